	.target	sm_90a

	.elftype	@"ET_EXEC"


//--------------------- .note.nv.tkinfo           --------------------------
	.section	.note.nv.tkinfo,"",@"SHT_NOTE"
	.sectionflags	@"SHF_NOTE_NV_TKINFO"
	.tkinfo
        /*0018*/ 	.word	0x00000002
        /*0030*/ 	.string	""
        /*0030*/ 	.string	"ptxas"
        /*0030*/ 	.string	"Cuda compilation tools, release 13.0, V13.0.88"
        /*0030*/ 	.string	"Build cuda_13.0.r13.0/compiler.36424714_0"
        /*0030*/ 	.string	"-arch sm_90a -m 64 "



//--------------------- .note.nv.cuinfo           --------------------------
	.section	.note.nv.cuinfo,"",@"SHT_NOTE"
	.sectionflags	@"SHF_NOTE_NV_CUINFO"
        /*0018*/ 	.short	0x0002
        /*001a*/ 	.short	0x005a
        /*001c*/ 	.short	0x0082
	.zero		2


//--------------------- .nv.info                  --------------------------
	.section	.nv.info,"",@"SHT_CUDA_INFO"
	.align	4


	//----- nvinfo : EIATTR_REGCOUNT
	.align		4
        /*0000*/ 	.byte	0x04, 0x2f
        /*0002*/ 	.short	(.L_12 - .L_11)
	.align		4
.L_11:
        /*0004*/ 	.word	index@(_ZN5flash24flash_fwd_splitkv_kernelI23Flash_fwd_kernel_traitsILi192ELi64ELi64ELi4ELb0ELb0EN7cutlass10bfloat16_tE19Flash_kernel_traitsILi192ELi64ELi64ELi4ES3_EELb0ELb1ELb1ELb0ELb0ELb1ELb1ELb1EEEvNS_16Flash_fwd_paramsE)
        /*0008*/ 	.word	0x000000fe


	//----- nvinfo : EIATTR_FRAME_SIZE
	.align		4
.L_12:
        /*000c*/ 	.byte	0x04, 0x11
        /*000e*/ 	.short	(.L_14 - .L_13)
	.align		4
.L_13:
        /*0010*/ 	.word	index@($_ZN5flash24flash_fwd_splitkv_kernelI23Flash_fwd_kernel_traitsILi192ELi64ELi64ELi4ELb0ELb0EN7cutlass10bfloat16_tE19Flash_kernel_traitsILi192ELi64ELi64ELi4ES3_EELb0ELb1ELb1ELb0ELb0ELb1ELb1ELb1EEEvNS_16Flash_fwd_paramsE$_ZN5flash30compute_attn_1rowblock_splitkvI23Flash_fwd_kernel_traitsILi192ELi64ELi64ELi4ELb0ELb0EN7cutlass10bfloat16_tE19Flash_kernel_traitsILi192ELi64ELi64ELi4ES3_EELb0ELb1ELb1ELb0ELb0ELb1ELb1ELb1ENS_16Flash_fwd_paramsEEEvRKT8_iiiii)
        /*0014*/ 	.word	0x00000000


	//----- nvinfo : EIATTR_FRAME_SIZE
	.align		4
.L_14:
        /*0018*/ 	.byte	0x04, 0x11
        /*001a*/ 	.short	(.L_16 - .L_15)
	.align		4
.L_15:
        /*001c*/ 	.word	index@(_ZN5flash24flash_fwd_splitkv_kernelI23Flash_fwd_kernel_traitsILi192ELi64ELi64ELi4ELb0ELb0EN7cutlass10bfloat16_tE19Flash_kernel_traitsILi192ELi64ELi64ELi4ES3_EELb0ELb1ELb1ELb0ELb0ELb1ELb1ELb1EEEvNS_16Flash_fwd_paramsE)
        /*0020*/ 	.word	0x00000000


	//----- nvinfo : EIATTR_REGCOUNT
	.align		4
.L_16:
        /*0024*/ 	.byte	0x04, 0x2f
        /*0026*/ 	.short	(.L_18 - .L_17)
	.align		4
.L_17:
        /*0028*/ 	.word	index@(_ZN5flash24flash_fwd_splitkv_kernelI23Flash_fwd_kernel_traitsILi192ELi64ELi64ELi4ELb0ELb0EN7cutlass10bfloat16_tE19Flash_kernel_traitsILi192ELi64ELi64ELi4ES3_EELb0ELb1ELb1ELb0ELb0ELb0ELb1ELb1EEEvNS_16Flash_fwd_paramsE)
        /*002c*/ 	.word	0x000000f6


	//----- nvinfo : EIATTR_FRAME_SIZE
	.align		4
.L_18:
        /*0030*/ 	.byte	0x04, 0x11
        /*0032*/ 	.short	(.L_20 - .L_19)
	.align		4
.L_19:
        /*0034*/ 	.word	index@($_ZN5flash24flash_fwd_splitkv_kernelI23Flash_fwd_kernel_traitsILi192ELi64ELi64ELi4ELb0ELb0EN7cutlass10bfloat16_tE19Flash_kernel_traitsILi192ELi64ELi64ELi4ES3_EELb0ELb1ELb1ELb0ELb0ELb0ELb1ELb1EEEvNS_16Flash_fwd_paramsE$_ZN5flash30compute_attn_1rowblock_splitkvI23Flash_fwd_kernel_traitsILi192ELi64ELi64ELi4ELb0ELb0EN7cutlass10bfloat16_tE19Flash_kernel_traitsILi192ELi64ELi64ELi4ES3_EELb0ELb1ELb1ELb0ELb0ELb0ELb1ELb1ENS_16Flash_fwd_paramsEEEvRKT8_iiiii)
        /*0038*/ 	.word	0x00000000


	//----- nvinfo : EIATTR_FRAME_SIZE
	.align		4
.L_20:
        /*003c*/ 	.byte	0x04, 0x11
        /*003e*/ 	.short	(.L_22 - .L_21)
	.align		4
.L_21:
        /*0040*/ 	.word	index@(_ZN5flash24flash_fwd_splitkv_kernelI23Flash_fwd_kernel_traitsILi192ELi64ELi64ELi4ELb0ELb0EN7cutlass10bfloat16_tE19Flash_kernel_traitsILi192ELi64ELi64ELi4ES3_EELb0ELb1ELb1ELb0ELb0ELb0ELb1ELb1EEEvNS_16Flash_fwd_paramsE)
        /*0044*/ 	.word	0x00000000


	//----- nvinfo : EIATTR_REGCOUNT
	.align		4
.L_22:
        /*0048*/ 	.byte	0x04, 0x2f
        /*004a*/ 	.short	(.L_24 - .L_23)
	.align		4
.L_23:
        /*004c*/ 	.word	index@(_ZN5flash24flash_fwd_splitkv_kernelI23Flash_fwd_kernel_traitsILi192ELi64ELi64ELi4ELb0ELb0EN7cutlass10bfloat16_tE19Flash_kernel_traitsILi192ELi64ELi64ELi4ES3_EELb0ELb1ELb0ELb0ELb1ELb1ELb1ELb1EEEvNS_16Flash_fwd_paramsE)
        /*0050*/ 	.word	0x000000f8


	//----- nvinfo : EIATTR_FRAME_SIZE
	.align		4
.L_24:
        /*0054*/ 	.byte	0x04, 0x11
        /*0056*/ 	.short	(.L_26 - .L_25)
	.align		4
.L_25:
        /*0058*/ 	.word	index@($_ZN5flash24flash_fwd_splitkv_kernelI23Flash_fwd_kernel_traitsILi192ELi64ELi64ELi4ELb0ELb0EN7cutlass10bfloat16_tE19Flash_kernel_traitsILi192ELi64ELi64ELi4ES3_EELb0ELb1ELb0ELb0ELb1ELb1ELb1ELb1EEEvNS_16Flash_fwd_paramsE$_ZN5flash30compute_attn_1rowblock_splitkvI23Flash_fwd_kernel_traitsILi192ELi64ELi64ELi4ELb0ELb0EN7cutlass10bfloat16_tE19Flash_kernel_traitsILi192ELi64ELi64ELi4ES3_EELb0ELb1ELb0ELb0ELb1ELb1ELb1ELb1ENS_16Flash_fwd_paramsEEEvRKT8_iiiii)
        /*005c*/ 	.word	0x00000000


	//----- nvinfo : EIATTR_FRAME_SIZE
	.align		4
.L_26:
        /*0060*/ 	.byte	0x04, 0x11
        /*0062*/ 	.short	(.L_28 - .L_27)
	.align		4
.L_27:
        /*0064*/ 	.word	index@(_ZN5flash24flash_fwd_splitkv_kernelI23Flash_fwd_kernel_traitsILi192ELi64ELi64ELi4ELb0ELb0EN7cutlass10bfloat16_tE19Flash_kernel_traitsILi192ELi64ELi64ELi4ES3_EELb0ELb1ELb0ELb0ELb1ELb1ELb1ELb1EEEvNS_16Flash_fwd_paramsE)
        /*0068*/ 	.word	0x00000000


	//----- nvinfo : EIATTR_REGCOUNT
	.align		4
.L_28:
        /*006c*/ 	.byte	0x04, 0x2f
        /*006e*/ 	.short	(.L_30 - .L_29)
	.align		4
.L_29:
        /*0070*/ 	.word	index@(_ZN5flash24flash_fwd_splitkv_kernelI23Flash_fwd_kernel_traitsILi192ELi64ELi64ELi4ELb0ELb0EN7cutlass10bfloat16_tE19Flash_kernel_traitsILi192ELi64ELi64ELi4ES3_EELb0ELb1ELb0ELb0ELb1ELb0ELb1ELb1EEEvNS_16Flash_fwd_paramsE)
        /*0074*/ 	.word	0x000000f7


	//----- nvinfo : EIATTR_FRAME_SIZE
	.align		4
.L_30:
        /*0078*/ 	.byte	0x04, 0x11
        /*007a*/ 	.short	(.L_32 - .L_31)
	.align		4
.L_31:
        /*007c*/ 	.word	index@($_ZN5flash24flash_fwd_splitkv_kernelI23Flash_fwd_kernel_traitsILi192ELi64ELi64ELi4ELb0ELb0EN7cutlass10bfloat16_tE19Flash_kernel_traitsILi192ELi64ELi64ELi4ES3_EELb0ELb1ELb0ELb0ELb1ELb0ELb1ELb1EEEvNS_16Flash_fwd_paramsE$_ZN5flash30compute_attn_1rowblock_splitkvI23Flash_fwd_kernel_traitsILi192ELi64ELi64ELi4ELb0ELb0EN7cutlass10bfloat16_tE19Flash_kernel_traitsILi192ELi64ELi64ELi4ES3_EELb0ELb1ELb0ELb0ELb1ELb0ELb1ELb1ENS_16Flash_fwd_paramsEEEvRKT8_iiiii)
        /*0080*/ 	.word	0x00000000


	//----- nvinfo : EIATTR_FRAME_SIZE
	.align		4
.L_32:
        /*0084*/ 	.byte	0x04, 0x11
        /*0086*/ 	.short	(.L_34 - .L_33)
	.align		4
.L_33:
        /*0088*/ 	.word	index@(_ZN5flash24flash_fwd_splitkv_kernelI23Flash_fwd_kernel_traitsILi192ELi64ELi64ELi4ELb0ELb0EN7cutlass10bfloat16_tE19Flash_kernel_traitsILi192ELi64ELi64ELi4ES3_EELb0ELb1ELb0ELb0ELb1ELb0ELb1ELb1EEEvNS_16Flash_fwd_paramsE)
        /*008c*/ 	.word	0x00000000


	//----- nvinfo : EIATTR_REGCOUNT
	.align		4
.L_34:
        /*0090*/ 	.byte	0x04, 0x2f
        /*0092*/ 	.short	(.L_36 - .L_35)
	.align		4
.L_35:
        /*0094*/ 	.word	index@(_ZN5flash24flash_fwd_splitkv_kernelI23Flash_fwd_kernel_traitsILi192ELi64ELi64ELi4ELb0ELb0EN7cutlass10bfloat16_tE19Flash_kernel_traitsILi192ELi64ELi64ELi4ES3_EELb0ELb1ELb1ELb0ELb0ELb1ELb1ELb0EEEvNS_16Flash_fwd_paramsE)
        /*0098*/ 	.word	0x000000ff


	//----- nvinfo : EIATTR_FRAME_SIZE
	.align		4
.L_36:
        /*009c*/ 	.byte	0x04, 0x11
        /*009e*/ 	.short	(.L_38 - .L_37)
	.align		4
.L_37:
        /*00a0*/ 	.word	index@(_ZN5flash24flash_fwd_splitkv_kernelI23Flash_fwd_kernel_traitsILi192ELi64ELi64ELi4ELb0ELb0EN7cutlass10bfloat16_tE19Flash_kernel_traitsILi192ELi64ELi64ELi4ES3_EELb0ELb1ELb1ELb0ELb0ELb1ELb1ELb0EEEvNS_16Flash_fwd_paramsE)
        /*00a4*/ 	.word	0x00000000


	//----- nvinfo : EIATTR_REGCOUNT
	.align		4
.L_38:
        /*00a8*/ 	.byte	0x04, 0x2f
        /*00aa*/ 	.short	(.L_40 - .L_39)
	.align		4
.L_39:
        /*00ac*/ 	.word	index@(_ZN5flash24flash_fwd_splitkv_kernelI23Flash_fwd_kernel_traitsILi192ELi64ELi64ELi4ELb0ELb0EN7cutlass10bfloat16_tE19Flash_kernel_traitsILi192ELi64ELi64ELi4ES3_EELb0ELb1ELb1ELb0ELb0ELb0ELb1ELb0EEEvNS_16Flash_fwd_paramsE)
        /*00b0*/ 	.word	0x000000ec


	//----- nvinfo : EIATTR_FRAME_SIZE
	.align		4
.L_40:
        /*00b4*/ 	.byte	0x04, 0x11
        /*00b6*/ 	.short	(.L_42 - .L_41)
	.align		4
.L_41:
        /*00b8*/ 	.word	index@(_ZN5flash24flash_fwd_splitkv_kernelI23Flash_fwd_kernel_traitsILi192ELi64ELi64ELi4ELb0ELb0EN7cutlass10bfloat16_tE19Flash_kernel_traitsILi192ELi64ELi64ELi4ES3_EELb0ELb1ELb1ELb0ELb0ELb0ELb1ELb0EEEvNS_16Flash_fwd_paramsE)
        /*00bc*/ 	.word	0x00000000


	//----- nvinfo : EIATTR_REGCOUNT
	.align		4
.L_42:
        /*00c0*/ 	.byte	0x04, 0x2f
        /*00c2*/ 	.short	(.L_44 - .L_43)
	.align		4
.L_43:
        /*00c4*/ 	.word	index@(_ZN5flash24flash_fwd_splitkv_kernelI23Flash_fwd_kernel_traitsILi192ELi64ELi64ELi4ELb0ELb0EN7cutlass10bfloat16_tE19Flash_kernel_traitsILi192ELi64ELi64ELi4ES3_EELb0ELb1ELb0ELb0ELb1ELb1ELb1ELb0EEEvNS_16Flash_fwd_paramsE)
        /*00c8*/ 	.word	0x000000ff


	//----- nvinfo : EIATTR_FRAME_SIZE
	.align		4
.L_44:
        /*00cc*/ 	.byte	0x04, 0x11
        /*00ce*/ 	.short	(.L_46 - .L_45)
	.align		4
.L_45:
        /*00d0*/ 	.word	index@(_ZN5flash24flash_fwd_splitkv_kernelI23Flash_fwd_kernel_traitsILi192ELi64ELi64ELi4ELb0ELb0EN7cutlass10bfloat16_tE19Flash_kernel_traitsILi192ELi64ELi64ELi4ES3_EELb0ELb1ELb0ELb0ELb1ELb1ELb1ELb0EEEvNS_16Flash_fwd_paramsE)
        /*00d4*/ 	.word	0x00000000


	//----- nvinfo : EIATTR_REGCOUNT
	.align		4
.L_46:
        /*00d8*/ 	.byte	0x04, 0x2f
        /*00da*/ 	.short	(.L_48 - .L_47)
	.align		4
.L_47:
        /*00dc*/ 	.word	index@(_ZN5flash24flash_fwd_splitkv_kernelI23Flash_fwd_kernel_traitsILi192ELi64ELi64ELi4ELb0ELb0EN7cutlass10bfloat16_tE19Flash_kernel_traitsILi192ELi64ELi64ELi4ES3_EELb0ELb1ELb0ELb0ELb1ELb0ELb1ELb0EEEvNS_16Flash_fwd_paramsE)
        /*00e0*/ 	.word	0x000000ea


	//----- nvinfo : EIATTR_FRAME_SIZE
	.align		4
.L_48:
        /*00e4*/ 	.byte	0x04, 0x11
        /*00e6*/ 	.short	(.L_50 - .L_49)
	.align		4
.L_49:
        /*00e8*/ 	.word	index@(_ZN5flash24flash_fwd_splitkv_kernelI23Flash_fwd_kernel_traitsILi192ELi64ELi64ELi4ELb0ELb0EN7cutlass10bfloat16_tE19Flash_kernel_traitsILi192ELi64ELi64ELi4ES3_EELb0ELb1ELb0ELb0ELb1ELb0ELb1ELb0EEEvNS_16Flash_fwd_paramsE)
        /*00ec*/ 	.word	0x00000000


	//----- nvinfo : EIATTR_REGCOUNT
	.align		4
.L_50:
        /*00f0*/ 	.byte	0x04, 0x2f
        /*00f2*/ 	.short	(.L_52 - .L_51)
	.align		4
.L_51:
        /*00f4*/ 	.word	index@(_ZN5flash24flash_fwd_splitkv_kernelI23Flash_fwd_kernel_traitsILi192ELi64ELi64ELi4ELb0ELb0EN7cutlass10bfloat16_tE19Flash_kernel_traitsILi192ELi64ELi64ELi4ES3_EELb0ELb1ELb1ELb0ELb0ELb1ELb0ELb1EEEvNS_16Flash_fwd_paramsE)
        /*00f8*/ 	.word	0x000000f8


	//----- nvinfo : EIATTR_FRAME_SIZE
	.align		4
.L_52:
        /*00fc*/ 	.byte	0x04, 0x11
        /*00fe*/ 	.short	(.L_54 - .L_53)
	.align		4
.L_53:
        /*0100*/ 	.word	index@($_ZN5flash24flash_fwd_splitkv_kernelI23Flash_fwd_kernel_traitsILi192ELi64ELi64ELi4ELb0ELb0EN7cutlass10bfloat16_tE19Flash_kernel_traitsILi192ELi64ELi64ELi4ES3_EELb0ELb1ELb1ELb0ELb0ELb1ELb0ELb1EEEvNS_16Flash_fwd_paramsE$_ZN5flash30compute_attn_1rowblock_splitkvI23Flash_fwd_kernel_traitsILi192ELi64ELi64ELi4ELb0ELb0EN7cutlass10bfloat16_tE19Flash_kernel_traitsILi192ELi64ELi64ELi4ES3_EELb0ELb1ELb1ELb0ELb0ELb1ELb0ELb1ENS_16Flash_fwd_paramsEEEvRKT8_iiiii)
        /*0104*/ 	.word	0x00000000


	//----- nvinfo : EIATTR_FRAME_SIZE
	.align		4
.L_54:
        /*0108*/ 	.byte	0x04, 0x11
        /*010a*/ 	.short	(.L_56 - .L_55)
	.align		4
.L_55:
        /*010c*/ 	.word	index@(_ZN5flash24flash_fwd_splitkv_kernelI23Flash_fwd_kernel_traitsILi192ELi64ELi64ELi4ELb0ELb0EN7cutlass10bfloat16_tE19Flash_kernel_traitsILi192ELi64ELi64ELi4ES3_EELb0ELb1ELb1ELb0ELb0ELb1ELb0ELb1EEEvNS_16Flash_fwd_paramsE)
        /*0110*/ 	.word	0x00000000


	//----- nvinfo : EIATTR_REGCOUNT
	.align		4
.L_56:
        /*0114*/ 	.byte	0x04, 0x2f
        /*0116*/ 	.short	(.L_58 - .L_57)
	.align		4
.L_57:
        /*0118*/ 	.word	index@(_ZN5flash24flash_fwd_splitkv_kernelI23Flash_fwd_kernel_traitsILi192ELi64ELi64ELi4ELb0ELb0EN7cutlass10bfloat16_tE19Flash_kernel_traitsILi192ELi64ELi64ELi4ES3_EELb0ELb1ELb1ELb0ELb0ELb0ELb0ELb1EEEvNS_16Flash_fwd_paramsE)
        /*011c*/ 	.word	0x000000f8


	//----- nvinfo : EIATTR_FRAME_SIZE
	.align		4
.L_58:
        /*0120*/ 	.byte	0x04, 0x11
        /*0122*/ 	.short	(.L_60 - .L_59)
	.align		4
.L_59:
        /*0124*/ 	.word	index@($_ZN5flash24flash_fwd_splitkv_kernelI23Flash_fwd_kernel_traitsILi192ELi64ELi64ELi4ELb0ELb0EN7cutlass10bfloat16_tE19Flash_kernel_traitsILi192ELi64ELi64ELi4ES3_EELb0ELb1ELb1ELb0ELb0ELb0ELb0ELb1EEEvNS_16Flash_fwd_paramsE$_ZN5flash30compute_attn_1rowblock_splitkvI23Flash_fwd_kernel_traitsILi192ELi64ELi64ELi4ELb0ELb0EN7cutlass10bfloat16_tE19Flash_kernel_traitsILi192ELi64ELi64ELi4ES3_EELb0ELb1ELb1ELb0ELb0ELb0ELb0ELb1ENS_16Flash_fwd_paramsEEEvRKT8_iiiii)
        /*0128*/ 	.word	0x00000000


	//----- nvinfo : EIATTR_FRAME_SIZE
	.align		4
.L_60:
        /*012c*/ 	.byte	0x04, 0x11
        /*012e*/ 	.short	(.L_62 - .L_61)
	.align		4
.L_61:
        /*0130*/ 	.word	index@(_ZN5flash24flash_fwd_splitkv_kernelI23Flash_fwd_kernel_traitsILi192ELi64ELi64ELi4ELb0ELb0EN7cutlass10bfloat16_tE19Flash_kernel_traitsILi192ELi64ELi64ELi4ES3_EELb0ELb1ELb1ELb0ELb0ELb0ELb0ELb1EEEvNS_16Flash_fwd_paramsE)
        /*0134*/ 	.word	0x00000000


	//----- nvinfo : EIATTR_REGCOUNT
	.align		4
.L_62:
        /*0138*/ 	.byte	0x04, 0x2f
        /*013a*/ 	.short	(.L_64 - .L_63)
	.align		4
.L_63:
        /*013c*/ 	.word	index@(_ZN5flash24flash_fwd_splitkv_kernelI23Flash_fwd_kernel_traitsILi192ELi64ELi64ELi4ELb0ELb0EN7cutlass10bfloat16_tE19Flash_kernel_traitsILi192ELi64ELi64ELi4ES3_EELb0ELb1ELb0ELb0ELb1ELb1ELb0ELb1EEEvNS_16Flash_fwd_paramsE)
        /*0140*/ 	.word	0x000000f6


	//----- nvinfo : EIATTR_FRAME_SIZE
	.align		4
.L_64:
        /*0144*/ 	.byte	0x04, 0x11
        /*0146*/ 	.short	(.L_66 - .L_65)
	.align		4
.L_65:
        /*0148*/ 	.word	index@($_ZN5flash24flash_fwd_splitkv_kernelI23Flash_fwd_kernel_traitsILi192ELi64ELi64ELi4ELb0ELb0EN7cutlass10bfloat16_tE19Flash_kernel_traitsILi192ELi64ELi64ELi4ES3_EELb0ELb1ELb0ELb0ELb1ELb1ELb0ELb1EEEvNS_16Flash_fwd_paramsE$_ZN5flash30compute_attn_1rowblock_splitkvI23Flash_fwd_kernel_traitsILi192ELi64ELi64ELi4ELb0ELb0EN7cutlass10bfloat16_tE19Flash_kernel_traitsILi192ELi64ELi64ELi4ES3_EELb0ELb1ELb0ELb0ELb1ELb1ELb0ELb1ENS_16Flash_fwd_paramsEEEvRKT8_iiiii)
        /*014c*/ 	.word	0x00000000


	//----- nvinfo : EIATTR_FRAME_SIZE
	.align		4
.L_66:
        /*0150*/ 	.byte	0x04, 0x11
        /*0152*/ 	.short	(.L_68 - .L_67)
	.align		4
.L_67:
        /*0154*/ 	.word	index@(_ZN5flash24flash_fwd_splitkv_kernelI23Flash_fwd_kernel_traitsILi192ELi64ELi64ELi4ELb0ELb0EN7cutlass10bfloat16_tE19Flash_kernel_traitsILi192ELi64ELi64ELi4ES3_EELb0ELb1ELb0ELb0ELb1ELb1ELb0ELb1EEEvNS_16Flash_fwd_paramsE)
        /*0158*/ 	.word	0x00000000


	//----- nvinfo : EIATTR_REGCOUNT
	.align		4
.L_68:
        /*015c*/ 	.byte	0x04, 0x2f
        /*015e*/ 	.short	(.L_70 - .L_69)
	.align		4
.L_69:
        /*0160*/ 	.word	index@(_ZN5flash24flash_fwd_splitkv_kernelI23Flash_fwd_kernel_traitsILi192ELi64ELi64ELi4ELb0ELb0EN7cutlass10bfloat16_tE19Flash_kernel_traitsILi192ELi64ELi64ELi4ES3_EELb0ELb1ELb0ELb0ELb1ELb0ELb0ELb1EEEvNS_16Flash_fwd_paramsE)
        /*0164*/ 	.word	0x000000fb


	//----- nvinfo : EIATTR_FRAME_SIZE
	.align		4
.L_70:
        /*0168*/ 	.byte	0x04, 0x11
        /*016a*/ 	.short	(.L_72 - .L_71)
	.align		4
.L_71:
        /*016c*/ 	.word	index@($_ZN5flash24flash_fwd_splitkv_kernelI23Flash_fwd_kernel_traitsILi192ELi64ELi64ELi4ELb0ELb0EN7cutlass10bfloat16_tE19Flash_kernel_traitsILi192ELi64ELi64ELi4ES3_EELb0ELb1ELb0ELb0ELb1ELb0ELb0ELb1EEEvNS_16Flash_fwd_paramsE$_ZN5flash30compute_attn_1rowblock_splitkvI23Flash_fwd_kernel_traitsILi192ELi64ELi64ELi4ELb0ELb0EN7cutlass10bfloat16_tE19Flash_kernel_traitsILi192ELi64ELi64ELi4ES3_EELb0ELb1ELb0ELb0ELb1ELb0ELb0ELb1ENS_16Flash_fwd_paramsEEEvRKT8_iiiii)
        /*0170*/ 	.word	0x00000000


	//----- nvinfo : EIATTR_FRAME_SIZE
	.align		4
.L_72:
        /*0174*/ 	.byte	0x04, 0x11
        /*0176*/ 	.short	(.L_74 - .L_73)
	.align		4
.L_73:
        /*0178*/ 	.word	index@(_ZN5flash24flash_fwd_splitkv_kernelI23Flash_fwd_kernel_traitsILi192ELi64ELi64ELi4ELb0ELb0EN7cutlass10bfloat16_tE19Flash_kernel_traitsILi192ELi64ELi64ELi4ES3_EELb0ELb1ELb0ELb0ELb1ELb0ELb0ELb1EEEvNS_16Flash_fwd_paramsE)
        /*017c*/ 	.word	0x00000000


	//----- nvinfo : EIATTR_REGCOUNT
	.align		4
.L_74:
        /*0180*/ 	.byte	0x04, 0x2f
        /*0182*/ 	.short	(.L_76 - .L_75)
	.align		4
.L_75:
        /*0184*/ 	.word	index@(_ZN5flash24flash_fwd_splitkv_kernelI23Flash_fwd_kernel_traitsILi192ELi64ELi64ELi4ELb0ELb0EN7cutlass10bfloat16_tE19Flash_kernel_traitsILi192ELi64ELi64ELi4ES3_EELb0ELb1ELb1ELb0ELb0ELb1ELb0ELb0EEEvNS_16Flash_fwd_paramsE)
        /*0188*/ 	.word	0x000000ff


	//----- nvinfo : EIATTR_FRAME_SIZE
	.align		4
.L_76:
        /*018c*/ 	.byte	0x04, 0x11
        /*018e*/ 	.short	(.L_78 - .L_77)
	.align		4
.L_77:
        /*0190*/ 	.word	index@(_ZN5flash24flash_fwd_splitkv_kernelI23Flash_fwd_kernel_traitsILi192ELi64ELi64ELi4ELb0ELb0EN7cutlass10bfloat16_tE19Flash_kernel_traitsILi192ELi64ELi64ELi4ES3_EELb0ELb1ELb1ELb0ELb0ELb1ELb0ELb0EEEvNS_16Flash_fwd_paramsE)
        /*0194*/ 	.word	0x00000000


	//----- nvinfo : EIATTR_REGCOUNT
	.align		4
.L_78:
        /*0198*/ 	.byte	0x04, 0x2f
        /*019a*/ 	.short	(.L_80 - .L_79)
	.align		4
.L_79:
        /*019c*/ 	.word	index@(_ZN5flash24flash_fwd_splitkv_kernelI23Flash_fwd_kernel_traitsILi192ELi64ELi64ELi4ELb0ELb0EN7cutlass10bfloat16_tE19Flash_kernel_traitsILi192ELi64ELi64ELi4ES3_EELb0ELb1ELb1ELb0ELb0ELb0ELb0ELb0EEEvNS_16Flash_fwd_paramsE)
        /*01a0*/ 	.word	0x000000f0


	//----- nvinfo : EIATTR_FRAME_SIZE
	.align		4
.L_80:
        /*01a4*/ 	.byte	0x04, 0x11
        /*01a6*/ 	.short	(.L_82 - .L_81)
	.align		4
.L_81:
        /*01a8*/ 	.word	index@(_ZN5flash24flash_fwd_splitkv_kernelI23Flash_fwd_kernel_traitsILi192ELi64ELi64ELi4ELb0ELb0EN7cutlass10bfloat16_tE19Flash_kernel_traitsILi192ELi64ELi64ELi4ES3_EELb0ELb1ELb1ELb0ELb0ELb0ELb0ELb0EEEvNS_16Flash_fwd_paramsE)
        /*01ac*/ 	.word	0x00000000


	//----- nvinfo : EIATTR_REGCOUNT
	.align		4
.L_82:
        /*01b0*/ 	.byte	0x04, 0x2f
        /*01b2*/ 	.short	(.L_84 - .L_83)
	.align		4
.L_83:
        /*01b4*/ 	.word	index@(_ZN5flash24flash_fwd_splitkv_kernelI23Flash_fwd_kernel_traitsILi192ELi64ELi64ELi4ELb0ELb0EN7cutlass10bfloat16_tE19Flash_kernel_traitsILi192ELi64ELi64ELi4ES3_EELb0ELb1ELb0ELb0ELb1ELb1ELb0ELb0EEEvNS_16Flash_fwd_paramsE)
        /*01b8*/ 	.word	0x000000ff


	//----- nvinfo : EIATTR_FRAME_SIZE
	.align		4
.L_84:
        /*01bc*/ 	.byte	0x04, 0x11
        /*01be*/ 	.short	(.L_86 - .L_85)
	.align		4
.L_85:
        /*01c0*/ 	.word	index@(_ZN5flash24flash_fwd_splitkv_kernelI23Flash_fwd_kernel_traitsILi192ELi64ELi64ELi4ELb0ELb0EN7cutlass10bfloat16_tE19Flash_kernel_traitsILi192ELi64ELi64ELi4ES3_EELb0ELb1ELb0ELb0ELb1ELb1ELb0ELb0EEEvNS_16Flash_fwd_paramsE)
        /*01c4*/ 	.word	0x00000000


	//----- nvinfo : EIATTR_REGCOUNT
	.align		4
.L_86:
        /*01c8*/ 	.byte	0x04, 0x2f
        /*01ca*/ 	.short	(.L_88 - .L_87)
	.align		4
.L_87:
        /*01cc*/ 	.word	index@(_ZN5flash24flash_fwd_splitkv_kernelI23Flash_fwd_kernel_traitsILi192ELi64ELi64ELi4ELb0ELb0EN7cutlass10bfloat16_tE19Flash_kernel_traitsILi192ELi64ELi64ELi4ES3_EELb0ELb1ELb0ELb0ELb1ELb0ELb0ELb0EEEvNS_16Flash_fwd_paramsE)
        /*01d0*/ 	.word	0x000000e8


	//----- nvinfo : EIATTR_FRAME_SIZE
	.align		4
.L_88:
        /*01d4*/ 	.byte	0x04, 0x11
        /*01d6*/ 	.short	(.L_90 - .L_89)
	.align		4
.L_89:
        /*01d8*/ 	.word	index@(_ZN5flash24flash_fwd_splitkv_kernelI23Flash_fwd_kernel_traitsILi192ELi64ELi64ELi4ELb0ELb0EN7cutlass10bfloat16_tE19Flash_kernel_traitsILi192ELi64ELi64ELi4ES3_EELb0ELb1ELb0ELb0ELb1ELb0ELb0ELb0EEEvNS_16Flash_fwd_paramsE)
        /*01dc*/ 	.word	0x00000000


	//----- nvinfo : EIATTR_REGCOUNT
	.align		4
.L_90:
        /*01e0*/ 	.byte	0x04, 0x2f
        /*01e2*/ 	.short	(.L_92 - .L_91)
	.align		4
.L_91:
        /*01e4*/ 	.word	index@(_ZN5flash24flash_fwd_splitkv_kernelI23Flash_fwd_kernel_traitsILi192ELi64ELi64ELi4ELb0ELb0EN7cutlass10bfloat16_tE19Flash_kernel_traitsILi192ELi64ELi64ELi4ES3_EELb0ELb0ELb1ELb0ELb0ELb1ELb1ELb1EEEvNS_16Flash_fwd_paramsE)
        /*01e8*/ 	.word	0x000000f8


	//----- nvinfo : EIATTR_FRAME_SIZE
	.align		4
.L_92:
        /*01ec*/ 	.byte	0x04, 0x11
        /*01ee*/ 	.short	(.L_94 - .L_93)
	.align		4
.L_93:
        /*01f0*/ 	.word	index@($_ZN5flash24flash_fwd_splitkv_kernelI23Flash_fwd_kernel_traitsILi192ELi64ELi64ELi4ELb0ELb0EN7cutlass10bfloat16_tE19Flash_kernel_traitsILi192ELi64ELi64ELi4ES3_EELb0ELb0ELb1ELb0ELb0ELb1ELb1ELb1EEEvNS_16Flash_fwd_paramsE$_ZN5flash30compute_attn_1rowblock_splitkvI23Flash_fwd_kernel_traitsILi192ELi64ELi64ELi4ELb0ELb0EN7cutlass10bfloat16_tE19Flash_kernel_traitsILi192ELi64ELi64ELi4ES3_EELb0ELb0ELb1ELb0ELb0ELb1ELb1ELb1ENS_16Flash_fwd_paramsEEEvRKT8_iiiii)
        /*01f4*/ 	.word	0x00000000


	//----- nvinfo : EIATTR_FRAME_SIZE
	.align		4
.L_94:
        /*01f8*/ 	.byte	0x04, 0x11
        /*01fa*/ 	.short	(.L_96 - .L_95)
	.align		4
.L_95:
        /*01fc*/ 	.word	index@(_ZN5flash24flash_fwd_splitkv_kernelI23Flash_fwd_kernel_traitsILi192ELi64ELi64ELi4ELb0ELb0EN7cutlass10bfloat16_tE19Flash_kernel_traitsILi192ELi64ELi64ELi4ES3_EELb0ELb0ELb1ELb0ELb0ELb1ELb1ELb1EEEvNS_16Flash_fwd_paramsE)
        /*0200*/ 	.word	0x00000000


	//----- nvinfo : EIATTR_REGCOUNT
	.align		4
.L_96:
        /*0204*/ 	.byte	0x04, 0x2f
        /*0206*/ 	.short	(.L_98 - .L_97)
	.align		4
.L_97:
        /*0208*/ 	.word	index@(_ZN5flash24flash_fwd_splitkv_kernelI23Flash_fwd_kernel_traitsILi192ELi64ELi64ELi4ELb0ELb0EN7cutlass10bfloat16_tE19Flash_kernel_traitsILi192ELi64ELi64ELi4ES3_EELb0ELb0ELb1ELb0ELb0ELb0ELb1ELb1EEEvNS_16Flash_fwd_paramsE)
        /*020c*/ 	.word	0x000000ee


	//----- nvinfo : EIATTR_FRAME_SIZE
	.align		4
.L_98:
        /*0210*/ 	.byte	0x04, 0x11
        /*0212*/ 	.short	(.L_100 - .L_99)
	.align		4
.L_99:
        /*0214*/ 	.word	index@($_ZN5flash24flash_fwd_splitkv_kernelI23Flash_fwd_kernel_traitsILi192ELi64ELi64ELi4ELb0ELb0EN7cutlass10bfloat16_tE19Flash_kernel_traitsILi192ELi64ELi64ELi4ES3_EELb0ELb0ELb1ELb0ELb0ELb0ELb1ELb1EEEvNS_16Flash_fwd_paramsE$_ZN5flash30compute_attn_1rowblock_splitkvI23Flash_fwd_kernel_traitsILi192ELi64ELi64ELi4ELb0ELb0EN7cutlass10bfloat16_tE19Flash_kernel_traitsILi192ELi64ELi64ELi4ES3_EELb0ELb0ELb1ELb0ELb0ELb0ELb1ELb1ENS_16Flash_fwd_paramsEEEvRKT8_iiiii)
        /*0218*/ 	.word	0x00000000


	//----- nvinfo : EIATTR_FRAME_SIZE
	.align		4
.L_100:
        /*021c*/ 	.byte	0x04, 0x11
        /*021e*/ 	.short	(.L_102 - .L_101)
	.align		4
.L_101:
        /*0220*/ 	.word	index@(_ZN5flash24flash_fwd_splitkv_kernelI23Flash_fwd_kernel_traitsILi192ELi64ELi64ELi4ELb0ELb0EN7cutlass10bfloat16_tE19Flash_kernel_traitsILi192ELi64ELi64ELi4ES3_EELb0ELb0ELb1ELb0ELb0ELb0ELb1ELb1EEEvNS_16Flash_fwd_paramsE)
        /*0224*/ 	.word	0x00000000


	//----- nvinfo : EIATTR_REGCOUNT
	.align		4
.L_102:
        /*0228*/ 	.byte	0x04, 0x2f
        /*022a*/ 	.short	(.L_104 - .L_103)
	.align		4
.L_103:
        /*022c*/ 	.word	index@(_ZN5flash24flash_fwd_splitkv_kernelI23Flash_fwd_kernel_traitsILi192ELi64ELi64ELi4ELb0ELb0EN7cutlass10bfloat16_tE19Flash_kernel_traitsILi192ELi64ELi64ELi4ES3_EELb0ELb0ELb0ELb0ELb1ELb1ELb1ELb1EEEvNS_16Flash_fwd_paramsE)
        /*0230*/ 	.word	0x000000ee


	//----- nvinfo : EIATTR_FRAME_SIZE
	.align		4
.L_104:
        /*0234*/ 	.byte	0x04, 0x11
        /*0236*/ 	.short	(.L_106 - .L_105)
	.align		4
.L_105:
        /*0238*/ 	.word	index@(_ZN5flash24flash_fwd_splitkv_kernelI23Flash_fwd_kernel_traitsILi192ELi64ELi64ELi4ELb0ELb0EN7cutlass10bfloat16_tE19Flash_kernel_traitsILi192ELi64ELi64ELi4ES3_EELb0ELb0ELb0ELb0ELb1ELb1ELb1ELb1EEEvNS_16Flash_fwd_paramsE)
        /*023c*/ 	.word	0x00000000


	//----- nvinfo : EIATTR_REGCOUNT
	.align		4
.L_106:
        /*0240*/ 	.byte	0x04, 0x2f
        /*0242*/ 	.short	(.L_108 - .L_107)
	.align		4
.L_107:
        /*0244*/ 	.word	index@(_ZN5flash24flash_fwd_splitkv_kernelI23Flash_fwd_kernel_traitsILi192ELi64ELi64ELi4ELb0ELb0EN7cutlass10bfloat16_tE19Flash_kernel_traitsILi192ELi64ELi64ELi4ES3_EELb0ELb0ELb0ELb0ELb1ELb0ELb1ELb1EEEvNS_16Flash_fwd_paramsE)
        /*0248*/ 	.word	0x000000e0


	//----- nvinfo : EIATTR_FRAME_SIZE
	.align		4
.L_108:
        /*024c*/ 	.byte	0x04, 0x11
        /*024e*/ 	.short	(.L_110 - .L_109)
	.align		4
.L_109:
        /*0250*/ 	.word	index@(_ZN5flash24flash_fwd_splitkv_kernelI23Flash_fwd_kernel_traitsILi192ELi64ELi64ELi4ELb0ELb0EN7cutlass10bfloat16_tE19Flash_kernel_traitsILi192ELi64ELi64ELi4ES3_EELb0ELb0ELb0ELb0ELb1ELb0ELb1ELb1EEEvNS_16Flash_fwd_paramsE)
        /*0254*/ 	.word	0x00000000


	//----- nvinfo : EIATTR_REGCOUNT
	.align		4
.L_110:
        /*0258*/ 	.byte	0x04, 0x2f
        /*025a*/ 	.short	(.L_112 - .L_111)
	.align		4
.L_111:
        /*025c*/ 	.word	index@(_ZN5flash24flash_fwd_splitkv_kernelI23Flash_fwd_kernel_traitsILi192ELi64ELi64ELi4ELb0ELb0EN7cutlass10bfloat16_tE19Flash_kernel_traitsILi192ELi64ELi64ELi4ES3_EELb0ELb0ELb1ELb0ELb0ELb1ELb1ELb0EEEvNS_16Flash_fwd_paramsE)
        /*0260*/ 	.word	0x000000f5


	//----- nvinfo : EIATTR_FRAME_SIZE
	.align		4
.L_112:
        /*0264*/ 	.byte	0x04, 0x11
        /*0266*/ 	.short	(.L_114 - .L_113)
	.align		4
.L_113:
        /*0268*/ 	.word	index@(_ZN5flash24flash_fwd_splitkv_kernelI23Flash_fwd_kernel_traitsILi192ELi64ELi64ELi4ELb0ELb0EN7cutlass10bfloat16_tE19Flash_kernel_traitsILi192ELi64ELi64ELi4ES3_EELb0ELb0ELb1ELb0ELb0ELb1ELb1ELb0EEEvNS_16Flash_fwd_paramsE)
        /*026c*/ 	.word	0x00000000


	//----- nvinfo : EIATTR_REGCOUNT
	.align		4
.L_114:
        /*0270*/ 	.byte	0x04, 0x2f
        /*0272*/ 	.short	(.L_116 - .L_115)
	.align		4
.L_115:
        /*0274*/ 	.word	index@(_ZN5flash24flash_fwd_splitkv_kernelI23Flash_fwd_kernel_traitsILi192ELi64ELi64ELi4ELb0ELb0EN7cutlass10bfloat16_tE19Flash_kernel_traitsILi192ELi64ELi64ELi4ES3_EELb0ELb0ELb1ELb0ELb0ELb0ELb1ELb0EEEvNS_16Flash_fwd_paramsE)
        /*0278*/ 	.word	0x000000ec


	//----- nvinfo : EIATTR_FRAME_SIZE
	.align		4
.L_116:
        /*027c*/ 	.byte	0x04, 0x11
        /*027e*/ 	.short	(.L_118 - .L_117)
	.align		4
.L_117:
        /*0280*/ 	.word	index@(_ZN5flash24flash_fwd_splitkv_kernelI23Flash_fwd_kernel_traitsILi192ELi64ELi64ELi4ELb0ELb0EN7cutlass10bfloat16_tE19Flash_kernel_traitsILi192ELi64ELi64ELi4ES3_EELb0ELb0ELb1ELb0ELb0ELb0ELb1ELb0EEEvNS_16Flash_fwd_paramsE)
        /*0284*/ 	.word	0x00000000


	//----- nvinfo : EIATTR_REGCOUNT
	.align		4
.L_118:
        /*0288*/ 	.byte	0x04, 0x2f
        /*028a*/ 	.short	(.L_120 - .L_119)
	.align		4
.L_119:
        /*028c*/ 	.word	index@(_ZN5flash24flash_fwd_splitkv_kernelI23Flash_fwd_kernel_traitsILi192ELi64ELi64ELi4ELb0ELb0EN7cutlass10bfloat16_tE19Flash_kernel_traitsILi192ELi64ELi64ELi4ES3_EELb0ELb0ELb0ELb0ELb1ELb1ELb1ELb0EEEvNS_16Flash_fwd_paramsE)
        /*0290*/ 	.word	0x000000fe


	//----- nvinfo : EIATTR_FRAME_SIZE
	.align		4
.L_120:
        /*0294*/ 	.byte	0x04, 0x11
        /*0296*/ 	.short	(.L_122 - .L_121)
	.align		4
.L_121:
        /*0298*/ 	.word	index@(_ZN5flash24flash_fwd_splitkv_kernelI23Flash_fwd_kernel_traitsILi192ELi64ELi64ELi4ELb0ELb0EN7cutlass10bfloat16_tE19Flash_kernel_traitsILi192ELi64ELi64ELi4ES3_EELb0ELb0ELb0ELb0ELb1ELb1ELb1ELb0EEEvNS_16Flash_fwd_paramsE)
        /*029c*/ 	.word	0x00000000


	//----- nvinfo : EIATTR_REGCOUNT
	.align		4
.L_122:
        /*02a0*/ 	.byte	0x04, 0x2f
        /*02a2*/ 	.short	(.L_124 - .L_123)
	.align		4
.L_123:
        /*02a4*/ 	.word	index@(_ZN5flash24flash_fwd_splitkv_kernelI23Flash_fwd_kernel_traitsILi192ELi64ELi64ELi4ELb0ELb0EN7cutlass10bfloat16_tE19Flash_kernel_traitsILi192ELi64ELi64ELi4ES3_EELb0ELb0ELb0ELb0ELb1ELb0ELb1ELb0EEEvNS_16Flash_fwd_paramsE)
        /*02a8*/ 	.word	0x000000e2


	//----- nvinfo : EIATTR_FRAME_SIZE
	.align		4
.L_124:
        /*02ac*/ 	.byte	0x04, 0x11
        /*02ae*/ 	.short	(.L_126 - .L_125)
	.align		4
.L_125:
        /*02b0*/ 	.word	index@(_ZN5flash24flash_fwd_splitkv_kernelI23Flash_fwd_kernel_traitsILi192ELi64ELi64ELi4ELb0ELb0EN7cutlass10bfloat16_tE19Flash_kernel_traitsILi192ELi64ELi64ELi4ES3_EELb0ELb0ELb0ELb0ELb1ELb0ELb1ELb0EEEvNS_16Flash_fwd_paramsE)
        /*02b4*/ 	.word	0x00000000


	//----- nvinfo : EIATTR_REGCOUNT
	.align		4
.L_126:
        /*02b8*/ 	.byte	0x04, 0x2f
        /*02ba*/ 	.short	(.L_128 - .L_127)
	.align		4
.L_127:
        /*02bc*/ 	.word	index@(_ZN5flash24flash_fwd_splitkv_kernelI23Flash_fwd_kernel_traitsILi192ELi64ELi64ELi4ELb0ELb0EN7cutlass10bfloat16_tE19Flash_kernel_traitsILi192ELi64ELi64ELi4ES3_EELb0ELb0ELb1ELb0ELb0ELb1ELb0ELb1EEEvNS_16Flash_fwd_paramsE)
        /*02c0*/ 	.word	0x000000f8


	//----- nvinfo : EIATTR_FRAME_SIZE
	.align		4
.L_128:
        /*02c4*/ 	.byte	0x04, 0x11
        /*02c6*/ 	.short	(.L_130 - .L_129)
	.align		4
.L_129:
        /*02c8*/ 	.word	index@($_ZN5flash24flash_fwd_splitkv_kernelI23Flash_fwd_kernel_traitsILi192ELi64ELi64ELi4ELb0ELb0EN7cutlass10bfloat16_tE19Flash_kernel_traitsILi192ELi64ELi64ELi4ES3_EELb0ELb0ELb1ELb0ELb0ELb1ELb0ELb1EEEvNS_16Flash_fwd_paramsE$_ZN5flash30compute_attn_1rowblock_splitkvI23Flash_fwd_kernel_traitsILi192ELi64ELi64ELi4ELb0ELb0EN7cutlass10bfloat16_tE19Flash_kernel_traitsILi192ELi64ELi64ELi4ES3_EELb0ELb0ELb1ELb0ELb0ELb1ELb0ELb1ENS_16Flash_fwd_paramsEEEvRKT8_iiiii)
        /*02cc*/ 	.word	0x00000000


	//----- nvinfo : EIATTR_FRAME_SIZE
	.align		4
.L_130:
        /*02d0*/ 	.byte	0x04, 0x11
        /*02d2*/ 	.short	(.L_132 - .L_131)
	.align		4
.L_131:
        /*02d4*/ 	.word	index@(_ZN5flash24flash_fwd_splitkv_kernelI23Flash_fwd_kernel_traitsILi192ELi64ELi64ELi4ELb0ELb0EN7cutlass10bfloat16_tE19Flash_kernel_traitsILi192ELi64ELi64ELi4ES3_EELb0ELb0ELb1ELb0ELb0ELb1ELb0ELb1EEEvNS_16Flash_fwd_paramsE)
        /*02d8*/ 	.word	0x00000000


	//----- nvinfo : EIATTR_REGCOUNT
	.align		4
.L_132:
        /*02dc*/ 	.byte	0x04, 0x2f
        /*02de*/ 	.short	(.L_134 - .L_133)
	.align		4
.L_133:
        /*02e0*/ 	.word	index@(_ZN5flash24flash_fwd_splitkv_kernelI23Flash_fwd_kernel_traitsILi192ELi64ELi64ELi4ELb0ELb0EN7cutlass10bfloat16_tE19Flash_kernel_traitsILi192ELi64ELi64ELi4ES3_EELb0ELb0ELb1ELb0ELb0ELb0ELb0ELb1EEEvNS_16Flash_fwd_paramsE)
        /*02e4*/ 	.word	0x000000ec


	//----- nvinfo : EIATTR_FRAME_SIZE
	.align		4
.L_134:
        /*02e8*/ 	.byte	0x04, 0x11
        /*02ea*/ 	.short	(.L_136 - .L_135)
	.align		4
.L_135:
        /*02ec*/ 	.word	index@($_ZN5flash24flash_fwd_splitkv_kernelI23Flash_fwd_kernel_traitsILi192ELi64ELi64ELi4ELb0ELb0EN7cutlass10bfloat16_tE19Flash_kernel_traitsILi192ELi64ELi64ELi4ES3_EELb0ELb0ELb1ELb0ELb0ELb0ELb0ELb1EEEvNS_16Flash_fwd_paramsE$_ZN5flash30compute_attn_1rowblock_splitkvI23Flash_fwd_kernel_traitsILi192ELi64ELi64ELi4ELb0ELb0EN7cutlass10bfloat16_tE19Flash_kernel_traitsILi192ELi64ELi64ELi4ES3_EELb0ELb0ELb1ELb0ELb0ELb0ELb0ELb1ENS_16Flash_fwd_paramsEEEvRKT8_iiiii)
        /*02f0*/ 	.word	0x00000000


	//----- nvinfo : EIATTR_FRAME_SIZE
	.align		4
.L_136:
        /*02f4*/ 	.byte	0x04, 0x11
        /*02f6*/ 	.short	(.L_138 - .L_137)
	.align		4
.L_137:
        /*02f8*/ 	.word	index@(_ZN5flash24flash_fwd_splitkv_kernelI23Flash_fwd_kernel_traitsILi192ELi64ELi64ELi4ELb0ELb0EN7cutlass10bfloat16_tE19Flash_kernel_traitsILi192ELi64ELi64ELi4ES3_EELb0ELb0ELb1ELb0ELb0ELb0ELb0ELb1EEEvNS_16Flash_fwd_paramsE)
        /*02fc*/ 	.word	0x00000000


	//----- nvinfo : EIATTR_REGCOUNT
	.align		4
.L_138:
        /*0300*/ 	.byte	0x04, 0x2f
        /*0302*/ 	.short	(.L_140 - .L_139)
	.align		4
.L_139:
        /*0304*/ 	.word	index@(_ZN5flash24flash_fwd_splitkv_kernelI23Flash_fwd_kernel_traitsILi192ELi64ELi64ELi4ELb0ELb0EN7cutlass10bfloat16_tE19Flash_kernel_traitsILi192ELi64ELi64ELi4ES3_EELb0ELb0ELb0ELb0ELb1ELb1ELb0ELb1EEEvNS_16Flash_fwd_paramsE)
        /*0308*/ 	.word	0x000000f2


	//----- nvinfo : EIATTR_FRAME_SIZE
	.align		4
.L_140:
        /*030c*/ 	.byte	0x04, 0x11
        /*030e*/ 	.short	(.L_142 - .L_141)
	.align		4
.L_141:
        /*0310*/ 	.word	index@(_ZN5flash24flash_fwd_splitkv_kernelI23Flash_fwd_kernel_traitsILi192ELi64ELi64ELi4ELb0ELb0EN7cutlass10bfloat16_tE19Flash_kernel_traitsILi192ELi64ELi64ELi4ES3_EELb0ELb0ELb0ELb0ELb1ELb1ELb0ELb1EEEvNS_16Flash_fwd_paramsE)
        /*0314*/ 	.word	0x00000000


	//----- nvinfo : EIATTR_REGCOUNT
	.align		4
.L_142:
        /*0318*/ 	.byte	0x04, 0x2f
        /*031a*/ 	.short	(.L_144 - .L_143)
	.align		4
.L_143:
        /*031c*/ 	.word	index@(_ZN5flash24flash_fwd_splitkv_kernelI23Flash_fwd_kernel_traitsILi192ELi64ELi64ELi4ELb0ELb0EN7cutlass10bfloat16_tE19Flash_kernel_traitsILi192ELi64ELi64ELi4ES3_EELb0ELb0ELb0ELb0ELb1ELb0ELb0ELb1EEEvNS_16Flash_fwd_paramsE)
        /*0320*/ 	.word	0x000000e2


	//----- nvinfo : EIATTR_FRAME_SIZE
	.align		4
.L_144:
        /*0324*/ 	.byte	0x04, 0x11
        /*0326*/ 	.short	(.L_146 - .L_145)
	.align		4
.L_145:
        /*0328*/ 	.word	index@(_ZN5flash24flash_fwd_splitkv_kernelI23Flash_fwd_kernel_traitsILi192ELi64ELi64ELi4ELb0ELb0EN7cutlass10bfloat16_tE19Flash_kernel_traitsILi192ELi64ELi64ELi4ES3_EELb0ELb0ELb0ELb0ELb1ELb0ELb0ELb1EEEvNS_16Flash_fwd_paramsE)
        /*032c*/ 	.word	0x00000000


	//----- nvinfo : EIATTR_REGCOUNT
	.align		4
.L_146:
        /*0330*/ 	.byte	0x04, 0x2f
        /*0332*/ 	.short	(.L_148 - .L_147)
	.align		4
.L_147:
        /*0334*/ 	.word	index@(_ZN5flash24flash_fwd_splitkv_kernelI23Flash_fwd_kernel_traitsILi192ELi64ELi64ELi4ELb0ELb0EN7cutlass10bfloat16_tE19Flash_kernel_traitsILi192ELi64ELi64ELi4ES3_EELb0ELb0ELb1ELb0ELb0ELb1ELb0ELb0EEEvNS_16Flash_fwd_paramsE)
        /*0338*/ 	.word	0x000000f8


	//----- nvinfo : EIATTR_FRAME_SIZE
	.align		4
.L_148:
        /*033c*/ 	.byte	0x04, 0x11
        /*033e*/ 	.short	(.L_150 - .L_149)
	.align		4
.L_149:
        /*0340*/ 	.word	index@(_ZN5flash24flash_fwd_splitkv_kernelI23Flash_fwd_kernel_traitsILi192ELi64ELi64ELi4ELb0ELb0EN7cutlass10bfloat16_tE19Flash_kernel_traitsILi192ELi64ELi64ELi4ES3_EELb0ELb0ELb1ELb0ELb0ELb1ELb0ELb0EEEvNS_16Flash_fwd_paramsE)
        /*0344*/ 	.word	0x00000000


	//----- nvinfo : EIATTR_REGCOUNT
	.align		4
.L_150:
        /*0348*/ 	.byte	0x04, 0x2f
        /*034a*/ 	.short	(.L_152 - .L_151)
	.align		4
.L_151:
        /*034c*/ 	.word	index@(_ZN5flash24flash_fwd_splitkv_kernelI23Flash_fwd_kernel_traitsILi192ELi64ELi64ELi4ELb0ELb0EN7cutlass10bfloat16_tE19Flash_kernel_traitsILi192ELi64ELi64ELi4ES3_EELb0ELb0ELb1ELb0ELb0ELb0ELb0ELb0EEEvNS_16Flash_fwd_paramsE)
        /*0350*/ 	.word	0x000000f0


	//----- nvinfo : EIATTR_FRAME_SIZE
	.align		4
.L_152:
        /*0354*/ 	.byte	0x04, 0x11
        /*0356*/ 	.short	(.L_154 - .L_153)
	.align		4
.L_153:
        /*0358*/ 	.word	index@(_ZN5flash24flash_fwd_splitkv_kernelI23Flash_fwd_kernel_traitsILi192ELi64ELi64ELi4ELb0ELb0EN7cutlass10bfloat16_tE19Flash_kernel_traitsILi192ELi64ELi64ELi4ES3_EELb0ELb0ELb1ELb0ELb0ELb0ELb0ELb0EEEvNS_16Flash_fwd_paramsE)
        /*035c*/ 	.word	0x00000000


	//----- nvinfo : EIATTR_REGCOUNT
	.align		4
.L_154:
        /*0360*/ 	.byte	0x04, 0x2f
        /*0362*/ 	.short	(.L_156 - .L_155)
	.align		4
.L_155:
        /*0364*/ 	.word	index@(_ZN5flash24flash_fwd_splitkv_kernelI23Flash_fwd_kernel_traitsILi192ELi64ELi64ELi4ELb0ELb0EN7cutlass10bfloat16_tE19Flash_kernel_traitsILi192ELi64ELi64ELi4ES3_EELb0ELb0ELb0ELb0ELb1ELb1ELb0ELb0EEEvNS_16Flash_fwd_paramsE)
        /*0368*/ 	.word	0x000000ff


	//----- nvinfo : EIATTR_FRAME_SIZE
	.align		4
.L_156:
        /*036c*/ 	.byte	0x04, 0x11
        /*036e*/ 	.short	(.L_158 - .L_157)
	.align		4
.L_157:
        /*0370*/ 	.word	index@(_ZN5flash24flash_fwd_splitkv_kernelI23Flash_fwd_kernel_traitsILi192ELi64ELi64ELi4ELb0ELb0EN7cutlass10bfloat16_tE19Flash_kernel_traitsILi192ELi64ELi64ELi4ES3_EELb0ELb0ELb0ELb0ELb1ELb1ELb0ELb0EEEvNS_16Flash_fwd_paramsE)
        /*0374*/ 	.word	0x00000000


	//----- nvinfo : EIATTR_REGCOUNT
	.align		4
.L_158:
        /*0378*/ 	.byte	0x04, 0x2f
        /*037a*/ 	.short	(.L_160 - .L_159)
	.align		4
.L_159:
        /*037c*/ 	.word	index@(_ZN5flash24flash_fwd_splitkv_kernelI23Flash_fwd_kernel_traitsILi192ELi64ELi64ELi4ELb0ELb0EN7cutlass10bfloat16_tE19Flash_kernel_traitsILi192ELi64ELi64ELi4ES3_EELb0ELb0ELb0ELb0ELb1ELb0ELb0ELb0EEEvNS_16Flash_fwd_paramsE)
        /*0380*/ 	.word	0x000000e2


	//----- nvinfo : EIATTR_FRAME_SIZE
	.align		4
.L_160:
        /*0384*/ 	.byte	0x04, 0x11
        /*0386*/ 	.short	(.L_162 - .L_161)
	.align		4
.L_161:
        /*0388*/ 	.word	index@(_ZN5flash24flash_fwd_splitkv_kernelI23Flash_fwd_kernel_traitsILi192ELi64ELi64ELi4ELb0ELb0EN7cutlass10bfloat16_tE19Flash_kernel_traitsILi192ELi64ELi64ELi4ES3_EELb0ELb0ELb0ELb0ELb1ELb0ELb0ELb0EEEvNS_16Flash_fwd_paramsE)
        /*038c*/ 	.word	0x00000000


	//----- nvinfo : EIATTR_REGCOUNT
	.align		4
.L_162:
        /*0390*/ 	.byte	0x04, 0x2f
        /*0392*/ 	.short	(.L_164 - .L_163)
	.align		4
.L_163:
        /*0394*/ 	.word	index@(_ZN5flash24flash_fwd_splitkv_kernelI23Flash_fwd_kernel_traitsILi192ELi64ELi64ELi4ELb0ELb0EN7cutlass10bfloat16_tE19Flash_kernel_traitsILi192ELi64ELi64ELi4ES3_EELb0ELb1ELb0ELb0ELb0ELb1ELb1ELb1EEEvNS_16Flash_fwd_paramsE)
        /*0398*/ 	.word	0x000000f5


	//----- nvinfo : EIATTR_FRAME_SIZE
	.align		4
.L_164:
        /*039c*/ 	.byte	0x04, 0x11
        /*039e*/ 	.short	(.L_166 - .L_165)
	.align		4
.L_165:
        /*03a0*/ 	.word	index@($_ZN5flash24flash_fwd_splitkv_kernelI23Flash_fwd_kernel_traitsILi192ELi64ELi64ELi4ELb0ELb0EN7cutlass10bfloat16_tE19Flash_kernel_traitsILi192ELi64ELi64ELi4ES3_EELb0ELb1ELb0ELb0ELb0ELb1ELb1ELb1EEEvNS_16Flash_fwd_paramsE$_ZN5flash30compute_attn_1rowblock_splitkvI23Flash_fwd_kernel_traitsILi192ELi64ELi64ELi4ELb0ELb0EN7cutlass10bfloat16_tE19Flash_kernel_traitsILi192ELi64ELi64ELi4ES3_EELb0ELb1ELb0ELb0ELb0ELb1ELb1ELb1ENS_16Flash_fwd_paramsEEEvRKT8_iiiii)
        /*03a4*/ 	.word	0x00000000


	//----- nvinfo : EIATTR_FRAME_SIZE
	.align		4
.L_166:
        /*03a8*/ 	.byte	0x04, 0x11
        /*03aa*/ 	.short	(.L_168 - .L_167)
	.align		4
.L_167:
        /*03ac*/ 	.word	index@(_ZN5flash24flash_fwd_splitkv_kernelI23Flash_fwd_kernel_traitsILi192ELi64ELi64ELi4ELb0ELb0EN7cutlass10bfloat16_tE19Flash_kernel_traitsILi192ELi64ELi64ELi4ES3_EELb0ELb1ELb0ELb0ELb0ELb1ELb1ELb1EEEvNS_16Flash_fwd_paramsE)
        /*03b0*/ 	.word	0x00000000


	//----- nvinfo : EIATTR_REGCOUNT
	.align		4
.L_168:
        /*03b4*/ 	.byte	0x04, 0x2f
        /*03b6*/ 	.short	(.L_170 - .L_169)
	.align		4
.L_169:
        /*03b8*/ 	.word	index@(_ZN5flash24flash_fwd_splitkv_kernelI23Flash_fwd_kernel_traitsILi192ELi64ELi64ELi4ELb0ELb0EN7cutlass10bfloat16_tE19Flash_kernel_traitsILi192ELi64ELi64ELi4ES3_EELb0ELb1ELb0ELb0ELb0ELb0ELb1ELb1EEEvNS_16Flash_fwd_paramsE)
        /*03bc*/ 	.word	0x000000f7


	//----- nvinfo : EIATTR_FRAME_SIZE
	.align		4
.L_170:
        /*03c0*/ 	.byte	0x04, 0x11
        /*03c2*/ 	.short	(.L_172 - .L_171)
	.align		4
.L_171:
        /*03c4*/ 	.word	index@($_ZN5flash24flash_fwd_splitkv_kernelI23Flash_fwd_kernel_traitsILi192ELi64ELi64ELi4ELb0ELb0EN7cutlass10bfloat16_tE19Flash_kernel_traitsILi192ELi64ELi64ELi4ES3_EELb0ELb1ELb0ELb0ELb0ELb0ELb1ELb1EEEvNS_16Flash_fwd_paramsE$_ZN5flash30compute_attn_1rowblock_splitkvI23Flash_fwd_kernel_traitsILi192ELi64ELi64ELi4ELb0ELb0EN7cutlass10bfloat16_tE19Flash_kernel_traitsILi192ELi64ELi64ELi4ES3_EELb0ELb1ELb0ELb0ELb0ELb0ELb1ELb1ENS_16Flash_fwd_paramsEEEvRKT8_iiiii)
        /*03c8*/ 	.word	0x00000000


	//----- nvinfo : EIATTR_FRAME_SIZE
	.align		4
.L_172:
        /*03cc*/ 	.byte	0x04, 0x11
        /*03ce*/ 	.short	(.L_174 - .L_173)
	.align		4
.L_173:
        /*03d0*/ 	.word	index@(_ZN5flash24flash_fwd_splitkv_kernelI23Flash_fwd_kernel_traitsILi192ELi64ELi64ELi4ELb0ELb0EN7cutlass10bfloat16_tE19Flash_kernel_traitsILi192ELi64ELi64ELi4ES3_EELb0ELb1ELb0ELb0ELb0ELb0ELb1ELb1EEEvNS_16Flash_fwd_paramsE)
        /*03d4*/ 	.word	0x00000000


	//----- nvinfo : EIATTR_REGCOUNT
	.align		4
.L_174:
        /*03d8*/ 	.byte	0x04, 0x2f
        /*03da*/ 	.short	(.L_176 - .L_175)
	.align		4
.L_175:
        /*03dc*/ 	.word	index@(_ZN5flash24flash_fwd_splitkv_kernelI23Flash_fwd_kernel_traitsILi192ELi64ELi64ELi4ELb0ELb0EN7cutlass10bfloat16_tE19Flash_kernel_traitsILi192ELi64ELi64ELi4ES3_EELb0ELb1ELb0ELb0ELb0ELb1ELb1ELb0EEEvNS_16Flash_fwd_paramsE)
        /*03e0*/ 	.word	0x000000ff


	//----- nvinfo : EIATTR_FRAME_SIZE
	.align		4
.L_176:
        /*03e4*/ 	.byte	0x04, 0x11
        /*03e6*/ 	.short	(.L_178 - .L_177)
	.align		4
.L_177:
        /*03e8*/ 	.word	index@(_ZN5flash24flash_fwd_splitkv_kernelI23Flash_fwd_kernel_traitsILi192ELi64ELi64ELi4ELb0ELb0EN7cutlass10bfloat16_tE19Flash_kernel_traitsILi192ELi64ELi64ELi4ES3_EELb0ELb1ELb0ELb0ELb0ELb1ELb1ELb0EEEvNS_16Flash_fwd_paramsE)
        /*03ec*/ 	.word	0x00000000


	//----- nvinfo : EIATTR_REGCOUNT
	.align		4
.L_178:
        /*03f0*/ 	.byte	0x04, 0x2f
        /*03f2*/ 	.short	(.L_180 - .L_179)
	.align		4
.L_179:
        /*03f4*/ 	.word	index@(_ZN5flash24flash_fwd_splitkv_kernelI23Flash_fwd_kernel_traitsILi192ELi64ELi64ELi4ELb0ELb0EN7cutlass10bfloat16_tE19Flash_kernel_traitsILi192ELi64ELi64ELi4ES3_EELb0ELb1ELb0ELb0ELb0ELb0ELb1ELb0EEEvNS_16Flash_fwd_paramsE)
        /*03f8*/ 	.word	0x000000ec


	//----- nvinfo : EIATTR_FRAME_SIZE
	.align		4
.L_180:
        /*03fc*/ 	.byte	0x04, 0x11
        /*03fe*/ 	.short	(.L_182 - .L_181)
	.align		4
.L_181:
        /*0400*/ 	.word	index@(_ZN5flash24flash_fwd_splitkv_kernelI23Flash_fwd_kernel_traitsILi192ELi64ELi64ELi4ELb0ELb0EN7cutlass10bfloat16_tE19Flash_kernel_traitsILi192ELi64ELi64ELi4ES3_EELb0ELb1ELb0ELb0ELb0ELb0ELb1ELb0EEEvNS_16Flash_fwd_paramsE)
        /*0404*/ 	.word	0x00000000


	//----- nvinfo : EIATTR_REGCOUNT
	.align		4
.L_182:
        /*0408*/ 	.byte	0x04, 0x2f
        /*040a*/ 	.short	(.L_184 - .L_183)
	.align		4
.L_183:
        /*040c*/ 	.word	index@(_ZN5flash24flash_fwd_splitkv_kernelI23Flash_fwd_kernel_traitsILi192ELi64ELi64ELi4ELb0ELb0EN7cutlass10bfloat16_tE19Flash_kernel_traitsILi192ELi64ELi64ELi4ES3_EELb0ELb1ELb0ELb0ELb0ELb1ELb0ELb1EEEvNS_16Flash_fwd_paramsE)
        /*0410*/ 	.word	0x000000f6


	//----- nvinfo : EIATTR_FRAME_SIZE
	.align		4
.L_184:
        /*0414*/ 	.byte	0x04, 0x11
        /*0416*/ 	.short	(.L_186 - .L_185)
	.align		4
.L_185:
        /*0418*/ 	.word	index@($_ZN5flash24flash_fwd_splitkv_kernelI23Flash_fwd_kernel_traitsILi192ELi64ELi64ELi4ELb0ELb0EN7cutlass10bfloat16_tE19Flash_kernel_traitsILi192ELi64ELi64ELi4ES3_EELb0ELb1ELb0ELb0ELb0ELb1ELb0ELb1EEEvNS_16Flash_fwd_paramsE$_ZN5flash30compute_attn_1rowblock_splitkvI23Flash_fwd_kernel_traitsILi192ELi64ELi64ELi4ELb0ELb0EN7cutlass10bfloat16_tE19Flash_kernel_traitsILi192ELi64ELi64ELi4ES3_EELb0ELb1ELb0ELb0ELb0ELb1ELb0ELb1ENS_16Flash_fwd_paramsEEEvRKT8_iiiii)
        /*041c*/ 	.word	0x00000000


	//----- nvinfo : EIATTR_FRAME_SIZE
	.align		4
.L_186:
        /*0420*/ 	.byte	0x04, 0x11
        /*0422*/ 	.short	(.L_188 - .L_187)
	.align		4
.L_187:
        /*0424*/ 	.word	index@(_ZN5flash24flash_fwd_splitkv_kernelI23Flash_fwd_kernel_traitsILi192ELi64ELi64ELi4ELb0ELb0EN7cutlass10bfloat16_tE19Flash_kernel_traitsILi192ELi64ELi64ELi4ES3_EELb0ELb1ELb0ELb0ELb0ELb1ELb0ELb1EEEvNS_16Flash_fwd_paramsE)
        /*0428*/ 	.word	0x00000000


	//----- nvinfo : EIATTR_REGCOUNT
	.align		4
.L_188:
        /*042c*/ 	.byte	0x04, 0x2f
        /*042e*/ 	.short	(.L_190 - .L_189)
	.align		4
.L_189:
        /*0430*/ 	.word	index@(_ZN5flash24flash_fwd_splitkv_kernelI23Flash_fwd_kernel_traitsILi192ELi64ELi64ELi4ELb0ELb0EN7cutlass10bfloat16_tE19Flash_kernel_traitsILi192ELi64ELi64ELi4ES3_EELb0ELb1ELb0ELb0ELb0ELb0ELb0ELb1EEEvNS_16Flash_fwd_paramsE)
        /*0434*/ 	.word	0x000000f7


	//----- nvinfo : EIATTR_FRAME_SIZE
	.align		4
.L_190:
        /*0438*/ 	.byte	0x04, 0x11
        /*043a*/ 	.short	(.L_192 - .L_191)
	.align		4
.L_191:
        /*043c*/ 	.word	index@($_ZN5flash24flash_fwd_splitkv_kernelI23Flash_fwd_kernel_traitsILi192ELi64ELi64ELi4ELb0ELb0EN7cutlass10bfloat16_tE19Flash_kernel_traitsILi192ELi64ELi64ELi4ES3_EELb0ELb1ELb0ELb0ELb0ELb0ELb0ELb1EEEvNS_16Flash_fwd_paramsE$_ZN5flash30compute_attn_1rowblock_splitkvI23Flash_fwd_kernel_traitsILi192ELi64ELi64ELi4ELb0ELb0EN7cutlass10bfloat16_tE19Flash_kernel_traitsILi192ELi64ELi64ELi4ES3_EELb0ELb1ELb0ELb0ELb0ELb0ELb0ELb1ENS_16Flash_fwd_paramsEEEvRKT8_iiiii)
        /*0440*/ 	.word	0x00000000


	//----- nvinfo : EIATTR_FRAME_SIZE
	.align		4
.L_192:
        /*0444*/ 	.byte	0x04, 0x11
        /*0446*/ 	.short	(.L_194 - .L_193)
	.align		4
.L_193:
        /*0448*/ 	.word	index@(_ZN5flash24flash_fwd_splitkv_kernelI23Flash_fwd_kernel_traitsILi192ELi64ELi64ELi4ELb0ELb0EN7cutlass10bfloat16_tE19Flash_kernel_traitsILi192ELi64ELi64ELi4ES3_EELb0ELb1ELb0ELb0ELb0ELb0ELb0ELb1EEEvNS_16Flash_fwd_paramsE)
        /*044c*/ 	.word	0x00000000


	//----- nvinfo : EIATTR_REGCOUNT
	.align		4
.L_194:
        /*0450*/ 	.byte	0x04, 0x2f
        /*0452*/ 	.short	(.L_196 - .L_195)
	.align		4
.L_195:
        /*0454*/ 	.word	index@(_ZN5flash24flash_fwd_splitkv_kernelI23Flash_fwd_kernel_traitsILi192ELi64ELi64ELi4ELb0ELb0EN7cutlass10bfloat16_tE19Flash_kernel_traitsILi192ELi64ELi64ELi4ES3_EELb0ELb1ELb0ELb0ELb0ELb1ELb0ELb0EEEvNS_16Flash_fwd_paramsE)
        /*0458*/ 	.word	0x000000ff


	//----- nvinfo : EIATTR_FRAME_SIZE
	.align		4
.L_196:
        /*045c*/ 	.byte	0x04, 0x11
        /*045e*/ 	.short	(.L_198 - .L_197)
	.align		4
.L_197:
        /*0460*/ 	.word	index@(_ZN5flash24flash_fwd_splitkv_kernelI23Flash_fwd_kernel_traitsILi192ELi64ELi64ELi4ELb0ELb0EN7cutlass10bfloat16_tE19Flash_kernel_traitsILi192ELi64ELi64ELi4ES3_EELb0ELb1ELb0ELb0ELb0ELb1ELb0ELb0EEEvNS_16Flash_fwd_paramsE)
        /*0464*/ 	.word	0x00000000


	//----- nvinfo : EIATTR_REGCOUNT
	.align		4
.L_198:
        /*0468*/ 	.byte	0x04, 0x2f
        /*046a*/ 	.short	(.L_200 - .L_199)
	.align		4
.L_199:
        /*046c*/ 	.word	index@(_ZN5flash24flash_fwd_splitkv_kernelI23Flash_fwd_kernel_traitsILi192ELi64ELi64ELi4ELb0ELb0EN7cutlass10bfloat16_tE19Flash_kernel_traitsILi192ELi64ELi64ELi4ES3_EELb0ELb1ELb0ELb0ELb0ELb0ELb0ELb0EEEvNS_16Flash_fwd_paramsE)
        /*0470*/ 	.word	0x000000f0


	//----- nvinfo : EIATTR_FRAME_SIZE
	.align		4
.L_200:
        /*0474*/ 	.byte	0x04, 0x11
        /*0476*/ 	.short	(.L_202 - .L_201)
	.align		4
.L_201:
        /*0478*/ 	.word	index@(_ZN5flash24flash_fwd_splitkv_kernelI23Flash_fwd_kernel_traitsILi192ELi64ELi64ELi4ELb0ELb0EN7cutlass10bfloat16_tE19Flash_kernel_traitsILi192ELi64ELi64ELi4ES3_EELb0ELb1ELb0ELb0ELb0ELb0ELb0ELb0EEEvNS_16Flash_fwd_paramsE)
        /*047c*/ 	.word	0x00000000


	//----- nvinfo : EIATTR_REGCOUNT
	.align		4
.L_202:
        /*0480*/ 	.byte	0x04, 0x2f
        /*0482*/ 	.short	(.L_204 - .L_203)
	.align		4
.L_203:
        /*0484*/ 	.word	index@(_ZN5flash24flash_fwd_splitkv_kernelI23Flash_fwd_kernel_traitsILi192ELi64ELi64ELi4ELb0ELb0EN7cutlass10bfloat16_tE19Flash_kernel_traitsILi192ELi64ELi64ELi4ES3_EELb0ELb0ELb0ELb0ELb0ELb1ELb1ELb1EEEvNS_16Flash_fwd_paramsE)
        /*0488*/ 	.word	0x000000fb


	//----- nvinfo : EIATTR_FRAME_SIZE
	.align		4
.L_204:
        /*048c*/ 	.byte	0x04, 0x11
        /*048e*/ 	.short	(.L_206 - .L_205)
	.align		4
.L_205:
        /*0490*/ 	.word	index@($_ZN5flash24flash_fwd_splitkv_kernelI23Flash_fwd_kernel_traitsILi192ELi64ELi64ELi4ELb0ELb0EN7cutlass10bfloat16_tE19Flash_kernel_traitsILi192ELi64ELi64ELi4ES3_EELb0ELb0ELb0ELb0ELb0ELb1ELb1ELb1EEEvNS_16Flash_fwd_paramsE$_ZN5flash30compute_attn_1rowblock_splitkvI23Flash_fwd_kernel_traitsILi192ELi64ELi64ELi4ELb0ELb0EN7cutlass10bfloat16_tE19Flash_kernel_traitsILi192ELi64ELi64ELi4ES3_EELb0ELb0ELb0ELb0ELb0ELb1ELb1ELb1ENS_16Flash_fwd_paramsEEEvRKT8_iiiii)
        /*0494*/ 	.word	0x00000000


	//----- nvinfo : EIATTR_FRAME_SIZE
	.align		4
.L_206:
        /*0498*/ 	.byte	0x04, 0x11
        /*049a*/ 	.short	(.L_208 - .L_207)
	.align		4
.L_207:
        /*049c*/ 	.word	index@(_ZN5flash24flash_fwd_splitkv_kernelI23Flash_fwd_kernel_traitsILi192ELi64ELi64ELi4ELb0ELb0EN7cutlass10bfloat16_tE19Flash_kernel_traitsILi192ELi64ELi64ELi4ES3_EELb0ELb0ELb0ELb0ELb0ELb1ELb1ELb1EEEvNS_16Flash_fwd_paramsE)
        /*04a0*/ 	.word	0x00000000


	//----- nvinfo : EIATTR_REGCOUNT
	.align		4
.L_208:
        /*04a4*/ 	.byte	0x04, 0x2f
        /*04a6*/ 	.short	(.L_210 - .L_209)
	.align		4
.L_209:
        /*04a8*/ 	.word	index@(_ZN5flash24flash_fwd_splitkv_kernelI23Flash_fwd_kernel_traitsILi192ELi64ELi64ELi4ELb0ELb0EN7cutlass10bfloat16_tE19Flash_kernel_traitsILi192ELi64ELi64ELi4ES3_EELb0ELb0ELb0ELb0ELb0ELb0ELb1ELb1EEEvNS_16Flash_fwd_paramsE)
        /*04ac*/ 	.word	0x000000e6


	//----- nvinfo : EIATTR_FRAME_SIZE
	.align		4
.L_210:
        /*04b0*/ 	.byte	0x04, 0x11
        /*04b2*/ 	.short	(.L_212 - .L_211)
	.align		4
.L_211:
        /*04b4*/ 	.word	index@($_ZN5flash24flash_fwd_splitkv_kernelI23Flash_fwd_kernel_traitsILi192ELi64ELi64ELi4ELb0ELb0EN7cutlass10bfloat16_tE19Flash_kernel_traitsILi192ELi64ELi64ELi4ES3_EELb0ELb0ELb0ELb0ELb0ELb0ELb1ELb1EEEvNS_16Flash_fwd_paramsE$_ZN5flash30compute_attn_1rowblock_splitkvI23Flash_fwd_kernel_traitsILi192ELi64ELi64ELi4ELb0ELb0EN7cutlass10bfloat16_tE19Flash_kernel_traitsILi192ELi64ELi64ELi4ES3_EELb0ELb0ELb0ELb0ELb0ELb0ELb1ELb1ENS_16Flash_fwd_paramsEEEvRKT8_iiiii)
        /*04b8*/ 	.word	0x00000000


	//----- nvinfo : EIATTR_FRAME_SIZE
	.align		4
.L_212:
        /*04bc*/ 	.byte	0x04, 0x11
        /*04be*/ 	.short	(.L_214 - .L_213)
	.align		4
.L_213:
        /*04c0*/ 	.word	index@(_ZN5flash24flash_fwd_splitkv_kernelI23Flash_fwd_kernel_traitsILi192ELi64ELi64ELi4ELb0ELb0EN7cutlass10bfloat16_tE19Flash_kernel_traitsILi192ELi64ELi64ELi4ES3_EELb0ELb0ELb0ELb0ELb0ELb0ELb1ELb1EEEvNS_16Flash_fwd_paramsE)
        /*04c4*/ 	.word	0x00000000


	//----- nvinfo : EIATTR_REGCOUNT
	.align		4
.L_214:
        /*04c8*/ 	.byte	0x04, 0x2f
        /*04ca*/ 	.short	(.L_216 - .L_215)
	.align		4
.L_215:
        /*04cc*/ 	.word	index@(_ZN5flash24flash_fwd_splitkv_kernelI23Flash_fwd_kernel_traitsILi192ELi64ELi64ELi4ELb0ELb0EN7cutlass10bfloat16_tE19Flash_kernel_traitsILi192ELi64ELi64ELi4ES3_EELb0ELb0ELb0ELb0ELb0ELb1ELb1ELb0EEEvNS_16Flash_fwd_paramsE)
        /*04d0*/ 	.word	0x000000ff


	//----- nvinfo : EIATTR_FRAME_SIZE
	.align		4
.L_216:
        /*04d4*/ 	.byte	0x04, 0x11
        /*04d6*/ 	.short	(.L_218 - .L_217)
	.align		4
.L_217:
        /*04d8*/ 	.word	index@(_ZN5flash24flash_fwd_splitkv_kernelI23Flash_fwd_kernel_traitsILi192ELi64ELi64ELi4ELb0ELb0EN7cutlass10bfloat16_tE19Flash_kernel_traitsILi192ELi64ELi64ELi4ES3_EELb0ELb0ELb0ELb0ELb0ELb1ELb1ELb0EEEvNS_16Flash_fwd_paramsE)
        /*04dc*/ 	.word	0x00000000


	//----- nvinfo : EIATTR_REGCOUNT
	.align		4
.L_218:
        /*04e0*/ 	.byte	0x04, 0x2f
        /*04e2*/ 	.short	(.L_220 - .L_219)
	.align		4
.L_219:
        /*04e4*/ 	.word	index@(_ZN5flash24flash_fwd_splitkv_kernelI23Flash_fwd_kernel_traitsILi192ELi64ELi64ELi4ELb0ELb0EN7cutlass10bfloat16_tE19Flash_kernel_traitsILi192ELi64ELi64ELi4ES3_EELb0ELb0ELb0ELb0ELb0ELb0ELb1ELb0EEEvNS_16Flash_fwd_paramsE)
        /*04e8*/ 	.word	0x000000f0


	//----- nvinfo : EIATTR_FRAME_SIZE
	.align		4
.L_220:
        /*04ec*/ 	.byte	0x04, 0x11
        /*04ee*/ 	.short	(.L_222 - .L_221)
	.align		4
.L_221:
        /*04f0*/ 	.word	index@(_ZN5flash24flash_fwd_splitkv_kernelI23Flash_fwd_kernel_traitsILi192ELi64ELi64ELi4ELb0ELb0EN7cutlass10bfloat16_tE19Flash_kernel_traitsILi192ELi64ELi64ELi4ES3_EELb0ELb0ELb0ELb0ELb0ELb0ELb1ELb0EEEvNS_16Flash_fwd_paramsE)
        /*04f4*/ 	.word	0x00000000


	//----- nvinfo : EIATTR_REGCOUNT
	.align		4
.L_222:
        /*04f8*/ 	.byte	0x04, 0x2f
        /*04fa*/ 	.short	(.L_224 - .L_223)
	.align		4
.L_223:
        /*04fc*/ 	.word	index@(_ZN5flash24flash_fwd_splitkv_kernelI23Flash_fwd_kernel_traitsILi192ELi64ELi64ELi4ELb0ELb0EN7cutlass10bfloat16_tE19Flash_kernel_traitsILi192ELi64ELi64ELi4ES3_EELb0ELb0ELb0ELb0ELb0ELb1ELb0ELb1EEEvNS_16Flash_fwd_paramsE)
        /*0500*/ 	.word	0x000000ff


	//----- nvinfo : EIATTR_FRAME_SIZE
	.align		4
.L_224:
        /*0504*/ 	.byte	0x04, 0x11
        /*0506*/ 	.short	(.L_226 - .L_225)
	.align		4
.L_225:
        /*0508*/ 	.word	index@($_ZN5flash24flash_fwd_splitkv_kernelI23Flash_fwd_kernel_traitsILi192ELi64ELi64ELi4ELb0ELb0EN7cutlass10bfloat16_tE19Flash_kernel_traitsILi192ELi64ELi64ELi4ES3_EELb0ELb0ELb0ELb0ELb0ELb1ELb0ELb1EEEvNS_16Flash_fwd_paramsE$_ZN5flash30compute_attn_1rowblock_splitkvI23Flash_fwd_kernel_traitsILi192ELi64ELi64ELi4ELb0ELb0EN7cutlass10bfloat16_tE19Flash_kernel_traitsILi192ELi64ELi64ELi4ES3_EELb0ELb0ELb0ELb0ELb0ELb1ELb0ELb1ENS_16Flash_fwd_paramsEEEvRKT8_iiiii)
        /*050c*/ 	.word	0x00000000


	//----- nvinfo : EIATTR_FRAME_SIZE
	.align		4
.L_226:
        /*0510*/ 	.byte	0x04, 0x11
        /*0512*/ 	.short	(.L_228 - .L_227)
	.align		4
.L_227:
        /*0514*/ 	.word	index@(_ZN5flash24flash_fwd_splitkv_kernelI23Flash_fwd_kernel_traitsILi192ELi64ELi64ELi4ELb0ELb0EN7cutlass10bfloat16_tE19Flash_kernel_traitsILi192ELi64ELi64ELi4ES3_EELb0ELb0ELb0ELb0ELb0ELb1ELb0ELb1EEEvNS_16Flash_fwd_paramsE)
        /*0518*/ 	.word	0x00000000


	//----- nvinfo : EIATTR_REGCOUNT
	.align		4
.L_228:
        /*051c*/ 	.byte	0x04, 0x2f
        /*051e*/ 	.short	(.L_230 - .L_229)
	.align		4
.L_229:
        /*0520*/ 	.word	index@(_ZN5flash24flash_fwd_splitkv_kernelI23Flash_fwd_kernel_traitsILi192ELi64ELi64ELi4ELb0ELb0EN7cutlass10bfloat16_tE19Flash_kernel_traitsILi192ELi64ELi64ELi4ES3_EELb0ELb0ELb0ELb0ELb0ELb0ELb0ELb1EEEvNS_16Flash_fwd_paramsE)
        /*0524*/ 	.word	0x000000e9


	//----- nvinfo : EIATTR_FRAME_SIZE
	.align		4
.L_230:
        /*0528*/ 	.byte	0x04, 0x11
        /*052a*/ 	.short	(.L_232 - .L_231)
	.align		4
.L_231:
        /*052c*/ 	.word	index@($_ZN5flash24flash_fwd_splitkv_kernelI23Flash_fwd_kernel_traitsILi192ELi64ELi64ELi4ELb0ELb0EN7cutlass10bfloat16_tE19Flash_kernel_traitsILi192ELi64ELi64ELi4ES3_EELb0ELb0ELb0ELb0ELb0ELb0ELb0ELb1EEEvNS_16Flash_fwd_paramsE$_ZN5flash30compute_attn_1rowblock_splitkvI23Flash_fwd_kernel_traitsILi192ELi64ELi64ELi4ELb0ELb0EN7cutlass10bfloat16_tE19Flash_kernel_traitsILi192ELi64ELi64ELi4ES3_EELb0ELb0ELb0ELb0ELb0ELb0ELb0ELb1ENS_16Flash_fwd_paramsEEEvRKT8_iiiii)
        /*0530*/ 	.word	0x00000000


	//----- nvinfo : EIATTR_FRAME_SIZE
	.align		4
.L_232:
        /*0534*/ 	.byte	0x04, 0x11
        /*0536*/ 	.short	(.L_234 - .L_233)
	.align		4
.L_233:
        /*0538*/ 	.word	index@(_ZN5flash24flash_fwd_splitkv_kernelI23Flash_fwd_kernel_traitsILi192ELi64ELi64ELi4ELb0ELb0EN7cutlass10bfloat16_tE19Flash_kernel_traitsILi192ELi64ELi64ELi4ES3_EELb0ELb0ELb0ELb0ELb0ELb0ELb0ELb1EEEvNS_16Flash_fwd_paramsE)
        /*053c*/ 	.word	0x00000000


	//----- nvinfo : EIATTR_REGCOUNT
	.align		4
.L_234:
        /*0540*/ 	.byte	0x04, 0x2f
        /*0542*/ 	.short	(.L_236 - .L_235)
	.align		4
.L_235:
        /*0544*/ 	.word	index@(_ZN5flash24flash_fwd_splitkv_kernelI23Flash_fwd_kernel_traitsILi192ELi64ELi64ELi4ELb0ELb0EN7cutlass10bfloat16_tE19Flash_kernel_traitsILi192ELi64ELi64ELi4ES3_EELb0ELb0ELb0ELb0ELb0ELb1ELb0ELb0EEEvNS_16Flash_fwd_paramsE)
        /*0548*/ 	.word	0x000000ff


	//----- nvinfo : EIATTR_FRAME_SIZE
	.align		4
.L_236:
        /*054c*/ 	.byte	0x04, 0x11
        /*054e*/ 	.short	(.L_238 - .L_237)
	.align		4
.L_237:
        /*0550*/ 	.word	index@(_ZN5flash24flash_fwd_splitkv_kernelI23Flash_fwd_kernel_traitsILi192ELi64ELi64ELi4ELb0ELb0EN7cutlass10bfloat16_tE19Flash_kernel_traitsILi192ELi64ELi64ELi4ES3_EELb0ELb0ELb0ELb0ELb0ELb1ELb0ELb0EEEvNS_16Flash_fwd_paramsE)
        /*0554*/ 	.word	0x00000000


	//----- nvinfo : EIATTR_REGCOUNT
	.align		4
.L_238:
        /*0558*/ 	.byte	0x04, 0x2f
        /*055a*/ 	.short	(.L_240 - .L_239)
	.align		4
.L_239:
        /*055c*/ 	.word	index@(_ZN5flash24flash_fwd_splitkv_kernelI23Flash_fwd_kernel_traitsILi192ELi64ELi64ELi4ELb0ELb0EN7cutlass10bfloat16_tE19Flash_kernel_traitsILi192ELi64ELi64ELi4ES3_EELb0ELb0ELb0ELb0ELb0ELb0ELb0ELb0EEEvNS_16Flash_fwd_paramsE)
        /*0560*/ 	.word	0x000000f2


	//----- nvinfo : EIATTR_FRAME_SIZE
	.align		4
.L_240:
        /*0564*/ 	.byte	0x04, 0x11
        /*0566*/ 	.short	(.L_242 - .L_241)
	.align		4
.L_241:
        /*0568*/ 	.word	index@(_ZN5flash24flash_fwd_splitkv_kernelI23Flash_fwd_kernel_traitsILi192ELi64ELi64ELi4ELb0ELb0EN7cutlass10bfloat16_tE19Flash_kernel_traitsILi192ELi64ELi64ELi4ES3_EELb0ELb0ELb0ELb0ELb0ELb0ELb0ELb0EEEvNS_16Flash_fwd_paramsE)
        /*056c*/ 	.word	0x00000000


	//----- nvinfo : EIATTR_REGCOUNT
	.align		4
.L_242:
        /*0570*/ 	.byte	0x04, 0x2f
        /*0572*/ 	.short	(.L_244 - .L_243)
	.align		4
.L_243:
        /*0574*/ 	.word	index@(_ZN5flash32flash_fwd_splitkv_combine_kernelI23Flash_fwd_kernel_traitsILi192ELi64ELi64ELi4ELb0ELb0EN7cutlass10bfloat16_tE19Flash_kernel_traitsILi192ELi64ELi64ELi4ES3_EELi8ELi1ELb1EEEvNS_16Flash_fwd_paramsE)
        /*0578*/ 	.word	0x00000036


	//----- nvinfo : EIATTR_FRAME_SIZE
	.align		4
.L_244:
        /*057c*/ 	.byte	0x04, 0x11
        /*057e*/ 	.short	(.L_246 - .L_245)
	.align		4
.L_245:
        /*0580*/ 	.word	index@($__internal_13_$__cuda_sm20_div_s64)
        /*0584*/ 	.word	0x00000000


	//----- nvinfo : EIATTR_FRAME_SIZE
	.align		4
.L_246:
        /*0588*/ 	.byte	0x04, 0x11
        /*058a*/ 	.short	(.L_248 - .L_247)
	.align		4
.L_247:
        /*058c*/ 	.word	index@(_ZN5flash32flash_fwd_splitkv_combine_kernelI23Flash_fwd_kernel_traitsILi192ELi64ELi64ELi4ELb0ELb0EN7cutlass10bfloat16_tE19Flash_kernel_traitsILi192ELi64ELi64ELi4ES3_EELi8ELi1ELb1EEEvNS_16Flash_fwd_paramsE)
        /*0590*/ 	.word	0x00000000


	//----- nvinfo : EIATTR_REGCOUNT
	.align		4
.L_248:
        /*0594*/ 	.byte	0x04, 0x2f
        /*0596*/ 	.short	(.L_250 - .L_249)
	.align		4
.L_249:
        /*0598*/ 	.word	index@(_ZN5flash32flash_fwd_splitkv_combine_kernelI23Flash_fwd_kernel_traitsILi192ELi64ELi64ELi4ELb0ELb0EN7cutlass10bfloat16_tE19Flash_kernel_traitsILi192ELi64ELi64ELi4ES3_EELi8ELi2ELb1EEEvNS_16Flash_fwd_paramsE)
        /*059c*/ 	.word	0x00000036


	//----- nvinfo : EIATTR_FRAME_SIZE
	.align		4
.L_250:
        /*05a0*/ 	.byte	0x04, 0x11
        /*05a2*/ 	.short	(.L_252 - .L_251)
	.align		4
.L_251:
        /*05a4*/ 	.word	index@($__internal_12_$__cuda_sm20_div_s64)
        /*05a8*/ 	.word	0x00000000


	//----- nvinfo : EIATTR_FRAME_SIZE
	.align		4
.L_252:
        /*05ac*/ 	.byte	0x04, 0x11
        /*05ae*/ 	.short	(.L_254 - .L_253)
	.align		4
.L_253:
        /*05b0*/ 	.word	index@(_ZN5flash32flash_fwd_splitkv_combine_kernelI23Flash_fwd_kernel_traitsILi192ELi64ELi64ELi4ELb0ELb0EN7cutlass10bfloat16_tE19Flash_kernel_traitsILi192ELi64ELi64ELi4ES3_EELi8ELi2ELb1EEEvNS_16Flash_fwd_paramsE)
        /*05b4*/ 	.word	0x00000000


	//----- nvinfo : EIATTR_REGCOUNT
	.align		4
.L_254:
        /*05b8*/ 	.byte	0x04, 0x2f
        /*05ba*/ 	.short	(.L_256 - .L_255)
	.align		4
.L_255:
        /*05bc*/ 	.word	index@(_ZN5flash32flash_fwd_splitkv_combine_kernelI23Flash_fwd_kernel_traitsILi192ELi64ELi64ELi4ELb0ELb0EN7cutlass10bfloat16_tE19Flash_kernel_traitsILi192ELi64ELi64ELi4ES3_EELi8ELi3ELb1EEEvNS_16Flash_fwd_paramsE)
        /*05c0*/ 	.word	0x00000036


	//----- nvinfo : EIATTR_FRAME_SIZE
	.align		4
.L_256:
        /*05c4*/ 	.byte	0x04, 0x11
        /*05c6*/ 	.short	(.L_258 - .L_257)
	.align		4
.L_257:
        /*05c8*/ 	.word	index@($__internal_11_$__cuda_sm20_div_s64)
        /*05cc*/ 	.word	0x00000000


	//----- nvinfo : EIATTR_FRAME_SIZE
	.align		4
.L_258:
        /*05d0*/ 	.byte	0x04, 0x11
        /*05d2*/ 	.short	(.L_260 - .L_259)
	.align		4
.L_259:
        /*05d4*/ 	.word	index@(_ZN5flash32flash_fwd_splitkv_combine_kernelI23Flash_fwd_kernel_traitsILi192ELi64ELi64ELi4ELb0ELb0EN7cutlass10bfloat16_tE19Flash_kernel_traitsILi192ELi64ELi64ELi4ES3_EELi8ELi3ELb1EEEvNS_16Flash_fwd_paramsE)
        /*05d8*/ 	.word	0x00000000


	//----- nvinfo : EIATTR_REGCOUNT
	.align		4
.L_260:
        /*05dc*/ 	.byte	0x04, 0x2f
        /*05de*/ 	.short	(.L_262 - .L_261)
	.align		4
.L_261:
        /*05e0*/ 	.word	index@(_ZN5flash32flash_fwd_splitkv_combine_kernelI23Flash_fwd_kernel_traitsILi192ELi64ELi64ELi4ELb0ELb0EN7cutlass10bfloat16_tE19Flash_kernel_traitsILi192ELi64ELi64ELi4ES3_EELi8ELi4ELb1EEEvNS_16Flash_fwd_paramsE)
        /*05e4*/ 	.word	0x00000036


	//----- nvinfo : EIATTR_FRAME_SIZE
	.align		4
.L_262:
        /*05e8*/ 	.byte	0x04, 0x11
        /*05ea*/ 	.short	(.L_264 - .L_263)
	.align		4
.L_263:
        /*05ec*/ 	.word	index@($__internal_10_$__cuda_sm20_div_s64)
        /*05f0*/ 	.word	0x00000000


	//----- nvinfo : EIATTR_FRAME_SIZE
	.align		4
.L_264:
        /*05f4*/ 	.byte	0x04, 0x11
        /*05f6*/ 	.short	(.L_266 - .L_265)
	.align		4
.L_265:
        /*05f8*/ 	.word	index@(_ZN5flash32flash_fwd_splitkv_combine_kernelI23Flash_fwd_kernel_traitsILi192ELi64ELi64ELi4ELb0ELb0EN7cutlass10bfloat16_tE19Flash_kernel_traitsILi192ELi64ELi64ELi4ES3_EELi8ELi4ELb1EEEvNS_16Flash_fwd_paramsE)
        /*05fc*/ 	.word	0x00000000


	//----- nvinfo : EIATTR_REGCOUNT
	.align		4
.L_266:
        /*0600*/ 	.byte	0x04, 0x2f
        /*0602*/ 	.short	(.L_268 - .L_267)
	.align		4
.L_267:
        /*0604*/ 	.word	index@(_ZN5flash32flash_fwd_splitkv_combine_kernelI23Flash_fwd_kernel_traitsILi192ELi64ELi64ELi4ELb0ELb0EN7cutlass10bfloat16_tE19Flash_kernel_traitsILi192ELi64ELi64ELi4ES3_EELi8ELi5ELb1EEEvNS_16Flash_fwd_paramsE)
        /*0608*/ 	.word	0x0000003c


	//----- nvinfo : EIATTR_FRAME_SIZE
	.align		4
.L_268:
        /*060c*/ 	.byte	0x04, 0x11
        /*060e*/ 	.short	(.L_270 - .L_269)
	.align		4
.L_269:
        /*0610*/ 	.word	index@($__internal_9_$__cuda_sm20_div_s64)
        /*0614*/ 	.word	0x00000000


	//----- nvinfo : EIATTR_FRAME_SIZE
	.align		4
.L_270:
        /*0618*/ 	.byte	0x04, 0x11
        /*061a*/ 	.short	(.L_272 - .L_271)
	.align		4
.L_271:
        /*061c*/ 	.word	index@(_ZN5flash32flash_fwd_splitkv_combine_kernelI23Flash_fwd_kernel_traitsILi192ELi64ELi64ELi4ELb0ELb0EN7cutlass10bfloat16_tE19Flash_kernel_traitsILi192ELi64ELi64ELi4ES3_EELi8ELi5ELb1EEEvNS_16Flash_fwd_paramsE)
        /*0620*/ 	.word	0x00000000


	//----- nvinfo : EIATTR_REGCOUNT
	.align		4
.L_272:
        /*0624*/ 	.byte	0x04, 0x2f
        /*0626*/ 	.short	(.L_274 - .L_273)
	.align		4
.L_273:
        /*0628*/ 	.word	index@(_ZN5flash32flash_fwd_splitkv_combine_kernelI23Flash_fwd_kernel_traitsILi192ELi64ELi64ELi4ELb0ELb0EN7cutlass10bfloat16_tE19Flash_kernel_traitsILi192ELi64ELi64ELi4ES3_EELi8ELi6ELb1EEEvNS_16Flash_fwd_paramsE)
        /*062c*/ 	.word	0x00000040


	//----- nvinfo : EIATTR_FRAME_SIZE
	.align		4
.L_274:
        /*0630*/ 	.byte	0x04, 0x11
        /*0632*/ 	.short	(.L_276 - .L_275)
	.align		4
.L_275:
        /*0634*/ 	.word	index@($__internal_8_$__cuda_sm20_div_s64)
        /*0638*/ 	.word	0x00000000


	//----- nvinfo : EIATTR_FRAME_SIZE
	.align		4
.L_276:
        /*063c*/ 	.byte	0x04, 0x11
        /*063e*/ 	.short	(.L_278 - .L_277)
	.align		4
.L_277:
        /*0640*/ 	.word	index@(_ZN5flash32flash_fwd_splitkv_combine_kernelI23Flash_fwd_kernel_traitsILi192ELi64ELi64ELi4ELb0ELb0EN7cutlass10bfloat16_tE19Flash_kernel_traitsILi192ELi64ELi64ELi4ES3_EELi8ELi6ELb1EEEvNS_16Flash_fwd_paramsE)
        /*0644*/ 	.word	0x00000000


	//----- nvinfo : EIATTR_REGCOUNT
	.align		4
.L_278:
        /*0648*/ 	.byte	0x04, 0x2f
        /*064a*/ 	.short	(.L_280 - .L_279)
	.align		4
.L_279:
        /*064c*/ 	.word	index@(_ZN5flash32flash_fwd_splitkv_combine_kernelI23Flash_fwd_kernel_traitsILi192ELi64ELi64ELi4ELb0ELb0EN7cutlass10bfloat16_tE19Flash_kernel_traitsILi192ELi64ELi64ELi4ES3_EELi8ELi7ELb1EEEvNS_16Flash_fwd_paramsE)
        /*0650*/ 	.word	0x00000040


	//----- nvinfo : EIATTR_FRAME_SIZE
	.align		4
.L_280:
        /*0654*/ 	.byte	0x04, 0x11
        /*0656*/ 	.short	(.L_282 - .L_281)
	.align		4
.L_281:
        /*0658*/ 	.word	index@($__internal_7_$__cuda_sm20_div_s64)
        /*065c*/ 	.word	0x00000000


	//----- nvinfo : EIATTR_FRAME_SIZE
	.align		4
.L_282:
        /*0660*/ 	.byte	0x04, 0x11
        /*0662*/ 	.short	(.L_284 - .L_283)
	.align		4
.L_283:
        /*0664*/ 	.word	index@(_ZN5flash32flash_fwd_splitkv_combine_kernelI23Flash_fwd_kernel_traitsILi192ELi64ELi64ELi4ELb0ELb0EN7cutlass10bfloat16_tE19Flash_kernel_traitsILi192ELi64ELi64ELi4ES3_EELi8ELi7ELb1EEEvNS_16Flash_fwd_paramsE)
        /*0668*/ 	.word	0x00000000


	//----- nvinfo : EIATTR_REGCOUNT
	.align		4
.L_284:
        /*066c*/ 	.byte	0x04, 0x2f
        /*066e*/ 	.short	(.L_286 - .L_285)
	.align		4
.L_285:
        /*0670*/ 	.word	index@(_ZN5flash32flash_fwd_splitkv_combine_kernelI23Flash_fwd_kernel_traitsILi192ELi64ELi64ELi4ELb0ELb0EN7cutlass10bfloat16_tE19Flash_kernel_traitsILi192ELi64ELi64ELi4ES3_EELi8ELi1ELb0EEEvNS_16Flash_fwd_paramsE)
        /*0674*/ 	.word	0x00000036


	//----- nvinfo : EIATTR_FRAME_SIZE
	.align		4
.L_286:
        /*0678*/ 	.byte	0x04, 0x11
        /*067a*/ 	.short	(.L_288 - .L_287)
	.align		4
.L_287:
        /*067c*/ 	.word	index@($__internal_6_$__cuda_sm20_div_s64)
        /*0680*/ 	.word	0x00000000


	//----- nvinfo : EIATTR_FRAME_SIZE
	.align		4
.L_288:
        /*0684*/ 	.byte	0x04, 0x11
        /*0686*/ 	.short	(.L_290 - .L_289)
	.align		4
.L_289:
        /*0688*/ 	.word	index@(_ZN5flash32flash_fwd_splitkv_combine_kernelI23Flash_fwd_kernel_traitsILi192ELi64ELi64ELi4ELb0ELb0EN7cutlass10bfloat16_tE19Flash_kernel_traitsILi192ELi64ELi64ELi4ES3_EELi8ELi1ELb0EEEvNS_16Flash_fwd_paramsE)
        /*068c*/ 	.word	0x00000000


	//----- nvinfo : EIATTR_REGCOUNT
	.align		4
.L_290:
        /*0690*/ 	.byte	0x04, 0x2f
        /*0692*/ 	.short	(.L_292 - .L_291)
	.align		4
.L_291:
        /*0694*/ 	.word	index@(_ZN5flash32flash_fwd_splitkv_combine_kernelI23Flash_fwd_kernel_traitsILi192ELi64ELi64ELi4ELb0ELb0EN7cutlass10bfloat16_tE19Flash_kernel_traitsILi192ELi64ELi64ELi4ES3_EELi8ELi2ELb0EEEvNS_16Flash_fwd_paramsE)
        /*0698*/ 	.word	0x00000036


	//----- nvinfo : EIATTR_FRAME_SIZE
	.align		4
.L_292:
        /*069c*/ 	.byte	0x04, 0x11
        /*069e*/ 	.short	(.L_294 - .L_293)
	.align		4
.L_293:
        /*06a0*/ 	.word	index@($__internal_5_$__cuda_sm20_div_s64)
        /*06a4*/ 	.word	0x00000000


	//----- nvinfo : EIATTR_FRAME_SIZE
	.align		4
.L_294:
        /*06a8*/ 	.byte	0x04, 0x11
        /*06aa*/ 	.short	(.L_296 - .L_295)
	.align		4
.L_295:
        /*06ac*/ 	.word	index@(_ZN5flash32flash_fwd_splitkv_combine_kernelI23Flash_fwd_kernel_traitsILi192ELi64ELi64ELi4ELb0ELb0EN7cutlass10bfloat16_tE19Flash_kernel_traitsILi192ELi64ELi64ELi4ES3_EELi8ELi2ELb0EEEvNS_16Flash_fwd_paramsE)
        /*06b0*/ 	.word	0x00000000


	//----- nvinfo : EIATTR_REGCOUNT
	.align		4
.L_296:
        /*06b4*/ 	.byte	0x04, 0x2f
        /*06b6*/ 	.short	(.L_298 - .L_297)
	.align		4
.L_297:
        /*06b8*/ 	.word	index@(_ZN5flash32flash_fwd_splitkv_combine_kernelI23Flash_fwd_kernel_traitsILi192ELi64ELi64ELi4ELb0ELb0EN7cutlass10bfloat16_tE19Flash_kernel_traitsILi192ELi64ELi64ELi4ES3_EELi8ELi3ELb0EEEvNS_16Flash_fwd_paramsE)
        /*06bc*/ 	.word	0x00000036


	//----- nvinfo : EIATTR_FRAME_SIZE
	.align		4
.L_298:
        /*06c0*/ 	.byte	0x04, 0x11
        /*06c2*/ 	.short	(.L_300 - .L_299)
	.align		4
.L_299:
        /*06c4*/ 	.word	index@($__internal_4_$__cuda_sm20_div_s64)
        /*06c8*/ 	.word	0x00000000


	//----- nvinfo : EIATTR_FRAME_SIZE
	.align		4
.L_300:
        /*06cc*/ 	.byte	0x04, 0x11
        /*06ce*/ 	.short	(.L_302 - .L_301)
	.align		4
.L_301:
        /*06d0*/ 	.word	index@(_ZN5flash32flash_fwd_splitkv_combine_kernelI23Flash_fwd_kernel_traitsILi192ELi64ELi64ELi4ELb0ELb0EN7cutlass10bfloat16_tE19Flash_kernel_traitsILi192ELi64ELi64ELi4ES3_EELi8ELi3ELb0EEEvNS_16Flash_fwd_paramsE)
        /*06d4*/ 	.word	0x00000000


	//----- nvinfo : EIATTR_REGCOUNT
	.align		4
.L_302:
        /*06d8*/ 	.byte	0x04, 0x2f
        /*06da*/ 	.short	(.L_304 - .L_303)
	.align		4
.L_303:
        /*06dc*/ 	.word	index@(_ZN5flash32flash_fwd_splitkv_combine_kernelI23Flash_fwd_kernel_traitsILi192ELi64ELi64ELi4ELb0ELb0EN7cutlass10bfloat16_tE19Flash_kernel_traitsILi192ELi64ELi64ELi4ES3_EELi8ELi4ELb0EEEvNS_16Flash_fwd_paramsE)
        /*06e0*/ 	.word	0x00000036


	//----- nvinfo : EIATTR_FRAME_SIZE
	.align		4
.L_304:
        /*06e4*/ 	.byte	0x04, 0x11
        /*06e6*/ 	.short	(.L_306 - .L_305)
	.align		4
.L_305:
        /*06e8*/ 	.word	index@($__internal_3_$__cuda_sm20_div_s64)
        /*06ec*/ 	.word	0x00000000


	//----- nvinfo : EIATTR_FRAME_SIZE
	.align		4
.L_306:
        /*06f0*/ 	.byte	0x04, 0x11
        /*06f2*/ 	.short	(.L_308 - .L_307)
	.align		4
.L_307:
        /*06f4*/ 	.word	index@(_ZN5flash32flash_fwd_splitkv_combine_kernelI23Flash_fwd_kernel_traitsILi192ELi64ELi64ELi4ELb0ELb0EN7cutlass10bfloat16_tE19Flash_kernel_traitsILi192ELi64ELi64ELi4ES3_EELi8ELi4ELb0EEEvNS_16Flash_fwd_paramsE)
        /*06f8*/ 	.word	0x00000000


	//----- nvinfo : EIATTR_REGCOUNT
	.align		4
.L_308:
        /*06fc*/ 	.byte	0x04, 0x2f
        /*06fe*/ 	.short	(.L_310 - .L_309)
	.align		4
.L_309:
        /*0700*/ 	.word	index@(_ZN5flash32flash_fwd_splitkv_combine_kernelI23Flash_fwd_kernel_traitsILi192ELi64ELi64ELi4ELb0ELb0EN7cutlass10bfloat16_tE19Flash_kernel_traitsILi192ELi64ELi64ELi4ES3_EELi8ELi5ELb0EEEvNS_16Flash_fwd_paramsE)
        /*0704*/ 	.word	0x0000003c


	//----- nvinfo : EIATTR_FRAME_SIZE
	.align		4
.L_310:
        /*0708*/ 	.byte	0x04, 0x11
        /*070a*/ 	.short	(.L_312 - .L_311)
	.align		4
.L_311:
        /*070c*/ 	.word	index@($__internal_2_$__cuda_sm20_div_s64)
        /*0710*/ 	.word	0x00000000


	//----- nvinfo : EIATTR_FRAME_SIZE
	.align		4
.L_312:
        /*0714*/ 	.byte	0x04, 0x11
        /*0716*/ 	.short	(.L_314 - .L_313)
	.align		4
.L_313:
        /*0718*/ 	.word	index@(_ZN5flash32flash_fwd_splitkv_combine_kernelI23Flash_fwd_kernel_traitsILi192ELi64ELi64ELi4ELb0ELb0EN7cutlass10bfloat16_tE19Flash_kernel_traitsILi192ELi64ELi64ELi4ES3_EELi8ELi5ELb0EEEvNS_16Flash_fwd_paramsE)
        /*071c*/ 	.word	0x00000000


	//----- nvinfo : EIATTR_REGCOUNT
	.align		4
.L_314:
        /*0720*/ 	.byte	0x04, 0x2f
        /*0722*/ 	.short	(.L_316 - .L_315)
	.align		4
.L_315:
        /*0724*/ 	.word	index@(_ZN5flash32flash_fwd_splitkv_combine_kernelI23Flash_fwd_kernel_traitsILi192ELi64ELi64ELi4ELb0ELb0EN7cutlass10bfloat16_tE19Flash_kernel_traitsILi192ELi64ELi64ELi4ES3_EELi8ELi6ELb0EEEvNS_16Flash_fwd_paramsE)
        /*0728*/ 	.word	0x00000040


	//----- nvinfo : EIATTR_FRAME_SIZE
	.align		4
.L_316:
        /*072c*/ 	.byte	0x04, 0x11
        /*072e*/ 	.short	(.L_318 - .L_317)
	.align		4
.L_317:
        /*0730*/ 	.word	index@($__internal_1_$__cuda_sm20_div_s64)
        /*0734*/ 	.word	0x00000000


	//----- nvinfo : EIATTR_FRAME_SIZE
	.align		4
.L_318:
        /*0738*/ 	.byte	0x04, 0x11
        /*073a*/ 	.short	(.L_320 - .L_319)
	.align		4
.L_319:
        /*073c*/ 	.word	index@(_ZN5flash32flash_fwd_splitkv_combine_kernelI23Flash_fwd_kernel_traitsILi192ELi64ELi64ELi4ELb0ELb0EN7cutlass10bfloat16_tE19Flash_kernel_traitsILi192ELi64ELi64ELi4ES3_EELi8ELi6ELb0EEEvNS_16Flash_fwd_paramsE)
        /*0740*/ 	.word	0x00000000


	//----- nvinfo : EIATTR_REGCOUNT
	.align		4
.L_320:
        /*0744*/ 	.byte	0x04, 0x2f
        /*0746*/ 	.short	(.L_322 - .L_321)
	.align		4
.L_321:
        /*0748*/ 	.word	index@(_ZN5flash32flash_fwd_splitkv_combine_kernelI23Flash_fwd_kernel_traitsILi192ELi64ELi64ELi4ELb0ELb0EN7cutlass10bfloat16_tE19Flash_kernel_traitsILi192ELi64ELi64ELi4ES3_EELi8ELi7ELb0EEEvNS_16Flash_fwd_paramsE)
        /*074c*/ 	.word	0x00000040


	//----- nvinfo : EIATTR_FRAME_SIZE
	.align		4
.L_322:
        /*0750*/ 	.byte	0x04, 0x11
        /*0752*/ 	.short	(.L_324 - .L_323)
	.align		4
.L_323:
        /*0754*/ 	.word	index@($__internal_0_$__cuda_sm20_div_s64)
        /*0758*/ 	.word	0x00000000


	//----- nvinfo : EIATTR_FRAME_SIZE
	.align		4
.L_324:
        /*075c*/ 	.byte	0x04, 0x11
        /*075e*/ 	.short	(.L_326 - .L_325)
	.align		4
.L_325:
        /*0760*/ 	.word	index@(_ZN5flash32flash_fwd_splitkv_combine_kernelI23Flash_fwd_kernel_traitsILi192ELi64ELi64ELi4ELb0ELb0EN7cutlass10bfloat16_tE19Flash_kernel_traitsILi192ELi64ELi64ELi4ES3_EELi8ELi7ELb0EEEvNS_16Flash_fwd_paramsE)
        /*0764*/ 	.word	0x00000000


	//----- nvinfo : EIATTR_MIN_STACK_SIZE
	.align		4
.L_326:
        /*0768*/ 	.byte	0x04, 0x12
        /*076a*/ 	.short	(.L_328 - .L_327)
	.align		4
.L_327:
        /*076c*/ 	.word	index@(_ZN5flash32flash_fwd_splitkv_combine_kernelI23Flash_fwd_kernel_traitsILi192ELi64ELi64ELi4ELb0ELb0EN7cutlass10bfloat16_tE19Flash_kernel_traitsILi192ELi64ELi64ELi4ES3_EELi8ELi7ELb0EEEvNS_16Flash_fwd_paramsE)
        /*0770*/ 	.word	0x00000000


	//----- nvinfo : EIATTR_MIN_STACK_SIZE
	.align		4
.L_328:
        /*0774*/ 	.byte	0x04, 0x12
        /*0776*/ 	.short	(.L_330 - .L_329)
	.align		4
.L_329:
        /*0778*/ 	.word	index@(_ZN5flash32flash_fwd_splitkv_combine_kernelI23Flash_fwd_kernel_traitsILi192ELi64ELi64ELi4ELb0ELb0EN7cutlass10bfloat16_tE19Flash_kernel_traitsILi192ELi64ELi64ELi4ES3_EELi8ELi6ELb0EEEvNS_16Flash_fwd_paramsE)
        /*077c*/ 	.word	0x00000000


	//----- nvinfo : EIATTR_MIN_STACK_SIZE
	.align		4
.L_330:
        /*0780*/ 	.byte	0x04, 0x12
        /*0782*/ 	.short	(.L_332 - .L_331)
	.align		4
.L_331:
        /*0784*/ 	.word	index@(_ZN5flash32flash_fwd_splitkv_combine_kernelI23Flash_fwd_kernel_traitsILi192ELi64ELi64ELi4ELb0ELb0EN7cutlass10bfloat16_tE19Flash_kernel_traitsILi192ELi64ELi64ELi4ES3_EELi8ELi5ELb0EEEvNS_16Flash_fwd_paramsE)
        /*0788*/ 	.word	0x00000000


	//----- nvinfo : EIATTR_MIN_STACK_SIZE
	.align		4
.L_332:
        /*078c*/ 	.byte	0x04, 0x12
        /*078e*/ 	.short	(.L_334 - .L_333)
	.align		4
.L_333:
        /*0790*/ 	.word	index@(_ZN5flash32flash_fwd_splitkv_combine_kernelI23Flash_fwd_kernel_traitsILi192ELi64ELi64ELi4ELb0ELb0EN7cutlass10bfloat16_tE19Flash_kernel_traitsILi192ELi64ELi64ELi4ES3_EELi8ELi4ELb0EEEvNS_16Flash_fwd_paramsE)
        /*0794*/ 	.word	0x00000000


	//----- nvinfo : EIATTR_MIN_STACK_SIZE
	.align		4
.L_334:
        /*0798*/ 	.byte	0x04, 0x12
        /*079a*/ 	.short	(.L_336 - .L_335)
	.align		4
.L_335:
        /*079c*/ 	.word	index@(_ZN5flash32flash_fwd_splitkv_combine_kernelI23Flash_fwd_kernel_traitsILi192ELi64ELi64ELi4ELb0ELb0EN7cutlass10bfloat16_tE19Flash_kernel_traitsILi192ELi64ELi64ELi4ES3_EELi8ELi3ELb0EEEvNS_16Flash_fwd_paramsE)
        /*07a0*/ 	.word	0x00000000


	//----- nvinfo : EIATTR_MIN_STACK_SIZE
	.align		4
.L_336:
        /*07a4*/ 	.byte	0x04, 0x12
        /*07a6*/ 	.short	(.L_338 - .L_337)
	.align		4
.L_337:
        /*07a8*/ 	.word	index@(_ZN5flash32flash_fwd_splitkv_combine_kernelI23Flash_fwd_kernel_traitsILi192ELi64ELi64ELi4ELb0ELb0EN7cutlass10bfloat16_tE19Flash_kernel_traitsILi192ELi64ELi64ELi4ES3_EELi8ELi2ELb0EEEvNS_16Flash_fwd_paramsE)
        /*07ac*/ 	.word	0x00000000


	//----- nvinfo : EIATTR_MIN_STACK_SIZE
	.align		4
.L_338:
        /*07b0*/ 	.byte	0x04, 0x12
        /*07b2*/ 	.short	(.L_340 - .L_339)
	.align		4
.L_339:
        /*07b4*/ 	.word	index@(_ZN5flash32flash_fwd_splitkv_combine_kernelI23Flash_fwd_kernel_traitsILi192ELi64ELi64ELi4ELb0ELb0EN7cutlass10bfloat16_tE19Flash_kernel_traitsILi192ELi64ELi64ELi4ES3_EELi8ELi1ELb0EEEvNS_16Flash_fwd_paramsE)
        /*07b8*/ 	.word	0x00000000


	//----- nvinfo : EIATTR_MIN_STACK_SIZE
	.align		4
.L_340:
        /*07bc*/ 	.byte	0x04, 0x12
        /*07be*/ 	.short	(.L_342 - .L_341)
	.align		4
.L_341:
        /*07c0*/ 	.word	index@(_ZN5flash32flash_fwd_splitkv_combine_kernelI23Flash_fwd_kernel_traitsILi192ELi64ELi64ELi4ELb0ELb0EN7cutlass10bfloat16_tE19Flash_kernel_traitsILi192ELi64ELi64ELi4ES3_EELi8ELi7ELb1EEEvNS_16Flash_fwd_paramsE)
        /*07c4*/ 	.word	0x00000000


	//----- nvinfo : EIATTR_MIN_STACK_SIZE
	.align		4
.L_342:
        /*07c8*/ 	.byte	0x04, 0x12
        /*07ca*/ 	.short	(.L_344 - .L_343)
	.align		4
.L_343:
        /*07cc*/ 	.word	index@(_ZN5flash32flash_fwd_splitkv_combine_kernelI23Flash_fwd_kernel_traitsILi192ELi64ELi64ELi4ELb0ELb0EN7cutlass10bfloat16_tE19Flash_kernel_traitsILi192ELi64ELi64ELi4ES3_EELi8ELi6ELb1EEEvNS_16Flash_fwd_paramsE)
        /*07d0*/ 	.word	0x00000000


	//----- nvinfo : EIATTR_MIN_STACK_SIZE
	.align		4
.L_344:
        /*07d4*/ 	.byte	0x04, 0x12
        /*07d6*/ 	.short	(.L_346 - .L_345)
	.align		4
.L_345:
        /*07d8*/ 	.word	index@(_ZN5flash32flash_fwd_splitkv_combine_kernelI23Flash_fwd_kernel_traitsILi192ELi64ELi64ELi4ELb0ELb0EN7cutlass10bfloat16_tE19Flash_kernel_traitsILi192ELi64ELi64ELi4ES3_EELi8ELi5ELb1EEEvNS_16Flash_fwd_paramsE)
        /*07dc*/ 	.word	0x00000000


	//----- nvinfo : EIATTR_MIN_STACK_SIZE
	.align		4
.L_346:
        /*07e0*/ 	.byte	0x04, 0x12
        /*07e2*/ 	.short	(.L_348 - .L_347)
	.align		4
.L_347:
        /*07e4*/ 	.word	index@(_ZN5flash32flash_fwd_splitkv_combine_kernelI23Flash_fwd_kernel_traitsILi192ELi64ELi64ELi4ELb0ELb0EN7cutlass10bfloat16_tE19Flash_kernel_traitsILi192ELi64ELi64ELi4ES3_EELi8ELi4ELb1EEEvNS_16Flash_fwd_paramsE)
        /*07e8*/ 	.word	0x00000000


	//----- nvinfo : EIATTR_MIN_STACK_SIZE
	.align		4
.L_348:
        /*07ec*/ 	.byte	0x04, 0x12
        /*07ee*/ 	.short	(.L_350 - .L_349)
	.align		4
.L_349:
        /*07f0*/ 	.word	index@(_ZN5flash32flash_fwd_splitkv_combine_kernelI23Flash_fwd_kernel_traitsILi192ELi64ELi64ELi4ELb0ELb0EN7cutlass10bfloat16_tE19Flash_kernel_traitsILi192ELi64ELi64ELi4ES3_EELi8ELi3ELb1EEEvNS_16Flash_fwd_paramsE)
        /*07f4*/ 	.word	0x00000000


	//----- nvinfo : EIATTR_MIN_STACK_SIZE
	.align		4
.L_350:
        /*07f8*/ 	.byte	0x04, 0x12
        /*07fa*/ 	.short	(.L_352 - .L_351)
	.align		4
.L_351:
        /*07fc*/ 	.word	index@(_ZN5flash32flash_fwd_splitkv_combine_kernelI23Flash_fwd_kernel_traitsILi192ELi64ELi64ELi4ELb0ELb0EN7cutlass10bfloat16_tE19Flash_kernel_traitsILi192ELi64ELi64ELi4ES3_EELi8ELi2ELb1EEEvNS_16Flash_fwd_paramsE)
        /*0800*/ 	.word	0x00000000


	//----- nvinfo : EIATTR_MIN_STACK_SIZE
	.align		4
.L_352:
        /*0804*/ 	.byte	0x04, 0x12
        /*0806*/ 	.short	(.L_354 - .L_353)
	.align		4
.L_353:
        /*0808*/ 	.word	index@(_ZN5flash32flash_fwd_splitkv_combine_kernelI23Flash_fwd_kernel_traitsILi192ELi64ELi64ELi4ELb0ELb0EN7cutlass10bfloat16_tE19Flash_kernel_traitsILi192ELi64ELi64ELi4ES3_EELi8ELi1ELb1EEEvNS_16Flash_fwd_paramsE)
        /*080c*/ 	.word	0x00000000


	//----- nvinfo : EIATTR_MIN_STACK_SIZE
	.align		4
.L_354:
        /*0810*/ 	.byte	0x04, 0x12
        /*0812*/ 	.short	(.L_356 - .L_355)
	.align		4
.L_355:
        /*0814*/ 	.word	index@(_ZN5flash24flash_fwd_splitkv_kernelI23Flash_fwd_kernel_traitsILi192ELi64ELi64ELi4ELb0ELb0EN7cutlass10bfloat16_tE19Flash_kernel_traitsILi192ELi64ELi64ELi4ES3_EELb0ELb0ELb0ELb0ELb0ELb0ELb0ELb0EEEvNS_16Flash_fwd_paramsE)
        /*0818*/ 	.word	0x00000000


	//----- nvinfo : EIATTR_MIN_STACK_SIZE
	.align		4
.L_356:
        /*081c*/ 	.byte	0x04, 0x12
        /*081e*/ 	.short	(.L_358 - .L_357)
	.align		4
.L_357:
        /*0820*/ 	.word	index@(_ZN5flash24flash_fwd_splitkv_kernelI23Flash_fwd_kernel_traitsILi192ELi64ELi64ELi4ELb0ELb0EN7cutlass10bfloat16_tE19Flash_kernel_traitsILi192ELi64ELi64ELi4ES3_EELb0ELb0ELb0ELb0ELb0ELb1ELb0ELb0EEEvNS_16Flash_fwd_paramsE)
        /*0824*/ 	.word	0x00000000


	//----- nvinfo : EIATTR_MIN_STACK_SIZE
	.align		4
.L_358:
        /*0828*/ 	.byte	0x04, 0x12
        /*082a*/ 	.short	(.L_360 - .L_359)
	.align		4
.L_359:
        /*082c*/ 	.word	index@(_ZN5flash24flash_fwd_splitkv_kernelI23Flash_fwd_kernel_traitsILi192ELi64ELi64ELi4ELb0ELb0EN7cutlass10bfloat16_tE19Flash_kernel_traitsILi192ELi64ELi64ELi4ES3_EELb0ELb0ELb0ELb0ELb0ELb0ELb0ELb1EEEvNS_16Flash_fwd_paramsE)
        /*0830*/ 	.word	0x00000000


	//----- nvinfo : EIATTR_MIN_STACK_SIZE
	.align		4
.L_360:
        /*0834*/ 	.byte	0x04, 0x12
        /*0836*/ 	.short	(.L_362 - .L_361)
	.align		4
.L_361:
        /*0838*/ 	.word	index@(_ZN5flash24flash_fwd_splitkv_kernelI23Flash_fwd_kernel_traitsILi192ELi64ELi64ELi4ELb0ELb0EN7cutlass10bfloat16_tE19Flash_kernel_traitsILi192ELi64ELi64ELi4ES3_EELb0ELb0ELb0ELb0ELb0ELb1ELb0ELb1EEEvNS_16Flash_fwd_paramsE)
        /*083c*/ 	.word	0x00000000


	//----- nvinfo : EIATTR_MIN_STACK_SIZE
	.align		4
.L_362:
        /*0840*/ 	.byte	0x04, 0x12
        /*0842*/ 	.short	(.L_364 - .L_363)
	.align		4
.L_363:
        /*0844*/ 	.word	index@(_ZN5flash24flash_fwd_splitkv_kernelI23Flash_fwd_kernel_traitsILi192ELi64ELi64ELi4ELb0ELb0EN7cutlass10bfloat16_tE19Flash_kernel_traitsILi192ELi64ELi64ELi4ES3_EELb0ELb0ELb0ELb0ELb0ELb0ELb1ELb0EEEvNS_16Flash_fwd_paramsE)
        /*0848*/ 	.word	0x00000000


	//----- nvinfo : EIATTR_MIN_STACK_SIZE
	.align		4
.L_364:
        /*084c*/ 	.byte	0x04, 0x12
        /*084e*/ 	.short	(.L_366 - .L_365)
	.align		4
.L_365:
        /*0850*/ 	.word	index@(_ZN5flash24flash_fwd_splitkv_kernelI23Flash_fwd_kernel_traitsILi192ELi64ELi64ELi4ELb0ELb0EN7cutlass10bfloat16_tE19Flash_kernel_traitsILi192ELi64ELi64ELi4ES3_EELb0ELb0ELb0ELb0ELb0ELb1ELb1ELb0EEEvNS_16Flash_fwd_paramsE)
        /*0854*/ 	.word	0x00000000


	//----- nvinfo : EIATTR_MIN_STACK_SIZE
	.align		4
.L_366:
        /*0858*/ 	.byte	0x04, 0x12
        /*085a*/ 	.short	(.L_368 - .L_367)
	.align		4
.L_367:
        /*085c*/ 	.word	index@(_ZN5flash24flash_fwd_splitkv_kernelI23Flash_fwd_kernel_traitsILi192ELi64ELi64ELi4ELb0ELb0EN7cutlass10bfloat16_tE19Flash_kernel_traitsILi192ELi64ELi64ELi4ES3_EELb0ELb0ELb0ELb0ELb0ELb0ELb1ELb1EEEvNS_16Flash_fwd_paramsE)
        /*0860*/ 	.word	0x00000000


	//----- nvinfo : EIATTR_MIN_STACK_SIZE
	.align		4
.L_368:
        /*0864*/ 	.byte	0x04, 0x12
        /*0866*/ 	.short	(.L_370 - .L_369)
	.align		4
.L_369:
        /*0868*/ 	.word	index@(_ZN5flash24flash_fwd_splitkv_kernelI23Flash_fwd_kernel_traitsILi192ELi64ELi64ELi4ELb0ELb0EN7cutlass10bfloat16_tE19Flash_kernel_traitsILi192ELi64ELi64ELi4ES3_EELb0ELb0ELb0ELb0ELb0ELb1ELb1ELb1EEEvNS_16Flash_fwd_paramsE)
        /*086c*/ 	.word	0x00000000


	//----- nvinfo : EIATTR_MIN_STACK_SIZE
	.align		4
.L_370:
        /*0870*/ 	.byte	0x04, 0x12
        /*0872*/ 	.short	(.L_372 - .L_371)
	.align		4
.L_371:
        /*0874*/ 	.word	index@(_ZN5flash24flash_fwd_splitkv_kernelI23Flash_fwd_kernel_traitsILi192ELi64ELi64ELi4ELb0ELb0EN7cutlass10bfloat16_tE19Flash_kernel_traitsILi192ELi64ELi64ELi4ES3_EELb0ELb1ELb0ELb0ELb0ELb0ELb0ELb0EEEvNS_16Flash_fwd_paramsE)
        /*0878*/ 	.word	0x00000000


	//----- nvinfo : EIATTR_MIN_STACK_SIZE
	.align		4
.L_372:
        /*087c*/ 	.byte	0x04, 0x12
        /*087e*/ 	.short	(.L_374 - .L_373)
	.align		4
.L_373:
        /*0880*/ 	.word	index@(_ZN5flash24flash_fwd_splitkv_kernelI23Flash_fwd_kernel_traitsILi192ELi64ELi64ELi4ELb0ELb0EN7cutlass10bfloat16_tE19Flash_kernel_traitsILi192ELi64ELi64ELi4ES3_EELb0ELb1ELb0ELb0ELb0ELb1ELb0ELb0EEEvNS_16Flash_fwd_paramsE)
        /*0884*/ 	.word	0x00000000


	//----- nvinfo : EIATTR_MIN_STACK_SIZE
	.align		4
.L_374:
        /*0888*/ 	.byte	0x04, 0x12
        /*088a*/ 	.short	(.L_376 - .L_375)
	.align		4
.L_375:
        /*088c*/ 	.word	index@(_ZN5flash24flash_fwd_splitkv_kernelI23Flash_fwd_kernel_traitsILi192ELi64ELi64ELi4ELb0ELb0EN7cutlass10bfloat16_tE19Flash_kernel_traitsILi192ELi64ELi64ELi4ES3_EELb0ELb1ELb0ELb0ELb0ELb0ELb0ELb1EEEvNS_16Flash_fwd_paramsE)
        /*0890*/ 	.word	0x00000000


	//----- nvinfo : EIATTR_MIN_STACK_SIZE
	.align		4
.L_376:
        /*0894*/ 	.byte	0x04, 0x12
        /*0896*/ 	.short	(.L_378 - .L_377)
	.align		4
.L_377:
        /*0898*/ 	.word	index@(_ZN5flash24flash_fwd_splitkv_kernelI23Flash_fwd_kernel_traitsILi192ELi64ELi64ELi4ELb0ELb0EN7cutlass10bfloat16_tE19Flash_kernel_traitsILi192ELi64ELi64ELi4ES3_EELb0ELb1ELb0ELb0ELb0ELb1ELb0ELb1EEEvNS_16Flash_fwd_paramsE)
        /*089c*/ 	.word	0x00000000


	//----- nvinfo : EIATTR_MIN_STACK_SIZE
	.align		4
.L_378:
        /*08a0*/ 	.byte	0x04, 0x12
        /*08a2*/ 	.short	(.L_380 - .L_379)
	.align		4
.L_379:
        /*08a4*/ 	.word	index@(_ZN5flash24flash_fwd_splitkv_kernelI23Flash_fwd_kernel_traitsILi192ELi64ELi64ELi4ELb0ELb0EN7cutlass10bfloat16_tE19Flash_kernel_traitsILi192ELi64ELi64ELi4ES3_EELb0ELb1ELb0ELb0ELb0ELb0ELb1ELb0EEEvNS_16Flash_fwd_paramsE)
        /*08a8*/ 	.word	0x00000000


	//----- nvinfo : EIATTR_MIN_STACK_SIZE
	.align		4
.L_380:
        /*08ac*/ 	.byte	0x04, 0x12
        /*08ae*/ 	.short	(.L_382 - .L_381)
	.align		4
.L_381:
        /*08b0*/ 	.word	index@(_ZN5flash24flash_fwd_splitkv_kernelI23Flash_fwd_kernel_traitsILi192ELi64ELi64ELi4ELb0ELb0EN7cutlass10bfloat16_tE19Flash_kernel_traitsILi192ELi64ELi64ELi4ES3_EELb0ELb1ELb0ELb0ELb0ELb1ELb1ELb0EEEvNS_16Flash_fwd_paramsE)
        /*08b4*/ 	.word	0x00000000


	//----- nvinfo : EIATTR_MIN_STACK_SIZE
	.align		4
.L_382:
        /*08b8*/ 	.byte	0x04, 0x12
        /*08ba*/ 	.short	(.L_384 - .L_383)
	.align		4
.L_383:
        /*08bc*/ 	.word	index@(_ZN5flash24flash_fwd_splitkv_kernelI23Flash_fwd_kernel_traitsILi192ELi64ELi64ELi4ELb0ELb0EN7cutlass10bfloat16_tE19Flash_kernel_traitsILi192ELi64ELi64ELi4ES3_EELb0ELb1ELb0ELb0ELb0ELb0ELb1ELb1EEEvNS_16Flash_fwd_paramsE)
        /*08c0*/ 	.word	0x00000000


	//----- nvinfo : EIATTR_MIN_STACK_SIZE
	.align		4
.L_384:
        /*08c4*/ 	.byte	0x04, 0x12
        /*08c6*/ 	.short	(.L_386 - .L_385)
	.align		4
.L_385:
        /*08c8*/ 	.word	index@(_ZN5flash24flash_fwd_splitkv_kernelI23Flash_fwd_kernel_traitsILi192ELi64ELi64ELi4ELb0ELb0EN7cutlass10bfloat16_tE19Flash_kernel_traitsILi192ELi64ELi64ELi4ES3_EELb0ELb1ELb0ELb0ELb0ELb1ELb1ELb1EEEvNS_16Flash_fwd_paramsE)
        /*08cc*/ 	.word	0x00000000


	//----- nvinfo : EIATTR_MIN_STACK_SIZE
	.align		4
.L_386:
        /*08d0*/ 	.byte	0x04, 0x12
        /*08d2*/ 	.short	(.L_388 - .L_387)
	.align		4
.L_387:
        /*08d4*/ 	.word	index@(_ZN5flash24flash_fwd_splitkv_kernelI23Flash_fwd_kernel_traitsILi192ELi64ELi64ELi4ELb0ELb0EN7cutlass10bfloat16_tE19Flash_kernel_traitsILi192ELi64ELi64ELi4ES3_EELb0ELb0ELb0ELb0ELb1ELb0ELb0ELb0EEEvNS_16Flash_fwd_paramsE)
        /*08d8*/ 	.word	0x00000000


	//----- nvinfo : EIATTR_MIN_STACK_SIZE
	.align		4
.L_388:
        /*08dc*/ 	.byte	0x04, 0x12
        /*08de*/ 	.short	(.L_390 - .L_389)
	.align		4
.L_389:
        /*08e0*/ 	.word	index@(_ZN5flash24flash_fwd_splitkv_kernelI23Flash_fwd_kernel_traitsILi192ELi64ELi64ELi4ELb0ELb0EN7cutlass10bfloat16_tE19Flash_kernel_traitsILi192ELi64ELi64ELi4ES3_EELb0ELb0ELb0ELb0ELb1ELb1ELb0ELb0EEEvNS_16Flash_fwd_paramsE)
        /*08e4*/ 	.word	0x00000000


	//----- nvinfo : EIATTR_MIN_STACK_SIZE
	.align		4
.L_390:
        /*08e8*/ 	.byte	0x04, 0x12
        /*08ea*/ 	.short	(.L_392 - .L_391)
	.align		4
.L_391:
        /*08ec*/ 	.word	index@(_ZN5flash24flash_fwd_splitkv_kernelI23Flash_fwd_kernel_traitsILi192ELi64ELi64ELi4ELb0ELb0EN7cutlass10bfloat16_tE19Flash_kernel_traitsILi192ELi64ELi64ELi4ES3_EELb0ELb0ELb1ELb0ELb0ELb0ELb0ELb0EEEvNS_16Flash_fwd_paramsE)
        /*08f0*/ 	.word	0x00000000


	//----- nvinfo : EIATTR_MIN_STACK_SIZE
	.align		4
.L_392:
        /*08f4*/ 	.byte	0x04, 0x12
        /*08f6*/ 	.short	(.L_394 - .L_393)
	.align		4
.L_393:
        /*08f8*/ 	.word	index@(_ZN5flash24flash_fwd_splitkv_kernelI23Flash_fwd_kernel_traitsILi192ELi64ELi64ELi4ELb0ELb0EN7cutlass10bfloat16_tE19Flash_kernel_traitsILi192ELi64ELi64ELi4ES3_EELb0ELb0ELb1ELb0ELb0ELb1ELb0ELb0EEEvNS_16Flash_fwd_paramsE)
        /*08fc*/ 	.word	0x00000000


	//----- nvinfo : EIATTR_MIN_STACK_SIZE
	.align		4
.L_394:
        /*0900*/ 	.byte	0x04, 0x12
        /*0902*/ 	.short	(.L_396 - .L_395)
	.align		4
.L_395:
        /*0904*/ 	.word	index@(_ZN5flash24flash_fwd_splitkv_kernelI23Flash_fwd_kernel_traitsILi192ELi64ELi64ELi4ELb0ELb0EN7cutlass10bfloat16_tE19Flash_kernel_traitsILi192ELi64ELi64ELi4ES3_EELb0ELb0ELb0ELb0ELb1ELb0ELb0ELb1EEEvNS_16Flash_fwd_paramsE)
        /*0908*/ 	.word	0x00000000


	//----- nvinfo : EIATTR_MIN_STACK_SIZE
	.align		4
.L_396:
        /*090c*/ 	.byte	0x04, 0x12
        /*090e*/ 	.short	(.L_398 - .L_397)
	.align		4
.L_397:
        /*0910*/ 	.word	index@(_ZN5flash24flash_fwd_splitkv_kernelI23Flash_fwd_kernel_traitsILi192ELi64ELi64ELi4ELb0ELb0EN7cutlass10bfloat16_tE19Flash_kernel_traitsILi192ELi64ELi64ELi4ES3_EELb0ELb0ELb0ELb0ELb1ELb1ELb0ELb1EEEvNS_16Flash_fwd_paramsE)
        /*0914*/ 	.word	0x00000000


	//----- nvinfo : EIATTR_MIN_STACK_SIZE
	.align		4
.L_398:
        /*0918*/ 	.byte	0x04, 0x12
        /*091a*/ 	.short	(.L_400 - .L_399)
	.align		4
.L_399:
        /*091c*/ 	.word	index@(_ZN5flash24flash_fwd_splitkv_kernelI23Flash_fwd_kernel_traitsILi192ELi64ELi64ELi4ELb0ELb0EN7cutlass10bfloat16_tE19Flash_kernel_traitsILi192ELi64ELi64ELi4ES3_EELb0ELb0ELb1ELb0ELb0ELb0ELb0ELb1EEEvNS_16Flash_fwd_paramsE)
        /*0920*/ 	.word	0x00000000


	//----- nvinfo : EIATTR_MIN_STACK_SIZE
	.align		4
.L_400:
        /*0924*/ 	.byte	0x04, 0x12
        /*0926*/ 	.short	(.L_402 - .L_401)
	.align		4
.L_401:
        /*0928*/ 	.word	index@(_ZN5flash24flash_fwd_splitkv_kernelI23Flash_fwd_kernel_traitsILi192ELi64ELi64ELi4ELb0ELb0EN7cutlass10bfloat16_tE19Flash_kernel_traitsILi192ELi64ELi64ELi4ES3_EELb0ELb0ELb1ELb0ELb0ELb1ELb0ELb1EEEvNS_16Flash_fwd_paramsE)
        /*092c*/ 	.word	0x00000000


	//----- nvinfo : EIATTR_MIN_STACK_SIZE
	.align		4
.L_402:
        /*0930*/ 	.byte	0x04, 0x12
        /*0932*/ 	.short	(.L_404 - .L_403)
	.align		4
.L_403:
        /*0934*/ 	.word	index@(_ZN5flash24flash_fwd_splitkv_kernelI23Flash_fwd_kernel_traitsILi192ELi64ELi64ELi4ELb0ELb0EN7cutlass10bfloat16_tE19Flash_kernel_traitsILi192ELi64ELi64ELi4ES3_EELb0ELb0ELb0ELb0ELb1ELb0ELb1ELb0EEEvNS_16Flash_fwd_paramsE)
        /*0938*/ 	.word	0x00000000


	//----- nvinfo : EIATTR_MIN_STACK_SIZE
	.align		4
.L_404:
        /*093c*/ 	.byte	0x04, 0x12
        /*093e*/ 	.short	(.L_406 - .L_405)
	.align		4
.L_405:
        /*0940*/ 	.word	index@(_ZN5flash24flash_fwd_splitkv_kernelI23Flash_fwd_kernel_traitsILi192ELi64ELi64ELi4ELb0ELb0EN7cutlass10bfloat16_tE19Flash_kernel_traitsILi192ELi64ELi64ELi4ES3_EELb0ELb0ELb0ELb0ELb1ELb1ELb1ELb0EEEvNS_16Flash_fwd_paramsE)
        /*0944*/ 	.word	0x00000000


	//----- nvinfo : EIATTR_MIN_STACK_SIZE
	.align		4
.L_406:
        /*0948*/ 	.byte	0x04, 0x12
        /*094a*/ 	.short	(.L_408 - .L_407)
	.align		4
.L_407:
        /*094c*/ 	.word	index@(_ZN5flash24flash_fwd_splitkv_kernelI23Flash_fwd_kernel_traitsILi192ELi64ELi64ELi4ELb0ELb0EN7cutlass10bfloat16_tE19Flash_kernel_traitsILi192ELi64ELi64ELi4ES3_EELb0ELb0ELb1ELb0ELb0ELb0ELb1ELb0EEEvNS_16Flash_fwd_paramsE)
        /*0950*/ 	.word	0x00000000


	//----- nvinfo : EIATTR_MIN_STACK_SIZE
	.align		4
.L_408:
        /*0954*/ 	.byte	0x04, 0x12
        /*0956*/ 	.short	(.L_410 - .L_409)
	.align		4
.L_409:
        /*0958*/ 	.word	index@(_ZN5flash24flash_fwd_splitkv_kernelI23Flash_fwd_kernel_traitsILi192ELi64ELi64ELi4ELb0ELb0EN7cutlass10bfloat16_tE19Flash_kernel_traitsILi192ELi64ELi64ELi4ES3_EELb0ELb0ELb1ELb0ELb0ELb1ELb1ELb0EEEvNS_16Flash_fwd_paramsE)
        /*095c*/ 	.word	0x00000000


	//----- nvinfo : EIATTR_MIN_STACK_SIZE
	.align		4
.L_410:
        /*0960*/ 	.byte	0x04, 0x12
        /*0962*/ 	.short	(.L_412 - .L_411)
	.align		4
.L_411:
        /*0964*/ 	.word	index@(_ZN5flash24flash_fwd_splitkv_kernelI23Flash_fwd_kernel_traitsILi192ELi64ELi64ELi4ELb0ELb0EN7cutlass10bfloat16_tE19Flash_kernel_traitsILi192ELi64ELi64ELi4ES3_EELb0ELb0ELb0ELb0ELb1ELb0ELb1ELb1EEEvNS_16Flash_fwd_paramsE)
        /*0968*/ 	.word	0x00000000


	//----- nvinfo : EIATTR_MIN_STACK_SIZE
	.align		4
.L_412:
        /*096c*/ 	.byte	0x04, 0x12
        /*096e*/ 	.short	(.L_414 - .L_413)
	.align		4
.L_413:
        /*0970*/ 	.word	index@(_ZN5flash24flash_fwd_splitkv_kernelI23Flash_fwd_kernel_traitsILi192ELi64ELi64ELi4ELb0ELb0EN7cutlass10bfloat16_tE19Flash_kernel_traitsILi192ELi64ELi64ELi4ES3_EELb0ELb0ELb0ELb0ELb1ELb1ELb1ELb1EEEvNS_16Flash_fwd_paramsE)
        /*0974*/ 	.word	0x00000000


	//----- nvinfo : EIATTR_MIN_STACK_SIZE
	.align		4
.L_414:
        /*0978*/ 	.byte	0x04, 0x12
        /*097a*/ 	.short	(.L_416 - .L_415)
	.align		4
.L_415:
        /*097c*/ 	.word	index@(_ZN5flash24flash_fwd_splitkv_kernelI23Flash_fwd_kernel_traitsILi192ELi64ELi64ELi4ELb0ELb0EN7cutlass10bfloat16_tE19Flash_kernel_traitsILi192ELi64ELi64ELi4ES3_EELb0ELb0ELb1ELb0ELb0ELb0ELb1ELb1EEEvNS_16Flash_fwd_paramsE)
        /*0980*/ 	.word	0x00000000


	//----- nvinfo : EIATTR_MIN_STACK_SIZE
	.align		4
.L_416:
        /*0984*/ 	.byte	0x04, 0x12
        /*0986*/ 	.short	(.L_418 - .L_417)
	.align		4
.L_417:
        /*0988*/ 	.word	index@(_ZN5flash24flash_fwd_splitkv_kernelI23Flash_fwd_kernel_traitsILi192ELi64ELi64ELi4ELb0ELb0EN7cutlass10bfloat16_tE19Flash_kernel_traitsILi192ELi64ELi64ELi4ES3_EELb0ELb0ELb1ELb0ELb0ELb1ELb1ELb1EEEvNS_16Flash_fwd_paramsE)
        /*098c*/ 	.word	0x00000000


	//----- nvinfo : EIATTR_MIN_STACK_SIZE
	.align		4
.L_418:
        /*0990*/ 	.byte	0x04, 0x12
        /*0992*/ 	.short	(.L_420 - .L_419)
	.align		4
.L_419:
        /*0994*/ 	.word	index@(_ZN5flash24flash_fwd_splitkv_kernelI23Flash_fwd_kernel_traitsILi192ELi64ELi64ELi4ELb0ELb0EN7cutlass10bfloat16_tE19Flash_kernel_traitsILi192ELi64ELi64ELi4ES3_EELb0ELb1ELb0ELb0ELb1ELb0ELb0ELb0EEEvNS_16Flash_fwd_paramsE)
        /*0998*/ 	.word	0x00000000


	//----- nvinfo : EIATTR_MIN_STACK_SIZE
	.align		4
.L_420:
        /*099c*/ 	.byte	0x04, 0x12
        /*099e*/ 	.short	(.L_422 - .L_421)
	.align		4
.L_421:
        /*09a0*/ 	.word	index@(_ZN5flash24flash_fwd_splitkv_kernelI23Flash_fwd_kernel_traitsILi192ELi64ELi64ELi4ELb0ELb0EN7cutlass10bfloat16_tE19Flash_kernel_traitsILi192ELi64ELi64ELi4ES3_EELb0ELb1ELb0ELb0ELb1ELb1ELb0ELb0EEEvNS_16Flash_fwd_paramsE)
        /*09a4*/ 	.word	0x00000000


	//----- nvinfo : EIATTR_MIN_STACK_SIZE
	.align		4
.L_422:
        /*09a8*/ 	.byte	0x04, 0x12
        /*09aa*/ 	.short	(.L_424 - .L_423)
	.align		4
.L_423:
        /*09ac*/ 	.word	index@(_ZN5flash24flash_fwd_splitkv_kernelI23Flash_fwd_kernel_traitsILi192ELi64ELi64ELi4ELb0ELb0EN7cutlass10bfloat16_tE19Flash_kernel_traitsILi192ELi64ELi64ELi4ES3_EELb0ELb1ELb1ELb0ELb0ELb0ELb0ELb0EEEvNS_16Flash_fwd_paramsE)
        /*09b0*/ 	.word	0x00000000


	//----- nvinfo : EIATTR_MIN_STACK_SIZE
	.align		4
.L_424:
        /*09b4*/ 	.byte	0x04, 0x12
        /*09b6*/ 	.short	(.L_426 - .L_425)
	.align		4
.L_425:
        /*09b8*/ 	.word	index@(_ZN5flash24flash_fwd_splitkv_kernelI23Flash_fwd_kernel_traitsILi192ELi64ELi64ELi4ELb0ELb0EN7cutlass10bfloat16_tE19Flash_kernel_traitsILi192ELi64ELi64ELi4ES3_EELb0ELb1ELb1ELb0ELb0ELb1ELb0ELb0EEEvNS_16Flash_fwd_paramsE)
        /*09bc*/ 	.word	0x00000000


	//----- nvinfo : EIATTR_MIN_STACK_SIZE
	.align		4
.L_426:
        /*09c0*/ 	.byte	0x04, 0x12
        /*09c2*/ 	.short	(.L_428 - .L_427)
	.align		4
.L_427:
        /*09c4*/ 	.word	index@(_ZN5flash24flash_fwd_splitkv_kernelI23Flash_fwd_kernel_traitsILi192ELi64ELi64ELi4ELb0ELb0EN7cutlass10bfloat16_tE19Flash_kernel_traitsILi192ELi64ELi64ELi4ES3_EELb0ELb1ELb0ELb0ELb1ELb0ELb0ELb1EEEvNS_16Flash_fwd_paramsE)
        /*09c8*/ 	.word	0x00000000


	//----- nvinfo : EIATTR_MIN_STACK_SIZE
	.align		4
.L_428:
        /*09cc*/ 	.byte	0x04, 0x12
        /*09ce*/ 	.short	(.L_430 - .L_429)
	.align		4
.L_429:
        /*09d0*/ 	.word	index@(_ZN5flash24flash_fwd_splitkv_kernelI23Flash_fwd_kernel_traitsILi192ELi64ELi64ELi4ELb0ELb0EN7cutlass10bfloat16_tE19Flash_kernel_traitsILi192ELi64ELi64ELi4ES3_EELb0ELb1ELb0ELb0ELb1ELb1ELb0ELb1EEEvNS_16Flash_fwd_paramsE)
        /*09d4*/ 	.word	0x00000000


	//----- nvinfo : EIATTR_MIN_STACK_SIZE
	.align		4
.L_430:
        /*09d8*/ 	.byte	0x04, 0x12
        /*09da*/ 	.short	(.L_432 - .L_431)
	.align		4
.L_431:
        /*09dc*/ 	.word	index@(_ZN5flash24flash_fwd_splitkv_kernelI23Flash_fwd_kernel_traitsILi192ELi64ELi64ELi4ELb0ELb0EN7cutlass10bfloat16_tE19Flash_kernel_traitsILi192ELi64ELi64ELi4ES3_EELb0ELb1ELb1ELb0ELb0ELb0ELb0ELb1EEEvNS_16Flash_fwd_paramsE)
        /*09e0*/ 	.word	0x00000000


	//----- nvinfo : EIATTR_MIN_STACK_SIZE
	.align		4
.L_432:
        /*09e4*/ 	.byte	0x04, 0x12
        /*09e6*/ 	.short	(.L_434 - .L_433)
	.align		4
.L_433:
        /*09e8*/ 	.word	index@(_ZN5flash24flash_fwd_splitkv_kernelI23Flash_fwd_kernel_traitsILi192ELi64ELi64ELi4ELb0ELb0EN7cutlass10bfloat16_tE19Flash_kernel_traitsILi192ELi64ELi64ELi4ES3_EELb0ELb1ELb1ELb0ELb0ELb1ELb0ELb1EEEvNS_16Flash_fwd_paramsE)
        /*09ec*/ 	.word	0x00000000


	//----- nvinfo : EIATTR_MIN_STACK_SIZE
	.align		4
.L_434:
        /*09f0*/ 	.byte	0x04, 0x12
        /*09f2*/ 	.short	(.L_436 - .L_435)
	.align		4
.L_435:
        /*09f4*/ 	.word	index@(_ZN5flash24flash_fwd_splitkv_kernelI23Flash_fwd_kernel_traitsILi192ELi64ELi64ELi4ELb0ELb0EN7cutlass10bfloat16_tE19Flash_kernel_traitsILi192ELi64ELi64ELi4ES3_EELb0ELb1ELb0ELb0ELb1ELb0ELb1ELb0EEEvNS_16Flash_fwd_paramsE)
        /*09f8*/ 	.word	0x00000000


	//----- nvinfo : EIATTR_MIN_STACK_SIZE
	.align		4
.L_436:
        /*09fc*/ 	.byte	0x04, 0x12
        /*09fe*/ 	.short	(.L_438 - .L_437)
	.align		4
.L_437:
        /*0a00*/ 	.word	index@(_ZN5flash24flash_fwd_splitkv_kernelI23Flash_fwd_kernel_traitsILi192ELi64ELi64ELi4ELb0ELb0EN7cutlass10bfloat16_tE19Flash_kernel_traitsILi192ELi64ELi64ELi4ES3_EELb0ELb1ELb0ELb0ELb1ELb1ELb1ELb0EEEvNS_16Flash_fwd_paramsE)
        /*0a04*/ 	.word	0x00000000


	//----- nvinfo : EIATTR_MIN_STACK_SIZE
	.align		4
.L_438:
        /*0a08*/ 	.byte	0x04, 0x12
        /*0a0a*/ 	.short	(.L_440 - .L_439)
	.align		4
.L_439:
        /*0a0c*/ 	.word	index@(_ZN5flash24flash_fwd_splitkv_kernelI23Flash_fwd_kernel_traitsILi192ELi64ELi64ELi4ELb0ELb0EN7cutlass10bfloat16_tE19Flash_kernel_traitsILi192ELi64ELi64ELi4ES3_EELb0ELb1ELb1ELb0ELb0ELb0ELb1ELb0EEEvNS_16Flash_fwd_paramsE)
        /*0a10*/ 	.word	0x00000000


	//----- nvinfo : EIATTR_MIN_STACK_SIZE
	.align		4
.L_440:
        /*0a14*/ 	.byte	0x04, 0x12
        /*0a16*/ 	.short	(.L_442 - .L_441)
	.align		4
.L_441:
        /*0a18*/ 	.word	index@(_ZN5flash24flash_fwd_splitkv_kernelI23Flash_fwd_kernel_traitsILi192ELi64ELi64ELi4ELb0ELb0EN7cutlass10bfloat16_tE19Flash_kernel_traitsILi192ELi64ELi64ELi4ES3_EELb0ELb1ELb1ELb0ELb0ELb1ELb1ELb0EEEvNS_16Flash_fwd_paramsE)
        /*0a1c*/ 	.word	0x00000000


	//----- nvinfo : EIATTR_MIN_STACK_SIZE
	.align		4
.L_442:
        /*0a20*/ 	.byte	0x04, 0x12
        /*0a22*/ 	.short	(.L_444 - .L_443)
	.align		4
.L_443:
        /*0a24*/ 	.word	index@(_ZN5flash24flash_fwd_splitkv_kernelI23Flash_fwd_kernel_traitsILi192ELi64ELi64ELi4ELb0ELb0EN7cutlass10bfloat16_tE19Flash_kernel_traitsILi192ELi64ELi64ELi4ES3_EELb0ELb1ELb0ELb0ELb1ELb0ELb1ELb1EEEvNS_16Flash_fwd_paramsE)
        /*0a28*/ 	.word	0x00000000


	//----- nvinfo : EIATTR_MIN_STACK_SIZE
	.align		4
.L_444:
        /*0a2c*/ 	.byte	0x04, 0x12
        /*0a2e*/ 	.short	(.L_446 - .L_445)
	.align		4
.L_445:
        /*0a30*/ 	.word	index@(_ZN5flash24flash_fwd_splitkv_kernelI23Flash_fwd_kernel_traitsILi192ELi64ELi64ELi4ELb0ELb0EN7cutlass10bfloat16_tE19Flash_kernel_traitsILi192ELi64ELi64ELi4ES3_EELb0ELb1ELb0ELb0ELb1ELb1ELb1ELb1EEEvNS_16Flash_fwd_paramsE)
        /*0a34*/ 	.word	0x00000000


	//----- nvinfo : EIATTR_MIN_STACK_SIZE
	.align		4
.L_446:
        /*0a38*/ 	.byte	0x04, 0x12
        /*0a3a*/ 	.short	(.L_448 - .L_447)
	.align		4
.L_447:
        /*0a3c*/ 	.word	index@(_ZN5flash24flash_fwd_splitkv_kernelI23Flash_fwd_kernel_traitsILi192ELi64ELi64ELi4ELb0ELb0EN7cutlass10bfloat16_tE19Flash_kernel_traitsILi192ELi64ELi64ELi4ES3_EELb0ELb1ELb1ELb0ELb0ELb0ELb1ELb1EEEvNS_16Flash_fwd_paramsE)
        /*0a40*/ 	.word	0x00000000


	//----- nvinfo : EIATTR_MIN_STACK_SIZE
	.align		4
.L_448:
        /*0a44*/ 	.byte	0x04, 0x12
        /*0a46*/ 	.short	(.L_450 - .L_449)
	.align		4
.L_449:
        /*0a48*/ 	.word	index@(_ZN5flash24flash_fwd_splitkv_kernelI23Flash_fwd_kernel_traitsILi192ELi64ELi64ELi4ELb0ELb0EN7cutlass10bfloat16_tE19Flash_kernel_traitsILi192ELi64ELi64ELi4ES3_EELb0ELb1ELb1ELb0ELb0ELb1ELb1ELb1EEEvNS_16Flash_fwd_paramsE)
        /*0a4c*/ 	.word	0x00000000
.L_450:


//--------------------- .nv.compat                --------------------------
	.section	.nv.compat,"",@"SHT_CUDA_COMPAT_INFO"
	.align	4
        /*0000*/ 	.byte	0x02, 0x09, 0x01, 0x00, 0x02, 0x02, 0x01, 0x00, 0x02, 0x05, 0x05, 0x00, 0x03, 0x07, 0x01, 0x01
        /*0010*/ 	.byte	0x02, 0x03, 0x00, 0x00, 0x02, 0x06, 0x01, 0x00, 0x04, 0x0b, 0x08, 0x00, 0x00, 0x00, 0x00, 0x00
        /*0020*/ 	.byte	0x00, 0x00, 0x00, 0x00


//--------------------- .nv.info._ZN5flash32flash_fwd_splitkv_combine_kernelI23Flash_fwd_kernel_traitsILi192ELi64ELi64ELi4ELb0ELb0EN7cutlass10bfloat16_tE19Flash_kernel_traitsILi192ELi64ELi64ELi4ES3_EELi8ELi7ELb0EEEvNS_16Flash_fwd_paramsE --------------------------
	.section	.nv.info._ZN5flash32flash_fwd_splitkv_combine_kernelI23Flash_fwd_kernel_traitsILi192ELi64ELi64ELi4ELb0ELb0EN7cutlass10bfloat16_tE19Flash_kernel_traitsILi192ELi64ELi64ELi4ES3_EELi8ELi7ELb0EEEvNS_16Flash_fwd_paramsE,"",@"SHT_CUDA_INFO"
	.sectionflags	@""
	.align	4


	//----- nvinfo : EIATTR_CUDA_API_VERSION
	.align		4
        /*0000*/ 	.byte	0x04, 0x37
        /*0002*/ 	.short	(.L_452 - .L_451)
.L_451:
        /*0004*/ 	.word	0x00000082


	//----- nvinfo : EIATTR_KPARAM_INFO
	.align		4
.L_452:
        /*0008*/ 	.byte	0x04, 0x17
        /*000a*/ 	.short	(.L_454 - .L_453)
.L_453:
        /*000c*/ 	.word	0x00000000
        /*0010*/ 	.short	0x0000
        /*0012*/ 	.short	0x0000
        /*0014*/ 	.byte	0x00, 0xf0, 0x41, 0x07


	//----- nvinfo : EIATTR_SPARSE_MMA_MASK
	.align		4
.L_454:
        /*0018*/ 	.byte	0x03, 0x50
        /*001a*/ 	.short	0x0000


	//----- nvinfo : EIATTR_MAXREG_COUNT
	.align		4
        /*001c*/ 	.byte	0x03, 0x1b
        /*001e*/ 	.short	0x00ff


	//----- nvinfo : EIATTR_NUM_BARRIERS
	.align		4
        /*0020*/ 	.byte	0x02, 0x4c
        /*0022*/ 	.byte	0x01
	.zero		1


	//----- nvinfo : EIATTR_MERCURY_ISA_VERSION
	.align		4
        /*0024*/ 	.byte	0x03, 0x5f
        /*0026*/ 	.short	0x0101


	//----- nvinfo : EIATTR_COOP_GROUP_MASK_REGIDS
	.align		4
        /*0028*/ 	.byte	0x04, 0x29
        /*002a*/ 	.short	(.L_456 - .L_455)


	//   ....[0]....
.L_455:
        /*002c*/ 	.word	0xffffffff


	//   ....[1]....
        /*0030*/ 	.word	0xffffffff


	//   ....[2]....
        /*0034*/ 	.word	0xffffffff


	//   ....[3]....
        /*0038*/ 	.word	0xffffffff


	//   ....[4]....
        /*003c*/ 	.word	0xffffffff


	//   ....[5]....
        /*0040*/ 	.word	0xffffffff


	//   ....[6]....
        /*0044*/ 	.word	0xffffffff


	//   ....[7]....
        /*0048*/ 	.word	0xffffffff


	//----- nvinfo : EIATTR_COOP_GROUP_INSTR_OFFSETS
	.align		4
.L_456:
        /*004c*/ 	.byte	0x04, 0x28
        /*004e*/ 	.short	(.L_458 - .L_457)


	//   ....[0]....
.L_457:
        /*0050*/ 	.word	0x00002020


	//   ....[1]....
        /*0054*/ 	.word	0x00002040


	//   ....[2]....
        /*0058*/ 	.word	0x00002060


	//   ....[3]....
        /*005c*/ 	.word	0x00002080


	//   ....[4]....
        /*0060*/ 	.word	0x00002310


	//   ....[5]....
        /*0064*/ 	.word	0x000023a0


	//   ....[6]....
        /*0068*/ 	.word	0x00002480


	//   ....[7]....
        /*006c*/ 	.word	0x00002560


	//----- nvinfo : EIATTR_EXIT_INSTR_OFFSETS
	.align		4
.L_458:
        /*0070*/ 	.byte	0x04, 0x1c
        /*0072*/ 	.short	(.L_460 - .L_459)


	//   ....[0]....
.L_459:
        /*0074*/ 	.word	0x00004c80


	//   ....[1]....
        /*0078*/ 	.word	0x000052a0


	//   ....[2]....
        /*007c*/ 	.word	0x00005330


	//----- nvinfo : EIATTR_CRS_STACK_SIZE
	.align		4
.L_460:
        /*0080*/ 	.byte	0x04, 0x1e
        /*0082*/ 	.short	(.L_462 - .L_461)
.L_461:
        /*0084*/ 	.word	0x00000000


	//----- nvinfo : EIATTR_CBANK_PARAM_SIZE
	.align		4
.L_462:
        /*0088*/ 	.byte	0x03, 0x19
        /*008a*/ 	.short	0x01d0


	//----- nvinfo : EIATTR_PARAM_CBANK
	.align		4
        /*008c*/ 	.byte	0x04, 0x0a
        /*008e*/ 	.short	(.L_464 - .L_463)
	.align		4
.L_463:
        /*0090*/ 	.word	index@(.nv.constant0._ZN5flash32flash_fwd_splitkv_combine_kernelI23Flash_fwd_kernel_traitsILi192ELi64ELi64ELi4ELb0ELb0EN7cutlass10bfloat16_tE19Flash_kernel_traitsILi192ELi64ELi64ELi4ES3_EELi8ELi7ELb0EEEvNS_16Flash_fwd_paramsE)
        /*0094*/ 	.short	0x0210
        /*0096*/ 	.short	0x01d0


	//----- nvinfo : EIATTR_SW_WAR
	.align		4
.L_464:
        /*0098*/ 	.byte	0x04, 0x36
        /*009a*/ 	.short	(.L_466 - .L_465)
.L_465:
        /*009c*/ 	.word	0x00000008
.L_466:


//--------------------- .nv.info._ZN5flash32flash_fwd_splitkv_combine_kernelI23Flash_fwd_kernel_traitsILi192ELi64ELi64ELi4ELb0ELb0EN7cutlass10bfloat16_tE19Flash_kernel_traitsILi192ELi64ELi64ELi4ES3_EELi8ELi6ELb0EEEvNS_16Flash_fwd_paramsE --------------------------
	.section	.nv.info._ZN5flash32flash_fwd_splitkv_combine_kernelI23Flash_fwd_kernel_traitsILi192ELi64ELi64ELi4ELb0ELb0EN7cutlass10bfloat16_tE19Flash_kernel_traitsILi192ELi64ELi64ELi4ES3_EELi8ELi6ELb0EEEvNS_16Flash_fwd_paramsE,"",@"SHT_CUDA_INFO"
	.sectionflags	@""
	.align	4


	//----- nvinfo : EIATTR_CUDA_API_VERSION
	.align		4
        /*0000*/ 	.byte	0x04, 0x37
        /*0002*/ 	.short	(.L_468 - .L_467)
.L_467:
        /*0004*/ 	.word	0x00000082


	//----- nvinfo : EIATTR_KPARAM_INFO
	.align		4
.L_468:
        /*0008*/ 	.byte	0x04, 0x17
        /*000a*/ 	.short	(.L_470 - .L_469)
.L_469:
        /*000c*/ 	.word	0x00000000
        /*0010*/ 	.short	0x0000
        /*0012*/ 	.short	0x0000
        /*0014*/ 	.byte	0x00, 0xf0, 0x41, 0x07


	//----- nvinfo : EIATTR_SPARSE_MMA_MASK
	.align		4
.L_470:
        /*0018*/ 	.byte	0x03, 0x50
        /*001a*/ 	.short	0x0000


	//----- nvinfo : EIATTR_MAXREG_COUNT
	.align		4
        /*001c*/ 	.byte	0x03, 0x1b
        /*001e*/ 	.short	0x00ff


	//----- nvinfo : EIATTR_NUM_BARRIERS
	.align		4
        /*0020*/ 	.byte	0x02, 0x4c
        /*0022*/ 	.byte	0x01
	.zero		1


	//----- nvinfo : EIATTR_MERCURY_ISA_VERSION
	.align		4
        /*0024*/ 	.byte	0x03, 0x5f
        /*0026*/ 	.short	0x0101


	//----- nvinfo : EIATTR_COOP_GROUP_MASK_REGIDS
	.align		4
        /*0028*/ 	.byte	0x04, 0x29
        /*002a*/ 	.short	(.L_472 - .L_471)


	//   ....[0]....
.L_471:
        /*002c*/ 	.word	0xffffffff


	//   ....[1]....
        /*0030*/ 	.word	0xffffffff


	//   ....[2]....
        /*0034*/ 	.word	0xffffffff


	//   ....[3]....
        /*0038*/ 	.word	0xffffffff


	//   ....[4]....
        /*003c*/ 	.word	0xffffffff


	//   ....[5]....
        /*0040*/ 	.word	0xffffffff


	//   ....[6]....
        /*0044*/ 	.word	0xffffffff


	//   ....[7]....
        /*0048*/ 	.word	0xffffffff


	//----- nvinfo : EIATTR_COOP_GROUP_INSTR_OFFSETS
	.align		4
.L_472:
        /*004c*/ 	.byte	0x04, 0x28
        /*004e*/ 	.short	(.L_474 - .L_473)


	//   ....[0]....
.L_473:
        /*0050*/ 	.word	0x00001ba0


	//   ....[1]....
        /*0054*/ 	.word	0x00001bc0


	//   ....[2]....
        /*0058*/ 	.word	0x00001be0


	//   ....[3]....
        /*005c*/ 	.word	0x00001c00


	//   ....[4]....
        /*0060*/ 	.word	0x00001da0


	//   ....[5]....
        /*0064*/ 	.word	0x00001e30


	//   ....[6]....
        /*0068*/ 	.word	0x00001f00


	//   ....[7]....
        /*006c*/ 	.word	0x00001ff0


	//----- nvinfo : EIATTR_EXIT_INSTR_OFFSETS
	.align		4
.L_474:
        /*0070*/ 	.byte	0x04, 0x1c
        /*0072*/ 	.short	(.L_476 - .L_475)


	//   ....[0]....
.L_475:
        /*0074*/ 	.word	0x00004560


	//   ....[1]....
        /*0078*/ 	.word	0x00004b80


	//   ....[2]....
        /*007c*/ 	.word	0x00004c10


	//----- nvinfo : EIATTR_CRS_STACK_SIZE
	.align		4
.L_476:
        /*0080*/ 	.byte	0x04, 0x1e
        /*0082*/ 	.short	(.L_478 - .L_477)
.L_477:
        /*0084*/ 	.word	0x00000000


	//----- nvinfo : EIATTR_CBANK_PARAM_SIZE
	.align		4
.L_478:
        /*0088*/ 	.byte	0x03, 0x19
        /*008a*/ 	.short	0x01d0


	//----- nvinfo : EIATTR_PARAM_CBANK
	.align		4
        /*008c*/ 	.byte	0x04, 0x0a
        /*008e*/ 	.short	(.L_480 - .L_479)
	.align		4
.L_479:
        /*0090*/ 	.word	index@(.nv.constant0._ZN5flash32flash_fwd_splitkv_combine_kernelI23Flash_fwd_kernel_traitsILi192ELi64ELi64ELi4ELb0ELb0EN7cutlass10bfloat16_tE19Flash_kernel_traitsILi192ELi64ELi64ELi4ES3_EELi8ELi6ELb0EEEvNS_16Flash_fwd_paramsE)
        /*0094*/ 	.short	0x0210
        /*0096*/ 	.short	0x01d0


	//----- nvinfo : EIATTR_SW_WAR
	.align		4
.L_480:
        /*0098*/ 	.byte	0x04, 0x36
        /*009a*/ 	.short	(.L_482 - .L_481)
.L_481:
        /*009c*/ 	.word	0x00000008
.L_482:


//--------------------- .nv.info._ZN5flash32flash_fwd_splitkv_combine_kernelI23Flash_fwd_kernel_traitsILi192ELi64ELi64ELi4ELb0ELb0EN7cutlass10bfloat16_tE19Flash_kernel_traitsILi192ELi64ELi64ELi4ES3_EELi8ELi5ELb0EEEvNS_16Flash_fwd_paramsE --------------------------
	.section	.nv.info._ZN5flash32flash_fwd_splitkv_combine_kernelI23Flash_fwd_kernel_traitsILi192ELi64ELi64ELi4ELb0ELb0EN7cutlass10bfloat16_tE19Flash_kernel_traitsILi192ELi64ELi64ELi4ES3_EELi8ELi5ELb0EEEvNS_16Flash_fwd_paramsE,"",@"SHT_CUDA_INFO"
	.sectionflags	@""
	.align	4


	//----- nvinfo : EIATTR_CUDA_API_VERSION
	.align		4
        /*0000*/ 	.byte	0x04, 0x37
        /*0002*/ 	.short	(.L_484 - .L_483)
.L_483:
        /*0004*/ 	.word	0x00000082


	//----- nvinfo : EIATTR_KPARAM_INFO
	.align		4
.L_484:
        /*0008*/ 	.byte	0x04, 0x17
        /*000a*/ 	.short	(.L_486 - .L_485)
.L_485:
        /*000c*/ 	.word	0x00000000
        /*0010*/ 	.short	0x0000
        /*0012*/ 	.short	0x0000
        /*0014*/ 	.byte	0x00, 0xf0, 0x41, 0x07


	//----- nvinfo : EIATTR_SPARSE_MMA_MASK
	.align		4
.L_486:
        /*0018*/ 	.byte	0x03, 0x50
        /*001a*/ 	.short	0x0000


	//----- nvinfo : EIATTR_MAXREG_COUNT
	.align		4
        /*001c*/ 	.byte	0x03, 0x1b
        /*001e*/ 	.short	0x00ff


	//----- nvinfo : EIATTR_NUM_BARRIERS
	.align		4
        /*0020*/ 	.byte	0x02, 0x4c
        /*0022*/ 	.byte	0x01
	.zero		1


	//----- nvinfo : EIATTR_MERCURY_ISA_VERSION
	.align		4
        /*0024*/ 	.byte	0x03, 0x5f
        /*0026*/ 	.short	0x0101


	//----- nvinfo : EIATTR_COOP_GROUP_MASK_REGIDS
	.align		4
        /*0028*/ 	.byte	0x04, 0x29
        /*002a*/ 	.short	(.L_488 - .L_487)


	//   ....[0]....
.L_487:
        /*002c*/ 	.word	0xffffffff


	//   ....[1]....
        /*0030*/ 	.word	0xffffffff


	//   ....[2]....
        /*0034*/ 	.word	0xffffffff


	//   ....[3]....
        /*0038*/ 	.word	0xffffffff


	//   ....[4]....
        /*003c*/ 	.word	0xffffffff


	//   ....[5]....
        /*0040*/ 	.word	0xffffffff


	//   ....[6]....
        /*0044*/ 	.word	0xffffffff


	//   ....[7]....
        /*0048*/ 	.word	0xffffffff


	//----- nvinfo : EIATTR_COOP_GROUP_INSTR_OFFSETS
	.align		4
.L_488:
        /*004c*/ 	.byte	0x04, 0x28
        /*004e*/ 	.short	(.L_490 - .L_489)


	//   ....[0]....
.L_489:
        /*0050*/ 	.word	0x000016f0


	//   ....[1]....
        /*0054*/ 	.word	0x00001710


	//   ....[2]....
        /*0058*/ 	.word	0x00001750


	//   ....[3]....
        /*005c*/ 	.word	0x000017c0


	//   ....[4]....
        /*0060*/ 	.word	0x000019a0


	//   ....[5]....
        /*0064*/ 	.word	0x00001a00


	//   ....[6]....
        /*0068*/ 	.word	0x00001aa0


	//   ....[7]....
        /*006c*/ 	.word	0x00001bf0


	//----- nvinfo : EIATTR_EXIT_INSTR_OFFSETS
	.align		4
.L_490:
        /*0070*/ 	.byte	0x04, 0x1c
        /*0072*/ 	.short	(.L_492 - .L_491)


	//   ....[0]....
.L_491:
        /*0074*/ 	.word	0x000041d0


	//   ....[1]....
        /*0078*/ 	.word	0x000047f0


	//   ....[2]....
        /*007c*/ 	.word	0x00004880


	//----- nvinfo : EIATTR_CRS_STACK_SIZE
	.align		4
.L_492:
        /*0080*/ 	.byte	0x04, 0x1e
        /*0082*/ 	.short	(.L_494 - .L_493)
.L_493:
        /*0084*/ 	.word	0x00000000


	//----- nvinfo : EIATTR_CBANK_PARAM_SIZE
	.align		4
.L_494:
        /*0088*/ 	.byte	0x03, 0x19
        /*008a*/ 	.short	0x01d0


	//----- nvinfo : EIATTR_PARAM_CBANK
	.align		4
        /*008c*/ 	.byte	0x04, 0x0a
        /*008e*/ 	.short	(.L_496 - .L_495)
	.align		4
.L_495:
        /*0090*/ 	.word	index@(.nv.constant0._ZN5flash32flash_fwd_splitkv_combine_kernelI23Flash_fwd_kernel_traitsILi192ELi64ELi64ELi4ELb0ELb0EN7cutlass10bfloat16_tE19Flash_kernel_traitsILi192ELi64ELi64ELi4ES3_EELi8ELi5ELb0EEEvNS_16Flash_fwd_paramsE)
        /*0094*/ 	.short	0x0210
        /*0096*/ 	.short	0x01d0


	//----- nvinfo : EIATTR_SW_WAR
	.align		4
.L_496:
        /*0098*/ 	.byte	0x04, 0x36
        /*009a*/ 	.short	(.L_498 - .L_497)
.L_497:
        /*009c*/ 	.word	0x00000008
.L_498:


//--------------------- .nv.info._ZN5flash32flash_fwd_splitkv_combine_kernelI23Flash_fwd_kernel_traitsILi192ELi64ELi64ELi4ELb0ELb0EN7cutlass10bfloat16_tE19Flash_kernel_traitsILi192ELi64ELi64ELi4ES3_EELi8ELi4ELb0EEEvNS_16Flash_fwd_paramsE --------------------------
	.section	.nv.info._ZN5flash32flash_fwd_splitkv_combine_kernelI23Flash_fwd_kernel_traitsILi192ELi64ELi64ELi4ELb0ELb0EN7cutlass10bfloat16_tE19Flash_kernel_traitsILi192ELi64ELi64ELi4ES3_EELi8ELi4ELb0EEEvNS_16Flash_fwd_paramsE,"",@"SHT_CUDA_INFO"
	.sectionflags	@""
	.align	4


	//----- nvinfo : EIATTR_CUDA_API_VERSION
	.align		4
        /*0000*/ 	.byte	0x04, 0x37
        /*0002*/ 	.short	(.L_500 - .L_499)
.L_499:
        /*0004*/ 	.word	0x00000082


	//----- nvinfo : EIATTR_KPARAM_INFO
	.align		4
.L_500:
        /*0008*/ 	.byte	0x04, 0x17
        /*000a*/ 	.short	(.L_502 - .L_501)
.L_501:
        /*000c*/ 	.word	0x00000000
        /*0010*/ 	.short	0x0000
        /*0012*/ 	.short	0x0000
        /*0014*/ 	.byte	0x00, 0xf0, 0x41, 0x07


	//----- nvinfo : EIATTR_SPARSE_MMA_MASK
	.align		4
.L_502:
        /*0018*/ 	.byte	0x03, 0x50
        /*001a*/ 	.short	0x0000


	//----- nvinfo : EIATTR_MAXREG_COUNT
	.align		4
        /*001c*/ 	.byte	0x03, 0x1b
        /*001e*/ 	.short	0x00ff


	//----- nvinfo : EIATTR_NUM_BARRIERS
	.align		4
        /*0020*/ 	.byte	0x02, 0x4c
        /*0022*/ 	.byte	0x01
	.zero		1


	//----- nvinfo : EIATTR_MERCURY_ISA_VERSION
	.align		4
        /*0024*/ 	.byte	0x03, 0x5f
        /*0026*/ 	.short	0x0101


	//----- nvinfo : EIATTR_COOP_GROUP_MASK_REGIDS
	.align		4
        /*0028*/ 	.byte	0x04, 0x29
        /*002a*/ 	.short	(.L_504 - .L_503)


	//   ....[0]....
.L_503:
        /*002c*/ 	.word	0xffffffff


	//   ....[1]....
        /*0030*/ 	.word	0xffffffff


	//   ....[2]....
        /*0034*/ 	.word	0xffffffff


	//   ....[3]....
        /*0038*/ 	.word	0xffffffff


	//   ....[4]....
        /*003c*/ 	.word	0xffffffff


	//   ....[5]....
        /*0040*/ 	.word	0xffffffff


	//   ....[6]....
        /*0044*/ 	.word	0xffffffff


	//   ....[7]....
        /*0048*/ 	.word	0xffffffff


	//----- nvinfo : EIATTR_COOP_GROUP_INSTR_OFFSETS
	.align		4
.L_504:
        /*004c*/ 	.byte	0x04, 0x28
        /*004e*/ 	.short	(.L_506 - .L_505)


	//   ....[0]....
.L_505:
        /*0050*/ 	.word	0x00001810


	//   ....[1]....
        /*0054*/ 	.word	0x00001870


	//   ....[2]....
        /*0058*/ 	.word	0x000018e0


	//   ....[3]....
        /*005c*/ 	.word	0x00001920


	//   ....[4]....
        /*0060*/ 	.word	0x00001a40


	//   ....[5]....
        /*0064*/ 	.word	0x00001b20


	//   ....[6]....
        /*0068*/ 	.word	0x00001be0


	//   ....[7]....
        /*006c*/ 	.word	0x00001d00


	//----- nvinfo : EIATTR_EXIT_INSTR_OFFSETS
	.align		4
.L_506:
        /*0070*/ 	.byte	0x04, 0x1c
        /*0072*/ 	.short	(.L_508 - .L_507)


	//   ....[0]....
.L_507:
        /*0074*/ 	.word	0x000041b0


	//   ....[1]....
        /*0078*/ 	.word	0x000047d0


	//   ....[2]....
        /*007c*/ 	.word	0x00004860


	//----- nvinfo : EIATTR_CRS_STACK_SIZE
	.align		4
.L_508:
        /*0080*/ 	.byte	0x04, 0x1e
        /*0082*/ 	.short	(.L_510 - .L_509)
.L_509:
        /*0084*/ 	.word	0x00000000


	//----- nvinfo : EIATTR_CBANK_PARAM_SIZE
	.align		4
.L_510:
        /*0088*/ 	.byte	0x03, 0x19
        /*008a*/ 	.short	0x01d0


	//----- nvinfo : EIATTR_PARAM_CBANK
	.align		4
        /*008c*/ 	.byte	0x04, 0x0a
        /*008e*/ 	.short	(.L_512 - .L_511)
	.align		4
.L_511:
        /*0090*/ 	.word	index@(.nv.constant0._ZN5flash32flash_fwd_splitkv_combine_kernelI23Flash_fwd_kernel_traitsILi192ELi64ELi64ELi4ELb0ELb0EN7cutlass10bfloat16_tE19Flash_kernel_traitsILi192ELi64ELi64ELi4ES3_EELi8ELi4ELb0EEEvNS_16Flash_fwd_paramsE)
        /*0094*/ 	.short	0x0210
        /*0096*/ 	.short	0x01d0


	//----- nvinfo : EIATTR_SW_WAR
	.align		4
.L_512:
        /*0098*/ 	.byte	0x04, 0x36
        /*009a*/ 	.short	(.L_514 - .L_513)
.L_513:
        /*009c*/ 	.word	0x00000008
.L_514:


//--------------------- .nv.info._ZN5flash32flash_fwd_splitkv_combine_kernelI23Flash_fwd_kernel_traitsILi192ELi64ELi64ELi4ELb0ELb0EN7cutlass10bfloat16_tE19Flash_kernel_traitsILi192ELi64ELi64ELi4ES3_EELi8ELi3ELb0EEEvNS_16Flash_fwd_paramsE --------------------------
	.section	.nv.info._ZN5flash32flash_fwd_splitkv_combine_kernelI23Flash_fwd_kernel_traitsILi192ELi64ELi64ELi4ELb0ELb0EN7cutlass10bfloat16_tE19Flash_kernel_traitsILi192ELi64ELi64ELi4ES3_EELi8ELi3ELb0EEEvNS_16Flash_fwd_paramsE,"",@"SHT_CUDA_INFO"
	.sectionflags	@""
	.align	4


	//----- nvinfo : EIATTR_CUDA_API_VERSION
	.align		4
        /*0000*/ 	.byte	0x04, 0x37
        /*0002*/ 	.short	(.L_516 - .L_515)
.L_515:
        /*0004*/ 	.word	0x00000082


	//----- nvinfo : EIATTR_KPARAM_INFO
	.align		4
.L_516:
        /*0008*/ 	.byte	0x04, 0x17
        /*000a*/ 	.short	(.L_518 - .L_517)
.L_517:
        /*000c*/ 	.word	0x00000000
        /*0010*/ 	.short	0x0000
        /*0012*/ 	.short	0x0000
        /*0014*/ 	.byte	0x00, 0xf0, 0x41, 0x07


	//----- nvinfo : EIATTR_SPARSE_MMA_MASK
	.align		4
.L_518:
        /*0018*/ 	.byte	0x03, 0x50
        /*001a*/ 	.short	0x0000


	//----- nvinfo : EIATTR_MAXREG_COUNT
	.align		4
        /*001c*/ 	.byte	0x03, 0x1b
        /*001e*/ 	.short	0x00ff


	//----- nvinfo : EIATTR_NUM_BARRIERS
	.align		4
        /*0020*/ 	.byte	0x02, 0x4c
        /*0022*/ 	.byte	0x01
	.zero		1


	//----- nvinfo : EIATTR_MERCURY_ISA_VERSION
	.align		4
        /*0024*/ 	.byte	0x03, 0x5f
        /*0026*/ 	.short	0x0101


	//----- nvinfo : EIATTR_COOP_GROUP_MASK_REGIDS
	.align		4
        /*0028*/ 	.byte	0x04, 0x29
        /*002a*/ 	.short	(.L_520 - .L_519)


	//   ....[0]....
.L_519:
        /*002c*/ 	.word	0xffffffff


	//   ....[1]....
        /*0030*/ 	.word	0xffffffff


	//   ....[2]....
        /*0034*/ 	.word	0xffffffff


	//   ....[3]....
        /*0038*/ 	.word	0xffffffff


	//   ....[4]....
        /*003c*/ 	.word	0xffffffff


	//   ....[5]....
        /*0040*/ 	.word	0xffffffff


	//----- nvinfo : EIATTR_COOP_GROUP_INSTR_OFFSETS
	.align		4
.L_520:
        /*0044*/ 	.byte	0x04, 0x28
        /*0046*/ 	.short	(.L_522 - .L_521)


	//   ....[0]....
.L_521:
        /*0048*/ 	.word	0x00001880


	//   ....[1]....
        /*004c*/ 	.word	0x000018b0


	//   ....[2]....
        /*0050*/ 	.word	0x00001910


	//   ....[3]....
        /*0054*/ 	.word	0x00001a60


	//   ....[4]....
        /*0058*/ 	.word	0x00001ab0


	//   ....[5]....
        /*005c*/ 	.word	0x00001ba0


	//----- nvinfo : EIATTR_EXIT_INSTR_OFFSETS
	.align		4
.L_522:
        /*0060*/ 	.byte	0x04, 0x1c
        /*0062*/ 	.short	(.L_524 - .L_523)


	//   ....[0]....
.L_523:
        /*0064*/ 	.word	0x000040c0


	//   ....[1]....
        /*0068*/ 	.word	0x000046e0


	//   ....[2]....
        /*006c*/ 	.word	0x00004770


	//----- nvinfo : EIATTR_CRS_STACK_SIZE
	.align		4
.L_524:
        /*0070*/ 	.byte	0x04, 0x1e
        /*0072*/ 	.short	(.L_526 - .L_525)
.L_525:
        /*0074*/ 	.word	0x00000000


	//----- nvinfo : EIATTR_CBANK_PARAM_SIZE
	.align		4
.L_526:
        /*0078*/ 	.byte	0x03, 0x19
        /*007a*/ 	.short	0x01d0


	//----- nvinfo : EIATTR_PARAM_CBANK
	.align		4
        /*007c*/ 	.byte	0x04, 0x0a
        /*007e*/ 	.short	(.L_528 - .L_527)
	.align		4
.L_527:
        /*0080*/ 	.word	index@(.nv.constant0._ZN5flash32flash_fwd_splitkv_combine_kernelI23Flash_fwd_kernel_traitsILi192ELi64ELi64ELi4ELb0ELb0EN7cutlass10bfloat16_tE19Flash_kernel_traitsILi192ELi64ELi64ELi4ES3_EELi8ELi3ELb0EEEvNS_16Flash_fwd_paramsE)
        /*0084*/ 	.short	0x0210
        /*0086*/ 	.short	0x01d0


	//----- nvinfo : EIATTR_SW_WAR
	.align		4
.L_528:
        /*0088*/ 	.byte	0x04, 0x36
        /*008a*/ 	.short	(.L_530 - .L_529)
.L_529:
        /*008c*/ 	.word	0x00000008
.L_530:


//--------------------- .nv.info._ZN5flash32flash_fwd_splitkv_combine_kernelI23Flash_fwd_kernel_traitsILi192ELi64ELi64ELi4ELb0ELb0EN7cutlass10bfloat16_tE19Flash_kernel_traitsILi192ELi64ELi64ELi4ES3_EELi8ELi2ELb0EEEvNS_16Flash_fwd_paramsE --------------------------
	.section	.nv.info._ZN5flash32flash_fwd_splitkv_combine_kernelI23Flash_fwd_kernel_traitsILi192ELi64ELi64ELi4ELb0ELb0EN7cutlass10bfloat16_tE19Flash_kernel_traitsILi192ELi64ELi64ELi4ES3_EELi8ELi2ELb0EEEvNS_16Flash_fwd_paramsE,"",@"SHT_CUDA_INFO"
	.sectionflags	@""
	.align	4


	//----- nvinfo : EIATTR_CUDA_API_VERSION
	.align		4
        /*0000*/ 	.byte	0x04, 0x37
        /*0002*/ 	.short	(.L_532 - .L_531)
.L_531:
        /*0004*/ 	.word	0x00000082


	//----- nvinfo : EIATTR_KPARAM_INFO
	.align		4
.L_532:
        /*0008*/ 	.byte	0x04, 0x17
        /*000a*/ 	.short	(.L_534 - .L_533)
.L_533:
        /*000c*/ 	.word	0x00000000
        /*0010*/ 	.short	0x0000
        /*0012*/ 	.short	0x0000
        /*0014*/ 	.byte	0x00, 0xf0, 0x41, 0x07


	//----- nvinfo : EIATTR_SPARSE_MMA_MASK
	.align		4
.L_534:
        /*0018*/ 	.byte	0x03, 0x50
        /*001a*/ 	.short	0x0000


	//----- nvinfo : EIATTR_MAXREG_COUNT
	.align		4
        /*001c*/ 	.byte	0x03, 0x1b
        /*001e*/ 	.short	0x00ff


	//----- nvinfo : EIATTR_NUM_BARRIERS
	.align		4
        /*0020*/ 	.byte	0x02, 0x4c
        /*0022*/ 	.byte	0x01
	.zero		1


	//----- nvinfo : EIATTR_MERCURY_ISA_VERSION
	.align		4
        /*0024*/ 	.byte	0x03, 0x5f
        /*0026*/ 	.short	0x0101


	//----- nvinfo : EIATTR_COOP_GROUP_MASK_REGIDS
	.align		4
        /*0028*/ 	.byte	0x04, 0x29
        /*002a*/ 	.short	(.L_536 - .L_535)


	//   ....[0]....
.L_535:
        /*002c*/ 	.word	0xffffffff


	//   ....[1]....
        /*0030*/ 	.word	0xffffffff


	//   ....[2]....
        /*0034*/ 	.word	0xffffffff


	//   ....[3]....
        /*0038*/ 	.word	0xffffffff


	//----- nvinfo : EIATTR_COOP_GROUP_INSTR_OFFSETS
	.align		4
.L_536:
        /*003c*/ 	.byte	0x04, 0x28
        /*003e*/ 	.short	(.L_538 - .L_537)


	//   ....[0]....
.L_537:
        /*0040*/ 	.word	0x00001800


	//   ....[1]....
        /*0044*/ 	.word	0x00001880


	//   ....[2]....
        /*0048*/ 	.word	0x00001a80


	//   ....[3]....
        /*004c*/ 	.word	0x00001bd0


	//----- nvinfo : EIATTR_EXIT_INSTR_OFFSETS
	.align		4
.L_538:
        /*0050*/ 	.byte	0x04, 0x1c
        /*0052*/ 	.short	(.L_540 - .L_539)


	//   ....[0]....
.L_539:
        /*0054*/ 	.word	0x00004130


	//   ....[1]....
        /*0058*/ 	.word	0x00004750


	//   ....[2]....
        /*005c*/ 	.word	0x000047e0


	//----- nvinfo : EIATTR_CRS_STACK_SIZE
	.align		4
.L_540:
        /*0060*/ 	.byte	0x04, 0x1e
        /*0062*/ 	.short	(.L_542 - .L_541)
.L_541:
        /*0064*/ 	.word	0x00000000


	//----- nvinfo : EIATTR_CBANK_PARAM_SIZE
	.align		4
.L_542:
        /*0068*/ 	.byte	0x03, 0x19
        /*006a*/ 	.short	0x01d0


	//----- nvinfo : EIATTR_PARAM_CBANK
	.align		4
        /*006c*/ 	.byte	0x04, 0x0a
        /*006e*/ 	.short	(.L_544 - .L_543)
	.align		4
.L_543:
        /*0070*/ 	.word	index@(.nv.constant0._ZN5flash32flash_fwd_splitkv_combine_kernelI23Flash_fwd_kernel_traitsILi192ELi64ELi64ELi4ELb0ELb0EN7cutlass10bfloat16_tE19Flash_kernel_traitsILi192ELi64ELi64ELi4ES3_EELi8ELi2ELb0EEEvNS_16Flash_fwd_paramsE)
        /*0074*/ 	.short	0x0210
        /*0076*/ 	.short	0x01d0


	//----- nvinfo : EIATTR_SW_WAR
	.align		4
.L_544:
        /*0078*/ 	.byte	0x04, 0x36
        /*007a*/ 	.short	(.L_546 - .L_545)
.L_545:
        /*007c*/ 	.word	0x00000008
.L_546:


//--------------------- .nv.info._ZN5flash32flash_fwd_splitkv_combine_kernelI23Flash_fwd_kernel_traitsILi192ELi64ELi64ELi4ELb0ELb0EN7cutlass10bfloat16_tE19Flash_kernel_traitsILi192ELi64ELi64ELi4ES3_EELi8ELi1ELb0EEEvNS_16Flash_fwd_paramsE --------------------------
	.section	.nv.info._ZN5flash32flash_fwd_splitkv_combine_kernelI23Flash_fwd_kernel_traitsILi192ELi64ELi64ELi4ELb0ELb0EN7cutlass10bfloat16_tE19Flash_kernel_traitsILi192ELi64ELi64ELi4ES3_EELi8ELi1ELb0EEEvNS_16Flash_fwd_paramsE,"",@"SHT_CUDA_INFO"
	.sectionflags	@""
	.align	4


	//----- nvinfo : EIATTR_CUDA_API_VERSION
	.align		4
        /*0000*/ 	.byte	0x04, 0x37
        /*0002*/ 	.short	(.L_548 - .L_547)
.L_547:
        /*0004*/ 	.word	0x00000082


	//----- nvinfo : EIATTR_KPARAM_INFO
	.align		4
.L_548:
        /*0008*/ 	.byte	0x04, 0x17
        /*000a*/ 	.short	(.L_550 - .L_549)
.L_549:
        /*000c*/ 	.word	0x00000000
        /*0010*/ 	.short	0x0000
        /*0012*/ 	.short	0x0000
        /*0014*/ 	.byte	0x00, 0xf0, 0x41, 0x07


	//----- nvinfo : EIATTR_SPARSE_MMA_MASK
	.align		4
.L_550:
        /*0018*/ 	.byte	0x03, 0x50
        /*001a*/ 	.short	0x0000


	//----- nvinfo : EIATTR_MAXREG_COUNT
	.align		4
        /*001c*/ 	.byte	0x03, 0x1b
        /*001e*/ 	.short	0x00ff


	//----- nvinfo : EIATTR_NUM_BARRIERS
	.align		4
        /*0020*/ 	.byte	0x02, 0x4c
        /*0022*/ 	.byte	0x01
	.zero		1


	//----- nvinfo : EIATTR_MERCURY_ISA_VERSION
	.align		4
        /*0024*/ 	.byte	0x03, 0x5f
        /*0026*/ 	.short	0x0101


	//----- nvinfo : EIATTR_COOP_GROUP_MASK_REGIDS
	.align		4
        /*0028*/ 	.byte	0x04, 0x29
        /*002a*/ 	.short	(.L_552 - .L_551)


	//   ....[0]....
.L_551:
        /*002c*/ 	.word	0xffffffff


	//   ....[1]....
        /*0030*/ 	.word	0xffffffff


	//----- nvinfo : EIATTR_COOP_GROUP_INSTR_OFFSETS
	.align		4
.L_552:
        /*0034*/ 	.byte	0x04, 0x28
        /*0036*/ 	.short	(.L_554 - .L_553)


	//   ....[0]....
.L_553:
        /*0038*/ 	.word	0x00001860


	//   ....[1]....
        /*003c*/ 	.word	0x00001af0


	//----- nvinfo : EIATTR_EXIT_INSTR_OFFSETS
	.align		4
.L_554:
        /*0040*/ 	.byte	0x04, 0x1c
        /*0042*/ 	.short	(.L_556 - .L_555)


	//   ....[0]....
.L_555:
        /*0044*/ 	.word	0x00004110


	//   ....[1]....
        /*0048*/ 	.word	0x00004730


	//   ....[2]....
        /*004c*/ 	.word	0x000047c0


	//----- nvinfo : EIATTR_CRS_STACK_SIZE
	.align		4
.L_556:
        /*0050*/ 	.byte	0x04, 0x1e
        /*0052*/ 	.short	(.L_558 - .L_557)
.L_557:
        /*0054*/ 	.word	0x00000000


	//----- nvinfo : EIATTR_CBANK_PARAM_SIZE
	.align		4
.L_558:
        /*0058*/ 	.byte	0x03, 0x19
        /*005a*/ 	.short	0x01d0


	//----- nvinfo : EIATTR_PARAM_CBANK
	.align		4
        /*005c*/ 	.byte	0x04, 0x0a
        /*005e*/ 	.short	(.L_560 - .L_559)
	.align		4
.L_559:
        /*0060*/ 	.word	index@(.nv.constant0._ZN5flash32flash_fwd_splitkv_combine_kernelI23Flash_fwd_kernel_traitsILi192ELi64ELi64ELi4ELb0ELb0EN7cutlass10bfloat16_tE19Flash_kernel_traitsILi192ELi64ELi64ELi4ES3_EELi8ELi1ELb0EEEvNS_16Flash_fwd_paramsE)
        /*0064*/ 	.short	0x0210
        /*0066*/ 	.short	0x01d0


	//----- nvinfo : EIATTR_SW_WAR
	.align		4
.L_560:
        /*0068*/ 	.byte	0x04, 0x36
        /*006a*/ 	.short	(.L_562 - .L_561)
.L_561:
        /*006c*/ 	.word	0x00000008
.L_562:


//--------------------- .nv.info._ZN5flash32flash_fwd_splitkv_combine_kernelI23Flash_fwd_kernel_traitsILi192ELi64ELi64ELi4ELb0ELb0EN7cutlass10bfloat16_tE19Flash_kernel_traitsILi192ELi64ELi64ELi4ES3_EELi8ELi7ELb1EEEvNS_16Flash_fwd_paramsE --------------------------
	.section	.nv.info._ZN5flash32flash_fwd_splitkv_combine_kernelI23Flash_fwd_kernel_traitsILi192ELi64ELi64ELi4ELb0ELb0EN7cutlass10bfloat16_tE19Flash_kernel_traitsILi192ELi64ELi64ELi4ES3_EELi8ELi7ELb1EEEvNS_16Flash_fwd_paramsE,"",@"SHT_CUDA_INFO"
	.sectionflags	@""
	.align	4


	//----- nvinfo : EIATTR_CUDA_API_VERSION
	.align		4
        /*0000*/ 	.byte	0x04, 0x37
        /*0002*/ 	.short	(.L_564 - .L_563)
.L_563:
        /*0004*/ 	.word	0x00000082


	//----- nvinfo : EIATTR_KPARAM_INFO
	.align		4
.L_564:
        /*0008*/ 	.byte	0x04, 0x17
        /*000a*/ 	.short	(.L_566 - .L_565)
.L_565:
        /*000c*/ 	.word	0x00000000
        /*0010*/ 	.short	0x0000
        /*0012*/ 	.short	0x0000
        /*0014*/ 	.byte	0x00, 0xf0, 0x41, 0x07


	//----- nvinfo : EIATTR_SPARSE_MMA_MASK
	.align		4
.L_566:
        /*0018*/ 	.byte	0x03, 0x50
        /*001a*/ 	.short	0x0000


	//----- nvinfo : EIATTR_MAXREG_COUNT
	.align		4
        /*001c*/ 	.byte	0x03, 0x1b
        /*001e*/ 	.short	0x00ff


	//----- nvinfo : EIATTR_NUM_BARRIERS
	.align		4
        /*0020*/ 	.byte	0x02, 0x4c
        /*0022*/ 	.byte	0x01
	.zero		1


	//----- nvinfo : EIATTR_MERCURY_ISA_VERSION
	.align		4
        /*0024*/ 	.byte	0x03, 0x5f
        /*0026*/ 	.short	0x0101


	//----- nvinfo : EIATTR_COOP_GROUP_MASK_REGIDS
	.align		4
        /*0028*/ 	.byte	0x04, 0x29
        /*002a*/ 	.short	(.L_568 - .L_567)


	//   ....[0]....
.L_567:
        /*002c*/ 	.word	0xffffffff


	//   ....[1]....
        /*0030*/ 	.word	0xffffffff


	//   ....[2]....
        /*0034*/ 	.word	0xffffffff


	//   ....[3]....
        /*0038*/ 	.word	0xffffffff


	//   ....[4]....
        /*003c*/ 	.word	0xffffffff


	//   ....[5]....
        /*0040*/ 	.word	0xffffffff


	//   ....[6]....
        /*0044*/ 	.word	0xffffffff


	//   ....[7]....
        /*0048*/ 	.word	0xffffffff


	//----- nvinfo : EIATTR_COOP_GROUP_INSTR_OFFSETS
	.align		4
.L_568:
        /*004c*/ 	.byte	0x04, 0x28
        /*004e*/ 	.short	(.L_570 - .L_569)


	//   ....[0]....
.L_569:
        /*0050*/ 	.word	0x00002020


	//   ....[1]....
        /*0054*/ 	.word	0x00002040


	//   ....[2]....
        /*0058*/ 	.word	0x00002060


	//   ....[3]....
        /*005c*/ 	.word	0x00002080


	//   ....[4]....
        /*0060*/ 	.word	0x00002310


	//   ....[5]....
        /*0064*/ 	.word	0x000023a0


	//   ....[6]....
        /*0068*/ 	.word	0x00002480


	//   ....[7]....
        /*006c*/ 	.word	0x00002560


	//----- nvinfo : EIATTR_EXIT_INSTR_OFFSETS
	.align		4
.L_570:
        /*0070*/ 	.byte	0x04, 0x1c
        /*0072*/ 	.short	(.L_572 - .L_571)


	//   ....[0]....
.L_571:
        /*0074*/ 	.word	0x00005360


	//   ....[1]....
        /*0078*/ 	.word	0x00005970


	//----- nvinfo : EIATTR_CRS_STACK_SIZE
	.align		4
.L_572:
        /*007c*/ 	.byte	0x04, 0x1e
        /*007e*/ 	.short	(.L_574 - .L_573)
.L_573:
        /*0080*/ 	.word	0x00000000


	//----- nvinfo : EIATTR_CBANK_PARAM_SIZE
	.align		4
.L_574:
        /*0084*/ 	.byte	0x03, 0x19
        /*0086*/ 	.short	0x01d0


	//----- nvinfo : EIATTR_PARAM_CBANK
	.align		4
        /*0088*/ 	.byte	0x04, 0x0a
        /*008a*/ 	.short	(.L_576 - .L_575)
	.align		4
.L_575:
        /*008c*/ 	.word	index@(.nv.constant0._ZN5flash32flash_fwd_splitkv_combine_kernelI23Flash_fwd_kernel_traitsILi192ELi64ELi64ELi4ELb0ELb0EN7cutlass10bfloat16_tE19Flash_kernel_traitsILi192ELi64ELi64ELi4ES3_EELi8ELi7ELb1EEEvNS_16Flash_fwd_paramsE)
        /*0090*/ 	.short	0x0210
        /*0092*/ 	.short	0x01d0


	//----- nvinfo : EIATTR_SW_WAR
	.align		4
.L_576:
        /*0094*/ 	.byte	0x04, 0x36
        /*0096*/ 	.short	(.L_578 - .L_577)
.L_577:
        /*0098*/ 	.word	0x00000008
.L_578:


//--------------------- .nv.info._ZN5flash32flash_fwd_splitkv_combine_kernelI23Flash_fwd_kernel_traitsILi192ELi64ELi64ELi4ELb0ELb0EN7cutlass10bfloat16_tE19Flash_kernel_traitsILi192ELi64ELi64ELi4ES3_EELi8ELi6ELb1EEEvNS_16Flash_fwd_paramsE --------------------------
	.section	.nv.info._ZN5flash32flash_fwd_splitkv_combine_kernelI23Flash_fwd_kernel_traitsILi192ELi64ELi64ELi4ELb0ELb0EN7cutlass10bfloat16_tE19Flash_kernel_traitsILi192ELi64ELi64ELi4ES3_EELi8ELi6ELb1EEEvNS_16Flash_fwd_paramsE,"",@"SHT_CUDA_INFO"
	.sectionflags	@""
	.align	4


	//----- nvinfo : EIATTR_CUDA_API_VERSION
	.align		4
        /*0000*/ 	.byte	0x04, 0x37
        /*0002*/ 	.short	(.L_580 - .L_579)
.L_579:
        /*0004*/ 	.word	0x00000082


	//----- nvinfo : EIATTR_KPARAM_INFO
	.align		4
.L_580:
        /*0008*/ 	.byte	0x04, 0x17
        /*000a*/ 	.short	(.L_582 - .L_581)
.L_581:
        /*000c*/ 	.word	0x00000000
        /*0010*/ 	.short	0x0000
        /*0012*/ 	.short	0x0000
        /*0014*/ 	.byte	0x00, 0xf0, 0x41, 0x07


	//----- nvinfo : EIATTR_SPARSE_MMA_MASK
	.align		4
.L_582:
        /*0018*/ 	.byte	0x03, 0x50
        /*001a*/ 	.short	0x0000


	//----- nvinfo : EIATTR_MAXREG_COUNT
	.align		4
        /*001c*/ 	.byte	0x03, 0x1b
        /*001e*/ 	.short	0x00ff


	//----- nvinfo : EIATTR_NUM_BARRIERS
	.align		4
        /*0020*/ 	.byte	0x02, 0x4c
        /*0022*/ 	.byte	0x01
	.zero		1


	//----- nvinfo : EIATTR_MERCURY_ISA_VERSION
	.align		4
        /*0024*/ 	.byte	0x03, 0x5f
        /*0026*/ 	.short	0x0101


	//----- nvinfo : EIATTR_COOP_GROUP_MASK_REGIDS
	.align		4
        /*0028*/ 	.byte	0x04, 0x29
        /*002a*/ 	.short	(.L_584 - .L_583)


	//   ....[0]....
.L_583:
        /*002c*/ 	.word	0xffffffff


	//   ....[1]....
        /*0030*/ 	.word	0xffffffff


	//   ....[2]....
        /*0034*/ 	.word	0xffffffff


	//   ....[3]....
        /*0038*/ 	.word	0xffffffff


	//   ....[4]....
        /*003c*/ 	.word	0xffffffff


	//   ....[5]....
        /*0040*/ 	.word	0xffffffff


	//   ....[6]....
        /*0044*/ 	.word	0xffffffff


	//   ....[7]....
        /*0048*/ 	.word	0xffffffff


	//----- nvinfo : EIATTR_COOP_GROUP_INSTR_OFFSETS
	.align		4
.L_584:
        /*004c*/ 	.byte	0x04, 0x28
        /*004e*/ 	.short	(.L_586 - .L_585)


	//   ....[0]....
.L_585:
        /*0050*/ 	.word	0x00001ba0


	//   ....[1]....
        /*0054*/ 	.word	0x00001bc0


	//   ....[2]....
        /*0058*/ 	.word	0x00001be0


	//   ....[3]....
        /*005c*/ 	.word	0x00001c00


	//   ....[4]....
        /*0060*/ 	.word	0x00001da0


	//   ....[5]....
        /*0064*/ 	.word	0x00001e30


	//   ....[6]....
        /*0068*/ 	.word	0x00001f00


	//   ....[7]....
        /*006c*/ 	.word	0x00001ff0


	//----- nvinfo : EIATTR_EXIT_INSTR_OFFSETS
	.align		4
.L_586:
        /*0070*/ 	.byte	0x04, 0x1c
        /*0072*/ 	.short	(.L_588 - .L_587)


	//   ....[0]....
.L_587:
        /*0074*/ 	.word	0x00004c60


	//   ....[1]....
        /*0078*/ 	.word	0x00005270


	//----- nvinfo : EIATTR_CRS_STACK_SIZE
	.align		4
.L_588:
        /*007c*/ 	.byte	0x04, 0x1e
        /*007e*/ 	.short	(.L_590 - .L_589)
.L_589:
        /*0080*/ 	.word	0x00000000


	//----- nvinfo : EIATTR_CBANK_PARAM_SIZE
	.align		4
.L_590:
        /*0084*/ 	.byte	0x03, 0x19
        /*0086*/ 	.short	0x01d0


	//----- nvinfo : EIATTR_PARAM_CBANK
	.align		4
        /*0088*/ 	.byte	0x04, 0x0a
        /*008a*/ 	.short	(.L_592 - .L_591)
	.align		4
.L_591:
        /*008c*/ 	.word	index@(.nv.constant0._ZN5flash32flash_fwd_splitkv_combine_kernelI23Flash_fwd_kernel_traitsILi192ELi64ELi64ELi4ELb0ELb0EN7cutlass10bfloat16_tE19Flash_kernel_traitsILi192ELi64ELi64ELi4ES3_EELi8ELi6ELb1EEEvNS_16Flash_fwd_paramsE)
        /*0090*/ 	.short	0x0210
        /*0092*/ 	.short	0x01d0


	//----- nvinfo : EIATTR_SW_WAR
	.align		4
.L_592:
        /*0094*/ 	.byte	0x04, 0x36
        /*0096*/ 	.short	(.L_594 - .L_593)
.L_593:
        /*0098*/ 	.word	0x00000008
.L_594:


//--------------------- .nv.info._ZN5flash32flash_fwd_splitkv_combine_kernelI23Flash_fwd_kernel_traitsILi192ELi64ELi64ELi4ELb0ELb0EN7cutlass10bfloat16_tE19Flash_kernel_traitsILi192ELi64ELi64ELi4ES3_EELi8ELi5ELb1EEEvNS_16Flash_fwd_paramsE --------------------------
	.section	.nv.info._ZN5flash32flash_fwd_splitkv_combine_kernelI23Flash_fwd_kernel_traitsILi192ELi64ELi64ELi4ELb0ELb0EN7cutlass10bfloat16_tE19Flash_kernel_traitsILi192ELi64ELi64ELi4ES3_EELi8ELi5ELb1EEEvNS_16Flash_fwd_paramsE,"",@"SHT_CUDA_INFO"
	.sectionflags	@""
	.align	4


	//----- nvinfo : EIATTR_CUDA_API_VERSION
	.align		4
        /*0000*/ 	.byte	0x04, 0x37
        /*0002*/ 	.short	(.L_596 - .L_595)
.L_595:
        /*0004*/ 	.word	0x00000082


	//----- nvinfo : EIATTR_KPARAM_INFO
	.align		4
.L_596:
        /*0008*/ 	.byte	0x04, 0x17
        /*000a*/ 	.short	(.L_598 - .L_597)
.L_597:
        /*000c*/ 	.word	0x00000000
        /*0010*/ 	.short	0x0000
        /*0012*/ 	.short	0x0000
        /*0014*/ 	.byte	0x00, 0xf0, 0x41, 0x07


	//----- nvinfo : EIATTR_SPARSE_MMA_MASK
	.align		4
.L_598:
        /*0018*/ 	.byte	0x03, 0x50
        /*001a*/ 	.short	0x0000


	//----- nvinfo : EIATTR_MAXREG_COUNT
	.align		4
        /*001c*/ 	.byte	0x03, 0x1b
        /*001e*/ 	.short	0x00ff


	//----- nvinfo : EIATTR_NUM_BARRIERS
	.align		4
        /*0020*/ 	.byte	0x02, 0x4c
        /*0022*/ 	.byte	0x01
	.zero		1


	//----- nvinfo : EIATTR_MERCURY_ISA_VERSION
	.align		4
        /*0024*/ 	.byte	0x03, 0x5f
        /*0026*/ 	.short	0x0101


	//----- nvinfo : EIATTR_COOP_GROUP_MASK_REGIDS
	.align		4
        /*0028*/ 	.byte	0x04, 0x29
        /*002a*/ 	.short	(.L_600 - .L_599)


	//   ....[0]....
.L_599:
        /*002c*/ 	.word	0xffffffff


	//   ....[1]....
        /*0030*/ 	.word	0xffffffff


	//   ....[2]....
        /*0034*/ 	.word	0xffffffff


	//   ....[3]....
        /*0038*/ 	.word	0xffffffff


	//   ....[4]....
        /*003c*/ 	.word	0xffffffff


	//   ....[5]....
        /*0040*/ 	.word	0xffffffff


	//   ....[6]....
        /*0044*/ 	.word	0xffffffff


	//   ....[7]....
        /*0048*/ 	.word	0xffffffff


	//----- nvinfo : EIATTR_COOP_GROUP_INSTR_OFFSETS
	.align		4
.L_600:
        /*004c*/ 	.byte	0x04, 0x28
        /*004e*/ 	.short	(.L_602 - .L_601)


	//   ....[0]....
.L_601:
        /*0050*/ 	.word	0x000016f0


	//   ....[1]....
        /*0054*/ 	.word	0x00001710


	//   ....[2]....
        /*0058*/ 	.word	0x00001750


	//   ....[3]....
        /*005c*/ 	.word	0x000017c0


	//   ....[4]....
        /*0060*/ 	.word	0x000019a0


	//   ....[5]....
        /*0064*/ 	.word	0x00001a00


	//   ....[6]....
        /*0068*/ 	.word	0x00001aa0


	//   ....[7]....
        /*006c*/ 	.word	0x00001bf0


	//----- nvinfo : EIATTR_EXIT_INSTR_OFFSETS
	.align		4
.L_602:
        /*0070*/ 	.byte	0x04, 0x1c
        /*0072*/ 	.short	(.L_604 - .L_603)


	//   ....[0]....
.L_603:
        /*0074*/ 	.word	0x000048b0


	//   ....[1]....
        /*0078*/ 	.word	0x00004ec0


	//----- nvinfo : EIATTR_CRS_STACK_SIZE
	.align		4
.L_604:
        /*007c*/ 	.byte	0x04, 0x1e
        /*007e*/ 	.short	(.L_606 - .L_605)
.L_605:
        /*0080*/ 	.word	0x00000000


	//----- nvinfo : EIATTR_CBANK_PARAM_SIZE
	.align		4
.L_606:
        /*0084*/ 	.byte	0x03, 0x19
        /*0086*/ 	.short	0x01d0


	//----- nvinfo : EIATTR_PARAM_CBANK
	.align		4
        /*0088*/ 	.byte	0x04, 0x0a
        /*008a*/ 	.short	(.L_608 - .L_607)
	.align		4
.L_607:
        /*008c*/ 	.word	index@(.nv.constant0._ZN5flash32flash_fwd_splitkv_combine_kernelI23Flash_fwd_kernel_traitsILi192ELi64ELi64ELi4ELb0ELb0EN7cutlass10bfloat16_tE19Flash_kernel_traitsILi192ELi64ELi64ELi4ES3_EELi8ELi5ELb1EEEvNS_16Flash_fwd_paramsE)
        /*0090*/ 	.short	0x0210
        /*0092*/ 	.short	0x01d0


	//----- nvinfo : EIATTR_SW_WAR
	.align		4
.L_608:
        /*0094*/ 	.byte	0x04, 0x36
        /*0096*/ 	.short	(.L_610 - .L_609)
.L_609:
        /*0098*/ 	.word	0x00000008
.L_610:


//--------------------- .nv.info._ZN5flash32flash_fwd_splitkv_combine_kernelI23Flash_fwd_kernel_traitsILi192ELi64ELi64ELi4ELb0ELb0EN7cutlass10bfloat16_tE19Flash_kernel_traitsILi192ELi64ELi64ELi4ES3_EELi8ELi4ELb1EEEvNS_16Flash_fwd_paramsE --------------------------
	.section	.nv.info._ZN5flash32flash_fwd_splitkv_combine_kernelI23Flash_fwd_kernel_traitsILi192ELi64ELi64ELi4ELb0ELb0EN7cutlass10bfloat16_tE19Flash_kernel_traitsILi192ELi64ELi64ELi4ES3_EELi8ELi4ELb1EEEvNS_16Flash_fwd_paramsE,"",@"SHT_CUDA_INFO"
	.sectionflags	@""
	.align	4


	//----- nvinfo : EIATTR_CUDA_API_VERSION
	.align		4
        /*0000*/ 	.byte	0x04, 0x37
        /*0002*/ 	.short	(.L_612 - .L_611)
.L_611:
        /*0004*/ 	.word	0x00000082


	//----- nvinfo : EIATTR_KPARAM_INFO
	.align		4
.L_612:
        /*0008*/ 	.byte	0x04, 0x17
        /*000a*/ 	.short	(.L_614 - .L_613)
.L_613:
        /*000c*/ 	.word	0x00000000
        /*0010*/ 	.short	0x0000
        /*0012*/ 	.short	0x0000
        /*0014*/ 	.byte	0x00, 0xf0, 0x41, 0x07


	//----- nvinfo : EIATTR_SPARSE_MMA_MASK
	.align		4
.L_614:
        /*0018*/ 	.byte	0x03, 0x50
        /*001a*/ 	.short	0x0000


	//----- nvinfo : EIATTR_MAXREG_COUNT
	.align		4
        /*001c*/ 	.byte	0x03, 0x1b
        /*001e*/ 	.short	0x00ff


	//----- nvinfo : EIATTR_NUM_BARRIERS
	.align		4
        /*0020*/ 	.byte	0x02, 0x4c
        /*0022*/ 	.byte	0x01
	.zero		1


	//----- nvinfo : EIATTR_MERCURY_ISA_VERSION
	.align		4
        /*0024*/ 	.byte	0x03, 0x5f
        /*0026*/ 	.short	0x0101


	//----- nvinfo : EIATTR_COOP_GROUP_MASK_REGIDS
	.align		4
        /*0028*/ 	.byte	0x04, 0x29
        /*002a*/ 	.short	(.L_616 - .L_615)


	//   ....[0]....
.L_615:
        /*002c*/ 	.word	0xffffffff


	//   ....[1]....
        /*0030*/ 	.word	0xffffffff


	//   ....[2]....
        /*0034*/ 	.word	0xffffffff


	//   ....[3]....
        /*0038*/ 	.word	0xffffffff


	//   ....[4]....
        /*003c*/ 	.word	0xffffffff


	//   ....[5]....
        /*0040*/ 	.word	0xffffffff


	//   ....[6]....
        /*0044*/ 	.word	0xffffffff


	//   ....[7]....
        /*0048*/ 	.word	0xffffffff


	//----- nvinfo : EIATTR_COOP_GROUP_INSTR_OFFSETS
	.align		4
.L_616:
        /*004c*/ 	.byte	0x04, 0x28
        /*004e*/ 	.short	(.L_618 - .L_617)


	//   ....[0]....
.L_617:
        /*0050*/ 	.word	0x00001810


	//   ....[1]....
        /*0054*/ 	.word	0x00001870


	//   ....[2]....
        /*0058*/ 	.word	0x000018e0


	//   ....[3]....
        /*005c*/ 	.word	0x00001920


	//   ....[4]....
        /*0060*/ 	.word	0x00001a40


	//   ....[5]....
        /*0064*/ 	.word	0x00001b20


	//   ....[6]....
        /*0068*/ 	.word	0x00001be0


	//   ....[7]....
        /*006c*/ 	.word	0x00001d00


	//----- nvinfo : EIATTR_EXIT_INSTR_OFFSETS
	.align		4
.L_618:
        /*0070*/ 	.byte	0x04, 0x1c
        /*0072*/ 	.short	(.L_620 - .L_619)


	//   ....[0]....
.L_619:
        /*0074*/ 	.word	0x000048b0


	//   ....[1]....
        /*0078*/ 	.word	0x00004ec0


	//----- nvinfo : EIATTR_CRS_STACK_SIZE
	.align		4
.L_620:
        /*007c*/ 	.byte	0x04, 0x1e
        /*007e*/ 	.short	(.L_622 - .L_621)
.L_621:
        /*0080*/ 	.word	0x00000000


	//----- nvinfo : EIATTR_CBANK_PARAM_SIZE
	.align		4
.L_622:
        /*0084*/ 	.byte	0x03, 0x19
        /*0086*/ 	.short	0x01d0


	//----- nvinfo : EIATTR_PARAM_CBANK
	.align		4
        /*0088*/ 	.byte	0x04, 0x0a
        /*008a*/ 	.short	(.L_624 - .L_623)
	.align		4
.L_623:
        /*008c*/ 	.word	index@(.nv.constant0._ZN5flash32flash_fwd_splitkv_combine_kernelI23Flash_fwd_kernel_traitsILi192ELi64ELi64ELi4ELb0ELb0EN7cutlass10bfloat16_tE19Flash_kernel_traitsILi192ELi64ELi64ELi4ES3_EELi8ELi4ELb1EEEvNS_16Flash_fwd_paramsE)
        /*0090*/ 	.short	0x0210
        /*0092*/ 	.short	0x01d0


	//----- nvinfo : EIATTR_SW_WAR
	.align		4
.L_624:
        /*0094*/ 	.byte	0x04, 0x36
        /*0096*/ 	.short	(.L_626 - .L_625)
.L_625:
        /*0098*/ 	.word	0x00000008
.L_626:


//--------------------- .nv.info._ZN5flash32flash_fwd_splitkv_combine_kernelI23Flash_fwd_kernel_traitsILi192ELi64ELi64ELi4ELb0ELb0EN7cutlass10bfloat16_tE19Flash_kernel_traitsILi192ELi64ELi64ELi4ES3_EELi8ELi3ELb1EEEvNS_16Flash_fwd_paramsE --------------------------
	.section	.nv.info._ZN5flash32flash_fwd_splitkv_combine_kernelI23Flash_fwd_kernel_traitsILi192ELi64ELi64ELi4ELb0ELb0EN7cutlass10bfloat16_tE19Flash_kernel_traitsILi192ELi64ELi64ELi4ES3_EELi8ELi3ELb1EEEvNS_16Flash_fwd_paramsE,"",@"SHT_CUDA_INFO"
	.sectionflags	@""
	.align	4


	//----- nvinfo : EIATTR_CUDA_API_VERSION
	.align		4
        /*0000*/ 	.byte	0x04, 0x37
        /*0002*/ 	.short	(.L_628 - .L_627)
.L_627:
        /*0004*/ 	.word	0x00000082


	//----- nvinfo : EIATTR_KPARAM_INFO
	.align		4
.L_628:
        /*0008*/ 	.byte	0x04, 0x17
        /*000a*/ 	.short	(.L_630 - .L_629)
.L_629:
        /*000c*/ 	.word	0x00000000
        /*0010*/ 	.short	0x0000
        /*0012*/ 	.short	0x0000
        /*0014*/ 	.byte	0x00, 0xf0, 0x41, 0x07


	//----- nvinfo : EIATTR_SPARSE_MMA_MASK
	.align		4
.L_630:
        /*0018*/ 	.byte	0x03, 0x50
        /*001a*/ 	.short	0x0000


	//----- nvinfo : EIATTR_MAXREG_COUNT
	.align		4
        /*001c*/ 	.byte	0x03, 0x1b
        /*001e*/ 	.short	0x00ff


	//----- nvinfo : EIATTR_NUM_BARRIERS
	.align		4
        /*0020*/ 	.byte	0x02, 0x4c
        /*0022*/ 	.byte	0x01
	.zero		1


	//----- nvinfo : EIATTR_MERCURY_ISA_VERSION
	.align		4
        /*0024*/ 	.byte	0x03, 0x5f
        /*0026*/ 	.short	0x0101


	//----- nvinfo : EIATTR_COOP_GROUP_MASK_REGIDS
	.align		4
        /*0028*/ 	.byte	0x04, 0x29
        /*002a*/ 	.short	(.L_632 - .L_631)


	//   ....[0]....
.L_631:
        /*002c*/ 	.word	0xffffffff


	//   ....[1]....
        /*0030*/ 	.word	0xffffffff


	//   ....[2]....
        /*0034*/ 	.word	0xffffffff


	//   ....[3]....
        /*0038*/ 	.word	0xffffffff


	//   ....[4]....
        /*003c*/ 	.word	0xffffffff


	//   ....[5]....
        /*0040*/ 	.word	0xffffffff


	//----- nvinfo : EIATTR_COOP_GROUP_INSTR_OFFSETS
	.align		4
.L_632:
        /*0044*/ 	.byte	0x04, 0x28
        /*0046*/ 	.short	(.L_634 - .L_633)


	//   ....[0]....
.L_633:
        /*0048*/ 	.word	0x00001880


	//   ....[1]....
        /*004c*/ 	.word	0x000018b0


	//   ....[2]....
        /*0050*/ 	.word	0x00001910


	//   ....[3]....
        /*0054*/ 	.word	0x00001a60


	//   ....[4]....
        /*0058*/ 	.word	0x00001ab0


	//   ....[5]....
        /*005c*/ 	.word	0x00001ba0


	//----- nvinfo : EIATTR_EXIT_INSTR_OFFSETS
	.align		4
.L_634:
        /*0060*/ 	.byte	0x04, 0x1c
        /*0062*/ 	.short	(.L_636 - .L_635)


	//   ....[0]....
.L_635:
        /*0064*/ 	.word	0x000047d0


	//   ....[1]....
        /*0068*/ 	.word	0x00004de0


	//----- nvinfo : EIATTR_CRS_STACK_SIZE
	.align		4
.L_636:
        /*006c*/ 	.byte	0x04, 0x1e
        /*006e*/ 	.short	(.L_638 - .L_637)
.L_637:
        /*0070*/ 	.word	0x00000000


	//----- nvinfo : EIATTR_CBANK_PARAM_SIZE
	.align		4
.L_638:
        /*0074*/ 	.byte	0x03, 0x19
        /*0076*/ 	.short	0x01d0


	//----- nvinfo : EIATTR_PARAM_CBANK
	.align		4
        /*0078*/ 	.byte	0x04, 0x0a
        /*007a*/ 	.short	(.L_640 - .L_639)
	.align		4
.L_639:
        /*007c*/ 	.word	index@(.nv.constant0._ZN5flash32flash_fwd_splitkv_combine_kernelI23Flash_fwd_kernel_traitsILi192ELi64ELi64ELi4ELb0ELb0EN7cutlass10bfloat16_tE19Flash_kernel_traitsILi192ELi64ELi64ELi4ES3_EELi8ELi3ELb1EEEvNS_16Flash_fwd_paramsE)
        /*0080*/ 	.short	0x0210
        /*0082*/ 	.short	0x01d0


	//----- nvinfo : EIATTR_SW_WAR
	.align		4
.L_640:
        /*0084*/ 	.byte	0x04, 0x36
        /*0086*/ 	.short	(.L_642 - .L_641)
.L_641:
        /*0088*/ 	.word	0x00000008
.L_642:


//--------------------- .nv.info._ZN5flash32flash_fwd_splitkv_combine_kernelI23Flash_fwd_kernel_traitsILi192ELi64ELi64ELi4ELb0ELb0EN7cutlass10bfloat16_tE19Flash_kernel_traitsILi192ELi64ELi64ELi4ES3_EELi8ELi2ELb1EEEvNS_16Flash_fwd_paramsE --------------------------
	.section	.nv.info._ZN5flash32flash_fwd_splitkv_combine_kernelI23Flash_fwd_kernel_traitsILi192ELi64ELi64ELi4ELb0ELb0EN7cutlass10bfloat16_tE19Flash_kernel_traitsILi192ELi64ELi64ELi4ES3_EELi8ELi2ELb1EEEvNS_16Flash_fwd_paramsE,"",@"SHT_CUDA_INFO"
	.sectionflags	@""
	.align	4


	//----- nvinfo : EIATTR_CUDA_API_VERSION
	.align		4
        /*0000*/ 	.byte	0x04, 0x37
        /*0002*/ 	.short	(.L_644 - .L_643)
.L_643:
        /*0004*/ 	.word	0x00000082


	//----- nvinfo : EIATTR_KPARAM_INFO
	.align		4
.L_644:
        /*0008*/ 	.byte	0x04, 0x17
        /*000a*/ 	.short	(.L_646 - .L_645)
.L_645:
        /*000c*/ 	.word	0x00000000
        /*0010*/ 	.short	0x0000
        /*0012*/ 	.short	0x0000
        /*0014*/ 	.byte	0x00, 0xf0, 0x41, 0x07


	//----- nvinfo : EIATTR_SPARSE_MMA_MASK
	.align		4
.L_646:
        /*0018*/ 	.byte	0x03, 0x50
        /*001a*/ 	.short	0x0000


	//----- nvinfo : EIATTR_MAXREG_COUNT
	.align		4
        /*001c*/ 	.byte	0x03, 0x1b
        /*001e*/ 	.short	0x00ff


	//----- nvinfo : EIATTR_NUM_BARRIERS
	.align		4
        /*0020*/ 	.byte	0x02, 0x4c
        /*0022*/ 	.byte	0x01
	.zero		1


	//----- nvinfo : EIATTR_MERCURY_ISA_VERSION
	.align		4
        /*0024*/ 	.byte	0x03, 0x5f
        /*0026*/ 	.short	0x0101


	//----- nvinfo : EIATTR_COOP_GROUP_MASK_REGIDS
	.align		4
        /*0028*/ 	.byte	0x04, 0x29
        /*002a*/ 	.short	(.L_648 - .L_647)


	//   ....[0]....
.L_647:
        /*002c*/ 	.word	0xffffffff


	//   ....[1]....
        /*0030*/ 	.word	0xffffffff


	//   ....[2]....
        /*0034*/ 	.word	0xffffffff


	//   ....[3]....
        /*0038*/ 	.word	0xffffffff


	//----- nvinfo : EIATTR_COOP_GROUP_INSTR_OFFSETS
	.align		4
.L_648:
        /*003c*/ 	.byte	0x04, 0x28
        /*003e*/ 	.short	(.L_650 - .L_649)


	//   ....[0]....
.L_649:
        /*0040*/ 	.word	0x00001800


	//   ....[1]....
        /*0044*/ 	.word	0x00001880


	//   ....[2]....
        /*0048*/ 	.word	0x00001a80


	//   ....[3]....
        /*004c*/ 	.word	0x00001bd0


	//----- nvinfo : EIATTR_EXIT_INSTR_OFFSETS
	.align		4
.L_650:
        /*0050*/ 	.byte	0x04, 0x1c
        /*0052*/ 	.short	(.L_652 - .L_651)


	//   ....[0]....
.L_651:
        /*0054*/ 	.word	0x00004840


	//   ....[1]....
        /*0058*/ 	.word	0x00004e50


	//----- nvinfo : EIATTR_CRS_STACK_SIZE
	.align		4
.L_652:
        /*005c*/ 	.byte	0x04, 0x1e
        /*005e*/ 	.short	(.L_654 - .L_653)
.L_653:
        /*0060*/ 	.word	0x00000000


	//----- nvinfo : EIATTR_CBANK_PARAM_SIZE
	.align		4
.L_654:
        /*0064*/ 	.byte	0x03, 0x19
        /*0066*/ 	.short	0x01d0


	//----- nvinfo : EIATTR_PARAM_CBANK
	.align		4
        /*0068*/ 	.byte	0x04, 0x0a
        /*006a*/ 	.short	(.L_656 - .L_655)
	.align		4
.L_655:
        /*006c*/ 	.word	index@(.nv.constant0._ZN5flash32flash_fwd_splitkv_combine_kernelI23Flash_fwd_kernel_traitsILi192ELi64ELi64ELi4ELb0ELb0EN7cutlass10bfloat16_tE19Flash_kernel_traitsILi192ELi64ELi64ELi4ES3_EELi8ELi2ELb1EEEvNS_16Flash_fwd_paramsE)
        /*0070*/ 	.short	0x0210
        /*0072*/ 	.short	0x01d0


	//----- nvinfo : EIATTR_SW_WAR
	.align		4
.L_656:
        /*0074*/ 	.byte	0x04, 0x36
        /*0076*/ 	.short	(.L_658 - .L_657)
.L_657:
        /*0078*/ 	.word	0x00000008
.L_658:


//--------------------- .nv.info._ZN5flash32flash_fwd_splitkv_combine_kernelI23Flash_fwd_kernel_traitsILi192ELi64ELi64ELi4ELb0ELb0EN7cutlass10bfloat16_tE19Flash_kernel_traitsILi192ELi64ELi64ELi4ES3_EELi8ELi1ELb1EEEvNS_16Flash_fwd_paramsE --------------------------
	.section	.nv.info._ZN5flash32flash_fwd_splitkv_combine_kernelI23Flash_fwd_kernel_traitsILi192ELi64ELi64ELi4ELb0ELb0EN7cutlass10bfloat16_tE19Flash_kernel_traitsILi192ELi64ELi64ELi4ES3_EELi8ELi1ELb1EEEvNS_16Flash_fwd_paramsE,"",@"SHT_CUDA_INFO"
	.sectionflags	@""
	.align	4


	//----- nvinfo : EIATTR_CUDA_API_VERSION
	.align		4
        /*0000*/ 	.byte	0x04, 0x37
        /*0002*/ 	.short	(.L_660 - .L_659)
.L_659:
        /*0004*/ 	.word	0x00000082


	//----- nvinfo : EIATTR_KPARAM_INFO
	.align		4
.L_660:
        /*0008*/ 	.byte	0x04, 0x17
        /*000a*/ 	.short	(.L_662 - .L_661)
.L_661:
        /*000c*/ 	.word	0x00000000
        /*0010*/ 	.short	0x0000
        /*0012*/ 	.short	0x0000
        /*0014*/ 	.byte	0x00, 0xf0, 0x41, 0x07


	//----- nvinfo : EIATTR_SPARSE_MMA_MASK
	.align		4
.L_662:
        /*0018*/ 	.byte	0x03, 0x50
        /*001a*/ 	.short	0x0000


	//----- nvinfo : EIATTR_MAXREG_COUNT
	.align		4
        /*001c*/ 	.byte	0x03, 0x1b
        /*001e*/ 	.short	0x00ff


	//----- nvinfo : EIATTR_NUM_BARRIERS
	.align		4
        /*0020*/ 	.byte	0x02, 0x4c
        /*0022*/ 	.byte	0x01
	.zero		1


	//----- nvinfo : EIATTR_MERCURY_ISA_VERSION
	.align		4
        /*0024*/ 	.byte	0x03, 0x5f
        /*0026*/ 	.short	0x0101


	//----- nvinfo : EIATTR_COOP_GROUP_MASK_REGIDS
	.align		4
        /*0028*/ 	.byte	0x04, 0x29
        /*002a*/ 	.short	(.L_664 - .L_663)


	//   ....[0]....
.L_663:
        /*002c*/ 	.word	0xffffffff


	//   ....[1]....
        /*0030*/ 	.word	0xffffffff


	//----- nvinfo : EIATTR_COOP_GROUP_INSTR_OFFSETS
	.align		4
.L_664:
        /*0034*/ 	.byte	0x04, 0x28
        /*0036*/ 	.short	(.L_666 - .L_665)


	//   ....[0]....
.L_665:
        /*0038*/ 	.word	0x000018a0


	//   ....[1]....
        /*003c*/ 	.word	0x00001b30


	//----- nvinfo : EIATTR_EXIT_INSTR_OFFSETS
	.align		4
.L_666:
        /*0040*/ 	.byte	0x04, 0x1c
        /*0042*/ 	.short	(.L_668 - .L_667)


	//   ....[0]....
.L_667:
        /*0044*/ 	.word	0x00004880


	//   ....[1]....
        /*0048*/ 	.word	0x00004e90


	//----- nvinfo : EIATTR_CRS_STACK_SIZE
	.align		4
.L_668:
        /*004c*/ 	.byte	0x04, 0x1e
        /*004e*/ 	.short	(.L_670 - .L_669)
.L_669:
        /*0050*/ 	.word	0x00000000


	//----- nvinfo : EIATTR_CBANK_PARAM_SIZE
	.align		4
.L_670:
        /*0054*/ 	.byte	0x03, 0x19
        /*0056*/ 	.short	0x01d0


	//----- nvinfo : EIATTR_PARAM_CBANK
	.align		4
        /*0058*/ 	.byte	0x04, 0x0a
        /*005a*/ 	.short	(.L_672 - .L_671)
	.align		4
.L_671:
        /*005c*/ 	.word	index@(.nv.constant0._ZN5flash32flash_fwd_splitkv_combine_kernelI23Flash_fwd_kernel_traitsILi192ELi64ELi64ELi4ELb0ELb0EN7cutlass10bfloat16_tE19Flash_kernel_traitsILi192ELi64ELi64ELi4ES3_EELi8ELi1ELb1EEEvNS_16Flash_fwd_paramsE)
        /*0060*/ 	.short	0x0210
        /*0062*/ 	.short	0x01d0


	//----- nvinfo : EIATTR_SW_WAR
	.align		4
.L_672:
        /*0064*/ 	.byte	0x04, 0x36
        /*0066*/ 	.short	(.L_674 - .L_673)
.L_673:
        /*0068*/ 	.word	0x00000008
.L_674:


//--------------------- .nv.info._ZN5flash24flash_fwd_splitkv_kernelI23Flash_fwd_kernel_traitsILi192ELi64ELi64ELi4ELb0ELb0EN7cutlass10bfloat16_tE19Flash_kernel_traitsILi192ELi64ELi64ELi4ES3_EELb0ELb0ELb0ELb0ELb0ELb0ELb0ELb0EEEvNS_16Flash_fwd_paramsE --------------------------
	.section	.nv.info._ZN5flash24flash_fwd_splitkv_kernelI23Flash_fwd_kernel_traitsILi192ELi64ELi64ELi4ELb0ELb0EN7cutlass10bfloat16_tE19Flash_kernel_traitsILi192ELi64ELi64ELi4ES3_EELb0ELb0ELb0ELb0ELb0ELb0ELb0ELb0EEEvNS_16Flash_fwd_paramsE,"",@"SHT_CUDA_INFO"
	.sectionflags	@""
	.align	4


	//----- nvinfo : EIATTR_CUDA_API_VERSION
	.align		4
        /*0000*/ 	.byte	0x04, 0x37
        /*0002*/ 	.short	(.L_676 - .L_675)
.L_675:
        /*0004*/ 	.word	0x00000082


	//----- nvinfo : EIATTR_KPARAM_INFO
	.align		4
.L_676:
        /*0008*/ 	.byte	0x04, 0x17
        /*000a*/ 	.short	(.L_678 - .L_677)
.L_677:
        /*000c*/ 	.word	0x00000000
        /*0010*/ 	.short	0x0000
        /*0012*/ 	.short	0x0000
        /*0014*/ 	.byte	0x00, 0xf0, 0x41, 0x07


	//----- nvinfo : EIATTR_SPARSE_MMA_MASK
	.align		4
.L_678:
        /*0018*/ 	.byte	0x03, 0x50
        /*001a*/ 	.short	0x0000


	//----- nvinfo : EIATTR_MAXREG_COUNT
	.align		4
        /*001c*/ 	.byte	0x03, 0x1b
        /*001e*/ 	.short	0x00ff


	//----- nvinfo : EIATTR_NUM_BARRIERS
	.align		4
        /*0020*/ 	.byte	0x02, 0x4c
        /*0022*/ 	.byte	0x01
	.zero		1


	//----- nvinfo : EIATTR_MERCURY_ISA_VERSION
	.align		4
        /*0024*/ 	.byte	0x03, 0x5f
        /*0026*/ 	.short	0x0101


	//----- nvinfo : EIATTR_COOP_GROUP_MASK_REGIDS
	.align		4
        /*0028*/ 	.byte	0x04, 0x29
        /*002a*/ 	.short	(.L_680 - .L_679)


	//   ....[0]....
.L_679:
        /*002c*/ 	.word	0xffffffff


	//   ....[1]....
        /*0030*/ 	.word	0xffffffff


	//   ....[2]....
        /*0034*/ 	.word	0xffffffff


	//   ....[3]....
        /*0038*/ 	.word	0xffffffff


	//   ....[4]....
        /*003c*/ 	.word	0xffffffff


	//   ....[5]....
        /*0040*/ 	.word	0xffffffff


	//   ....[6]....
        /*0044*/ 	.word	0xffffffff


	//   ....[7]....
        /*0048*/ 	.word	0xffffffff


	//   ....[8]....
        /*004c*/ 	.word	0xffffffff


	//   ....[9]....
        /*0050*/ 	.word	0xffffffff


	//   ....[10]....
        /*0054*/ 	.word	0xffffffff


	//   ....[11]....
        /*0058*/ 	.word	0xffffffff


	//----- nvinfo : EIATTR_COOP_GROUP_INSTR_OFFSETS
	.align		4
.L_680:
        /*005c*/ 	.byte	0x04, 0x28
        /*005e*/ 	.short	(.L_682 - .L_681)


	//   ....[0]....
.L_681:
        /*0060*/ 	.word	0x00005a00


	//   ....[1]....
        /*0064*/ 	.word	0x00005a20


	//   ....[2]....
        /*0068*/ 	.word	0x00005ac0


	//   ....[3]....
        /*006c*/ 	.word	0x00005ad0


	//   ....[4]....
        /*0070*/ 	.word	0x00008be0


	//   ....[5]....
        /*0074*/ 	.word	0x00008c00


	//   ....[6]....
        /*0078*/ 	.word	0x00008c30


	//   ....[7]....
        /*007c*/ 	.word	0x00008c40


	//   ....[8]....
        /*0080*/ 	.word	0x0000a350


	//   ....[9]....
        /*0084*/ 	.word	0x0000a390


	//   ....[10]....
        /*0088*/ 	.word	0x0000a3f0


	//   ....[11]....
        /*008c*/ 	.word	0x0000a400


	//----- nvinfo : EIATTR_EXIT_INSTR_OFFSETS
	.align		4
.L_682:
        /*0090*/ 	.byte	0x04, 0x1c
        /*0092*/ 	.short	(.L_684 - .L_683)


	//   ....[0]....
.L_683:
        /*0094*/ 	.word	0x00000360


	//   ....[1]....
        /*0098*/ 	.word	0x00000d20


	//   ....[2]....
        /*009c*/ 	.word	0x00000d50


	//   ....[3]....
        /*00a0*/ 	.word	0x0000bd20


	//   ....[4]....
        /*00a4*/ 	.word	0x0000be40


	//   ....[5]....
        /*00a8*/ 	.word	0x0000be60


	//----- nvinfo : EIATTR_CRS_STACK_SIZE
	.align		4
.L_684:
        /*00ac*/ 	.byte	0x04, 0x1e
        /*00ae*/ 	.short	(.L_686 - .L_685)
.L_685:
        /*00b0*/ 	.word	0x00000000


	//----- nvinfo : EIATTR_CBANK_PARAM_SIZE
	.align		4
.L_686:
        /*00b4*/ 	.byte	0x03, 0x19
        /*00b6*/ 	.short	0x01d0


	//----- nvinfo : EIATTR_PARAM_CBANK
	.align		4
        /*00b8*/ 	.byte	0x04, 0x0a
        /*00ba*/ 	.short	(.L_688 - .L_687)
	.align		4
.L_687:
        /*00bc*/ 	.word	index@(.nv.constant0._ZN5flash24flash_fwd_splitkv_kernelI23Flash_fwd_kernel_traitsILi192ELi64ELi64ELi4ELb0ELb0EN7cutlass10bfloat16_tE19Flash_kernel_traitsILi192ELi64ELi64ELi4ES3_EELb0ELb0ELb0ELb0ELb0ELb0ELb0ELb0EEEvNS_16Flash_fwd_paramsE)
        /*00c0*/ 	.short	0x0210
        /*00c2*/ 	.short	0x01d0


	//----- nvinfo : EIATTR_SW_WAR
	.align		4
.L_688:
        /*00c4*/ 	.byte	0x04, 0x36
        /*00c6*/ 	.short	(.L_690 - .L_689)
.L_689:
        /*00c8*/ 	.word	0x00000008
.L_690:


//--------------------- .nv.info._ZN5flash24flash_fwd_splitkv_kernelI23Flash_fwd_kernel_traitsILi192ELi64ELi64ELi4ELb0ELb0EN7cutlass10bfloat16_tE19Flash_kernel_traitsILi192ELi64ELi64ELi4ES3_EELb0ELb0ELb0ELb0ELb0ELb1ELb0ELb0EEEvNS_16Flash_fwd_paramsE --------------------------
	.section	.nv.info._ZN5flash24flash_fwd_splitkv_kernelI23Flash_fwd_kernel_traitsILi192ELi64ELi64ELi4ELb0ELb0EN7cutlass10bfloat16_tE19Flash_kernel_traitsILi192ELi64ELi64ELi4ES3_EELb0ELb0ELb0ELb0ELb0ELb1ELb0ELb0EEEvNS_16Flash_fwd_paramsE,"",@"SHT_CUDA_INFO"
	.sectionflags	@""
	.align	4


	//----- nvinfo : EIATTR_CUDA_API_VERSION
	.align		4
        /*0000*/ 	.byte	0x04, 0x37
        /*0002*/ 	.short	(.L_692 - .L_691)
.L_691:
        /*0004*/ 	.word	0x00000082


	//----- nvinfo : EIATTR_KPARAM_INFO
	.align		4
.L_692:
        /*0008*/ 	.byte	0x04, 0x17
        /*000a*/ 	.short	(.L_694 - .L_693)
.L_693:
        /*000c*/ 	.word	0x00000000
        /*0010*/ 	.short	0x0000
        /*0012*/ 	.short	0x0000
        /*0014*/ 	.byte	0x00, 0xf0, 0x41, 0x07


	//----- nvinfo : EIATTR_SPARSE_MMA_MASK
	.align		4
.L_694:
        /*0018*/ 	.byte	0x03, 0x50
        /*001a*/ 	.short	0x0000


	//----- nvinfo : EIATTR_MAXREG_COUNT
	.align		4
        /*001c*/ 	.byte	0x03, 0x1b
        /*001e*/ 	.short	0x00ff


	//----- nvinfo : EIATTR_NUM_BARRIERS
	.align		4
        /*0020*/ 	.byte	0x02, 0x4c
        /*0022*/ 	.byte	0x01
	.zero		1


	//----- nvinfo : EIATTR_MERCURY_ISA_VERSION
	.align		4
        /*0024*/ 	.byte	0x03, 0x5f
        /*0026*/ 	.short	0x0101


	//----- nvinfo : EIATTR_COOP_GROUP_MASK_REGIDS
	.align		4
        /*0028*/ 	.byte	0x04, 0x29
        /*002a*/ 	.short	(.L_696 - .L_695)


	//   ....[0]....
.L_695:
        /*002c*/ 	.word	0xffffffff


	//   ....[1]....
        /*0030*/ 	.word	0xffffffff


	//   ....[2]....
        /*0034*/ 	.word	0xffffffff


	//   ....[3]....
        /*0038*/ 	.word	0xffffffff


	//   ....[4]....
        /*003c*/ 	.word	0xffffffff


	//   ....[5]....
        /*0040*/ 	.word	0xffffffff


	//   ....[6]....
        /*0044*/ 	.word	0xffffffff


	//   ....[7]....
        /*0048*/ 	.word	0xffffffff


	//   ....[8]....
        /*004c*/ 	.word	0xffffffff


	//   ....[9]....
        /*0050*/ 	.word	0xffffffff


	//   ....[10]....
        /*0054*/ 	.word	0xffffffff


	//   ....[11]....
        /*0058*/ 	.word	0xffffffff


	//----- nvinfo : EIATTR_COOP_GROUP_INSTR_OFFSETS
	.align		4
.L_696:
        /*005c*/ 	.byte	0x04, 0x28
        /*005e*/ 	.short	(.L_698 - .L_697)


	//   ....[0]....
.L_697:
        /*0060*/ 	.word	0x00005e10


	//   ....[1]....
        /*0064*/ 	.word	0x00005e30


	//   ....[2]....
        /*0068*/ 	.word	0x00005ed0


	//   ....[3]....
        /*006c*/ 	.word	0x00005ee0


	//   ....[4]....
        /*0070*/ 	.word	0x00009400


	//   ....[5]....
        /*0074*/ 	.word	0x00009410


	//   ....[6]....
        /*0078*/ 	.word	0x00009450


	//   ....[7]....
        /*007c*/ 	.word	0x00009460


	//   ....[8]....
        /*0080*/ 	.word	0x0000ab40


	//   ....[9]....
        /*0084*/ 	.word	0x0000ab80


	//   ....[10]....
        /*0088*/ 	.word	0x0000abe0


	//   ....[11]....
        /*008c*/ 	.word	0x0000abf0


	//----- nvinfo : EIATTR_EXIT_INSTR_OFFSETS
	.align		4
.L_698:
        /*0090*/ 	.byte	0x04, 0x1c
        /*0092*/ 	.short	(.L_700 - .L_699)


	//   ....[0]....
.L_699:
        /*0094*/ 	.word	0x00000360


	//   ....[1]....
        /*0098*/ 	.word	0x00000d20


	//   ....[2]....
        /*009c*/ 	.word	0x00000d50


	//   ....[3]....
        /*00a0*/ 	.word	0x0000c510


	//   ....[4]....
        /*00a4*/ 	.word	0x0000c630


	//   ....[5]....
        /*00a8*/ 	.word	0x0000c650


	//----- nvinfo : EIATTR_CRS_STACK_SIZE
	.align		4
.L_700:
        /*00ac*/ 	.byte	0x04, 0x1e
        /*00ae*/ 	.short	(.L_702 - .L_701)
.L_701:
        /*00b0*/ 	.word	0x00000000


	//----- nvinfo : EIATTR_CBANK_PARAM_SIZE
	.align		4
.L_702:
        /*00b4*/ 	.byte	0x03, 0x19
        /*00b6*/ 	.short	0x01d0


	//----- nvinfo : EIATTR_PARAM_CBANK
	.align		4
        /*00b8*/ 	.byte	0x04, 0x0a
        /*00ba*/ 	.short	(.L_704 - .L_703)
	.align		4
.L_703:
        /*00bc*/ 	.word	index@(.nv.constant0._ZN5flash24flash_fwd_splitkv_kernelI23Flash_fwd_kernel_traitsILi192ELi64ELi64ELi4ELb0ELb0EN7cutlass10bfloat16_tE19Flash_kernel_traitsILi192ELi64ELi64ELi4ES3_EELb0ELb0ELb0ELb0ELb0ELb1ELb0ELb0EEEvNS_16Flash_fwd_paramsE)
        /*00c0*/ 	.short	0x0210
        /*00c2*/ 	.short	0x01d0


	//----- nvinfo : EIATTR_SW_WAR
	.align		4
.L_704:
        /*00c4*/ 	.byte	0x04, 0x36
        /*00c6*/ 	.short	(.L_706 - .L_705)
.L_705:
        /*00c8*/ 	.word	0x00000008
.L_706:


//--------------------- .nv.info._ZN5flash24flash_fwd_splitkv_kernelI23Flash_fwd_kernel_traitsILi192ELi64ELi64ELi4ELb0ELb0EN7cutlass10bfloat16_tE19Flash_kernel_traitsILi192ELi64ELi64ELi4ES3_EELb0ELb0ELb0ELb0ELb0ELb0ELb0ELb1EEEvNS_16Flash_fwd_paramsE --------------------------
	.section	.nv.info._ZN5flash24flash_fwd_splitkv_kernelI23Flash_fwd_kernel_traitsILi192ELi64ELi64ELi4ELb0ELb0EN7cutlass10bfloat16_tE19Flash_kernel_traitsILi192ELi64ELi64ELi4ES3_EELb0ELb0ELb0ELb0ELb0ELb0ELb0ELb1EEEvNS_16Flash_fwd_paramsE,"",@"SHT_CUDA_INFO"
	.sectionflags	@""
	.align	4


	//----- nvinfo : EIATTR_CUDA_API_VERSION
	.align		4
        /*0000*/ 	.byte	0x04, 0x37
        /*0002*/ 	.short	(.L_708 - .L_707)
.L_707:
        /*0004*/ 	.word	0x00000082


	//----- nvinfo : EIATTR_KPARAM_INFO
	.align		4
.L_708:
        /*0008*/ 	.byte	0x04, 0x17
        /*000a*/ 	.short	(.L_710 - .L_709)
.L_709:
        /*000c*/ 	.word	0x00000000
        /*0010*/ 	.short	0x0000
        /*0012*/ 	.short	0x0000
        /*0014*/ 	.byte	0x00, 0xf0, 0x41, 0x07


	//----- nvinfo : EIATTR_SPARSE_MMA_MASK
	.align		4
.L_710:
        /*0018*/ 	.byte	0x03, 0x50
        /*001a*/ 	.short	0x0000


	//----- nvinfo : EIATTR_MAXREG_COUNT
	.align		4
        /*001c*/ 	.byte	0x03, 0x1b
        /*001e*/ 	.short	0x00ff


	//----- nvinfo : EIATTR_NUM_BARRIERS
	.align		4
        /*0020*/ 	.byte	0x02, 0x4c
        /*0022*/ 	.byte	0x01
	.zero		1


	//----- nvinfo : EIATTR_MERCURY_ISA_VERSION
	.align		4
        /*0024*/ 	.byte	0x03, 0x5f
        /*0026*/ 	.short	0x0101


	//----- nvinfo : EIATTR_COOP_GROUP_MASK_REGIDS
	.align		4
        /*0028*/ 	.byte	0x04, 0x29
        /*002a*/ 	.short	(.L_712 - .L_711)


	//   ....[0]....
.L_711:
        /*002c*/ 	.word	0xffffffff


	//   ....[1]....
        /*0030*/ 	.word	0xffffffff


	//   ....[2]....
        /*0034*/ 	.word	0xffffffff


	//   ....[3]....
        /*0038*/ 	.word	0xffffffff


	//   ....[4]....
        /*003c*/ 	.word	0xffffffff


	//   ....[5]....
        /*0040*/ 	.word	0xffffffff


	//   ....[6]....
        /*0044*/ 	.word	0xffffffff


	//   ....[7]....
        /*0048*/ 	.word	0xffffffff


	//   ....[8]....
        /*004c*/ 	.word	0xffffffff


	//   ....[9]....
        /*0050*/ 	.word	0xffffffff


	//   ....[10]....
        /*0054*/ 	.word	0xffffffff


	//   ....[11]....
        /*0058*/ 	.word	0xffffffff


	//   ....[12]....
        /*005c*/ 	.word	0x05000002


	//   ....[13]....
        /*0060*/ 	.word	0x05000002


	//   ....[14]....
        /*0064*/ 	.word	0x05000002


	//   ....[15]....
        /*0068*/ 	.word	0x05000002


	//----- nvinfo : EIATTR_COOP_GROUP_INSTR_OFFSETS
	.align		4
.L_712:
        /*006c*/ 	.byte	0x04, 0x28
        /*006e*/ 	.short	(.L_714 - .L_713)


	//   ....[0]....
.L_713:
        /*0070*/ 	.word	0x00015340


	//   ....[1]....
        /*0074*/ 	.word	0x00015360


	//   ....[2]....
        /*0078*/ 	.word	0x00015400


	//   ....[3]....
        /*007c*/ 	.word	0x00015410


	//   ....[4]....
        /*0080*/ 	.word	0x00018a00


	//   ....[5]....
        /*0084*/ 	.word	0x00018a20


	//   ....[6]....
        /*0088*/ 	.word	0x00018a40


	//   ....[7]....
        /*008c*/ 	.word	0x00018a60


	//   ....[8]....
        /*0090*/ 	.word	0x0001a1f0


	//   ....[9]....
        /*0094*/ 	.word	0x0001a200


	//   ....[10]....
        /*0098*/ 	.word	0x0001a230


	//   ....[11]....
        /*009c*/ 	.word	0x0001a240


	//   ....[12]....
        /*00a0*/ 	.word	0x0001c040


	//   ....[13]....
        /*00a4*/ 	.word	0x0001c0b0


	//   ....[14]....
        /*00a8*/ 	.word	0x0001c110


	//   ....[15]....
        /*00ac*/ 	.word	0x0001c180


	//----- nvinfo : EIATTR_EXIT_INSTR_OFFSETS
	.align		4
.L_714:
        /*00b0*/ 	.byte	0x04, 0x1c
        /*00b2*/ 	.short	(.L_716 - .L_715)


	//   ....[0]....
.L_715:
        /*00b4*/ 	.word	0x00000090


	//----- nvinfo : EIATTR_CRS_STACK_SIZE
	.align		4
.L_716:
        /*00b8*/ 	.byte	0x04, 0x1e
        /*00ba*/ 	.short	(.L_718 - .L_717)
.L_717:
        /*00bc*/ 	.word	0x00000000


	//----- nvinfo : EIATTR_CBANK_PARAM_SIZE
	.align		4
.L_718:
        /*00c0*/ 	.byte	0x03, 0x19
        /*00c2*/ 	.short	0x01d0


	//----- nvinfo : EIATTR_PARAM_CBANK
	.align		4
        /*00c4*/ 	.byte	0x04, 0x0a
        /*00c6*/ 	.short	(.L_720 - .L_719)
	.align		4
.L_719:
        /*00c8*/ 	.word	index@(.nv.constant0._ZN5flash24flash_fwd_splitkv_kernelI23Flash_fwd_kernel_traitsILi192ELi64ELi64ELi4ELb0ELb0EN7cutlass10bfloat16_tE19Flash_kernel_traitsILi192ELi64ELi64ELi4ES3_EELb0ELb0ELb0ELb0ELb0ELb0ELb0ELb1EEEvNS_16Flash_fwd_paramsE)
        /*00cc*/ 	.short	0x0210
        /*00ce*/ 	.short	0x01d0


	//----- nvinfo : EIATTR_SW_WAR
	.align		4
.L_720:
        /*00d0*/ 	.byte	0x04, 0x36
        /*00d2*/ 	.short	(.L_722 - .L_721)
.L_721:
        /*00d4*/ 	.word	0x00000008
.L_722:


//--------------------- .nv.info._ZN5flash24flash_fwd_splitkv_kernelI23Flash_fwd_kernel_traitsILi192ELi64ELi64ELi4ELb0ELb0EN7cutlass10bfloat16_tE19Flash_kernel_traitsILi192ELi64ELi64ELi4ES3_EELb0ELb0ELb0ELb0ELb0ELb1ELb0ELb1EEEvNS_16Flash_fwd_paramsE --------------------------
	.section	.nv.info._ZN5flash24flash_fwd_splitkv_kernelI23Flash_fwd_kernel_traitsILi192ELi64ELi64ELi4ELb0ELb0EN7cutlass10bfloat16_tE19Flash_kernel_traitsILi192ELi64ELi64ELi4ES3_EELb0ELb0ELb0ELb0ELb0ELb1ELb0ELb1EEEvNS_16Flash_fwd_paramsE,"",@"SHT_CUDA_INFO"
	.sectionflags	@""
	.align	4


	//----- nvinfo : EIATTR_CUDA_API_VERSION
	.align		4
        /*0000*/ 	.byte	0x04, 0x37
        /*0002*/ 	.short	(.L_724 - .L_723)
.L_723:
        /*0004*/ 	.word	0x00000082


	//----- nvinfo : EIATTR_KPARAM_INFO
	.align		4
.L_724:
        /*0008*/ 	.byte	0x04, 0x17
        /*000a*/ 	.short	(.L_726 - .L_725)
.L_725:
        /*000c*/ 	.word	0x00000000
        /*0010*/ 	.short	0x0000
        /*0012*/ 	.short	0x0000
        /*0014*/ 	.byte	0x00, 0xf0, 0x41, 0x07


	//----- nvinfo : EIATTR_SPARSE_MMA_MASK
	.align		4
.L_726:
        /*0018*/ 	.byte	0x03, 0x50
        /*001a*/ 	.short	0x0000


	//----- nvinfo : EIATTR_MAXREG_COUNT
	.align		4
        /*001c*/ 	.byte	0x03, 0x1b
        /*001e*/ 	.short	0x00ff


	//----- nvinfo : EIATTR_NUM_BARRIERS
	.align		4
        /*0020*/ 	.byte	0x02, 0x4c
        /*0022*/ 	.byte	0x01
	.zero		1


	//----- nvinfo : EIATTR_MERCURY_ISA_VERSION
	.align		4
        /*0024*/ 	.byte	0x03, 0x5f
        /*0026*/ 	.short	0x0101


	//----- nvinfo : EIATTR_COOP_GROUP_MASK_REGIDS
	.align		4
        /*0028*/ 	.byte	0x04, 0x29
        /*002a*/ 	.short	(.L_728 - .L_727)


	//   ....[0]....
.L_727:
        /*002c*/ 	.word	0xffffffff


	//   ....[1]....
        /*0030*/ 	.word	0xffffffff


	//   ....[2]....
        /*0034*/ 	.word	0xffffffff


	//   ....[3]....
        /*0038*/ 	.word	0xffffffff


	//   ....[4]....
        /*003c*/ 	.word	0xffffffff


	//   ....[5]....
        /*0040*/ 	.word	0xffffffff


	//   ....[6]....
        /*0044*/ 	.word	0xffffffff


	//   ....[7]....
        /*0048*/ 	.word	0xffffffff


	//   ....[8]....
        /*004c*/ 	.word	0xffffffff


	//   ....[9]....
        /*0050*/ 	.word	0xffffffff


	//   ....[10]....
        /*0054*/ 	.word	0xffffffff


	//   ....[11]....
        /*0058*/ 	.word	0xffffffff


	//   ....[12]....
        /*005c*/ 	.word	0x05000002


	//   ....[13]....
        /*0060*/ 	.word	0x05000002


	//   ....[14]....
        /*0064*/ 	.word	0x05000002


	//   ....[15]....
        /*0068*/ 	.word	0x05000002


	//----- nvinfo : EIATTR_COOP_GROUP_INSTR_OFFSETS
	.align		4
.L_728:
        /*006c*/ 	.byte	0x04, 0x28
        /*006e*/ 	.short	(.L_730 - .L_729)


	//   ....[0]....
.L_729:
        /*0070*/ 	.word	0x000156f0


	//   ....[1]....
        /*0074*/ 	.word	0x00015710


	//   ....[2]....
        /*0078*/ 	.word	0x000157b0


	//   ....[3]....
        /*007c*/ 	.word	0x000157c0


	//   ....[4]....
        /*0080*/ 	.word	0x000191b0


	//   ....[5]....
        /*0084*/ 	.word	0x000191e0


	//   ....[6]....
        /*0088*/ 	.word	0x00019200


	//   ....[7]....
        /*008c*/ 	.word	0x00019220


	//   ....[8]....
        /*0090*/ 	.word	0x0001a9d0


	//   ....[9]....
        /*0094*/ 	.word	0x0001a9e0


	//   ....[10]....
        /*0098*/ 	.word	0x0001aa10


	//   ....[11]....
        /*009c*/ 	.word	0x0001aa20


	//   ....[12]....
        /*00a0*/ 	.word	0x0001c820


	//   ....[13]....
        /*00a4*/ 	.word	0x0001c890


	//   ....[14]....
        /*00a8*/ 	.word	0x0001c8f0


	//   ....[15]....
        /*00ac*/ 	.word	0x0001c960


	//----- nvinfo : EIATTR_EXIT_INSTR_OFFSETS
	.align		4
.L_730:
        /*00b0*/ 	.byte	0x04, 0x1c
        /*00b2*/ 	.short	(.L_732 - .L_731)


	//   ....[0]....
.L_731:
        /*00b4*/ 	.word	0x00000090


	//----- nvinfo : EIATTR_CRS_STACK_SIZE
	.align		4
.L_732:
        /*00b8*/ 	.byte	0x04, 0x1e
        /*00ba*/ 	.short	(.L_734 - .L_733)
.L_733:
        /*00bc*/ 	.word	0x00000000


	//----- nvinfo : EIATTR_CBANK_PARAM_SIZE
	.align		4
.L_734:
        /*00c0*/ 	.byte	0x03, 0x19
        /*00c2*/ 	.short	0x01d0


	//----- nvinfo : EIATTR_PARAM_CBANK
	.align		4
        /*00c4*/ 	.byte	0x04, 0x0a
        /*00c6*/ 	.short	(.L_736 - .L_735)
	.align		4
.L_735:
        /*00c8*/ 	.word	index@(.nv.constant0._ZN5flash24flash_fwd_splitkv_kernelI23Flash_fwd_kernel_traitsILi192ELi64ELi64ELi4ELb0ELb0EN7cutlass10bfloat16_tE19Flash_kernel_traitsILi192ELi64ELi64ELi4ES3_EELb0ELb0ELb0ELb0ELb0ELb1ELb0ELb1EEEvNS_16Flash_fwd_paramsE)
        /*00cc*/ 	.short	0x0210
        /*00ce*/ 	.short	0x01d0


	//----- nvinfo : EIATTR_SW_WAR
	.align		4
.L_736:
        /*00d0*/ 	.byte	0x04, 0x36
        /*00d2*/ 	.short	(.L_738 - .L_737)
.L_737:
        /*00d4*/ 	.word	0x00000008
.L_738:


//--------------------- .nv.info._ZN5flash24flash_fwd_splitkv_kernelI23Flash_fwd_kernel_traitsILi192ELi64ELi64ELi4ELb0ELb0EN7cutlass10bfloat16_tE19Flash_kernel_traitsILi192ELi64ELi64ELi4ES3_EELb0ELb0ELb0ELb0ELb0ELb0ELb1ELb0EEEvNS_16Flash_fwd_paramsE --------------------------
	.section	.nv.info._ZN5flash24flash_fwd_splitkv_kernelI23Flash_fwd_kernel_traitsILi192ELi64ELi64ELi4ELb0ELb0EN7cutlass10bfloat16_tE19Flash_kernel_traitsILi192ELi64ELi64ELi4ES3_EELb0ELb0ELb0ELb0ELb0ELb0ELb1ELb0EEEvNS_16Flash_fwd_paramsE,"",@"SHT_CUDA_INFO"
	.sectionflags	@""
	.align	4


	//----- nvinfo : EIATTR_CUDA_API_VERSION
	.align		4
        /*0000*/ 	.byte	0x04, 0x37
        /*0002*/ 	.short	(.L_740 - .L_739)
.L_739:
        /*0004*/ 	.word	0x00000082


	//----- nvinfo : EIATTR_KPARAM_INFO
	.align		4
.L_740:
        /*0008*/ 	.byte	0x04, 0x17
        /*000a*/ 	.short	(.L_742 - .L_741)
.L_741:
        /*000c*/ 	.word	0x00000000
        /*0010*/ 	.short	0x0000
        /*0012*/ 	.short	0x0000
        /*0014*/ 	.byte	0x00, 0xf0, 0x41, 0x07


	//----- nvinfo : EIATTR_SPARSE_MMA_MASK
	.align		4
.L_742:
        /*0018*/ 	.byte	0x03, 0x50
        /*001a*/ 	.short	0x0000


	//----- nvinfo : EIATTR_MAXREG_COUNT
	.align		4
        /*001c*/ 	.byte	0x03, 0x1b
        /*001e*/ 	.short	0x00ff


	//----- nvinfo : EIATTR_NUM_BARRIERS
	.align		4
        /*0020*/ 	.byte	0x02, 0x4c
        /*0022*/ 	.byte	0x01
	.zero		1


	//----- nvinfo : EIATTR_MERCURY_ISA_VERSION
	.align		4
        /*0024*/ 	.byte	0x03, 0x5f
        /*0026*/ 	.short	0x0101


	//----- nvinfo : EIATTR_COOP_GROUP_MASK_REGIDS
	.align		4
        /*0028*/ 	.byte	0x04, 0x29
        /*002a*/ 	.short	(.L_744 - .L_743)


	//   ....[0]....
.L_743:
        /*002c*/ 	.word	0xffffffff


	//   ....[1]....
        /*0030*/ 	.word	0xffffffff


	//   ....[2]....
        /*0034*/ 	.word	0xffffffff


	//   ....[3]....
        /*0038*/ 	.word	0xffffffff


	//   ....[4]....
        /*003c*/ 	.word	0xffffffff


	//   ....[5]....
        /*0040*/ 	.word	0xffffffff


	//   ....[6]....
        /*0044*/ 	.word	0xffffffff


	//   ....[7]....
        /*0048*/ 	.word	0xffffffff


	//   ....[8]....
        /*004c*/ 	.word	0xffffffff


	//   ....[9]....
        /*0050*/ 	.word	0xffffffff


	//   ....[10]....
        /*0054*/ 	.word	0xffffffff


	//   ....[11]....
        /*0058*/ 	.word	0xffffffff


	//----- nvinfo : EIATTR_COOP_GROUP_INSTR_OFFSETS
	.align		4
.L_744:
        /*005c*/ 	.byte	0x04, 0x28
        /*005e*/ 	.short	(.L_746 - .L_745)


	//   ....[0]....
.L_745:
        /*0060*/ 	.word	0x00005cf0


	//   ....[1]....
        /*0064*/ 	.word	0x00005d10


	//   ....[2]....
        /*0068*/ 	.word	0x00005db0


	//   ....[3]....
        /*006c*/ 	.word	0x00005dc0


	//   ....[4]....
        /*0070*/ 	.word	0x00008ef0


	//   ....[5]....
        /*0074*/ 	.word	0x00008f10


	//   ....[6]....
        /*0078*/ 	.word	0x00008f40


	//   ....[7]....
        /*007c*/ 	.word	0x00008f50


	//   ....[8]....
        /*0080*/ 	.word	0x0000a660


	//   ....[9]....
        /*0084*/ 	.word	0x0000a6a0


	//   ....[10]....
        /*0088*/ 	.word	0x0000a750


	//   ....[11]....
        /*008c*/ 	.word	0x0000a760


	//----- nvinfo : EIATTR_EXIT_INSTR_OFFSETS
	.align		4
.L_746:
        /*0090*/ 	.byte	0x04, 0x1c
        /*0092*/ 	.short	(.L_748 - .L_747)


	//   ....[0]....
.L_747:
        /*0094*/ 	.word	0x00000450


	//   ....[1]....
        /*0098*/ 	.word	0x00001060


	//   ....[2]....
        /*009c*/ 	.word	0x00001090


	//   ....[3]....
        /*00a0*/ 	.word	0x0000bea0


	//   ....[4]....
        /*00a4*/ 	.word	0x0000bf20


	//   ....[5]....
        /*00a8*/ 	.word	0x0000bf40


	//----- nvinfo : EIATTR_CRS_STACK_SIZE
	.align		4
.L_748:
        /*00ac*/ 	.byte	0x04, 0x1e
        /*00ae*/ 	.short	(.L_750 - .L_749)
.L_749:
        /*00b0*/ 	.word	0x00000000


	//----- nvinfo : EIATTR_CBANK_PARAM_SIZE
	.align		4
.L_750:
        /*00b4*/ 	.byte	0x03, 0x19
        /*00b6*/ 	.short	0x01d0


	//----- nvinfo : EIATTR_PARAM_CBANK
	.align		4
        /*00b8*/ 	.byte	0x04, 0x0a
        /*00ba*/ 	.short	(.L_752 - .L_751)
	.align		4
.L_751:
        /*00bc*/ 	.word	index@(.nv.constant0._ZN5flash24flash_fwd_splitkv_kernelI23Flash_fwd_kernel_traitsILi192ELi64ELi64ELi4ELb0ELb0EN7cutlass10bfloat16_tE19Flash_kernel_traitsILi192ELi64ELi64ELi4ES3_EELb0ELb0ELb0ELb0ELb0ELb0ELb1ELb0EEEvNS_16Flash_fwd_paramsE)
        /*00c0*/ 	.short	0x0210
        /*00c2*/ 	.short	0x01d0


	//----- nvinfo : EIATTR_SW_WAR
	.align		4
.L_752:
        /*00c4*/ 	.byte	0x04, 0x36
        /*00c6*/ 	.short	(.L_754 - .L_753)
.L_753:
        /*00c8*/ 	.word	0x00000008
.L_754:


//--------------------- .nv.info._ZN5flash24flash_fwd_splitkv_kernelI23Flash_fwd_kernel_traitsILi192ELi64ELi64ELi4ELb0ELb0EN7cutlass10bfloat16_tE19Flash_kernel_traitsILi192ELi64ELi64ELi4ES3_EELb0ELb0ELb0ELb0ELb0ELb1ELb1ELb0EEEvNS_16Flash_fwd_paramsE --------------------------
	.section	.nv.info._ZN5flash24flash_fwd_splitkv_kernelI23Flash_fwd_kernel_traitsILi192ELi64ELi64ELi4ELb0ELb0EN7cutlass10bfloat16_tE19Flash_kernel_traitsILi192ELi64ELi64ELi4ES3_EELb0ELb0ELb0ELb0ELb0ELb1ELb1ELb0EEEvNS_16Flash_fwd_paramsE,"",@"SHT_CUDA_INFO"
	.sectionflags	@""
	.align	4


	//----- nvinfo : EIATTR_CUDA_API_VERSION
	.align		4
        /*0000*/ 	.byte	0x04, 0x37
        /*0002*/ 	.short	(.L_756 - .L_755)
.L_755:
        /*0004*/ 	.word	0x00000082


	//----- nvinfo : EIATTR_KPARAM_INFO
	.align		4
.L_756:
        /*0008*/ 	.byte	0x04, 0x17
        /*000a*/ 	.short	(.L_758 - .L_757)
.L_757:
        /*000c*/ 	.word	0x00000000
        /*0010*/ 	.short	0x0000
        /*0012*/ 	.short	0x0000
        /*0014*/ 	.byte	0x00, 0xf0, 0x41, 0x07


	//----- nvinfo : EIATTR_SPARSE_MMA_MASK
	.align		4
.L_758:
        /*0018*/ 	.byte	0x03, 0x50
        /*001a*/ 	.short	0x0000


	//----- nvinfo : EIATTR_MAXREG_COUNT
	.align		4
        /*001c*/ 	.byte	0x03, 0x1b
        /*001e*/ 	.short	0x00ff


	//----- nvinfo : EIATTR_NUM_BARRIERS
	.align		4
        /*0020*/ 	.byte	0x02, 0x4c
        /*0022*/ 	.byte	0x01
	.zero		1


	//----- nvinfo : EIATTR_MERCURY_ISA_VERSION
	.align		4
        /*0024*/ 	.byte	0x03, 0x5f
        /*0026*/ 	.short	0x0101


	//----- nvinfo : EIATTR_COOP_GROUP_MASK_REGIDS
	.align		4
        /*0028*/ 	.byte	0x04, 0x29
        /*002a*/ 	.short	(.L_760 - .L_759)


	//   ....[0]....
.L_759:
        /*002c*/ 	.word	0xffffffff


	//   ....[1]....
        /*0030*/ 	.word	0xffffffff


	//   ....[2]....
        /*0034*/ 	.word	0xffffffff


	//   ....[3]....
        /*0038*/ 	.word	0xffffffff


	//   ....[4]....
        /*003c*/ 	.word	0xffffffff


	//   ....[5]....
        /*0040*/ 	.word	0xffffffff


	//   ....[6]....
        /*0044*/ 	.word	0xffffffff


	//   ....[7]....
        /*0048*/ 	.word	0xffffffff


	//   ....[8]....
        /*004c*/ 	.word	0xffffffff


	//   ....[9]....
        /*0050*/ 	.word	0xffffffff


	//   ....[10]....
        /*0054*/ 	.word	0xffffffff


	//   ....[11]....
        /*0058*/ 	.word	0xffffffff


	//----- nvinfo : EIATTR_COOP_GROUP_INSTR_OFFSETS
	.align		4
.L_760:
        /*005c*/ 	.byte	0x04, 0x28
        /*005e*/ 	.short	(.L_762 - .L_761)


	//   ....[0]....
.L_761:
        /*0060*/ 	.word	0x00006100


	//   ....[1]....
        /*0064*/ 	.word	0x00006120


	//   ....[2]....
        /*0068*/ 	.word	0x000061c0


	//   ....[3]....
        /*006c*/ 	.word	0x000061d0


	//   ....[4]....
        /*0070*/ 	.word	0x00009720


	//   ....[5]....
        /*0074*/ 	.word	0x00009730


	//   ....[6]....
        /*0078*/ 	.word	0x00009770


	//   ....[7]....
        /*007c*/ 	.word	0x00009780


	//   ....[8]....
        /*0080*/ 	.word	0x0000ae60


	//   ....[9]....
        /*0084*/ 	.word	0x0000aea0


	//   ....[10]....
        /*0088*/ 	.word	0x0000af50


	//   ....[11]....
        /*008c*/ 	.word	0x0000af60


	//----- nvinfo : EIATTR_EXIT_INSTR_OFFSETS
	.align		4
.L_762:
        /*0090*/ 	.byte	0x04, 0x1c
        /*0092*/ 	.short	(.L_764 - .L_763)


	//   ....[0]....
.L_763:
        /*0094*/ 	.word	0x00000450


	//   ....[1]....
        /*0098*/ 	.word	0x00001060


	//   ....[2]....
        /*009c*/ 	.word	0x00001090


	//   ....[3]....
        /*00a0*/ 	.word	0x0000c6a0


	//   ....[4]....
        /*00a4*/ 	.word	0x0000c720


	//   ....[5]....
        /*00a8*/ 	.word	0x0000c740


	//----- nvinfo : EIATTR_CRS_STACK_SIZE
	.align		4
.L_764:
        /*00ac*/ 	.byte	0x04, 0x1e
        /*00ae*/ 	.short	(.L_766 - .L_765)
.L_765:
        /*00b0*/ 	.word	0x00000000


	//----- nvinfo : EIATTR_CBANK_PARAM_SIZE
	.align		4
.L_766:
        /*00b4*/ 	.byte	0x03, 0x19
        /*00b6*/ 	.short	0x01d0


	//----- nvinfo : EIATTR_PARAM_CBANK
	.align		4
        /*00b8*/ 	.byte	0x04, 0x0a
        /*00ba*/ 	.short	(.L_768 - .L_767)
	.align		4
.L_767:
        /*00bc*/ 	.word	index@(.nv.constant0._ZN5flash24flash_fwd_splitkv_kernelI23Flash_fwd_kernel_traitsILi192ELi64ELi64ELi4ELb0ELb0EN7cutlass10bfloat16_tE19Flash_kernel_traitsILi192ELi64ELi64ELi4ES3_EELb0ELb0ELb0ELb0ELb0ELb1ELb1ELb0EEEvNS_16Flash_fwd_paramsE)
        /*00c0*/ 	.short	0x0210
        /*00c2*/ 	.short	0x01d0


	//----- nvinfo : EIATTR_SW_WAR
	.align		4
.L_768:
        /*00c4*/ 	.byte	0x04, 0x36
        /*00c6*/ 	.short	(.L_770 - .L_769)
.L_769:
        /*00c8*/ 	.word	0x00000008
.L_770:


//--------------------- .nv.info._ZN5flash24flash_fwd_splitkv_kernelI23Flash_fwd_kernel_traitsILi192ELi64ELi64ELi4ELb0ELb0EN7cutlass10bfloat16_tE19Flash_kernel_traitsILi192ELi64ELi64ELi4ES3_EELb0ELb0ELb0ELb0ELb0ELb0ELb1ELb1EEEvNS_16Flash_fwd_paramsE --------------------------
	.section	.nv.info._ZN5flash24flash_fwd_splitkv_kernelI23Flash_fwd_kernel_traitsILi192ELi64ELi64ELi4ELb0ELb0EN7cutlass10bfloat16_tE19Flash_kernel_traitsILi192ELi64ELi64ELi4ES3_EELb0ELb0ELb0ELb0ELb0ELb0ELb1ELb1EEEvNS_16Flash_fwd_paramsE,"",@"SHT_CUDA_INFO"
	.sectionflags	@""
	.align	4


	//----- nvinfo : EIATTR_CUDA_API_VERSION
	.align		4
        /*0000*/ 	.byte	0x04, 0x37
        /*0002*/ 	.short	(.L_772 - .L_771)
.L_771:
        /*0004*/ 	.word	0x00000082


	//----- nvinfo : EIATTR_KPARAM_INFO
	.align		4
.L_772:
        /*0008*/ 	.byte	0x04, 0x17
        /*000a*/ 	.short	(.L_774 - .L_773)
.L_773:
        /*000c*/ 	.word	0x00000000
        /*0010*/ 	.short	0x0000
        /*0012*/ 	.short	0x0000
        /*0014*/ 	.byte	0x00, 0xf0, 0x41, 0x07


	//----- nvinfo : EIATTR_SPARSE_MMA_MASK
	.align		4
.L_774:
        /*0018*/ 	.byte	0x03, 0x50
        /*001a*/ 	.short	0x0000


	//----- nvinfo : EIATTR_MAXREG_COUNT
	.align		4
        /*001c*/ 	.byte	0x03, 0x1b
        /*001e*/ 	.short	0x00ff


	//----- nvinfo : EIATTR_NUM_BARRIERS
	.align		4
        /*0020*/ 	.byte	0x02, 0x4c
        /*0022*/ 	.byte	0x01
	.zero		1


	//----- nvinfo : EIATTR_MERCURY_ISA_VERSION
	.align		4
        /*0024*/ 	.byte	0x03, 0x5f
        /*0026*/ 	.short	0x0101


	//----- nvinfo : EIATTR_COOP_GROUP_MASK_REGIDS
	.align		4
        /*0028*/ 	.byte	0x04, 0x29
        /*002a*/ 	.short	(.L_776 - .L_775)


	//   ....[0]....
.L_775:
        /*002c*/ 	.word	0xffffffff


	//   ....[1]....
        /*0030*/ 	.word	0xffffffff


	//   ....[2]....
        /*0034*/ 	.word	0xffffffff


	//   ....[3]....
        /*0038*/ 	.word	0xffffffff


	//   ....[4]....
        /*003c*/ 	.word	0xffffffff


	//   ....[5]....
        /*0040*/ 	.word	0xffffffff


	//   ....[6]....
        /*0044*/ 	.word	0xffffffff


	//   ....[7]....
        /*0048*/ 	.word	0xffffffff


	//   ....[8]....
        /*004c*/ 	.word	0xffffffff


	//   ....[9]....
        /*0050*/ 	.word	0xffffffff


	//   ....[10]....
        /*0054*/ 	.word	0xffffffff


	//   ....[11]....
        /*0058*/ 	.word	0xffffffff


	//   ....[12]....
        /*005c*/ 	.word	0x0500000a


	//   ....[13]....
        /*0060*/ 	.word	0x0500000a


	//   ....[14]....
        /*0064*/ 	.word	0x0500000a


	//   ....[15]....
        /*0068*/ 	.word	0x0500000a


	//----- nvinfo : EIATTR_COOP_GROUP_INSTR_OFFSETS
	.align		4
.L_776:
        /*006c*/ 	.byte	0x04, 0x28
        /*006e*/ 	.short	(.L_778 - .L_777)


	//   ....[0]....
.L_777:
        /*0070*/ 	.word	0x00015610


	//   ....[1]....
        /*0074*/ 	.word	0x00015630


	//   ....[2]....
        /*0078*/ 	.word	0x000156d0


	//   ....[3]....
        /*007c*/ 	.word	0x000156e0


	//   ....[4]....
        /*0080*/ 	.word	0x00018de0


	//   ....[5]....
        /*0084*/ 	.word	0x00018e00


	//   ....[6]....
        /*0088*/ 	.word	0x00018e20


	//   ....[7]....
        /*008c*/ 	.word	0x00018e40


	//   ....[8]....
        /*0090*/ 	.word	0x0001a610


	//   ....[9]....
        /*0094*/ 	.word	0x0001a620


	//   ....[10]....
        /*0098*/ 	.word	0x0001a650


	//   ....[11]....
        /*009c*/ 	.word	0x0001a660


	//   ....[12]....
        /*00a0*/ 	.word	0x0001c230


	//   ....[13]....
        /*00a4*/ 	.word	0x0001c2a0


	//   ....[14]....
        /*00a8*/ 	.word	0x0001c300


	//   ....[15]....
        /*00ac*/ 	.word	0x0001c370


	//----- nvinfo : EIATTR_EXIT_INSTR_OFFSETS
	.align		4
.L_778:
        /*00b0*/ 	.byte	0x04, 0x1c
        /*00b2*/ 	.short	(.L_780 - .L_779)


	//   ....[0]....
.L_779:
        /*00b4*/ 	.word	0x000001f0


	//----- nvinfo : EIATTR_CRS_STACK_SIZE
	.align		4
.L_780:
        /*00b8*/ 	.byte	0x04, 0x1e
        /*00ba*/ 	.short	(.L_782 - .L_781)
.L_781:
        /*00bc*/ 	.word	0x00000000


	//----- nvinfo : EIATTR_CBANK_PARAM_SIZE
	.align		4
.L_782:
        /*00c0*/ 	.byte	0x03, 0x19
        /*00c2*/ 	.short	0x01d0


	//----- nvinfo : EIATTR_PARAM_CBANK
	.align		4
        /*00c4*/ 	.byte	0x04, 0x0a
        /*00c6*/ 	.short	(.L_784 - .L_783)
	.align		4
.L_783:
        /*00c8*/ 	.word	index@(.nv.constant0._ZN5flash24flash_fwd_splitkv_kernelI23Flash_fwd_kernel_traitsILi192ELi64ELi64ELi4ELb0ELb0EN7cutlass10bfloat16_tE19Flash_kernel_traitsILi192ELi64ELi64ELi4ES3_EELb0ELb0ELb0ELb0ELb0ELb0ELb1ELb1EEEvNS_16Flash_fwd_paramsE)
        /*00cc*/ 	.short	0x0210
        /*00ce*/ 	.short	0x01d0


	//----- nvinfo : EIATTR_SW_WAR
	.align		4
.L_784:
        /*00d0*/ 	.byte	0x04, 0x36
        /*00d2*/ 	.short	(.L_786 - .L_785)
.L_785:
        /*00d4*/ 	.word	0x00000008
.L_786:


//--------------------- .nv.info._ZN5flash24flash_fwd_splitkv_kernelI23Flash_fwd_kernel_traitsILi192ELi64ELi64ELi4ELb0ELb0EN7cutlass10bfloat16_tE19Flash_kernel_traitsILi192ELi64ELi64ELi4ES3_EELb0ELb0ELb0ELb0ELb0ELb1ELb1ELb1EEEvNS_16Flash_fwd_paramsE --------------------------
	.section	.nv.info._ZN5flash24flash_fwd_splitkv_kernelI23Flash_fwd_kernel_traitsILi192ELi64ELi64ELi4ELb0ELb0EN7cutlass10bfloat16_tE19Flash_kernel_traitsILi192ELi64ELi64ELi4ES3_EELb0ELb0ELb0ELb0ELb0ELb1ELb1ELb1EEEvNS_16Flash_fwd_paramsE,"",@"SHT_CUDA_INFO"
	.sectionflags	@""
	.align	4


	//----- nvinfo : EIATTR_CUDA_API_VERSION
	.align		4
        /*0000*/ 	.byte	0x04, 0x37
        /*0002*/ 	.short	(.L_788 - .L_787)
.L_787:
        /*0004*/ 	.word	0x00000082


	//----- nvinfo : EIATTR_KPARAM_INFO
	.align		4
.L_788:
        /*0008*/ 	.byte	0x04, 0x17
        /*000a*/ 	.short	(.L_790 - .L_789)
.L_789:
        /*000c*/ 	.word	0x00000000
        /*0010*/ 	.short	0x0000
        /*0012*/ 	.short	0x0000
        /*0014*/ 	.byte	0x00, 0xf0, 0x41, 0x07


	//----- nvinfo : EIATTR_SPARSE_MMA_MASK
	.align		4
.L_790:
        /*0018*/ 	.byte	0x03, 0x50
        /*001a*/ 	.short	0x0000


	//----- nvinfo : EIATTR_MAXREG_COUNT
	.align		4
        /*001c*/ 	.byte	0x03, 0x1b
        /*001e*/ 	.short	0x00ff


	//----- nvinfo : EIATTR_NUM_BARRIERS
	.align		4
        /*0020*/ 	.byte	0x02, 0x4c
        /*0022*/ 	.byte	0x01
	.zero		1


	//----- nvinfo : EIATTR_MERCURY_ISA_VERSION
	.align		4
        /*0024*/ 	.byte	0x03, 0x5f
        /*0026*/ 	.short	0x0101


	//----- nvinfo : EIATTR_COOP_GROUP_MASK_REGIDS
	.align		4
        /*0028*/ 	.byte	0x04, 0x29
        /*002a*/ 	.short	(.L_792 - .L_791)


	//   ....[0]....
.L_791:
        /*002c*/ 	.word	0xffffffff


	//   ....[1]....
        /*0030*/ 	.word	0xffffffff


	//   ....[2]....
        /*0034*/ 	.word	0xffffffff


	//   ....[3]....
        /*0038*/ 	.word	0xffffffff


	//   ....[4]....
        /*003c*/ 	.word	0xffffffff


	//   ....[5]....
        /*0040*/ 	.word	0xffffffff


	//   ....[6]....
        /*0044*/ 	.word	0xffffffff


	//   ....[7]....
        /*0048*/ 	.word	0xffffffff


	//   ....[8]....
        /*004c*/ 	.word	0xffffffff


	//   ....[9]....
        /*0050*/ 	.word	0xffffffff


	//   ....[10]....
        /*0054*/ 	.word	0xffffffff


	//   ....[11]....
        /*0058*/ 	.word	0xffffffff


	//   ....[12]....
        /*005c*/ 	.word	0x0500000a


	//   ....[13]....
        /*0060*/ 	.word	0x0500000a


	//   ....[14]....
        /*0064*/ 	.word	0x0500000a


	//   ....[15]....
        /*0068*/ 	.word	0x0500000a


	//----- nvinfo : EIATTR_COOP_GROUP_INSTR_OFFSETS
	.align		4
.L_792:
        /*006c*/ 	.byte	0x04, 0x28
        /*006e*/ 	.short	(.L_794 - .L_793)


	//   ....[0]....
.L_793:
        /*0070*/ 	.word	0x00015a20


	//   ....[1]....
        /*0074*/ 	.word	0x00015a40


	//   ....[2]....
        /*0078*/ 	.word	0x00015ae0


	//   ....[3]....
        /*007c*/ 	.word	0x00015af0


	//   ....[4]....
        /*0080*/ 	.word	0x00019600


	//   ....[5]....
        /*0084*/ 	.word	0x00019630


	//   ....[6]....
        /*0088*/ 	.word	0x00019650


	//   ....[7]....
        /*008c*/ 	.word	0x00019670


	//   ....[8]....
        /*0090*/ 	.word	0x0001ae20


	//   ....[9]....
        /*0094*/ 	.word	0x0001ae30


	//   ....[10]....
        /*0098*/ 	.word	0x0001ae60


	//   ....[11]....
        /*009c*/ 	.word	0x0001ae70


	//   ....[12]....
        /*00a0*/ 	.word	0x0001ca40


	//   ....[13]....
        /*00a4*/ 	.word	0x0001cab0


	//   ....[14]....
        /*00a8*/ 	.word	0x0001cb10


	//   ....[15]....
        /*00ac*/ 	.word	0x0001cb80


	//----- nvinfo : EIATTR_EXIT_INSTR_OFFSETS
	.align		4
.L_794:
        /*00b0*/ 	.byte	0x04, 0x1c
        /*00b2*/ 	.short	(.L_796 - .L_795)


	//   ....[0]....
.L_795:
        /*00b4*/ 	.word	0x000001f0


	//----- nvinfo : EIATTR_CRS_STACK_SIZE
	.align		4
.L_796:
        /*00b8*/ 	.byte	0x04, 0x1e
        /*00ba*/ 	.short	(.L_798 - .L_797)
.L_797:
        /*00bc*/ 	.word	0x00000000


	//----- nvinfo : EIATTR_CBANK_PARAM_SIZE
	.align		4
.L_798:
        /*00c0*/ 	.byte	0x03, 0x19
        /*00c2*/ 	.short	0x01d0


	//----- nvinfo : EIATTR_PARAM_CBANK
	.align		4
        /*00c4*/ 	.byte	0x04, 0x0a
        /*00c6*/ 	.short	(.L_800 - .L_799)
	.align		4
.L_799:
        /*00c8*/ 	.word	index@(.nv.constant0._ZN5flash24flash_fwd_splitkv_kernelI23Flash_fwd_kernel_traitsILi192ELi64ELi64ELi4ELb0ELb0EN7cutlass10bfloat16_tE19Flash_kernel_traitsILi192ELi64ELi64ELi4ES3_EELb0ELb0ELb0ELb0ELb0ELb1ELb1ELb1EEEvNS_16Flash_fwd_paramsE)
        /*00cc*/ 	.short	0x0210
        /*00ce*/ 	.short	0x01d0


	//----- nvinfo : EIATTR_SW_WAR
	.align		4
.L_800:
        /*00d0*/ 	.byte	0x04, 0x36
        /*00d2*/ 	.short	(.L_802 - .L_801)
.L_801:
        /*00d4*/ 	.word	0x00000008
.L_802:


//--------------------- .nv.info._ZN5flash24flash_fwd_splitkv_kernelI23Flash_fwd_kernel_traitsILi192ELi64ELi64ELi4ELb0ELb0EN7cutlass10bfloat16_tE19Flash_kernel_traitsILi192ELi64ELi64ELi4ES3_EELb0ELb1ELb0ELb0ELb0ELb0ELb0ELb0EEEvNS_16Flash_fwd_paramsE --------------------------
	.section	.nv.info._ZN5flash24flash_fwd_splitkv_kernelI23Flash_fwd_kernel_traitsILi192ELi64ELi64ELi4ELb0ELb0EN7cutlass10bfloat16_tE19Flash_kernel_traitsILi192ELi64ELi64ELi4ES3_EELb0ELb1ELb0ELb0ELb0ELb0ELb0ELb0EEEvNS_16Flash_fwd_paramsE,"",@"SHT_CUDA_INFO"
	.sectionflags	@""
	.align	4


	//----- nvinfo : EIATTR_CUDA_API_VERSION
	.align		4
        /*0000*/ 	.byte	0x04, 0x37
        /*0002*/ 	.short	(.L_804 - .L_803)
.L_803:
        /*0004*/ 	.word	0x00000082


	//----- nvinfo : EIATTR_KPARAM_INFO
	.align		4
.L_804:
        /*0008*/ 	.byte	0x04, 0x17
        /*000a*/ 	.short	(.L_806 - .L_805)
.L_805:
        /*000c*/ 	.word	0x00000000
        /*0010*/ 	.short	0x0000
        /*0012*/ 	.short	0x0000
        /*0014*/ 	.byte	0x00, 0xf0, 0x41, 0x07


	//----- nvinfo : EIATTR_SPARSE_MMA_MASK
	.align		4
.L_806:
        /*0018*/ 	.byte	0x03, 0x50
        /*001a*/ 	.short	0x0000


	//----- nvinfo : EIATTR_MAXREG_COUNT
	.align		4
        /*001c*/ 	.byte	0x03, 0x1b
        /*001e*/ 	.short	0x00ff


	//----- nvinfo : EIATTR_NUM_BARRIERS
	.align		4
        /*0020*/ 	.byte	0x02, 0x4c
        /*0022*/ 	.byte	0x01
	.zero		1


	//----- nvinfo : EIATTR_MERCURY_ISA_VERSION
	.align		4
        /*0024*/ 	.byte	0x03, 0x5f
        /*0026*/ 	.short	0x0101


	//----- nvinfo : EIATTR_COOP_GROUP_MASK_REGIDS
	.align		4
        /*0028*/ 	.byte	0x04, 0x29
        /*002a*/ 	.short	(.L_808 - .L_807)


	//   ....[0]....
.L_807:
        /*002c*/ 	.word	0xffffffff


	//   ....[1]....
        /*0030*/ 	.word	0xffffffff


	//   ....[2]....
        /*0034*/ 	.word	0xffffffff


	//   ....[3]....
        /*0038*/ 	.word	0xffffffff


	//   ....[4]....
        /*003c*/ 	.word	0xffffffff


	//   ....[5]....
        /*0040*/ 	.word	0xffffffff


	//   ....[6]....
        /*0044*/ 	.word	0xffffffff


	//   ....[7]....
        /*0048*/ 	.word	0xffffffff


	//   ....[8]....
        /*004c*/ 	.word	0xffffffff


	//   ....[9]....
        /*0050*/ 	.word	0xffffffff


	//   ....[10]....
        /*0054*/ 	.word	0xffffffff


	//   ....[11]....
        /*0058*/ 	.word	0xffffffff


	//   ....[12]....
        /*005c*/ 	.word	0xffffffff


	//   ....[13]....
        /*0060*/ 	.word	0xffffffff


	//   ....[14]....
        /*0064*/ 	.word	0xffffffff


	//   ....[15]....
        /*0068*/ 	.word	0xffffffff


	//----- nvinfo : EIATTR_COOP_GROUP_INSTR_OFFSETS
	.align		4
.L_808:
        /*006c*/ 	.byte	0x04, 0x28
        /*006e*/ 	.short	(.L_810 - .L_809)


	//   ....[0]....
.L_809:
        /*0070*/ 	.word	0x00006360


	//   ....[1]....
        /*0074*/ 	.word	0x00006440


	//   ....[2]....
        /*0078*/ 	.word	0x00006450


	//   ....[3]....
        /*007c*/ 	.word	0x00006490


	//   ....[4]....
        /*0080*/ 	.word	0x0000a090


	//   ....[5]....
        /*0084*/ 	.word	0x0000a0a0


	//   ....[6]....
        /*0088*/ 	.word	0x0000a0d0


	//   ....[7]....
        /*008c*/ 	.word	0x0000a0e0


	//   ....[8]....
        /*0090*/ 	.word	0x0000e1b0


	//   ....[9]....
        /*0094*/ 	.word	0x0000e210


	//   ....[10]....
        /*0098*/ 	.word	0x0000e230


	//   ....[11]....
        /*009c*/ 	.word	0x0000e250


	//   ....[12]....
        /*00a0*/ 	.word	0x0000f990


	//   ....[13]....
        /*00a4*/ 	.word	0x0000f9d0


	//   ....[14]....
        /*00a8*/ 	.word	0x0000fa50


	//   ....[15]....
        /*00ac*/ 	.word	0x0000fa70


	//----- nvinfo : EIATTR_EXIT_INSTR_OFFSETS
	.align		4
.L_810:
        /*00b0*/ 	.byte	0x04, 0x1c
        /*00b2*/ 	.short	(.L_812 - .L_811)


	//   ....[0]....
.L_811:
        /*00b4*/ 	.word	0x000004a0


	//   ....[1]....
        /*00b8*/ 	.word	0x00000fd0


	//   ....[2]....
        /*00bc*/ 	.word	0x00001000


	//   ....[3]....
        /*00c0*/ 	.word	0x000113a0


	//   ....[4]....
        /*00c4*/ 	.word	0x000114c0


	//   ....[5]....
        /*00c8*/ 	.word	0x000114e0


	//----- nvinfo : EIATTR_CRS_STACK_SIZE
	.align		4
.L_812:
        /*00cc*/ 	.byte	0x04, 0x1e
        /*00ce*/ 	.short	(.L_814 - .L_813)
.L_813:
        /*00d0*/ 	.word	0x00000000


	//----- nvinfo : EIATTR_CBANK_PARAM_SIZE
	.align		4
.L_814:
        /*00d4*/ 	.byte	0x03, 0x19
        /*00d6*/ 	.short	0x01d0


	//----- nvinfo : EIATTR_PARAM_CBANK
	.align		4
        /*00d8*/ 	.byte	0x04, 0x0a
        /*00da*/ 	.short	(.L_816 - .L_815)
	.align		4
.L_815:
        /*00dc*/ 	.word	index@(.nv.constant0._ZN5flash24flash_fwd_splitkv_kernelI23Flash_fwd_kernel_traitsILi192ELi64ELi64ELi4ELb0ELb0EN7cutlass10bfloat16_tE19Flash_kernel_traitsILi192ELi64ELi64ELi4ES3_EELb0ELb1ELb0ELb0ELb0ELb0ELb0ELb0EEEvNS_16Flash_fwd_paramsE)
        /*00e0*/ 	.short	0x0210
        /*00e2*/ 	.short	0x01d0


	//----- nvinfo : EIATTR_SW_WAR
	.align		4
.L_816:
        /*00e4*/ 	.byte	0x04, 0x36
        /*00e6*/ 	.short	(.L_818 - .L_817)
.L_817:
        /*00e8*/ 	.word	0x00000008
.L_818:


//--------------------- .nv.info._ZN5flash24flash_fwd_splitkv_kernelI23Flash_fwd_kernel_traitsILi192ELi64ELi64ELi4ELb0ELb0EN7cutlass10bfloat16_tE19Flash_kernel_traitsILi192ELi64ELi64ELi4ES3_EELb0ELb1ELb0ELb0ELb0ELb1ELb0ELb0EEEvNS_16Flash_fwd_paramsE --------------------------
	.section	.nv.info._ZN5flash24flash_fwd_splitkv_kernelI23Flash_fwd_kernel_traitsILi192ELi64ELi64ELi4ELb0ELb0EN7cutlass10bfloat16_tE19Flash_kernel_traitsILi192ELi64ELi64ELi4ES3_EELb0ELb1ELb0ELb0ELb0ELb1ELb0ELb0EEEvNS_16Flash_fwd_paramsE,"",@"SHT_CUDA_INFO"
	.sectionflags	@""
	.align	4


	//----- nvinfo : EIATTR_CUDA_API_VERSION
	.align		4
        /*0000*/ 	.byte	0x04, 0x37
        /*0002*/ 	.short	(.L_820 - .L_819)
.L_819:
        /*0004*/ 	.word	0x00000082


	//----- nvinfo : EIATTR_KPARAM_INFO
	.align		4
.L_820:
        /*0008*/ 	.byte	0x04, 0x17
        /*000a*/ 	.short	(.L_822 - .L_821)
.L_821:
        /*000c*/ 	.word	0x00000000
        /*0010*/ 	.short	0x0000
        /*0012*/ 	.short	0x0000
        /*0014*/ 	.byte	0x00, 0xf0, 0x41, 0x07


	//----- nvinfo : EIATTR_SPARSE_MMA_MASK
	.align		4
.L_822:
        /*0018*/ 	.byte	0x03, 0x50
        /*001a*/ 	.short	0x0000


	//----- nvinfo : EIATTR_MAXREG_COUNT
	.align		4
        /*001c*/ 	.byte	0x03, 0x1b
        /*001e*/ 	.short	0x00ff


	//----- nvinfo : EIATTR_NUM_BARRIERS
	.align		4
        /*0020*/ 	.byte	0x02, 0x4c
        /*0022*/ 	.byte	0x01
	.zero		1


	//----- nvinfo : EIATTR_MERCURY_ISA_VERSION
	.align		4
        /*0024*/ 	.byte	0x03, 0x5f
        /*0026*/ 	.short	0x0101


	//----- nvinfo : EIATTR_COOP_GROUP_MASK_REGIDS
	.align		4
        /*0028*/ 	.byte	0x04, 0x29
        /*002a*/ 	.short	(.L_824 - .L_823)


	//   ....[0]....
.L_823:
        /*002c*/ 	.word	0xffffffff


	//   ....[1]....
        /*0030*/ 	.word	0xffffffff


	//   ....[2]....
        /*0034*/ 	.word	0xffffffff


	//   ....[3]....
        /*0038*/ 	.word	0xffffffff


	//   ....[4]....
        /*003c*/ 	.word	0xffffffff


	//   ....[5]....
        /*0040*/ 	.word	0xffffffff


	//   ....[6]....
        /*0044*/ 	.word	0xffffffff


	//   ....[7]....
        /*0048*/ 	.word	0xffffffff


	//   ....[8]....
        /*004c*/ 	.word	0xffffffff


	//   ....[9]....
        /*0050*/ 	.word	0xffffffff


	//   ....[10]....
        /*0054*/ 	.word	0xffffffff


	//   ....[11]....
        /*0058*/ 	.word	0xffffffff


	//   ....[12]....
        /*005c*/ 	.word	0xffffffff


	//   ....[13]....
        /*0060*/ 	.word	0xffffffff


	//   ....[14]....
        /*0064*/ 	.word	0xffffffff


	//   ....[15]....
        /*0068*/ 	.word	0xffffffff


	//----- nvinfo : EIATTR_COOP_GROUP_INSTR_OFFSETS
	.align		4
.L_824:
        /*006c*/ 	.byte	0x04, 0x28
        /*006e*/ 	.short	(.L_826 - .L_825)


	//   ....[0]....
.L_825:
        /*0070*/ 	.word	0x00006790


	//   ....[1]....
        /*0074*/ 	.word	0x00006860


	//   ....[2]....
        /*0078*/ 	.word	0x00006870


	//   ....[3]....
        /*007c*/ 	.word	0x000068b0


	//   ....[4]....
        /*0080*/ 	.word	0x0000a880


	//   ....[5]....
        /*0084*/ 	.word	0x0000a890


	//   ....[6]....
        /*0088*/ 	.word	0x0000a8c0


	//   ....[7]....
        /*008c*/ 	.word	0x0000a8d0


	//   ....[8]....
        /*0090*/ 	.word	0x0000edb0


	//   ....[9]....
        /*0094*/ 	.word	0x0000edd0


	//   ....[10]....
        /*0098*/ 	.word	0x0000ee00


	//   ....[11]....
        /*009c*/ 	.word	0x0000ee10


	//   ....[12]....
        /*00a0*/ 	.word	0x00010560


	//   ....[13]....
        /*00a4*/ 	.word	0x000105a0


	//   ....[14]....
        /*00a8*/ 	.word	0x00010620


	//   ....[15]....
        /*00ac*/ 	.word	0x00010640


	//----- nvinfo : EIATTR_EXIT_INSTR_OFFSETS
	.align		4
.L_826:
        /*00b0*/ 	.byte	0x04, 0x1c
        /*00b2*/ 	.short	(.L_828 - .L_827)


	//   ....[0]....
.L_827:
        /*00b4*/ 	.word	0x000004a0


	//   ....[1]....
        /*00b8*/ 	.word	0x00000fd0


	//   ....[2]....
        /*00bc*/ 	.word	0x00001000


	//   ....[3]....
        /*00c0*/ 	.word	0x00011f70


	//   ....[4]....
        /*00c4*/ 	.word	0x00012090


	//   ....[5]....
        /*00c8*/ 	.word	0x000120b0


	//----- nvinfo : EIATTR_CRS_STACK_SIZE
	.align		4
.L_828:
        /*00cc*/ 	.byte	0x04, 0x1e
        /*00ce*/ 	.short	(.L_830 - .L_829)
.L_829:
        /*00d0*/ 	.word	0x00000000


	//----- nvinfo : EIATTR_CBANK_PARAM_SIZE
	.align		4
.L_830:
        /*00d4*/ 	.byte	0x03, 0x19
        /*00d6*/ 	.short	0x01d0


	//----- nvinfo : EIATTR_PARAM_CBANK
	.align		4
        /*00d8*/ 	.byte	0x04, 0x0a
        /*00da*/ 	.short	(.L_832 - .L_831)
	.align		4
.L_831:
        /*00dc*/ 	.word	index@(.nv.constant0._ZN5flash24flash_fwd_splitkv_kernelI23Flash_fwd_kernel_traitsILi192ELi64ELi64ELi4ELb0ELb0EN7cutlass10bfloat16_tE19Flash_kernel_traitsILi192ELi64ELi64ELi4ES3_EELb0ELb1ELb0ELb0ELb0ELb1ELb0ELb0EEEvNS_16Flash_fwd_paramsE)
        /*00e0*/ 	.short	0x0210
        /*00e2*/ 	.short	0x01d0


	//----- nvinfo : EIATTR_SW_WAR
	.align		4
.L_832:
        /*00e4*/ 	.byte	0x04, 0x36
        /*00e6*/ 	.short	(.L_834 - .L_833)
.L_833:
        /*00e8*/ 	.word	0x00000008
.L_834:


//--------------------- .nv.info._ZN5flash24flash_fwd_splitkv_kernelI23Flash_fwd_kernel_traitsILi192ELi64ELi64ELi4ELb0ELb0EN7cutlass10bfloat16_tE19Flash_kernel_traitsILi192ELi64ELi64ELi4ES3_EELb0ELb1ELb0ELb0ELb0ELb0ELb0ELb1EEEvNS_16Flash_fwd_paramsE --------------------------
	.section	.nv.info._ZN5flash24flash_fwd_splitkv_kernelI23Flash_fwd_kernel_traitsILi192ELi64ELi64ELi4ELb0ELb0EN7cutlass10bfloat16_tE19Flash_kernel_traitsILi192ELi64ELi64ELi4ES3_EELb0ELb1ELb0ELb0ELb0ELb0ELb0ELb1EEEvNS_16Flash_fwd_paramsE,"",@"SHT_CUDA_INFO"
	.sectionflags	@""
	.align	4


	//----- nvinfo : EIATTR_CUDA_API_VERSION
	.align		4
        /*0000*/ 	.byte	0x04, 0x37
        /*0002*/ 	.short	(.L_836 - .L_835)
.L_835:
        /*0004*/ 	.word	0x00000082


	//----- nvinfo : EIATTR_KPARAM_INFO
	.align		4
.L_836:
        /*0008*/ 	.byte	0x04, 0x17
        /*000a*/ 	.short	(.L_838 - .L_837)
.L_837:
        /*000c*/ 	.word	0x00000000
        /*0010*/ 	.short	0x0000
        /*0012*/ 	.short	0x0000
        /*0014*/ 	.byte	0x00, 0xf0, 0x41, 0x07


	//----- nvinfo : EIATTR_SPARSE_MMA_MASK
	.align		4
.L_838:
        /*0018*/ 	.byte	0x03, 0x50
        /*001a*/ 	.short	0x0000


	//----- nvinfo : EIATTR_MAXREG_COUNT
	.align		4
        /*001c*/ 	.byte	0x03, 0x1b
        /*001e*/ 	.short	0x00ff


	//----- nvinfo : EIATTR_NUM_BARRIERS
	.align		4
        /*0020*/ 	.byte	0x02, 0x4c
        /*0022*/ 	.byte	0x01
	.zero		1


	//----- nvinfo : EIATTR_MERCURY_ISA_VERSION
	.align		4
        /*0024*/ 	.byte	0x03, 0x5f
        /*0026*/ 	.short	0x0101


	//----- nvinfo : EIATTR_COOP_GROUP_MASK_REGIDS
	.align		4
        /*0028*/ 	.byte	0x04, 0x29
        /*002a*/ 	.short	(.L_840 - .L_839)


	//   ....[0]....
.L_839:
        /*002c*/ 	.word	0xffffffff


	//   ....[1]....
        /*0030*/ 	.word	0xffffffff


	//   ....[2]....
        /*0034*/ 	.word	0xffffffff


	//   ....[3]....
        /*0038*/ 	.word	0xffffffff


	//   ....[4]....
        /*003c*/ 	.word	0xffffffff


	//   ....[5]....
        /*0040*/ 	.word	0xffffffff


	//   ....[6]....
        /*0044*/ 	.word	0xffffffff


	//   ....[7]....
        /*0048*/ 	.word	0xffffffff


	//   ....[8]....
        /*004c*/ 	.word	0xffffffff


	//   ....[9]....
        /*0050*/ 	.word	0xffffffff


	//   ....[10]....
        /*0054*/ 	.word	0xffffffff


	//   ....[11]....
        /*0058*/ 	.word	0xffffffff


	//   ....[12]....
        /*005c*/ 	.word	0xffffffff


	//   ....[13]....
        /*0060*/ 	.word	0xffffffff


	//   ....[14]....
        /*0064*/ 	.word	0xffffffff


	//   ....[15]....
        /*0068*/ 	.word	0xffffffff


	//   ....[16]....
        /*006c*/ 	.word	0x05000002


	//   ....[17]....
        /*0070*/ 	.word	0x05000002


	//   ....[18]....
        /*0074*/ 	.word	0x05000002


	//   ....[19]....
        /*0078*/ 	.word	0x05000002


	//----- nvinfo : EIATTR_COOP_GROUP_INSTR_OFFSETS
	.align		4
.L_840:
        /*007c*/ 	.byte	0x04, 0x28
        /*007e*/ 	.short	(.L_842 - .L_841)


	//   ....[0]....
.L_841:
        /*0080*/ 	.word	0x00015ad0


	//   ....[1]....
        /*0084*/ 	.word	0x00015ba0


	//   ....[2]....
        /*0088*/ 	.word	0x00015bb0


	//   ....[3]....
        /*008c*/ 	.word	0x00015bf0


	//   ....[4]....
        /*0090*/ 	.word	0x00019830


	//   ....[5]....
        /*0094*/ 	.word	0x00019840


	//   ....[6]....
        /*0098*/ 	.word	0x00019870


	//   ....[7]....
        /*009c*/ 	.word	0x00019880


	//   ....[8]....
        /*00a0*/ 	.word	0x0001dc30


	//   ....[9]....
        /*00a4*/ 	.word	0x0001dcc0


	//   ....[10]....
        /*00a8*/ 	.word	0x0001dce0


	//   ....[11]....
        /*00ac*/ 	.word	0x0001dd00


	//   ....[12]....
        /*00b0*/ 	.word	0x0001f4b0


	//   ....[13]....
        /*00b4*/ 	.word	0x0001f4c0


	//   ....[14]....
        /*00b8*/ 	.word	0x0001f4f0


	//   ....[15]....
        /*00bc*/ 	.word	0x0001f500


	//   ....[16]....
        /*00c0*/ 	.word	0x00021330


	//   ....[17]....
        /*00c4*/ 	.word	0x000213a0


	//   ....[18]....
        /*00c8*/ 	.word	0x00021400


	//   ....[19]....
        /*00cc*/ 	.word	0x00021470


	//----- nvinfo : EIATTR_EXIT_INSTR_OFFSETS
	.align		4
.L_842:
        /*00d0*/ 	.byte	0x04, 0x1c
        /*00d2*/ 	.short	(.L_844 - .L_843)


	//   ....[0]....
.L_843:
        /*00d4*/ 	.word	0x00000090


	//----- nvinfo : EIATTR_CRS_STACK_SIZE
	.align		4
.L_844:
        /*00d8*/ 	.byte	0x04, 0x1e
        /*00da*/ 	.short	(.L_846 - .L_845)
.L_845:
        /*00dc*/ 	.word	0x00000000


	//----- nvinfo : EIATTR_CBANK_PARAM_SIZE
	.align		4
.L_846:
        /*00e0*/ 	.byte	0x03, 0x19
        /*00e2*/ 	.short	0x01d0


	//----- nvinfo : EIATTR_PARAM_CBANK
	.align		4
        /*00e4*/ 	.byte	0x04, 0x0a
        /*00e6*/ 	.short	(.L_848 - .L_847)
	.align		4
.L_847:
        /*00e8*/ 	.word	index@(.nv.constant0._ZN5flash24flash_fwd_splitkv_kernelI23Flash_fwd_kernel_traitsILi192ELi64ELi64ELi4ELb0ELb0EN7cutlass10bfloat16_tE19Flash_kernel_traitsILi192ELi64ELi64ELi4ES3_EELb0ELb1ELb0ELb0ELb0ELb0ELb0ELb1EEEvNS_16Flash_fwd_paramsE)
        /*00ec*/ 	.short	0x0210
        /*00ee*/ 	.short	0x01d0


	//----- nvinfo : EIATTR_SW_WAR
	.align		4
.L_848:
        /*00f0*/ 	.byte	0x04, 0x36
        /*00f2*/ 	.short	(.L_850 - .L_849)
.L_849:
        /*00f4*/ 	.word	0x00000008
.L_850:


//--------------------- .nv.info._ZN5flash24flash_fwd_splitkv_kernelI23Flash_fwd_kernel_traitsILi192ELi64ELi64ELi4ELb0ELb0EN7cutlass10bfloat16_tE19Flash_kernel_traitsILi192ELi64ELi64ELi4ES3_EELb0ELb1ELb0ELb0ELb0ELb1ELb0ELb1EEEvNS_16Flash_fwd_paramsE --------------------------
	.section	.nv.info._ZN5flash24flash_fwd_splitkv_kernelI23Flash_fwd_kernel_traitsILi192ELi64ELi64ELi4ELb0ELb0EN7cutlass10bfloat16_tE19Flash_kernel_traitsILi192ELi64ELi64ELi4ES3_EELb0ELb1ELb0ELb0ELb0ELb1ELb0ELb1EEEvNS_16Flash_fwd_paramsE,"",@"SHT_CUDA_INFO"
	.sectionflags	@""
	.align	4


	//----- nvinfo : EIATTR_CUDA_API_VERSION
	.align		4
        /*0000*/ 	.byte	0x04, 0x37
        /*0002*/ 	.short	(.L_852 - .L_851)
.L_851:
        /*0004*/ 	.word	0x00000082


	//----- nvinfo : EIATTR_KPARAM_INFO
	.align		4
.L_852:
        /*0008*/ 	.byte	0x04, 0x17
        /*000a*/ 	.short	(.L_854 - .L_853)
.L_853:
        /*000c*/ 	.word	0x00000000
        /*0010*/ 	.short	0x0000
        /*0012*/ 	.short	0x0000
        /*0014*/ 	.byte	0x00, 0xf0, 0x41, 0x07


	//----- nvinfo : EIATTR_SPARSE_MMA_MASK
	.align		4
.L_854:
        /*0018*/ 	.byte	0x03, 0x50
        /*001a*/ 	.short	0x0000


	//----- nvinfo : EIATTR_MAXREG_COUNT
	.align		4
        /*001c*/ 	.byte	0x03, 0x1b
        /*001e*/ 	.short	0x00ff


	//----- nvinfo : EIATTR_NUM_BARRIERS
	.align		4
        /*0020*/ 	.byte	0x02, 0x4c
        /*0022*/ 	.byte	0x01
	.zero		1


	//----- nvinfo : EIATTR_MERCURY_ISA_VERSION
	.align		4
        /*0024*/ 	.byte	0x03, 0x5f
        /*0026*/ 	.short	0x0101


	//----- nvinfo : EIATTR_COOP_GROUP_MASK_REGIDS
	.align		4
        /*0028*/ 	.byte	0x04, 0x29
        /*002a*/ 	.short	(.L_856 - .L_855)


	//   ....[0]....
.L_855:
        /*002c*/ 	.word	0xffffffff


	//   ....[1]....
        /*0030*/ 	.word	0xffffffff


	//   ....[2]....
        /*0034*/ 	.word	0xffffffff


	//   ....[3]....
        /*0038*/ 	.word	0xffffffff


	//   ....[4]....
        /*003c*/ 	.word	0xffffffff


	//   ....[5]....
        /*0040*/ 	.word	0xffffffff


	//   ....[6]....
        /*0044*/ 	.word	0xffffffff


	//   ....[7]....
        /*0048*/ 	.word	0xffffffff


	//   ....[8]....
        /*004c*/ 	.word	0xffffffff


	//   ....[9]....
        /*0050*/ 	.word	0xffffffff


	//   ....[10]....
        /*0054*/ 	.word	0xffffffff


	//   ....[11]....
        /*0058*/ 	.word	0xffffffff


	//   ....[12]....
        /*005c*/ 	.word	0xffffffff


	//   ....[13]....
        /*0060*/ 	.word	0xffffffff


	//   ....[14]....
        /*0064*/ 	.word	0xffffffff


	//   ....[15]....
        /*0068*/ 	.word	0xffffffff


	//   ....[16]....
        /*006c*/ 	.word	0x05000002


	//   ....[17]....
        /*0070*/ 	.word	0x05000002


	//   ....[18]....
        /*0074*/ 	.word	0x05000002


	//   ....[19]....
        /*0078*/ 	.word	0x05000002


	//----- nvinfo : EIATTR_COOP_GROUP_INSTR_OFFSETS
	.align		4
.L_856:
        /*007c*/ 	.byte	0x04, 0x28
        /*007e*/ 	.short	(.L_858 - .L_857)


	//   ....[0]....
.L_857:
        /*0080*/ 	.word	0x00015ee0


	//   ....[1]....
        /*0084*/ 	.word	0x00015fa0


	//   ....[2]....
        /*0088*/ 	.word	0x00015fb0


	//   ....[3]....
        /*008c*/ 	.word	0x00015fe0


	//   ....[4]....
        /*0090*/ 	.word	0x0001a040


	//   ....[5]....
        /*0094*/ 	.word	0x0001a060


	//   ....[6]....
        /*0098*/ 	.word	0x0001a080


	//   ....[7]....
        /*009c*/ 	.word	0x0001a0a0


	//   ....[8]....
        /*00a0*/ 	.word	0x0001e8d0


	//   ....[9]....
        /*00a4*/ 	.word	0x0001e8e0


	//   ....[10]....
        /*00a8*/ 	.word	0x0001e910


	//   ....[11]....
        /*00ac*/ 	.word	0x0001e920


	//   ....[12]....
        /*00b0*/ 	.word	0x000200e0


	//   ....[13]....
        /*00b4*/ 	.word	0x000200f0


	//   ....[14]....
        /*00b8*/ 	.word	0x00020120


	//   ....[15]....
        /*00bc*/ 	.word	0x00020130


	//   ....[16]....
        /*00c0*/ 	.word	0x00021f60


	//   ....[17]....
        /*00c4*/ 	.word	0x00021fd0


	//   ....[18]....
        /*00c8*/ 	.word	0x00022030


	//   ....[19]....
        /*00cc*/ 	.word	0x000220a0


	//----- nvinfo : EIATTR_EXIT_INSTR_OFFSETS
	.align		4
.L_858:
        /*00d0*/ 	.byte	0x04, 0x1c
        /*00d2*/ 	.short	(.L_860 - .L_859)


	//   ....[0]....
.L_859:
        /*00d4*/ 	.word	0x00000090


	//----- nvinfo : EIATTR_CRS_STACK_SIZE
	.align		4
.L_860:
        /*00d8*/ 	.byte	0x04, 0x1e
        /*00da*/ 	.short	(.L_862 - .L_861)
.L_861:
        /*00dc*/ 	.word	0x00000000


	//----- nvinfo : EIATTR_CBANK_PARAM_SIZE
	.align		4
.L_862:
        /*00e0*/ 	.byte	0x03, 0x19
        /*00e2*/ 	.short	0x01d0


	//----- nvinfo : EIATTR_PARAM_CBANK
	.align		4
        /*00e4*/ 	.byte	0x04, 0x0a
        /*00e6*/ 	.short	(.L_864 - .L_863)
	.align		4
.L_863:
        /*00e8*/ 	.word	index@(.nv.constant0._ZN5flash24flash_fwd_splitkv_kernelI23Flash_fwd_kernel_traitsILi192ELi64ELi64ELi4ELb0ELb0EN7cutlass10bfloat16_tE19Flash_kernel_traitsILi192ELi64ELi64ELi4ES3_EELb0ELb1ELb0ELb0ELb0ELb1ELb0ELb1EEEvNS_16Flash_fwd_paramsE)
        /*00ec*/ 	.short	0x0210
        /*00ee*/ 	.short	0x01d0


	//----- nvinfo : EIATTR_SW_WAR
	.align		4
.L_864:
        /*00f0*/ 	.byte	0x04, 0x36
        /*00f2*/ 	.short	(.L_866 - .L_865)
.L_865:
        /*00f4*/ 	.word	0x00000008
.L_866:


//--------------------- .nv.info._ZN5flash24flash_fwd_splitkv_kernelI23Flash_fwd_kernel_traitsILi192ELi64ELi64ELi4ELb0ELb0EN7cutlass10bfloat16_tE19Flash_kernel_traitsILi192ELi64ELi64ELi4ES3_EELb0ELb1ELb0ELb0ELb0ELb0ELb1ELb0EEEvNS_16Flash_fwd_paramsE --------------------------
	.section	.nv.info._ZN5flash24flash_fwd_splitkv_kernelI23Flash_fwd_kernel_traitsILi192ELi64ELi64ELi4ELb0ELb0EN7cutlass10bfloat16_tE19Flash_kernel_traitsILi192ELi64ELi64ELi4ES3_EELb0ELb1ELb0ELb0ELb0ELb0ELb1ELb0EEEvNS_16Flash_fwd_paramsE,"",@"SHT_CUDA_INFO"
	.sectionflags	@""
	.align	4


	//----- nvinfo : EIATTR_CUDA_API_VERSION
	.align		4
        /*0000*/ 	.byte	0x04, 0x37
        /*0002*/ 	.short	(.L_868 - .L_867)
.L_867:
        /*0004*/ 	.word	0x00000082


	//----- nvinfo : EIATTR_KPARAM_INFO
	.align		4
.L_868:
        /*0008*/ 	.byte	0x04, 0x17
        /*000a*/ 	.short	(.L_870 - .L_869)
.L_869:
        /*000c*/ 	.word	0x00000000
        /*0010*/ 	.short	0x0000
        /*0012*/ 	.short	0x0000
        /*0014*/ 	.byte	0x00, 0xf0, 0x41, 0x07


	//----- nvinfo : EIATTR_SPARSE_MMA_MASK
	.align		4
.L_870:
        /*0018*/ 	.byte	0x03, 0x50
        /*001a*/ 	.short	0x0000


	//----- nvinfo : EIATTR_MAXREG_COUNT
	.align		4
        /*001c*/ 	.byte	0x03, 0x1b
        /*001e*/ 	.short	0x00ff


	//----- nvinfo : EIATTR_NUM_BARRIERS
	.align		4
        /*0020*/ 	.byte	0x02, 0x4c
        /*0022*/ 	.byte	0x01
	.zero		1


	//----- nvinfo : EIATTR_MERCURY_ISA_VERSION
	.align		4
        /*0024*/ 	.byte	0x03, 0x5f
        /*0026*/ 	.short	0x0101


	//----- nvinfo : EIATTR_COOP_GROUP_MASK_REGIDS
	.align		4
        /*0028*/ 	.byte	0x04, 0x29
        /*002a*/ 	.short	(.L_872 - .L_871)


	//   ....[0]....
.L_871:
        /*002c*/ 	.word	0xffffffff


	//   ....[1]....
        /*0030*/ 	.word	0xffffffff


	//   ....[2]....
        /*0034*/ 	.word	0xffffffff


	//   ....[3]....
        /*0038*/ 	.word	0xffffffff


	//   ....[4]....
        /*003c*/ 	.word	0xffffffff


	//   ....[5]....
        /*0040*/ 	.word	0xffffffff


	//   ....[6]....
        /*0044*/ 	.word	0xffffffff


	//   ....[7]....
        /*0048*/ 	.word	0xffffffff


	//   ....[8]....
        /*004c*/ 	.word	0xffffffff


	//   ....[9]....
        /*0050*/ 	.word	0xffffffff


	//   ....[10]....
        /*0054*/ 	.word	0xffffffff


	//   ....[11]....
        /*0058*/ 	.word	0xffffffff


	//   ....[12]....
        /*005c*/ 	.word	0xffffffff


	//   ....[13]....
        /*0060*/ 	.word	0xffffffff


	//   ....[14]....
        /*0064*/ 	.word	0xffffffff


	//   ....[15]....
        /*0068*/ 	.word	0xffffffff


	//----- nvinfo : EIATTR_COOP_GROUP_INSTR_OFFSETS
	.align		4
.L_872:
        /*006c*/ 	.byte	0x04, 0x28
        /*006e*/ 	.short	(.L_874 - .L_873)


	//   ....[0]....
.L_873:
        /*0070*/ 	.word	0x00006680


	//   ....[1]....
        /*0074*/ 	.word	0x00006760


	//   ....[2]....
        /*0078*/ 	.word	0x00006770


	//   ....[3]....
        /*007c*/ 	.word	0x000067b0


	//   ....[4]....
        /*0080*/ 	.word	0x0000a3d0


	//   ....[5]....
        /*0084*/ 	.word	0x0000a3e0


	//   ....[6]....
        /*0088*/ 	.word	0x0000a410


	//   ....[7]....
        /*008c*/ 	.word	0x0000a420


	//   ....[8]....
        /*0090*/ 	.word	0x0000e530


	//   ....[9]....
        /*0094*/ 	.word	0x0000e550


	//   ....[10]....
        /*0098*/ 	.word	0x0000e580


	//   ....[11]....
        /*009c*/ 	.word	0x0000e590


	//   ....[12]....
        /*00a0*/ 	.word	0x0000fcd0


	//   ....[13]....
        /*00a4*/ 	.word	0x0000fd10


	//   ....[14]....
        /*00a8*/ 	.word	0x0000fda0


	//   ....[15]....
        /*00ac*/ 	.word	0x0000fdb0


	//----- nvinfo : EIATTR_EXIT_INSTR_OFFSETS
	.align		4
.L_874:
        /*00b0*/ 	.byte	0x04, 0x1c
        /*00b2*/ 	.short	(.L_876 - .L_875)


	//   ....[0]....
.L_875:
        /*00b4*/ 	.word	0x00000590


	//   ....[1]....
        /*00b8*/ 	.word	0x000012d0


	//   ....[2]....
        /*00bc*/ 	.word	0x00001300


	//   ....[3]....
        /*00c0*/ 	.word	0x00011540


	//   ....[4]....
        /*00c4*/ 	.word	0x000115c0


	//   ....[5]....
        /*00c8*/ 	.word	0x000115e0


	//----- nvinfo : EIATTR_CRS_STACK_SIZE
	.align		4
.L_876:
        /*00cc*/ 	.byte	0x04, 0x1e
        /*00ce*/ 	.short	(.L_878 - .L_877)
.L_877:
        /*00d0*/ 	.word	0x00000000


	//----- nvinfo : EIATTR_CBANK_PARAM_SIZE
	.align		4
.L_878:
        /*00d4*/ 	.byte	0x03, 0x19
        /*00d6*/ 	.short	0x01d0


	//----- nvinfo : EIATTR_PARAM_CBANK
	.align		4
        /*00d8*/ 	.byte	0x04, 0x0a
        /*00da*/ 	.short	(.L_880 - .L_879)
	.align		4
.L_879:
        /*00dc*/ 	.word	index@(.nv.constant0._ZN5flash24flash_fwd_splitkv_kernelI23Flash_fwd_kernel_traitsILi192ELi64ELi64ELi4ELb0ELb0EN7cutlass10bfloat16_tE19Flash_kernel_traitsILi192ELi64ELi64ELi4ES3_EELb0ELb1ELb0ELb0ELb0ELb0ELb1ELb0EEEvNS_16Flash_fwd_paramsE)
        /*00e0*/ 	.short	0x0210
        /*00e2*/ 	.short	0x01d0


	//----- nvinfo : EIATTR_SW_WAR
	.align		4
.L_880:
        /*00e4*/ 	.byte	0x04, 0x36
        /*00e6*/ 	.short	(.L_882 - .L_881)
.L_881:
        /*00e8*/ 	.word	0x00000008
.L_882:


//--------------------- .nv.info._ZN5flash24flash_fwd_splitkv_kernelI23Flash_fwd_kernel_traitsILi192ELi64ELi64ELi4ELb0ELb0EN7cutlass10bfloat16_tE19Flash_kernel_traitsILi192ELi64ELi64ELi4ES3_EELb0ELb1ELb0ELb0ELb0ELb1ELb1ELb0EEEvNS_16Flash_fwd_paramsE --------------------------
	.section	.nv.info._ZN5flash24flash_fwd_splitkv_kernelI23Flash_fwd_kernel_traitsILi192ELi64ELi64ELi4ELb0ELb0EN7cutlass10bfloat16_tE19Flash_kernel_traitsILi192ELi64ELi64ELi4ES3_EELb0ELb1ELb0ELb0ELb0ELb1ELb1ELb0EEEvNS_16Flash_fwd_paramsE,"",@"SHT_CUDA_INFO"
	.sectionflags	@""
	.align	4


	//----- nvinfo : EIATTR_CUDA_API_VERSION
	.align		4
        /*0000*/ 	.byte	0x04, 0x37
        /*0002*/ 	.short	(.L_884 - .L_883)
.L_883:
        /*0004*/ 	.word	0x00000082


	//----- nvinfo : EIATTR_KPARAM_INFO
	.align		4
.L_884:
        /*0008*/ 	.byte	0x04, 0x17
        /*000a*/ 	.short	(.L_886 - .L_885)
.L_885:
        /*000c*/ 	.word	0x00000000
        /*0010*/ 	.short	0x0000
        /*0012*/ 	.short	0x0000
        /*0014*/ 	.byte	0x00, 0xf0, 0x41, 0x07


	//----- nvinfo : EIATTR_SPARSE_MMA_MASK
	.align		4
.L_886:
        /*0018*/ 	.byte	0x03, 0x50
        /*001a*/ 	.short	0x0000


	//----- nvinfo : EIATTR_MAXREG_COUNT
	.align		4
        /*001c*/ 	.byte	0x03, 0x1b
        /*001e*/ 	.short	0x00ff


	//----- nvinfo : EIATTR_NUM_BARRIERS
	.align		4
        /*0020*/ 	.byte	0x02, 0x4c
        /*0022*/ 	.byte	0x01
	.zero		1


	//----- nvinfo : EIATTR_MERCURY_ISA_VERSION
	.align		4
        /*0024*/ 	.byte	0x03, 0x5f
        /*0026*/ 	.short	0x0101


	//----- nvinfo : EIATTR_COOP_GROUP_MASK_REGIDS
	.align		4
        /*0028*/ 	.byte	0x04, 0x29
        /*002a*/ 	.short	(.L_888 - .L_887)


	//   ....[0]....
.L_887:
        /*002c*/ 	.word	0xffffffff


	//   ....[1]....
        /*0030*/ 	.word	0xffffffff


	//   ....[2]....
        /*0034*/ 	.word	0xffffffff


	//   ....[3]....
        /*0038*/ 	.word	0xffffffff


	//   ....[4]....
        /*003c*/ 	.word	0xffffffff


	//   ....[5]....
        /*0040*/ 	.word	0xffffffff


	//   ....[6]....
        /*0044*/ 	.word	0xffffffff


	//   ....[7]....
        /*0048*/ 	.word	0xffffffff


	//   ....[8]....
        /*004c*/ 	.word	0xffffffff


	//   ....[9]....
        /*0050*/ 	.word	0xffffffff


	//   ....[10]....
        /*0054*/ 	.word	0xffffffff


	//   ....[11]....
        /*0058*/ 	.word	0xffffffff


	//   ....[12]....
        /*005c*/ 	.word	0xffffffff


	//   ....[13]....
        /*0060*/ 	.word	0xffffffff


	//   ....[14]....
        /*0064*/ 	.word	0xffffffff


	//   ....[15]....
        /*0068*/ 	.word	0xffffffff


	//----- nvinfo : EIATTR_COOP_GROUP_INSTR_OFFSETS
	.align		4
.L_888:
        /*006c*/ 	.byte	0x04, 0x28
        /*006e*/ 	.short	(.L_890 - .L_889)


	//   ....[0]....
.L_889:
        /*0070*/ 	.word	0x00006ab0


	//   ....[1]....
        /*0074*/ 	.word	0x00006b80


	//   ....[2]....
        /*0078*/ 	.word	0x00006b90


	//   ....[3]....
        /*007c*/ 	.word	0x00006bd0


	//   ....[4]....
        /*0080*/ 	.word	0x0000abb0


	//   ....[5]....
        /*0084*/ 	.word	0x0000abc0


	//   ....[6]....
        /*0088*/ 	.word	0x0000abf0


	//   ....[7]....
        /*008c*/ 	.word	0x0000ac00


	//   ....[8]....
        /*0090*/ 	.word	0x0000f0f0


	//   ....[9]....
        /*0094*/ 	.word	0x0000f110


	//   ....[10]....
        /*0098*/ 	.word	0x0000f140


	//   ....[11]....
        /*009c*/ 	.word	0x0000f150


	//   ....[12]....
        /*00a0*/ 	.word	0x00010890


	//   ....[13]....
        /*00a4*/ 	.word	0x000108d0


	//   ....[14]....
        /*00a8*/ 	.word	0x00010960


	//   ....[15]....
        /*00ac*/ 	.word	0x00010970


	//----- nvinfo : EIATTR_EXIT_INSTR_OFFSETS
	.align		4
.L_890:
        /*00b0*/ 	.byte	0x04, 0x1c
        /*00b2*/ 	.short	(.L_892 - .L_891)


	//   ....[0]....
.L_891:
        /*00b4*/ 	.word	0x00000590


	//   ....[1]....
        /*00b8*/ 	.word	0x000012d0


	//   ....[2]....
        /*00bc*/ 	.word	0x00001300


	//   ....[3]....
        /*00c0*/ 	.word	0x00012100


	//   ....[4]....
        /*00c4*/ 	.word	0x00012180


	//   ....[5]....
        /*00c8*/ 	.word	0x000121a0


	//----- nvinfo : EIATTR_CRS_STACK_SIZE
	.align		4
.L_892:
        /*00cc*/ 	.byte	0x04, 0x1e
        /*00ce*/ 	.short	(.L_894 - .L_893)
.L_893:
        /*00d0*/ 	.word	0x00000000


	//----- nvinfo : EIATTR_CBANK_PARAM_SIZE
	.align		4
.L_894:
        /*00d4*/ 	.byte	0x03, 0x19
        /*00d6*/ 	.short	0x01d0


	//----- nvinfo : EIATTR_PARAM_CBANK
	.align		4
        /*00d8*/ 	.byte	0x04, 0x0a
        /*00da*/ 	.short	(.L_896 - .L_895)
	.align		4
.L_895:
        /*00dc*/ 	.word	index@(.nv.constant0._ZN5flash24flash_fwd_splitkv_kernelI23Flash_fwd_kernel_traitsILi192ELi64ELi64ELi4ELb0ELb0EN7cutlass10bfloat16_tE19Flash_kernel_traitsILi192ELi64ELi64ELi4ES3_EELb0ELb1ELb0ELb0ELb0ELb1ELb1ELb0EEEvNS_16Flash_fwd_paramsE)
        /*00e0*/ 	.short	0x0210
        /*00e2*/ 	.short	0x01d0


	//----- nvinfo : EIATTR_SW_WAR
	.align		4
.L_896:
        /*00e4*/ 	.byte	0x04, 0x36
        /*00e6*/ 	.short	(.L_898 - .L_897)
.L_897:
        /*00e8*/ 	.word	0x00000008
.L_898:


//--------------------- .nv.info._ZN5flash24flash_fwd_splitkv_kernelI23Flash_fwd_kernel_traitsILi192ELi64ELi64ELi4ELb0ELb0EN7cutlass10bfloat16_tE19Flash_kernel_traitsILi192ELi64ELi64ELi4ES3_EELb0ELb1ELb0ELb0ELb0ELb0ELb1ELb1EEEvNS_16Flash_fwd_paramsE --------------------------
	.section	.nv.info._ZN5flash24flash_fwd_splitkv_kernelI23Flash_fwd_kernel_traitsILi192ELi64ELi64ELi4ELb0ELb0EN7cutlass10bfloat16_tE19Flash_kernel_traitsILi192ELi64ELi64ELi4ES3_EELb0ELb1ELb0ELb0ELb0ELb0ELb1ELb1EEEvNS_16Flash_fwd_paramsE,"",@"SHT_CUDA_INFO"
	.sectionflags	@""
	.align	4


	//----- nvinfo : EIATTR_CUDA_API_VERSION
	.align		4
        /*0000*/ 	.byte	0x04, 0x37
        /*0002*/ 	.short	(.L_900 - .L_899)
.L_899:
        /*0004*/ 	.word	0x00000082


	//----- nvinfo : EIATTR_KPARAM_INFO
	.align		4
.L_900:
        /*0008*/ 	.byte	0x04, 0x17
        /*000a*/ 	.short	(.L_902 - .L_901)
.L_901:
        /*000c*/ 	.word	0x00000000
        /*0010*/ 	.short	0x0000
        /*0012*/ 	.short	0x0000
        /*0014*/ 	.byte	0x00, 0xf0, 0x41, 0x07


	//----- nvinfo : EIATTR_SPARSE_MMA_MASK
	.align		4
.L_902:
        /*0018*/ 	.byte	0x03, 0x50
        /*001a*/ 	.short	0x0000


	//----- nvinfo : EIATTR_MAXREG_COUNT
	.align		4
        /*001c*/ 	.byte	0x03, 0x1b
        /*001e*/ 	.short	0x00ff


	//----- nvinfo : EIATTR_NUM_BARRIERS
	.align		4
        /*0020*/ 	.byte	0x02, 0x4c
        /*0022*/ 	.byte	0x01
	.zero		1


	//----- nvinfo : EIATTR_MERCURY_ISA_VERSION
	.align		4
        /*0024*/ 	.byte	0x03, 0x5f
        /*0026*/ 	.short	0x0101


	//----- nvinfo : EIATTR_COOP_GROUP_MASK_REGIDS
	.align		4
        /*0028*/ 	.byte	0x04, 0x29
        /*002a*/ 	.short	(.L_904 - .L_903)


	//   ....[0]....
.L_903:
        /*002c*/ 	.word	0xffffffff


	//   ....[1]....
        /*0030*/ 	.word	0xffffffff


	//   ....[2]....
        /*0034*/ 	.word	0xffffffff


	//   ....[3]....
        /*0038*/ 	.word	0xffffffff


	//   ....[4]....
        /*003c*/ 	.word	0xffffffff


	//   ....[5]....
        /*0040*/ 	.word	0xffffffff


	//   ....[6]....
        /*0044*/ 	.word	0xffffffff


	//   ....[7]....
        /*0048*/ 	.word	0xffffffff


	//   ....[8]....
        /*004c*/ 	.word	0xffffffff


	//   ....[9]....
        /*0050*/ 	.word	0xffffffff


	//   ....[10]....
        /*0054*/ 	.word	0xffffffff


	//   ....[11]....
        /*0058*/ 	.word	0xffffffff


	//   ....[12]....
        /*005c*/ 	.word	0xffffffff


	//   ....[13]....
        /*0060*/ 	.word	0xffffffff


	//   ....[14]....
        /*0064*/ 	.word	0xffffffff


	//   ....[15]....
        /*0068*/ 	.word	0xffffffff


	//   ....[16]....
        /*006c*/ 	.word	0x0500000b


	//   ....[17]....
        /*0070*/ 	.word	0x0500000b


	//   ....[18]....
        /*0074*/ 	.word	0x0500000b


	//   ....[19]....
        /*0078*/ 	.word	0x0500000b


	//----- nvinfo : EIATTR_COOP_GROUP_INSTR_OFFSETS
	.align		4
.L_904:
        /*007c*/ 	.byte	0x04, 0x28
        /*007e*/ 	.short	(.L_906 - .L_905)


	//   ....[0]....
.L_905:
        /*0080*/ 	.word	0x00015df0


	//   ....[1]....
        /*0084*/ 	.word	0x00015ec0


	//   ....[2]....
        /*0088*/ 	.word	0x00015ed0


	//   ....[3]....
        /*008c*/ 	.word	0x00015f10


	//   ....[4]....
        /*0090*/ 	.word	0x00019b50


	//   ....[5]....
        /*0094*/ 	.word	0x00019b60


	//   ....[6]....
        /*0098*/ 	.word	0x00019b90


	//   ....[7]....
        /*009c*/ 	.word	0x00019ba0


	//   ....[8]....
        /*00a0*/ 	.word	0x0001df50


	//   ....[9]....
        /*00a4*/ 	.word	0x0001dfe0


	//   ....[10]....
        /*00a8*/ 	.word	0x0001e000


	//   ....[11]....
        /*00ac*/ 	.word	0x0001e020


	//   ....[12]....
        /*00b0*/ 	.word	0x0001f870


	//   ....[13]....
        /*00b4*/ 	.word	0x0001f880


	//   ....[14]....
        /*00b8*/ 	.word	0x0001f8b0


	//   ....[15]....
        /*00bc*/ 	.word	0x0001f8c0


	//   ....[16]....
        /*00c0*/ 	.word	0x00021460


	//   ....[17]....
        /*00c4*/ 	.word	0x000214d0


	//   ....[18]....
        /*00c8*/ 	.word	0x00021530


	//   ....[19]....
        /*00cc*/ 	.word	0x000215a0


	//----- nvinfo : EIATTR_EXIT_INSTR_OFFSETS
	.align		4
.L_906:
        /*00d0*/ 	.byte	0x04, 0x1c
        /*00d2*/ 	.short	(.L_908 - .L_907)


	//   ....[0]....
.L_907:
        /*00d4*/ 	.word	0x000001f0


	//----- nvinfo : EIATTR_CRS_STACK_SIZE
	.align		4
.L_908:
        /*00d8*/ 	.byte	0x04, 0x1e
        /*00da*/ 	.short	(.L_910 - .L_909)
.L_909:
        /*00dc*/ 	.word	0x00000000


	//----- nvinfo : EIATTR_CBANK_PARAM_SIZE
	.align		4
.L_910:
        /*00e0*/ 	.byte	0x03, 0x19
        /*00e2*/ 	.short	0x01d0


	//----- nvinfo : EIATTR_PARAM_CBANK
	.align		4
        /*00e4*/ 	.byte	0x04, 0x0a
        /*00e6*/ 	.short	(.L_912 - .L_911)
	.align		4
.L_911:
        /*00e8*/ 	.word	index@(.nv.constant0._ZN5flash24flash_fwd_splitkv_kernelI23Flash_fwd_kernel_traitsILi192ELi64ELi64ELi4ELb0ELb0EN7cutlass10bfloat16_tE19Flash_kernel_traitsILi192ELi64ELi64ELi4ES3_EELb0ELb1ELb0ELb0ELb0ELb0ELb1ELb1EEEvNS_16Flash_fwd_paramsE)
        /*00ec*/ 	.short	0x0210
        /*00ee*/ 	.short	0x01d0


	//----- nvinfo : EIATTR_SW_WAR
	.align		4
.L_912:
        /*00f0*/ 	.byte	0x04, 0x36
        /*00f2*/ 	.short	(.L_914 - .L_913)
.L_913:
        /*00f4*/ 	.word	0x00000008
.L_914:


//--------------------- .nv.info._ZN5flash24flash_fwd_splitkv_kernelI23Flash_fwd_kernel_traitsILi192ELi64ELi64ELi4ELb0ELb0EN7cutlass10bfloat16_tE19Flash_kernel_traitsILi192ELi64ELi64ELi4ES3_EELb0ELb1ELb0ELb0ELb0ELb1ELb1ELb1EEEvNS_16Flash_fwd_paramsE --------------------------
	.section	.nv.info._ZN5flash24flash_fwd_splitkv_kernelI23Flash_fwd_kernel_traitsILi192ELi64ELi64ELi4ELb0ELb0EN7cutlass10bfloat16_tE19Flash_kernel_traitsILi192ELi64ELi64ELi4ES3_EELb0ELb1ELb0ELb0ELb0ELb1ELb1ELb1EEEvNS_16Flash_fwd_paramsE,"",@"SHT_CUDA_INFO"
	.sectionflags	@""
	.align	4


	//----- nvinfo : EIATTR_CUDA_API_VERSION
	.align		4
        /*0000*/ 	.byte	0x04, 0x37
        /*0002*/ 	.short	(.L_916 - .L_915)
.L_915:
        /*0004*/ 	.word	0x00000082


	//----- nvinfo : EIATTR_KPARAM_INFO
	.align		4
.L_916:
        /*0008*/ 	.byte	0x04, 0x17
        /*000a*/ 	.short	(.L_918 - .L_917)
.L_917:
        /*000c*/ 	.word	0x00000000
        /*0010*/ 	.short	0x0000
        /*0012*/ 	.short	0x0000
        /*0014*/ 	.byte	0x00, 0xf0, 0x41, 0x07


	//----- nvinfo : EIATTR_SPARSE_MMA_MASK
	.align		4
.L_918:
        /*0018*/ 	.byte	0x03, 0x50
        /*001a*/ 	.short	0x0000


	//----- nvinfo : EIATTR_MAXREG_COUNT
	.align		4
        /*001c*/ 	.byte	0x03, 0x1b
        /*001e*/ 	.short	0x00ff


	//----- nvinfo : EIATTR_NUM_BARRIERS
	.align		4
        /*0020*/ 	.byte	0x02, 0x4c
        /*0022*/ 	.byte	0x01
	.zero		1


	//----- nvinfo : EIATTR_MERCURY_ISA_VERSION
	.align		4
        /*0024*/ 	.byte	0x03, 0x5f
        /*0026*/ 	.short	0x0101


	//----- nvinfo : EIATTR_COOP_GROUP_MASK_REGIDS
	.align		4
        /*0028*/ 	.byte	0x04, 0x29
        /*002a*/ 	.short	(.L_920 - .L_919)


	//   ....[0]....
.L_919:
        /*002c*/ 	.word	0xffffffff


	//   ....[1]....
        /*0030*/ 	.word	0xffffffff


	//   ....[2]....
        /*0034*/ 	.word	0xffffffff


	//   ....[3]....
        /*0038*/ 	.word	0xffffffff


	//   ....[4]....
        /*003c*/ 	.word	0xffffffff


	//   ....[5]....
        /*0040*/ 	.word	0xffffffff


	//   ....[6]....
        /*0044*/ 	.word	0xffffffff


	//   ....[7]....
        /*0048*/ 	.word	0xffffffff


	//   ....[8]....
        /*004c*/ 	.word	0xffffffff


	//   ....[9]....
        /*0050*/ 	.word	0xffffffff


	//   ....[10]....
        /*0054*/ 	.word	0xffffffff


	//   ....[11]....
        /*0058*/ 	.word	0xffffffff


	//   ....[12]....
        /*005c*/ 	.word	0xffffffff


	//   ....[13]....
        /*0060*/ 	.word	0xffffffff


	//   ....[14]....
        /*0064*/ 	.word	0xffffffff


	//   ....[15]....
        /*0068*/ 	.word	0xffffffff


	//   ....[16]....
        /*006c*/ 	.word	0x0500000b


	//   ....[17]....
        /*0070*/ 	.word	0x0500000b


	//   ....[18]....
        /*0074*/ 	.word	0x0500000b


	//   ....[19]....
        /*0078*/ 	.word	0x0500000b


	//----- nvinfo : EIATTR_COOP_GROUP_INSTR_OFFSETS
	.align		4
.L_920:
        /*007c*/ 	.byte	0x04, 0x28
        /*007e*/ 	.short	(.L_922 - .L_921)


	//   ....[0]....
.L_921:
        /*0080*/ 	.word	0x00016200


	//   ....[1]....
        /*0084*/ 	.word	0x000162c0


	//   ....[2]....
        /*0088*/ 	.word	0x000162d0


	//   ....[3]....
        /*008c*/ 	.word	0x00016300


	//   ....[4]....
        /*0090*/ 	.word	0x0001a360


	//   ....[5]....
        /*0094*/ 	.word	0x0001a370


	//   ....[6]....
        /*0098*/ 	.word	0x0001a3a0


	//   ....[7]....
        /*009c*/ 	.word	0x0001a3b0


	//   ....[8]....
        /*00a0*/ 	.word	0x0001ebf0


	//   ....[9]....
        /*00a4*/ 	.word	0x0001ec00


	//   ....[10]....
        /*00a8*/ 	.word	0x0001ec30


	//   ....[11]....
        /*00ac*/ 	.word	0x0001ec40


	//   ....[12]....
        /*00b0*/ 	.word	0x000204a0


	//   ....[13]....
        /*00b4*/ 	.word	0x000204b0


	//   ....[14]....
        /*00b8*/ 	.word	0x000204e0


	//   ....[15]....
        /*00bc*/ 	.word	0x000204f0


	//   ....[16]....
        /*00c0*/ 	.word	0x00022090


	//   ....[17]....
        /*00c4*/ 	.word	0x00022100


	//   ....[18]....
        /*00c8*/ 	.word	0x00022160


	//   ....[19]....
        /*00cc*/ 	.word	0x000221d0


	//----- nvinfo : EIATTR_EXIT_INSTR_OFFSETS
	.align		4
.L_922:
        /*00d0*/ 	.byte	0x04, 0x1c
        /*00d2*/ 	.short	(.L_924 - .L_923)


	//   ....[0]....
.L_923:
        /*00d4*/ 	.word	0x000001f0


	//----- nvinfo : EIATTR_CRS_STACK_SIZE
	.align		4
.L_924:
        /*00d8*/ 	.byte	0x04, 0x1e
        /*00da*/ 	.short	(.L_926 - .L_925)
.L_925:
        /*00dc*/ 	.word	0x00000000


	//----- nvinfo : EIATTR_CBANK_PARAM_SIZE
	.align		4
.L_926:
        /*00e0*/ 	.byte	0x03, 0x19
        /*00e2*/ 	.short	0x01d0


	//----- nvinfo : EIATTR_PARAM_CBANK
	.align		4
        /*00e4*/ 	.byte	0x04, 0x0a
        /*00e6*/ 	.short	(.L_928 - .L_927)
	.align		4
.L_927:
        /*00e8*/ 	.word	index@(.nv.constant0._ZN5flash24flash_fwd_splitkv_kernelI23Flash_fwd_kernel_traitsILi192ELi64ELi64ELi4ELb0ELb0EN7cutlass10bfloat16_tE19Flash_kernel_traitsILi192ELi64ELi64ELi4ES3_EELb0ELb1ELb0ELb0ELb0ELb1ELb1ELb1EEEvNS_16Flash_fwd_paramsE)
        /*00ec*/ 	.short	0x0210
        /*00ee*/ 	.short	0x01d0


	//----- nvinfo : EIATTR_SW_WAR
	.align		4
.L_928:
        /*00f0*/ 	.byte	0x04, 0x36
        /*00f2*/ 	.short	(.L_930 - .L_929)
.L_929:
        /*00f4*/ 	.word	0x00000008
.L_930:


//--------------------- .nv.info._ZN5flash24flash_fwd_splitkv_kernelI23Flash_fwd_kernel_traitsILi192ELi64ELi64ELi4ELb0ELb0EN7cutlass10bfloat16_tE19Flash_kernel_traitsILi192ELi64ELi64ELi4ES3_EELb0ELb0ELb0ELb0ELb1ELb0ELb0ELb0EEEvNS_16Flash_fwd_paramsE --------------------------
	.section	.nv.info._ZN5flash24flash_fwd_splitkv_kernelI23Flash_fwd_kernel_traitsILi192ELi64ELi64ELi4ELb0ELb0EN7cutlass10bfloat16_tE19Flash_kernel_traitsILi192ELi64ELi64ELi4ES3_EELb0ELb0ELb0ELb0ELb1ELb0ELb0ELb0EEEvNS_16Flash_fwd_paramsE,"",@"SHT_CUDA_INFO"
	.sectionflags	@""
	.align	4


	//----- nvinfo : EIATTR_CUDA_API_VERSION
	.align		4
        /*0000*/ 	.byte	0x04, 0x37
        /*0002*/ 	.short	(.L_932 - .L_931)
.L_931:
        /*0004*/ 	.word	0x00000082


	//----- nvinfo : EIATTR_KPARAM_INFO
	.align		4
.L_932:
        /*0008*/ 	.byte	0x04, 0x17
        /*000a*/ 	.short	(.L_934 - .L_933)
.L_933:
        /*000c*/ 	.word	0x00000000
        /*0010*/ 	.short	0x0000
        /*0012*/ 	.short	0x0000
        /*0014*/ 	.byte	0x00, 0xf0, 0x41, 0x07


	//----- nvinfo : EIATTR_SPARSE_MMA_MASK
	.align		4
.L_934:
        /*0018*/ 	.byte	0x03, 0x50
        /*001a*/ 	.short	0x0000


	//----- nvinfo : EIATTR_MAXREG_COUNT
	.align		4
        /*001c*/ 	.byte	0x03, 0x1b
        /*001e*/ 	.short	0x00ff


	//----- nvinfo : EIATTR_NUM_BARRIERS
	.align		4
        /*0020*/ 	.byte	0x02, 0x4c
        /*0022*/ 	.byte	0x01
	.zero		1


	//----- nvinfo : EIATTR_MERCURY_ISA_VERSION
	.align		4
        /*0024*/ 	.byte	0x03, 0x5f
        /*0026*/ 	.short	0x0101


	//----- nvinfo : EIATTR_COOP_GROUP_MASK_REGIDS
	.align		4
        /*0028*/ 	.byte	0x04, 0x29
        /*002a*/ 	.short	(.L_936 - .L_935)


	//   ....[0]....
.L_935:
        /*002c*/ 	.word	0xffffffff


	//   ....[1]....
        /*0030*/ 	.word	0xffffffff


	//   ....[2]....
        /*0034*/ 	.word	0xffffffff


	//   ....[3]....
        /*0038*/ 	.word	0xffffffff


	//   ....[4]....
        /*003c*/ 	.word	0xffffffff


	//   ....[5]....
        /*0040*/ 	.word	0xffffffff


	//   ....[6]....
        /*0044*/ 	.word	0xffffffff


	//   ....[7]....
        /*0048*/ 	.word	0xffffffff


	//   ....[8]....
        /*004c*/ 	.word	0xffffffff


	//   ....[9]....
        /*0050*/ 	.word	0xffffffff


	//   ....[10]....
        /*0054*/ 	.word	0xffffffff


	//   ....[11]....
        /*0058*/ 	.word	0xffffffff


	//----- nvinfo : EIATTR_COOP_GROUP_INSTR_OFFSETS
	.align		4
.L_936:
        /*005c*/ 	.byte	0x04, 0x28
        /*005e*/ 	.short	(.L_938 - .L_937)


	//   ....[0]....
.L_937:
        /*0060*/ 	.word	0x000040f0


	//   ....[1]....
        /*0064*/ 	.word	0x00004110


	//   ....[2]....
        /*0068*/ 	.word	0x000041b0


	//   ....[3]....
        /*006c*/ 	.word	0x000041c0


	//   ....[4]....
        /*0070*/ 	.word	0x00006a90


	//   ....[5]....
        /*0074*/ 	.word	0x00006ab0


	//   ....[6]....
        /*0078*/ 	.word	0x00006ae0


	//   ....[7]....
        /*007c*/ 	.word	0x00006af0


	//   ....[8]....
        /*0080*/ 	.word	0x00008200


	//   ....[9]....
        /*0084*/ 	.word	0x00008240


	//   ....[10]....
        /*0088*/ 	.word	0x000082a0


	//   ....[11]....
        /*008c*/ 	.word	0x000082b0


	//----- nvinfo : EIATTR_EXIT_INSTR_OFFSETS
	.align		4
.L_938:
        /*0090*/ 	.byte	0x04, 0x1c
        /*0092*/ 	.short	(.L_940 - .L_939)


	//   ....[0]....
.L_939:
        /*0094*/ 	.word	0x00000360


	//   ....[1]....
        /*0098*/ 	.word	0x00000bf0


	//   ....[2]....
        /*009c*/ 	.word	0x00000c20


	//   ....[3]....
        /*00a0*/ 	.word	0x00009ae0


	//   ....[4]....
        /*00a4*/ 	.word	0x00009bd0


	//----- nvinfo : EIATTR_CRS_STACK_SIZE
	.align		4
.L_940:
        /*00a8*/ 	.byte	0x04, 0x1e
        /*00aa*/ 	.short	(.L_942 - .L_941)
.L_941:
        /*00ac*/ 	.word	0x00000000


	//----- nvinfo : EIATTR_CBANK_PARAM_SIZE
	.align		4
.L_942:
        /*00b0*/ 	.byte	0x03, 0x19
        /*00b2*/ 	.short	0x01d0


	//----- nvinfo : EIATTR_PARAM_CBANK
	.align		4
        /*00b4*/ 	.byte	0x04, 0x0a
        /*00b6*/ 	.short	(.L_944 - .L_943)
	.align		4
.L_943:
        /*00b8*/ 	.word	index@(.nv.constant0._ZN5flash24flash_fwd_splitkv_kernelI23Flash_fwd_kernel_traitsILi192ELi64ELi64ELi4ELb0ELb0EN7cutlass10bfloat16_tE19Flash_kernel_traitsILi192ELi64ELi64ELi4ES3_EELb0ELb0ELb0ELb0ELb1ELb0ELb0ELb0EEEvNS_16Flash_fwd_paramsE)
        /*00bc*/ 	.short	0x0210
        /*00be*/ 	.short	0x01d0


	//----- nvinfo : EIATTR_SW_WAR
	.align		4
.L_944:
        /*00c0*/ 	.byte	0x04, 0x36
        /*00c2*/ 	.short	(.L_946 - .L_945)
.L_945:
        /*00c4*/ 	.word	0x00000008
.L_946:


//--------------------- .nv.info._ZN5flash24flash_fwd_splitkv_kernelI23Flash_fwd_kernel_traitsILi192ELi64ELi64ELi4ELb0ELb0EN7cutlass10bfloat16_tE19Flash_kernel_traitsILi192ELi64ELi64ELi4ES3_EELb0ELb0ELb0ELb0ELb1ELb1ELb0ELb0EEEvNS_16Flash_fwd_paramsE --------------------------
	.section	.nv.info._ZN5flash24flash_fwd_splitkv_kernelI23Flash_fwd_kernel_traitsILi192ELi64ELi64ELi4ELb0ELb0EN7cutlass10bfloat16_tE19Flash_kernel_traitsILi192ELi64ELi64ELi4ES3_EELb0ELb0ELb0ELb0ELb1ELb1ELb0ELb0EEEvNS_16Flash_fwd_paramsE,"",@"SHT_CUDA_INFO"
	.sectionflags	@""
	.align	4


	//----- nvinfo : EIATTR_CUDA_API_VERSION
	.align		4
        /*0000*/ 	.byte	0x04, 0x37
        /*0002*/ 	.short	(.L_948 - .L_947)
.L_947:
        /*0004*/ 	.word	0x00000082


	//----- nvinfo : EIATTR_KPARAM_INFO
	.align		4
.L_948:
        /*0008*/ 	.byte	0x04, 0x17
        /*000a*/ 	.short	(.L_950 - .L_949)
.L_949:
        /*000c*/ 	.word	0x00000000
        /*0010*/ 	.short	0x0000
        /*0012*/ 	.short	0x0000
        /*0014*/ 	.byte	0x00, 0xf0, 0x41, 0x07


	//----- nvinfo : EIATTR_SPARSE_MMA_MASK
	.align		4
.L_950:
        /*0018*/ 	.byte	0x03, 0x50
        /*001a*/ 	.short	0x0000


	//----- nvinfo : EIATTR_MAXREG_COUNT
	.align		4
        /*001c*/ 	.byte	0x03, 0x1b
        /*001e*/ 	.short	0x00ff


	//----- nvinfo : EIATTR_NUM_BARRIERS
	.align		4
        /*0020*/ 	.byte	0x02, 0x4c
        /*0022*/ 	.byte	0x01
	.zero		1


	//----- nvinfo : EIATTR_MERCURY_ISA_VERSION
	.align		4
        /*0024*/ 	.byte	0x03, 0x5f
        /*0026*/ 	.short	0x0101


	//----- nvinfo : EIATTR_COOP_GROUP_MASK_REGIDS
	.align		4
        /*0028*/ 	.byte	0x04, 0x29
        /*002a*/ 	.short	(.L_952 - .L_951)


	//   ....[0]....
.L_951:
        /*002c*/ 	.word	0xffffffff


	//   ....[1]....
        /*0030*/ 	.word	0xffffffff


	//   ....[2]....
        /*0034*/ 	.word	0xffffffff


	//   ....[3]....
        /*0038*/ 	.word	0xffffffff


	//   ....[4]....
        /*003c*/ 	.word	0xffffffff


	//   ....[5]....
        /*0040*/ 	.word	0xffffffff


	//   ....[6]....
        /*0044*/ 	.word	0xffffffff


	//   ....[7]....
        /*0048*/ 	.word	0xffffffff


	//   ....[8]....
        /*004c*/ 	.word	0xffffffff


	//   ....[9]....
        /*0050*/ 	.word	0xffffffff


	//   ....[10]....
        /*0054*/ 	.word	0xffffffff


	//   ....[11]....
        /*0058*/ 	.word	0xffffffff


	//----- nvinfo : EIATTR_COOP_GROUP_INSTR_OFFSETS
	.align		4
.L_952:
        /*005c*/ 	.byte	0x04, 0x28
        /*005e*/ 	.short	(.L_954 - .L_953)


	//   ....[0]....
.L_953:
        /*0060*/ 	.word	0x000044f0


	//   ....[1]....
        /*0064*/ 	.word	0x00004510


	//   ....[2]....
        /*0068*/ 	.word	0x000045b0


	//   ....[3]....
        /*006c*/ 	.word	0x000045c0


	//   ....[4]....
        /*0070*/ 	.word	0x000072b0


	//   ....[5]....
        /*0074*/ 	.word	0x000072c0


	//   ....[6]....
        /*0078*/ 	.word	0x00007300


	//   ....[7]....
        /*007c*/ 	.word	0x00007310


	//   ....[8]....
        /*0080*/ 	.word	0x000089f0


	//   ....[9]....
        /*0084*/ 	.word	0x00008a30


	//   ....[10]....
        /*0088*/ 	.word	0x00008a90


	//   ....[11]....
        /*008c*/ 	.word	0x00008aa0


	//----- nvinfo : EIATTR_EXIT_INSTR_OFFSETS
	.align		4
.L_954:
        /*0090*/ 	.byte	0x04, 0x1c
        /*0092*/ 	.short	(.L_956 - .L_955)


	//   ....[0]....
.L_955:
        /*0094*/ 	.word	0x00000360


	//   ....[1]....
        /*0098*/ 	.word	0x00000bf0


	//   ....[2]....
        /*009c*/ 	.word	0x00000c20


	//   ....[3]....
        /*00a0*/ 	.word	0x0000a2d0


	//   ....[4]....
        /*00a4*/ 	.word	0x0000a3c0


	//----- nvinfo : EIATTR_CRS_STACK_SIZE
	.align		4
.L_956:
        /*00a8*/ 	.byte	0x04, 0x1e
        /*00aa*/ 	.short	(.L_958 - .L_957)
.L_957:
        /*00ac*/ 	.word	0x00000000


	//----- nvinfo : EIATTR_CBANK_PARAM_SIZE
	.align		4
.L_958:
        /*00b0*/ 	.byte	0x03, 0x19
        /*00b2*/ 	.short	0x01d0


	//----- nvinfo : EIATTR_PARAM_CBANK
	.align		4
        /*00b4*/ 	.byte	0x04, 0x0a
        /*00b6*/ 	.short	(.L_960 - .L_959)
	.align		4
.L_959:
        /*00b8*/ 	.word	index@(.nv.constant0._ZN5flash24flash_fwd_splitkv_kernelI23Flash_fwd_kernel_traitsILi192ELi64ELi64ELi4ELb0ELb0EN7cutlass10bfloat16_tE19Flash_kernel_traitsILi192ELi64ELi64ELi4ES3_EELb0ELb0ELb0ELb0ELb1ELb1ELb0ELb0EEEvNS_16Flash_fwd_paramsE)
        /*00bc*/ 	.short	0x0210
        /*00be*/ 	.short	0x01d0


	//----- nvinfo : EIATTR_SW_WAR
	.align		4
.L_960:
        /*00c0*/ 	.byte	0x04, 0x36
        /*00c2*/ 	.short	(.L_962 - .L_961)
.L_961:
        /*00c4*/ 	.word	0x00000008
.L_962:


//--------------------- .nv.info._ZN5flash24flash_fwd_splitkv_kernelI23Flash_fwd_kernel_traitsILi192ELi64ELi64ELi4ELb0ELb0EN7cutlass10bfloat16_tE19Flash_kernel_traitsILi192ELi64ELi64ELi4ES3_EELb0ELb0ELb1ELb0ELb0ELb0ELb0ELb0EEEvNS_16Flash_fwd_paramsE --------------------------
	.section	.nv.info._ZN5flash24flash_fwd_splitkv_kernelI23Flash_fwd_kernel_traitsILi192ELi64ELi64ELi4ELb0ELb0EN7cutlass10bfloat16_tE19Flash_kernel_traitsILi192ELi64ELi64ELi4ES3_EELb0ELb0ELb1ELb0ELb0ELb0ELb0ELb0EEEvNS_16Flash_fwd_paramsE,"",@"SHT_CUDA_INFO"
	.sectionflags	@""
	.align	4


	//----- nvinfo : EIATTR_CUDA_API_VERSION
	.align		4
        /*0000*/ 	.byte	0x04, 0x37
        /*0002*/ 	.short	(.L_964 - .L_963)
.L_963:
        /*0004*/ 	.word	0x00000082


	//----- nvinfo : EIATTR_KPARAM_INFO
	.align		4
.L_964:
        /*0008*/ 	.byte	0x04, 0x17
        /*000a*/ 	.short	(.L_966 - .L_965)
.L_965:
        /*000c*/ 	.word	0x00000000
        /*0010*/ 	.short	0x0000
        /*0012*/ 	.short	0x0000
        /*0014*/ 	.byte	0x00, 0xf0, 0x41, 0x07


	//----- nvinfo : EIATTR_SPARSE_MMA_MASK
	.align		4
.L_966:
        /*0018*/ 	.byte	0x03, 0x50
        /*001a*/ 	.short	0x0000


	//----- nvinfo : EIATTR_MAXREG_COUNT
	.align		4
        /*001c*/ 	.byte	0x03, 0x1b
        /*001e*/ 	.short	0x00ff


	//----- nvinfo : EIATTR_NUM_BARRIERS
	.align		4
        /*0020*/ 	.byte	0x02, 0x4c
        /*0022*/ 	.byte	0x01
	.zero		1


	//----- nvinfo : EIATTR_MERCURY_ISA_VERSION
	.align		4
        /*0024*/ 	.byte	0x03, 0x5f
        /*0026*/ 	.short	0x0101


	//----- nvinfo : EIATTR_INT_WARP_WIDE_INSTR_OFFSETS
	.align		4
        /*0028*/ 	.byte	0x04, 0x31
        /*002a*/ 	.short	(.L_968 - .L_967)


	//   ....[0]....
.L_967:
        /*002c*/ 	.word	0x00003bf0


	//----- nvinfo : EIATTR_COOP_GROUP_MASK_REGIDS
	.align		4
.L_968:
        /*0030*/ 	.byte	0x04, 0x29
        /*0032*/ 	.short	(.L_970 - .L_969)


	//   ....[0]....
.L_969:
        /*0034*/ 	.word	0xffffffff


	//   ....[1]....
        /*0038*/ 	.word	0xffffffff


	//   ....[2]....
        /*003c*/ 	.word	0xffffffff


	//   ....[3]....
        /*0040*/ 	.word	0xffffffff


	//   ....[4]....
        /*0044*/ 	.word	0xffffffff


	//   ....[5]....
        /*0048*/ 	.word	0xffffffff


	//   ....[6]....
        /*004c*/ 	.word	0xffffffff


	//   ....[7]....
        /*0050*/ 	.word	0xffffffff


	//   ....[8]....
        /*0054*/ 	.word	0xffffffff


	//   ....[9]....
        /*0058*/ 	.word	0xffffffff


	//   ....[10]....
        /*005c*/ 	.word	0xffffffff


	//   ....[11]....
        /*0060*/ 	.word	0xffffffff


	//----- nvinfo : EIATTR_COOP_GROUP_INSTR_OFFSETS
	.align		4
.L_970:
        /*0064*/ 	.byte	0x04, 0x28
        /*0066*/ 	.short	(.L_972 - .L_971)


	//   ....[0]....
.L_971:
        /*0068*/ 	.word	0x00006460


	//   ....[1]....
        /*006c*/ 	.word	0x00006480


	//   ....[2]....
        /*0070*/ 	.word	0x00006520


	//   ....[3]....
        /*0074*/ 	.word	0x00006530


	//   ....[4]....
        /*0078*/ 	.word	0x00009d00


	//   ....[5]....
        /*007c*/ 	.word	0x00009d10


	//   ....[6]....
        /*0080*/ 	.word	0x00009d40


	//   ....[7]....
        /*0084*/ 	.word	0x00009d50


	//   ....[8]....
        /*0088*/ 	.word	0x0000b450


	//   ....[9]....
        /*008c*/ 	.word	0x0000b490


	//   ....[10]....
        /*0090*/ 	.word	0x0000b4f0


	//   ....[11]....
        /*0094*/ 	.word	0x0000b500


	//----- nvinfo : EIATTR_EXIT_INSTR_OFFSETS
	.align		4
.L_972:
        /*0098*/ 	.byte	0x04, 0x1c
        /*009a*/ 	.short	(.L_974 - .L_973)


	//   ....[0]....
.L_973:
        /*009c*/ 	.word	0x00000360


	//   ....[1]....
        /*00a0*/ 	.word	0x00000d20


	//   ....[2]....
        /*00a4*/ 	.word	0x00000d50


	//   ....[3]....
        /*00a8*/ 	.word	0x0000ce30


	//   ....[4]....
        /*00ac*/ 	.word	0x0000cf50


	//   ....[5]....
        /*00b0*/ 	.word	0x0000cf70


	//----- nvinfo : EIATTR_CRS_STACK_SIZE
	.align		4
.L_974:
        /*00b4*/ 	.byte	0x04, 0x1e
        /*00b6*/ 	.short	(.L_976 - .L_975)
.L_975:
        /*00b8*/ 	.word	0x00000000


	//----- nvinfo : EIATTR_CBANK_PARAM_SIZE
	.align		4
.L_976:
        /*00bc*/ 	.byte	0x03, 0x19
        /*00be*/ 	.short	0x01d0


	//----- nvinfo : EIATTR_PARAM_CBANK
	.align		4
        /*00c0*/ 	.byte	0x04, 0x0a
        /*00c2*/ 	.short	(.L_978 - .L_977)
	.align		4
.L_977:
        /*00c4*/ 	.word	index@(.nv.constant0._ZN5flash24flash_fwd_splitkv_kernelI23Flash_fwd_kernel_traitsILi192ELi64ELi64ELi4ELb0ELb0EN7cutlass10bfloat16_tE19Flash_kernel_traitsILi192ELi64ELi64ELi4ES3_EELb0ELb0ELb1ELb0ELb0ELb0ELb0ELb0EEEvNS_16Flash_fwd_paramsE)
        /*00c8*/ 	.short	0x0210
        /*00ca*/ 	.short	0x01d0


	//----- nvinfo : EIATTR_SW_WAR
	.align		4
.L_978:
        /*00cc*/ 	.byte	0x04, 0x36
        /*00ce*/ 	.short	(.L_980 - .L_979)
.L_979:
        /*00d0*/ 	.word	0x00000008
.L_980:


//--------------------- .nv.info._ZN5flash24flash_fwd_splitkv_kernelI23Flash_fwd_kernel_traitsILi192ELi64ELi64ELi4ELb0ELb0EN7cutlass10bfloat16_tE19Flash_kernel_traitsILi192ELi64ELi64ELi4ES3_EELb0ELb0ELb1ELb0ELb0ELb1ELb0ELb0EEEvNS_16Flash_fwd_paramsE --------------------------
	.section	.nv.info._ZN5flash24flash_fwd_splitkv_kernelI23Flash_fwd_kernel_traitsILi192ELi64ELi64ELi4ELb0ELb0EN7cutlass10bfloat16_tE19Flash_kernel_traitsILi192ELi64ELi64ELi4ES3_EELb0ELb0ELb1ELb0ELb0ELb1ELb0ELb0EEEvNS_16Flash_fwd_paramsE,"",@"SHT_CUDA_INFO"
	.sectionflags	@""
	.align	4


	//----- nvinfo : EIATTR_CUDA_API_VERSION
	.align		4
        /*0000*/ 	.byte	0x04, 0x37
        /*0002*/ 	.short	(.L_982 - .L_981)
.L_981:
        /*0004*/ 	.word	0x00000082


	//----- nvinfo : EIATTR_KPARAM_INFO
	.align		4
.L_982:
        /*0008*/ 	.byte	0x04, 0x17
        /*000a*/ 	.short	(.L_984 - .L_983)
.L_983:
        /*000c*/ 	.word	0x00000000
        /*0010*/ 	.short	0x0000
        /*0012*/ 	.short	0x0000
        /*0014*/ 	.byte	0x00, 0xf0, 0x41, 0x07


	//----- nvinfo : EIATTR_SPARSE_MMA_MASK
	.align		4
.L_984:
        /*0018*/ 	.byte	0x03, 0x50
        /*001a*/ 	.short	0x0000


	//----- nvinfo : EIATTR_MAXREG_COUNT
	.align		4
        /*001c*/ 	.byte	0x03, 0x1b
        /*001e*/ 	.short	0x00ff


	//----- nvinfo : EIATTR_NUM_BARRIERS
	.align		4
        /*0020*/ 	.byte	0x02, 0x4c
        /*0022*/ 	.byte	0x01
	.zero		1


	//----- nvinfo : EIATTR_MERCURY_ISA_VERSION
	.align		4
        /*0024*/ 	.byte	0x03, 0x5f
        /*0026*/ 	.short	0x0101


	//----- nvinfo : EIATTR_INT_WARP_WIDE_INSTR_OFFSETS
	.align		4
        /*0028*/ 	.byte	0x04, 0x31
        /*002a*/ 	.short	(.L_986 - .L_985)


	//   ....[0]....
.L_985:
        /*002c*/ 	.word	0x00003bf0


	//----- nvinfo : EIATTR_COOP_GROUP_MASK_REGIDS
	.align		4
.L_986:
        /*0030*/ 	.byte	0x04, 0x29
        /*0032*/ 	.short	(.L_988 - .L_987)


	//   ....[0]....
.L_987:
        /*0034*/ 	.word	0xffffffff


	//   ....[1]....
        /*0038*/ 	.word	0xffffffff


	//   ....[2]....
        /*003c*/ 	.word	0xffffffff


	//   ....[3]....
        /*0040*/ 	.word	0xffffffff


	//   ....[4]....
        /*0044*/ 	.word	0xffffffff


	//   ....[5]....
        /*0048*/ 	.word	0xffffffff


	//   ....[6]....
        /*004c*/ 	.word	0xffffffff


	//   ....[7]....
        /*0050*/ 	.word	0xffffffff


	//   ....[8]....
        /*0054*/ 	.word	0xffffffff


	//   ....[9]....
        /*0058*/ 	.word	0xffffffff


	//   ....[10]....
        /*005c*/ 	.word	0xffffffff


	//   ....[11]....
        /*0060*/ 	.word	0xffffffff


	//----- nvinfo : EIATTR_COOP_GROUP_INSTR_OFFSETS
	.align		4
.L_988:
        /*0064*/ 	.byte	0x04, 0x28
        /*0066*/ 	.short	(.L_990 - .L_989)


	//   ....[0]....
.L_989:
        /*0068*/ 	.word	0x00006860


	//   ....[1]....
        /*006c*/ 	.word	0x00006880


	//   ....[2]....
        /*0070*/ 	.word	0x00006920


	//   ....[3]....
        /*0074*/ 	.word	0x00006930


	//   ....[4]....
        /*0078*/ 	.word	0x0000a4e0


	//   ....[5]....
        /*007c*/ 	.word	0x0000a4f0


	//   ....[6]....
        /*0080*/ 	.word	0x0000a520


	//   ....[7]....
        /*0084*/ 	.word	0x0000a530


	//   ....[8]....
        /*0088*/ 	.word	0x0000bc60


	//   ....[9]....
        /*008c*/ 	.word	0x0000bca0


	//   ....[10]....
        /*0090*/ 	.word	0x0000bd00


	//   ....[11]....
        /*0094*/ 	.word	0x0000bd10


	//----- nvinfo : EIATTR_EXIT_INSTR_OFFSETS
	.align		4
.L_990:
        /*0098*/ 	.byte	0x04, 0x1c
        /*009a*/ 	.short	(.L_992 - .L_991)


	//   ....[0]....
.L_991:
        /*009c*/ 	.word	0x00000360


	//   ....[1]....
        /*00a0*/ 	.word	0x00000d20


	//   ....[2]....
        /*00a4*/ 	.word	0x00000d50


	//   ....[3]....
        /*00a8*/ 	.word	0x0000d640


	//   ....[4]....
        /*00ac*/ 	.word	0x0000d760


	//   ....[5]....
        /*00b0*/ 	.word	0x0000d780


	//----- nvinfo : EIATTR_CRS_STACK_SIZE
	.align		4
.L_992:
        /*00b4*/ 	.byte	0x04, 0x1e
        /*00b6*/ 	.short	(.L_994 - .L_993)
.L_993:
        /*00b8*/ 	.word	0x00000000


	//----- nvinfo : EIATTR_CBANK_PARAM_SIZE
	.align		4
.L_994:
        /*00bc*/ 	.byte	0x03, 0x19
        /*00be*/ 	.short	0x01d0


	//----- nvinfo : EIATTR_PARAM_CBANK
	.align		4
        /*00c0*/ 	.byte	0x04, 0x0a
        /*00c2*/ 	.short	(.L_996 - .L_995)
	.align		4
.L_995:
        /*00c4*/ 	.word	index@(.nv.constant0._ZN5flash24flash_fwd_splitkv_kernelI23Flash_fwd_kernel_traitsILi192ELi64ELi64ELi4ELb0ELb0EN7cutlass10bfloat16_tE19Flash_kernel_traitsILi192ELi64ELi64ELi4ES3_EELb0ELb0ELb1ELb0ELb0ELb1ELb0ELb0EEEvNS_16Flash_fwd_paramsE)
        /*00c8*/ 	.short	0x0210
        /*00ca*/ 	.short	0x01d0


	//----- nvinfo : EIATTR_SW_WAR
	.align		4
.L_996:
        /*00cc*/ 	.byte	0x04, 0x36
        /*00ce*/ 	.short	(.L_998 - .L_997)
.L_997:
        /*00d0*/ 	.word	0x00000008
.L_998:


//--------------------- .nv.info._ZN5flash24flash_fwd_splitkv_kernelI23Flash_fwd_kernel_traitsILi192ELi64ELi64ELi4ELb0ELb0EN7cutlass10bfloat16_tE19Flash_kernel_traitsILi192ELi64ELi64ELi4ES3_EELb0ELb0ELb0ELb0ELb1ELb0ELb0ELb1EEEvNS_16Flash_fwd_paramsE --------------------------
	.section	.nv.info._ZN5flash24flash_fwd_splitkv_kernelI23Flash_fwd_kernel_traitsILi192ELi64ELi64ELi4ELb0ELb0EN7cutlass10bfloat16_tE19Flash_kernel_traitsILi192ELi64ELi64ELi4ES3_EELb0ELb0ELb0ELb0ELb1ELb0ELb0ELb1EEEvNS_16Flash_fwd_paramsE,"",@"SHT_CUDA_INFO"
	.sectionflags	@""
	.align	4


	//----- nvinfo : EIATTR_CUDA_API_VERSION
	.align		4
        /*0000*/ 	.byte	0x04, 0x37
        /*0002*/ 	.short	(.L_1000 - .L_999)
.L_999:
        /*0004*/ 	.word	0x00000082


	//----- nvinfo : EIATTR_KPARAM_INFO
	.align		4
.L_1000:
        /*0008*/ 	.byte	0x04, 0x17
        /*000a*/ 	.short	(.L_1002 - .L_1001)
.L_1001:
        /*000c*/ 	.word	0x00000000
        /*0010*/ 	.short	0x0000
        /*0012*/ 	.short	0x0000
        /*0014*/ 	.byte	0x00, 0xf0, 0x41, 0x07


	//----- nvinfo : EIATTR_SPARSE_MMA_MASK
	.align		4
.L_1002:
        /*0018*/ 	.byte	0x03, 0x50
        /*001a*/ 	.short	0x0000


	//----- nvinfo : EIATTR_MAXREG_COUNT
	.align		4
        /*001c*/ 	.byte	0x03, 0x1b
        /*001e*/ 	.short	0x00ff


	//----- nvinfo : EIATTR_NUM_BARRIERS
	.align		4
        /*0020*/ 	.byte	0x02, 0x4c
        /*0022*/ 	.byte	0x01
	.zero		1


	//----- nvinfo : EIATTR_MERCURY_ISA_VERSION
	.align		4
        /*0024*/ 	.byte	0x03, 0x5f
        /*0026*/ 	.short	0x0101


	//----- nvinfo : EIATTR_COOP_GROUP_MASK_REGIDS
	.align		4
        /*0028*/ 	.byte	0x04, 0x29
        /*002a*/ 	.short	(.L_1004 - .L_1003)


	//   ....[0]....
.L_1003:
        /*002c*/ 	.word	0xffffffff


	//   ....[1]....
        /*0030*/ 	.word	0xffffffff


	//   ....[2]....
        /*0034*/ 	.word	0xffffffff


	//   ....[3]....
        /*0038*/ 	.word	0xffffffff


	//   ....[4]....
        /*003c*/ 	.word	0xffffffff


	//   ....[5]....
        /*0040*/ 	.word	0xffffffff


	//   ....[6]....
        /*0044*/ 	.word	0xffffffff


	//   ....[7]....
        /*0048*/ 	.word	0xffffffff


	//   ....[8]....
        /*004c*/ 	.word	0xffffffff


	//   ....[9]....
        /*0050*/ 	.word	0xffffffff


	//   ....[10]....
        /*0054*/ 	.word	0xffffffff


	//   ....[11]....
        /*0058*/ 	.word	0xffffffff


	//----- nvinfo : EIATTR_COOP_GROUP_INSTR_OFFSETS
	.align		4
.L_1004:
        /*005c*/ 	.byte	0x04, 0x28
        /*005e*/ 	.short	(.L_1006 - .L_1005)


	//   ....[0]....
.L_1005:
        /*0060*/ 	.word	0x00012ea0


	//   ....[1]....
        /*0064*/ 	.word	0x00012ec0


	//   ....[2]....
        /*0068*/ 	.word	0x00012f70


	//   ....[3]....
        /*006c*/ 	.word	0x00012f80


	//   ....[4]....
        /*0070*/ 	.word	0x00015880


	//   ....[5]....
        /*0074*/ 	.word	0x000158a0


	//   ....[6]....
        /*0078*/ 	.word	0x000158d0


	//   ....[7]....
        /*007c*/ 	.word	0x000158e0


	//   ....[8]....
        /*0080*/ 	.word	0x00016ff0


	//   ....[9]....
        /*0084*/ 	.word	0x00017030


	//   ....[10]....
        /*0088*/ 	.word	0x00017090


	//   ....[11]....
        /*008c*/ 	.word	0x000170a0


	//----- nvinfo : EIATTR_EXIT_INSTR_OFFSETS
	.align		4
.L_1006:
        /*0090*/ 	.byte	0x04, 0x1c
        /*0092*/ 	.short	(.L_1008 - .L_1007)


	//   ....[0]....
.L_1007:
        /*0094*/ 	.word	0x00000390


	//   ....[1]....
        /*0098*/ 	.word	0x00000c10


	//   ....[2]....
        /*009c*/ 	.word	0x00000c40


	//   ....[3]....
        /*00a0*/ 	.word	0x00018900


	//   ....[4]....
        /*00a4*/ 	.word	0x000189f0


	//----- nvinfo : EIATTR_CRS_STACK_SIZE
	.align		4
.L_1008:
        /*00a8*/ 	.byte	0x04, 0x1e
        /*00aa*/ 	.short	(.L_1010 - .L_1009)
.L_1009:
        /*00ac*/ 	.word	0x00000000


	//----- nvinfo : EIATTR_CBANK_PARAM_SIZE
	.align		4
.L_1010:
        /*00b0*/ 	.byte	0x03, 0x19
        /*00b2*/ 	.short	0x01d0


	//----- nvinfo : EIATTR_PARAM_CBANK
	.align		4
        /*00b4*/ 	.byte	0x04, 0x0a
        /*00b6*/ 	.short	(.L_1012 - .L_1011)
	.align		4
.L_1011:
        /*00b8*/ 	.word	index@(.nv.constant0._ZN5flash24flash_fwd_splitkv_kernelI23Flash_fwd_kernel_traitsILi192ELi64ELi64ELi4ELb0ELb0EN7cutlass10bfloat16_tE19Flash_kernel_traitsILi192ELi64ELi64ELi4ES3_EELb0ELb0ELb0ELb0ELb1ELb0ELb0ELb1EEEvNS_16Flash_fwd_paramsE)
        /*00bc*/ 	.short	0x0210
        /*00be*/ 	.short	0x01d0


	//----- nvinfo : EIATTR_SW_WAR
	.align		4
.L_1012:
        /*00c0*/ 	.byte	0x04, 0x36
        /*00c2*/ 	.short	(.L_1014 - .L_1013)
.L_1013:
        /*00c4*/ 	.word	0x00000008
.L_1014:


//--------------------- .nv.info._ZN5flash24flash_fwd_splitkv_kernelI23Flash_fwd_kernel_traitsILi192ELi64ELi64ELi4ELb0ELb0EN7cutlass10bfloat16_tE19Flash_kernel_traitsILi192ELi64ELi64ELi4ES3_EELb0ELb0ELb0ELb0ELb1ELb1ELb0ELb1EEEvNS_16Flash_fwd_paramsE --------------------------
	.section	.nv.info._ZN5flash24flash_fwd_splitkv_kernelI23Flash_fwd_kernel_traitsILi192ELi64ELi64ELi4ELb0ELb0EN7cutlass10bfloat16_tE19Flash_kernel_traitsILi192ELi64ELi64ELi4ES3_EELb0ELb0ELb0ELb0ELb1ELb1ELb0ELb1EEEvNS_16Flash_fwd_paramsE,"",@"SHT_CUDA_INFO"
	.sectionflags	@""
	.align	4


	//----- nvinfo : EIATTR_CUDA_API_VERSION
	.align		4
        /*0000*/ 	.byte	0x04, 0x37
        /*0002*/ 	.short	(.L_1016 - .L_1015)
.L_1015:
        /*0004*/ 	.word	0x00000082


	//----- nvinfo : EIATTR_KPARAM_INFO
	.align		4
.L_1016:
        /*0008*/ 	.byte	0x04, 0x17
        /*000a*/ 	.short	(.L_1018 - .L_1017)
.L_1017:
        /*000c*/ 	.word	0x00000000
        /*0010*/ 	.short	0x0000
        /*0012*/ 	.short	0x0000
        /*0014*/ 	.byte	0x00, 0xf0, 0x41, 0x07


	//----- nvinfo : EIATTR_SPARSE_MMA_MASK
	.align		4
.L_1018:
        /*0018*/ 	.byte	0x03, 0x50
        /*001a*/ 	.short	0x0000


	//----- nvinfo : EIATTR_MAXREG_COUNT
	.align		4
        /*001c*/ 	.byte	0x03, 0x1b
        /*001e*/ 	.short	0x00ff


	//----- nvinfo : EIATTR_NUM_BARRIERS
	.align		4
        /*0020*/ 	.byte	0x02, 0x4c
        /*0022*/ 	.byte	0x01
	.zero		1


	//----- nvinfo : EIATTR_MERCURY_ISA_VERSION
	.align		4
        /*0024*/ 	.byte	0x03, 0x5f
        /*0026*/ 	.short	0x0101


	//----- nvinfo : EIATTR_COOP_GROUP_MASK_REGIDS
	.align		4
        /*0028*/ 	.byte	0x04, 0x29
        /*002a*/ 	.short	(.L_1020 - .L_1019)


	//   ....[0]....
.L_1019:
        /*002c*/ 	.word	0xffffffff


	//   ....[1]....
        /*0030*/ 	.word	0xffffffff


	//   ....[2]....
        /*0034*/ 	.word	0xffffffff


	//   ....[3]....
        /*0038*/ 	.word	0xffffffff


	//   ....[4]....
        /*003c*/ 	.word	0xffffffff


	//   ....[5]....
        /*0040*/ 	.word	0xffffffff


	//   ....[6]....
        /*0044*/ 	.word	0xffffffff


	//   ....[7]....
        /*0048*/ 	.word	0xffffffff


	//   ....[8]....
        /*004c*/ 	.word	0xffffffff


	//   ....[9]....
        /*0050*/ 	.word	0xffffffff


	//   ....[10]....
        /*0054*/ 	.word	0xffffffff


	//   ....[11]....
        /*0058*/ 	.word	0xffffffff


	//----- nvinfo : EIATTR_COOP_GROUP_INSTR_OFFSETS
	.align		4
.L_1020:
        /*005c*/ 	.byte	0x04, 0x28
        /*005e*/ 	.short	(.L_1022 - .L_1021)


	//   ....[0]....
.L_1021:
        /*0060*/ 	.word	0x000132a0


	//   ....[1]....
        /*0064*/ 	.word	0x000132c0


	//   ....[2]....
        /*0068*/ 	.word	0x00013370


	//   ....[3]....
        /*006c*/ 	.word	0x00013380


	//   ....[4]....
        /*0070*/ 	.word	0x00016040


	//   ....[5]....
        /*0074*/ 	.word	0x00016060


	//   ....[6]....
        /*0078*/ 	.word	0x00016090


	//   ....[7]....
        /*007c*/ 	.word	0x000160a0


	//   ....[8]....
        /*0080*/ 	.word	0x000177e0


	//   ....[9]....
        /*0084*/ 	.word	0x00017820


	//   ....[10]....
        /*0088*/ 	.word	0x00017880


	//   ....[11]....
        /*008c*/ 	.word	0x00017890


	//----- nvinfo : EIATTR_EXIT_INSTR_OFFSETS
	.align		4
.L_1022:
        /*0090*/ 	.byte	0x04, 0x1c
        /*0092*/ 	.short	(.L_1024 - .L_1023)


	//   ....[0]....
.L_1023:
        /*0094*/ 	.word	0x00000390


	//   ....[1]....
        /*0098*/ 	.word	0x00000c10


	//   ....[2]....
        /*009c*/ 	.word	0x00000c40


	//   ....[3]....
        /*00a0*/ 	.word	0x000190f0


	//   ....[4]....
        /*00a4*/ 	.word	0x000191e0


	//----- nvinfo : EIATTR_CRS_STACK_SIZE
	.align		4
.L_1024:
        /*00a8*/ 	.byte	0x04, 0x1e
        /*00aa*/ 	.short	(.L_1026 - .L_1025)
.L_1025:
        /*00ac*/ 	.word	0x00000000


	//----- nvinfo : EIATTR_CBANK_PARAM_SIZE
	.align		4
.L_1026:
        /*00b0*/ 	.byte	0x03, 0x19
        /*00b2*/ 	.short	0x01d0


	//----- nvinfo : EIATTR_PARAM_CBANK
	.align		4
        /*00b4*/ 	.byte	0x04, 0x0a
        /*00b6*/ 	.short	(.L_1028 - .L_1027)
	.align		4
.L_1027:
        /*00b8*/ 	.word	index@(.nv.constant0._ZN5flash24flash_fwd_splitkv_kernelI23Flash_fwd_kernel_traitsILi192ELi64ELi64ELi4ELb0ELb0EN7cutlass10bfloat16_tE19Flash_kernel_traitsILi192ELi64ELi64ELi4ES3_EELb0ELb0ELb0ELb0ELb1ELb1ELb0ELb1EEEvNS_16Flash_fwd_paramsE)
        /*00bc*/ 	.short	0x0210
        /*00be*/ 	.short	0x01d0


	//----- nvinfo : EIATTR_SW_WAR
	.align		4
.L_1028:
        /*00c0*/ 	.byte	0x04, 0x36
        /*00c2*/ 	.short	(.L_1030 - .L_1029)
.L_1029:
        /*00c4*/ 	.word	0x00000008
.L_1030:


//--------------------- .nv.info._ZN5flash24flash_fwd_splitkv_kernelI23Flash_fwd_kernel_traitsILi192ELi64ELi64ELi4ELb0ELb0EN7cutlass10bfloat16_tE19Flash_kernel_traitsILi192ELi64ELi64ELi4ES3_EELb0ELb0ELb1ELb0ELb0ELb0ELb0ELb1EEEvNS_16Flash_fwd_paramsE --------------------------
	.section	.nv.info._ZN5flash24flash_fwd_splitkv_kernelI23Flash_fwd_kernel_traitsILi192ELi64ELi64ELi4ELb0ELb0EN7cutlass10bfloat16_tE19Flash_kernel_traitsILi192ELi64ELi64ELi4ES3_EELb0ELb0ELb1ELb0ELb0ELb0ELb0ELb1EEEvNS_16Flash_fwd_paramsE,"",@"SHT_CUDA_INFO"
	.sectionflags	@""
	.align	4


	//----- nvinfo : EIATTR_CUDA_API_VERSION
	.align		4
        /*0000*/ 	.byte	0x04, 0x37
        /*0002*/ 	.short	(.L_1032 - .L_1031)
.L_1031:
        /*0004*/ 	.word	0x00000082


	//----- nvinfo : EIATTR_KPARAM_INFO
	.align		4
.L_1032:
        /*0008*/ 	.byte	0x04, 0x17
        /*000a*/ 	.short	(.L_1034 - .L_1033)
.L_1033:
        /*000c*/ 	.word	0x00000000
        /*0010*/ 	.short	0x0000
        /*0012*/ 	.short	0x0000
        /*0014*/ 	.byte	0x00, 0xf0, 0x41, 0x07


	//----- nvinfo : EIATTR_SPARSE_MMA_MASK
	.align		4
.L_1034:
        /*0018*/ 	.byte	0x03, 0x50
        /*001a*/ 	.short	0x0000


	//----- nvinfo : EIATTR_MAXREG_COUNT
	.align		4
        /*001c*/ 	.byte	0x03, 0x1b
        /*001e*/ 	.short	0x00ff


	//----- nvinfo : EIATTR_NUM_BARRIERS
	.align		4
        /*0020*/ 	.byte	0x02, 0x4c
        /*0022*/ 	.byte	0x01
	.zero		1


	//----- nvinfo : EIATTR_MERCURY_ISA_VERSION
	.align		4
        /*0024*/ 	.byte	0x03, 0x5f
        /*0026*/ 	.short	0x0101


	//----- nvinfo : EIATTR_COOP_GROUP_MASK_REGIDS
	.align		4
        /*0028*/ 	.byte	0x04, 0x29
        /*002a*/ 	.short	(.L_1036 - .L_1035)


	//   ....[0]....
.L_1035:
        /*002c*/ 	.word	0xffffffff


	//   ....[1]....
        /*0030*/ 	.word	0xffffffff


	//   ....[2]....
        /*0034*/ 	.word	0xffffffff


	//   ....[3]....
        /*0038*/ 	.word	0xffffffff


	//   ....[4]....
        /*003c*/ 	.word	0xffffffff


	//   ....[5]....
        /*0040*/ 	.word	0xffffffff


	//   ....[6]....
        /*0044*/ 	.word	0xffffffff


	//   ....[7]....
        /*0048*/ 	.word	0xffffffff


	//   ....[8]....
        /*004c*/ 	.word	0xffffffff


	//   ....[9]....
        /*0050*/ 	.word	0xffffffff


	//   ....[10]....
        /*0054*/ 	.word	0xffffffff


	//   ....[11]....
        /*0058*/ 	.word	0xffffffff


	//   ....[12]....
        /*005c*/ 	.word	0x05000002


	//   ....[13]....
        /*0060*/ 	.word	0x05000002


	//   ....[14]....
        /*0064*/ 	.word	0x05000002


	//   ....[15]....
        /*0068*/ 	.word	0x05000002


	//----- nvinfo : EIATTR_COOP_GROUP_INSTR_OFFSETS
	.align		4
.L_1036:
        /*006c*/ 	.byte	0x04, 0x28
        /*006e*/ 	.short	(.L_1038 - .L_1037)


	//   ....[0]....
.L_1037:
        /*0070*/ 	.word	0x00015c80


	//   ....[1]....
        /*0074*/ 	.word	0x00015ca0


	//   ....[2]....
        /*0078*/ 	.word	0x00015d40


	//   ....[3]....
        /*007c*/ 	.word	0x00015d50


	//   ....[4]....
        /*0080*/ 	.word	0x00019a00


	//   ....[5]....
        /*0084*/ 	.word	0x00019a20


	//   ....[6]....
        /*0088*/ 	.word	0x00019a40


	//   ....[7]....
        /*008c*/ 	.word	0x00019a60


	//   ....[8]....
        /*0090*/ 	.word	0x0001b1f0


	//   ....[9]....
        /*0094*/ 	.word	0x0001b200


	//   ....[10]....
        /*0098*/ 	.word	0x0001b230


	//   ....[11]....
        /*009c*/ 	.word	0x0001b240


	//   ....[12]....
        /*00a0*/ 	.word	0x0001d080


	//   ....[13]....
        /*00a4*/ 	.word	0x0001d0f0


	//   ....[14]....
        /*00a8*/ 	.word	0x0001d150


	//   ....[15]....
        /*00ac*/ 	.word	0x0001d1c0


	//----- nvinfo : EIATTR_EXIT_INSTR_OFFSETS
	.align		4
.L_1038:
        /*00b0*/ 	.byte	0x04, 0x1c
        /*00b2*/ 	.short	(.L_1040 - .L_1039)


	//   ....[0]....
.L_1039:
        /*00b4*/ 	.word	0x00000090


	//----- nvinfo : EIATTR_CRS_STACK_SIZE
	.align		4
.L_1040:
        /*00b8*/ 	.byte	0x04, 0x1e
        /*00ba*/ 	.short	(.L_1042 - .L_1041)
.L_1041:
        /*00bc*/ 	.word	0x00000000


	//----- nvinfo : EIATTR_CBANK_PARAM_SIZE
	.align		4
.L_1042:
        /*00c0*/ 	.byte	0x03, 0x19
        /*00c2*/ 	.short	0x01d0


	//----- nvinfo : EIATTR_PARAM_CBANK
	.align		4
        /*00c4*/ 	.byte	0x04, 0x0a
        /*00c6*/ 	.short	(.L_1044 - .L_1043)
	.align		4
.L_1043:
        /*00c8*/ 	.word	index@(.nv.constant0._ZN5flash24flash_fwd_splitkv_kernelI23Flash_fwd_kernel_traitsILi192ELi64ELi64ELi4ELb0ELb0EN7cutlass10bfloat16_tE19Flash_kernel_traitsILi192ELi64ELi64ELi4ES3_EELb0ELb0ELb1ELb0ELb0ELb0ELb0ELb1EEEvNS_16Flash_fwd_paramsE)
        /*00cc*/ 	.short	0x0210
        /*00ce*/ 	.short	0x01d0


	//----- nvinfo : EIATTR_SW_WAR
	.align		4
.L_1044:
        /*00d0*/ 	.byte	0x04, 0x36
        /*00d2*/ 	.short	(.L_1046 - .L_1045)
.L_1045:
        /*00d4*/ 	.word	0x00000008
.L_1046:


//--------------------- .nv.info._ZN5flash24flash_fwd_splitkv_kernelI23Flash_fwd_kernel_traitsILi192ELi64ELi64ELi4ELb0ELb0EN7cutlass10bfloat16_tE19Flash_kernel_traitsILi192ELi64ELi64ELi4ES3_EELb0ELb0ELb1ELb0ELb0ELb1ELb0ELb1EEEvNS_16Flash_fwd_paramsE --------------------------
	.section	.nv.info._ZN5flash24flash_fwd_splitkv_kernelI23Flash_fwd_kernel_traitsILi192ELi64ELi64ELi4ELb0ELb0EN7cutlass10bfloat16_tE19Flash_kernel_traitsILi192ELi64ELi64ELi4ES3_EELb0ELb0ELb1ELb0ELb0ELb1ELb0ELb1EEEvNS_16Flash_fwd_paramsE,"",@"SHT_CUDA_INFO"
	.sectionflags	@""
	.align	4


	//----- nvinfo : EIATTR_CUDA_API_VERSION
	.align		4
        /*0000*/ 	.byte	0x04, 0x37
        /*0002*/ 	.short	(.L_1048 - .L_1047)
.L_1047:
        /*0004*/ 	.word	0x00000082


	//----- nvinfo : EIATTR_KPARAM_INFO
	.align		4
.L_1048:
        /*0008*/ 	.byte	0x04, 0x17
        /*000a*/ 	.short	(.L_1050 - .L_1049)
.L_1049:
        /*000c*/ 	.word	0x00000000
        /*0010*/ 	.short	0x0000
        /*0012*/ 	.short	0x0000
        /*0014*/ 	.byte	0x00, 0xf0, 0x41, 0x07


	//----- nvinfo : EIATTR_SPARSE_MMA_MASK
	.align		4
.L_1050:
        /*0018*/ 	.byte	0x03, 0x50
        /*001a*/ 	.short	0x0000


	//----- nvinfo : EIATTR_MAXREG_COUNT
	.align		4
        /*001c*/ 	.byte	0x03, 0x1b
        /*001e*/ 	.short	0x00ff


	//----- nvinfo : EIATTR_NUM_BARRIERS
	.align		4
        /*0020*/ 	.byte	0x02, 0x4c
        /*0022*/ 	.byte	0x01
	.zero		1


	//----- nvinfo : EIATTR_MERCURY_ISA_VERSION
	.align		4
        /*0024*/ 	.byte	0x03, 0x5f
        /*0026*/ 	.short	0x0101


	//----- nvinfo : EIATTR_COOP_GROUP_MASK_REGIDS
	.align		4
        /*0028*/ 	.byte	0x04, 0x29
        /*002a*/ 	.short	(.L_1052 - .L_1051)


	//   ....[0]....
.L_1051:
        /*002c*/ 	.word	0xffffffff


	//   ....[1]....
        /*0030*/ 	.word	0xffffffff


	//   ....[2]....
        /*0034*/ 	.word	0xffffffff


	//   ....[3]....
        /*0038*/ 	.word	0xffffffff


	//   ....[4]....
        /*003c*/ 	.word	0xffffffff


	//   ....[5]....
        /*0040*/ 	.word	0xffffffff


	//   ....[6]....
        /*0044*/ 	.word	0xffffffff


	//   ....[7]....
        /*0048*/ 	.word	0xffffffff


	//   ....[8]....
        /*004c*/ 	.word	0xffffffff


	//   ....[9]....
        /*0050*/ 	.word	0xffffffff


	//   ....[10]....
        /*0054*/ 	.word	0xffffffff


	//   ....[11]....
        /*0058*/ 	.word	0xffffffff


	//   ....[12]....
        /*005c*/ 	.word	0x05000002


	//   ....[13]....
        /*0060*/ 	.word	0x05000002


	//   ....[14]....
        /*0064*/ 	.word	0x05000002


	//   ....[15]....
        /*0068*/ 	.word	0x05000002


	//----- nvinfo : EIATTR_COOP_GROUP_INSTR_OFFSETS
	.align		4
.L_1052:
        /*006c*/ 	.byte	0x04, 0x28
        /*006e*/ 	.short	(.L_1054 - .L_1053)


	//   ....[0]....
.L_1053:
        /*0070*/ 	.word	0x00016080


	//   ....[1]....
        /*0074*/ 	.word	0x000160a0


	//   ....[2]....
        /*0078*/ 	.word	0x00016140


	//   ....[3]....
        /*007c*/ 	.word	0x00016150


	//   ....[4]....
        /*0080*/ 	.word	0x0001a220


	//   ....[5]....
        /*0084*/ 	.word	0x0001a230


	//   ....[6]....
        /*0088*/ 	.word	0x0001a260


	//   ....[7]....
        /*008c*/ 	.word	0x0001a270


	//   ....[8]....
        /*0090*/ 	.word	0x0001ba10


	//   ....[9]....
        /*0094*/ 	.word	0x0001ba20


	//   ....[10]....
        /*0098*/ 	.word	0x0001ba50


	//   ....[11]....
        /*009c*/ 	.word	0x0001ba60


	//   ....[12]....
        /*00a0*/ 	.word	0x0001d8a0


	//   ....[13]....
        /*00a4*/ 	.word	0x0001d910


	//   ....[14]....
        /*00a8*/ 	.word	0x0001d970


	//   ....[15]....
        /*00ac*/ 	.word	0x0001d9e0


	//----- nvinfo : EIATTR_EXIT_INSTR_OFFSETS
	.align		4
.L_1054:
        /*00b0*/ 	.byte	0x04, 0x1c
        /*00b2*/ 	.short	(.L_1056 - .L_1055)


	//   ....[0]....
.L_1055:
        /*00b4*/ 	.word	0x00000090


	//----- nvinfo : EIATTR_CRS_STACK_SIZE
	.align		4
.L_1056:
        /*00b8*/ 	.byte	0x04, 0x1e
        /*00ba*/ 	.short	(.L_1058 - .L_1057)
.L_1057:
        /*00bc*/ 	.word	0x00000000


	//----- nvinfo : EIATTR_CBANK_PARAM_SIZE
	.align		4
.L_1058:
        /*00c0*/ 	.byte	0x03, 0x19
        /*00c2*/ 	.short	0x01d0


	//----- nvinfo : EIATTR_PARAM_CBANK
	.align		4
        /*00c4*/ 	.byte	0x04, 0x0a
        /*00c6*/ 	.short	(.L_1060 - .L_1059)
	.align		4
.L_1059:
        /*00c8*/ 	.word	index@(.nv.constant0._ZN5flash24flash_fwd_splitkv_kernelI23Flash_fwd_kernel_traitsILi192ELi64ELi64ELi4ELb0ELb0EN7cutlass10bfloat16_tE19Flash_kernel_traitsILi192ELi64ELi64ELi4ES3_EELb0ELb0ELb1ELb0ELb0ELb1ELb0ELb1EEEvNS_16Flash_fwd_paramsE)
        /*00cc*/ 	.short	0x0210
        /*00ce*/ 	.short	0x01d0


	//----- nvinfo : EIATTR_SW_WAR
	.align		4
.L_1060:
        /*00d0*/ 	.byte	0x04, 0x36
        /*00d2*/ 	.short	(.L_1062 - .L_1061)
.L_1061:
        /*00d4*/ 	.word	0x00000008
.L_1062:


//--------------------- .nv.info._ZN5flash24flash_fwd_splitkv_kernelI23Flash_fwd_kernel_traitsILi192ELi64ELi64ELi4ELb0ELb0EN7cutlass10bfloat16_tE19Flash_kernel_traitsILi192ELi64ELi64ELi4ES3_EELb0ELb0ELb0ELb0ELb1ELb0ELb1ELb0EEEvNS_16Flash_fwd_paramsE --------------------------
	.section	.nv.info._ZN5flash24flash_fwd_splitkv_kernelI23Flash_fwd_kernel_traitsILi192ELi64ELi64ELi4ELb0ELb0EN7cutlass10bfloat16_tE19Flash_kernel_traitsILi192ELi64ELi64ELi4ES3_EELb0ELb0ELb0ELb0ELb1ELb0ELb1ELb0EEEvNS_16Flash_fwd_paramsE,"",@"SHT_CUDA_INFO"
	.sectionflags	@""
	.align	4


	//----- nvinfo : EIATTR_CUDA_API_VERSION
	.align		4
        /*0000*/ 	.byte	0x04, 0x37
        /*0002*/ 	.short	(.L_1064 - .L_1063)
.L_1063:
        /*0004*/ 	.word	0x00000082


	//----- nvinfo : EIATTR_KPARAM_INFO
	.align		4
.L_1064:
        /*0008*/ 	.byte	0x04, 0x17
        /*000a*/ 	.short	(.L_1066 - .L_1065)
.L_1065:
        /*000c*/ 	.word	0x00000000
        /*0010*/ 	.short	0x0000
        /*0012*/ 	.short	0x0000
        /*0014*/ 	.byte	0x00, 0xf0, 0x41, 0x07


	//----- nvinfo : EIATTR_SPARSE_MMA_MASK
	.align		4
.L_1066:
        /*0018*/ 	.byte	0x03, 0x50
        /*001a*/ 	.short	0x0000


	//----- nvinfo : EIATTR_MAXREG_COUNT
	.align		4
        /*001c*/ 	.byte	0x03, 0x1b
        /*001e*/ 	.short	0x00ff


	//----- nvinfo : EIATTR_NUM_BARRIERS
	.align		4
        /*0020*/ 	.byte	0x02, 0x4c
        /*0022*/ 	.byte	0x01
	.zero		1


	//----- nvinfo : EIATTR_MERCURY_ISA_VERSION
	.align		4
        /*0024*/ 	.byte	0x03, 0x5f
        /*0026*/ 	.short	0x0101


	//----- nvinfo : EIATTR_COOP_GROUP_MASK_REGIDS
	.align		4
        /*0028*/ 	.byte	0x04, 0x29
        /*002a*/ 	.short	(.L_1068 - .L_1067)


	//   ....[0]....
.L_1067:
        /*002c*/ 	.word	0xffffffff


	//   ....[1]....
        /*0030*/ 	.word	0xffffffff


	//   ....[2]....
        /*0034*/ 	.word	0xffffffff


	//   ....[3]....
        /*0038*/ 	.word	0xffffffff


	//   ....[4]....
        /*003c*/ 	.word	0xffffffff


	//   ....[5]....
        /*0040*/ 	.word	0xffffffff


	//   ....[6]....
        /*0044*/ 	.word	0xffffffff


	//   ....[7]....
        /*0048*/ 	.word	0xffffffff


	//   ....[8]....
        /*004c*/ 	.word	0xffffffff


	//   ....[9]....
        /*0050*/ 	.word	0xffffffff


	//   ....[10]....
        /*0054*/ 	.word	0xffffffff


	//   ....[11]....
        /*0058*/ 	.word	0xffffffff


	//----- nvinfo : EIATTR_COOP_GROUP_INSTR_OFFSETS
	.align		4
.L_1068:
        /*005c*/ 	.byte	0x04, 0x28
        /*005e*/ 	.short	(.L_1070 - .L_1069)


	//   ....[0]....
.L_1069:
        /*0060*/ 	.word	0x000041e0


	//   ....[1]....
        /*0064*/ 	.word	0x00004200


	//   ....[2]....
        /*0068*/ 	.word	0x000042a0


	//   ....[3]....
        /*006c*/ 	.word	0x000042b0


	//   ....[4]....
        /*0070*/ 	.word	0x00006b90


	//   ....[5]....
        /*0074*/ 	.word	0x00006bb0


	//   ....[6]....
        /*0078*/ 	.word	0x00006be0


	//   ....[7]....
        /*007c*/ 	.word	0x00006bf0


	//   ....[8]....
        /*0080*/ 	.word	0x00008300


	//   ....[9]....
        /*0084*/ 	.word	0x00008340


	//   ....[10]....
        /*0088*/ 	.word	0x000083f0


	//   ....[11]....
        /*008c*/ 	.word	0x00008400


	//----- nvinfo : EIATTR_EXIT_INSTR_OFFSETS
	.align		4
.L_1070:
        /*0090*/ 	.byte	0x04, 0x1c
        /*0092*/ 	.short	(.L_1072 - .L_1071)


	//   ....[0]....
.L_1071:
        /*0094*/ 	.word	0x00000450


	//   ....[1]....
        /*0098*/ 	.word	0x00000cc0


	//   ....[2]....
        /*009c*/ 	.word	0x00000cf0


	//   ....[3]....
        /*00a0*/ 	.word	0x000097a0


	//   ....[4]....
        /*00a4*/ 	.word	0x000097e0


	//----- nvinfo : EIATTR_CRS_STACK_SIZE
	.align		4
.L_1072:
        /*00a8*/ 	.byte	0x04, 0x1e
        /*00aa*/ 	.short	(.L_1074 - .L_1073)
.L_1073:
        /*00ac*/ 	.word	0x00000000


	//----- nvinfo : EIATTR_CBANK_PARAM_SIZE
	.align		4
.L_1074:
        /*00b0*/ 	.byte	0x03, 0x19
        /*00b2*/ 	.short	0x01d0


	//----- nvinfo : EIATTR_PARAM_CBANK
	.align		4
        /*00b4*/ 	.byte	0x04, 0x0a
        /*00b6*/ 	.short	(.L_1076 - .L_1075)
	.align		4
.L_1075:
        /*00b8*/ 	.word	index@(.nv.constant0._ZN5flash24flash_fwd_splitkv_kernelI23Flash_fwd_kernel_traitsILi192ELi64ELi64ELi4ELb0ELb0EN7cutlass10bfloat16_tE19Flash_kernel_traitsILi192ELi64ELi64ELi4ES3_EELb0ELb0ELb0ELb0ELb1ELb0ELb1ELb0EEEvNS_16Flash_fwd_paramsE)
        /*00bc*/ 	.short	0x0210
        /*00be*/ 	.short	0x01d0


	//----- nvinfo : EIATTR_SW_WAR
	.align		4
.L_1076:
        /*00c0*/ 	.byte	0x04, 0x36
        /*00c2*/ 	.short	(.L_1078 - .L_1077)
.L_1077:
        /*00c4*/ 	.word	0x00000008
.L_1078:


//--------------------- .nv.info._ZN5flash24flash_fwd_splitkv_kernelI23Flash_fwd_kernel_traitsILi192ELi64ELi64ELi4ELb0ELb0EN7cutlass10bfloat16_tE19Flash_kernel_traitsILi192ELi64ELi64ELi4ES3_EELb0ELb0ELb0ELb0ELb1ELb1ELb1ELb0EEEvNS_16Flash_fwd_paramsE --------------------------
	.section	.nv.info._ZN5flash24flash_fwd_splitkv_kernelI23Flash_fwd_kernel_traitsILi192ELi64ELi64ELi4ELb0ELb0EN7cutlass10bfloat16_tE19Flash_kernel_traitsILi192ELi64ELi64ELi4ES3_EELb0ELb0ELb0ELb0ELb1ELb1ELb1ELb0EEEvNS_16Flash_fwd_paramsE,"",@"SHT_CUDA_INFO"
	.sectionflags	@""
	.align	4


	//----- nvinfo : EIATTR_CUDA_API_VERSION
	.align		4
        /*0000*/ 	.byte	0x04, 0x37
        /*0002*/ 	.short	(.L_1080 - .L_1079)
.L_1079:
        /*0004*/ 	.word	0x00000082


	//----- nvinfo : EIATTR_KPARAM_INFO
	.align		4
.L_1080:
        /*0008*/ 	.byte	0x04, 0x17
        /*000a*/ 	.short	(.L_1082 - .L_1081)
.L_1081:
        /*000c*/ 	.word	0x00000000
        /*0010*/ 	.short	0x0000
        /*0012*/ 	.short	0x0000
        /*0014*/ 	.byte	0x00, 0xf0, 0x41, 0x07


	//----- nvinfo : EIATTR_SPARSE_MMA_MASK
	.align		4
.L_1082:
        /*0018*/ 	.byte	0x03, 0x50
        /*001a*/ 	.short	0x0000


	//----- nvinfo : EIATTR_MAXREG_COUNT
	.align		4
        /*001c*/ 	.byte	0x03, 0x1b
        /*001e*/ 	.short	0x00ff


	//----- nvinfo : EIATTR_NUM_BARRIERS
	.align		4
        /*0020*/ 	.byte	0x02, 0x4c
        /*0022*/ 	.byte	0x01
	.zero		1


	//----- nvinfo : EIATTR_MERCURY_ISA_VERSION
	.align		4
        /*0024*/ 	.byte	0x03, 0x5f
        /*0026*/ 	.short	0x0101


	//----- nvinfo : EIATTR_COOP_GROUP_MASK_REGIDS
	.align		4
        /*0028*/ 	.byte	0x04, 0x29
        /*002a*/ 	.short	(.L_1084 - .L_1083)


	//   ....[0]....
.L_1083:
        /*002c*/ 	.word	0xffffffff


	//   ....[1]....
        /*0030*/ 	.word	0xffffffff


	//   ....[2]....
        /*0034*/ 	.word	0xffffffff


	//   ....[3]....
        /*0038*/ 	.word	0xffffffff


	//   ....[4]....
        /*003c*/ 	.word	0xffffffff


	//   ....[5]....
        /*0040*/ 	.word	0xffffffff


	//   ....[6]....
        /*0044*/ 	.word	0xffffffff


	//   ....[7]....
        /*0048*/ 	.word	0xffffffff


	//   ....[8]....
        /*004c*/ 	.word	0xffffffff


	//   ....[9]....
        /*0050*/ 	.word	0xffffffff


	//   ....[10]....
        /*0054*/ 	.word	0xffffffff


	//   ....[11]....
        /*0058*/ 	.word	0xffffffff


	//----- nvinfo : EIATTR_COOP_GROUP_INSTR_OFFSETS
	.align		4
.L_1084:
        /*005c*/ 	.byte	0x04, 0x28
        /*005e*/ 	.short	(.L_1086 - .L_1085)


	//   ....[0]....
.L_1085:
        /*0060*/ 	.word	0x000045f0


	//   ....[1]....
        /*0064*/ 	.word	0x00004610


	//   ....[2]....
        /*0068*/ 	.word	0x000046b0


	//   ....[3]....
        /*006c*/ 	.word	0x000046c0


	//   ....[4]....
        /*0070*/ 	.word	0x000073b0


	//   ....[5]....
        /*0074*/ 	.word	0x000073e0


	//   ....[6]....
        /*0078*/ 	.word	0x00007400


	//   ....[7]....
        /*007c*/ 	.word	0x00007420


	//   ....[8]....
        /*0080*/ 	.word	0x00008b00


	//   ....[9]....
        /*0084*/ 	.word	0x00008b40


	//   ....[10]....
        /*0088*/ 	.word	0x00008bf0


	//   ....[11]....
        /*008c*/ 	.word	0x00008c00


	//----- nvinfo : EIATTR_EXIT_INSTR_OFFSETS
	.align		4
.L_1086:
        /*0090*/ 	.byte	0x04, 0x1c
        /*0092*/ 	.short	(.L_1088 - .L_1087)


	//   ....[0]....
.L_1087:
        /*0094*/ 	.word	0x00000450


	//   ....[1]....
        /*0098*/ 	.word	0x00000cc0


	//   ....[2]....
        /*009c*/ 	.word	0x00000cf0


	//   ....[3]....
        /*00a0*/ 	.word	0x00009fa0


	//   ....[4]....
        /*00a4*/ 	.word	0x00009fe0


	//----- nvinfo : EIATTR_CRS_STACK_SIZE
	.align		4
.L_1088:
        /*00a8*/ 	.byte	0x04, 0x1e
        /*00aa*/ 	.short	(.L_1090 - .L_1089)
.L_1089:
        /*00ac*/ 	.word	0x00000000


	//----- nvinfo : EIATTR_CBANK_PARAM_SIZE
	.align		4
.L_1090:
        /*00b0*/ 	.byte	0x03, 0x19
        /*00b2*/ 	.short	0x01d0


	//----- nvinfo : EIATTR_PARAM_CBANK
	.align		4
        /*00b4*/ 	.byte	0x04, 0x0a
        /*00b6*/ 	.short	(.L_1092 - .L_1091)
	.align		4
.L_1091:
        /*00b8*/ 	.word	index@(.nv.constant0._ZN5flash24flash_fwd_splitkv_kernelI23Flash_fwd_kernel_traitsILi192ELi64ELi64ELi4ELb0ELb0EN7cutlass10bfloat16_tE19Flash_kernel_traitsILi192ELi64ELi64ELi4ES3_EELb0ELb0ELb0ELb0ELb1ELb1ELb1ELb0EEEvNS_16Flash_fwd_paramsE)
        /*00bc*/ 	.short	0x0210
        /*00be*/ 	.short	0x01d0


	//----- nvinfo : EIATTR_SW_WAR
	.align		4
.L_1092:
        /*00c0*/ 	.byte	0x04, 0x36
        /*00c2*/ 	.short	(.L_1094 - .L_1093)
.L_1093:
        /*00c4*/ 	.word	0x00000008
.L_1094:


//--------------------- .nv.info._ZN5flash24flash_fwd_splitkv_kernelI23Flash_fwd_kernel_traitsILi192ELi64ELi64ELi4ELb0ELb0EN7cutlass10bfloat16_tE19Flash_kernel_traitsILi192ELi64ELi64ELi4ES3_EELb0ELb0ELb1ELb0ELb0ELb0ELb1ELb0EEEvNS_16Flash_fwd_paramsE --------------------------
	.section	.nv.info._ZN5flash24flash_fwd_splitkv_kernelI23Flash_fwd_kernel_traitsILi192ELi64ELi64ELi4ELb0ELb0EN7cutlass10bfloat16_tE19Flash_kernel_traitsILi192ELi64ELi64ELi4ES3_EELb0ELb0ELb1ELb0ELb0ELb0ELb1ELb0EEEvNS_16Flash_fwd_paramsE,"",@"SHT_CUDA_INFO"
	.sectionflags	@""
	.align	4


	//----- nvinfo : EIATTR_CUDA_API_VERSION
	.align		4
        /*0000*/ 	.byte	0x04, 0x37
        /*0002*/ 	.short	(.L_1096 - .L_1095)
.L_1095:
        /*0004*/ 	.word	0x00000082


	//----- nvinfo : EIATTR_KPARAM_INFO
	.align		4
.L_1096:
        /*0008*/ 	.byte	0x04, 0x17
        /*000a*/ 	.short	(.L_1098 - .L_1097)
.L_1097:
        /*000c*/ 	.word	0x00000000
        /*0010*/ 	.short	0x0000
        /*0012*/ 	.short	0x0000
        /*0014*/ 	.byte	0x00, 0xf0, 0x41, 0x07


	//----- nvinfo : EIATTR_SPARSE_MMA_MASK
	.align		4
.L_1098:
        /*0018*/ 	.byte	0x03, 0x50
        /*001a*/ 	.short	0x0000


	//----- nvinfo : EIATTR_MAXREG_COUNT
	.align		4
        /*001c*/ 	.byte	0x03, 0x1b
        /*001e*/ 	.short	0x00ff


	//----- nvinfo : EIATTR_NUM_BARRIERS
	.align		4
        /*0020*/ 	.byte	0x02, 0x4c
        /*0022*/ 	.byte	0x01
	.zero		1


	//----- nvinfo : EIATTR_MERCURY_ISA_VERSION
	.align		4
        /*0024*/ 	.byte	0x03, 0x5f
        /*0026*/ 	.short	0x0101


	//----- nvinfo : EIATTR_INT_WARP_WIDE_INSTR_OFFSETS
	.align		4
        /*0028*/ 	.byte	0x04, 0x31
        /*002a*/ 	.short	(.L_1100 - .L_1099)


	//   ....[0]....
.L_1099:
        /*002c*/ 	.word	0x00003f60


	//----- nvinfo : EIATTR_COOP_GROUP_MASK_REGIDS
	.align		4
.L_1100:
        /*0030*/ 	.byte	0x04, 0x29
        /*0032*/ 	.short	(.L_1102 - .L_1101)


	//   ....[0]....
.L_1101:
        /*0034*/ 	.word	0xffffffff


	//   ....[1]....
        /*0038*/ 	.word	0xffffffff


	//   ....[2]....
        /*003c*/ 	.word	0xffffffff


	//   ....[3]....
        /*0040*/ 	.word	0xffffffff


	//   ....[4]....
        /*0044*/ 	.word	0xffffffff


	//   ....[5]....
        /*0048*/ 	.word	0xffffffff


	//   ....[6]....
        /*004c*/ 	.word	0xffffffff


	//   ....[7]....
        /*0050*/ 	.word	0xffffffff


	//   ....[8]....
        /*0054*/ 	.word	0xffffffff


	//   ....[9]....
        /*0058*/ 	.word	0xffffffff


	//   ....[10]....
        /*005c*/ 	.word	0xffffffff


	//   ....[11]....
        /*0060*/ 	.word	0xffffffff


	//----- nvinfo : EIATTR_COOP_GROUP_INSTR_OFFSETS
	.align		4
.L_1102:
        /*0064*/ 	.byte	0x04, 0x28
        /*0066*/ 	.short	(.L_1104 - .L_1103)


	//   ....[0]....
.L_1103:
        /*0068*/ 	.word	0x00006810


	//   ....[1]....
        /*006c*/ 	.word	0x00006830


	//   ....[2]....
        /*0070*/ 	.word	0x000068d0


	//   ....[3]....
        /*0074*/ 	.word	0x000068e0


	//   ....[4]....
        /*0078*/ 	.word	0x0000a100


	//   ....[5]....
        /*007c*/ 	.word	0x0000a110


	//   ....[6]....
        /*0080*/ 	.word	0x0000a140


	//   ....[7]....
        /*0084*/ 	.word	0x0000a150


	//   ....[8]....
        /*0088*/ 	.word	0x0000b860


	//   ....[9]....
        /*008c*/ 	.word	0x0000b8a0


	//   ....[10]....
        /*0090*/ 	.word	0x0000b930


	//   ....[11]....
        /*0094*/ 	.word	0x0000b940


	//----- nvinfo : EIATTR_EXIT_INSTR_OFFSETS
	.align		4
.L_1104:
        /*0098*/ 	.byte	0x04, 0x1c
        /*009a*/ 	.short	(.L_1106 - .L_1105)


	//   ....[0]....
.L_1105:
        /*009c*/ 	.word	0x00000450


	//   ....[1]....
        /*00a0*/ 	.word	0x00001070


	//   ....[2]....
        /*00a4*/ 	.word	0x000010a0


	//   ....[3]....
        /*00a8*/ 	.word	0x0000d0d0


	//   ....[4]....
        /*00ac*/ 	.word	0x0000d150


	//   ....[5]....
        /*00b0*/ 	.word	0x0000d170


	//----- nvinfo : EIATTR_CRS_STACK_SIZE
	.align		4
.L_1106:
        /*00b4*/ 	.byte	0x04, 0x1e
        /*00b6*/ 	.short	(.L_1108 - .L_1107)
.L_1107:
        /*00b8*/ 	.word	0x00000000


	//----- nvinfo : EIATTR_CBANK_PARAM_SIZE
	.align		4
.L_1108:
        /*00bc*/ 	.byte	0x03, 0x19
        /*00be*/ 	.short	0x01d0


	//----- nvinfo : EIATTR_PARAM_CBANK
	.align		4
        /*00c0*/ 	.byte	0x04, 0x0a
        /*00c2*/ 	.short	(.L_1110 - .L_1109)
	.align		4
.L_1109:
        /*00c4*/ 	.word	index@(.nv.constant0._ZN5flash24flash_fwd_splitkv_kernelI23Flash_fwd_kernel_traitsILi192ELi64ELi64ELi4ELb0ELb0EN7cutlass10bfloat16_tE19Flash_kernel_traitsILi192ELi64ELi64ELi4ES3_EELb0ELb0ELb1ELb0ELb0ELb0ELb1ELb0EEEvNS_16Flash_fwd_paramsE)
        /*00c8*/ 	.short	0x0210
        /*00ca*/ 	.short	0x01d0


	//----- nvinfo : EIATTR_SW_WAR
	.align		4
.L_1110:
        /*00cc*/ 	.byte	0x04, 0x36
        /*00ce*/ 	.short	(.L_1112 - .L_1111)
.L_1111:
        /*00d0*/ 	.word	0x00000008
.L_1112:


//--------------------- .nv.info._ZN5flash24flash_fwd_splitkv_kernelI23Flash_fwd_kernel_traitsILi192ELi64ELi64ELi4ELb0ELb0EN7cutlass10bfloat16_tE19Flash_kernel_traitsILi192ELi64ELi64ELi4ES3_EELb0ELb0ELb1ELb0ELb0ELb1ELb1ELb0EEEvNS_16Flash_fwd_paramsE --------------------------
	.section	.nv.info._ZN5flash24flash_fwd_splitkv_kernelI23Flash_fwd_kernel_traitsILi192ELi64ELi64ELi4ELb0ELb0EN7cutlass10bfloat16_tE19Flash_kernel_traitsILi192ELi64ELi64ELi4ES3_EELb0ELb0ELb1ELb0ELb0ELb1ELb1ELb0EEEvNS_16Flash_fwd_paramsE,"",@"SHT_CUDA_INFO"
	.sectionflags	@""
	.align	4


	//----- nvinfo : EIATTR_CUDA_API_VERSION
	.align		4
        /*0000*/ 	.byte	0x04, 0x37
        /*0002*/ 	.short	(.L_1114 - .L_1113)
.L_1113:
        /*0004*/ 	.word	0x00000082


	//----- nvinfo : EIATTR_KPARAM_INFO
	.align		4
.L_1114:
        /*0008*/ 	.byte	0x04, 0x17
        /*000a*/ 	.short	(.L_1116 - .L_1115)
.L_1115:
        /*000c*/ 	.word	0x00000000
        /*0010*/ 	.short	0x0000
        /*0012*/ 	.short	0x0000
        /*0014*/ 	.byte	0x00, 0xf0, 0x41, 0x07


	//----- nvinfo : EIATTR_SPARSE_MMA_MASK
	.align		4
.L_1116:
        /*0018*/ 	.byte	0x03, 0x50
        /*001a*/ 	.short	0x0000


	//----- nvinfo : EIATTR_MAXREG_COUNT
	.align		4
        /*001c*/ 	.byte	0x03, 0x1b
        /*001e*/ 	.short	0x00ff


	//----- nvinfo : EIATTR_NUM_BARRIERS
	.align		4
        /*0020*/ 	.byte	0x02, 0x4c
        /*0022*/ 	.byte	0x01
	.zero		1


	//----- nvinfo : EIATTR_MERCURY_ISA_VERSION
	.align		4
        /*0024*/ 	.byte	0x03, 0x5f
        /*0026*/ 	.short	0x0101


	//----- nvinfo : EIATTR_INT_WARP_WIDE_INSTR_OFFSETS
	.align		4
        /*0028*/ 	.byte	0x04, 0x31
        /*002a*/ 	.short	(.L_1118 - .L_1117)


	//   ....[0]....
.L_1117:
        /*002c*/ 	.word	0x00003f20


	//----- nvinfo : EIATTR_COOP_GROUP_MASK_REGIDS
	.align		4
.L_1118:
        /*0030*/ 	.byte	0x04, 0x29
        /*0032*/ 	.short	(.L_1120 - .L_1119)


	//   ....[0]....
.L_1119:
        /*0034*/ 	.word	0xffffffff


	//   ....[1]....
        /*0038*/ 	.word	0xffffffff


	//   ....[2]....
        /*003c*/ 	.word	0xffffffff


	//   ....[3]....
        /*0040*/ 	.word	0xffffffff


	//   ....[4]....
        /*0044*/ 	.word	0xffffffff


	//   ....[5]....
        /*0048*/ 	.word	0xffffffff


	//   ....[6]....
        /*004c*/ 	.word	0xffffffff


	//   ....[7]....
        /*0050*/ 	.word	0xffffffff


	//   ....[8]....
        /*0054*/ 	.word	0xffffffff


	//   ....[9]....
        /*0058*/ 	.word	0xffffffff


	//   ....[10]....
        /*005c*/ 	.word	0xffffffff


	//   ....[11]....
        /*0060*/ 	.word	0xffffffff


	//----- nvinfo : EIATTR_COOP_GROUP_INSTR_OFFSETS
	.align		4
.L_1120:
        /*0064*/ 	.byte	0x04, 0x28
        /*0066*/ 	.short	(.L_1122 - .L_1121)


	//   ....[0]....
.L_1121:
        /*0068*/ 	.word	0x00006bc0


	//   ....[1]....
        /*006c*/ 	.word	0x00006be0


	//   ....[2]....
        /*0070*/ 	.word	0x00006c80


	//   ....[3]....
        /*0074*/ 	.word	0x00006c90


	//   ....[4]....
        /*0078*/ 	.word	0x0000a870


	//   ....[5]....
        /*007c*/ 	.word	0x0000a890


	//   ....[6]....
        /*0080*/ 	.word	0x0000a8c0


	//   ....[7]....
        /*0084*/ 	.word	0x0000a8d0


	//   ....[8]....
        /*0088*/ 	.word	0x0000c000


	//   ....[9]....
        /*008c*/ 	.word	0x0000c040


	//   ....[10]....
        /*0090*/ 	.word	0x0000c0d0


	//   ....[11]....
        /*0094*/ 	.word	0x0000c0e0


	//----- nvinfo : EIATTR_EXIT_INSTR_OFFSETS
	.align		4
.L_1122:
        /*0098*/ 	.byte	0x04, 0x1c
        /*009a*/ 	.short	(.L_1124 - .L_1123)


	//   ....[0]....
.L_1123:
        /*009c*/ 	.word	0x00000450


	//   ....[1]....
        /*00a0*/ 	.word	0x00001070


	//   ....[2]....
        /*00a4*/ 	.word	0x000010a0


	//   ....[3]....
        /*00a8*/ 	.word	0x0000d870


	//   ....[4]....
        /*00ac*/ 	.word	0x0000d8f0


	//   ....[5]....
        /*00b0*/ 	.word	0x0000d910


	//----- nvinfo : EIATTR_CRS_STACK_SIZE
	.align		4
.L_1124:
        /*00b4*/ 	.byte	0x04, 0x1e
        /*00b6*/ 	.short	(.L_1126 - .L_1125)
.L_1125:
        /*00b8*/ 	.word	0x00000000


	//----- nvinfo : EIATTR_CBANK_PARAM_SIZE
	.align		4
.L_1126:
        /*00bc*/ 	.byte	0x03, 0x19
        /*00be*/ 	.short	0x01d0


	//----- nvinfo : EIATTR_PARAM_CBANK
	.align		4
        /*00c0*/ 	.byte	0x04, 0x0a
        /*00c2*/ 	.short	(.L_1128 - .L_1127)
	.align		4
.L_1127:
        /*00c4*/ 	.word	index@(.nv.constant0._ZN5flash24flash_fwd_splitkv_kernelI23Flash_fwd_kernel_traitsILi192ELi64ELi64ELi4ELb0ELb0EN7cutlass10bfloat16_tE19Flash_kernel_traitsILi192ELi64ELi64ELi4ES3_EELb0ELb0ELb1ELb0ELb0ELb1ELb1ELb0EEEvNS_16Flash_fwd_paramsE)
        /*00c8*/ 	.short	0x0210
        /*00ca*/ 	.short	0x01d0


	//----- nvinfo : EIATTR_SW_WAR
	.align		4
.L_1128:
        /*00cc*/ 	.byte	0x04, 0x36
        /*00ce*/ 	.short	(.L_1130 - .L_1129)
.L_1129:
        /*00d0*/ 	.word	0x00000008
.L_1130:


//--------------------- .nv.info._ZN5flash24flash_fwd_splitkv_kernelI23Flash_fwd_kernel_traitsILi192ELi64ELi64ELi4ELb0ELb0EN7cutlass10bfloat16_tE19Flash_kernel_traitsILi192ELi64ELi64ELi4ES3_EELb0ELb0ELb0ELb0ELb1ELb0ELb1ELb1EEEvNS_16Flash_fwd_paramsE --------------------------
	.section	.nv.info._ZN5flash24flash_fwd_splitkv_kernelI23Flash_fwd_kernel_traitsILi192ELi64ELi64ELi4ELb0ELb0EN7cutlass10bfloat16_tE19Flash_kernel_traitsILi192ELi64ELi64ELi4ES3_EELb0ELb0ELb0ELb0ELb1ELb0ELb1ELb1EEEvNS_16Flash_fwd_paramsE,"",@"SHT_CUDA_INFO"
	.sectionflags	@""
	.align	4


	//----- nvinfo : EIATTR_CUDA_API_VERSION
	.align		4
        /*0000*/ 	.byte	0x04, 0x37
        /*0002*/ 	.short	(.L_1132 - .L_1131)
.L_1131:
        /*0004*/ 	.word	0x00000082


	//----- nvinfo : EIATTR_KPARAM_INFO
	.align		4
.L_1132:
        /*0008*/ 	.byte	0x04, 0x17
        /*000a*/ 	.short	(.L_1134 - .L_1133)
.L_1133:
        /*000c*/ 	.word	0x00000000
        /*0010*/ 	.short	0x0000
        /*0012*/ 	.short	0x0000
        /*0014*/ 	.byte	0x00, 0xf0, 0x41, 0x07


	//----- nvinfo : EIATTR_SPARSE_MMA_MASK
	.align		4
.L_1134:
        /*0018*/ 	.byte	0x03, 0x50
        /*001a*/ 	.short	0x0000


	//----- nvinfo : EIATTR_MAXREG_COUNT
	.align		4
        /*001c*/ 	.byte	0x03, 0x1b
        /*001e*/ 	.short	0x00ff


	//----- nvinfo : EIATTR_NUM_BARRIERS
	.align		4
        /*0020*/ 	.byte	0x02, 0x4c
        /*0022*/ 	.byte	0x01
	.zero		1


	//----- nvinfo : EIATTR_MERCURY_ISA_VERSION
	.align		4
        /*0024*/ 	.byte	0x03, 0x5f
        /*0026*/ 	.short	0x0101


	//----- nvinfo : EIATTR_COOP_GROUP_MASK_REGIDS
	.align		4
        /*0028*/ 	.byte	0x04, 0x29
        /*002a*/ 	.short	(.L_1136 - .L_1135)


	//   ....[0]....
.L_1135:
        /*002c*/ 	.word	0xffffffff


	//   ....[1]....
        /*0030*/ 	.word	0xffffffff


	//   ....[2]....
        /*0034*/ 	.word	0xffffffff


	//   ....[3]....
        /*0038*/ 	.word	0xffffffff


	//   ....[4]....
        /*003c*/ 	.word	0xffffffff


	//   ....[5]....
        /*0040*/ 	.word	0xffffffff


	//   ....[6]....
        /*0044*/ 	.word	0xffffffff


	//   ....[7]....
        /*0048*/ 	.word	0xffffffff


	//   ....[8]....
        /*004c*/ 	.word	0xffffffff


	//   ....[9]....
        /*0050*/ 	.word	0xffffffff


	//   ....[10]....
        /*0054*/ 	.word	0xffffffff


	//   ....[11]....
        /*0058*/ 	.word	0xffffffff


	//----- nvinfo : EIATTR_COOP_GROUP_INSTR_OFFSETS
	.align		4
.L_1136:
        /*005c*/ 	.byte	0x04, 0x28
        /*005e*/ 	.short	(.L_1138 - .L_1137)


	//   ....[0]....
.L_1137:
        /*0060*/ 	.word	0x00012f50


	//   ....[1]....
        /*0064*/ 	.word	0x00012f70


	//   ....[2]....
        /*0068*/ 	.word	0x00013010


	//   ....[3]....
        /*006c*/ 	.word	0x00013020


	//   ....[4]....
        /*0070*/ 	.word	0x00015910


	//   ....[5]....
        /*0074*/ 	.word	0x00015930


	//   ....[6]....
        /*0078*/ 	.word	0x00015960


	//   ....[7]....
        /*007c*/ 	.word	0x00015970


	//   ....[8]....
        /*0080*/ 	.word	0x00017080


	//   ....[9]....
        /*0084*/ 	.word	0x000170c0


	//   ....[10]....
        /*0088*/ 	.word	0x00017180


	//   ....[11]....
        /*008c*/ 	.word	0x00017190


	//----- nvinfo : EIATTR_EXIT_INSTR_OFFSETS
	.align		4
.L_1138:
        /*0090*/ 	.byte	0x04, 0x1c
        /*0092*/ 	.short	(.L_1140 - .L_1139)


	//   ....[0]....
.L_1139:
        /*0094*/ 	.word	0x00000450


	//   ....[1]....
        /*0098*/ 	.word	0x00000cd0


	//   ....[2]....
        /*009c*/ 	.word	0x00000d00


	//   ....[3]....
        /*00a0*/ 	.word	0x00018540


	//   ....[4]....
        /*00a4*/ 	.word	0x00018580


	//----- nvinfo : EIATTR_CRS_STACK_SIZE
	.align		4
.L_1140:
        /*00a8*/ 	.byte	0x04, 0x1e
        /*00aa*/ 	.short	(.L_1142 - .L_1141)
.L_1141:
        /*00ac*/ 	.word	0x00000000


	//----- nvinfo : EIATTR_CBANK_PARAM_SIZE
	.align		4
.L_1142:
        /*00b0*/ 	.byte	0x03, 0x19
        /*00b2*/ 	.short	0x01d0


	//----- nvinfo : EIATTR_PARAM_CBANK
	.align		4
        /*00b4*/ 	.byte	0x04, 0x0a
        /*00b6*/ 	.short	(.L_1144 - .L_1143)
	.align		4
.L_1143:
        /*00b8*/ 	.word	index@(.nv.constant0._ZN5flash24flash_fwd_splitkv_kernelI23Flash_fwd_kernel_traitsILi192ELi64ELi64ELi4ELb0ELb0EN7cutlass10bfloat16_tE19Flash_kernel_traitsILi192ELi64ELi64ELi4ES3_EELb0ELb0ELb0ELb0ELb1ELb0ELb1ELb1EEEvNS_16Flash_fwd_paramsE)
        /*00bc*/ 	.short	0x0210
        /*00be*/ 	.short	0x01d0


	//----- nvinfo : EIATTR_SW_WAR
	.align		4
.L_1144:
        /*00c0*/ 	.byte	0x04, 0x36
        /*00c2*/ 	.short	(.L_1146 - .L_1145)
.L_1145:
        /*00c4*/ 	.word	0x00000008
.L_1146:


//--------------------- .nv.info._ZN5flash24flash_fwd_splitkv_kernelI23Flash_fwd_kernel_traitsILi192ELi64ELi64ELi4ELb0ELb0EN7cutlass10bfloat16_tE19Flash_kernel_traitsILi192ELi64ELi64ELi4ES3_EELb0ELb0ELb0ELb0ELb1ELb1ELb1ELb1EEEvNS_16Flash_fwd_paramsE --------------------------
	.section	.nv.info._ZN5flash24flash_fwd_splitkv_kernelI23Flash_fwd_kernel_traitsILi192ELi64ELi64ELi4ELb0ELb0EN7cutlass10bfloat16_tE19Flash_kernel_traitsILi192ELi64ELi64ELi4ES3_EELb0ELb0ELb0ELb0ELb1ELb1ELb1ELb1EEEvNS_16Flash_fwd_paramsE,"",@"SHT_CUDA_INFO"
	.sectionflags	@""
	.align	4


	//----- nvinfo : EIATTR_CUDA_API_VERSION
	.align		4
        /*0000*/ 	.byte	0x04, 0x37
        /*0002*/ 	.short	(.L_1148 - .L_1147)
.L_1147:
        /*0004*/ 	.word	0x00000082


	//----- nvinfo : EIATTR_KPARAM_INFO
	.align		4
.L_1148:
        /*0008*/ 	.byte	0x04, 0x17
        /*000a*/ 	.short	(.L_1150 - .L_1149)
.L_1149:
        /*000c*/ 	.word	0x00000000
        /*0010*/ 	.short	0x0000
        /*0012*/ 	.short	0x0000
        /*0014*/ 	.byte	0x00, 0xf0, 0x41, 0x07


	//----- nvinfo : EIATTR_SPARSE_MMA_MASK
	.align		4
.L_1150:
        /*0018*/ 	.byte	0x03, 0x50
        /*001a*/ 	.short	0x0000


	//----- nvinfo : EIATTR_MAXREG_COUNT
	.align		4
        /*001c*/ 	.byte	0x03, 0x1b
        /*001e*/ 	.short	0x00ff


	//----- nvinfo : EIATTR_NUM_BARRIERS
	.align		4
        /*0020*/ 	.byte	0x02, 0x4c
        /*0022*/ 	.byte	0x01
	.zero		1


	//----- nvinfo : EIATTR_MERCURY_ISA_VERSION
	.align		4
        /*0024*/ 	.byte	0x03, 0x5f
        /*0026*/ 	.short	0x0101


	//----- nvinfo : EIATTR_COOP_GROUP_MASK_REGIDS
	.align		4
        /*0028*/ 	.byte	0x04, 0x29
        /*002a*/ 	.short	(.L_1152 - .L_1151)


	//   ....[0]....
.L_1151:
        /*002c*/ 	.word	0xffffffff


	//   ....[1]....
        /*0030*/ 	.word	0xffffffff


	//   ....[2]....
        /*0034*/ 	.word	0xffffffff


	//   ....[3]....
        /*0038*/ 	.word	0xffffffff


	//   ....[4]....
        /*003c*/ 	.word	0xffffffff


	//   ....[5]....
        /*0040*/ 	.word	0xffffffff


	//   ....[6]....
        /*0044*/ 	.word	0xffffffff


	//   ....[7]....
        /*0048*/ 	.word	0xffffffff


	//   ....[8]....
        /*004c*/ 	.word	0xffffffff


	//   ....[9]....
        /*0050*/ 	.word	0xffffffff


	//   ....[10]....
        /*0054*/ 	.word	0xffffffff


	//   ....[11]....
        /*0058*/ 	.word	0xffffffff


	//----- nvinfo : EIATTR_COOP_GROUP_INSTR_OFFSETS
	.align		4
.L_1152:
        /*005c*/ 	.byte	0x04, 0x28
        /*005e*/ 	.short	(.L_1154 - .L_1153)


	//   ....[0]....
.L_1153:
        /*0060*/ 	.word	0x00013350


	//   ....[1]....
        /*0064*/ 	.word	0x00013370


	//   ....[2]....
        /*0068*/ 	.word	0x00013410


	//   ....[3]....
        /*006c*/ 	.word	0x00013420


	//   ....[4]....
        /*0070*/ 	.word	0x000160d0


	//   ....[5]....
        /*0074*/ 	.word	0x000160f0


	//   ....[6]....
        /*0078*/ 	.word	0x00016120


	//   ....[7]....
        /*007c*/ 	.word	0x00016130


	//   ....[8]....
        /*0080*/ 	.word	0x00017870


	//   ....[9]....
        /*0084*/ 	.word	0x000178b0


	//   ....[10]....
        /*0088*/ 	.word	0x00017950


	//   ....[11]....
        /*008c*/ 	.word	0x00017960


	//----- nvinfo : EIATTR_EXIT_INSTR_OFFSETS
	.align		4
.L_1154:
        /*0090*/ 	.byte	0x04, 0x1c
        /*0092*/ 	.short	(.L_1156 - .L_1155)


	//   ....[0]....
.L_1155:
        /*0094*/ 	.word	0x00000450


	//   ....[1]....
        /*0098*/ 	.word	0x00000cd0


	//   ....[2]....
        /*009c*/ 	.word	0x00000d00


	//   ....[3]....
        /*00a0*/ 	.word	0x00018d30


	//   ....[4]....
        /*00a4*/ 	.word	0x00018d70


	//----- nvinfo : EIATTR_CRS_STACK_SIZE
	.align		4
.L_1156:
        /*00a8*/ 	.byte	0x04, 0x1e
        /*00aa*/ 	.short	(.L_1158 - .L_1157)
.L_1157:
        /*00ac*/ 	.word	0x00000000


	//----- nvinfo : EIATTR_CBANK_PARAM_SIZE
	.align		4
.L_1158:
        /*00b0*/ 	.byte	0x03, 0x19
        /*00b2*/ 	.short	0x01d0


	//----- nvinfo : EIATTR_PARAM_CBANK
	.align		4
        /*00b4*/ 	.byte	0x04, 0x0a
        /*00b6*/ 	.short	(.L_1160 - .L_1159)
	.align		4
.L_1159:
        /*00b8*/ 	.word	index@(.nv.constant0._ZN5flash24flash_fwd_splitkv_kernelI23Flash_fwd_kernel_traitsILi192ELi64ELi64ELi4ELb0ELb0EN7cutlass10bfloat16_tE19Flash_kernel_traitsILi192ELi64ELi64ELi4ES3_EELb0ELb0ELb0ELb0ELb1ELb1ELb1ELb1EEEvNS_16Flash_fwd_paramsE)
        /*00bc*/ 	.short	0x0210
        /*00be*/ 	.short	0x01d0


	//----- nvinfo : EIATTR_SW_WAR
	.align		4
.L_1160:
        /*00c0*/ 	.byte	0x04, 0x36
        /*00c2*/ 	.short	(.L_1162 - .L_1161)
.L_1161:
        /*00c4*/ 	.word	0x00000008
.L_1162:


//--------------------- .nv.info._ZN5flash24flash_fwd_splitkv_kernelI23Flash_fwd_kernel_traitsILi192ELi64ELi64ELi4ELb0ELb0EN7cutlass10bfloat16_tE19Flash_kernel_traitsILi192ELi64ELi64ELi4ES3_EELb0ELb0ELb1ELb0ELb0ELb0ELb1ELb1EEEvNS_16Flash_fwd_paramsE --------------------------
	.section	.nv.info._ZN5flash24flash_fwd_splitkv_kernelI23Flash_fwd_kernel_traitsILi192ELi64ELi64ELi4ELb0ELb0EN7cutlass10bfloat16_tE19Flash_kernel_traitsILi192ELi64ELi64ELi4ES3_EELb0ELb0ELb1ELb0ELb0ELb0ELb1ELb1EEEvNS_16Flash_fwd_paramsE,"",@"SHT_CUDA_INFO"
	.sectionflags	@""
	.align	4


	//----- nvinfo : EIATTR_CUDA_API_VERSION
	.align		4
        /*0000*/ 	.byte	0x04, 0x37
        /*0002*/ 	.short	(.L_1164 - .L_1163)
.L_1163:
        /*0004*/ 	.word	0x00000082


	//----- nvinfo : EIATTR_KPARAM_INFO
	.align		4
.L_1164:
        /*0008*/ 	.byte	0x04, 0x17
        /*000a*/ 	.short	(.L_1166 - .L_1165)
.L_1165:
        /*000c*/ 	.word	0x00000000
        /*0010*/ 	.short	0x0000
        /*0012*/ 	.short	0x0000
        /*0014*/ 	.byte	0x00, 0xf0, 0x41, 0x07


	//----- nvinfo : EIATTR_SPARSE_MMA_MASK
	.align		4
.L_1166:
        /*0018*/ 	.byte	0x03, 0x50
        /*001a*/ 	.short	0x0000


	//----- nvinfo : EIATTR_MAXREG_COUNT
	.align		4
        /*001c*/ 	.byte	0x03, 0x1b
        /*001e*/ 	.short	0x00ff


	//----- nvinfo : EIATTR_NUM_BARRIERS
	.align		4
        /*0020*/ 	.byte	0x02, 0x4c
        /*0022*/ 	.byte	0x01
	.zero		1


	//----- nvinfo : EIATTR_MERCURY_ISA_VERSION
	.align		4
        /*0024*/ 	.byte	0x03, 0x5f
        /*0026*/ 	.short	0x0101


	//----- nvinfo : EIATTR_COOP_GROUP_MASK_REGIDS
	.align		4
        /*0028*/ 	.byte	0x04, 0x29
        /*002a*/ 	.short	(.L_1168 - .L_1167)


	//   ....[0]....
.L_1167:
        /*002c*/ 	.word	0xffffffff


	//   ....[1]....
        /*0030*/ 	.word	0xffffffff


	//   ....[2]....
        /*0034*/ 	.word	0xffffffff


	//   ....[3]....
        /*0038*/ 	.word	0xffffffff


	//   ....[4]....
        /*003c*/ 	.word	0xffffffff


	//   ....[5]....
        /*0040*/ 	.word	0xffffffff


	//   ....[6]....
        /*0044*/ 	.word	0xffffffff


	//   ....[7]....
        /*0048*/ 	.word	0xffffffff


	//   ....[8]....
        /*004c*/ 	.word	0xffffffff


	//   ....[9]....
        /*0050*/ 	.word	0xffffffff


	//   ....[10]....
        /*0054*/ 	.word	0xffffffff


	//   ....[11]....
        /*0058*/ 	.word	0xffffffff


	//   ....[12]....
        /*005c*/ 	.word	0x0500000a


	//   ....[13]....
        /*0060*/ 	.word	0x0500000a


	//   ....[14]....
        /*0064*/ 	.word	0x0500000a


	//   ....[15]....
        /*0068*/ 	.word	0x0500000a


	//----- nvinfo : EIATTR_COOP_GROUP_INSTR_OFFSETS
	.align		4
.L_1168:
        /*006c*/ 	.byte	0x04, 0x28
        /*006e*/ 	.short	(.L_1170 - .L_1169)


	//   ....[0]....
.L_1169:
        /*0070*/ 	.word	0x00015f60


	//   ....[1]....
        /*0074*/ 	.word	0x00015fa0


	//   ....[2]....
        /*0078*/ 	.word	0x00015fc0


	//   ....[3]....
        /*007c*/ 	.word	0x00015fe0


	//   ....[4]....
        /*0080*/ 	.word	0x00019d20


	//   ....[5]....
        /*0084*/ 	.word	0x00019d40


	//   ....[6]....
        /*0088*/ 	.word	0x00019d60


	//   ....[7]....
        /*008c*/ 	.word	0x00019d80


	//   ....[8]....
        /*0090*/ 	.word	0x0001b5b0


	//   ....[9]....
        /*0094*/ 	.word	0x0001b5c0


	//   ....[10]....
        /*0098*/ 	.word	0x0001b5f0


	//   ....[11]....
        /*009c*/ 	.word	0x0001b600


	//   ....[12]....
        /*00a0*/ 	.word	0x0001d1a0


	//   ....[13]....
        /*00a4*/ 	.word	0x0001d210


	//   ....[14]....
        /*00a8*/ 	.word	0x0001d270


	//   ....[15]....
        /*00ac*/ 	.word	0x0001d2e0


	//----- nvinfo : EIATTR_EXIT_INSTR_OFFSETS
	.align		4
.L_1170:
        /*00b0*/ 	.byte	0x04, 0x1c
        /*00b2*/ 	.short	(.L_1172 - .L_1171)


	//   ....[0]....
.L_1171:
        /*00b4*/ 	.word	0x000001f0


	//----- nvinfo : EIATTR_CRS_STACK_SIZE
	.align		4
.L_1172:
        /*00b8*/ 	.byte	0x04, 0x1e
        /*00ba*/ 	.short	(.L_1174 - .L_1173)
.L_1173:
        /*00bc*/ 	.word	0x00000000


	//----- nvinfo : EIATTR_CBANK_PARAM_SIZE
	.align		4
.L_1174:
        /*00c0*/ 	.byte	0x03, 0x19
        /*00c2*/ 	.short	0x01d0


	//----- nvinfo : EIATTR_PARAM_CBANK
	.align		4
        /*00c4*/ 	.byte	0x04, 0x0a
        /*00c6*/ 	.short	(.L_1176 - .L_1175)
	.align		4
.L_1175:
        /*00c8*/ 	.word	index@(.nv.constant0._ZN5flash24flash_fwd_splitkv_kernelI23Flash_fwd_kernel_traitsILi192ELi64ELi64ELi4ELb0ELb0EN7cutlass10bfloat16_tE19Flash_kernel_traitsILi192ELi64ELi64ELi4ES3_EELb0ELb0ELb1ELb0ELb0ELb0ELb1ELb1EEEvNS_16Flash_fwd_paramsE)
        /*00cc*/ 	.short	0x0210
        /*00ce*/ 	.short	0x01d0


	//----- nvinfo : EIATTR_SW_WAR
	.align		4
.L_1176:
        /*00d0*/ 	.byte	0x04, 0x36
        /*00d2*/ 	.short	(.L_1178 - .L_1177)
.L_1177:
        /*00d4*/ 	.word	0x00000008
.L_1178:


//--------------------- .nv.info._ZN5flash24flash_fwd_splitkv_kernelI23Flash_fwd_kernel_traitsILi192ELi64ELi64ELi4ELb0ELb0EN7cutlass10bfloat16_tE19Flash_kernel_traitsILi192ELi64ELi64ELi4ES3_EELb0ELb0ELb1ELb0ELb0ELb1ELb1ELb1EEEvNS_16Flash_fwd_paramsE --------------------------
	.section	.nv.info._ZN5flash24flash_fwd_splitkv_kernelI23Flash_fwd_kernel_traitsILi192ELi64ELi64ELi4ELb0ELb0EN7cutlass10bfloat16_tE19Flash_kernel_traitsILi192ELi64ELi64ELi4ES3_EELb0ELb0ELb1ELb0ELb0ELb1ELb1ELb1EEEvNS_16Flash_fwd_paramsE,"",@"SHT_CUDA_INFO"
	.sectionflags	@""
	.align	4


	//----- nvinfo : EIATTR_CUDA_API_VERSION
	.align		4
        /*0000*/ 	.byte	0x04, 0x37
        /*0002*/ 	.short	(.L_1180 - .L_1179)
.L_1179:
        /*0004*/ 	.word	0x00000082


	//----- nvinfo : EIATTR_KPARAM_INFO
	.align		4
.L_1180:
        /*0008*/ 	.byte	0x04, 0x17
        /*000a*/ 	.short	(.L_1182 - .L_1181)
.L_1181:
        /*000c*/ 	.word	0x00000000
        /*0010*/ 	.short	0x0000
        /*0012*/ 	.short	0x0000
        /*0014*/ 	.byte	0x00, 0xf0, 0x41, 0x07


	//----- nvinfo : EIATTR_SPARSE_MMA_MASK
	.align		4
.L_1182:
        /*0018*/ 	.byte	0x03, 0x50
        /*001a*/ 	.short	0x0000


	//----- nvinfo : EIATTR_MAXREG_COUNT
	.align		4
        /*001c*/ 	.byte	0x03, 0x1b
        /*001e*/ 	.short	0x00ff


	//----- nvinfo : EIATTR_NUM_BARRIERS
	.align		4
        /*0020*/ 	.byte	0x02, 0x4c
        /*0022*/ 	.byte	0x01
	.zero		1


	//----- nvinfo : EIATTR_MERCURY_ISA_VERSION
	.align		4
        /*0024*/ 	.byte	0x03, 0x5f
        /*0026*/ 	.short	0x0101


	//----- nvinfo : EIATTR_COOP_GROUP_MASK_REGIDS
	.align		4
        /*0028*/ 	.byte	0x04, 0x29
        /*002a*/ 	.short	(.L_1184 - .L_1183)


	//   ....[0]....
.L_1183:
        /*002c*/ 	.word	0xffffffff


	//   ....[1]....
        /*0030*/ 	.word	0xffffffff


	//   ....[2]....
        /*0034*/ 	.word	0xffffffff


	//   ....[3]....
        /*0038*/ 	.word	0xffffffff


	//   ....[4]....
        /*003c*/ 	.word	0xffffffff


	//   ....[5]....
        /*0040*/ 	.word	0xffffffff


	//   ....[6]....
        /*0044*/ 	.word	0xffffffff


	//   ....[7]....
        /*0048*/ 	.word	0xffffffff


	//   ....[8]....
        /*004c*/ 	.word	0xffffffff


	//   ....[9]....
        /*0050*/ 	.word	0xffffffff


	//   ....[10]....
        /*0054*/ 	.word	0xffffffff


	//   ....[11]....
        /*0058*/ 	.word	0xffffffff


	//   ....[12]....
        /*005c*/ 	.word	0x0500000a


	//   ....[13]....
        /*0060*/ 	.word	0x0500000a


	//   ....[14]....
        /*0064*/ 	.word	0x0500000a


	//   ....[15]....
        /*0068*/ 	.word	0x0500000a


	//----- nvinfo : EIATTR_COOP_GROUP_INSTR_OFFSETS
	.align		4
.L_1184:
        /*006c*/ 	.byte	0x04, 0x28
        /*006e*/ 	.short	(.L_1186 - .L_1185)


	//   ....[0]....
.L_1185:
        /*0070*/ 	.word	0x00016370


	//   ....[1]....
        /*0074*/ 	.word	0x00016390


	//   ....[2]....
        /*0078*/ 	.word	0x000163b0


	//   ....[3]....
        /*007c*/ 	.word	0x000163d0


	//   ....[4]....
        /*0080*/ 	.word	0x0001a530


	//   ....[5]....
        /*0084*/ 	.word	0x0001a540


	//   ....[6]....
        /*0088*/ 	.word	0x0001a570


	//   ....[7]....
        /*008c*/ 	.word	0x0001a580


	//   ....[8]....
        /*0090*/ 	.word	0x0001bdc0


	//   ....[9]....
        /*0094*/ 	.word	0x0001bdd0


	//   ....[10]....
        /*0098*/ 	.word	0x0001be00


	//   ....[11]....
        /*009c*/ 	.word	0x0001be10


	//   ....[12]....
        /*00a0*/ 	.word	0x0001d9b0


	//   ....[13]....
        /*00a4*/ 	.word	0x0001da20


	//   ....[14]....
        /*00a8*/ 	.word	0x0001da80


	//   ....[15]....
        /*00ac*/ 	.word	0x0001daf0


	//----- nvinfo : EIATTR_EXIT_INSTR_OFFSETS
	.align		4
.L_1186:
        /*00b0*/ 	.byte	0x04, 0x1c
        /*00b2*/ 	.short	(.L_1188 - .L_1187)


	//   ....[0]....
.L_1187:
        /*00b4*/ 	.word	0x000001f0


	//----- nvinfo : EIATTR_CRS_STACK_SIZE
	.align		4
.L_1188:
        /*00b8*/ 	.byte	0x04, 0x1e
        /*00ba*/ 	.short	(.L_1190 - .L_1189)
.L_1189:
        /*00bc*/ 	.word	0x00000000


	//----- nvinfo : EIATTR_CBANK_PARAM_SIZE
	.align		4
.L_1190:
        /*00c0*/ 	.byte	0x03, 0x19
        /*00c2*/ 	.short	0x01d0


	//----- nvinfo : EIATTR_PARAM_CBANK
	.align		4
        /*00c4*/ 	.byte	0x04, 0x0a
        /*00c6*/ 	.short	(.L_1192 - .L_1191)
	.align		4
.L_1191:
        /*00c8*/ 	.word	index@(.nv.constant0._ZN5flash24flash_fwd_splitkv_kernelI23Flash_fwd_kernel_traitsILi192ELi64ELi64ELi4ELb0ELb0EN7cutlass10bfloat16_tE19Flash_kernel_traitsILi192ELi64ELi64ELi4ES3_EELb0ELb0ELb1ELb0ELb0ELb1ELb1ELb1EEEvNS_16Flash_fwd_paramsE)
        /*00cc*/ 	.short	0x0210
        /*00ce*/ 	.short	0x01d0


	//----- nvinfo : EIATTR_SW_WAR
	.align		4
.L_1192:
        /*00d0*/ 	.byte	0x04, 0x36
        /*00d2*/ 	.short	(.L_1194 - .L_1193)
.L_1193:
        /*00d4*/ 	.word	0x00000008
.L_1194:


//--------------------- .nv.info._ZN5flash24flash_fwd_splitkv_kernelI23Flash_fwd_kernel_traitsILi192ELi64ELi64ELi4ELb0ELb0EN7cutlass10bfloat16_tE19Flash_kernel_traitsILi192ELi64ELi64ELi4ES3_EELb0ELb1ELb0ELb0ELb1ELb0ELb0ELb0EEEvNS_16Flash_fwd_paramsE --------------------------
	.section	.nv.info._ZN5flash24flash_fwd_splitkv_kernelI23Flash_fwd_kernel_traitsILi192ELi64ELi64ELi4ELb0ELb0EN7cutlass10bfloat16_tE19Flash_kernel_traitsILi192ELi64ELi64ELi4ES3_EELb0ELb1ELb0ELb0ELb1ELb0ELb0ELb0EEEvNS_16Flash_fwd_paramsE,"",@"SHT_CUDA_INFO"
	.sectionflags	@""
	.align	4


	//----- nvinfo : EIATTR_CUDA_API_VERSION
	.align		4
        /*0000*/ 	.byte	0x04, 0x37
        /*0002*/ 	.short	(.L_1196 - .L_1195)
.L_1195:
        /*0004*/ 	.word	0x00000082


	//----- nvinfo : EIATTR_KPARAM_INFO
	.align		4
.L_1196:
        /*0008*/ 	.byte	0x04, 0x17
        /*000a*/ 	.short	(.L_1198 - .L_1197)
.L_1197:
        /*000c*/ 	.word	0x00000000
        /*0010*/ 	.short	0x0000
        /*0012*/ 	.short	0x0000
        /*0014*/ 	.byte	0x00, 0xf0, 0x41, 0x07


	//----- nvinfo : EIATTR_SPARSE_MMA_MASK
	.align		4
.L_1198:
        /*0018*/ 	.byte	0x03, 0x50
        /*001a*/ 	.short	0x0000


	//----- nvinfo : EIATTR_MAXREG_COUNT
	.align		4
        /*001c*/ 	.byte	0x03, 0x1b
        /*001e*/ 	.short	0x00ff


	//----- nvinfo : EIATTR_NUM_BARRIERS
	.align		4
        /*0020*/ 	.byte	0x02, 0x4c
        /*0022*/ 	.byte	0x01
	.zero		1


	//----- nvinfo : EIATTR_MERCURY_ISA_VERSION
	.align		4
        /*0024*/ 	.byte	0x03, 0x5f
        /*0026*/ 	.short	0x0101


	//----- nvinfo : EIATTR_INT_WARP_WIDE_INSTR_OFFSETS
	.align		4
        /*0028*/ 	.byte	0x04, 0x31
        /*002a*/ 	.short	(.L_1200 - .L_1199)


	//   ....[0]....
.L_1199:
        /*002c*/ 	.word	0x000025a0


	//----- nvinfo : EIATTR_COOP_GROUP_MASK_REGIDS
	.align		4
.L_1200:
        /*0030*/ 	.byte	0x04, 0x29
        /*0032*/ 	.short	(.L_1202 - .L_1201)


	//   ....[0]....
.L_1201:
        /*0034*/ 	.word	0xffffffff


	//   ....[1]....
        /*0038*/ 	.word	0xffffffff


	//   ....[2]....
        /*003c*/ 	.word	0xffffffff


	//   ....[3]....
        /*0040*/ 	.word	0xffffffff


	//   ....[4]....
        /*0044*/ 	.word	0xffffffff


	//   ....[5]....
        /*0048*/ 	.word	0xffffffff


	//   ....[6]....
        /*004c*/ 	.word	0xffffffff


	//   ....[7]....
        /*0050*/ 	.word	0xffffffff


	//   ....[8]....
        /*0054*/ 	.word	0xffffffff


	//   ....[9]....
        /*0058*/ 	.word	0xffffffff


	//   ....[10]....
        /*005c*/ 	.word	0xffffffff


	//   ....[11]....
        /*0060*/ 	.word	0xffffffff


	//   ....[12]....
        /*0064*/ 	.word	0xffffffff


	//   ....[13]....
        /*0068*/ 	.word	0xffffffff


	//   ....[14]....
        /*006c*/ 	.word	0xffffffff


	//   ....[15]....
        /*0070*/ 	.word	0xffffffff


	//----- nvinfo : EIATTR_COOP_GROUP_INSTR_OFFSETS
	.align		4
.L_1202:
        /*0074*/ 	.byte	0x04, 0x28
        /*0076*/ 	.short	(.L_1204 - .L_1203)


	//   ....[0]....
.L_1203:
        /*0078*/ 	.word	0x00004920


	//   ....[1]....
        /*007c*/ 	.word	0x00004950


	//   ....[2]....
        /*0080*/ 	.word	0x000049f0


	//   ....[3]....
        /*0084*/ 	.word	0x00004a00


	//   ....[4]....
        /*0088*/ 	.word	0x00007a00


	//   ....[5]....
        /*008c*/ 	.word	0x00007a10


	//   ....[6]....
        /*0090*/ 	.word	0x00007a40


	//   ....[7]....
        /*0094*/ 	.word	0x00007a50


	//   ....[8]....
        /*0098*/ 	.word	0x0000b080


	//   ....[9]....
        /*009c*/ 	.word	0x0000b0a0


	//   ....[10]....
        /*00a0*/ 	.word	0x0000b0d0


	//   ....[11]....
        /*00a4*/ 	.word	0x0000b0e0


	//   ....[12]....
        /*00a8*/ 	.word	0x0000c820


	//   ....[13]....
        /*00ac*/ 	.word	0x0000c860


	//   ....[14]....
        /*00b0*/ 	.word	0x0000c8e0


	//   ....[15]....
        /*00b4*/ 	.word	0x0000c8f0


	//----- nvinfo : EIATTR_EXIT_INSTR_OFFSETS
	.align		4
.L_1204:
        /*00b8*/ 	.byte	0x04, 0x1c
        /*00ba*/ 	.short	(.L_1206 - .L_1205)


	//   ....[0]....
.L_1205:
        /*00bc*/ 	.word	0x00000490


	//   ....[1]....
        /*00c0*/ 	.word	0x00000e80


	//   ....[2]....
        /*00c4*/ 	.word	0x00000eb0


	//   ....[3]....
        /*00c8*/ 	.word	0x0000e150


	//   ....[4]....
        /*00cc*/ 	.word	0x0000e240


	//----- nvinfo : EIATTR_CRS_STACK_SIZE
	.align		4
.L_1206:
        /*00d0*/ 	.byte	0x04, 0x1e
        /*00d2*/ 	.short	(.L_1208 - .L_1207)
.L_1207:
        /*00d4*/ 	.word	0x00000000


	//----- nvinfo : EIATTR_CBANK_PARAM_SIZE
	.align		4
.L_1208:
        /*00d8*/ 	.byte	0x03, 0x19
        /*00da*/ 	.short	0x01d0


	//----- nvinfo : EIATTR_PARAM_CBANK
	.align		4
        /*00dc*/ 	.byte	0x04, 0x0a
        /*00de*/ 	.short	(.L_1210 - .L_1209)
	.align		4
.L_1209:
        /*00e0*/ 	.word	index@(.nv.constant0._ZN5flash24flash_fwd_splitkv_kernelI23Flash_fwd_kernel_traitsILi192ELi64ELi64ELi4ELb0ELb0EN7cutlass10bfloat16_tE19Flash_kernel_traitsILi192ELi64ELi64ELi4ES3_EELb0ELb1ELb0ELb0ELb1ELb0ELb0ELb0EEEvNS_16Flash_fwd_paramsE)
        /*00e4*/ 	.short	0x0210
        /*00e6*/ 	.short	0x01d0


	//----- nvinfo : EIATTR_SW_WAR
	.align		4
.L_1210:
        /*00e8*/ 	.byte	0x04, 0x36
        /*00ea*/ 	.short	(.L_1212 - .L_1211)
.L_1211:
        /*00ec*/ 	.word	0x00000008
.L_1212:


//--------------------- .nv.info._ZN5flash24flash_fwd_splitkv_kernelI23Flash_fwd_kernel_traitsILi192ELi64ELi64ELi4ELb0ELb0EN7cutlass10bfloat16_tE19Flash_kernel_traitsILi192ELi64ELi64ELi4ES3_EELb0ELb1ELb0ELb0ELb1ELb1ELb0ELb0EEEvNS_16Flash_fwd_paramsE --------------------------
	.section	.nv.info._ZN5flash24flash_fwd_splitkv_kernelI23Flash_fwd_kernel_traitsILi192ELi64ELi64ELi4ELb0ELb0EN7cutlass10bfloat16_tE19Flash_kernel_traitsILi192ELi64ELi64ELi4ES3_EELb0ELb1ELb0ELb0ELb1ELb1ELb0ELb0EEEvNS_16Flash_fwd_paramsE,"",@"SHT_CUDA_INFO"
	.sectionflags	@""
	.align	4


	//----- nvinfo : EIATTR_CUDA_API_VERSION
	.align		4
        /*0000*/ 	.byte	0x04, 0x37
        /*0002*/ 	.short	(.L_1214 - .L_1213)
.L_1213:
        /*0004*/ 	.word	0x00000082


	//----- nvinfo : EIATTR_KPARAM_INFO
	.align		4
.L_1214:
        /*0008*/ 	.byte	0x04, 0x17
        /*000a*/ 	.short	(.L_1216 - .L_1215)
.L_1215:
        /*000c*/ 	.word	0x00000000
        /*0010*/ 	.short	0x0000
        /*0012*/ 	.short	0x0000
        /*0014*/ 	.byte	0x00, 0xf0, 0x41, 0x07


	//----- nvinfo : EIATTR_SPARSE_MMA_MASK
	.align		4
.L_1216:
        /*0018*/ 	.byte	0x03, 0x50
        /*001a*/ 	.short	0x0000


	//----- nvinfo : EIATTR_MAXREG_COUNT
	.align		4
        /*001c*/ 	.byte	0x03, 0x1b
        /*001e*/ 	.short	0x00ff


	//----- nvinfo : EIATTR_NUM_BARRIERS
	.align		4
        /*0020*/ 	.byte	0x02, 0x4c
        /*0022*/ 	.byte	0x01
	.zero		1


	//----- nvinfo : EIATTR_MERCURY_ISA_VERSION
	.align		4
        /*0024*/ 	.byte	0x03, 0x5f
        /*0026*/ 	.short	0x0101


	//----- nvinfo : EIATTR_INT_WARP_WIDE_INSTR_OFFSETS
	.align		4
        /*0028*/ 	.byte	0x04, 0x31
        /*002a*/ 	.short	(.L_1218 - .L_1217)


	//   ....[0]....
.L_1217:
        /*002c*/ 	.word	0x00002380


	//----- nvinfo : EIATTR_COOP_GROUP_MASK_REGIDS
	.align		4
.L_1218:
        /*0030*/ 	.byte	0x04, 0x29
        /*0032*/ 	.short	(.L_1220 - .L_1219)


	//   ....[0]....
.L_1219:
        /*0034*/ 	.word	0xffffffff


	//   ....[1]....
        /*0038*/ 	.word	0xffffffff


	//   ....[2]....
        /*003c*/ 	.word	0xffffffff


	//   ....[3]....
        /*0040*/ 	.word	0xffffffff


	//   ....[4]....
        /*0044*/ 	.word	0xffffffff


	//   ....[5]....
        /*0048*/ 	.word	0xffffffff


	//   ....[6]....
        /*004c*/ 	.word	0xffffffff


	//   ....[7]....
        /*0050*/ 	.word	0xffffffff


	//   ....[8]....
        /*0054*/ 	.word	0xffffffff


	//   ....[9]....
        /*0058*/ 	.word	0xffffffff


	//   ....[10]....
        /*005c*/ 	.word	0xffffffff


	//   ....[11]....
        /*0060*/ 	.word	0xffffffff


	//   ....[12]....
        /*0064*/ 	.word	0xffffffff


	//   ....[13]....
        /*0068*/ 	.word	0xffffffff


	//   ....[14]....
        /*006c*/ 	.word	0xffffffff


	//   ....[15]....
        /*0070*/ 	.word	0xffffffff


	//----- nvinfo : EIATTR_COOP_GROUP_INSTR_OFFSETS
	.align		4
.L_1220:
        /*0074*/ 	.byte	0x04, 0x28
        /*0076*/ 	.short	(.L_1222 - .L_1221)


	//   ....[0]....
.L_1221:
        /*0078*/ 	.word	0x00004d30


	//   ....[1]....
        /*007c*/ 	.word	0x00004d60


	//   ....[2]....
        /*0080*/ 	.word	0x00004e00


	//   ....[3]....
        /*0084*/ 	.word	0x00004e10


	//   ....[4]....
        /*0088*/ 	.word	0x000081d0


	//   ....[5]....
        /*008c*/ 	.word	0x000081e0


	//   ....[6]....
        /*0090*/ 	.word	0x00008210


	//   ....[7]....
        /*0094*/ 	.word	0x00008220


	//   ....[8]....
        /*0098*/ 	.word	0x0000bc70


	//   ....[9]....
        /*009c*/ 	.word	0x0000bc90


	//   ....[10]....
        /*00a0*/ 	.word	0x0000bcd0


	//   ....[11]....
        /*00a4*/ 	.word	0x0000bce0


	//   ....[12]....
        /*00a8*/ 	.word	0x0000d420


	//   ....[13]....
        /*00ac*/ 	.word	0x0000d460


	//   ....[14]....
        /*00b0*/ 	.word	0x0000d4e0


	//   ....[15]....
        /*00b4*/ 	.word	0x0000d4f0


	//----- nvinfo : EIATTR_EXIT_INSTR_OFFSETS
	.align		4
.L_1222:
        /*00b8*/ 	.byte	0x04, 0x1c
        /*00ba*/ 	.short	(.L_1224 - .L_1223)


	//   ....[0]....
.L_1223:
        /*00bc*/ 	.word	0x00000490


	//   ....[1]....
        /*00c0*/ 	.word	0x00000e80


	//   ....[2]....
        /*00c4*/ 	.word	0x00000eb0


	//   ....[3]....
        /*00c8*/ 	.word	0x0000ed50


	//   ....[4]....
        /*00cc*/ 	.word	0x0000ee40


	//----- nvinfo : EIATTR_CRS_STACK_SIZE
	.align		4
.L_1224:
        /*00d0*/ 	.byte	0x04, 0x1e
        /*00d2*/ 	.short	(.L_1226 - .L_1225)
.L_1225:
        /*00d4*/ 	.word	0x00000000


	//----- nvinfo : EIATTR_CBANK_PARAM_SIZE
	.align		4
.L_1226:
        /*00d8*/ 	.byte	0x03, 0x19
        /*00da*/ 	.short	0x01d0


	//----- nvinfo : EIATTR_PARAM_CBANK
	.align		4
        /*00dc*/ 	.byte	0x04, 0x0a
        /*00de*/ 	.short	(.L_1228 - .L_1227)
	.align		4
.L_1227:
        /*00e0*/ 	.word	index@(.nv.constant0._ZN5flash24flash_fwd_splitkv_kernelI23Flash_fwd_kernel_traitsILi192ELi64ELi64ELi4ELb0ELb0EN7cutlass10bfloat16_tE19Flash_kernel_traitsILi192ELi64ELi64ELi4ES3_EELb0ELb1ELb0ELb0ELb1ELb1ELb0ELb0EEEvNS_16Flash_fwd_paramsE)
        /*00e4*/ 	.short	0x0210
        /*00e6*/ 	.short	0x01d0


	//----- nvinfo : EIATTR_SW_WAR
	.align		4
.L_1228:
        /*00e8*/ 	.byte	0x04, 0x36
        /*00ea*/ 	.short	(.L_1230 - .L_1229)
.L_1229:
        /*00ec*/ 	.word	0x00000008
.L_1230:


//--------------------- .nv.info._ZN5flash24flash_fwd_splitkv_kernelI23Flash_fwd_kernel_traitsILi192ELi64ELi64ELi4ELb0ELb0EN7cutlass10bfloat16_tE19Flash_kernel_traitsILi192ELi64ELi64ELi4ES3_EELb0ELb1ELb1ELb0ELb0ELb0ELb0ELb0EEEvNS_16Flash_fwd_paramsE --------------------------
	.section	.nv.info._ZN5flash24flash_fwd_splitkv_kernelI23Flash_fwd_kernel_traitsILi192ELi64ELi64ELi4ELb0ELb0EN7cutlass10bfloat16_tE19Flash_kernel_traitsILi192ELi64ELi64ELi4ES3_EELb0ELb1ELb1ELb0ELb0ELb0ELb0ELb0EEEvNS_16Flash_fwd_paramsE,"",@"SHT_CUDA_INFO"
	.sectionflags	@""
	.align	4


	//----- nvinfo : EIATTR_CUDA_API_VERSION
	.align		4
        /*0000*/ 	.byte	0x04, 0x37
        /*0002*/ 	.short	(.L_1232 - .L_1231)
.L_1231:
        /*0004*/ 	.word	0x00000082


	//----- nvinfo : EIATTR_KPARAM_INFO
	.align		4
.L_1232:
        /*0008*/ 	.byte	0x04, 0x17
        /*000a*/ 	.short	(.L_1234 - .L_1233)
.L_1233:
        /*000c*/ 	.word	0x00000000
        /*0010*/ 	.short	0x0000
        /*0012*/ 	.short	0x0000
        /*0014*/ 	.byte	0x00, 0xf0, 0x41, 0x07


	//----- nvinfo : EIATTR_SPARSE_MMA_MASK
	.align		4
.L_1234:
        /*0018*/ 	.byte	0x03, 0x50
        /*001a*/ 	.short	0x0000


	//----- nvinfo : EIATTR_MAXREG_COUNT
	.align		4
        /*001c*/ 	.byte	0x03, 0x1b
        /*001e*/ 	.short	0x00ff


	//----- nvinfo : EIATTR_NUM_BARRIERS
	.align		4
        /*0020*/ 	.byte	0x02, 0x4c
        /*0022*/ 	.byte	0x01
	.zero		1


	//----- nvinfo : EIATTR_MERCURY_ISA_VERSION
	.align		4
        /*0024*/ 	.byte	0x03, 0x5f
        /*0026*/ 	.short	0x0101


	//----- nvinfo : EIATTR_INT_WARP_WIDE_INSTR_OFFSETS
	.align		4
        /*0028*/ 	.byte	0x04, 0x31
        /*002a*/ 	.short	(.L_1236 - .L_1235)


	//   ....[0]....
.L_1235:
        /*002c*/ 	.word	0x00004000


	//   ....[1]....
        /*0030*/ 	.word	0x00004010


	//----- nvinfo : EIATTR_COOP_GROUP_MASK_REGIDS
	.align		4
.L_1236:
        /*0034*/ 	.byte	0x04, 0x29
        /*0036*/ 	.short	(.L_1238 - .L_1237)


	//   ....[0]....
.L_1237:
        /*0038*/ 	.word	0xffffffff


	//   ....[1]....
        /*003c*/ 	.word	0xffffffff


	//   ....[2]....
        /*0040*/ 	.word	0xffffffff


	//   ....[3]....
        /*0044*/ 	.word	0xffffffff


	//   ....[4]....
        /*0048*/ 	.word	0xffffffff


	//   ....[5]....
        /*004c*/ 	.word	0xffffffff


	//   ....[6]....
        /*0050*/ 	.word	0xffffffff


	//   ....[7]....
        /*0054*/ 	.word	0xffffffff


	//   ....[8]....
        /*0058*/ 	.word	0xffffffff


	//   ....[9]....
        /*005c*/ 	.word	0xffffffff


	//   ....[10]....
        /*0060*/ 	.word	0xffffffff


	//   ....[11]....
        /*0064*/ 	.word	0xffffffff


	//   ....[12]....
        /*0068*/ 	.word	0xffffffff


	//   ....[13]....
        /*006c*/ 	.word	0xffffffff


	//   ....[14]....
        /*0070*/ 	.word	0xffffffff


	//   ....[15]....
        /*0074*/ 	.word	0xffffffff


	//----- nvinfo : EIATTR_COOP_GROUP_INSTR_OFFSETS
	.align		4
.L_1238:
        /*0078*/ 	.byte	0x04, 0x28
        /*007a*/ 	.short	(.L_1240 - .L_1239)


	//   ....[0]....
.L_1239:
        /*007c*/ 	.word	0x00006d90


	//   ....[1]....
        /*0080*/ 	.word	0x00006e90


	//   ....[2]....
        /*0084*/ 	.word	0x00006ea0


	//   ....[3]....
        /*0088*/ 	.word	0x00006ed0


	//   ....[4]....
        /*008c*/ 	.word	0x0000b320


	//   ....[5]....
        /*0090*/ 	.word	0x0000b330


	//   ....[6]....
        /*0094*/ 	.word	0x0000b360


	//   ....[7]....
        /*0098*/ 	.word	0x0000b370


	//   ....[8]....
        /*009c*/ 	.word	0x0000fca0


	//   ....[9]....
        /*00a0*/ 	.word	0x0000fcb0


	//   ....[10]....
        /*00a4*/ 	.word	0x0000fce0


	//   ....[11]....
        /*00a8*/ 	.word	0x0000fcf0


	//   ....[12]....
        /*00ac*/ 	.word	0x00011440


	//   ....[13]....
        /*00b0*/ 	.word	0x00011480


	//   ....[14]....
        /*00b4*/ 	.word	0x000114e0


	//   ....[15]....
        /*00b8*/ 	.word	0x000114f0


	//----- nvinfo : EIATTR_EXIT_INSTR_OFFSETS
	.align		4
.L_1240:
        /*00bc*/ 	.byte	0x04, 0x1c
        /*00be*/ 	.short	(.L_1242 - .L_1241)


	//   ....[0]....
.L_1241:
        /*00c0*/ 	.word	0x000004a0


	//   ....[1]....
        /*00c4*/ 	.word	0x00000fc0


	//   ....[2]....
        /*00c8*/ 	.word	0x00000ff0


	//   ....[3]....
        /*00cc*/ 	.word	0x00012e40


	//   ....[4]....
        /*00d0*/ 	.word	0x00012f60


	//   ....[5]....
        /*00d4*/ 	.word	0x00012f80


	//----- nvinfo : EIATTR_CRS_STACK_SIZE
	.align		4
.L_1242:
        /*00d8*/ 	.byte	0x04, 0x1e
        /*00da*/ 	.short	(.L_1244 - .L_1243)
.L_1243:
        /*00dc*/ 	.word	0x00000000


	//----- nvinfo : EIATTR_CBANK_PARAM_SIZE
	.align		4
.L_1244:
        /*00e0*/ 	.byte	0x03, 0x19
        /*00e2*/ 	.short	0x01d0


	//----- nvinfo : EIATTR_PARAM_CBANK
	.align		4
        /*00e4*/ 	.byte	0x04, 0x0a
        /*00e6*/ 	.short	(.L_1246 - .L_1245)
	.align		4
.L_1245:
        /*00e8*/ 	.word	index@(.nv.constant0._ZN5flash24flash_fwd_splitkv_kernelI23Flash_fwd_kernel_traitsILi192ELi64ELi64ELi4ELb0ELb0EN7cutlass10bfloat16_tE19Flash_kernel_traitsILi192ELi64ELi64ELi4ES3_EELb0ELb1ELb1ELb0ELb0ELb0ELb0ELb0EEEvNS_16Flash_fwd_paramsE)
        /*00ec*/ 	.short	0x0210
        /*00ee*/ 	.short	0x01d0


	//----- nvinfo : EIATTR_SW_WAR
	.align		4
.L_1246:
        /*00f0*/ 	.byte	0x04, 0x36
        /*00f2*/ 	.short	(.L_1248 - .L_1247)
.L_1247:
        /*00f4*/ 	.word	0x00000008
.L_1248:


//--------------------- .nv.info._ZN5flash24flash_fwd_splitkv_kernelI23Flash_fwd_kernel_traitsILi192ELi64ELi64ELi4ELb0ELb0EN7cutlass10bfloat16_tE19Flash_kernel_traitsILi192ELi64ELi64ELi4ES3_EELb0ELb1ELb1ELb0ELb0ELb1ELb0ELb0EEEvNS_16Flash_fwd_paramsE --------------------------
	.section	.nv.info._ZN5flash24flash_fwd_splitkv_kernelI23Flash_fwd_kernel_traitsILi192ELi64ELi64ELi4ELb0ELb0EN7cutlass10bfloat16_tE19Flash_kernel_traitsILi192ELi64ELi64ELi4ES3_EELb0ELb1ELb1ELb0ELb0ELb1ELb0ELb0EEEvNS_16Flash_fwd_paramsE,"",@"SHT_CUDA_INFO"
	.sectionflags	@""
	.align	4


	//----- nvinfo : EIATTR_CUDA_API_VERSION
	.align		4
        /*0000*/ 	.byte	0x04, 0x37
        /*0002*/ 	.short	(.L_1250 - .L_1249)
.L_1249:
        /*0004*/ 	.word	0x00000082


	//----- nvinfo : EIATTR_KPARAM_INFO
	.align		4
.L_1250:
        /*0008*/ 	.byte	0x04, 0x17
        /*000a*/ 	.short	(.L_1252 - .L_1251)
.L_1251:
        /*000c*/ 	.word	0x00000000
        /*0010*/ 	.short	0x0000
        /*0012*/ 	.short	0x0000
        /*0014*/ 	.byte	0x00, 0xf0, 0x41, 0x07


	//----- nvinfo : EIATTR_SPARSE_MMA_MASK
	.align		4
.L_1252:
        /*0018*/ 	.byte	0x03, 0x50
        /*001a*/ 	.short	0x0000


	//----- nvinfo : EIATTR_MAXREG_COUNT
	.align		4
        /*001c*/ 	.byte	0x03, 0x1b
        /*001e*/ 	.short	0x00ff


	//----- nvinfo : EIATTR_NUM_BARRIERS
	.align		4
        /*0020*/ 	.byte	0x02, 0x4c
        /*0022*/ 	.byte	0x01
	.zero		1


	//----- nvinfo : EIATTR_MERCURY_ISA_VERSION
	.align		4
        /*0024*/ 	.byte	0x03, 0x5f
        /*0026*/ 	.short	0x0101


	//----- nvinfo : EIATTR_INT_WARP_WIDE_INSTR_OFFSETS
	.align		4
        /*0028*/ 	.byte	0x04, 0x31
        /*002a*/ 	.short	(.L_1254 - .L_1253)


	//   ....[0]....
.L_1253:
        /*002c*/ 	.word	0x00004000


	//   ....[1]....
        /*0030*/ 	.word	0x00004010


	//----- nvinfo : EIATTR_COOP_GROUP_MASK_REGIDS
	.align		4
.L_1254:
        /*0034*/ 	.byte	0x04, 0x29
        /*0036*/ 	.short	(.L_1256 - .L_1255)


	//   ....[0]....
.L_1255:
        /*0038*/ 	.word	0xffffffff


	//   ....[1]....
        /*003c*/ 	.word	0xffffffff


	//   ....[2]....
        /*0040*/ 	.word	0xffffffff


	//   ....[3]....
        /*0044*/ 	.word	0xffffffff


	//   ....[4]....
        /*0048*/ 	.word	0xffffffff


	//   ....[5]....
        /*004c*/ 	.word	0xffffffff


	//   ....[6]....
        /*0050*/ 	.word	0xffffffff


	//   ....[7]....
        /*0054*/ 	.word	0xffffffff


	//   ....[8]....
        /*0058*/ 	.word	0xffffffff


	//   ....[9]....
        /*005c*/ 	.word	0xffffffff


	//   ....[10]....
        /*0060*/ 	.word	0xffffffff


	//   ....[11]....
        /*0064*/ 	.word	0xffffffff


	//   ....[12]....
        /*0068*/ 	.word	0xffffffff


	//   ....[13]....
        /*006c*/ 	.word	0xffffffff


	//   ....[14]....
        /*0070*/ 	.word	0xffffffff


	//   ....[15]....
        /*0074*/ 	.word	0xffffffff


	//----- nvinfo : EIATTR_COOP_GROUP_INSTR_OFFSETS
	.align		4
.L_1256:
        /*0078*/ 	.byte	0x04, 0x28
        /*007a*/ 	.short	(.L_1258 - .L_1257)


	//   ....[0]....
.L_1257:
        /*007c*/ 	.word	0x00007210


	//   ....[1]....
        /*0080*/ 	.word	0x00007260


	//   ....[2]....
        /*0084*/ 	.word	0x00007290


	//   ....[3]....
        /*0088*/ 	.word	0x000072b0


	//   ....[4]....
        /*008c*/ 	.word	0x0000bb40


	//   ....[5]....
        /*0090*/ 	.word	0x0000bb50


	//   ....[6]....
        /*0094*/ 	.word	0x0000bb80


	//   ....[7]....
        /*0098*/ 	.word	0x0000bb90


	//   ....[8]....
        /*009c*/ 	.word	0x000108b0


	//   ....[9]....
        /*00a0*/ 	.word	0x000108d0


	//   ....[10]....
        /*00a4*/ 	.word	0x00010900


	//   ....[11]....
        /*00a8*/ 	.word	0x00010910


	//   ....[12]....
        /*00ac*/ 	.word	0x00012060


	//   ....[13]....
        /*00b0*/ 	.word	0x000120a0


	//   ....[14]....
        /*00b4*/ 	.word	0x00012100


	//   ....[15]....
        /*00b8*/ 	.word	0x00012110


	//----- nvinfo : EIATTR_EXIT_INSTR_OFFSETS
	.align		4
.L_1258:
        /*00bc*/ 	.byte	0x04, 0x1c
        /*00be*/ 	.short	(.L_1260 - .L_1259)


	//   ....[0]....
.L_1259:
        /*00c0*/ 	.word	0x000004a0


	//   ....[1]....
        /*00c4*/ 	.word	0x00000fc0


	//   ....[2]....
        /*00c8*/ 	.word	0x00000ff0


	//   ....[3]....
        /*00cc*/ 	.word	0x00013a60


	//   ....[4]....
        /*00d0*/ 	.word	0x00013b80


	//   ....[5]....
        /*00d4*/ 	.word	0x00013ba0


	//----- nvinfo : EIATTR_CRS_STACK_SIZE
	.align		4
.L_1260:
        /*00d8*/ 	.byte	0x04, 0x1e
        /*00da*/ 	.short	(.L_1262 - .L_1261)
.L_1261:
        /*00dc*/ 	.word	0x00000000


	//----- nvinfo : EIATTR_CBANK_PARAM_SIZE
	.align		4
.L_1262:
        /*00e0*/ 	.byte	0x03, 0x19
        /*00e2*/ 	.short	0x01d0


	//----- nvinfo : EIATTR_PARAM_CBANK
	.align		4
        /*00e4*/ 	.byte	0x04, 0x0a
        /*00e6*/ 	.short	(.L_1264 - .L_1263)
	.align		4
.L_1263:
        /*00e8*/ 	.word	index@(.nv.constant0._ZN5flash24flash_fwd_splitkv_kernelI23Flash_fwd_kernel_traitsILi192ELi64ELi64ELi4ELb0ELb0EN7cutlass10bfloat16_tE19Flash_kernel_traitsILi192ELi64ELi64ELi4ES3_EELb0ELb1ELb1ELb0ELb0ELb1ELb0ELb0EEEvNS_16Flash_fwd_paramsE)
        /*00ec*/ 	.short	0x0210
        /*00ee*/ 	.short	0x01d0


	//----- nvinfo : EIATTR_SW_WAR
	.align		4
.L_1264:
        /*00f0*/ 	.byte	0x04, 0x36
        /*00f2*/ 	.short	(.L_1266 - .L_1265)
.L_1265:
        /*00f4*/ 	.word	0x00000008
.L_1266:


//--------------------- .nv.info._ZN5flash24flash_fwd_splitkv_kernelI23Flash_fwd_kernel_traitsILi192ELi64ELi64ELi4ELb0ELb0EN7cutlass10bfloat16_tE19Flash_kernel_traitsILi192ELi64ELi64ELi4ES3_EELb0ELb1ELb0ELb0ELb1ELb0ELb0ELb1EEEvNS_16Flash_fwd_paramsE --------------------------
	.section	.nv.info._ZN5flash24flash_fwd_splitkv_kernelI23Flash_fwd_kernel_traitsILi192ELi64ELi64ELi4ELb0ELb0EN7cutlass10bfloat16_tE19Flash_kernel_traitsILi192ELi64ELi64ELi4ES3_EELb0ELb1ELb0ELb0ELb1ELb0ELb0ELb1EEEvNS_16Flash_fwd_paramsE,"",@"SHT_CUDA_INFO"
	.sectionflags	@""
	.align	4


	//----- nvinfo : EIATTR_CUDA_API_VERSION
	.align		4
        /*0000*/ 	.byte	0x04, 0x37
        /*0002*/ 	.short	(.L_1268 - .L_1267)
.L_1267:
        /*0004*/ 	.word	0x00000082


	//----- nvinfo : EIATTR_KPARAM_INFO
	.align		4
.L_1268:
        /*0008*/ 	.byte	0x04, 0x17
        /*000a*/ 	.short	(.L_1270 - .L_1269)
.L_1269:
        /*000c*/ 	.word	0x00000000
        /*0010*/ 	.short	0x0000
        /*0012*/ 	.short	0x0000
        /*0014*/ 	.byte	0x00, 0xf0, 0x41, 0x07


	//----- nvinfo : EIATTR_SPARSE_MMA_MASK
	.align		4
.L_1270:
        /*0018*/ 	.byte	0x03, 0x50
        /*001a*/ 	.short	0x0000


	//----- nvinfo : EIATTR_MAXREG_COUNT
	.align		4
        /*001c*/ 	.byte	0x03, 0x1b
        /*001e*/ 	.short	0x00ff


	//----- nvinfo : EIATTR_NUM_BARRIERS
	.align		4
        /*0020*/ 	.byte	0x02, 0x4c
        /*0022*/ 	.byte	0x01
	.zero		1


	//----- nvinfo : EIATTR_MERCURY_ISA_VERSION
	.align		4
        /*0024*/ 	.byte	0x03, 0x5f
        /*0026*/ 	.short	0x0101


	//----- nvinfo : EIATTR_COOP_GROUP_MASK_REGIDS
	.align		4
        /*0028*/ 	.byte	0x04, 0x29
        /*002a*/ 	.short	(.L_1272 - .L_1271)


	//   ....[0]....
.L_1271:
        /*002c*/ 	.word	0xffffffff


	//   ....[1]....
        /*0030*/ 	.word	0xffffffff


	//   ....[2]....
        /*0034*/ 	.word	0xffffffff


	//   ....[3]....
        /*0038*/ 	.word	0xffffffff


	//   ....[4]....
        /*003c*/ 	.word	0xffffffff


	//   ....[5]....
        /*0040*/ 	.word	0xffffffff


	//   ....[6]....
        /*0044*/ 	.word	0xffffffff


	//   ....[7]....
        /*0048*/ 	.word	0xffffffff


	//   ....[8]....
        /*004c*/ 	.word	0xffffffff


	//   ....[9]....
        /*0050*/ 	.word	0xffffffff


	//   ....[10]....
        /*0054*/ 	.word	0xffffffff


	//   ....[11]....
        /*0058*/ 	.word	0xffffffff


	//   ....[12]....
        /*005c*/ 	.word	0xffffffff


	//   ....[13]....
        /*0060*/ 	.word	0xffffffff


	//   ....[14]....
        /*0064*/ 	.word	0xffffffff


	//   ....[15]....
        /*0068*/ 	.word	0xffffffff


	//   ....[16]....
        /*006c*/ 	.word	0x05000002


	//   ....[17]....
        /*0070*/ 	.word	0x05000002


	//   ....[18]....
        /*0074*/ 	.word	0x05000002


	//   ....[19]....
        /*0078*/ 	.word	0x05000002


	//----- nvinfo : EIATTR_COOP_GROUP_INSTR_OFFSETS
	.align		4
.L_1272:
        /*007c*/ 	.byte	0x04, 0x28
        /*007e*/ 	.short	(.L_1274 - .L_1273)


	//   ....[0]....
.L_1273:
        /*0080*/ 	.word	0x00013490


	//   ....[1]....
        /*0084*/ 	.word	0x000134b0


	//   ....[2]....
        /*0088*/ 	.word	0x00013550


	//   ....[3]....
        /*008c*/ 	.word	0x00013560


	//   ....[4]....
        /*0090*/ 	.word	0x00016890


	//   ....[5]....
        /*0094*/ 	.word	0x000168a0


	//   ....[6]....
        /*0098*/ 	.word	0x000168d0


	//   ....[7]....
        /*009c*/ 	.word	0x000168e0


	//   ....[8]....
        /*00a0*/ 	.word	0x0001a3b0


	//   ....[9]....
        /*00a4*/ 	.word	0x0001a440


	//   ....[10]....
        /*00a8*/ 	.word	0x0001a460


	//   ....[11]....
        /*00ac*/ 	.word	0x0001a480


	//   ....[12]....
        /*00b0*/ 	.word	0x0001bc30


	//   ....[13]....
        /*00b4*/ 	.word	0x0001bc40


	//   ....[14]....
        /*00b8*/ 	.word	0x0001bc70


	//   ....[15]....
        /*00bc*/ 	.word	0x0001bc80


	//   ....[16]....
        /*00c0*/ 	.word	0x0001d930


	//   ....[17]....
        /*00c4*/ 	.word	0x0001d9a0


	//   ....[18]....
        /*00c8*/ 	.word	0x0001da00


	//   ....[19]....
        /*00cc*/ 	.word	0x0001da70


	//----- nvinfo : EIATTR_EXIT_INSTR_OFFSETS
	.align		4
.L_1274:
        /*00d0*/ 	.byte	0x04, 0x1c
        /*00d2*/ 	.short	(.L_1276 - .L_1275)


	//   ....[0]....
.L_1275:
        /*00d4*/ 	.word	0x00000090


	//----- nvinfo : EIATTR_CRS_STACK_SIZE
	.align		4
.L_1276:
        /*00d8*/ 	.byte	0x04, 0x1e
        /*00da*/ 	.short	(.L_1278 - .L_1277)
.L_1277:
        /*00dc*/ 	.word	0x00000000


	//----- nvinfo : EIATTR_CBANK_PARAM_SIZE
	.align		4
.L_1278:
        /*00e0*/ 	.byte	0x03, 0x19
        /*00e2*/ 	.short	0x01d0


	//----- nvinfo : EIATTR_PARAM_CBANK
	.align		4
        /*00e4*/ 	.byte	0x04, 0x0a
        /*00e6*/ 	.short	(.L_1280 - .L_1279)
	.align		4
.L_1279:
        /*00e8*/ 	.word	index@(.nv.constant0._ZN5flash24flash_fwd_splitkv_kernelI23Flash_fwd_kernel_traitsILi192ELi64ELi64ELi4ELb0ELb0EN7cutlass10bfloat16_tE19Flash_kernel_traitsILi192ELi64ELi64ELi4ES3_EELb0ELb1ELb0ELb0ELb1ELb0ELb0ELb1EEEvNS_16Flash_fwd_paramsE)
        /*00ec*/ 	.short	0x0210
        /*00ee*/ 	.short	0x01d0


	//----- nvinfo : EIATTR_SW_WAR
	.align		4
.L_1280:
        /*00f0*/ 	.byte	0x04, 0x36
        /*00f2*/ 	.short	(.L_1282 - .L_1281)
.L_1281:
        /*00f4*/ 	.word	0x00000008
.L_1282:


//--------------------- .nv.info._ZN5flash24flash_fwd_splitkv_kernelI23Flash_fwd_kernel_traitsILi192ELi64ELi64ELi4ELb0ELb0EN7cutlass10bfloat16_tE19Flash_kernel_traitsILi192ELi64ELi64ELi4ES3_EELb0ELb1ELb0ELb0ELb1ELb1ELb0ELb1EEEvNS_16Flash_fwd_paramsE --------------------------
	.section	.nv.info._ZN5flash24flash_fwd_splitkv_kernelI23Flash_fwd_kernel_traitsILi192ELi64ELi64ELi4ELb0ELb0EN7cutlass10bfloat16_tE19Flash_kernel_traitsILi192ELi64ELi64ELi4ES3_EELb0ELb1ELb0ELb0ELb1ELb1ELb0ELb1EEEvNS_16Flash_fwd_paramsE,"",@"SHT_CUDA_INFO"
	.sectionflags	@""
	.align	4


	//----- nvinfo : EIATTR_CUDA_API_VERSION
	.align		4
        /*0000*/ 	.byte	0x04, 0x37
        /*0002*/ 	.short	(.L_1284 - .L_1283)
.L_1283:
        /*0004*/ 	.word	0x00000082


	//----- nvinfo : EIATTR_KPARAM_INFO
	.align		4
.L_1284:
        /*0008*/ 	.byte	0x04, 0x17
        /*000a*/ 	.short	(.L_1286 - .L_1285)
.L_1285:
        /*000c*/ 	.word	0x00000000
        /*0010*/ 	.short	0x0000
        /*0012*/ 	.short	0x0000
        /*0014*/ 	.byte	0x00, 0xf0, 0x41, 0x07


	//----- nvinfo : EIATTR_SPARSE_MMA_MASK
	.align		4
.L_1286:
        /*0018*/ 	.byte	0x03, 0x50
        /*001a*/ 	.short	0x0000


	//----- nvinfo : EIATTR_MAXREG_COUNT
	.align		4
        /*001c*/ 	.byte	0x03, 0x1b
        /*001e*/ 	.short	0x00ff


	//----- nvinfo : EIATTR_NUM_BARRIERS
	.align		4
        /*0020*/ 	.byte	0x02, 0x4c
        /*0022*/ 	.byte	0x01
	.zero		1


	//----- nvinfo : EIATTR_MERCURY_ISA_VERSION
	.align		4
        /*0024*/ 	.byte	0x03, 0x5f
        /*0026*/ 	.short	0x0101


	//----- nvinfo : EIATTR_COOP_GROUP_MASK_REGIDS
	.align		4
        /*0028*/ 	.byte	0x04, 0x29
        /*002a*/ 	.short	(.L_1288 - .L_1287)


	//   ....[0]....
.L_1287:
        /*002c*/ 	.word	0xffffffff


	//   ....[1]....
        /*0030*/ 	.word	0xffffffff


	//   ....[2]....
        /*0034*/ 	.word	0xffffffff


	//   ....[3]....
        /*0038*/ 	.word	0xffffffff


	//   ....[4]....
        /*003c*/ 	.word	0xffffffff


	//   ....[5]....
        /*0040*/ 	.word	0xffffffff


	//   ....[6]....
        /*0044*/ 	.word	0xffffffff


	//   ....[7]....
        /*0048*/ 	.word	0xffffffff


	//   ....[8]....
        /*004c*/ 	.word	0xffffffff


	//   ....[9]....
        /*0050*/ 	.word	0xffffffff


	//   ....[10]....
        /*0054*/ 	.word	0xffffffff


	//   ....[11]....
        /*0058*/ 	.word	0xffffffff


	//   ....[12]....
        /*005c*/ 	.word	0xffffffff


	//   ....[13]....
        /*0060*/ 	.word	0xffffffff


	//   ....[14]....
        /*0064*/ 	.word	0xffffffff


	//   ....[15]....
        /*0068*/ 	.word	0xffffffff


	//   ....[16]....
        /*006c*/ 	.word	0x05000002


	//   ....[17]....
        /*0070*/ 	.word	0x05000002


	//   ....[18]....
        /*0074*/ 	.word	0x05000002


	//   ....[19]....
        /*0078*/ 	.word	0x05000002


	//----- nvinfo : EIATTR_COOP_GROUP_INSTR_OFFSETS
	.align		4
.L_1288:
        /*007c*/ 	.byte	0x04, 0x28
        /*007e*/ 	.short	(.L_1290 - .L_1289)


	//   ....[0]....
.L_1289:
        /*0080*/ 	.word	0x000138a0


	//   ....[1]....
        /*0084*/ 	.word	0x000138c0


	//   ....[2]....
        /*0088*/ 	.word	0x00013960


	//   ....[3]....
        /*008c*/ 	.word	0x00013970


	//   ....[4]....
        /*0090*/ 	.word	0x000170b0


	//   ....[5]....
        /*0094*/ 	.word	0x000170c0


	//   ....[6]....
        /*0098*/ 	.word	0x000170f0


	//   ....[7]....
        /*009c*/ 	.word	0x00017100


	//   ....[8]....
        /*00a0*/ 	.word	0x0001afd0


	//   ....[9]....
        /*00a4*/ 	.word	0x0001b050


	//   ....[10]....
        /*00a8*/ 	.word	0x0001b070


	//   ....[11]....
        /*00ac*/ 	.word	0x0001b090


	//   ....[12]....
        /*00b0*/ 	.word	0x0001c850


	//   ....[13]....
        /*00b4*/ 	.word	0x0001c860


	//   ....[14]....
        /*00b8*/ 	.word	0x0001c890


	//   ....[15]....
        /*00bc*/ 	.word	0x0001c8a0


	//   ....[16]....
        /*00c0*/ 	.word	0x0001e560


	//   ....[17]....
        /*00c4*/ 	.word	0x0001e5d0


	//   ....[18]....
        /*00c8*/ 	.word	0x0001e630


	//   ....[19]....
        /*00cc*/ 	.word	0x0001e6a0


	//----- nvinfo : EIATTR_EXIT_INSTR_OFFSETS
	.align		4
.L_1290:
        /*00d0*/ 	.byte	0x04, 0x1c
        /*00d2*/ 	.short	(.L_1292 - .L_1291)


	//   ....[0]....
.L_1291:
        /*00d4*/ 	.word	0x00000090


	//----- nvinfo : EIATTR_CRS_STACK_SIZE
	.align		4
.L_1292:
        /*00d8*/ 	.byte	0x04, 0x1e
        /*00da*/ 	.short	(.L_1294 - .L_1293)
.L_1293:
        /*00dc*/ 	.word	0x00000000


	//----- nvinfo : EIATTR_CBANK_PARAM_SIZE
	.align		4
.L_1294:
        /*00e0*/ 	.byte	0x03, 0x19
        /*00e2*/ 	.short	0x01d0


	//----- nvinfo : EIATTR_PARAM_CBANK
	.align		4
        /*00e4*/ 	.byte	0x04, 0x0a
        /*00e6*/ 	.short	(.L_1296 - .L_1295)
	.align		4
.L_1295:
        /*00e8*/ 	.word	index@(.nv.constant0._ZN5flash24flash_fwd_splitkv_kernelI23Flash_fwd_kernel_traitsILi192ELi64ELi64ELi4ELb0ELb0EN7cutlass10bfloat16_tE19Flash_kernel_traitsILi192ELi64ELi64ELi4ES3_EELb0ELb1ELb0ELb0ELb1ELb1ELb0ELb1EEEvNS_16Flash_fwd_paramsE)
        /*00ec*/ 	.short	0x0210
        /*00ee*/ 	.short	0x01d0


	//----- nvinfo : EIATTR_SW_WAR
	.align		4
.L_1296:
        /*00f0*/ 	.byte	0x04, 0x36
        /*00f2*/ 	.short	(.L_1298 - .L_1297)
.L_1297:
        /*00f4*/ 	.word	0x00000008
.L_1298:


//--------------------- .nv.info._ZN5flash24flash_fwd_splitkv_kernelI23Flash_fwd_kernel_traitsILi192ELi64ELi64ELi4ELb0ELb0EN7cutlass10bfloat16_tE19Flash_kernel_traitsILi192ELi64ELi64ELi4ES3_EELb0ELb1ELb1ELb0ELb0ELb0ELb0ELb1EEEvNS_16Flash_fwd_paramsE --------------------------
	.section	.nv.info._ZN5flash24flash_fwd_splitkv_kernelI23Flash_fwd_kernel_traitsILi192ELi64ELi64ELi4ELb0ELb0EN7cutlass10bfloat16_tE19Flash_kernel_traitsILi192ELi64ELi64ELi4ES3_EELb0ELb1ELb1ELb0ELb0ELb0ELb0ELb1EEEvNS_16Flash_fwd_paramsE,"",@"SHT_CUDA_INFO"
	.sectionflags	@""
	.align	4


	//----- nvinfo : EIATTR_CUDA_API_VERSION
	.align		4
        /*0000*/ 	.byte	0x04, 0x37
        /*0002*/ 	.short	(.L_1300 - .L_1299)
.L_1299:
        /*0004*/ 	.word	0x00000082


	//----- nvinfo : EIATTR_KPARAM_INFO
	.align		4
.L_1300:
        /*0008*/ 	.byte	0x04, 0x17
        /*000a*/ 	.short	(.L_1302 - .L_1301)
.L_1301:
        /*000c*/ 	.word	0x00000000
        /*0010*/ 	.short	0x0000
        /*0012*/ 	.short	0x0000
        /*0014*/ 	.byte	0x00, 0xf0, 0x41, 0x07


	//----- nvinfo : EIATTR_SPARSE_MMA_MASK
	.align		4
.L_1302:
        /*0018*/ 	.byte	0x03, 0x50
        /*001a*/ 	.short	0x0000


	//----- nvinfo : EIATTR_MAXREG_COUNT
	.align		4
        /*001c*/ 	.byte	0x03, 0x1b
        /*001e*/ 	.short	0x00ff


	//----- nvinfo : EIATTR_NUM_BARRIERS
	.align		4
        /*0020*/ 	.byte	0x02, 0x4c
        /*0022*/ 	.byte	0x01
	.zero		1


	//----- nvinfo : EIATTR_MERCURY_ISA_VERSION
	.align		4
        /*0024*/ 	.byte	0x03, 0x5f
        /*0026*/ 	.short	0x0101


	//----- nvinfo : EIATTR_COOP_GROUP_MASK_REGIDS
	.align		4
        /*0028*/ 	.byte	0x04, 0x29
        /*002a*/ 	.short	(.L_1304 - .L_1303)


	//   ....[0]....
.L_1303:
        /*002c*/ 	.word	0xffffffff


	//   ....[1]....
        /*0030*/ 	.word	0xffffffff


	//   ....[2]....
        /*0034*/ 	.word	0xffffffff


	//   ....[3]....
        /*0038*/ 	.word	0xffffffff


	//   ....[4]....
        /*003c*/ 	.word	0xffffffff


	//   ....[5]....
        /*0040*/ 	.word	0xffffffff


	//   ....[6]....
        /*0044*/ 	.word	0xffffffff


	//   ....[7]....
        /*0048*/ 	.word	0xffffffff


	//   ....[8]....
        /*004c*/ 	.word	0xffffffff


	//   ....[9]....
        /*0050*/ 	.word	0xffffffff


	//   ....[10]....
        /*0054*/ 	.word	0xffffffff


	//   ....[11]....
        /*0058*/ 	.word	0xffffffff


	//   ....[12]....
        /*005c*/ 	.word	0xffffffff


	//   ....[13]....
        /*0060*/ 	.word	0xffffffff


	//   ....[14]....
        /*0064*/ 	.word	0xffffffff


	//   ....[15]....
        /*0068*/ 	.word	0xffffffff


	//   ....[16]....
        /*006c*/ 	.word	0x05000002


	//   ....[17]....
        /*0070*/ 	.word	0x05000002


	//   ....[18]....
        /*0074*/ 	.word	0x05000002


	//   ....[19]....
        /*0078*/ 	.word	0x05000002


	//----- nvinfo : EIATTR_COOP_GROUP_INSTR_OFFSETS
	.align		4
.L_1304:
        /*007c*/ 	.byte	0x04, 0x28
        /*007e*/ 	.short	(.L_1306 - .L_1305)


	//   ....[0]....
.L_1305:
        /*0080*/ 	.word	0x000162c0


	//   ....[1]....
        /*0084*/ 	.word	0x00016380


	//   ....[2]....
        /*0088*/ 	.word	0x000163a0


	//   ....[3]....
        /*008c*/ 	.word	0x000163c0


	//   ....[4]....
        /*0090*/ 	.word	0x0001a900


	//   ....[5]....
        /*0094*/ 	.word	0x0001a920


	//   ....[6]....
        /*0098*/ 	.word	0x0001a940


	//   ....[7]....
        /*009c*/ 	.word	0x0001a960


	//   ....[8]....
        /*00a0*/ 	.word	0x0001f510


	//   ....[9]....
        /*00a4*/ 	.word	0x0001f5a0


	//   ....[10]....
        /*00a8*/ 	.word	0x0001f5c0


	//   ....[11]....
        /*00ac*/ 	.word	0x0001f5e0


	//   ....[12]....
        /*00b0*/ 	.word	0x00020d90


	//   ....[13]....
        /*00b4*/ 	.word	0x00020da0


	//   ....[14]....
        /*00b8*/ 	.word	0x00020dd0


	//   ....[15]....
        /*00bc*/ 	.word	0x00020de0


	//   ....[16]....
        /*00c0*/ 	.word	0x00022c10


	//   ....[17]....
        /*00c4*/ 	.word	0x00022c80


	//   ....[18]....
        /*00c8*/ 	.word	0x00022ce0


	//   ....[19]....
        /*00cc*/ 	.word	0x00022d50


	//----- nvinfo : EIATTR_EXIT_INSTR_OFFSETS
	.align		4
.L_1306:
        /*00d0*/ 	.byte	0x04, 0x1c
        /*00d2*/ 	.short	(.L_1308 - .L_1307)


	//   ....[0]....
.L_1307:
        /*00d4*/ 	.word	0x00000090


	//----- nvinfo : EIATTR_CRS_STACK_SIZE
	.align		4
.L_1308:
        /*00d8*/ 	.byte	0x04, 0x1e
        /*00da*/ 	.short	(.L_1310 - .L_1309)
.L_1309:
        /*00dc*/ 	.word	0x00000000


	//----- nvinfo : EIATTR_CBANK_PARAM_SIZE
	.align		4
.L_1310:
        /*00e0*/ 	.byte	0x03, 0x19
        /*00e2*/ 	.short	0x01d0


	//----- nvinfo : EIATTR_PARAM_CBANK
	.align		4
        /*00e4*/ 	.byte	0x04, 0x0a
        /*00e6*/ 	.short	(.L_1312 - .L_1311)
	.align		4
.L_1311:
        /*00e8*/ 	.word	index@(.nv.constant0._ZN5flash24flash_fwd_splitkv_kernelI23Flash_fwd_kernel_traitsILi192ELi64ELi64ELi4ELb0ELb0EN7cutlass10bfloat16_tE19Flash_kernel_traitsILi192ELi64ELi64ELi4ES3_EELb0ELb1ELb1ELb0ELb0ELb0ELb0ELb1EEEvNS_16Flash_fwd_paramsE)
        /*00ec*/ 	.short	0x0210
        /*00ee*/ 	.short	0x01d0


	//----- nvinfo : EIATTR_SW_WAR
	.align		4
.L_1312:
        /*00f0*/ 	.byte	0x04, 0x36
        /*00f2*/ 	.short	(.L_1314 - .L_1313)
.L_1313:
        /*00f4*/ 	.word	0x00000008
.L_1314:


//--------------------- .nv.info._ZN5flash24flash_fwd_splitkv_kernelI23Flash_fwd_kernel_traitsILi192ELi64ELi64ELi4ELb0ELb0EN7cutlass10bfloat16_tE19Flash_kernel_traitsILi192ELi64ELi64ELi4ES3_EELb0ELb1ELb1ELb0ELb0ELb1ELb0ELb1EEEvNS_16Flash_fwd_paramsE --------------------------
	.section	.nv.info._ZN5flash24flash_fwd_splitkv_kernelI23Flash_fwd_kernel_traitsILi192ELi64ELi64ELi4ELb0ELb0EN7cutlass10bfloat16_tE19Flash_kernel_traitsILi192ELi64ELi64ELi4ES3_EELb0ELb1ELb1ELb0ELb0ELb1ELb0ELb1EEEvNS_16Flash_fwd_paramsE,"",@"SHT_CUDA_INFO"
	.sectionflags	@""
	.align	4


	//----- nvinfo : EIATTR_CUDA_API_VERSION
	.align		4
        /*0000*/ 	.byte	0x04, 0x37
        /*0002*/ 	.short	(.L_1316 - .L_1315)
.L_1315:
        /*0004*/ 	.word	0x00000082


	//----- nvinfo : EIATTR_KPARAM_INFO
	.align		4
.L_1316:
        /*0008*/ 	.byte	0x04, 0x17
        /*000a*/ 	.short	(.L_1318 - .L_1317)
.L_1317:
        /*000c*/ 	.word	0x00000000
        /*0010*/ 	.short	0x0000
        /*0012*/ 	.short	0x0000
        /*0014*/ 	.byte	0x00, 0xf0, 0x41, 0x07


	//----- nvinfo : EIATTR_SPARSE_MMA_MASK
	.align		4
.L_1318:
        /*0018*/ 	.byte	0x03, 0x50
        /*001a*/ 	.short	0x0000


	//----- nvinfo : EIATTR_MAXREG_COUNT
	.align		4
        /*001c*/ 	.byte	0x03, 0x1b
        /*001e*/ 	.short	0x00ff


	//----- nvinfo : EIATTR_NUM_BARRIERS
	.align		4
        /*0020*/ 	.byte	0x02, 0x4c
        /*0022*/ 	.byte	0x01
	.zero		1


	//----- nvinfo : EIATTR_MERCURY_ISA_VERSION
	.align		4
        /*0024*/ 	.byte	0x03, 0x5f
        /*0026*/ 	.short	0x0101


	//----- nvinfo : EIATTR_COOP_GROUP_MASK_REGIDS
	.align		4
        /*0028*/ 	.byte	0x04, 0x29
        /*002a*/ 	.short	(.L_1320 - .L_1319)


	//   ....[0]....
.L_1319:
        /*002c*/ 	.word	0xffffffff


	//   ....[1]....
        /*0030*/ 	.word	0xffffffff


	//   ....[2]....
        /*0034*/ 	.word	0xffffffff


	//   ....[3]....
        /*0038*/ 	.word	0xffffffff


	//   ....[4]....
        /*003c*/ 	.word	0xffffffff


	//   ....[5]....
        /*0040*/ 	.word	0xffffffff


	//   ....[6]....
        /*0044*/ 	.word	0xffffffff


	//   ....[7]....
        /*0048*/ 	.word	0xffffffff


	//   ....[8]....
        /*004c*/ 	.word	0xffffffff


	//   ....[9]....
        /*0050*/ 	.word	0xffffffff


	//   ....[10]....
        /*0054*/ 	.word	0xffffffff


	//   ....[11]....
        /*0058*/ 	.word	0xffffffff


	//   ....[12]....
        /*005c*/ 	.word	0xffffffff


	//   ....[13]....
        /*0060*/ 	.word	0xffffffff


	//   ....[14]....
        /*0064*/ 	.word	0xffffffff


	//   ....[15]....
        /*0068*/ 	.word	0xffffffff


	//   ....[16]....
        /*006c*/ 	.word	0x05000002


	//   ....[17]....
        /*0070*/ 	.word	0x05000002


	//   ....[18]....
        /*0074*/ 	.word	0x05000002


	//   ....[19]....
        /*0078*/ 	.word	0x05000002


	//----- nvinfo : EIATTR_COOP_GROUP_INSTR_OFFSETS
	.align		4
.L_1320:
        /*007c*/ 	.byte	0x04, 0x28
        /*007e*/ 	.short	(.L_1322 - .L_1321)


	//   ....[0]....
.L_1321:
        /*0080*/ 	.word	0x000166c0


	//   ....[1]....
        /*0084*/ 	.word	0x00016770


	//   ....[2]....
        /*0088*/ 	.word	0x00016790


	//   ....[3]....
        /*008c*/ 	.word	0x000167b0


	//   ....[4]....
        /*0090*/ 	.word	0x0001b140


	//   ....[5]....
        /*0094*/ 	.word	0x0001b150


	//   ....[6]....
        /*0098*/ 	.word	0x0001b180


	//   ....[7]....
        /*009c*/ 	.word	0x0001b190


	//   ....[8]....
        /*00a0*/ 	.word	0x000201c0


	//   ....[9]....
        /*00a4*/ 	.word	0x000201d0


	//   ....[10]....
        /*00a8*/ 	.word	0x00020200


	//   ....[11]....
        /*00ac*/ 	.word	0x00020210


	//   ....[12]....
        /*00b0*/ 	.word	0x000219d0


	//   ....[13]....
        /*00b4*/ 	.word	0x000219e0


	//   ....[14]....
        /*00b8*/ 	.word	0x00021a10


	//   ....[15]....
        /*00bc*/ 	.word	0x00021a20


	//   ....[16]....
        /*00c0*/ 	.word	0x00023850


	//   ....[17]....
        /*00c4*/ 	.word	0x000238c0


	//   ....[18]....
        /*00c8*/ 	.word	0x00023920


	//   ....[19]....
        /*00cc*/ 	.word	0x00023990


	//----- nvinfo : EIATTR_EXIT_INSTR_OFFSETS
	.align		4
.L_1322:
        /*00d0*/ 	.byte	0x04, 0x1c
        /*00d2*/ 	.short	(.L_1324 - .L_1323)


	//   ....[0]....
.L_1323:
        /*00d4*/ 	.word	0x00000090


	//----- nvinfo : EIATTR_CRS_STACK_SIZE
	.align		4
.L_1324:
        /*00d8*/ 	.byte	0x04, 0x1e
        /*00da*/ 	.short	(.L_1326 - .L_1325)
.L_1325:
        /*00dc*/ 	.word	0x00000000


	//----- nvinfo : EIATTR_CBANK_PARAM_SIZE
	.align		4
.L_1326:
        /*00e0*/ 	.byte	0x03, 0x19
        /*00e2*/ 	.short	0x01d0


	//----- nvinfo : EIATTR_PARAM_CBANK
	.align		4
        /*00e4*/ 	.byte	0x04, 0x0a
        /*00e6*/ 	.short	(.L_1328 - .L_1327)
	.align		4
.L_1327:
        /*00e8*/ 	.word	index@(.nv.constant0._ZN5flash24flash_fwd_splitkv_kernelI23Flash_fwd_kernel_traitsILi192ELi64ELi64ELi4ELb0ELb0EN7cutlass10bfloat16_tE19Flash_kernel_traitsILi192ELi64ELi64ELi4ES3_EELb0ELb1ELb1ELb0ELb0ELb1ELb0ELb1EEEvNS_16Flash_fwd_paramsE)
        /*00ec*/ 	.short	0x0210
        /*00ee*/ 	.short	0x01d0


	//----- nvinfo : EIATTR_SW_WAR
	.align		4
.L_1328:
        /*00f0*/ 	.byte	0x04, 0x36
        /*00f2*/ 	.short	(.L_1330 - .L_1329)
.L_1329:
        /*00f4*/ 	.word	0x00000008
.L_1330:


//--------------------- .nv.info._ZN5flash24flash_fwd_splitkv_kernelI23Flash_fwd_kernel_traitsILi192ELi64ELi64ELi4ELb0ELb0EN7cutlass10bfloat16_tE19Flash_kernel_traitsILi192ELi64ELi64ELi4ES3_EELb0ELb1ELb0ELb0ELb1ELb0ELb1ELb0EEEvNS_16Flash_fwd_paramsE --------------------------
	.section	.nv.info._ZN5flash24flash_fwd_splitkv_kernelI23Flash_fwd_kernel_traitsILi192ELi64ELi64ELi4ELb0ELb0EN7cutlass10bfloat16_tE19Flash_kernel_traitsILi192ELi64ELi64ELi4ES3_EELb0ELb1ELb0ELb0ELb1ELb0ELb1ELb0EEEvNS_16Flash_fwd_paramsE,"",@"SHT_CUDA_INFO"
	.sectionflags	@""
	.align	4


	//----- nvinfo : EIATTR_CUDA_API_VERSION
	.align		4
        /*0000*/ 	.byte	0x04, 0x37
        /*0002*/ 	.short	(.L_1332 - .L_1331)
.L_1331:
        /*0004*/ 	.word	0x00000082


	//----- nvinfo : EIATTR_KPARAM_INFO
	.align		4
.L_1332:
        /*0008*/ 	.byte	0x04, 0x17
        /*000a*/ 	.short	(.L_1334 - .L_1333)
.L_1333:
        /*000c*/ 	.word	0x00000000
        /*0010*/ 	.short	0x0000
        /*0012*/ 	.short	0x0000
        /*0014*/ 	.byte	0x00, 0xf0, 0x41, 0x07


	//----- nvinfo : EIATTR_SPARSE_MMA_MASK
	.align		4
.L_1334:
        /*0018*/ 	.byte	0x03, 0x50
        /*001a*/ 	.short	0x0000


	//----- nvinfo : EIATTR_MAXREG_COUNT
	.align		4
        /*001c*/ 	.byte	0x03, 0x1b
        /*001e*/ 	.short	0x00ff


	//----- nvinfo : EIATTR_NUM_BARRIERS
	.align		4
        /*0020*/ 	.byte	0x02, 0x4c
        /*0022*/ 	.byte	0x01
	.zero		1


	//----- nvinfo : EIATTR_MERCURY_ISA_VERSION
	.align		4
        /*0024*/ 	.byte	0x03, 0x5f
        /*0026*/ 	.short	0x0101


	//----- nvinfo : EIATTR_INT_WARP_WIDE_INSTR_OFFSETS
	.align		4
        /*0028*/ 	.byte	0x04, 0x31
        /*002a*/ 	.short	(.L_1336 - .L_1335)


	//   ....[0]....
.L_1335:
        /*002c*/ 	.word	0x00002640


	//----- nvinfo : EIATTR_COOP_GROUP_MASK_REGIDS
	.align		4
.L_1336:
        /*0030*/ 	.byte	0x04, 0x29
        /*0032*/ 	.short	(.L_1338 - .L_1337)


	//   ....[0]....
.L_1337:
        /*0034*/ 	.word	0xffffffff


	//   ....[1]....
        /*0038*/ 	.word	0xffffffff


	//   ....[2]....
        /*003c*/ 	.word	0xffffffff


	//   ....[3]....
        /*0040*/ 	.word	0xffffffff


	//   ....[4]....
        /*0044*/ 	.word	0xffffffff


	//   ....[5]....
        /*0048*/ 	.word	0xffffffff


	//   ....[6]....
        /*004c*/ 	.word	0xffffffff


	//   ....[7]....
        /*0050*/ 	.word	0xffffffff


	//   ....[8]....
        /*0054*/ 	.word	0xffffffff


	//   ....[9]....
        /*0058*/ 	.word	0xffffffff


	//   ....[10]....
        /*005c*/ 	.word	0xffffffff


	//   ....[11]....
        /*0060*/ 	.word	0xffffffff


	//   ....[12]....
        /*0064*/ 	.word	0xffffffff


	//   ....[13]....
        /*0068*/ 	.word	0xffffffff


	//   ....[14]....
        /*006c*/ 	.word	0xffffffff


	//   ....[15]....
        /*0070*/ 	.word	0xffffffff


	//----- nvinfo : EIATTR_COOP_GROUP_INSTR_OFFSETS
	.align		4
.L_1338:
        /*0074*/ 	.byte	0x04, 0x28
        /*0076*/ 	.short	(.L_1340 - .L_1339)


	//   ....[0]....
.L_1339:
        /*0078*/ 	.word	0x000049c0


	//   ....[1]....
        /*007c*/ 	.word	0x000049f0


	//   ....[2]....
        /*0080*/ 	.word	0x00004a90


	//   ....[3]....
        /*0084*/ 	.word	0x00004aa0


	//   ....[4]....
        /*0088*/ 	.word	0x00007a90


	//   ....[5]....
        /*008c*/ 	.word	0x00007aa0


	//   ....[6]....
        /*0090*/ 	.word	0x00007ad0


	//   ....[7]....
        /*0094*/ 	.word	0x00007ae0


	//   ....[8]....
        /*0098*/ 	.word	0x0000b100


	//   ....[9]....
        /*009c*/ 	.word	0x0000b120


	//   ....[10]....
        /*00a0*/ 	.word	0x0000b150


	//   ....[11]....
        /*00a4*/ 	.word	0x0000b160


	//   ....[12]....
        /*00a8*/ 	.word	0x0000c8a0


	//   ....[13]....
        /*00ac*/ 	.word	0x0000c8e0


	//   ....[14]....
        /*00b0*/ 	.word	0x0000c990


	//   ....[15]....
        /*00b4*/ 	.word	0x0000c9a0


	//----- nvinfo : EIATTR_EXIT_INSTR_OFFSETS
	.align		4
.L_1340:
        /*00b8*/ 	.byte	0x04, 0x1c
        /*00ba*/ 	.short	(.L_1342 - .L_1341)


	//   ....[0]....
.L_1341:
        /*00bc*/ 	.word	0x00000620


	//   ....[1]....
        /*00c0*/ 	.word	0x00000f10


	//   ....[2]....
        /*00c4*/ 	.word	0x00000f40


	//   ....[3]....
        /*00c8*/ 	.word	0x0000dd70


	//   ....[4]....
        /*00cc*/ 	.word	0x0000ddb0


	//----- nvinfo : EIATTR_CRS_STACK_SIZE
	.align		4
.L_1342:
        /*00d0*/ 	.byte	0x04, 0x1e
        /*00d2*/ 	.short	(.L_1344 - .L_1343)
.L_1343:
        /*00d4*/ 	.word	0x00000000


	//----- nvinfo : EIATTR_CBANK_PARAM_SIZE
	.align		4
.L_1344:
        /*00d8*/ 	.byte	0x03, 0x19
        /*00da*/ 	.short	0x01d0


	//----- nvinfo : EIATTR_PARAM_CBANK
	.align		4
        /*00dc*/ 	.byte	0x04, 0x0a
        /*00de*/ 	.short	(.L_1346 - .L_1345)
	.align		4
.L_1345:
        /*00e0*/ 	.word	index@(.nv.constant0._ZN5flash24flash_fwd_splitkv_kernelI23Flash_fwd_kernel_traitsILi192ELi64ELi64ELi4ELb0ELb0EN7cutlass10bfloat16_tE19Flash_kernel_traitsILi192ELi64ELi64ELi4ES3_EELb0ELb1ELb0ELb0ELb1ELb0ELb1ELb0EEEvNS_16Flash_fwd_paramsE)
        /*00e4*/ 	.short	0x0210
        /*00e6*/ 	.short	0x01d0


	//----- nvinfo : EIATTR_SW_WAR
	.align		4
.L_1346:
        /*00e8*/ 	.byte	0x04, 0x36
        /*00ea*/ 	.short	(.L_1348 - .L_1347)
.L_1347:
        /*00ec*/ 	.word	0x00000008
.L_1348:


//--------------------- .nv.info._ZN5flash24flash_fwd_splitkv_kernelI23Flash_fwd_kernel_traitsILi192ELi64ELi64ELi4ELb0ELb0EN7cutlass10bfloat16_tE19Flash_kernel_traitsILi192ELi64ELi64ELi4ES3_EELb0ELb1ELb0ELb0ELb1ELb1ELb1ELb0EEEvNS_16Flash_fwd_paramsE --------------------------
	.section	.nv.info._ZN5flash24flash_fwd_splitkv_kernelI23Flash_fwd_kernel_traitsILi192ELi64ELi64ELi4ELb0ELb0EN7cutlass10bfloat16_tE19Flash_kernel_traitsILi192ELi64ELi64ELi4ES3_EELb0ELb1ELb0ELb0ELb1ELb1ELb1ELb0EEEvNS_16Flash_fwd_paramsE,"",@"SHT_CUDA_INFO"
	.sectionflags	@""
	.align	4


	//----- nvinfo : EIATTR_CUDA_API_VERSION
	.align		4
        /*0000*/ 	.byte	0x04, 0x37
        /*0002*/ 	.short	(.L_1350 - .L_1349)
.L_1349:
        /*0004*/ 	.word	0x00000082


	//----- nvinfo : EIATTR_KPARAM_INFO
	.align		4
.L_1350:
        /*0008*/ 	.byte	0x04, 0x17
        /*000a*/ 	.short	(.L_1352 - .L_1351)
.L_1351:
        /*000c*/ 	.word	0x00000000
        /*0010*/ 	.short	0x0000
        /*0012*/ 	.short	0x0000
        /*0014*/ 	.byte	0x00, 0xf0, 0x41, 0x07


	//----- nvinfo : EIATTR_SPARSE_MMA_MASK
	.align		4
.L_1352:
        /*0018*/ 	.byte	0x03, 0x50
        /*001a*/ 	.short	0x0000


	//----- nvinfo : EIATTR_MAXREG_COUNT
	.align		4
        /*001c*/ 	.byte	0x03, 0x1b
        /*001e*/ 	.short	0x00ff


	//----- nvinfo : EIATTR_NUM_BARRIERS
	.align		4
        /*0020*/ 	.byte	0x02, 0x4c
        /*0022*/ 	.byte	0x01
	.zero		1


	//----- nvinfo : EIATTR_MERCURY_ISA_VERSION
	.align		4
        /*0024*/ 	.byte	0x03, 0x5f
        /*0026*/ 	.short	0x0101


	//----- nvinfo : EIATTR_INT_WARP_WIDE_INSTR_OFFSETS
	.align		4
        /*0028*/ 	.byte	0x04, 0x31
        /*002a*/ 	.short	(.L_1354 - .L_1353)


	//   ....[0]....
.L_1353:
        /*002c*/ 	.word	0x00002460


	//----- nvinfo : EIATTR_COOP_GROUP_MASK_REGIDS
	.align		4
.L_1354:
        /*0030*/ 	.byte	0x04, 0x29
        /*0032*/ 	.short	(.L_1356 - .L_1355)


	//   ....[0]....
.L_1355:
        /*0034*/ 	.word	0xffffffff


	//   ....[1]....
        /*0038*/ 	.word	0xffffffff


	//   ....[2]....
        /*003c*/ 	.word	0xffffffff


	//   ....[3]....
        /*0040*/ 	.word	0xffffffff


	//   ....[4]....
        /*0044*/ 	.word	0xffffffff


	//   ....[5]....
        /*0048*/ 	.word	0xffffffff


	//   ....[6]....
        /*004c*/ 	.word	0xffffffff


	//   ....[7]....
        /*0050*/ 	.word	0xffffffff


	//   ....[8]....
        /*0054*/ 	.word	0xffffffff


	//   ....[9]....
        /*0058*/ 	.word	0xffffffff


	//   ....[10]....
        /*005c*/ 	.word	0xffffffff


	//   ....[11]....
        /*0060*/ 	.word	0xffffffff


	//   ....[12]....
        /*0064*/ 	.word	0xffffffff


	//   ....[13]....
        /*0068*/ 	.word	0xffffffff


	//   ....[14]....
        /*006c*/ 	.word	0xffffffff


	//   ....[15]....
        /*0070*/ 	.word	0xffffffff


	//----- nvinfo : EIATTR_COOP_GROUP_INSTR_OFFSETS
	.align		4
.L_1356:
        /*0074*/ 	.byte	0x04, 0x28
        /*0076*/ 	.short	(.L_1358 - .L_1357)


	//   ....[0]....
.L_1357:
        /*0078*/ 	.word	0x00004dc0


	//   ....[1]....
        /*007c*/ 	.word	0x00004df0


	//   ....[2]....
        /*0080*/ 	.word	0x00004e90


	//   ....[3]....
        /*0084*/ 	.word	0x00004ea0


	//   ....[4]....
        /*0088*/ 	.word	0x00008250


	//   ....[5]....
        /*008c*/ 	.word	0x00008260


	//   ....[6]....
        /*0090*/ 	.word	0x00008290


	//   ....[7]....
        /*0094*/ 	.word	0x000082a0


	//   ....[8]....
        /*0098*/ 	.word	0x0000bcf0


	//   ....[9]....
        /*009c*/ 	.word	0x0000bd10


	//   ....[10]....
        /*00a0*/ 	.word	0x0000bd40


	//   ....[11]....
        /*00a4*/ 	.word	0x0000bd50


	//   ....[12]....
        /*00a8*/ 	.word	0x0000d490


	//   ....[13]....
        /*00ac*/ 	.word	0x0000d4d0


	//   ....[14]....
        /*00b0*/ 	.word	0x0000d580


	//   ....[15]....
        /*00b4*/ 	.word	0x0000d590


	//----- nvinfo : EIATTR_EXIT_INSTR_OFFSETS
	.align		4
.L_1358:
        /*00b8*/ 	.byte	0x04, 0x1c
        /*00ba*/ 	.short	(.L_1360 - .L_1359)


	//   ....[0]....
.L_1359:
        /*00bc*/ 	.word	0x00000620


	//   ....[1]....
        /*00c0*/ 	.word	0x00000f10


	//   ....[2]....
        /*00c4*/ 	.word	0x00000f40


	//   ....[3]....
        /*00c8*/ 	.word	0x0000e960


	//   ....[4]....
        /*00cc*/ 	.word	0x0000e9a0


	//----- nvinfo : EIATTR_CRS_STACK_SIZE
	.align		4
.L_1360:
        /*00d0*/ 	.byte	0x04, 0x1e
        /*00d2*/ 	.short	(.L_1362 - .L_1361)
.L_1361:
        /*00d4*/ 	.word	0x00000000


	//----- nvinfo : EIATTR_CBANK_PARAM_SIZE
	.align		4
.L_1362:
        /*00d8*/ 	.byte	0x03, 0x19
        /*00da*/ 	.short	0x01d0


	//----- nvinfo : EIATTR_PARAM_CBANK
	.align		4
        /*00dc*/ 	.byte	0x04, 0x0a
        /*00de*/ 	.short	(.L_1364 - .L_1363)
	.align		4
.L_1363:
        /*00e0*/ 	.word	index@(.nv.constant0._ZN5flash24flash_fwd_splitkv_kernelI23Flash_fwd_kernel_traitsILi192ELi64ELi64ELi4ELb0ELb0EN7cutlass10bfloat16_tE19Flash_kernel_traitsILi192ELi64ELi64ELi4ES3_EELb0ELb1ELb0ELb0ELb1ELb1ELb1ELb0EEEvNS_16Flash_fwd_paramsE)
        /*00e4*/ 	.short	0x0210
        /*00e6*/ 	.short	0x01d0


	//----- nvinfo : EIATTR_SW_WAR
	.align		4
.L_1364:
        /*00e8*/ 	.byte	0x04, 0x36
        /*00ea*/ 	.short	(.L_1366 - .L_1365)
.L_1365:
        /*00ec*/ 	.word	0x00000008
.L_1366:


//--------------------- .nv.info._ZN5flash24flash_fwd_splitkv_kernelI23Flash_fwd_kernel_traitsILi192ELi64ELi64ELi4ELb0ELb0EN7cutlass10bfloat16_tE19Flash_kernel_traitsILi192ELi64ELi64ELi4ES3_EELb0ELb1ELb1ELb0ELb0ELb0ELb1ELb0EEEvNS_16Flash_fwd_paramsE --------------------------
	.section	.nv.info._ZN5flash24flash_fwd_splitkv_kernelI23Flash_fwd_kernel_traitsILi192ELi64ELi64ELi4ELb0ELb0EN7cutlass10bfloat16_tE19Flash_kernel_traitsILi192ELi64ELi64ELi4ES3_EELb0ELb1ELb1ELb0ELb0ELb0ELb1ELb0EEEvNS_16Flash_fwd_paramsE,"",@"SHT_CUDA_INFO"
	.sectionflags	@""
	.align	4


	//----- nvinfo : EIATTR_CUDA_API_VERSION
	.align		4
        /*0000*/ 	.byte	0x04, 0x37
        /*0002*/ 	.short	(.L_1368 - .L_1367)
.L_1367:
        /*0004*/ 	.word	0x00000082


	//----- nvinfo : EIATTR_KPARAM_INFO
	.align		4
.L_1368:
        /*0008*/ 	.byte	0x04, 0x17
        /*000a*/ 	.short	(.L_1370 - .L_1369)
.L_1369:
        /*000c*/ 	.word	0x00000000
        /*0010*/ 	.short	0x0000
        /*0012*/ 	.short	0x0000
        /*0014*/ 	.byte	0x00, 0xf0, 0x41, 0x07


	//----- nvinfo : EIATTR_SPARSE_MMA_MASK
	.align		4
.L_1370:
        /*0018*/ 	.byte	0x03, 0x50
        /*001a*/ 	.short	0x0000


	//----- nvinfo : EIATTR_MAXREG_COUNT
	.align		4
        /*001c*/ 	.byte	0x03, 0x1b
        /*001e*/ 	.short	0x00ff


	//----- nvinfo : EIATTR_NUM_BARRIERS
	.align		4
        /*0020*/ 	.byte	0x02, 0x4c
        /*0022*/ 	.byte	0x01
	.zero		1


	//----- nvinfo : EIATTR_MERCURY_ISA_VERSION
	.align		4
        /*0024*/ 	.byte	0x03, 0x5f
        /*0026*/ 	.short	0x0101


	//----- nvinfo : EIATTR_INT_WARP_WIDE_INSTR_OFFSETS
	.align		4
        /*0028*/ 	.byte	0x04, 0x31
        /*002a*/ 	.short	(.L_1372 - .L_1371)


	//   ....[0]....
.L_1371:
        /*002c*/ 	.word	0x00004300


	//   ....[1]....
        /*0030*/ 	.word	0x00004310


	//----- nvinfo : EIATTR_COOP_GROUP_MASK_REGIDS
	.align		4
.L_1372:
        /*0034*/ 	.byte	0x04, 0x29
        /*0036*/ 	.short	(.L_1374 - .L_1373)


	//   ....[0]....
.L_1373:
        /*0038*/ 	.word	0xffffffff


	//   ....[1]....
        /*003c*/ 	.word	0xffffffff


	//   ....[2]....
        /*0040*/ 	.word	0xffffffff


	//   ....[3]....
        /*0044*/ 	.word	0xffffffff


	//   ....[4]....
        /*0048*/ 	.word	0xffffffff


	//   ....[5]....
        /*004c*/ 	.word	0xffffffff


	//   ....[6]....
        /*0050*/ 	.word	0xffffffff


	//   ....[7]....
        /*0054*/ 	.word	0xffffffff


	//   ....[8]....
        /*0058*/ 	.word	0xffffffff


	//   ....[9]....
        /*005c*/ 	.word	0xffffffff


	//   ....[10]....
        /*0060*/ 	.word	0xffffffff


	//   ....[11]....
        /*0064*/ 	.word	0xffffffff


	//   ....[12]....
        /*0068*/ 	.word	0xffffffff


	//   ....[13]....
        /*006c*/ 	.word	0xffffffff


	//   ....[14]....
        /*0070*/ 	.word	0xffffffff


	//   ....[15]....
        /*0074*/ 	.word	0xffffffff


	//----- nvinfo : EIATTR_COOP_GROUP_INSTR_OFFSETS
	.align		4
.L_1374:
        /*0078*/ 	.byte	0x04, 0x28
        /*007a*/ 	.short	(.L_1376 - .L_1375)


	//   ....[0]....
.L_1375:
        /*007c*/ 	.word	0x00007090


	//   ....[1]....
        /*0080*/ 	.word	0x00007170


	//   ....[2]....
        /*0084*/ 	.word	0x00007180


	//   ....[3]....
        /*0088*/ 	.word	0x000071c0


	//   ....[4]....
        /*008c*/ 	.word	0x0000b630


	//   ....[5]....
        /*0090*/ 	.word	0x0000b640


	//   ....[6]....
        /*0094*/ 	.word	0x0000b670


	//   ....[7]....
        /*0098*/ 	.word	0x0000b680


	//   ....[8]....
        /*009c*/ 	.word	0x0000ff90


	//   ....[9]....
        /*00a0*/ 	.word	0x0000ffe0


	//   ....[10]....
        /*00a4*/ 	.word	0x00010000


	//   ....[11]....
        /*00a8*/ 	.word	0x00010020


	//   ....[12]....
        /*00ac*/ 	.word	0x00011760


	//   ....[13]....
        /*00b0*/ 	.word	0x000117a0


	//   ....[14]....
        /*00b4*/ 	.word	0x00011830


	//   ....[15]....
        /*00b8*/ 	.word	0x00011840


	//----- nvinfo : EIATTR_EXIT_INSTR_OFFSETS
	.align		4
.L_1376:
        /*00bc*/ 	.byte	0x04, 0x1c
        /*00be*/ 	.short	(.L_1378 - .L_1377)


	//   ....[0]....
.L_1377:
        /*00c0*/ 	.word	0x00000590


	//   ....[1]....
        /*00c4*/ 	.word	0x000012d0


	//   ....[2]....
        /*00c8*/ 	.word	0x00001300


	//   ....[3]....
        /*00cc*/ 	.word	0x00012fd0


	//   ....[4]....
        /*00d0*/ 	.word	0x00013050


	//   ....[5]....
        /*00d4*/ 	.word	0x00013070


	//----- nvinfo : EIATTR_CRS_STACK_SIZE
	.align		4
.L_1378:
        /*00d8*/ 	.byte	0x04, 0x1e
        /*00da*/ 	.short	(.L_1380 - .L_1379)
.L_1379:
        /*00dc*/ 	.word	0x00000000


	//----- nvinfo : EIATTR_CBANK_PARAM_SIZE
	.align		4
.L_1380:
        /*00e0*/ 	.byte	0x03, 0x19
        /*00e2*/ 	.short	0x01d0


	//----- nvinfo : EIATTR_PARAM_CBANK
	.align		4
        /*00e4*/ 	.byte	0x04, 0x0a
        /*00e6*/ 	.short	(.L_1382 - .L_1381)
	.align		4
.L_1381:
        /*00e8*/ 	.word	index@(.nv.constant0._ZN5flash24flash_fwd_splitkv_kernelI23Flash_fwd_kernel_traitsILi192ELi64ELi64ELi4ELb0ELb0EN7cutlass10bfloat16_tE19Flash_kernel_traitsILi192ELi64ELi64ELi4ES3_EELb0ELb1ELb1ELb0ELb0ELb0ELb1ELb0EEEvNS_16Flash_fwd_paramsE)
        /*00ec*/ 	.short	0x0210
        /*00ee*/ 	.short	0x01d0


	//----- nvinfo : EIATTR_SW_WAR
	.align		4
.L_1382:
        /*00f0*/ 	.byte	0x04, 0x36
        /*00f2*/ 	.short	(.L_1384 - .L_1383)
.L_1383:
        /*00f4*/ 	.word	0x00000008
.L_1384:


//--------------------- .nv.info._ZN5flash24flash_fwd_splitkv_kernelI23Flash_fwd_kernel_traitsILi192ELi64ELi64ELi4ELb0ELb0EN7cutlass10bfloat16_tE19Flash_kernel_traitsILi192ELi64ELi64ELi4ES3_EELb0ELb1ELb1ELb0ELb0ELb1ELb1ELb0EEEvNS_16Flash_fwd_paramsE --------------------------
	.section	.nv.info._ZN5flash24flash_fwd_splitkv_kernelI23Flash_fwd_kernel_traitsILi192ELi64ELi64ELi4ELb0ELb0EN7cutlass10bfloat16_tE19Flash_kernel_traitsILi192ELi64ELi64ELi4ES3_EELb0ELb1ELb1ELb0ELb0ELb1ELb1ELb0EEEvNS_16Flash_fwd_paramsE,"",@"SHT_CUDA_INFO"
	.sectionflags	@""
	.align	4


	//----- nvinfo : EIATTR_CUDA_API_VERSION
	.align		4
        /*0000*/ 	.byte	0x04, 0x37
        /*0002*/ 	.short	(.L_1386 - .L_1385)
.L_1385:
        /*0004*/ 	.word	0x00000082


	//----- nvinfo : EIATTR_KPARAM_INFO
	.align		4
.L_1386:
        /*0008*/ 	.byte	0x04, 0x17
        /*000a*/ 	.short	(.L_1388 - .L_1387)
.L_1387:
        /*000c*/ 	.word	0x00000000
        /*0010*/ 	.short	0x0000
        /*0012*/ 	.short	0x0000
        /*0014*/ 	.byte	0x00, 0xf0, 0x41, 0x07


	//----- nvinfo : EIATTR_SPARSE_MMA_MASK
	.align		4
.L_1388:
        /*0018*/ 	.byte	0x03, 0x50
        /*001a*/ 	.short	0x0000


	//----- nvinfo : EIATTR_MAXREG_COUNT
	.align		4
        /*001c*/ 	.byte	0x03, 0x1b
        /*001e*/ 	.short	0x00ff


	//----- nvinfo : EIATTR_NUM_BARRIERS
	.align		4
        /*0020*/ 	.byte	0x02, 0x4c
        /*0022*/ 	.byte	0x01
	.zero		1


	//----- nvinfo : EIATTR_MERCURY_ISA_VERSION
	.align		4
        /*0024*/ 	.byte	0x03, 0x5f
        /*0026*/ 	.short	0x0101


	//----- nvinfo : EIATTR_INT_WARP_WIDE_INSTR_OFFSETS
	.align		4
        /*0028*/ 	.byte	0x04, 0x31
        /*002a*/ 	.short	(.L_1390 - .L_1389)


	//   ....[0]....
.L_1389:
        /*002c*/ 	.word	0x00004300


	//   ....[1]....
        /*0030*/ 	.word	0x00004310


	//----- nvinfo : EIATTR_COOP_GROUP_MASK_REGIDS
	.align		4
.L_1390:
        /*0034*/ 	.byte	0x04, 0x29
        /*0036*/ 	.short	(.L_1392 - .L_1391)


	//   ....[0]....
.L_1391:
        /*0038*/ 	.word	0xffffffff


	//   ....[1]....
        /*003c*/ 	.word	0xffffffff


	//   ....[2]....
        /*0040*/ 	.word	0xffffffff


	//   ....[3]....
        /*0044*/ 	.word	0xffffffff


	//   ....[4]....
        /*0048*/ 	.word	0xffffffff


	//   ....[5]....
        /*004c*/ 	.word	0xffffffff


	//   ....[6]....
        /*0050*/ 	.word	0xffffffff


	//   ....[7]....
        /*0054*/ 	.word	0xffffffff


	//   ....[8]....
        /*0058*/ 	.word	0xffffffff


	//   ....[9]....
        /*005c*/ 	.word	0xffffffff


	//   ....[10]....
        /*0060*/ 	.word	0xffffffff


	//   ....[11]....
        /*0064*/ 	.word	0xffffffff


	//   ....[12]....
        /*0068*/ 	.word	0xffffffff


	//   ....[13]....
        /*006c*/ 	.word	0xffffffff


	//   ....[14]....
        /*0070*/ 	.word	0xffffffff


	//   ....[15]....
        /*0074*/ 	.word	0xffffffff


	//----- nvinfo : EIATTR_COOP_GROUP_INSTR_OFFSETS
	.align		4
.L_1392:
        /*0078*/ 	.byte	0x04, 0x28
        /*007a*/ 	.short	(.L_1394 - .L_1393)


	//   ....[0]....
.L_1393:
        /*007c*/ 	.word	0x00007490


	//   ....[1]....
        /*0080*/ 	.word	0x00007580


	//   ....[2]....
        /*0084*/ 	.word	0x00007590


	//   ....[3]....
        /*0088*/ 	.word	0x000075c0


	//   ....[4]....
        /*008c*/ 	.word	0x0000be30


	//   ....[5]....
        /*0090*/ 	.word	0x0000be40


	//   ....[6]....
        /*0094*/ 	.word	0x0000be70


	//   ....[7]....
        /*0098*/ 	.word	0x0000be80


	//   ....[8]....
        /*009c*/ 	.word	0x00010bc0


	//   ....[9]....
        /*00a0*/ 	.word	0x00010be0


	//   ....[10]....
        /*00a4*/ 	.word	0x00010c10


	//   ....[11]....
        /*00a8*/ 	.word	0x00010c20


	//   ....[12]....
        /*00ac*/ 	.word	0x00012360


	//   ....[13]....
        /*00b0*/ 	.word	0x000123a0


	//   ....[14]....
        /*00b4*/ 	.word	0x00012430


	//   ....[15]....
        /*00b8*/ 	.word	0x00012440


	//----- nvinfo : EIATTR_EXIT_INSTR_OFFSETS
	.align		4
.L_1394:
        /*00bc*/ 	.byte	0x04, 0x1c
        /*00be*/ 	.short	(.L_1396 - .L_1395)


	//   ....[0]....
.L_1395:
        /*00c0*/ 	.word	0x00000590


	//   ....[1]....
        /*00c4*/ 	.word	0x000012d0


	//   ....[2]....
        /*00c8*/ 	.word	0x00001300


	//   ....[3]....
        /*00cc*/ 	.word	0x00013bd0


	//   ....[4]....
        /*00d0*/ 	.word	0x00013c50


	//   ....[5]....
        /*00d4*/ 	.word	0x00013c70


	//----- nvinfo : EIATTR_CRS_STACK_SIZE
	.align		4
.L_1396:
        /*00d8*/ 	.byte	0x04, 0x1e
        /*00da*/ 	.short	(.L_1398 - .L_1397)
.L_1397:
        /*00dc*/ 	.word	0x00000000


	//----- nvinfo : EIATTR_CBANK_PARAM_SIZE
	.align		4
.L_1398:
        /*00e0*/ 	.byte	0x03, 0x19
        /*00e2*/ 	.short	0x01d0


	//----- nvinfo : EIATTR_PARAM_CBANK
	.align		4
        /*00e4*/ 	.byte	0x04, 0x0a
        /*00e6*/ 	.short	(.L_1400 - .L_1399)
	.align		4
.L_1399:
        /*00e8*/ 	.word	index@(.nv.constant0._ZN5flash24flash_fwd_splitkv_kernelI23Flash_fwd_kernel_traitsILi192ELi64ELi64ELi4ELb0ELb0EN7cutlass10bfloat16_tE19Flash_kernel_traitsILi192ELi64ELi64ELi4ES3_EELb0ELb1ELb1ELb0ELb0ELb1ELb1ELb0EEEvNS_16Flash_fwd_paramsE)
        /*00ec*/ 	.short	0x0210
        /*00ee*/ 	.short	0x01d0


	//----- nvinfo : EIATTR_SW_WAR
	.align		4
.L_1400:
        /*00f0*/ 	.byte	0x04, 0x36
        /*00f2*/ 	.short	(.L_1402 - .L_1401)
.L_1401:
        /*00f4*/ 	.word	0x00000008
.L_1402:


//--------------------- .nv.info._ZN5flash24flash_fwd_splitkv_kernelI23Flash_fwd_kernel_traitsILi192ELi64ELi64ELi4ELb0ELb0EN7cutlass10bfloat16_tE19Flash_kernel_traitsILi192ELi64ELi64ELi4ES3_EELb0ELb1ELb0ELb0ELb1ELb0ELb1ELb1EEEvNS_16Flash_fwd_paramsE --------------------------
	.section	.nv.info._ZN5flash24flash_fwd_splitkv_kernelI23Flash_fwd_kernel_traitsILi192ELi64ELi64ELi4ELb0ELb0EN7cutlass10bfloat16_tE19Flash_kernel_traitsILi192ELi64ELi64ELi4ES3_EELb0ELb1ELb0ELb0ELb1ELb0ELb1ELb1EEEvNS_16Flash_fwd_paramsE,"",@"SHT_CUDA_INFO"
	.sectionflags	@""
	.align	4


	//----- nvinfo : EIATTR_CUDA_API_VERSION
	.align		4
        /*0000*/ 	.byte	0x04, 0x37
        /*0002*/ 	.short	(.L_1404 - .L_1403)
.L_1403:
        /*0004*/ 	.word	0x00000082


	//----- nvinfo : EIATTR_KPARAM_INFO
	.align		4
.L_1404:
        /*0008*/ 	.byte	0x04, 0x17
        /*000a*/ 	.short	(.L_1406 - .L_1405)
.L_1405:
        /*000c*/ 	.word	0x00000000
        /*0010*/ 	.short	0x0000
        /*0012*/ 	.short	0x0000
        /*0014*/ 	.byte	0x00, 0xf0, 0x41, 0x07


	//----- nvinfo : EIATTR_SPARSE_MMA_MASK
	.align		4
.L_1406:
        /*0018*/ 	.byte	0x03, 0x50
        /*001a*/ 	.short	0x0000


	//----- nvinfo : EIATTR_MAXREG_COUNT
	.align		4
        /*001c*/ 	.byte	0x03, 0x1b
        /*001e*/ 	.short	0x00ff


	//----- nvinfo : EIATTR_NUM_BARRIERS
	.align		4
        /*0020*/ 	.byte	0x02, 0x4c
        /*0022*/ 	.byte	0x01
	.zero		1


	//----- nvinfo : EIATTR_MERCURY_ISA_VERSION
	.align		4
        /*0024*/ 	.byte	0x03, 0x5f
        /*0026*/ 	.short	0x0101


	//----- nvinfo : EIATTR_COOP_GROUP_MASK_REGIDS
	.align		4
        /*0028*/ 	.byte	0x04, 0x29
        /*002a*/ 	.short	(.L_1408 - .L_1407)


	//   ....[0]....
.L_1407:
        /*002c*/ 	.word	0xffffffff


	//   ....[1]....
        /*0030*/ 	.word	0xffffffff


	//   ....[2]....
        /*0034*/ 	.word	0xffffffff


	//   ....[3]....
        /*0038*/ 	.word	0xffffffff


	//   ....[4]....
        /*003c*/ 	.word	0xffffffff


	//   ....[5]....
        /*0040*/ 	.word	0xffffffff


	//   ....[6]....
        /*0044*/ 	.word	0xffffffff


	//   ....[7]....
        /*0048*/ 	.word	0xffffffff


	//   ....[8]....
        /*004c*/ 	.word	0xffffffff


	//   ....[9]....
        /*0050*/ 	.word	0xffffffff


	//   ....[10]....
        /*0054*/ 	.word	0xffffffff


	//   ....[11]....
        /*0058*/ 	.word	0xffffffff


	//   ....[12]....
        /*005c*/ 	.word	0xffffffff


	//   ....[13]....
        /*0060*/ 	.word	0xffffffff


	//   ....[14]....
        /*0064*/ 	.word	0xffffffff


	//   ....[15]....
        /*0068*/ 	.word	0xffffffff


	//   ....[16]....
        /*006c*/ 	.word	0x0500000c


	//   ....[17]....
        /*0070*/ 	.word	0x0500000c


	//   ....[18]....
        /*0074*/ 	.word	0x0500000c


	//   ....[19]....
        /*0078*/ 	.word	0x0500000c


	//----- nvinfo : EIATTR_COOP_GROUP_INSTR_OFFSETS
	.align		4
.L_1408:
        /*007c*/ 	.byte	0x04, 0x28
        /*007e*/ 	.short	(.L_1410 - .L_1409)


	//   ....[0]....
.L_1409:
        /*0080*/ 	.word	0x00013540


	//   ....[1]....
        /*0084*/ 	.word	0x00013560


	//   ....[2]....
        /*0088*/ 	.word	0x00013600


	//   ....[3]....
        /*008c*/ 	.word	0x00013610


	//   ....[4]....
        /*0090*/ 	.word	0x00016950


	//   ....[5]....
        /*0094*/ 	.word	0x00016960


	//   ....[6]....
        /*0098*/ 	.word	0x00016990


	//   ....[7]....
        /*009c*/ 	.word	0x000169a0


	//   ....[8]....
        /*00a0*/ 	.word	0x0001a490


	//   ....[9]....
        /*00a4*/ 	.word	0x0001a500


	//   ....[10]....
        /*00a8*/ 	.word	0x0001a520


	//   ....[11]....
        /*00ac*/ 	.word	0x0001a540


	//   ....[12]....
        /*00b0*/ 	.word	0x0001bdb0


	//   ....[13]....
        /*00b4*/ 	.word	0x0001bdc0


	//   ....[14]....
        /*00b8*/ 	.word	0x0001bdf0


	//   ....[15]....
        /*00bc*/ 	.word	0x0001be00


	//   ....[16]....
        /*00c0*/ 	.word	0x0001d5c0


	//   ....[17]....
        /*00c4*/ 	.word	0x0001d630


	//   ....[18]....
        /*00c8*/ 	.word	0x0001d690


	//   ....[19]....
        /*00cc*/ 	.word	0x0001d700


	//----- nvinfo : EIATTR_EXIT_INSTR_OFFSETS
	.align		4
.L_1410:
        /*00d0*/ 	.byte	0x04, 0x1c
        /*00d2*/ 	.short	(.L_1412 - .L_1411)


	//   ....[0]....
.L_1411:
        /*00d4*/ 	.word	0x000001f0


	//----- nvinfo : EIATTR_CRS_STACK_SIZE
	.align		4
.L_1412:
        /*00d8*/ 	.byte	0x04, 0x1e
        /*00da*/ 	.short	(.L_1414 - .L_1413)
.L_1413:
        /*00dc*/ 	.word	0x00000000


	//----- nvinfo : EIATTR_CBANK_PARAM_SIZE
	.align		4
.L_1414:
        /*00e0*/ 	.byte	0x03, 0x19
        /*00e2*/ 	.short	0x01d0


	//----- nvinfo : EIATTR_PARAM_CBANK
	.align		4
        /*00e4*/ 	.byte	0x04, 0x0a
        /*00e6*/ 	.short	(.L_1416 - .L_1415)
	.align		4
.L_1415:
        /*00e8*/ 	.word	index@(.nv.constant0._ZN5flash24flash_fwd_splitkv_kernelI23Flash_fwd_kernel_traitsILi192ELi64ELi64ELi4ELb0ELb0EN7cutlass10bfloat16_tE19Flash_kernel_traitsILi192ELi64ELi64ELi4ES3_EELb0ELb1ELb0ELb0ELb1ELb0ELb1ELb1EEEvNS_16Flash_fwd_paramsE)
        /*00ec*/ 	.short	0x0210
        /*00ee*/ 	.short	0x01d0


	//----- nvinfo : EIATTR_SW_WAR
	.align		4
.L_1416:
        /*00f0*/ 	.byte	0x04, 0x36
        /*00f2*/ 	.short	(.L_1418 - .L_1417)
.L_1417:
        /*00f4*/ 	.word	0x00000008
.L_1418:


//--------------------- .nv.info._ZN5flash24flash_fwd_splitkv_kernelI23Flash_fwd_kernel_traitsILi192ELi64ELi64ELi4ELb0ELb0EN7cutlass10bfloat16_tE19Flash_kernel_traitsILi192ELi64ELi64ELi4ES3_EELb0ELb1ELb0ELb0ELb1ELb1ELb1ELb1EEEvNS_16Flash_fwd_paramsE --------------------------
	.section	.nv.info._ZN5flash24flash_fwd_splitkv_kernelI23Flash_fwd_kernel_traitsILi192ELi64ELi64ELi4ELb0ELb0EN7cutlass10bfloat16_tE19Flash_kernel_traitsILi192ELi64ELi64ELi4ES3_EELb0ELb1ELb0ELb0ELb1ELb1ELb1ELb1EEEvNS_16Flash_fwd_paramsE,"",@"SHT_CUDA_INFO"
	.sectionflags	@""
	.align	4


	//----- nvinfo : EIATTR_CUDA_API_VERSION
	.align		4
        /*0000*/ 	.byte	0x04, 0x37
        /*0002*/ 	.short	(.L_1420 - .L_1419)
.L_1419:
        /*0004*/ 	.word	0x00000082


	//----- nvinfo : EIATTR_KPARAM_INFO
	.align		4
.L_1420:
        /*0008*/ 	.byte	0x04, 0x17
        /*000a*/ 	.short	(.L_1422 - .L_1421)
.L_1421:
        /*000c*/ 	.word	0x00000000
        /*0010*/ 	.short	0x0000
        /*0012*/ 	.short	0x0000
        /*0014*/ 	.byte	0x00, 0xf0, 0x41, 0x07


	//----- nvinfo : EIATTR_SPARSE_MMA_MASK
	.align		4
.L_1422:
        /*0018*/ 	.byte	0x03, 0x50
        /*001a*/ 	.short	0x0000


	//----- nvinfo : EIATTR_MAXREG_COUNT
	.align		4
        /*001c*/ 	.byte	0x03, 0x1b
        /*001e*/ 	.short	0x00ff


	//----- nvinfo : EIATTR_NUM_BARRIERS
	.align		4
        /*0020*/ 	.byte	0x02, 0x4c
        /*0022*/ 	.byte	0x01
	.zero		1


	//----- nvinfo : EIATTR_MERCURY_ISA_VERSION
	.align		4
        /*0024*/ 	.byte	0x03, 0x5f
        /*0026*/ 	.short	0x0101


	//----- nvinfo : EIATTR_COOP_GROUP_MASK_REGIDS
	.align		4
        /*0028*/ 	.byte	0x04, 0x29
        /*002a*/ 	.short	(.L_1424 - .L_1423)


	//   ....[0]....
.L_1423:
        /*002c*/ 	.word	0xffffffff


	//   ....[1]....
        /*0030*/ 	.word	0xffffffff


	//   ....[2]....
        /*0034*/ 	.word	0xffffffff


	//   ....[3]....
        /*0038*/ 	.word	0xffffffff


	//   ....[4]....
        /*003c*/ 	.word	0xffffffff


	//   ....[5]....
        /*0040*/ 	.word	0xffffffff


	//   ....[6]....
        /*0044*/ 	.word	0xffffffff


	//   ....[7]....
        /*0048*/ 	.word	0xffffffff


	//   ....[8]....
        /*004c*/ 	.word	0xffffffff


	//   ....[9]....
        /*0050*/ 	.word	0xffffffff


	//   ....[10]....
        /*0054*/ 	.word	0xffffffff


	//   ....[11]....
        /*0058*/ 	.word	0xffffffff


	//   ....[12]....
        /*005c*/ 	.word	0xffffffff


	//   ....[13]....
        /*0060*/ 	.word	0xffffffff


	//   ....[14]....
        /*0064*/ 	.word	0xffffffff


	//   ....[15]....
        /*0068*/ 	.word	0xffffffff


	//   ....[16]....
        /*006c*/ 	.word	0x0500000c


	//   ....[17]....
        /*0070*/ 	.word	0x0500000c


	//   ....[18]....
        /*0074*/ 	.word	0x0500000c


	//   ....[19]....
        /*0078*/ 	.word	0x0500000c


	//----- nvinfo : EIATTR_COOP_GROUP_INSTR_OFFSETS
	.align		4
.L_1424:
        /*007c*/ 	.byte	0x04, 0x28
        /*007e*/ 	.short	(.L_1426 - .L_1425)


	//   ....[0]....
.L_1425:
        /*0080*/ 	.word	0x00013960


	//   ....[1]....
        /*0084*/ 	.word	0x00013980


	//   ....[2]....
        /*0088*/ 	.word	0x00013a20


	//   ....[3]....
        /*008c*/ 	.word	0x00013a30


	//   ....[4]....
        /*0090*/ 	.word	0x00017180


	//   ....[5]....
        /*0094*/ 	.word	0x00017190


	//   ....[6]....
        /*0098*/ 	.word	0x000171c0


	//   ....[7]....
        /*009c*/ 	.word	0x000171d0


	//   ....[8]....
        /*00a0*/ 	.word	0x0001b0d0


	//   ....[9]....
        /*00a4*/ 	.word	0x0001b120


	//   ....[10]....
        /*00a8*/ 	.word	0x0001b140


	//   ....[11]....
        /*00ac*/ 	.word	0x0001b160


	//   ....[12]....
        /*00b0*/ 	.word	0x0001c9e0


	//   ....[13]....
        /*00b4*/ 	.word	0x0001c9f0


	//   ....[14]....
        /*00b8*/ 	.word	0x0001ca20


	//   ....[15]....
        /*00bc*/ 	.word	0x0001ca30


	//   ....[16]....
        /*00c0*/ 	.word	0x0001e1f0


	//   ....[17]....
        /*00c4*/ 	.word	0x0001e260


	//   ....[18]....
        /*00c8*/ 	.word	0x0001e2c0


	//   ....[19]....
        /*00cc*/ 	.word	0x0001e330


	//----- nvinfo : EIATTR_EXIT_INSTR_OFFSETS
	.align		4
.L_1426:
        /*00d0*/ 	.byte	0x04, 0x1c
        /*00d2*/ 	.short	(.L_1428 - .L_1427)


	//   ....[0]....
.L_1427:
        /*00d4*/ 	.word	0x000001f0


	//----- nvinfo : EIATTR_CRS_STACK_SIZE
	.align		4
.L_1428:
        /*00d8*/ 	.byte	0x04, 0x1e
        /*00da*/ 	.short	(.L_1430 - .L_1429)
.L_1429:
        /*00dc*/ 	.word	0x00000000


	//----- nvinfo : EIATTR_CBANK_PARAM_SIZE
	.align		4
.L_1430:
        /*00e0*/ 	.byte	0x03, 0x19
        /*00e2*/ 	.short	0x01d0


	//----- nvinfo : EIATTR_PARAM_CBANK
	.align		4
        /*00e4*/ 	.byte	0x04, 0x0a
        /*00e6*/ 	.short	(.L_1432 - .L_1431)
	.align		4
.L_1431:
        /*00e8*/ 	.word	index@(.nv.constant0._ZN5flash24flash_fwd_splitkv_kernelI23Flash_fwd_kernel_traitsILi192ELi64ELi64ELi4ELb0ELb0EN7cutlass10bfloat16_tE19Flash_kernel_traitsILi192ELi64ELi64ELi4ES3_EELb0ELb1ELb0ELb0ELb1ELb1ELb1ELb1EEEvNS_16Flash_fwd_paramsE)
        /*00ec*/ 	.short	0x0210
        /*00ee*/ 	.short	0x01d0


	//----- nvinfo : EIATTR_SW_WAR
	.align		4
.L_1432:
        /*00f0*/ 	.byte	0x04, 0x36
        /*00f2*/ 	.short	(.L_1434 - .L_1433)
.L_1433:
        /*00f4*/ 	.word	0x00000008
.L_1434:


//--------------------- .nv.info._ZN5flash24flash_fwd_splitkv_kernelI23Flash_fwd_kernel_traitsILi192ELi64ELi64ELi4ELb0ELb0EN7cutlass10bfloat16_tE19Flash_kernel_traitsILi192ELi64ELi64ELi4ES3_EELb0ELb1ELb1ELb0ELb0ELb0ELb1ELb1EEEvNS_16Flash_fwd_paramsE --------------------------
	.section	.nv.info._ZN5flash24flash_fwd_splitkv_kernelI23Flash_fwd_kernel_traitsILi192ELi64ELi64ELi4ELb0ELb0EN7cutlass10bfloat16_tE19Flash_kernel_traitsILi192ELi64ELi64ELi4ES3_EELb0ELb1ELb1ELb0ELb0ELb0ELb1ELb1EEEvNS_16Flash_fwd_paramsE,"",@"SHT_CUDA_INFO"
	.sectionflags	@""
	.align	4


	//----- nvinfo : EIATTR_CUDA_API_VERSION
	.align		4
        /*0000*/ 	.byte	0x04, 0x37
        /*0002*/ 	.short	(.L_1436 - .L_1435)
.L_1435:
        /*0004*/ 	.word	0x00000082


	//----- nvinfo : EIATTR_KPARAM_INFO
	.align		4
.L_1436:
        /*0008*/ 	.byte	0x04, 0x17
        /*000a*/ 	.short	(.L_1438 - .L_1437)
.L_1437:
        /*000c*/ 	.word	0x00000000
        /*0010*/ 	.short	0x0000
        /*0012*/ 	.short	0x0000
        /*0014*/ 	.byte	0x00, 0xf0, 0x41, 0x07


	//----- nvinfo : EIATTR_SPARSE_MMA_MASK
	.align		4
.L_1438:
        /*0018*/ 	.byte	0x03, 0x50
        /*001a*/ 	.short	0x0000


	//----- nvinfo : EIATTR_MAXREG_COUNT
	.align		4
        /*001c*/ 	.byte	0x03, 0x1b
        /*001e*/ 	.short	0x00ff


	//----- nvinfo : EIATTR_NUM_BARRIERS
	.align		4
        /*0020*/ 	.byte	0x02, 0x4c
        /*0022*/ 	.byte	0x01
	.zero		1


	//----- nvinfo : EIATTR_MERCURY_ISA_VERSION
	.align		4
        /*0024*/ 	.byte	0x03, 0x5f
        /*0026*/ 	.short	0x0101


	//----- nvinfo : EIATTR_COOP_GROUP_MASK_REGIDS
	.align		4
        /*0028*/ 	.byte	0x04, 0x29
        /*002a*/ 	.short	(.L_1440 - .L_1439)


	//   ....[0]....
.L_1439:
        /*002c*/ 	.word	0xffffffff


	//   ....[1]....
        /*0030*/ 	.word	0xffffffff


	//   ....[2]....
        /*0034*/ 	.word	0xffffffff


	//   ....[3]....
        /*0038*/ 	.word	0xffffffff


	//   ....[4]....
        /*003c*/ 	.word	0xffffffff


	//   ....[5]....
        /*0040*/ 	.word	0xffffffff


	//   ....[6]....
        /*0044*/ 	.word	0xffffffff


	//   ....[7]....
        /*0048*/ 	.word	0xffffffff


	//   ....[8]....
        /*004c*/ 	.word	0xffffffff


	//   ....[9]....
        /*0050*/ 	.word	0xffffffff


	//   ....[10]....
        /*0054*/ 	.word	0xffffffff


	//   ....[11]....
        /*0058*/ 	.word	0xffffffff


	//   ....[12]....
        /*005c*/ 	.word	0xffffffff


	//   ....[13]....
        /*0060*/ 	.word	0xffffffff


	//   ....[14]....
        /*0064*/ 	.word	0xffffffff


	//   ....[15]....
        /*0068*/ 	.word	0xffffffff


	//   ....[16]....
        /*006c*/ 	.word	0x0500000b


	//   ....[17]....
        /*0070*/ 	.word	0x0500000b


	//   ....[18]....
        /*0074*/ 	.word	0x0500000b


	//   ....[19]....
        /*0078*/ 	.word	0x0500000b


	//----- nvinfo : EIATTR_COOP_GROUP_INSTR_OFFSETS
	.align		4
.L_1440:
        /*007c*/ 	.byte	0x04, 0x28
        /*007e*/ 	.short	(.L_1442 - .L_1441)


	//   ....[0]....
.L_1441:
        /*0080*/ 	.word	0x00016660


	//   ....[1]....
        /*0084*/ 	.word	0x00016680


	//   ....[2]....
        /*0088*/ 	.word	0x000166a0


	//   ....[3]....
        /*008c*/ 	.word	0x000166c0


	//   ....[4]....
        /*0090*/ 	.word	0x0001ac00


	//   ....[5]....
        /*0094*/ 	.word	0x0001ac20


	//   ....[6]....
        /*0098*/ 	.word	0x0001ac40


	//   ....[7]....
        /*009c*/ 	.word	0x0001ac60


	//   ....[8]....
        /*00a0*/ 	.word	0x0001f800


	//   ....[9]....
        /*00a4*/ 	.word	0x0001f8a0


	//   ....[10]....
        /*00a8*/ 	.word	0x0001f8c0


	//   ....[11]....
        /*00ac*/ 	.word	0x0001f8e0


	//   ....[12]....
        /*00b0*/ 	.word	0x00021130


	//   ....[13]....
        /*00b4*/ 	.word	0x00021140


	//   ....[14]....
        /*00b8*/ 	.word	0x00021170


	//   ....[15]....
        /*00bc*/ 	.word	0x00021180


	//   ....[16]....
        /*00c0*/ 	.word	0x00022d20


	//   ....[17]....
        /*00c4*/ 	.word	0x00022d90


	//   ....[18]....
        /*00c8*/ 	.word	0x00022df0


	//   ....[19]....
        /*00cc*/ 	.word	0x00022e60


	//----- nvinfo : EIATTR_EXIT_INSTR_OFFSETS
	.align		4
.L_1442:
        /*00d0*/ 	.byte	0x04, 0x1c
        /*00d2*/ 	.short	(.L_1444 - .L_1443)


	//   ....[0]....
.L_1443:
        /*00d4*/ 	.word	0x000001f0


	//----- nvinfo : EIATTR_CRS_STACK_SIZE
	.align		4
.L_1444:
        /*00d8*/ 	.byte	0x04, 0x1e
        /*00da*/ 	.short	(.L_1446 - .L_1445)
.L_1445:
        /*00dc*/ 	.word	0x00000000


	//----- nvinfo : EIATTR_CBANK_PARAM_SIZE
	.align		4
.L_1446:
        /*00e0*/ 	.byte	0x03, 0x19
        /*00e2*/ 	.short	0x01d0


	//----- nvinfo : EIATTR_PARAM_CBANK
	.align		4
        /*00e4*/ 	.byte	0x04, 0x0a
        /*00e6*/ 	.short	(.L_1448 - .L_1447)
	.align		4
.L_1447:
        /*00e8*/ 	.word	index@(.nv.constant0._ZN5flash24flash_fwd_splitkv_kernelI23Flash_fwd_kernel_traitsILi192ELi64ELi64ELi4ELb0ELb0EN7cutlass10bfloat16_tE19Flash_kernel_traitsILi192ELi64ELi64ELi4ES3_EELb0ELb1ELb1ELb0ELb0ELb0ELb1ELb1EEEvNS_16Flash_fwd_paramsE)
        /*00ec*/ 	.short	0x0210
        /*00ee*/ 	.short	0x01d0


	//----- nvinfo : EIATTR_SW_WAR
	.align		4
.L_1448:
        /*00f0*/ 	.byte	0x04, 0x36
        /*00f2*/ 	.short	(.L_1450 - .L_1449)
.L_1449:
        /*00f4*/ 	.word	0x00000008
.L_1450:


//--------------------- .nv.info._ZN5flash24flash_fwd_splitkv_kernelI23Flash_fwd_kernel_traitsILi192ELi64ELi64ELi4ELb0ELb0EN7cutlass10bfloat16_tE19Flash_kernel_traitsILi192ELi64ELi64ELi4ES3_EELb0ELb1ELb1ELb0ELb0ELb1ELb1ELb1EEEvNS_16Flash_fwd_paramsE --------------------------
	.section	.nv.info._ZN5flash24flash_fwd_splitkv_kernelI23Flash_fwd_kernel_traitsILi192ELi64ELi64ELi4ELb0ELb0EN7cutlass10bfloat16_tE19Flash_kernel_traitsILi192ELi64ELi64ELi4ES3_EELb0ELb1ELb1ELb0ELb0ELb1ELb1ELb1EEEvNS_16Flash_fwd_paramsE,"",@"SHT_CUDA_INFO"
	.sectionflags	@""
	.align	4


	//----- nvinfo : EIATTR_CUDA_API_VERSION
	.align		4
        /*0000*/ 	.byte	0x04, 0x37
        /*0002*/ 	.short	(.L_1452 - .L_1451)
.L_1451:
        /*0004*/ 	.word	0x00000082


	//----- nvinfo : EIATTR_KPARAM_INFO
	.align		4
.L_1452:
        /*0008*/ 	.byte	0x04, 0x17
        /*000a*/ 	.short	(.L_1454 - .L_1453)
.L_1453:
        /*000c*/ 	.word	0x00000000
        /*0010*/ 	.short	0x0000
        /*0012*/ 	.short	0x0000
        /*0014*/ 	.byte	0x00, 0xf0, 0x41, 0x07


	//----- nvinfo : EIATTR_SPARSE_MMA_MASK
	.align		4
.L_1454:
        /*0018*/ 	.byte	0x03, 0x50
        /*001a*/ 	.short	0x0000


	//----- nvinfo : EIATTR_MAXREG_COUNT
	.align		4
        /*001c*/ 	.byte	0x03, 0x1b
        /*001e*/ 	.short	0x00ff


	//----- nvinfo : EIATTR_NUM_BARRIERS
	.align		4
        /*0020*/ 	.byte	0x02, 0x4c
        /*0022*/ 	.byte	0x01
	.zero		1


	//----- nvinfo : EIATTR_MERCURY_ISA_VERSION
	.align		4
        /*0024*/ 	.byte	0x03, 0x5f
        /*0026*/ 	.short	0x0101


	//----- nvinfo : EIATTR_COOP_GROUP_MASK_REGIDS
	.align		4
        /*0028*/ 	.byte	0x04, 0x29
        /*002a*/ 	.short	(.L_1456 - .L_1455)


	//   ....[0]....
.L_1455:
        /*002c*/ 	.word	0xffffffff


	//   ....[1]....
        /*0030*/ 	.word	0xffffffff


	//   ....[2]....
        /*0034*/ 	.word	0xffffffff


	//   ....[3]....
        /*0038*/ 	.word	0xffffffff


	//   ....[4]....
        /*003c*/ 	.word	0xffffffff


	//   ....[5]....
        /*0040*/ 	.word	0xffffffff


	//   ....[6]....
        /*0044*/ 	.word	0xffffffff


	//   ....[7]....
        /*0048*/ 	.word	0xffffffff


	//   ....[8]....
        /*004c*/ 	.word	0xffffffff


	//   ....[9]....
        /*0050*/ 	.word	0xffffffff


	//   ....[10]....
        /*0054*/ 	.word	0xffffffff


	//   ....[11]....
        /*0058*/ 	.word	0xffffffff


	//   ....[12]....
        /*005c*/ 	.word	0xffffffff


	//   ....[13]....
        /*0060*/ 	.word	0xffffffff


	//   ....[14]....
        /*0064*/ 	.word	0xffffffff


	//   ....[15]....
        /*0068*/ 	.word	0xffffffff


	//   ....[16]....
        /*006c*/ 	.word	0x0500000b


	//   ....[17]....
        /*0070*/ 	.word	0x0500000b


	//   ....[18]....
        /*0074*/ 	.word	0x0500000b


	//   ....[19]....
        /*0078*/ 	.word	0x0500000b


	//----- nvinfo : EIATTR_COOP_GROUP_INSTR_OFFSETS
	.align		4
.L_1456:
        /*007c*/ 	.byte	0x04, 0x28
        /*007e*/ 	.short	(.L_1458 - .L_1457)


	//   ....[0]....
.L_1457:
        /*0080*/ 	.word	0x00016a20


	//   ....[1]....
        /*0084*/ 	.word	0x00016a40


	//   ....[2]....
        /*0088*/ 	.word	0x00016a60


	//   ....[3]....
        /*008c*/ 	.word	0x00016a80


	//   ....[4]....
        /*0090*/ 	.word	0x0001b400


	//   ....[5]....
        /*0094*/ 	.word	0x0001b410


	//   ....[6]....
        /*0098*/ 	.word	0x0001b440


	//   ....[7]....
        /*009c*/ 	.word	0x0001b450


	//   ....[8]....
        /*00a0*/ 	.word	0x00020470


	//   ....[9]....
        /*00a4*/ 	.word	0x00020490


	//   ....[10]....
        /*00a8*/ 	.word	0x000204b0


	//   ....[11]....
        /*00ac*/ 	.word	0x000204d0


	//   ....[12]....
        /*00b0*/ 	.word	0x00021d40


	//   ....[13]....
        /*00b4*/ 	.word	0x00021d50


	//   ....[14]....
        /*00b8*/ 	.word	0x00021d80


	//   ....[15]....
        /*00bc*/ 	.word	0x00021d90


	//   ....[16]....
        /*00c0*/ 	.word	0x00023930


	//   ....[17]....
        /*00c4*/ 	.word	0x000239a0


	//   ....[18]....
        /*00c8*/ 	.word	0x00023a00


	//   ....[19]....
        /*00cc*/ 	.word	0x00023a70


	//----- nvinfo : EIATTR_EXIT_INSTR_OFFSETS
	.align		4
.L_1458:
        /*00d0*/ 	.byte	0x04, 0x1c
        /*00d2*/ 	.short	(.L_1460 - .L_1459)


	//   ....[0]....
.L_1459:
        /*00d4*/ 	.word	0x000001f0


	//----- nvinfo : EIATTR_CRS_STACK_SIZE
	.align		4
.L_1460:
        /*00d8*/ 	.byte	0x04, 0x1e
        /*00da*/ 	.short	(.L_1462 - .L_1461)
.L_1461:
        /*00dc*/ 	.word	0x00000000


	//----- nvinfo : EIATTR_CBANK_PARAM_SIZE
	.align		4
.L_1462:
        /*00e0*/ 	.byte	0x03, 0x19
        /*00e2*/ 	.short	0x01d0


	//----- nvinfo : EIATTR_PARAM_CBANK
	.align		4
        /*00e4*/ 	.byte	0x04, 0x0a
        /*00e6*/ 	.short	(.L_1464 - .L_1463)
	.align		4
.L_1463:
        /*00e8*/ 	.word	index@(.nv.constant0._ZN5flash24flash_fwd_splitkv_kernelI23Flash_fwd_kernel_traitsILi192ELi64ELi64ELi4ELb0ELb0EN7cutlass10bfloat16_tE19Flash_kernel_traitsILi192ELi64ELi64ELi4ES3_EELb0ELb1ELb1ELb0ELb0ELb1ELb1ELb1EEEvNS_16Flash_fwd_paramsE)
        /*00ec*/ 	.short	0x0210
        /*00ee*/ 	.short	0x01d0


	//----- nvinfo : EIATTR_SW_WAR
	.align		4
.L_1464:
        /*00f0*/ 	.byte	0x04, 0x36
        /*00f2*/ 	.short	(.L_1466 - .L_1465)
.L_1465:
        /*00f4*/ 	.word	0x00000008
.L_1466:


//--------------------- .nv.callgraph             --------------------------
	.section	.nv.callgraph,"",@"SHT_CUDA_CALLGRAPH"
	.align	4
	.sectionentsize	8
	.align		4
        /*0000*/ 	.word	0x00000000
	.align		4
        /*0004*/ 	.word	0xffffffff
	.align		4
        /*0008*/ 	.word	0x00000000
	.align		4
        /*000c*/ 	.word	0xfffffffe
	.align		4
        /*0010*/ 	.word	0x00000000
	.align		4
        /*0014*/ 	.word	0xfffffffd
	.align		4
        /*0018*/ 	.word	0x00000000
	.align		4
        /*001c*/ 	.word	0xfffffffc


//--------------------- .nv.constant4             --------------------------
	.section	.nv.constant4,"a",@progbits
	.align	8
	.align		8
.nv.constant4:
        /*0000*/ 	.dword	_ZN73_INTERNAL_70f211c6_36_flash_fwd_split_hdim192_bf16_sm80_cu_8761d306_194584cuda3std3__45__cpo5beginE
	.align		8
        /*0008*/ 	.dword	_ZN73_INTERNAL_70f211c6_36_flash_fwd_split_hdim192_bf16_sm80_cu_8761d306_194584cuda3std3__45__cpo3endE
	.align		8
        /*0010*/ 	.dword	_ZN73_INTERNAL_70f211c6_36_flash_fwd_split_hdim192_bf16_sm80_cu_8761d306_194584cuda3std3__45__cpo6cbeginE
	.align		8
        /*0018*/ 	.dword	_ZN73_INTERNAL_70f211c6_36_flash_fwd_split_hdim192_bf16_sm80_cu_8761d306_194584cuda3std3__45__cpo4cendE
	.align		8
        /*0020*/ 	.dword	_ZN73_INTERNAL_70f211c6_36_flash_fwd_split_hdim192_bf16_sm80_cu_8761d306_194584cuda3std3__475_GLOBAL__N__70f211c6_36_flash_fwd_split_hdim192_bf16_sm80_cu_8761d306_194586ignoreE
	.align		8
        /*0028*/ 	.dword	_ZN73_INTERNAL_70f211c6_36_flash_fwd_split_hdim192_bf16_sm80_cu_8761d306_194584cuda3std3__419piecewise_constructE
	.align		8
        /*0030*/ 	.dword	_ZN73_INTERNAL_70f211c6_36_flash_fwd_split_hdim192_bf16_sm80_cu_8761d306_194584cuda3std3__48in_placeE
	.align		8
        /*0038*/ 	.dword	_ZN73_INTERNAL_70f211c6_36_flash_fwd_split_hdim192_bf16_sm80_cu_8761d306_194584cuda3std6ranges3__45__cpo4swapE
	.align		8
        /*0040*/ 	.dword	_ZN73_INTERNAL_70f211c6_36_flash_fwd_split_hdim192_bf16_sm80_cu_8761d306_194584cuda3std6ranges3__45__cpo9iter_moveE
	.align		8
        /*0048*/ 	.dword	_ZN73_INTERNAL_70f211c6_36_flash_fwd_split_hdim192_bf16_sm80_cu_8761d306_194584cute7productE
	.align		8
        /*0050*/ 	.dword	_ZN73_INTERNAL_70f211c6_36_flash_fwd_split_hdim192_bf16_sm80_cu_8761d306_194584cute1_E


//--------------------- .text._ZN5flash32flash_fwd_splitkv_combine_kernelI23Flash_fwd_kernel_traitsILi192ELi64ELi64ELi4ELb0ELb0EN7cutlass10bfloat16_tE19Flash_kernel_traitsILi192ELi64ELi64ELi4ES3_EELi8ELi7ELb0EEEvNS_16Flash_fwd_paramsE --------------------------
	.section	.text._ZN5flash32flash_fwd_splitkv_combine_kernelI23Flash_fwd_kernel_traitsILi192ELi64ELi64ELi4ELb0ELb0EN7cutlass10bfloat16_tE19Flash_kernel_traitsILi192ELi64ELi64ELi4ES3_EELi8ELi7ELb0EEEvNS_16Flash_fwd_paramsE,"ax",@progbits
	.align	128
        .global         _ZN5flash32flash_fwd_splitkv_combine_kernelI23Flash_fwd_kernel_traitsILi192ELi64ELi64ELi4ELb0ELb0EN7cutlass10bfloat16_tE19Flash_kernel_traitsILi192ELi64ELi64ELi4ES3_EELi8ELi7ELb0EEEvNS_16Flash_fwd_paramsE
        .type           _ZN5flash32flash_fwd_splitkv_combine_kernelI23Flash_fwd_kernel_traitsILi192ELi64ELi64ELi4ELb0ELb0EN7cutlass10bfloat16_tE19Flash_kernel_traitsILi192ELi64ELi64ELi4ES3_EELi8ELi7ELb0EEEvNS_16Flash_fwd_paramsE,@function
        .size           _ZN5flash32flash_fwd_splitkv_combine_kernelI23Flash_fwd_kernel_traitsILi192ELi64ELi64ELi4ELb0ELb0EN7cutlass10bfloat16_tE19Flash_kernel_traitsILi192ELi64ELi64ELi4ES3_EELi8ELi7ELb0EEEvNS_16Flash_fwd_paramsE,(.L_x_7884 - _ZN5flash32flash_fwd_splitkv_combine_kernelI23Flash_fwd_kernel_traitsILi192ELi64ELi64ELi4ELb0ELb0EN7cutlass10bfloat16_tE19Flash_kernel_traitsILi192ELi64ELi64ELi4ES3_EELi8ELi7ELb0EEEvNS_16Flash_fwd_paramsE)
        .other          _ZN5flash32flash_fwd_splitkv_combine_kernelI23Flash_fwd_kernel_traitsILi192ELi64ELi64ELi4ELb0ELb0EN7cutlass10bfloat16_tE19Flash_kernel_traitsILi192ELi64ELi64ELi4ES3_EELi8ELi7ELb0EEEvNS_16Flash_fwd_paramsE,@"STO_CUDA_ENTRY STV_DEFAULT"
_ZN5flash32flash_fwd_splitkv_combine_kernelI23Flash_fwd_kernel_traitsILi192ELi64ELi64ELi4ELb0ELb0EN7cutlass10bfloat16_tE19Flash_kernel_traitsILi192ELi64ELi64ELi4ES3_EELi8ELi7ELb0EEEvNS_16Flash_fwd_paramsE:
.text._ZN5flash32flash_fwd_splitkv_combine_kernelI23Flash_fwd_kernel_traitsILi192ELi64ELi64ELi4ELb0ELb0EN7cutlass10bfloat16_tE19Flash_kernel_traitsILi192ELi64ELi64ELi4ES3_EELi8ELi7ELb0EEEvNS_16Flash_fwd_paramsE:
[----:B------:R-:W-:Y:S08]  /*0000*/  LDC R1, c[0x0][0x28] ;  /* 0x00000a00ff017b82 */ /* 0x000ff00000000800 */
[----:B------:R-:W0:Y:S01]  /*0010*/  LDC.64 R24, c[0x0][0x2c0] ;  /* 0x0000b000ff187b82 */ /* 0x000e220000000a00 */
[----:B------:R-:W-:-:S07]  /*0020*/  ULDC UR5, c[0x0][0x270] ;  /* 0x00009c0000057ab9 */ /* 0x000fce0000000800 */
[----:B------:R-:W1:Y:S01]  /*0030*/  S2UR UR7, SR_CTAID.X ;  /* 0x00000000000779c3 */ /* 0x000e620000002500 */
[----:B0-----:R-:W-:Y:S01]  /*0040*/  IMAD R24, R24, UR5, RZ ;  /* 0x0000000518187c24 */ /* 0x001fe2000f8e02ff */
[----:B------:R-:W-:Y:S01]  /*0050*/  SHF.R.S32.HI R2, RZ, 0x1f, R25 ;  /* 0x0000001fff027819 */ /* 0x000fe20000011419 */
[----:B------:R-:W-:Y:S02]  /*0060*/  USHF.R.S32.HI UR5, URZ, 0x1f, UR5 ;  /* 0x0000001f3f057899 */ /* 0x000fe40008011405 */
[----:B------:R-:W-:Y:S01]  /*0070*/  IMAD R28, R24, R25, RZ ;  /* 0x00000019181c7224 */ /* 0x000fe200078e02ff */
[----:B-1----:R-:W-:-:S04]  /*0080*/  USHF.L.U32 UR7, UR7, 0x3, URZ ;  /* 0x0000000307077899 */ /* 0x002fc8000800063f */
[----:B------:R-:W-:Y:S02]  /*0090*/  ISETP.LT.U32.AND P0, PT, R28, R25, PT ;  /* 0x000000191c00720c */ /* 0x000fe40003f01070 */
[----:B------:R-:W-:Y:S01]  /*00a0*/  SHF.R.S32.HI R5, RZ, 0x1f, R28 ;  /* 0x0000001fff057819 */ /* 0x000fe2000001141c */
[----:B------:R-:W-:-:S03]  /*00b0*/  USHF.R.S32.HI UR6, URZ, 0x1f, UR7 ;  /* 0x0000001f3f067899 */ /* 0x000fc60008011407 */
[----:B------:R-:W-:-:S04]  /*00c0*/  ISETP.LT.AND.EX P0, PT, R5, R2, PT, P0 ;  /* 0x000000020500720c */ /* 0x000fc80003f01300 */
[C---:B------:R-:W-:Y:S02]  /*00d0*/  SEL R2, R5.reuse, R2, P0 ;  /* 0x0000000205027207 */ /* 0x040fe40000000000 */
[----:B------:R-:W-:Y:S02]  /*00e0*/  SEL R25, R28, R25, P0 ;  /* 0x000000191c197207 */ /* 0x000fe40000000000 */
[----:B------:R-:W-:-:S04]  /*00f0*/  LOP3.LUT R0, R5, R2, RZ, 0xfc, !PT ;  /* 0x0000000205007212 */ /* 0x000fc800078efcff */
[----:B------:R-:W-:-:S13]  /*0100*/  ISETP.NE.U32.AND P1, PT, R0, RZ, PT ;  /* 0x000000ff0000720c */ /* 0x000fda0003f25070 */
[----:B------:R-:W-:Y:S05]  /*0110*/  @!P1 BRA `(.L_x_0) ;  /* 0x0000000000249947 */ /* 0x000fea0003800000 */
[----:B------:R-:W-:Y:S01]  /*0120*/  IMAD.MOV.U32 R18, RZ, RZ, R28 ;  /* 0x000000ffff127224 */ /* 0x000fe200078e001c */
[----:B------:R-:W-:Y:S01]  /*0130*/  MOV R24, R25 ;  /* 0x0000001900187202 */ /* 0x000fe20000000f00 */
[----:B------:R-:W-:Y:S01]  /*0140*/  IMAD.MOV.U32 R19, RZ, RZ, R5 ;  /* 0x000000ffff137224 */ /* 0x000fe200078e0005 */
[----:B------:R-:W-:Y:S02]  /*0150*/  MOV R23, R2 ;  /* 0x0000000200177202 */ /* 0x000fe40000000f00 */
[----:B------:R-:W-:Y:S02]  /*0160*/  MOV R22, 0x180 ;  /* 0x0000018000167802 */ /* 0x000fe40000000f00 */
[----:B------:R-:W-:Y:S05]  /*0170*/  CALL.REL.NOINC `($__internal_0_$__cuda_sm20_div_s64) ;  /* 0x0000005000707944 */ /* 0x000fea0003c00000 */
[----:B------:R-:W-:Y:S02]  /*0180*/  MOV R18, R0 ;  /* 0x0000000000127202 */ /* 0x000fe40000000f00 */
[----:B------:R-:W-:Y:S01]  /*0190*/  MOV R19, R27 ;  /* 0x0000001b00137202 */ /* 0x000fe20000000f00 */
[----:B------:R-:W-:Y:S06]  /*01a0*/  BRA `(.L_x_1) ;  /* 0x00000000004c7947 */ /* 0x000fec0003800000 */
.L_x_0:
[----:B------:R-:W0:Y:S01]  /*01b0*/  I2F.U32.RP R4, R25 ;  /* 0x0000001900047306 */ /* 0x000e220000209000 */
[----:B------:R-:W-:Y:S02]  /*01c0*/  ISETP.NE.U32.AND P0, PT, R25, RZ, PT ;  /* 0x000000ff1900720c */ /* 0x000fe40003f05070 */
[----:B------:R-:W-:-:S05]  /*01d0*/  MOV R19, RZ ;  /* 0x000000ff00137202 */ /* 0x000fca0000000f00 */
[----:B0-----:R-:W0:Y:S02]  /*01e0*/  MUFU.RCP R6, R4 ;  /* 0x0000000400067308 */ /* 0x001e240000001000 */
[----:B0-----:R-:W-:-:S06]  /*01f0*/  VIADD R6, R6, 0xffffffe ;  /* 0x0ffffffe06067836 */ /* 0x001fcc0000000000 */
[----:B------:R0:W1:Y:S02]  /*0200*/  F2I.FTZ.U32.TRUNC.NTZ R7, R6 ;  /* 0x0000000600077305 */ /* 0x000064000021f000 */
[----:B0-----:R-:W-:Y:S01]  /*0210*/  HFMA2.MMA R6, -RZ, RZ, 0, 0 ;  /* 0x00000000ff067435 */ /* 0x001fe200000001ff */
[----:B-1----:R-:W-:-:S04]  /*0220*/  IMAD.MOV R0, RZ, RZ, -R7 ;  /* 0x000000ffff007224 */ /* 0x002fc800078e0a07 */
[----:B------:R-:W-:-:S05]  /*0230*/  IMAD R3, R0, R25, RZ ;  /* 0x0000001900037224 */ /* 0x000fca00078e02ff */
[----:B------:R-:W-:-:S06]  /*0240*/  IMAD.HI.U32 R3, R7, R3, R6 ;  /* 0x0000000307037227 */ /* 0x000fcc00078e0006 */
[----:B------:R-:W-:-:S04]  /*0250*/  IMAD.HI.U32 R18, R3, R28, RZ ;  /* 0x0000001c03127227 */ /* 0x000fc800078e00ff */
[----:B------:R-:W-:-:S04]  /*0260*/  IMAD.MOV R0, RZ, RZ, -R18 ;  /* 0x000000ffff007224 */ /* 0x000fc800078e0a12 */
[----:B------:R-:W-:-:S05]  /*0270*/  IMAD R0, R25, R0, R28 ;  /* 0x0000000019007224 */ /* 0x000fca00078e021c */
[----:B------:R-:W-:-:S13]  /*0280*/  ISETP.GE.U32.AND P2, PT, R0, R25, PT ;  /* 0x000000190000720c */ /* 0x000fda0003f46070 */
[----:B------:R-:W-:Y:S01]  /*0290*/  @P2 IADD3 R0, R0, -R25, RZ ;  /* 0x8000001900002210 */ /* 0x000fe20007ffe0ff */
[----:B------:R-:W-:-:S03]  /*02a0*/  @P2 VIADD R18, R18, 0x1 ;  /* 0x0000000112122836 */ /* 0x000fc60000000000 */
[----:B------:R-:W-:-:S13]  /*02b0*/  ISETP.GE.U32.AND P1, PT, R0, R25, PT ;  /* 0x000000190000720c */ /* 0x000fda0003f26070 */
[----:B------:R-:W-:Y:S02]  /*02c0*/  @P1 IADD3 R18, R18, 0x1, RZ ;  /* 0x0000000112121810 */ /* 0x000fe40007ffe0ff */
[----:B------:R-:W-:-:S07]  /*02d0*/  @!P0 LOP3.LUT R18, RZ, R25, RZ, 0x33, !PT ;  /* 0x00000019ff128212 */ /* 0x000fce00078e33ff */
.L_x_1:
[----:B------:R-:W-:Y:S01]  /*02e0*/  ULDC UR4, c[0x0][0x270] ;  /* 0x00009c0000047ab9 */ /* 0x000fe20000000800 */
[----:B------:R-:W-:Y:S01]  /*02f0*/  BSSY B0, `(.L_x_2) ;  /* 0x0000020000007945 */ /* 0x000fe20003800000 */
[----:B------:R-:W-:-:S04]  /*0300*/  ISETP.LT.U32.AND P0, PT, R18, UR4, PT ;  /* 0x0000000412007c0c */ /* 0x000fc8000bf01070 */
[----:B------:R-:W-:-:S04]  /*0310*/  ISETP.LT.AND.EX P0, PT, R19, UR5, PT, P0 ;  /* 0x0000000513007c0c */ /* 0x000fc8000bf01300 */
[C---:B------:R-:W-:Y:S02]  /*0320*/  SEL R23, R19.reuse, UR5, P0 ;  /* 0x0000000513177c07 */ /* 0x040fe40008000000 */
[----:B------:R-:W-:Y:S02]  /*0330*/  SEL R24, R18, UR4, P0 ;  /* 0x0000000412187c07 */ /* 0x000fe40008000000 */
[----:B------:R-:W-:-:S04]  /*0340*/  LOP3.LUT R0, R19, R23, RZ, 0xfc, !PT ;  /* 0x0000001713007212 */ /* 0x000fc800078efcff */
[----:B------:R-:W-:-:S13]  /*0350*/  ISETP.NE.U32.AND P1, PT, R0, RZ, PT ;  /* 0x000000ff0000720c */ /* 0x000fda0003f25070 */
[----:B------:R-:W-:Y:S05]  /*0360*/  @!P1 BRA `(.L_x_3) ;  /* 0x0000000000149947 */ /* 0x000fea0003800000 */
[----:B------:R-:W-:Y:S02]  /*0370*/  MOV R22, 0x390 ;  /* 0x0000039000167802 */ /* 0x000fe40000000f00 */
[----:B------:R-:W-:Y:S05]  /*0380*/  CALL.REL.NOINC `($__internal_0_$__cuda_sm20_div_s64) ;  /* 0x0000004c00ec7944 */ /* 0x000fea0003c00000 */
[----:B------:R-:W-:Y:S02]  /*0390*/  MOV R8, R0 ;  /* 0x0000000000087202 */ /* 0x000fe40000000f00 */
[----:B------:R-:W-:Y:S01]  /*03a0*/  MOV R9, R27 ;  /* 0x0000001b00097202 */ /* 0x000fe20000000f00 */
[----:B------:R-:W-:Y:S05]  /*03b0*/  BRA `(.L_x_4) ;  /* 0x00000000004c7947 */ /* 0x000fea0003800000 */
.L_x_3:
        /* <DEDUP_REMOVED lines=18> */
[----:B------:R-:W-:Y:S02]  /*04e0*/  @!P0 LOP3.LUT R8, RZ, R24, RZ, 0x33, !PT ;  /* 0x00000018ff088212 */ /* 0x000fe400078e33ff */
.L_x_4:
[----:B------:R-:W-:Y:S05]  /*04f0*/  BSYNC B0 ;  /* 0x0000000000007941 */ /* 0x000fea0003800000 */
.L_x_2:
[----:B------:R-:W0:Y:S01]  /*0500*/  LDC R0, c[0x0][0x2c4] ;  /* 0x0000b100ff007b82 */ /* 0x000e220000000800 */
[----:B------:R-:W-:Y:S01]  /*0510*/  BSSY B0, `(.L_x_5) ;  /* 0x0000049000007945 */ /* 0x000fe20003800000 */
[----:B0-----:R-:W-:Y:S01]  /*0520*/  IABS R4, R0 ;  /* 0x0000000000047213 */ /* 0x001fe20000000000 */
[C---:B------:R-:W-:Y:S01]  /*0530*/  VIADD R3, R0.reuse, 0xffffffff ;  /* 0xffffffff00037836 */ /* 0x040fe20000000000 */
[----:B------:R-:W-:Y:S02]  /*0540*/  ISETP.NE.AND P3, PT, R0, RZ, PT ;  /* 0x000000ff0000720c */ /* 0x000fe40003f65270 */
[----:B------:R-:W0:Y:S01]  /*0550*/  I2F.RP R14, R4 ;  /* 0x00000004000e7306 */ /* 0x000e220000209400 */
[----:B------:R-:W-:-:S05]  /*0560*/  IMAD.IADD R7, R3, 0x1, R4 ;  /* 0x0000000103077824 */ /* 0x000fca00078e0204 */
[----:B------:R-:W-:Y:S02]  /*0570*/  IABS R6, R7 ;  /* 0x0000000700067213 */ /* 0x000fe40000000000 */
[----:B0-----:R-:W0:Y:S02]  /*0580*/  MUFU.RCP R12, R14 ;  /* 0x0000000e000c7308 */ /* 0x001e240000001000 */
[----:B0-----:R-:W-:-:S06]  /*0590*/  VIADD R12, R12, 0xffffffe ;  /* 0x0ffffffe0c0c7836 */ /* 0x001fcc0000000000 */
[----:B------:R-:W0:Y:S02]  /*05a0*/  F2I.FTZ.U32.TRUNC.NTZ R13, R12 ;  /* 0x0000000c000d7305 */ /* 0x000e24000021f000 */
[----:B0-----:R-:W-:Y:S02]  /*05b0*/  IMAD.MOV R11, RZ, RZ, -R13 ;  /* 0x000000ffff0b7224 */ /* 0x001fe400078e0a0d */
[----:B------:R-:W-:Y:S02]  /*05c0*/  IMAD.MOV.U32 R12, RZ, RZ, RZ ;  /* 0x000000ffff0c7224 */ /* 0x000fe400078e00ff */
[----:B------:R-:W-:-:S04]  /*05d0*/  IMAD R10, R11, R4, RZ ;  /* 0x000000040b0a7224 */ /* 0x000fc800078e02ff */
[----:B------:R-:W-:-:S06]  /*05e0*/  IMAD.HI.U32 R11, R13, R10, R12 ;  /* 0x0000000a0d0b7227 */ /* 0x000fcc00078e000c */
[----:B------:R-:W-:-:S04]  /*05f0*/  IMAD.HI.U32 R11, R11, R6, RZ ;  /* 0x000000060b0b7227 */ /* 0x000fc800078e00ff */
[----:B------:R-:W-:-:S04]  /*0600*/  IMAD.MOV R13, RZ, RZ, -R11 ;  /* 0x000000ffff0d7224 */ /* 0x000fc800078e0a0b */
[C---:B------:R-:W-:Y:S01]  /*0610*/  IMAD R13, R4.reuse, R13, R6 ;  /* 0x0000000d040d7224 */ /* 0x040fe200078e0206 */
[C---:B------:R-:W-:Y:S02]  /*0620*/  LOP3.LUT R6, R7.reuse, R4, RZ, 0x3c, !PT ;  /* 0x0000000407067212 */ /* 0x040fe400078e3cff */
[----:B------:R-:W-:Y:S02]  /*0630*/  LOP3.LUT R7, R7, R0, RZ, 0x3c, !PT ;  /* 0x0000000007077212 */ /* 0x000fe400078e3cff */
[----:B------:R-:W-:Y:S02]  /*0640*/  ISETP.GT.U32.AND P1, PT, R4, R13, PT ;  /* 0x0000000d0400720c */ /* 0x000fe40003f24070 */
[----:B------:R-:W-:Y:S02]  /*0650*/  ISETP.GE.AND P0, PT, R6, RZ, PT ;  /* 0x000000ff0600720c */ /* 0x000fe40003f06270 */
[----:B------:R-:W-:-:S09]  /*0660*/  LEA.HI.SX32 R6, R0, 0x1, 0x1 ;  /* 0x0000000100067811 */ /* 0x000fd200078f0aff */
[----:B------:R-:W-:Y:S02]  /*0670*/  @!P1 IMAD.IADD R13, R13, 0x1, -R4 ;  /* 0x000000010d0d9824 */ /* 0x000fe400078e0a04 */
[----:B------:R-:W-:Y:S01]  /*0680*/  @!P1 VIADD R11, R11, 0x1 ;  /* 0x000000010b0b9836 */ /* 0x000fe20000000000 */
[----:B------:R-:W-:Y:S02]  /*0690*/  ISETP.NE.AND P1, PT, R0, RZ, PT ;  /* 0x000000ff0000720c */ /* 0x000fe40003f25270 */
[----:B------:R-:W-:-:S13]  /*06a0*/  ISETP.GE.U32.AND P2, PT, R13, R4, PT ;  /* 0x000000040d00720c */ /* 0x000fda0003f46070 */
[----:B------:R-:W-:Y:S01]  /*06b0*/  @P2 VIADD R11, R11, 0x1 ;  /* 0x000000010b0b2836 */ /* 0x000fe20000000000 */
[----:B------:R-:W-:-:S03]  /*06c0*/  ISETP.GT.AND P2, PT, R0, RZ, PT ;  /* 0x000000ff0000720c */ /* 0x000fc60003f44270 */
[----:B------:R-:W-:-:S04]  /*06d0*/  IMAD.MOV.U32 R17, RZ, RZ, R11 ;  /* 0x000000ffff117224 */ /* 0x000fc800078e000b */
[----:B------:R-:W-:Y:S01]  /*06e0*/  @!P0 IMAD.MOV R17, RZ, RZ, -R17 ;  /* 0x000000ffff118224 */ /* 0x000fe200078e0a11 */
[----:B------:R-:W-:Y:S02]  /*06f0*/  @!P1 LOP3.LUT R17, RZ, R4, RZ, 0x33, !PT ;  /* 0x00000004ff119212 */ /* 0x000fe400078e33ff */
[----:B------:R-:W-:Y:S02]  /*0700*/  ISETP.GE.AND P1, PT, R7, RZ, PT ;  /* 0x000000ff0700720c */ /* 0x000fe40003f26270 */
[----:B------:R-:W-:Y:S02]  /*0710*/  ISETP.LT.U32.AND P0, PT, R24, R17, PT ;  /* 0x000000111800720c */ /* 0x000fe40003f01070 */
[----:B------:R-:W-:Y:S02]  /*0720*/  SHF.R.S32.HI R16, RZ, 0x1f, R17 ;  /* 0x0000001fff107819 */ /* 0x000fe40000011411 */
[----:B------:R-:W-:Y:S02]  /*0730*/  SHF.R.S32.HI R7, RZ, 0x1f, R0 ;  /* 0x0000001fff077819 */ /* 0x000fe40000011400 */
[----:B------:R-:W-:-:S03]  /*0740*/  ISETP.LT.AND.EX P0, PT, R23, R16, PT, P0 ;  /* 0x000000101700720c */ /* 0x000fc60003f01300 */
[----:B------:R-:W-:Y:S01]  /*0750*/  @!P2 IMAD.MOV R6, RZ, RZ, R7 ;  /* 0x000000ffff06a224 */ /* 0x000fe200078e0207 */
[C---:B------:R-:W-:Y:S01]  /*0760*/  SEL R16, R23.reuse, R16, P0 ;  /* 0x0000001017107207 */ /* 0x040fe20000000000 */
[----:B------:R-:W-:Y:S01]  /*0770*/  @!P1 IMAD.MOV R11, RZ, RZ, -R11 ;  /* 0x000000ffff0b9224 */ /* 0x000fe200078e0a0b */
[----:B------:R-:W-:Y:S02]  /*0780*/  @!P3 LOP3.LUT R11, RZ, R0, RZ, 0x33, !PT ;  /* 0x00000000ff0bb212 */ /* 0x000fe400078e33ff */
[----:B------:R-:W-:Y:S02]  /*0790*/  LOP3.LUT R4, R23, R16, RZ, 0xfc, !PT ;  /* 0x0000001017047212 */ /* 0x000fe400078efcff */
[----:B------:R-:W-:Y:S02]  /*07a0*/  SEL R17, R24, R17, P0 ;  /* 0x0000001118117207 */ /* 0x000fe40000000000 */
[----:B------:R-:W-:Y:S01]  /*07b0*/  ISETP.NE.U32.AND P1, PT, R4, RZ, PT ;  /* 0x000000ff0400720c */ /* 0x000fe20003f25070 */
[----:B------:R-:W-:-:S12]  /*07c0*/  IMAD R4, R11, R6, RZ ;  /* 0x000000060b047224 */ /* 0x000fd800078e02ff */
        /* <DEDUP_REMOVED lines=9> */
[----:B------:R-:W-:Y:S05]  /*0860*/  BRA `(.L_x_7) ;  /* 0x00000000004c7947 */ /* 0x000fea0003800000 */
.L_x_6:
        /* <DEDUP_REMOVED lines=19> */
.L_x_7:
[----:B------:R-:W-:Y:S05]  /*09a0*/  BSYNC B0 ;  /* 0x0000000000007941 */ /* 0x000fea0003800000 */
.L_x_5:
[----:B------:R-:W0:Y:S01]  /*09b0*/  LDC R0, c[0x0][0x2c4] ;  /* 0x0000b100ff007b82 */ /* 0x000e220000000800 */
[----:B------:R-:W-:Y:S01]  /*09c0*/  ULDC UR5, c[0x0][0x270] ;  /* 0x00009c0000057ab9 */ /* 0x000fe20000000800 */
[----:B------:R-:W-:Y:S01]  /*09d0*/  IABS R11, R4 ;  /* 0x00000004000b7213 */ /* 0x000fe20000000000 */
[----:B------:R-:W1:Y:S01]  /*09e0*/  S2R R35, SR_TID.X ;  /* 0x0000000000237919 */ /* 0x000e620000002100 */
[----:B------:R-:W-:Y:S02]  /*09f0*/  BSSY B0, `(.L_x_8) ;  /* 0x0000079000007945 */ /* 0x000fe40003800000 */
[----:B------:R-:W2:Y:S08]  /*0a00*/  I2F.RP R15, R11 ;  /* 0x0000000b000f7306 */ /* 0x000eb00000209400 */
[----:B--2---:R-:W2:Y:S01]  /*0a10*/  MUFU.RCP R6, R15 ;  /* 0x0000000f00067308 */ /* 0x004ea20000001000 */
[----:B0-----:R-:W-:Y:S01]  /*0a20*/  IMAD R7, R0, UR5, RZ ;  /* 0x0000000500077c24 */ /* 0x001fe2000f8e02ff */
[----:B------:R-:W-:Y:S01]  /*0a30*/  IABS R10, R0 ;  /* 0x00000000000a7213 */ /* 0x000fe20000000000 */
[----:B------:R-:W-:-:S03]  /*0a40*/  UIADD3 UR5, UR5, -0x1, URZ ;  /* 0xffffffff05057890 */ /* 0x000fc6000fffe03f */
[----:B------:R-:W-:Y:S02]  /*0a50*/  IABS R12, R7 ;  /* 0x00000007000c7213 */ /* 0x000fe40000000000 */
[----:B------:R-:W0:Y:S01]  /*0a60*/  I2F.RP R14, R10 ;  /* 0x0000000a000e7306 */ /* 0x000e220000209400 */
[----:B------:R-:W-:Y:S02]  /*0a70*/  ISETP.NE.AND P5, PT, R7, RZ, PT ;  /* 0x000000ff0700720c */ /* 0x000fe40003fa5270 */
[----:B------:R-:W-:-:S05]  /*0a80*/  IMAD.IADD R21, R3, 0x1, R12 ;  /* 0x0000000103157824 */ /* 0x000fca00078e020c */
[----:B------:R-:W3:Y:S01]  /*0a90*/  I2F.RP R13, R12 ;  /* 0x0000000c000d7306 */ /* 0x000ee20000209400 */
[----:B--2---:R-:W-:-:S07]  /*0aa0*/  VIADD R18, R6, 0xffffffe ;  /* 0x0ffffffe06127836 */ /* 0x004fce0000000000 */
[----:B0-----:R-:W0:Y:S08]  /*0ab0*/  MUFU.RCP R22, R14 ;  /* 0x0000000e00167308 */ /* 0x001e300000001000 */
[----:B---3--:R-:W2:Y:S08]  /*0ac0*/  MUFU.RCP R26, R13 ;  /* 0x0000000d001a7308 */ /* 0x008eb00000001000 */
[----:B------:R-:W3:Y:S01]  /*0ad0*/  F2I.FTZ.U32.TRUNC.NTZ R19, R18 ;  /* 0x0000001200137305 */ /* 0x000ee2000021f000 */
[----:B0-----:R-:W-:Y:S01]  /*0ae0*/  VIADD R22, R22, 0xffffffe ;  /* 0x0ffffffe16167836 */ /* 0x001fe20000000000 */
[----:B------:R-:W-:-:S05]  /*0af0*/  IABS R14, R4 ;  /* 0x00000004000e7213 */ /* 0x000fca0000000000 */
[----:B------:R-:W-:Y:S01]  /*0b00*/  IMAD.MOV R14, RZ, RZ, -R14 ;  /* 0x000000ffff0e7224 */ /* 0x000fe200078e0a0e */
[----:B------:R-:W0:Y:S01]  /*0b10*/  F2I.FTZ.U32.TRUNC.NTZ R23, R22 ;  /* 0x0000001600177305 */ /* 0x000e22000021f000 */
[----:B--2---:R-:W-:Y:S02]  /*0b20*/  VIADD R26, R26, 0xffffffe ;  /* 0x0ffffffe1a1a7836 */ /* 0x004fe40000000000 */
[----:B---3--:R-:W-:-:S05]  /*0b30*/  IMAD.MOV R6, RZ, RZ, -R19 ;  /* 0x000000ffff067224 */ /* 0x008fca00078e0a13 */
[----:B------:R-:W2:Y:S01]  /*0b40*/  F2I.FTZ.U32.TRUNC.NTZ R27, R26 ;  /* 0x0000001a001b7305 */ /* 0x000ea2000021f000 */
[----:B------:R-:W-:Y:S02]  /*0b50*/  IMAD.MOV.U32 R18, RZ, RZ, RZ ;  /* 0x000000ffff127224 */ /* 0x000fe400078e00ff */
[----:B------:R-:W-:Y:S02]  /*0b60*/  IMAD R13, R6, R11, RZ ;  /* 0x0000000b060d7224 */ /* 0x000fe400078e02ff */
[----:B------:R-:W-:Y:S02]  /*0b70*/  VIADD R6, R11, UR5 ;  /* 0x000000050b067c36 */ /* 0x000fe40008000000 */
[----:B------:R-:W-:Y:S01]  /*0b80*/  IMAD.HI.U32 R13, R19, R13, R18 ;  /* 0x0000000d130d7227 */ /* 0x000fe200078e0012 */
[----:B------:R-:W-:Y:S02]  /*0b90*/  IABS R18, R7 ;  /* 0x0000000700127213 */ /* 0x000fe40000000000 */
[----:B------:R-:W-:Y:S01]  /*0ba0*/  IABS R19, R21 ;  /* 0x0000001500137213 */ /* 0x000fe20000000000 */
[----:B0-----:R-:W-:-:S02]  /*0bb0*/  IMAD.MOV R3, RZ, RZ, -R23 ;  /* 0x000000ffff037224 */ /* 0x001fc400078e0a17 */
[----:B------:R-:W-:Y:S02]  /*0bc0*/  IMAD.MOV R18, RZ, RZ, -R18 ;  /* 0x000000ffff127224 */ /* 0x000fe400078e0a12 */
[--C-:B--2---:R-:W-:Y:S02]  /*0bd0*/  IMAD.MOV R15, RZ, RZ, -R27.reuse ;  /* 0x000000ffff0f7224 */ /* 0x104fe400078e0a1b */
[----:B------:R-:W-:Y:S02]  /*0be0*/  IMAD.MOV.U32 R26, RZ, RZ, RZ ;  /* 0x000000ffff1a7224 */ /* 0x000fe400078e00ff */
[----:B------:R-:W-:Y:S01]  /*0bf0*/  IMAD R20, R15, R12, RZ ;  /* 0x0000000c0f147224 */ /* 0x000fe200078e02ff */
[----:B------:R-:W-:Y:S01]  /*0c00*/  IABS R15, R6 ;  /* 0x00000006000f7213 */ /* 0x000fe20000000000 */
[----:B------:R-:W-:Y:S02]  /*0c10*/  IMAD R3, R3, R10, RZ ;  /* 0x0000000a03037224 */ /* 0x000fe400078e02ff */
[----:B------:R-:W-:-:S04]  /*0c20*/  IMAD.HI.U32 R20, R27, R20, R26 ;  /* 0x000000141b147227 */ /* 0x000fc800078e001a */
[----:B------:R-:W-:Y:S02]  /*0c30*/  IMAD.MOV.U32 R22, RZ, RZ, RZ ;  /* 0x000000ffff167224 */ /* 0x000fe400078e00ff */
[----:B------:R-:W-:-:S04]  /*0c40*/  IMAD.HI.U32 R20, R20, R19, RZ ;  /* 0x0000001314147227 */ /* 0x000fc800078e00ff */
[----:B------:R-:W-:Y:S02]  /*0c50*/  IMAD R27, R20, R18, R19 ;  /* 0x00000012141b7224 */ /* 0x000fe400078e0213 */
[----:B------:R-:W-:-:S03]  /*0c60*/  IMAD.HI.U32 R22, R23, R3, R22 ;  /* 0x0000000317167227 */ /* 0x000fc600078e0016 */
[----:B------:R-:W-:Y:S01]  /*0c70*/  ISETP.GT.U32.AND P4, PT, R12, R27, PT ;  /* 0x0000001b0c00720c */ /* 0x000fe20003f84070 */
[----:B------:R-:W-:-:S04]  /*0c80*/  IMAD.HI.U32 R13, R13, R15, RZ ;  /* 0x0000000f0d0d7227 */ /* 0x000fc800078e00ff */
[----:B------:R-:W-:-:S04]  /*0c90*/  IMAD.HI.U32 R22, R22, R19, RZ ;  /* 0x0000001316167227 */ /* 0x000fc800078e00ff */
[----:B------:R-:W-:Y:S01]  /*0ca0*/  IMAD R14, R13, R14, R15 ;  /* 0x0000000e0d0e7224 */ /* 0x000fe200078e020f */
[----:B------:R-:W-:Y:S02]  /*0cb0*/  IADD3 R3, -R22, RZ, RZ ;  /* 0x000000ff16037210 */ /* 0x000fe40007ffe1ff */
[----:B------:R-:W-:Y:S01]  /*0cc0*/  LOP3.LUT R15, R21, R12, RZ, 0x3c, !PT ;  /* 0x0000000c150f7212 */ /* 0x000fe200078e3cff */
[----:B------:R-:W-:Y:S01]  /*0cd0*/  @!P4 IMAD.IADD R27, R27, 0x1, -R12 ;  /* 0x000000011b1bc824 */ /* 0x000fe200078e0a0c */
[----:B------:R-:W-:Y:S01]  /*0ce0*/  ISETP.GT.U32.AND P3, PT, R11, R14, PT ;  /* 0x0000000e0b00720c */ /* 0x000fe20003f64070 */
[----:B------:R-:W-:Y:S01]  /*0cf0*/  IMAD R3, R10, R3, R19 ;  /* 0x000000030a037224 */ /* 0x000fe200078e0213 */
[----:B------:R-:W-:Y:S01]  /*0d00*/  ISETP.GE.AND P1, PT, R15, RZ, PT ;  /* 0x000000ff0f00720c */ /* 0x000fe20003f26270 */
[----:B------:R-:W-:Y:S01]  /*0d10*/  @!P4 VIADD R20, R20, 0x1 ;  /* 0x000000011414c836 */ /* 0x000fe20000000000 */
[----:B------:R-:W-:Y:S02]  /*0d20*/  ISETP.GE.U32.AND P2, PT, R27, R12, PT ;  /* 0x0000000c1b00720c */ /* 0x000fe40003f46070 */
[----:B------:R-:W-:-:S02]  /*0d30*/  ISETP.GT.U32.AND P0, PT, R10, R3, PT ;  /* 0x000000030a00720c */ /* 0x000fc40003f04070 */
[----:B------:R-:W-:Y:S02]  /*0d40*/  LOP3.LUT R21, R21, R0, RZ, 0x3c, !PT ;  /* 0x0000000015157212 */ /* 0x000fe400078e3cff */
[----:B------:R-:W-:-:S03]  /*0d50*/  LEA.HI.SX32 R15, R7, 0x1, 0x1 ;  /* 0x00000001070f7811 */ /* 0x000fc600078f0aff */
[----:B------:R-:W-:Y:S02]  /*0d60*/  @!P3 IMAD.IADD R14, R14, 0x1, -R11 ;  /* 0x000000010e0eb824 */ /* 0x000fe400078e0a0b */
[----:B------:R-:W-:Y:S01]  /*0d70*/  @!P3 VIADD R13, R13, 0x1 ;  /* 0x000000010d0db836 */ /* 0x000fe20000000000 */
[----:B------:R-:W-:Y:S01]  /*0d80*/  ISETP.NE.AND P3, PT, R4, RZ, PT ;  /* 0x000000ff0400720c */ /* 0x000fe20003f65270 */
[----:B------:R-:W-:Y:S01]  /*0d90*/  @P2 VIADD R20, R20, 0x1 ;  /* 0x0000000114142836 */ /* 0x000fe20000000000 */
[-C--:B------:R-:W-:Y:S01]  /*0da0*/  ISETP.GE.U32.AND P6, PT, R14, R11.reuse, PT ;  /* 0x0000000b0e00720c */ /* 0x080fe20003fc6070 */
[----:B------:R-:W-:Y:S01]  /*0db0*/  @!P0 IMAD.IADD R3, R3, 0x1, -R10 ;  /* 0x0000000103038824 */ /* 0x000fe200078e0a0a */
[----:B------:R-:W-:Y:S01]  /*0dc0*/  LOP3.LUT R14, R6, R11, RZ, 0x3c, !PT ;  /* 0x0000000b060e7212 */ /* 0x000fe200078e3cff */
[----:B------:R-:W-:Y:S01]  /*0dd0*/  @!P1 IMAD.MOV R20, RZ, RZ, -R20 ;  /* 0x000000ffff149224 */ /* 0x000fe200078e0a14 */
[----:B------:R-:W-:Y:S01]  /*0de0*/  @!P5 LOP3.LUT R20, RZ, R12, RZ, 0x33, !PT ;  /* 0x0000000cff14d212 */ /* 0x000fe200078e33ff */
[----:B------:R-:W-:Y:S01]  /*0df0*/  @!P0 VIADD R22, R22, 0x1 ;  /* 0x0000000116168836 */ /* 0x000fe20000000000 */
[----:B------:R-:W-:-:S02]  /*0e00*/  ISETP.GE.AND P2, PT, R14, RZ, PT ;  /* 0x000000ff0e00720c */ /* 0x000fc40003f46270 */
[----:B------:R-:W-:Y:S02]  /*0e10*/  ISETP.GE.U32.AND P4, PT, R3, R10, PT ;  /* 0x0000000a0300720c */ /* 0x000fe40003f86070 */
[----:B------:R-:W-:Y:S02]  /*0e20*/  ISETP.LT.U32.AND P0, PT, R8, R20, PT ;  /* 0x000000140800720c */ /* 0x000fe40003f01070 */
[----:B------:R-:W-:Y:S02]  /*0e30*/  SHF.R.S32.HI R3, RZ, 0x1f, R20 ;  /* 0x0000001fff037819 */ /* 0x000fe40000011414 */
[----:B------:R-:W-:Y:S02]  /*0e40*/  @P6 IADD3 R13, R13, 0x1, RZ ;  /* 0x000000010d0d6810 */ /* 0x000fe40007ffe0ff */
[----:B------:R-:W-:Y:S02]  /*0e50*/  ISETP.GE.AND P1, PT, R21, RZ, PT ;  /* 0x000000ff1500720c */ /* 0x000fe40003f26270 */
[C---:B------:R-:W-:Y:S01]  /*0e60*/  ISETP.LT.AND.EX P0, PT, R9.reuse, R3, PT, P0 ;  /* 0x000000030900720c */ /* 0x040fe20003f01300 */
[----:B------:R-:W-:Y:S01]  /*0e70*/  @!P2 IMAD.MOV R13, RZ, RZ, -R13 ;  /* 0x000000ffff0da224 */ /* 0x000fe200078e0a0d */
[----:B------:R-:W-:Y:S01]  /*0e80*/  @!P3 LOP3.LUT R13, RZ, R11, RZ, 0x33, !PT ;  /* 0x0000000bff0db212 */ /* 0x000fe200078e33ff */
[----:B------:R-:W-:Y:S01]  /*0e90*/  @P4 VIADD R22, R22, 0x1 ;  /* 0x0000000116164836 */ /* 0x000fe20000000000 */
[----:B------:R-:W-:-:S02]  /*0ea0*/  SEL R11, R9, R3, P0 ;  /* 0x00000003090b7207 */ /* 0x000fc40000000000 */
[----:B------:R-:W-:Y:S02]  /*0eb0*/  ISETP.NE.AND P2, PT, R0, RZ, PT ;  /* 0x000000ff0000720c */ /* 0x000fe40003f45270 */
[----:B------:R-:W-:Y:S02]  /*0ec0*/  LOP3.LUT R3, R9, R11, RZ, 0xfc, !PT ;  /* 0x0000000b09037212 */ /* 0x000fe400078efcff */
[----:B------:R-:W-:Y:S01]  /*0ed0*/  ISETP.GT.AND P5, PT, R7, RZ, PT ;  /* 0x000000ff0700720c */ /* 0x000fe20003fa4270 */
[----:B------:R-:W-:Y:S01]  /*0ee0*/  @!P1 IMAD.MOV R22, RZ, RZ, -R22 ;  /* 0x000000ffff169224 */ /* 0x000fe200078e0a16 */
[----:B------:R-:W-:Y:S02]  /*0ef0*/  ISETP.NE.U32.AND P1, PT, R3, RZ, PT ;  /* 0x000000ff0300720c */ /* 0x000fe40003f25070 */
[----:B------:R-:W-:Y:S02]  /*0f00*/  SHF.R.S32.HI R10, RZ, 0x1f, R7 ;  /* 0x0000001fff0a7819 */ /* 0x000fe40000011407 */
[----:B------:R-:W-:-:S02]  /*0f10*/  ISETP.LT.U32.AND P3, PT, R32, R13, PT ;  /* 0x0000000d2000720c */ /* 0x000fc40003f61070 */
[----:B------:R-:W-:Y:S02]  /*0f20*/  SHF.R.S32.HI R7, RZ, 0x1f, R13 ;  /* 0x0000001fff077819 */ /* 0x000fe4000001140d */
[----:B------:R-:W-:Y:S02]  /*0f30*/  @!P2 LOP3.LUT R22, RZ, R0, RZ, 0x33, !PT ;  /* 0x00000000ff16a212 */ /* 0x000fe400078e33ff */
[C---:B------:R-:W-:Y:S01]  /*0f40*/  ISETP.LT.AND.EX P3, PT, R33.reuse, R7, PT, P3 ;  /* 0x000000072100720c */ /* 0x040fe20003f61330 */
[----:B------:R-:W-:Y:S01]  /*0f50*/  @!P5 IMAD.MOV R15, RZ, RZ, R10 ;  /* 0x000000ffff0fd224 */ /* 0x000fe200078e020a */
[----:B------:R-:W-:Y:S02]  /*0f60*/  SEL R12, R8, R20, P0 ;  /* 0x00000014080c7207 */ /* 0x000fe40000000000 */
[----:B------:R-:W-:Y:S01]  /*0f70*/  SEL R14, R32, R13, P3 ;  /* 0x0000000d200e7207 */ /* 0x000fe20001800000 */
[----:B------:R-:W-:Y:S01]  /*0f80*/  IMAD R3, R22, R15, RZ ;  /* 0x0000000f16037224 */ /* 0x000fe200078e02ff */
[----:B------:R-:W-:Y:S01]  /*0f90*/  SEL R13, R33, R7, P3 ;  /* 0x00000007210d7207 */ /* 0x000fe20001800000 */
[----:B-1----:R-:W-:Y:S06]  /*0fa0*/  @!P1 BRA `(.L_x_9) ;  /* 0x0000000000249947 */ /* 0x002fec0003800000 */
        /* <DEDUP_REMOVED lines=9> */
.L_x_9:
[----:B------:R-:W0:Y:S01]  /*1040*/  I2F.U32.RP R9, R12 ;  /* 0x0000000c00097306 */ /* 0x000e220000209000 */
[----:B------:R-:W-:-:S07]  /*1050*/  ISETP.NE.U32.AND P0, PT, R12, RZ, PT ;  /* 0x000000ff0c00720c */ /* 0x000fce0003f05070 */
[----:B0-----:R-:W0:Y:S02]  /*1060*/  MUFU.RCP R18, R9 ;  /* 0x0000000900127308 */ /* 0x001e240000001000 */
[----:B0-----:R-:W-:Y:S01]  /*1070*/  IADD3 R18, R18, 0xffffffe, RZ ;  /* 0x0ffffffe12127810 */ /* 0x001fe20007ffe0ff */
[----:B------:R-:W-:-:S05]  /*1080*/  IMAD.MOV.U32 R9, RZ, RZ, RZ ;  /* 0x000000ffff097224 */ /* 0x000fca00078e00ff */
[----:B------:R-:W0:Y:S02]  /*1090*/  F2I.FTZ.U32.TRUNC.NTZ R19, R18 ;  /* 0x0000001200137305 */ /* 0x000e24000021f000 */
[----:B0-----:R-:W-:Y:S01]  /*10a0*/  IADD3 R0, RZ, -R19, RZ ;  /* 0x80000013ff007210 */ /* 0x001fe20007ffe0ff */
[----:B------:R-:W-:-:S04]  /*10b0*/  IMAD.MOV.U32 R18, RZ, RZ, RZ ;  /* 0x000000ffff127224 */ /* 0x000fc800078e00ff */
[----:B------:R-:W-:-:S04]  /*10c0*/  IMAD R0, R0, R12, RZ ;  /* 0x0000000c00007224 */ /* 0x000fc800078e02ff */
[----:B------:R-:W-:-:S06]  /*10d0*/  IMAD.HI.U32 R19, R19, R0, R18 ;  /* 0x0000000013137227 */ /* 0x000fcc00078e0012 */
[----:B------:R-:W-:-:S05]  /*10e0*/  IMAD.HI.U32 R0, R19, R8, RZ ;  /* 0x0000000813007227 */ /* 0x000fca00078e00ff */
[----:B------:R-:W-:-:S05]  /*10f0*/  IADD3 R7, -R0, RZ, RZ ;  /* 0x000000ff00077210 */ /* 0x000fca0007ffe1ff */
[----:B------:R-:W-:-:S05]  /*1100*/  IMAD R7, R12, R7, R8 ;  /* 0x000000070c077224 */ /* 0x000fca00078e0208 */
[----:B------:R-:W-:-:S13]  /*1110*/  ISETP.GE.U32.AND P2, PT, R7, R12, PT ;  /* 0x0000000c0700720c */ /* 0x000fda0003f46070 */
[----:B------:R-:W-:Y:S01]  /*1120*/  @P2 IMAD.IADD R7, R7, 0x1, -R12 ;  /* 0x0000000107072824 */ /* 0x000fe200078e0a0c */
[----:B------:R-:W-:-:S04]  /*1130*/  @P2 IADD3 R0, R0, 0x1, RZ ;  /* 0x0000000100002810 */ /* 0x000fc80007ffe0ff */
[----:B------:R-:W-:-:S13]  /*1140*/  ISETP.GE.U32.AND P1, PT, R7, R12, PT ;  /* 0x0000000c0700720c */ /* 0x000fda0003f26070 */
[----:B------:R-:W-:Y:S01]  /*1150*/  @P1 VIADD R0, R0, 0x1 ;  /* 0x0000000100001836 */ /* 0x000fe20000000000 */
[----:B------:R-:W-:-:S04]  /*1160*/  @!P0 LOP3.LUT R0, RZ, R12, RZ, 0x33, !PT ;  /* 0x0000000cff008212 */ /* 0x000fc800078e33ff */
[----:B------:R-:W-:Y:S02]  /*1170*/  MOV R8, R0 ;  /* 0x0000000000087202 */ /* 0x000fe40000000f00 */
.L_x_10:
[----:B------:R-:W-:Y:S05]  /*1180*/  BSYNC B0 ;  /* 0x0000000000007941 */ /* 0x000fea0003800000 */
.L_x_8:
[----:B------:R-:W-:Y:S01]  /*1190*/  SHF.R.S32.HI R30, RZ, 0x1f, R35 ;  /* 0x0000001fff1e7819 */ /* 0x000fe20000011423 */
[----:B------:R-:W-:Y:S01]  /*11a0*/  ULDC UR4, c[0x0][0x3c4] ;  /* 0x0000f10000047ab9 */ /* 0x000fe20000000800 */
[----:B------:R-:W-:Y:S01]  /*11b0*/  IADD3 R19, P0, R28, -UR7, RZ ;  /* 0x800000071c137c10 */ /* 0x000fe2000ff1e0ff */
[----:B------:R-:W-:Y:S01]  /*11c0*/  ULDC.64 UR8, c[0x0][0x208] ;  /* 0x0000820000087ab9 */ /* 0x000fe20000000a00 */
[----:B------:R-:W-:Y:S02]  /*11d0*/  LEA.HI R7, R30, R35, RZ, 0x3 ;  /* 0x000000231e077211 */ /* 0x000fe400078f18ff */
[----:B------:R-:W-:Y:S02]  /*11e0*/  IADD3.X R15, R5, ~UR6, RZ, P0, !PT ;  /* 0x80000006050f7c10 */ /* 0x000fe400087fe4ff */
[----:B------:R-:W-:Y:S02]  /*11f0*/  LOP3.LUT R0, R7, 0xfffffff8, RZ, 0xc0, !PT ;  /* 0xfffffff807007812 */ /* 0x000fe400078ec0ff */
[----:B------:R-:W-:-:S03]  /*1200*/  SHF.R.S32.HI R7, RZ, 0x3, R7 ;  /* 0x00000003ff077819 */ /* 0x000fc60000011407 */
[----:B------:R-:W-:Y:S02]  /*1210*/  IMAD.IADD R0, R35, 0x1, -R0 ;  /* 0x0000000123007824 */ /* 0x000fe400078e0a00 */
[C---:B------:R-:W-:Y:S02]  /*1220*/  VIADD R21, R7.reuse, 0x10 ;  /* 0x0000001007157836 */ /* 0x040fe40000000000 */
[----:B------:R-:W-:Y:S01]  /*1230*/  VIADD R27, R7, 0x20 ;  /* 0x00000020071b7836 */ /* 0x000fe20000000000 */
[----:B------:R-:W-:Y:S01]  /*1240*/  ISETP.GT.U32.AND P1, PT, R19, R0, PT ;  /* 0x000000001300720c */ /* 0x000fe20003f24070 */
[----:B------:R-:W-:Y:S01]  /*1250*/  VIADD R34, R7, 0x30 ;  /* 0x0000003007227836 */ /* 0x000fe20000000000 */
[----:B------:R-:W-:Y:S02]  /*1260*/  SHF.R.S32.HI R10, RZ, 0x1f, R0 ;  /* 0x0000001fff0a7819 */ /* 0x000fe40000011400 */
[----:B------:R-:W-:Y:S02]  /*1270*/  IADD3 R36, P3, R0, UR7, RZ ;  /* 0x0000000700247c10 */ /* 0x000fe4000ff7e0ff */
[----:B------:R-:W-:-:S02]  /*1280*/  ISETP.GT.AND.EX P1, PT, R15, R10, PT, P1 ;  /* 0x0000000a0f00720c */ /* 0x000fc40003f24310 */
[----:B------:R-:W-:Y:S02]  /*1290*/  IADD3.X R37, R10, UR6, RZ, P3, !PT ;  /* 0x000000060a257c10 */ /* 0x000fe40009ffe4ff */
[----:B------:R-:W-:Y:S02]  /*12a0*/  ISETP.GE.OR P0, PT, R21, UR4, !P1 ;  /* 0x0000000415007c0c */ /* 0x000fe4000cf06670 */
[----:B------:R-:W-:Y:S02]  /*12b0*/  ISETP.GE.OR P2, PT, R7, UR4, !P1 ;  /* 0x0000000407007c0c */ /* 0x000fe4000cf46670 */
[----:B------:R-:W-:Y:S02]  /*12c0*/  ISETP.GE.OR P6, PT, R27, UR4, !P1 ;  /* 0x000000041b007c0c */ /* 0x000fe4000cfc6670 */
[----:B------:R-:W-:-:S07]  /*12d0*/  ISETP.GE.OR P5, PT, R34, UR4, !P1 ;  /* 0x0000000422007c0c */ /* 0x000fce000cfa6670 */
[----:B------:R-:W0:Y:S01]  /*12e0*/  @!P0 LDC.64 R18, c[0x0][0x2b8] ;  /* 0x0000ae00ff128b82 */ /* 0x000e220000000a00 */
[----:B------:R-:W-:Y:S01]  /*12f0*/  @!P0 SHF.R.S32.HI R15, RZ, 0x1f, R21 ;  /* 0x0000001fff0f8819 */ /* 0x000fe20000011415 */
[--C-:B------:R-:W-:Y:S02]  /*1300*/  @!P2 IMAD.MOV.U32 R48, RZ, RZ, R36.reuse ;  /* 0x000000ffff30a224 */ /* 0x100fe400078e0024 */
[----:B------:R-:W-:Y:S01]  /*1310*/  @!P2 IMAD.MOV.U32 R49, RZ, RZ, R37 ;  /* 0x000000ffff31a224 */ /* 0x000fe200078e0025 */
[----:B------:R-:W-:Y:S01]  /*1320*/  @!P6 SHF.R.S32.HI R29, RZ, 0x1f, R27 ;  /* 0x0000001fff1de819 */ /* 0x000fe2000001141b */
[----:B------:R-:W-:Y:S01]  /*1330*/  @!P0 IMAD R10, R15, R28, RZ ;  /* 0x0000001c0f0a8224 */ /* 0x000fe200078e02ff */
[----:B------:R-:W-:Y:S01]  /*1340*/  @!P2 SHF.R.S32.HI R15, RZ, 0x1f, R7 ;  /* 0x0000001fff0fa819 */ /* 0x000fe20000011407 */
[----:B------:R-:W1:Y:S01]  /*1350*/  @!P2 LDC.64 R22, c[0x0][0x2b8] ;  /* 0x0000ae00ff16ab82 */ /* 0x000e620000000a00 */
[----:B------:R-:W-:Y:S01]  /*1360*/  @!P0 IMAD.WIDE.U32 R46, R28, R21, R36 ;  /* 0x000000151c2e8225 */ /* 0x000fe200078e0024 */
[----:B------:R-:W-:-:S03]  /*1370*/  @!P6 MOV R42, R36 ;  /* 0x00000024002ae202 */ /* 0x000fc60000000f00 */
[----:B------:R-:W-:Y:S02]  /*1380*/  @!P2 IMAD R24, R15, R28, RZ ;  /* 0x0000001c0f18a224 */ /* 0x000fe400078e02ff */
[----:B------:R-:W-:-:S04]  /*1390*/  @!P2 IMAD.WIDE.U32 R48, R28, R7, R48 ;  /* 0x000000071c30a225 */ /* 0x000fc800078e0030 */
[-C--:B------:R-:W-:Y:S02]  /*13a0*/  @!P2 IMAD R15, R7, R5.reuse, R24 ;  /* 0x00000005070fa224 */ /* 0x080fe400078e0218 */
[----:B------:R-:W-:Y:S02]  /*13b0*/  @!P0 IMAD R10, R21, R5, R10 ;  /* 0x00000005150a8224 */ /* 0x000fe400078e020a */
[----:B------:R-:W2:Y:S01]  /*13c0*/  @!P6 LDC.64 R20, c[0x0][0x2b8] ;  /* 0x0000ae00ff14eb82 */ /* 0x000ea20000000a00 */
[----:B0-----:R-:W-:Y:S01]  /*13d0*/  @!P0 LEA R44, P3, R46, R18, 0x2 ;  /* 0x000000122e2c8211 */ /* 0x001fe200078610ff */
[----:B------:R-:W-:Y:S01]  /*13e0*/  @!P2 IMAD.IADD R18, R49, 0x1, R15 ;  /* 0x000000013112a824 */ /* 0x000fe200078e020f */
[----:B------:R-:W-:Y:S01]  /*13f0*/  MOV R15, 0xff800000 ;  /* 0xff800000000f7802 */ /* 0x000fe20000000f00 */
[----:B------:R-:W-:Y:S02]  /*1400*/  @!P0 IMAD.IADD R10, R47, 0x1, R10 ;  /* 0x000000012f0a8824 */ /* 0x000fe400078e020a */
[----:B------:R-:W-:-:S02]  /*1410*/  @!P6 IMAD.MOV.U32 R43, RZ, RZ, R37 ;  /* 0x000000ffff2be224 */ /* 0x000fc400078e0025 */
[----:B------:R-:W-:Y:S01]  /*1420*/  @!P6 IMAD R38, R29, R28, RZ ;  /* 0x0000001c1d26e224 */ /* 0x000fe200078e02ff */
[----:B-1----:R-:W-:Y:S01]  /*1430*/  @!P2 LEA R40, P4, R48, R22, 0x2 ;  /* 0x000000163028a211 */ /* 0x002fe200078810ff */
[----:B------:R-:W-:Y:S01]  /*1440*/  VIADD R22, R7, 0x40 ;  /* 0x0000004007167836 */ /* 0x000fe20000000000 */
[----:B------:R-:W-:Y:S01]  /*1450*/  @!P0 LEA.HI.X R45, R46, R19, R10, 0x2, P3 ;  /* 0x000000132e2d8211 */ /* 0x000fe200018f140a */
[----:B------:R-:W-:Y:S01]  /*1460*/  @!P6 IMAD.WIDE.U32 R42, R28, R27, R42 ;  /* 0x0000001b1c2ae225 */ /* 0x000fe200078e002a */
[----:B------:R-:W-:Y:S02]  /*1470*/  @!P2 LEA.HI.X R41, R48, R23, R18, 0x2, P4 ;  /* 0x000000173029a211 */ /* 0x000fe400020f1412 */
[----:B------:R-:W-:Y:S01]  /*1480*/  ISETP.GE.OR P4, PT, R22, UR4, !P1 ;  /* 0x0000000416007c0c */ /* 0x000fe2000cf86670 */
[----:B------:R-:W0:Y:S01]  /*1490*/  @!P5 LDC.64 R18, c[0x0][0x2b8] ;  /* 0x0000ae00ff12db82 */ /* 0x000e220000000a00 */
[----:B------:R-:W-:Y:S01]  /*14a0*/  @!P6 IMAD R38, R27, R5, R38 ;  /* 0x000000051b26e224 */ /* 0x000fe200078e0226 */
[----:B------:R-:W-:Y:S01]  /*14b0*/  @!P5 SHF.R.S32.HI R23, RZ, 0x1f, R34 ;  /* 0x0000001fff17d819 */ /* 0x000fe20000011422 */
[----:B------:R-:W-:Y:S01]  /*14c0*/  VIADD R31, R7, 0x50 ;  /* 0x00000050071f7836 */ /* 0x000fe20000000000 */
[----:B------:R1:W3:Y:S01]  /*14d0*/  @!P0 LDG.E R15, desc[UR8][R44.64] ;  /* 0x000000082c0f8981 */ /* 0x0002e2000c1e1900 */
[----:B------:R-:W-:-:S07]  /*14e0*/  IMAD.MOV.U32 R24, RZ, RZ, -0x800000 ;  /* 0xff800000ff187424 */ /* 0x000fce00078e00ff */
[----:B------:R-:W4:Y:S01]  /*14f0*/  @!P4 LDC.64 R26, c[0x0][0x2b8] ;  /* 0x0000ae00ff1acb82 */ /* 0x000f220000000a00 */
[----:B------:R-:W-:Y:S01]  /*1500*/  @!P5 IMAD R23, R23, R28, RZ ;  /* 0x0000001c1717d224 */ /* 0x000fe200078e02ff */
[----:B------:R-:W-:Y:S01]  /*1510*/  ISETP.GE.OR P3, PT, R31, UR4, !P1 ;  /* 0x000000041f007c0c */ /* 0x000fe2000cf66670 */
[C---:B------:R-:W-:Y:S01]  /*1520*/  VIADD R29, R7.reuse, 0x60 ;  /* 0x00000060071d7836 */ /* 0x040fe20000000000 */
[----:B------:R2:W5:Y:S01]  /*1530*/  @!P2 LDG.E R24, desc[UR8][R40.64] ;  /* 0x000000082818a981 */ /* 0x000562000c1e1900 */
[----:B------:R-:W-:Y:S02]  /*1540*/  VIADD R10, R7, 0x70 ;  /* 0x00000070070a7836 */ /* 0x000fe40000000000 */
[----:B------:R-:W-:Y:S01]  /*1550*/  @!P6 IMAD.IADD R38, R43, 0x1, R38 ;  /* 0x000000012b26e824 */ /* 0x000fe200078e0226 */
[----:B------:R-:W-:Y:S01]  /*1560*/  @!P4 SHF.R.S32.HI R39, RZ, 0x1f, R22 ;  /* 0x0000001fff27c819 */ /* 0x000fe20000011416 */
[----:B------:R-:W-:Y:S01]  /*1570*/  @!P5 IMAD R23, R34, R5, R23 ;  /* 0x000000052217d224 */ /* 0x000fe200078e0217 */
[----:B------:R-:W-:-:S02]  /*1580*/  ISETP.GE.OR P2, PT, R29, UR4, !P1 ;  /* 0x000000041d007c0c */ /* 0x000fc4000cf46670 */
[----:B-1----:R-:W-:Y:S01]  /*1590*/  @!P5 MOV R45, R37 ;  /* 0x00000025002dd202 */ /* 0x002fe20000000f00 */
[----:B------:R-:W-:Y:S01]  /*15a0*/  @!P5 IMAD.MOV.U32 R44, RZ, RZ, R36 ;  /* 0x000000ffff2cd224 */ /* 0x000fe200078e0024 */
[----:B------:R-:W-:-:S03]  /*15b0*/  ISETP.GE.OR P1, PT, R10, UR4, !P1 ;  /* 0x000000040a007c0c */ /* 0x000fc6000cf26670 */
[----:B------:R-:W-:Y:S01]  /*15c0*/  @!P5 IMAD.WIDE.U32 R44, R28, R34, R44 ;  /* 0x000000221c2cd225 */ /* 0x000fe200078e002c */
[----:B--2---:R-:W-:-:S03]  /*15d0*/  @!P6 LEA R40, P0, R42, R20, 0x2 ;  /* 0x000000142a28e211 */ /* 0x004fc600078010ff */
[----:B------:R-:W-:Y:S02]  /*15e0*/  @!P5 IMAD.IADD R23, R45, 0x1, R23 ;  /* 0x000000012d17d824 */ /* 0x000fe400078e0217 */
[----:B------:R-:W-:Y:S01]  /*15f0*/  @!P4 IMAD.MOV.U32 R48, RZ, RZ, R36 ;  /* 0x000000ffff30c224 */ /* 0x000fe200078e0024 */
[----:B------:R-:W-:Y:S01]  /*1600*/  @!P6 LEA.HI.X R41, R42, R21, R38, 0x2, P0 ;  /* 0x000000152a29e211 */ /* 0x000fe200000f1426 */
[----:B------:R-:W-:Y:S01]  /*1610*/  @!P4 IMAD.MOV.U32 R49, RZ, RZ, R37 ;  /* 0x000000ffff31c224 */ /* 0x000fe200078e0025 */
[----:B0-----:R-:W-:Y:S01]  /*1620*/  @!P5 LEA R42, P0, R44, R18, 0x2 ;  /* 0x000000122c2ad211 */ /* 0x001fe200078010ff */
[----:B------:R-:W-:Y:S01]  /*1630*/  @!P4 IMAD R39, R39, R28, RZ ;  /* 0x0000001c2727c224 */ /* 0x000fe200078e02ff */
[----:B------:R-:W0:Y:S01]  /*1640*/  @!P2 LDC.64 R20, c[0x0][0x2b8] ;  /* 0x0000ae00ff14ab82 */ /* 0x000e220000000a00 */
[----:B------:R-:W-:Y:S01]  /*1650*/  @!P4 IMAD.WIDE.U32 R48, R28, R22, R48 ;  /* 0x000000161c30c225 */ /* 0x000fe200078e0030 */
[----:B------:R-:W-:Y:S02]  /*1660*/  @!P5 LEA.HI.X R43, R44, R19, R23, 0x2, P0 ;  /* 0x000000132c2bd211 */ /* 0x000fe400000f1417 */
[----:B------:R-:W-:Y:S01]  /*1670*/  @!P3 SHF.R.S32.HI R19, RZ, 0x1f, R31 ;  /* 0x0000001fff13b819 */ /* 0x000fe2000001141f */
[----:B------:R-:W-:Y:S01]  /*1680*/  @!P4 IMAD R18, R22, R5, R39 ;  /* 0x000000051612c224 */ /* 0x000fe200078e0227 */
[----:B----4-:R-:W-:-:S02]  /*1690*/  @!P4 LEA R46, P0, R48, R26, 0x2 ;  /* 0x0000001a302ec211 */ /* 0x010fc400078010ff */
[----:B------:R-:W1:Y:S01]  /*16a0*/  @!P3 LDC.64 R22, c[0x0][0x2b8] ;  /* 0x0000ae00ff16bb82 */ /* 0x000e620000000a00 */
[----:B------:R-:W-:Y:S01]  /*16b0*/  @!P3 IMAD R34, R19, R28, RZ ;  /* 0x0000001c1322b224 */ /* 0x000fe200078e02ff */
[----:B------:R-:W-:-:S06]  /*16c0*/  @!P4 IADD3 R26, R49, R18, RZ ;  /* 0x00000012311ac210 */ /* 0x000fcc0007ffe0ff */
[----:B------:R-:W2:Y:S01]  /*16d0*/  @!P1 LDC.64 R18, c[0x0][0x2b8] ;  /* 0x0000ae00ff129b82 */ /* 0x000ea20000000a00 */
[----:B------:R-:W-:Y:S01]  /*16e0*/  @!P4 LEA.HI.X R47, R48, R27, R26, 0x2, P0 ;  /* 0x0000001b302fc211 */ /* 0x000fe200000f141a */
[----:B------:R-:W-:Y:S01]  /*16f0*/  @!P3 IMAD.MOV.U32 R44, RZ, RZ, R36 ;  /* 0x000000ffff2cb224 */ /* 0x000fe200078e0024 */
[----:B------:R-:W-:Y:S01]  /*1700*/  @!P1 SHF.R.S32.HI R27, RZ, 0x1f, R10 ;  /* 0x0000001fff1b9819 */ /* 0x000fe2000001140a */
[----:B------:R-:W-:Y:S01]  /*1710*/  @!P3 IMAD.MOV.U32 R45, RZ, RZ, R37 ;  /* 0x000000ffff2db224 */ /* 0x000fe200078e0025 */
[----:B------:R-:W-:Y:S01]  /*1720*/  @!P2 SHF.R.S32.HI R39, RZ, 0x1f, R29 ;  /* 0x0000001fff27a819 */ /* 0x000fe2000001141d */
[----:B------:R-:W-:Y:S02]  /*1730*/  @!P3 IMAD R34, R31, R5, R34 ;  /* 0x000000051f22b224 */ /* 0x000fe400078e0222 */
[----:B------:R-:W-:-:S04]  /*1740*/  @!P3 IMAD.WIDE.U32 R44, R28, R31, R44 ;  /* 0x0000001f1c2cb225 */ /* 0x000fc800078e002c */
[-C--:B------:R-:W-:Y:S02]  /*1750*/  @!P1 IMAD R31, R27, R28.reuse, RZ ;  /* 0x0000001c1b1f9224 */ /* 0x080fe400078e02ff */
[----:B------:R-:W-:Y:S02]  /*1760*/  @!P2 IMAD R38, R39, R28, RZ ;  /* 0x0000001c2726a224 */ /* 0x000fe400078e02ff */
[--C-:B------:R-:W-:Y:S02]  /*1770*/  @!P2 IMAD.MOV.U32 R48, RZ, RZ, R36.reuse ;  /* 0x000000ffff30a224 */ /* 0x100fe400078e0024 */
[--C-:B------:R-:W-:Y:S02]  /*1780*/  @!P2 IMAD.MOV.U32 R49, RZ, RZ, R37.reuse ;  /* 0x000000ffff31a224 */ /* 0x100fe400078e0025 */
[----:B------:R-:W-:-:S04]  /*1790*/  @!P1 IMAD.WIDE.U32 R36, R28, R10, R36 ;  /* 0x0000000a1c249225 */ /* 0x000fc800078e0024 */
[-C--:B------:R-:W-:Y:S02]  /*17a0*/  @!P1 IMAD R31, R10, R5.reuse, R31 ;  /* 0x000000050a1f9224 */ /* 0x080fe400078e021f */
[----:B------:R-:W-:Y:S02]  /*17b0*/  @!P2 IMAD R38, R29, R5, R38 ;  /* 0x000000051d26a224 */ /* 0x000fe400078e0226 */
[----:B------:R-:W-:Y:S01]  /*17c0*/  @!P2 IMAD.WIDE.U32 R48, R28, R29, R48 ;  /* 0x0000001d1c30a225 */ /* 0x000fe200078e0030 */
[----:B--2---:R-:W-:-:S03]  /*17d0*/  @!P1 LEA R18, P0, R36, R18, 0x2 ;  /* 0x0000001224129211 */ /* 0x004fc600078010ff */
[----:B------:R-:W-:Y:S02]  /*17e0*/  IMAD.MOV.U32 R26, RZ, RZ, -0x800000 ;  /* 0xff800000ff1a7424 */ /* 0x000fe400078e00ff */
[----:B------:R-:W-:Y:S02]  /*17f0*/  IMAD.MOV.U32 R29, RZ, RZ, -0x800000 ;  /* 0xff800000ff1d7424 */ /* 0x000fe400078e00ff */
[----:B------:R-:W-:Y:S02]  /*1800*/  @!P1 IMAD.IADD R31, R37, 0x1, R31 ;  /* 0x00000001251f9824 */ /* 0x000fe400078e021f */
[----:B------:R-:W-:Y:S01]  /*1810*/  IMAD.MOV.U32 R27, RZ, RZ, -0x800000 ;  /* 0xff800000ff1b7424 */ /* 0x000fe200078e00ff */
[----:B------:R2:W4:Y:S01]  /*1820*/  @!P6 LDG.E R26, desc[UR8][R40.64] ;  /* 0x00000008281ae981 */ /* 0x000522000c1e1900 */
[----:B------:R-:W-:Y:S01]  /*1830*/  @!P3 IADD3 R34, R45, R34, RZ ;  /* 0x000000222d22b210 */ /* 0x000fe20007ffe0ff */
[----:B------:R-:W-:Y:S01]  /*1840*/  @!P2 IMAD.IADD R38, R49, 0x1, R38 ;  /* 0x000000013126a824 */ /* 0x000fe200078e0226 */
[----:B------:R-:W-:Y:S01]  /*1850*/  @!P1 LEA.HI.X R19, R36, R19, R31, 0x2, P0 ;  /* 0x0000001324139211 */ /* 0x000fe200000f141f */
[----:B------:R-:W4:Y:S01]  /*1860*/  @!P5 LDG.E R29, desc[UR8][R42.64] ;  /* 0x000000082a1dd981 */ /* 0x000f22000c1e1900 */
[----:B-1----:R-:W-:Y:S01]  /*1870*/  @!P3 LEA R22, P5, R44, R22, 0x2 ;  /* 0x000000162c16b211 */ /* 0x002fe200078a10ff */
[----:B------:R-:W-:Y:S01]  /*1880*/  IMAD.MOV.U32 R31, RZ, RZ, -0x800000 ;  /* 0xff800000ff1f7424 */ /* 0x000fe200078e00ff */
[----:B------:R-:W1:Y:S01]  /*1890*/  LDC R37, c[0x0][0x270] ;  /* 0x00009c00ff257b82 */ /* 0x000e620000000800 */
[----:B------:R-:W4:Y:S01]  /*18a0*/  @!P4 LDG.E R27, desc[UR8][R46.64] ;  /* 0x000000082e1bc981 */ /* 0x000f22000c1e1900 */
[----:B0-----:R-:W-:-:S02]  /*18b0*/  @!P2 LEA R20, P4, R48, R20, 0x2 ;  /* 0x000000143014a211 */ /* 0x001fc400078810ff */
[----:B------:R-:W-:Y:S01]  /*18c0*/  @!P3 LEA.HI.X R23, R44, R23, R34, 0x2, P5 ;  /* 0x000000172c17b211 */ /* 0x000fe200028f1422 */
[----:B------:R-:W-:Y:S01]  /*18d0*/  IMAD.MOV.U32 R34, RZ, RZ, -0x800000 ;  /* 0xff800000ff227424 */ /* 0x000fe200078e00ff */
[----:B------:R0:W4:Y:S01]  /*18e0*/  @!P1 LDG.E R31, desc[UR8][R18.64] ;  /* 0x00000008121f9981 */ /* 0x000122000c1e1900 */
[----:B------:R-:W-:Y:S01]  /*18f0*/  IMAD.MOV.U32 R36, RZ, RZ, -0x800000 ;  /* 0xff800000ff247424 */ /* 0x000fe200078e00ff */
[----:B------:R-:W-:-:S03]  /*1900*/  @!P2 LEA.HI.X R21, R48, R21, R38, 0x2, P4 ;  /* 0x000000153015a211 */ /* 0x000fc600020f1426 */
[----:B------:R0:W4:Y:S04]  /*1910*/  @!P3 LDG.E R34, desc[UR8][R22.64] ;  /* 0x000000081622b981 */ /* 0x000128000c1e1900 */
[----:B------:R0:W4:Y:S01]  /*1920*/  @!P2 LDG.E R36, desc[UR8][R20.64] ;  /* 0x000000081424a981 */ /* 0x000122000c1e1900 */
[----:B-1----:R-:W-:-:S04]  /*1930*/  IABS R38, R37 ;  /* 0x0000002500267213 */ /* 0x002fc80000000000 */
[----:B------:R-:W2:Y:S08]  /*1940*/  I2F.U32.RP R39, R38 ;  /* 0x0000002600277306 */ /* 0x000eb00000209000 */
[----:B--2---:R-:W1:Y:S01]  /*1950*/  MUFU.RCP R40, R39 ;  /* 0x0000002700287308 */ /* 0x004e620000001000 */
[----:B------:R-:W2:Y:S01]  /*1960*/  S2R R10, SR_CgaCtaId ;  /* 0x00000000000a7919 */ /* 0x000ea20000008800 */
[----:B-1----:R-:W-:-:S06]  /*1970*/  IADD3 R40, R40, 0xffffffe, RZ ;  /* 0x0ffffffe28287810 */ /* 0x002fcc0007ffe0ff */
[----:B------:R-:W1:Y:S01]  /*1980*/  F2I.FTZ.U32.TRUNC.NTZ R41, R40 ;  /* 0x0000002800297305 */ /* 0x000e62000021f000 */
[----:B0-----:R-:W-:Y:S02]  /*1990*/  IABS R18, R6 ;  /* 0x0000000600127213 */ /* 0x001fe40000000000 */
[----:B------:R-:W-:Y:S01]  /*19a0*/  IABS R19, R37 ;  /* 0x0000002500137213 */ /* 0x000fe20000000000 */
[----:B-1----:R-:W-:Y:S02]  /*19b0*/  IMAD.MOV R22, RZ, RZ, -R41 ;  /* 0x000000ffff167224 */ /* 0x002fe400078e0a29 */
[----:B------:R-:W-:Y:S02]  /*19c0*/  IMAD.MOV.U32 R40, RZ, RZ, RZ ;  /* 0x000000ffff287224 */ /* 0x000fe400078e00ff */
[----:B------:R-:W-:-:S04]  /*19d0*/  IMAD R23, R22, R38, RZ ;  /* 0x0000002616177224 */ /* 0x000fc800078e02ff */
[----:B------:R-:W-:Y:S01]  /*19e0*/  IMAD.HI.U32 R23, R41, R23, R40 ;  /* 0x0000001729177227 */ /* 0x000fe200078e0028 */
[----:B------:R-:W-:-:S03]  /*19f0*/  MOV R21, 0x400 ;  /* 0x0000040000157802 */ /* 0x000fc60000000f00 */
[----:B------:R-:W-:Y:S02]  /*1a00*/  IMAD.MOV R19, RZ, RZ, -R19 ;  /* 0x000000ffff137224 */ /* 0x000fe400078e0a13 */
[----:B------:R-:W-:Y:S01]  /*1a10*/  IMAD.HI.U32 R20, R23, R18, RZ ;  /* 0x0000001217147227 */ /* 0x000fe200078e00ff */
[----:B--2---:R-:W-:-:S03]  /*1a20*/  LEA R10, R10, R21, 0x18 ;  /* 0x000000150a0a7211 */ /* 0x004fc600078ec0ff */
[----:B------:R-:W-:Y:S01]  /*1a30*/  IMAD R19, R20, R19, R18 ;  /* 0x0000001314137224 */ /* 0x000fe200078e0212 */
[C---:B------:R-:W-:Y:S02]  /*1a40*/  ISETP.GT.AND P1, PT, R35.reuse, 0x37f, PT ;  /* 0x0000037f2300780c */ /* 0x040fe40003f24270 */
[C---:B------:R-:W-:Y:S02]  /*1a50*/  ISETP.GT.AND P2, PT, R35.reuse, 0x3ff, PT ;  /* 0x000003ff2300780c */ /* 0x040fe40003f44270 */
[----:B------:R-:W-:Y:S01]  /*1a60*/  ISETP.GT.AND P0, PT, R35, 0x2ff, PT ;  /* 0x000002ff2300780c */ /* 0x000fe20003f04270 */
[----:B------:R-:W-:Y:S01]  /*1a70*/  IMAD R7, R7, 0x24, R10 ;  /* 0x0000002407077824 */ /* 0x000fe200078e020a */
[----:B------:R-:W-:Y:S02]  /*1a80*/  ISETP.GT.U32.AND P4, PT, R38, R19, PT ;  /* 0x000000132600720c */ /* 0x000fe40003f84070 */
[C---:B------:R-:W-:Y:S01]  /*1a90*/  ISETP.GT.AND P3, PT, R35.reuse, 0x27f, PT ;  /* 0x0000027f2300780c */ /* 0x040fe20003f64270 */
[----:B------:R-:W-:Y:S01]  /*1aa0*/  IMAD R7, R0, 0x4, R7 ;  /* 0x0000000400077824 */ /* 0x000fe200078e0207 */
[----:B------:R-:W-:-:S09]  /*1ab0*/  ISETP.GT.AND P6, PT, R35, 0x7f, PT ;  /* 0x0000007f2300780c */ /* 0x000fd20003fc4270 */
[----:B------:R-:W-:Y:S01]  /*1ac0*/  @!P4 IMAD.IADD R19, R19, 0x1, -R38 ;  /* 0x000000011313c824 */ /* 0x000fe200078e0a26 */
[----:B------:R-:W-:Y:S02]  /*1ad0*/  LOP3.LUT R0, R33, R13, RZ, 0xfc, !PT ;  /* 0x0000000d21007212 */ /* 0x000fe400078efcff */
[----:B------:R-:W-:Y:S02]  /*1ae0*/  LOP3.LUT R6, R6, R37, RZ, 0x3c, !PT ;  /* 0x0000002506067212 */ /* 0x000fe400078e3cff */
[----:B------:R-:W-:Y:S01]  /*1af0*/  @!P4 IADD3 R20, R20, 0x1, RZ ;  /* 0x000000011414c810 */ /* 0x000fe20007ffe0ff */
[----:B------:R-:W-:Y:S01]  /*1b00*/  BSSY B0, `(.L_x_11) ;  /* 0x0000031000007945 */ /* 0x000fe20003800000 */
[----:B---3--:R0:W-:Y:S01]  /*1b10*/  @!P1 STS [R7+0x240], R15 ;  /* 0x0002400f07009388 */ /* 0x0081e20000000800 */
[----:B------:R-:W-:-:S03]  /*1b20*/  ISETP.GT.AND P1, PT, R35, 0x17f, PT ;  /* 0x0000017f2300780c */ /* 0x000fc60003f24270 */
[----:B-----5:R0:W-:Y:S01]  /*1b30*/  @!P2 STS [R7], R24 ;  /* 0x000000180700a388 */ /* 0x0201e20000000800 */
[----:B------:R-:W-:-:S03]  /*1b40*/  ISETP.GT.AND P2, PT, R35, 0x1ff, PT ;  /* 0x000001ff2300780c */ /* 0x000fc60003f44270 */
[----:B----4-:R0:W-:Y:S01]  /*1b50*/  @!P0 STS [R7+0x480], R26 ;  /* 0x0004801a07008388 */ /* 0x0101e20000000800 */
[----:B------:R-:W-:-:S03]  /*1b60*/  ISETP.GT.AND P0, PT, R35, 0xff, PT ;  /* 0x000000ff2300780c */ /* 0x000fc60003f04270 */
[----:B------:R0:W-:Y:S01]  /*1b70*/  @!P3 STS [R7+0x6c0], R29 ;  /* 0x0006c01d0700b388 */ /* 0x0001e20000000800 */
[----:B------:R-:W-:-:S05]  /*1b80*/  ISETP.GE.U32.AND P3, PT, R19, R38, PT ;  /* 0x000000261300720c */ /* 0x000fca0003f66070 */
[----:B------:R0:W-:Y:S04]  /*1b90*/  @!P2 STS [R7+0x900], R27 ;  /* 0x0009001b0700a388 */ /* 0x0001e80000000800 */
[----:B------:R0:W-:Y:S01]  /*1ba0*/  @!P6 STS [R7+0xfc0], R31 ;  /* 0x000fc01f0700e388 */ /* 0x0001e20000000800 */
[----:B------:R-:W-:-:S03]  /*1bb0*/  ISETP.GE.AND P2, PT, R6, RZ, PT ;  /* 0x000000ff0600720c */ /* 0x000fc60003f46270 */
[----:B------:R0:W-:Y:S01]  /*1bc0*/  @!P1 STS [R7+0xb40], R34 ;  /* 0x000b402207009388 */ /* 0x0001e20000000800 */
[----:B------:R-:W-:-:S03]  /*1bd0*/  ISETP.NE.U32.AND P1, PT, R0, RZ, PT ;  /* 0x000000ff0000720c */ /* 0x000fc60003f25070 */
[----:B------:R0:W-:Y:S01]  /*1be0*/  @!P0 STS [R7+0xd80], R36 ;  /* 0x000d802407008388 */ /* 0x0001e20000000800 */
[----:B------:R-:W-:Y:S01]  /*1bf0*/  ISETP.NE.AND P0, PT, R37, RZ, PT ;  /* 0x000000ff2500720c */ /* 0x000fe20003f05270 */
[----:B------:R-:W-:-:S04]  /*1c00*/  @P3 VIADD R20, R20, 0x1 ;  /* 0x0000000114143836 */ /* 0x000fc80000000000 */
[----:B------:R-:W-:-:S04]  /*1c10*/  IMAD.MOV.U32 R6, RZ, RZ, R20 ;  /* 0x000000ffff067224 */ /* 0x000fc800078e0014 */
[----:B------:R-:W-:-:S04]  /*1c20*/  @!P2 IMAD.MOV R6, RZ, RZ, -R6 ;  /* 0x000000ffff06a224 */ /* 0x000fc800078e0a06 */
[----:B------:R-:W-:Y:S01]  /*1c30*/  @!P0 LOP3.LUT R6, RZ, R37, RZ, 0x33, !PT ;  /* 0x00000025ff068212 */ /* 0x000fe200078e33ff */
[----:B------:R-:W-:Y:S06]  /*1c40*/  @!P1 BRA `(.L_x_12) ;  /* 0x0000000000249947 */ /* 0x000fec0003800000 */
[----:B------:R-:W-:Y:S01]  /*1c50*/  IMAD.MOV.U32 R18, RZ, RZ, R32 ;  /* 0x000000ffff127224 */ /* 0x000fe200078e0020 */
[----:B0-----:R-:W-:Y:S01]  /*1c60*/  MOV R24, R14 ;  /* 0x0000000e00187202 */ /* 0x001fe20000000f00 */
[----:B------:R-:W-:Y:S01]  /*1c70*/  IMAD.MOV.U32 R19, RZ, RZ, R33 ;  /* 0x000000ffff137224 */ /* 0x000fe200078e0021 */
[----:B------:R-:W-:Y:S02]  /*1c80*/  MOV R23, R13 ;  /* 0x0000000d00177202 */ /* 0x000fe40000000f00 */
[----:B------:R-:W-:Y:S02]  /*1c90*/  MOV R22, 0x1cb0 ;  /* 0x00001cb000167802 */ /* 0x000fe40000000f00 */
[----:B------:R-:W-:Y:S05]  /*1ca0*/  CALL.REL.NOINC `($__internal_0_$__cuda_sm20_div_s64) ;  /* 0x0000003400a47944 */ /* 0x000fea0003c00000 */
[----:B------:R-:W-:Y:S02]  /*1cb0*/  MOV R46, R0 ;  /* 0x00000000002e7202 */ /* 0x000fe40000000f00 */
[----:B------:R-:W-:Y:S01]  /*1cc0*/  MOV R47, R27 ;  /* 0x0000001b002f7202 */ /* 0x000fe20000000f00 */
[----:B------:R-:W-:Y:S05]  /*1cd0*/  BRA `(.L_x_13) ;  /* 0x00000000004c7947 */ /* 0x000fea0003800000 */
.L_x_12:
[----:B0-----:R-:W0:Y:S01]  /*1ce0*/  I2F.U32.RP R15, R14 ;  /* 0x0000000e000f7306 */ /* 0x001e220000209000 */
        /* <DEDUP_REMOVED lines=18> */
.L_x_13:
[----:B------:R-:W-:Y:S05]  /*1e10*/  BSYNC B0 ;  /* 0x0000000000007941 */ /* 0x000fea0003800000 */
.L_x_11:
[----:B------:R-:W-:Y:S01]  /*1e20*/  BAR.SYNC.DEFER_BLOCKING 0x0 ;  /* 0x0000000000007b1d */ /* 0x000fe20000010000 */
[----:B------:R-:W-:Y:S01]  /*1e30*/  LEA.HI R15, R30, R35, RZ, 0x4 ;  /* 0x000000231e0f7211 */ /* 0x000fe200078f20ff */
[----:B------:R-:W-:Y:S01]  /*1e40*/  IMAD.MOV.U32 R42, RZ, RZ, -0x800000 ;  /* 0xff800000ff2a7424 */ /* 0x000fe200078e00ff */
[----:B------:R-:W-:Y:S01]  /*1e50*/  MOV R40, 0xff800000 ;  /* 0xff80000000287802 */ /* 0x000fe20000000f00 */
[----:B------:R-:W-:Y:S01]  /*1e60*/  IMAD.MOV.U32 R31, RZ, RZ, -0x800000 ;  /* 0xff800000ff1f7424 */ /* 0x000fe200078e00ff */
[----:B------:R-:W-:Y:S01]  /*1e70*/  LOP3.LUT R0, R15, 0xfffffff0, RZ, 0xc0, !PT ;  /* 0xfffffff00f007812 */ /* 0x000fe200078ec0ff */
[----:B------:R-:W-:Y:S01]  /*1e80*/  IMAD.MOV.U32 R38, RZ, RZ, -0x800000 ;  /* 0xff800000ff267424 */ /* 0x000fe200078e00ff */
[----:B------:R-:W-:Y:S01]  /*1e90*/  SHF.R.S32.HI R15, RZ, 0x4, R15 ;  /* 0x00000004ff0f7819 */ /* 0x000fe2000001140f */
[----:B------:R-:W-:Y:S01]  /*1ea0*/  IMAD.MOV.U32 R34, RZ, RZ, -0x800000 ;  /* 0xff800000ff227424 */ /* 0x000fe200078e00ff */
[----:B------:R-:W-:Y:S01]  /*1eb0*/  MOV R30, 0xff800000 ;  /* 0xff800000001e7802 */ /* 0x000fe20000000f00 */
[----:B------:R-:W-:Y:S01]  /*1ec0*/  IMAD.IADD R35, R35, 0x1, -R0 ;  /* 0x0000000123237824 */ /* 0x000fe200078e0a00 */
[----:B------:R-:W-:Y:S01]  /*1ed0*/  ULDC.U8 UR4, c[0x0][0x3d9] ;  /* 0x0000f64000047ab9 */ /* 0x000fe20000000000 */
[----:B------:R-:W-:Y:S01]  /*1ee0*/  IMAD.MOV.U32 R36, RZ, RZ, -0x800000 ;  /* 0xff800000ff247424 */ /* 0x000fe200078e00ff */
[----:B------:R-:W-:Y:S01]  /*1ef0*/  BSSY B1, `(.L_x_14) ;  /* 0x0000257000017945 */ /* 0x000fe20003800000 */
[----:B------:R-:W-:-:S02]  /*1f00*/  IMAD R10, R35, 0x24, R10 ;  /* 0x00000024230a7824 */ /* 0x000fc400078e020a */
[----:B------:R-:W-:-:S03]  /*1f10*/  IMAD.MOV.U32 R32, RZ, RZ, -0x800000 ;  /* 0xff800000ff207424 */ /* 0x000fc600078e00ff */
[----:B------:R-:W-:-:S05]  /*1f20*/  LEA R33, R15, R10, 0x2 ;  /* 0x0000000a0f217211 */ /* 0x000fca00078e10ff */
[----:B------:R-:W-:Y:S04]  /*1f30*/  @!P6 LDS R42, [R33] ;  /* 0x00000000212ae984 */ /* 0x000fe80000000800 */
[----:B------:R-:W0:Y:S04]  /*1f40*/  @!P6 LDS R31, [R33+0x240] ;  /* 0x00024000211fe984 */ /* 0x000e280000000800 */
[----:B------:R-:W1:Y:S04]  /*1f50*/  @!P6 LDS R38, [R33+0x480] ;  /* 0x000480002126e984 */ /* 0x000e680000000800 */
[----:B------:R-:W2:Y:S04]  /*1f60*/  @!P6 LDS R40, [R33+0x6c0] ;  /* 0x0006c0002128e984 */ /* 0x000ea80000000800 */
[----:B------:R-:W3:Y:S04]  /*1f70*/  @!P6 LDS R34, [R33+0x900] ;  /* 0x000900002122e984 */ /* 0x000ee80000000800 */
[----:B------:R-:W4:Y:S04]  /*1f80*/  @!P6 LDS R36, [R33+0xb40] ;  /* 0x000b40002124e984 */ /* 0x000f280000000800 */
[----:B------:R-:W5:Y:S04]  /*1f90*/  @!P6 LDS R30, [R33+0xd80] ;  /* 0x000d8000211ee984 */ /* 0x000f680000000800 */
[----:B------:R-:W5:Y:S01]  /*1fa0*/  @!P6 LDS R32, [R33+0xfc0] ;  /* 0x000fc0002120e984 */ /* 0x000f620000000800 */
[----:B0-----:R-:W-:-:S04]  /*1fb0*/  FMNMX.FTZ R7, R42, R31, !PT ;  /* 0x0000001f2a077209 */ /* 0x001fc80007810000 */
[----:B-1----:R-:W-:-:S04]  /*1fc0*/  FMNMX.FTZ R7, R7, R38, !PT ;  /* 0x0000002607077209 */ /* 0x002fc80007810000 */
[----:B--2---:R-:W-:-:S04]  /*1fd0*/  FMNMX.FTZ R7, R7, R40, !PT ;  /* 0x0000002807077209 */ /* 0x004fc80007810000 */
[----:B---3--:R-:W-:-:S04]  /*1fe0*/  FMNMX.FTZ R7, R7, R34, !PT ;  /* 0x0000002207077209 */ /* 0x008fc80007810000 */
[----:B----4-:R-:W-:-:S04]  /*1ff0*/  FMNMX.FTZ R7, R7, R36, !PT ;  /* 0x0000002407077209 */ /* 0x010fc80007810000 */
[----:B-----5:R-:W-:-:S04]  /*2000*/  FMNMX.FTZ R7, R7, R30, !PT ;  /* 0x0000001e07077209 */ /* 0x020fc80007810000 */
[----:B------:R-:W-:-:S05]  /*2010*/  FMNMX.FTZ R18, R7, R32, !PT ;  /* 0x0000002007127209 */ /* 0x000fca0007810000 */
[----:B------:R-:W0:Y:S02]  /*2020*/  SHFL.BFLY PT, R21, R18, 0x8, 0x1f ;  /* 0x0d001f0012157f89 */ /* 0x000e2400000e0000 */
[----:B0-----:R-:W-:-:S05]  /*2030*/  FMNMX.FTZ R21, R18, R21, !PT ;  /* 0x0000001512157209 */ /* 0x001fca0007810000 */
[----:B------:R-:W0:Y:S02]  /*2040*/  SHFL.BFLY PT, R10, R21, 0x4, 0x1f ;  /* 0x0c801f00150a7f89 */ /* 0x000e2400000e0000 */
[----:B0-----:R-:W-:-:S05]  /*2050*/  FMNMX.FTZ R10, R21, R10, !PT ;  /* 0x0000000a150a7209 */ /* 0x001fca0007810000 */
[----:B------:R-:W0:Y:S02]  /*2060*/  SHFL.BFLY PT, R19, R10, 0x2, 0x1f ;  /* 0x0c401f000a137f89 */ /* 0x000e2400000e0000 */
[----:B0-----:R-:W-:-:S05]  /*2070*/  FMNMX.FTZ R19, R10, R19, !PT ;  /* 0x000000130a137209 */ /* 0x001fca0007810000 */
[----:B------:R-:W0:Y:S02]  /*2080*/  SHFL.BFLY PT, R0, R19, 0x1, 0x1f ;  /* 0x0c201f0013007f89 */ /* 0x000e2400000e0000 */
[----:B0-----:R-:W-:-:S04]  /*2090*/  FMNMX.FTZ R0, R19, R0, !PT ;  /* 0x0000000013007209 */ /* 0x001fc80007810000 */
[----:B------:R-:W-:-:S04]  /*20a0*/  FSETP.NEU.FTZ.AND P0, PT, R0, -INF , PT ;  /* 0xff8000000000780b */ /* 0x000fc80003f1d000 */
[----:B------:R-:W-:Y:S02]  /*20b0*/  FSEL R7, R0, RZ, P0 ;  /* 0x000000ff00077208 */ /* 0x000fe40000000000 */
[----:B------:R-:W-:-:S03]  /*20c0*/  ISETP.GT.AND P0, PT, R3, RZ, PT ;  /* 0x000000ff0300720c */ /* 0x000fc60003f04270 */
[C---:B------:R-:W-:Y:S01]  /*20d0*/  FADD.FTZ R0, -R7.reuse, R42 ;  /* 0x0000002a07007221 */ /* 0x040fe20000010100 */
[C---:B------:R-:W-:Y:S01]  /*20e0*/  FADD.FTZ R23, -R7.reuse, R31 ;  /* 0x0000001f07177221 */ /* 0x040fe20000010100 */
[C---:B------:R-:W-:Y:S01]  /*20f0*/  FADD.FTZ R22, -R7.reuse, R38 ;  /* 0x0000002607167221 */ /* 0x040fe20000010100 */
[----:B------:R-:W-:Y:S01]  /*2100*/  FADD.FTZ R21, -R7, R40 ;  /* 0x0000002807157221 */ /* 0x000fe20000010100 */
[----:B------:R-:W-:Y:S01]  /*2110*/  FMUL.FTZ R0, R0, 1.4426950216293334961 ;  /* 0x3fb8aa3b00007820 */ /* 0x000fe20000410000 */
[----:B------:R-:W-:Y:S01]  /*2120*/  FMUL.FTZ R23, R23, 1.4426950216293334961 ;  /* 0x3fb8aa3b17177820 */ /* 0x000fe20000410000 */
[----:B------:R-:W-:Y:S01]  /*2130*/  FMUL.FTZ R22, R22, 1.4426950216293334961 ;  /* 0x3fb8aa3b16167820 */ /* 0x000fe20000410000 */
[----:B------:R-:W-:Y:S01]  /*2140*/  FMUL.FTZ R21, R21, 1.4426950216293334961 ;  /* 0x3fb8aa3b15157820 */ /* 0x000fe20000410000 */
[C---:B------:R-:W-:Y:S01]  /*2150*/  FADD.FTZ R20, -R7.reuse, R34 ;  /* 0x0000002207147221 */ /* 0x040fe20000010100 */
[C---:B------:R-:W-:Y:S01]  /*2160*/  FADD.FTZ R19, -R7.reuse, R36 ;  /* 0x0000002407137221 */ /* 0x040fe20000010100 */
[----:B------:R-:W-:Y:S01]  /*2170*/  MUFU.EX2 R0, R0 ;  /* 0x0000000000007308 */ /* 0x000fe20000000800 */
[----:B------:R-:W-:Y:S01]  /*2180*/  FADD.FTZ R18, -R7, R30 ;  /* 0x0000001e07127221 */ /* 0x000fe20000010100 */
[----:B------:R-:W-:Y:S01]  /*2190*/  FMUL.FTZ R20, R20, 1.4426950216293334961 ;  /* 0x3fb8aa3b14147820 */ /* 0x000fe20000410000 */
[----:B------:R-:W-:Y:S01]  /*21a0*/  FMUL.FTZ R19, R19, 1.4426950216293334961 ;  /* 0x3fb8aa3b13137820 */ /* 0x000fe20000410000 */
[----:B------:R-:W-:Y:S01]  /*21b0*/  FADD.FTZ R10, -R7, R32 ;  /* 0x00000020070a7221 */ /* 0x000fe20000010100 */
[----:B------:R-:W-:-:S03]  /*21c0*/  FMUL.FTZ R18, R18, 1.4426950216293334961 ;  /* 0x3fb8aa3b12127820 */ /* 0x000fc60000410000 */
[----:B------:R-:W0:Y:S01]  /*21d0*/  MUFU.EX2 R23, R23 ;  /* 0x0000001700177308 */ /* 0x000e220000000800 */
[----:B------:R-:W-:-:S07]  /*21e0*/  FMUL.FTZ R10, R10, 1.4426950216293334961 ;  /* 0x3fb8aa3b0a0a7820 */ /* 0x000fce0000410000 */
[----:B------:R-:W1:Y:S08]  /*21f0*/  MUFU.EX2 R22, R22 ;  /* 0x0000001600167308 */ /* 0x000e700000000800 */
[----:B------:R-:W2:Y:S01]  /*2200*/  MUFU.EX2 R21, R21 ;  /* 0x0000001500157308 */ /* 0x000ea20000000800 */
[----:B0-----:R-:W-:Y:S02]  /*2210*/  FADD.FTZ R23, R0, R23 ;  /* 0x0000001700177221 */ /* 0x001fe40000010000 */
[----:B------:R-:W0:Y:S05]  /*2220*/  LDC R0, c[0x0][0x270] ;  /* 0x00009c00ff007b82 */ /* 0x000e2a0000000800 */
[----:B------:R-:W3:Y:S01]  /*2230*/  MUFU.EX2 R20, R20 ;  /* 0x0000001400147308 */ /* 0x000ee20000000800 */
[----:B-1----:R-:W-:-:S07]  /*2240*/  FADD.FTZ R22, R23, R22 ;  /* 0x0000001617167221 */ /* 0x002fce0000010000 */
[----:B------:R-:W1:Y:S01]  /*2250*/  MUFU.EX2 R19, R19 ;  /* 0x0000001300137308 */ /* 0x000e620000000800 */
[----:B--2---:R-:W-:Y:S01]  /*2260*/  FADD.FTZ R21, R22, R21 ;  /* 0x0000001516157221 */ /* 0x004fe20000010000 */
[----:B------:R-:W-:-:S06]  /*2270*/  IABS R22, R3 ;  /* 0x0000000300167213 */ /* 0x000fcc0000000000 */
[----:B------:R-:W2:Y:S01]  /*2280*/  MUFU.EX2 R18, R18 ;  /* 0x0000001200127308 */ /* 0x000ea20000000800 */
[----:B---3--:R-:W-:Y:S01]  /*2290*/  FADD.FTZ R20, R21, R20 ;  /* 0x0000001415147221 */ /* 0x008fe20000010000 */
[----:B0-----:R-:W-:-:S06]  /*22a0*/  IABS R21, R0 ;  /* 0x0000000000157213 */ /* 0x001fcc0000000000 */
[----:B------:R-:W0:Y:S01]  /*22b0*/  MUFU.EX2 R10, R10 ;  /* 0x0000000a000a7308 */ /* 0x000e220000000800 */
[----:B-1----:R-:W-:-:S07]  /*22c0*/  FADD.FTZ R19, R20, R19 ;  /* 0x0000001314137221 */ /* 0x002fce0000010000 */
[----:B------:R-:W1:Y:S01]  /*22d0*/  I2F.U32.RP R23, R21 ;  /* 0x0000001500177306 */ /* 0x000e620000209000 */
[----:B--2---:R-:W-:-:S07]  /*22e0*/  FADD.FTZ R19, R19, R18 ;  /* 0x0000001213137221 */ /* 0x004fce0000010000 */
[----:B------:R-:W2:Y:S01]  /*22f0*/  I2F.RP R18, R22 ;  /* 0x0000001600127306 */ /* 0x000ea20000209400 */
[----:B0-----:R-:W-:-:S05]  /*2300*/  FADD.FTZ R20, R19, R10 ;  /* 0x0000000a13147221 */ /* 0x001fca0000010000 */
[----:B------:R-:W0:Y:S02]  /*2310*/  SHFL.BFLY PT, R19, R20, 0x8, 0x1f ;  /* 0x0d001f0014137f89 */ /* 0x000e2400000e0000 */
[----:B-1----:R-:W1:Y:S08]  /*2320*/  MUFU.RCP R44, R23 ;  /* 0x00000017002c7308 */ /* 0x002e700000001000 */
[----:B--2---:R-:W2:Y:S01]  /*2330*/  MUFU.RCP R18, R18 ;  /* 0x0000001200127308 */ /* 0x004ea20000001000 */
[----:B-1----:R-:W-:-:S02]  /*2340*/  IADD3 R44, R44, 0xffffffe, RZ ;  /* 0x0ffffffe2c2c7810 */ /* 0x002fc40007ffe0ff */
[----:B------:R-:W-:-:S05]  /*2350*/  IADD3 R23, R22, UR5, RZ ;  /* 0x0000000516177c10 */ /* 0x000fca000fffe0ff */
[----:B------:R1:W3:Y:S01]  /*2360*/  F2I.FTZ.U32.TRUNC.NTZ R45, R44 ;  /* 0x0000002c002d7305 */ /* 0x0002e2000021f000 */
[----:B0-----:R-:W-:Y:S01]  /*2370*/  FADD.FTZ R10, R20, R19 ;  /* 0x00000013140a7221 */ /* 0x001fe20000010000 */
[----:B--2---:R-:W-:Y:S01]  /*2380*/  VIADD R48, R18, 0xffffffe ;  /* 0x0ffffffe12307836 */ /* 0x004fe20000000000 */
[----:B------:R-:W-:-:S03]  /*2390*/  IABS R18, R3 ;  /* 0x0000000300127213 */ /* 0x000fc60000000000 */
[----:B------:R-:W0:Y:S02]  /*23a0*/  SHFL.BFLY PT, R27, R10, 0x4, 0x1f ;  /* 0x0c801f000a1b7f89 */ /* 0x000e2400000e0000 */
[----:B------:R-:W2:Y:S01]  /*23b0*/  F2I.FTZ.U32.TRUNC.NTZ R49, R48 ;  /* 0x0000003000317305 */ /* 0x000ea2000021f000 */
[----:B------:R-:W-:Y:S01]  /*23c0*/  IMAD.MOV R18, RZ, RZ, -R18 ;  /* 0x000000ffff127224 */ /* 0x000fe200078e0a12 */
[----:B-1----:R-:W-:Y:S01]  /*23d0*/  HFMA2.MMA R44, -RZ, RZ, 0, 0 ;  /* 0x00000000ff2c7435 */ /* 0x002fe200000001ff */
[----:B---3--:R-:W-:-:S04]  /*23e0*/  IMAD.MOV R20, RZ, RZ, -R45 ;  /* 0x000000ffff147224 */ /* 0x008fc800078e0a2d */
[----:B------:R-:W-:Y:S02]  /*23f0*/  IMAD R20, R20, R21, RZ ;  /* 0x0000001514147224 */ /* 0x000fe400078e02ff */
[----:B--2---:R-:W-:Y:S02]  /*2400*/  IMAD.MOV R19, RZ, RZ, -R49 ;  /* 0x000000ffff137224 */ /* 0x004fe400078e0a31 */
[----:B------:R-:W-:Y:S02]  /*2410*/  IMAD.MOV.U32 R48, RZ, RZ, RZ ;  /* 0x000000ffff307224 */ /* 0x000fe400078e00ff */
[----:B------:R-:W-:Y:S01]  /*2420*/  IMAD R26, R19, R22, RZ ;  /* 0x00000016131a7224 */ /* 0x000fe200078e02ff */
[----:B------:R-:W-:Y:S01]  /*2430*/  IABS R19, R23 ;  /* 0x0000001700137213 */ /* 0x000fe20000000000 */
[----:B------:R-:W-:-:S04]  /*2440*/  IMAD.HI.U32 R20, R45, R20, R44 ;  /* 0x000000142d147227 */ /* 0x000fc800078e002c */
[----:B0-----:R-:W-:Y:S01]  /*2450*/  FADD.FTZ R27, R10, R27 ;  /* 0x0000001b0a1b7221 */ /* 0x001fe20000010000 */
[----:B------:R-:W-:Y:S01]  /*2460*/  IABS R10, R0 ;  /* 0x00000000000a7213 */ /* 0x000fe20000000000 */
[----:B------:R-:W-:-:S03]  /*2470*/  IMAD.HI.U32 R26, R49, R26, R48 ;  /* 0x0000001a311a7227 */ /* 0x000fc600078e0030 */
[----:B------:R-:W0:Y:S01]  /*2480*/  SHFL.BFLY PT, R24, R27, 0x2, 0x1f ;  /* 0x0c401f001b187f89 */ /* 0x000e2200000e0000 */
[----:B------:R-:W-:Y:S02]  /*2490*/  IMAD.MOV R10, RZ, RZ, -R10 ;  /* 0x000000ffff0a7224 */ /* 0x000fe400078e0a0a */
[----:B------:R-:W-:-:S04]  /*24a0*/  IMAD.HI.U32 R26, R26, R19, RZ ;  /* 0x000000131a1a7227 */ /* 0x000fc800078e00ff */
[----:B------:R-:W-:-:S04]  /*24b0*/  IMAD.HI.U32 R20, R20, R19, RZ ;  /* 0x0000001314147227 */ /* 0x000fc800078e00ff */
[--C-:B------:R-:W-:Y:S02]  /*24c0*/  IMAD R29, R26, R18, R19.reuse ;  /* 0x000000121a1d7224 */ /* 0x100fe400078e0213 */
[----:B------:R-:W-:Y:S01]  /*24d0*/  IMAD R18, R20, R10, R19 ;  /* 0x0000000a14127224 */ /* 0x000fe200078e0213 */
[----:B------:R-:W-:Y:S01]  /*24e0*/  LOP3.LUT R19, R23, R22, RZ, 0x3c, !PT ;  /* 0x0000001617137212 */ /* 0x000fe200078e3cff */
[----:B------:R-:W1:Y:S01]  /*24f0*/  S2R R10, SR_TID.X ;  /* 0x00000000000a7919 */ /* 0x000e620000002100 */
[----:B------:R-:W-:Y:S02]  /*2500*/  ISETP.GT.U32.AND P4, PT, R22, R29, PT ;  /* 0x0000001d1600720c */ /* 0x000fe40003f84070 */
[----:B------:R-:W-:Y:S02]  /*2510*/  ISETP.GT.U32.AND P1, PT, R21, R18, PT ;  /* 0x000000121500720c */ /* 0x000fe40003f24070 */
[----:B------:R-:W-:Y:S02]  /*2520*/  LOP3.LUT R23, R23, R0, RZ, 0x3c, !PT ;  /* 0x0000000017177212 */ /* 0x000fe400078e3cff */
[----:B------:R-:W-:Y:S01]  /*2530*/  ISETP.GE.AND P3, PT, R19, RZ, PT ;  /* 0x000000ff1300720c */ /* 0x000fe20003f66270 */
[----:B0-----:R-:W-:Y:S01]  /*2540*/  FADD.FTZ R27, R27, R24 ;  /* 0x000000181b1b7221 */ /* 0x001fe20000010000 */
[----:B------:R-:W-:-:S04]  /*2550*/  LEA.HI.SX32 R19, R4, 0x1, 0x1 ;  /* 0x0000000104137811 */ /* 0x000fc800078f0aff */
[----:B------:R-:W0:Y:S01]  /*2560*/  SHFL.BFLY PT, R24, R27, 0x1, 0x1f ;  /* 0x0c201f001b187f89 */ /* 0x000e2200000e0000 */
[-C--:B------:R-:W-:Y:S02]  /*2570*/  @!P4 IADD3 R29, R29, -R22.reuse, RZ ;  /* 0x800000161d1dc210 */ /* 0x080fe40007ffe0ff */
[----:B------:R-:W-:Y:S01]  /*2580*/  @!P1 IMAD.IADD R18, R18, 0x1, -R21 ;  /* 0x0000000112129824 */ /* 0x000fe200078e0a15 */
[----:B------:R-:W-:Y:S01]  /*2590*/  @!P4 IADD3 R26, R26, 0x1, RZ ;  /* 0x000000011a1ac810 */ /* 0x000fe20007ffe0ff */
[----:B------:R-:W-:Y:S01]  /*25a0*/  @!P1 VIADD R20, R20, 0x1 ;  /* 0x0000000114149836 */ /* 0x000fe20000000000 */
[----:B------:R-:W-:Y:S02]  /*25b0*/  ISETP.GE.U32.AND P2, PT, R29, R22, PT ;  /* 0x000000161d00720c */ /* 0x000fe40003f46070 */
[----:B------:R-:W-:Y:S02]  /*25c0*/  ISETP.GE.U32.AND P5, PT, R18, R21, PT ;  /* 0x000000151200720c */ /* 0x000fe40003fa6070 */
[----:B------:R-:W2:Y:S01]  /*25d0*/  LDC R21, c[0x0][0x2c4] ;  /* 0x0000b100ff157b82 */ /* 0x000ea20000000800 */
[----:B------:R-:W-:-:S02]  /*25e0*/  ISETP.GT.AND P4, PT, R4, RZ, PT ;  /* 0x000000ff0400720c */ /* 0x000fc40003f84270 */
[----:B------:R-:W-:Y:S02]  /*25f0*/  LEA.HI.SX32 R18, R3, 0x1, 0x1 ;  /* 0x0000000103127811 */ /* 0x000fe400078f0aff */
[----:B------:R-:W-:-:S04]  /*2600*/  MOV R29, 0x7f800000 ;  /* 0x7f800000001d7802 */ /* 0x000fc80000000f00 */
[----:B------:R-:W-:Y:S02]  /*2610*/  @P2 IADD3 R26, R26, 0x1, RZ ;  /* 0x000000011a1a2810 */ /* 0x000fe40007ffe0ff */
[----:B------:R-:W-:Y:S01]  /*2620*/  @P5 VIADD R20, R20, 0x1 ;  /* 0x0000000114145836 */ /* 0x000fe20000000000 */
[----:B------:R-:W-:Y:S01]  /*2630*/  ISETP.GE.AND P2, PT, R23, RZ, PT ;  /* 0x000000ff1700720c */ /* 0x000fe20003f46270 */
[----:B0-----:R-:W-:Y:S01]  /*2640*/  FADD.FTZ R24, R27, R24 ;  /* 0x000000181b187221 */ /* 0x001fe20000010000 */
[----:B------:R-:W-:Y:S02]  /*2650*/  SHF.R.S32.HI R27, RZ, 0x1f, R3 ;  /* 0x0000001fff1b7819 */ /* 0x000fe40000011403 */
[----:B------:R-:W-:Y:S02]  /*2660*/  ISETP.NE.AND P5, PT, R3, RZ, PT ;  /* 0x000000ff0300720c */ /* 0x000fe40003fa5270 */
[----:B------:R-:W-:Y:S02]  /*2670*/  FSETP.NE.FTZ.AND P1, PT, R24, RZ, PT ;  /* 0x000000ff1800720b */ /* 0x000fe40003f35000 */
[----:B------:R-:W-:-:S02]  /*2680*/  SHF.R.S32.HI R23, RZ, 0x1f, R4 ;  /* 0x0000001fff177819 */ /* 0x000fc40000011404 */
[----:B------:R-:W-:Y:S02]  /*2690*/  @!P0 IADD3 R18, R27, RZ, RZ ;  /* 0x000000ff1b128210 */ /* 0x000fe40007ffe0ff */
[----:B------:R-:W-:Y:S01]  /*26a0*/  ISETP.NE.AND P0, PT, R0, RZ, PT ;  /* 0x000000ff0000720c */ /* 0x000fe20003f05270 */
[----:B------:R-:W-:Y:S01]  /*26b0*/  @!P4 IMAD.MOV R19, RZ, RZ, R23 ;  /* 0x000000ffff13c224 */ /* 0x000fe200078e0217 */
[----:B-1----:R-:W-:Y:S01]  /*26c0*/  LOP3.LUT P4, RZ, R10, 0xf, RZ, 0xc0, !PT ;  /* 0x0000000f0aff7812 */ /* 0x002fe2000788c0ff */
[----:B------:R-:W-:Y:S01]  /*26d0*/  @!P2 IMAD.MOV R20, RZ, RZ, -R20 ;  /* 0x000000ffff14a224 */ /* 0x000fe200078e0a14 */
[----:B------:R-:W-:Y:S02]  /*26e0*/  @!P3 IADD3 R26, -R26, RZ, RZ ;  /* 0x000000ff1a1ab210 */ /* 0x000fe40007ffe1ff */
[----:B------:R-:W-:Y:S01]  /*26f0*/  ISETP.GT.OR P4, PT, R10, 0x7f, P4 ;  /* 0x0000007f0a00780c */ /* 0x000fe20002784670 */
[----:B------:R-:W0:Y:S01]  /*2700*/  @P1 MUFU.LG2 R24, R24 ;  /* 0x0000001800181308 */ /* 0x000e220000000c00 */
[----:B------:R-:W-:-:S02]  /*2710*/  ISETP.NE.AND P3, PT, RZ, UR4, PT ;  /* 0x00000004ff007c0c */ /* 0x000fc4000bf65270 */
[----:B------:R-:W-:Y:S02]  /*2720*/  @!P5 LOP3.LUT R26, RZ, R22, RZ, 0x33, !PT ;  /* 0x00000016ff1ad212 */ /* 0x000fe400078e33ff */
[----:B--2---:R-:W-:Y:S02]  /*2730*/  SEL R21, R21, 0x1, !P3 ;  /* 0x0000000115157807 */ /* 0x004fe40005800000 */
[----:B------:R-:W-:Y:S02]  /*2740*/  ISETP.LT.U32.AND P2, PT, R8, R26, PT ;  /* 0x0000001a0800720c */ /* 0x000fe40003f41070 */
[----:B------:R-:W-:Y:S01]  /*2750*/  SHF.R.S32.HI R23, RZ, 0x1f, R26 ;  /* 0x0000001fff177819 */ /* 0x000fe2000001141a */
[----:B------:R-:W-:Y:S01]  /*2760*/  IMAD R6, R6, R21, RZ ;  /* 0x0000001506067224 */ /* 0x000fe200078e02ff */
[----:B------:R-:W-:Y:S02]  /*2770*/  @!P0 LOP3.LUT R20, RZ, R0, RZ, 0x33, !PT ;  /* 0x00000000ff148212 */ /* 0x000fe400078e33ff */
[----:B------:R-:W-:-:S03]  /*2780*/  ISETP.LT.AND.EX P2, PT, R9, R23, PT, P2 ;  /* 0x000000170900720c */ /* 0x000fc60003f41320 */
[----:B------:R-:W-:Y:S01]  /*2790*/  IMAD R21, R20, R21, RZ ;  /* 0x0000001514157224 */ /* 0x000fe200078e02ff */
[----:B------:R-:W-:Y:S01]  /*27a0*/  SEL R10, R8, R26, P2 ;  /* 0x0000001a080a7207 */ /* 0x000fe20001000000 */
[----:B0-----:R-:W-:Y:S01]  /*27b0*/  @P1 FFMA.FTZ R29, R24, 0.69314718246459960938, R7 ;  /* 0x3f317218181d1823 */ /* 0x001fe20000010007 */
[----:B------:R-:W-:Y:S01]  /*27c0*/  SEL R9, R9, R23, P2 ;  /* 0x0000001709097207 */ /* 0x000fe20001000000 */
[----:B------:R-:W-:Y:S02]  /*27d0*/  IMAD R7, R6, R19, RZ ;  /* 0x0000001306077224 */ /* 0x000fe400078e02ff */
[----:B------:R-:W-:Y:S01]  /*27e0*/  IMAD R8, R18, R21, RZ ;  /* 0x0000001512087224 */ /* 0x000fe200078e02ff */
[----:B------:R-:W-:Y:S06]  /*27f0*/  @P4 BRA `(.L_x_15) ;  /* 0x0000001c00184947 */ /* 0x000fec0003800000 */
[----:B------:R-:W-:Y:S01]  /*2800*/  ULDC.U8 UR4, c[0x0][0x3d8] ;  /* 0x0000f60000047ab9 */ /* 0x000fe20000000000 */
[C---:B------:R-:W-:Y:S02]  /*2810*/  IADD3 R44, P0, R15.reuse, UR7, RZ ;  /* 0x000000070f2c7c10 */ /* 0x040fe4000ff1e0ff */
[----:B------:R-:W-:Y:S02]  /*2820*/  ISETP.NE.AND P1, PT, RZ, UR4, PT ;  /* 0x00000004ff007c0c */ /* 0x000fe4000bf25270 */
[----:B------:R-:W-:-:S11]  /*2830*/  LEA.HI.X.SX32 R45, R15, UR6, 0x1, P0 ;  /* 0x000000060f2d7c11 */ /* 0x000fd600080f0eff */
[----:B------:R-:W-:Y:S05]  /*2840*/  @!P1 BRA `(.L_x_16) ;  /* 0x0000001800f49947 */ /* 0x000fea0003800000 */
[----:B------:R-:W-:Y:S02]  /*2850*/  ISETP.GE.U32.AND P1, PT, R44, R28, PT ;  /* 0x0000001c2c00720c */ /* 0x000fe40003f26070 */
[----:B------:R-:W-:Y:S02]  /*2860*/  ISETP.LT.U32.AND P0, PT, R0, 0x1, PT ;  /* 0x000000010000780c */ /* 0x000fe40003f01070 */
[----:B------:R-:W-:Y:S02]  /*2870*/  ISETP.GE.AND.EX P1, PT, R45, R5, PT, P1 ;  /* 0x000000052d00720c */ /* 0x000fe40003f26310 */
[----:B------:R-:W-:-:S04]  /*2880*/  SHF.R.S32.HI R18, RZ, 0x1f, R0 ;  /* 0x0000001fff127819 */ /* 0x000fc80000011400 */
[----:B------:R-:W-:-:S04]  /*2890*/  ISETP.LT.AND.EX P0, PT, R18, RZ, PT, P0 ;  /* 0x000000ff1200720c */ /* 0x000fc80003f01300 */
[----:B------:R-:W-:Y:S02]  /*28a0*/  SEL R6, R0, 0x1, P0 ;  /* 0x0000000100067807 */ /* 0x000fe40000000000 */
[----:B------:R-:W-:Y:S01]  /*28b0*/  SEL R5, R18, RZ, P0 ;  /* 0x000000ff12057207 */ /* 0x000fe20000000000 */
[----:B------:R-:W-:Y:S06]  /*28c0*/  @P1 BRA `(.L_x_15) ;  /* 0x0000001800e41947 */ /* 0x000fec0003800000 */
[----:B------:R-:W-:Y:S01]  /*28d0*/  IADD3 R0, P1, R6, 0x1, RZ ;  /* 0x0000000106007810 */ /* 0x000fe20007f3e0ff */
[----:B------:R-:W-:Y:S03]  /*28e0*/  BSSY B0, `(.L_x_17) ;  /* 0x0000036000007945 */ /* 0x000fe60003800000 */
[----:B------:R-:W-:Y:S01]  /*28f0*/  ISETP.GE.U32.AND P0, PT, R0, 0x3, PT ;  /* 0x000000030000780c */ /* 0x000fe20003f06070 */
[----:B------:R-:W-:-:S05]  /*2900*/  IMAD.X R0, RZ, RZ, R5, P1 ;  /* 0x000000ffff007224 */ /* 0x000fca00008e0605 */
[----:B------:R-:W-:-:S04]  /*2910*/  ISETP.GE.U32.AND.EX P0, PT, R0, RZ, PT, P0 ;  /* 0x000000ff0000720c */ /* 0x000fc80003f06100 */
[----:B------:R-:W-:Y:S02]  /*2920*/  SEL R18, R5, RZ, !P0 ;  /* 0x000000ff05127207 */ /* 0x000fe40004000000 */
[----:B------:R-:W-:-:S03]  /*2930*/  SEL R0, R6, RZ, !P0 ;  /* 0x000000ff06007207 */ /* 0x000fc60004000000 */
[-C--:B------:R-:W-:Y:S02]  /*2940*/  IMAD R19, R18, R25.reuse, RZ ;  /* 0x0000001912137224 */ /* 0x080fe400078e02ff */
[----:B------:R-:W-:-:S04]  /*2950*/  IMAD.WIDE.U32 R20, R0, R25, RZ ;  /* 0x0000001900147225 */ /* 0x000fc800078e00ff */
[----:B------:R-:W-:Y:S02]  /*2960*/  IMAD R19, R0, R2, R19 ;  /* 0x0000000200137224 */ /* 0x000fe400078e0213 */
[----:B------:R-:W-:-:S03]  /*2970*/  IMAD.WIDE.U32 R48, R20, R6, RZ ;  /* 0x0000000614307225 */ /* 0x000fc600078e00ff */
[----:B------:R-:W-:-:S05]  /*2980*/  IADD3 R19, R21, R19, RZ ;  /* 0x0000001315137210 */ /* 0x000fca0007ffe0ff */
[----:B------:R-:W-:-:S04]  /*2990*/  IMAD R0, R19, R6, RZ ;  /* 0x0000000613007224 */ /* 0x000fc800078e02ff */
[----:B------:R-:W-:-:S04]  /*29a0*/  IMAD R23, R5, R20, R0 ;  /* 0x0000001405177224 */ /* 0x000fc800078e0200 */
[----:B------:R-:W-:-:S05]  /*29b0*/  IMAD.IADD R23, R49, 0x1, R23 ;  /* 0x0000000131177824 */ /* 0x000fca00078e0217 */
[----:B------:R-:W-:-:S04]  /*29c0*/  LOP3.LUT R0, R45, R23, RZ, 0xfc, !PT ;  /* 0x000000172d007212 */ /* 0x000fc800078efcff */
[----:B------:R-:W-:-:S13]  /*29d0*/  ISETP.NE.U32.AND P0, PT, R0, RZ, PT ;  /* 0x000000ff0000720c */ /* 0x000fda0003f05070 */
[----:B------:R-:W-:Y:S05]  /*29e0*/  @!P0 BRA `(.L_x_18) ;  /* 0x00000000003c8947 */ /* 0x000fea0003800000 */
[----:B------:R-:W-:Y:S01]  /*29f0*/  IMAD.MOV.U32 R18, RZ, RZ, R44 ;  /* 0x000000ffff127224 */ /* 0x000fe200078e002c */
[----:B------:R-:W-:Y:S01]  /*2a00*/  MOV R19, R45 ;  /* 0x0000002d00137202 */ /* 0x000fe20000000f00 */
[----:B------:R-:W-:Y:S01]  /*2a10*/  IMAD.MOV.U32 R24, RZ, RZ, R48 ;  /* 0x000000ffff187224 */ /* 0x000fe200078e0030 */
[----:B------:R-:W-:Y:S02]  /*2a20*/  MOV R22, 0x2a40 ;  /* 0x00002a4000167802 */ /* 0x000fe40000000f00 */
[----:B------:R-:W-:Y:S05]  /*2a30*/  CALL.REL.NOINC `($__internal_0_$__cuda_sm20_div_s64) ;  /* 0x0000002800407944 */ /* 0x000fea0003c00000 */
[-C--:B------:R-:W-:Y:S02]  /*2a40*/  IADD3 R21, P0, RZ, -R0.reuse, RZ ;  /* 0x80000000ff157210 */ /* 0x080fe40007f1e0ff */
[----:B------:R-:W-:Y:S02]  /*2a50*/  MOV R54, R0 ;  /* 0x0000000000367202 */ /* 0x000fe40000000f00 */
[----:B------:R-:W-:Y:S01]  /*2a60*/  IADD3.X R19, RZ, ~R27, RZ, P0, !PT ;  /* 0x8000001bff137210 */ /* 0x000fe200007fe4ff */
[----:B------:R-:W-:Y:S01]  /*2a70*/  IMAD.WIDE.U32 R44, R48, R21, R44 ;  /* 0x00000015302c7225 */ /* 0x000fe200078e002c */
[----:B------:R-:W-:-:S03]  /*2a80*/  MOV R55, R27 ;  /* 0x0000001b00377202 */ /* 0x000fc60000000f00 */
[----:B------:R-:W-:-:S04]  /*2a90*/  IMAD R18, R19, R48, RZ ;  /* 0x0000003013127224 */ /* 0x000fc800078e02ff */
[----:B------:R-:W-:Y:S01]  /*2aa0*/  IMAD R19, R23, R21, R18 ;  /* 0x0000001517137224 */ /* 0x000fe200078e0212 */
[----:B------:R-:W-:-:S04]  /*2ab0*/  MOV R18, R44 ;  /* 0x0000002c00127202 */ /* 0x000fc80000000f00 */
[----:B------:R-:W-:Y:S01]  /*2ac0*/  IADD3 R19, R45, R19, RZ ;  /* 0x000000132d137210 */ /* 0x000fe20007ffe0ff */
[----:B------:R-:W-:Y:S05]  /*2ad0*/  BRA `(.L_x_19) ;  /* 0x0000000000587947 */ /* 0x000fea0003800000 */
.L_x_18:
[----:B------:R-:W0:Y:S01]  /*2ae0*/  I2F.U32.RP R20, R48 ;  /* 0x0000003000147306 */ /* 0x000e220000209000 */
[----:B------:R-:W-:Y:S01]  /*2af0*/  ISETP.NE.U32.AND P0, PT, R48, RZ, PT ;  /* 0x000000ff3000720c */ /* 0x000fe20003f05070 */
[----:B------:R-:W-:-:S06]  /*2b00*/  HFMA2.MMA R55, -RZ, RZ, 0, 0 ;  /* 0x00000000ff377435 */ /* 0x000fcc00000001ff */
[----:B0-----:R-:W0:Y:S02]  /*2b10*/  MUFU.RCP R18, R20 ;  /* 0x0000001400127308 */ /* 0x001e240000001000 */
[----:B0-----:R-:W-:-:S06]  /*2b20*/  IADD3 R18, R18, 0xffffffe, RZ ;  /* 0x0ffffffe12127810 */ /* 0x001fcc0007ffe0ff */
        /* <DEDUP_REMOVED lines=11> */
[----:B------:R-:W-:Y:S02]  /*2be0*/  ISETP.GE.U32.AND P1, PT, R19, R48, PT ;  /* 0x000000301300720c */ /* 0x000fe40003f26070 */
[----:B------:R-:W-:-:S11]  /*2bf0*/  MOV R19, RZ ;  /* 0x000000ff00137202 */ /* 0x000fd60000000f00 */
[----:B------:R-:W-:Y:S02]  /*2c00*/  @P1 IADD3 R54, R54, 0x1, RZ ;  /* 0x0000000136361810 */ /* 0x000fe40007ffe0ff */
[----:B------:R-:W-:-:S05]  /*2c10*/  @!P0 LOP3.LUT R54, RZ, R48, RZ, 0x33, !PT ;  /* 0x00000030ff368212 */ /* 0x000fca00078e33ff */
[----:B------:R-:W-:-:S04]  /*2c20*/  IMAD.MOV R21, RZ, RZ, -R54 ;  /* 0x000000ffff157224 */ /* 0x000fc800078e0a36 */
[----:B------:R-:W-:Y:S02]  /*2c30*/  IMAD R18, R48, R21, R44 ;  /* 0x0000001530127224 */ /* 0x000fe400078e022c */
.L_x_19:
[----:B------:R-:W-:Y:S05]  /*2c40*/  BSYNC B0 ;  /* 0x0000000000007941 */ /* 0x000fea0003800000 */
.L_x_17:
[----:B------:R-:W-:Y:S01]  /*2c50*/  LOP3.LUT R0, R19, R2, RZ, 0xfc, !PT ;  /* 0x0000000213007212 */ /* 0x000fe200078efcff */
[----:B------:R-:W-:Y:S03]  /*2c60*/  BSSY B0, `(.L_x_20) ;  /* 0x0000026000007945 */ /* 0x000fe60003800000 */
[----:B------:R-:W-:-:S13]  /*2c70*/  ISETP.NE.U32.AND P0, PT, R0, RZ, PT ;  /* 0x000000ff0000720c */ /* 0x000fda0003f05070 */
[----:B------:R-:W-:Y:S05]  /*2c80*/  @!P0 BRA `(.L_x_21) ;  /* 0x0000000000348947 */ /* 0x000fea0003800000 */
[----:B------:R-:W-:Y:S01]  /*2c90*/  IMAD.MOV.U32 R24, RZ, RZ, R25 ;  /* 0x000000ffff187224 */ /* 0x000fe200078e0019 */
[----:B------:R-:W-:Y:S02]  /*2ca0*/  MOV R23, R2 ;  /* 0x0000000200177202 */ /* 0x000fe40000000f00 */
        /* <DEDUP_REMOVED lines=8> */
[----:B------:R-:W-:-:S05]  /*2d30*/  IMAD R2, R2, R21, R20 ;  /* 0x0000001502027224 */ /* 0x000fca00078e0214 */
[----:B------:R-:W-:Y:S01]  /*2d40*/  IADD3 R2, R45, R2, RZ ;  /* 0x000000022d027210 */ /* 0x000fe20007ffe0ff */
[----:B------:R-:W-:Y:S05]  /*2d50*/  BRA `(.L_x_22) ;  /* 0x0000000000587947 */ /* 0x000fea0003800000 */
.L_x_21:
[----:B------:R-:W0:Y:S01]  /*2d60*/  I2F.U32.RP R2, R25 ;  /* 0x0000001900027306 */ /* 0x000e220000209000 */
[----:B------:R-:W-:Y:S01]  /*2d70*/  ISETP.NE.U32.AND P0, PT, R25, RZ, PT ;  /* 0x000000ff1900720c */ /* 0x000fe20003f05070 */
[----:B------:R-:W-:-:S06]  /*2d80*/  HFMA2.MMA R49, -RZ, RZ, 0, 0 ;  /* 0x00000000ff317435 */ /* 0x000fcc00000001ff */
[----:B0-----:R-:W0:Y:S02]  /*2d90*/  MUFU.RCP R20, R2 ;  /* 0x0000000200147308 */ /* 0x001e240000001000 */
[----:B0-----:R-:W-:Y:S02]  /*2da0*/  IADD3 R20, R20, 0xffffffe, RZ ;  /* 0x0ffffffe14147810 */ /* 0x001fe40007ffe0ff */
[----:B------:R-:W-:-:S04]  /*2db0*/  MOV R2, RZ ;  /* 0x000000ff00027202 */ /* 0x000fc80000000f00 */
        /* <DEDUP_REMOVED lines=13> */
[----:B------:R-:W-:-:S05]  /*2e90*/  @!P0 LOP3.LUT R48, RZ, R25, RZ, 0x33, !PT ;  /* 0x00000019ff308212 */ /* 0x000fca00078e33ff */
[----:B------:R-:W-:-:S04]  /*2ea0*/  IMAD.MOV R44, RZ, RZ, -R48 ;  /* 0x000000ffff2c7224 */ /* 0x000fc800078e0a30 */
[----:B------:R-:W-:Y:S02]  /*2eb0*/  IMAD R44, R25, R44, R18 ;  /* 0x0000002c192c7224 */ /* 0x000fe400078e0212 */
.L_x_22:
[----:B------:R-:W-:Y:S05]  /*2ec0*/  BSYNC B0 ;  /* 0x0000000000007941 */ /* 0x000fea0003800000 */
.L_x_20:
[----:B------:R-:W0:Y:S01]  /*2ed0*/  LDC R25, c[0x0][0x2c0] ;  /* 0x0000b000ff197b82 */ /* 0x000e220000000800 */
[----:B------:R-:W-:Y:S01]  /*2ee0*/  LOP3.LUT R0, R49, R5, RZ, 0xfc, !PT ;  /* 0x0000000531007212 */ /* 0x000fe200078efcff */
[----:B------:R-:W-:Y:S03]  /*2ef0*/  BSSY B0, `(.L_x_23) ;  /* 0x0000028000007945 */ /* 0x000fe60003800000 */
[----:B------:R-:W-:Y:S02]  /*2f00*/  ISETP.NE.U32.AND P0, PT, R0, RZ, PT ;  /* 0x000000ff0000720c */ /* 0x000fe40003f05070 */
[----:B0-----:R-:W-:-:S11]  /*2f10*/  SEL R25, R25, 0x1, P3 ;  /* 0x0000000119197807 */ /* 0x001fd60001800000 */
[----:B------:R-:W-:Y:S05]  /*2f20*/  @!P0 BRA `(.L_x_24) ;  /* 0x0000000000388947 */ /* 0x000fea0003800000 */
[----:B------:R-:W-:Y:S01]  /*2f30*/  IMAD.MOV.U32 R18, RZ, RZ, R48 ;  /* 0x000000ffff127224 */ /* 0x000fe200078e0030 */
[----:B------:R-:W-:Y:S01]  /*2f40*/  MOV R24, R6 ;  /* 0x0000000600187202 */ /* 0x000fe20000000f00 */
[----:B------:R-:W-:Y:S01]  /*2f50*/  IMAD.MOV.U32 R19, RZ, RZ, R49 ;  /* 0x000000ffff137224 */ /* 0x000fe200078e0031 */
[----:B------:R-:W-:Y:S02]  /*2f60*/  MOV R23, R5 ;  /* 0x0000000500177202 */ /* 0x000fe40000000f00 */
[----:B------:R-:W-:Y:S02]  /*2f70*/  MOV R22, 0x2f90 ;  /* 0x00002f9000167802 */ /* 0x000fe40000000f00 */
[----:B------:R-:W-:Y:S05]  /*2f80*/  CALL.REL.NOINC `($__internal_0_$__cuda_sm20_div_s64) ;  /* 0x0000002000ec7944 */ /* 0x000fea0003c00000 */
[-C--:B------:R-:W-:Y:S02]  /*2f90*/  IADD3 R18, P0, RZ, -R0.reuse, RZ ;  /* 0x80000000ff127210 */ /* 0x080fe40007f1e0ff */
[----:B------:R-:W-:Y:S02]  /*2fa0*/  MOV R26, R0 ;  /* 0x00000000001a7202 */ /* 0x000fe40000000f00 */
[----:B------:R-:W-:Y:S01]  /*2fb0*/  IADD3.X R19, RZ, ~R27, RZ, P0, !PT ;  /* 0x8000001bff137210 */ /* 0x000fe200007fe4ff */
[----:B------:R-:W-:-:S04]  /*2fc0*/  IMAD.WIDE.U32 R48, R6, R18, R48 ;  /* 0x0000001206307225 */ /* 0x000fc800078e0030 */
[----:B------:R-:W-:-:S04]  /*2fd0*/  IMAD R19, R19, R6, RZ ;  /* 0x0000000613137224 */ /* 0x000fc800078e02ff */
[----:B------:R-:W-:-:S05]  /*2fe0*/  IMAD R5, R5, R18, R19 ;  /* 0x0000001205057224 */ /* 0x000fca00078e0213 */
[----:B------:R-:W-:Y:S01]  /*2ff0*/  IADD3 R5, R49, R5, RZ ;  /* 0x0000000531057210 */ /* 0x000fe20007ffe0ff */
[----:B------:R-:W-:Y:S05]  /*3000*/  BRA `(.L_x_25) ;  /* 0x0000000000587947 */ /* 0x000fea0003800000 */
.L_x_24:
        /* <DEDUP_REMOVED lines=22> */
.L_x_25:
[----:B------:R-:W-:Y:S05]  /*3170*/  BSYNC B0 ;  /* 0x0000000000007941 */ /* 0x000fea0003800000 */
.L_x_23:
[-C--:B------:R-:W-:Y:S01]  /*3180*/  IMAD R19, R47, R17.reuse, RZ ;  /* 0x000000112f137224 */ /* 0x080fe200078e02ff */
[----:B------:R-:W-:Y:S01]  /*3190*/  ULDC.U8 UR10, c[0x0][0x3d9] ;  /* 0x0000f640000a7ab9 */ /* 0x000fe20000000000 */
[C---:B------:R-:W-:Y:S01]  /*31a0*/  IMAD.WIDE.U32 R52, R46.reuse, R17, RZ ;  /* 0x000000112e347225 */ /* 0x040fe200078e00ff */
[----:B------:R-:W-:Y:S01]  /*31b0*/  UISETP.NE.AND UP0, UPT, UR10, URZ, UPT ;  /* 0x0000003f0a00728c */ /* 0x000fe2000bf05270 */
[----:B------:R-:W-:Y:S01]  /*31c0*/  BSSY B0, `(.L_x_26) ;  /* 0x0000046000007945 */ /* 0x000fe20003800000 */
[----:B------:R-:W-:Y:S01]  /*31d0*/  ULDC.64 UR4, c[0x0][0x2c0] ;  /* 0x0000b00000047ab9 */ /* 0x000fe20000000a00 */
[----:B------:R-:W-:Y:S01]  /*31e0*/  IMAD R19, R46, R16, R19 ;  /* 0x000000102e137224 */ /* 0x000fe200078e0213 */
[----:B------:R-:W-:Y:S01]  /*31f0*/  UIMAD UR4, UR4, UR5, URZ ;  /* 0x00000005040472a4 */ /* 0x000fe2000f8e023f */
[----:B------:R-:W-:Y:S01]  /*3200*/  IMAD R2, R2, R25, RZ ;  /* 0x0000001902027224 */ /* 0x000fe200078e02ff */
[----:B------:R-:W-:Y:S02]  /*3210*/  USEL UR5, UR5, 0x1, !UP0 ;  /* 0x0000000105057887 */ /* 0x000fe4000c000000 */
[----:B------:R-:W-:Y:S01]  /*3220*/  IADD3 R19, R53, R19, RZ ;  /* 0x0000001335137210 */ /* 0x000fe20007ffe0ff */
[----:B------:R-:W-:Y:S01]  /*3230*/  USHF.R.S32.HI UR11, URZ, 0x1f, UR4 ;  /* 0x0000001f3f0b7899 */ /* 0x000fe20008011404 */
[----:B------:R-:W-:Y:S01]  /*3240*/  IMAD R21, R5, UR4, RZ ;  /* 0x0000000405157c24 */ /* 0x000fe2000f8e02ff */
[----:B------:R-:W-:Y:S01]  /*3250*/  USHF.R.S32.HI UR10, URZ, 0x1f, UR5 ;  /* 0x0000001f3f0a7899 */ /* 0x000fe20008011405 */
[----:B------:R-:W-:-:S02]  /*3260*/  IMAD R5, R27, UR5, RZ ;  /* 0x000000051b057c24 */ /* 0x000fc4000f8e02ff */
[----:B------:R-:W-:Y:S01]  /*3270*/  IMAD R0, R19, R14, RZ ;  /* 0x0000000e13007224 */ /* 0x000fe200078e02ff */
[----:B------:R-:W-:Y:S01]  /*3280*/  SHF.R.S32.HI R19, RZ, 0x1f, R25 ;  /* 0x0000001fff137819 */ /* 0x000fe20000011419 */
[----:B------:R-:W-:Y:S02]  /*3290*/  IMAD R21, R48, UR11, R21 ;  /* 0x0000000b30157c24 */ /* 0x000fe4000f8e0215 */
[----:B------:R-:W-:Y:S02]  /*32a0*/  IMAD R23, R13, R52, R0 ;  /* 0x000000340d177224 */ /* 0x000fe400078e0200 */
[----:B------:R-:W-:-:S04]  /*32b0*/  IMAD.WIDE.U32 R52, R52, R14, RZ ;  /* 0x0000000e34347225 */ /* 0x000fc800078e00ff */
[----:B------:R-:W-:Y:S01]  /*32c0*/  IMAD R19, R19, R44, R2 ;  /* 0x0000002c13137224 */ /* 0x000fe200078e0202 */
[----:B------:R-:W-:Y:S01]  /*32d0*/  IADD3 R23, R53, R23, RZ ;  /* 0x0000001735177210 */ /* 0x000fe20007ffe0ff */
[----:B------:R-:W-:-:S03]  /*32e0*/  IMAD.WIDE.U32 R44, R44, R25, RZ ;  /* 0x000000192c2c7225 */ /* 0x000fc600078e00ff */
[----:B------:R-:W-:Y:S01]  /*32f0*/  LOP3.LUT R0, R55, R23, RZ, 0xfc, !PT ;  /* 0x0000001737007212 */ /* 0x000fe200078efcff */
[----:B------:R-:W-:Y:S01]  /*3300*/  IMAD.WIDE.U32 R48, R48, UR4, RZ ;  /* 0x0000000430307c25 */ /* 0x000fe2000f8e00ff */
[----:B------:R-:W-:Y:S02]  /*3310*/  IADD3 R2, R45, R19, RZ ;  /* 0x000000132d027210 */ /* 0x000fe40007ffe0ff */
[----:B------:R-:W-:Y:S01]  /*3320*/  ISETP.NE.U32.AND P0, PT, R0, RZ, PT ;  /* 0x000000ff0000720c */ /* 0x000fe20003f05070 */
[C---:B------:R-:W-:Y:S01]  /*3330*/  IMAD R5, R26.reuse, UR10, R5 ;  /* 0x0000000a1a057c24 */ /* 0x040fe2000f8e0205 */
[----:B------:R-:W-:Y:S01]  /*3340*/  IADD3 R6, R49, R21, RZ ;  /* 0x0000001531067210 */ /* 0x000fe20007ffe0ff */
[----:B------:R-:W-:-:S04]  /*3350*/  IMAD.WIDE.U32 R46, R26, UR5, RZ ;  /* 0x000000051a2e7c25 */ /* 0x000fc8000f8e00ff */
[----:B------:R-:W-:Y:S01]  /*3360*/  IMAD R4, R4, UR4, RZ ;  /* 0x0000000404047c24 */ /* 0x000fe2000f8e02ff */
[----:B------:R-:W-:Y:S01]  /*3370*/  IADD3 R5, R47, R5, RZ ;  /* 0x000000052f057210 */ /* 0x000fe20007ffe0ff */
[----:B------:R-:W-:-:S04]  /*3380*/  IMAD R3, R3, UR4, RZ ;  /* 0x0000000403037c24 */ /* 0x000fc8000f8e02ff */
[----:B------:R-:W-:Y:S05]  /*3390*/  @!P0 BRA `(.L_x_27) ;  /* 0x0000000000448947 */ /* 0x000fea0003800000 */
[----:B------:R-:W-:Y:S01]  /*33a0*/  IMAD.MOV.U32 R18, RZ, RZ, R54 ;  /* 0x000000ffff127224 */ /* 0x000fe200078e0036 */
[----:B------:R-:W-:Y:S01]  /*33b0*/  MOV R19, R55 ;  /* 0x0000003700137202 */ /* 0x000fe20000000f00 */
[----:B------:R-:W-:Y:S01]  /*33c0*/  IMAD.MOV.U32 R24, RZ, RZ, R52 ;  /* 0x000000ffff187224 */ /* 0x000fe200078e0034 */
[----:B------:R-:W-:Y:S02]  /*33d0*/  MOV R22, 0x33f0 ;  /* 0x000033f000167802 */ /* 0x000fe40000000f00 */
[----:B------:R-:W-:Y:S05]  /*33e0*/  CALL.REL.NOINC `($__internal_0_$__cuda_sm20_div_s64) ;  /* 0x0000001c00d47944 */ /* 0x000fea0003c00000 */
[----:B------:R-:W-:Y:S01]  /*33f0*/  IADD3 R18, P0, RZ, -R0, RZ ;  /* 0x80000000ff127210 */ /* 0x000fe20007f1e0ff */
[----:B------:R-:W-:Y:S01]  /*3400*/  IMAD.MOV.U32 R21, RZ, RZ, R55 ;  /* 0x000000ffff157224 */ /* 0x000fe200078e0037 */
[----:B------:R-:W-:Y:S02]  /*3410*/  MOV R20, R54 ;  /* 0x0000003600147202 */ /* 0x000fe40000000f00 */
[-C--:B------:R-:W-:Y:S02]  /*3420*/  IADD3.X R19, RZ, ~R27.reuse, RZ, P0, !PT ;  /* 0x8000001bff137210 */ /* 0x080fe400007fe4ff */
[----:B------:R-:W-:Y:S02]  /*3430*/  MOV R54, R0 ;  /* 0x0000000000367202 */ /* 0x000fe40000000f00 */
[----:B------:R-:W-:Y:S01]  /*3440*/  MOV R55, R27 ;  /* 0x0000001b00377202 */ /* 0x000fe20000000f00 */
[-C--:B------:R-:W-:Y:S02]  /*3450*/  IMAD R19, R19, R52.reuse, RZ ;  /* 0x0000003413137224 */ /* 0x080fe400078e02ff */
[----:B------:R-:W-:-:S04]  /*3460*/  IMAD.WIDE.U32 R52, R18, R52, R20 ;  /* 0x0000003412347225 */ /* 0x000fc800078e0014 */
[----:B------:R-:W-:Y:S01]  /*3470*/  IMAD R19, R23, R18, R19 ;  /* 0x0000001217137224 */ /* 0x000fe200078e0213 */
[----:B------:R-:W-:-:S03]  /*3480*/  MOV R18, R52 ;  /* 0x0000003400127202 */ /* 0x000fc60000000f00 */
[----:B------:R-:W-:Y:S01]  /*3490*/  IMAD.IADD R19, R53, 0x1, R19 ;  /* 0x0000000135137824 */ /* 0x000fe200078e0213 */
[----:B------:R-:W-:Y:S05]  /*34a0*/  BRA `(.L_x_28) ;  /* 0x00000000005c7947 */ /* 0x000fea0003800000 */
.L_x_27:
[----:B------:R-:W0:Y:S01]  /*34b0*/  I2F.U32.RP R20, R52 ;  /* 0x0000003400147306 */ /* 0x000e220000209000 */
[----:B------:R-:W-:Y:S01]  /*34c0*/  ISETP.NE.U32.AND P0, PT, R52, RZ, PT ;  /* 0x000000ff3400720c */ /* 0x000fe20003f05070 */
[----:B------:R-:W-:-:S06]  /*34d0*/  IMAD.MOV.U32 R55, RZ, RZ, RZ ;  /* 0x000000ffff377224 */ /* 0x000fcc00078e00ff */
[----:B0-----:R-:W0:Y:S02]  /*34e0*/  MUFU.RCP R18, R20 ;  /* 0x0000001400127308 */ /* 0x001e240000001000 */
[----:B0-----:R-:W-:-:S06]  /*34f0*/  IADD3 R18, R18, 0xffffffe, RZ ;  /* 0x0ffffffe12127810 */ /* 0x001fcc0007ffe0ff */
        /* <DEDUP_REMOVED lines=11> */
[----:B------:R-:W-:Y:S01]  /*35b0*/  ISETP.GE.U32.AND P1, PT, R19, R52, PT ;  /* 0x000000341300720c */ /* 0x000fe20003f26070 */
[----:B------:R-:W-:-:S12]  /*35c0*/  IMAD.MOV.U32 R19, RZ, RZ, RZ ;  /* 0x000000ffff137224 */ /* 0x000fd800078e00ff */
[----:B------:R-:W-:Y:S01]  /*35d0*/  @P1 VIADD R0, R0, 0x1 ;  /* 0x0000000100001836 */ /* 0x000fe20000000000 */
[----:B------:R-:W-:-:S04]  /*35e0*/  @!P0 LOP3.LUT R0, RZ, R52, RZ, 0x33, !PT ;  /* 0x00000034ff008212 */ /* 0x000fc800078e33ff */
[----:B------:R-:W-:-:S05]  /*35f0*/  IADD3 R21, -R0, RZ, RZ ;  /* 0x000000ff00157210 */ /* 0x000fca0007ffe1ff */
[----:B------:R-:W-:Y:S01]  /*3600*/  IMAD R18, R52, R21, R54 ;  /* 0x0000001534127224 */ /* 0x000fe200078e0236 */
[----:B------:R-:W-:Y:S02]  /*3610*/  MOV R54, R0 ;  /* 0x0000000000367202 */ /* 0x000fe40000000f00 */
.L_x_28:
[----:B------:R-:W-:Y:S05]  /*3620*/  BSYNC B0 ;  /* 0x0000000000007941 */ /* 0x000fea0003800000 */
.L_x_26:
        /* <DEDUP_REMOVED lines=17> */
.L_x_30:
[----:B------:R-:W0:Y:S01]  /*3740*/  I2F.U32.RP R20, R17 ;  /* 0x0000001100147306 */ /* 0x000e220000209000 */
[----:B------:R-:W-:Y:S01]  /*3750*/  HFMA2.MMA R22, -RZ, RZ, 0, 0 ;  /* 0x00000000ff167435 */ /* 0x000fe200000001ff */
[----:B------:R-:W-:Y:S01]  /*3760*/  ISETP.NE.U32.AND P0, PT, R17, RZ, PT ;  /* 0x000000ff1100720c */ /* 0x000fe20003f05070 */
[----:B------:R-:W-:-:S05]  /*3770*/  HFMA2.MMA R57, -RZ, RZ, 0, 0 ;  /* 0x00000000ff397435 */ /* 0x000fca00000001ff */
[----:B0-----:R-:W0:Y:S02]  /*3780*/  MUFU.RCP R16, R20 ;  /* 0x0000001400107308 */ /* 0x001e240000001000 */
[----:B0-----:R-:W-:-:S06]  /*3790*/  IADD3 R16, R16, 0xffffffe, RZ ;  /* 0x0ffffffe10107810 */ /* 0x001fcc0007ffe0ff */
[----:B------:R-:W0:Y:S02]  /*37a0*/  F2I.FTZ.U32.TRUNC.NTZ R23, R16 ;  /* 0x0000001000177305 */ /* 0x000e24000021f000 */
[----:B0-----:R-:W-:Y:S01]  /*37b0*/  IMAD.MOV R0, RZ, RZ, -R23 ;  /* 0x000000ffff007224 */ /* 0x001fe200078e0a17 */
[----:B------:R-:W-:-:S03]  /*37c0*/  MOV R16, RZ ;  /* 0x000000ff00107202 */ /* 0x000fc60000000f00 */
[----:B------:R-:W-:-:S04]  /*37d0*/  IMAD R0, R0, R17, RZ ;  /* 0x0000001100007224 */ /* 0x000fc800078e02ff */
        /* <DEDUP_REMOVED lines=12> */
.L_x_31:
[----:B------:R-:W-:Y:S05]  /*38a0*/  BSYNC B0 ;  /* 0x0000000000007941 */ /* 0x000fea0003800000 */
.L_x_29:
[----:B------:R-:W-:Y:S01]  /*38b0*/  LOP3.LUT R0, R57, R13, RZ, 0xfc, !PT ;  /* 0x0000000d39007212 */ /* 0x000fe200078efcff */
[----:B------:R-:W-:Y:S03]  /*38c0*/  BSSY B0, `(.L_x_32) ;  /* 0x000002b000007945 */ /* 0x000fe60003800000 */
        /* <DEDUP_REMOVED lines=8> */
[----:B------:R-:W-:Y:S01]  /*3950*/  IADD3 R18, P0, RZ, -R0, RZ ;  /* 0x80000000ff127210 */ /* 0x000fe20007f1e0ff */
[----:B------:R-:W-:Y:S01]  /*3960*/  IMAD.MOV.U32 R26, RZ, RZ, R0 ;  /* 0x000000ffff1a7224 */ /* 0x000fe200078e0000 */
[----:B------:R-:W-:Y:S02]  /*3970*/  MOV R20, R56 ;  /* 0x0000003800147202 */ /* 0x000fe40000000f00 */
[----:B------:R-:W-:Y:S02]  /*3980*/  IADD3.X R17, RZ, ~R27, RZ, P0, !PT ;  /* 0x8000001bff117210 */ /* 0x000fe400007fe4ff */
[----:B------:R-:W-:-:S03]  /*3990*/  MOV R21, R57 ;  /* 0x0000003900157202 */ /* 0x000fc60000000f00 */
[----:B------:R-:W-:Y:S02]  /*39a0*/  IMAD R17, R17, R14, RZ ;  /* 0x0000000e11117224 */ /* 0x000fe400078e02ff */
[----:B------:R-:W-:-:S04]  /*39b0*/  IMAD.WIDE.U32 R20, R14, R18, R20 ;  /* 0x000000120e147225 */ /* 0x000fc800078e0014 */
[----:B------:R-:W-:Y:S02]  /*39c0*/  IMAD R13, R13, R18, R17 ;  /* 0x000000120d0d7224 */ /* 0x000fe400078e0211 */
[----:B------:R-:W-:-:S03]  /*39d0*/  IMAD.MOV.U32 R14, RZ, RZ, R20 ;  /* 0x000000ffff0e7224 */ /* 0x000fc600078e0014 */
[----:B------:R-:W-:Y:S01]  /*39e0*/  IADD3 R13, R21, R13, RZ ;  /* 0x0000000d150d7210 */ /* 0x000fe20007ffe0ff */
[----:B------:R-:W-:Y:S05]  /*39f0*/  BRA `(.L_x_34) ;  /* 0x00000000005c7947 */ /* 0x000fea0003800000 */
.L_x_33:
[----:B------:R-:W0:Y:S01]  /*3a00*/  I2F.U32.RP R18, R14 ;  /* 0x0000000e00127306 */ /* 0x000e220000209000 */
[----:B------:R-:W-:Y:S01]  /*3a10*/  IMAD.MOV.U32 R20, RZ, RZ, RZ ;  /* 0x000000ffff147224 */ /* 0x000fe200078e00ff */
[----:B------:R-:W-:Y:S01]  /*3a20*/  ISETP.NE.U32.AND P0, PT, R14, RZ, PT ;  /* 0x000000ff0e00720c */ /* 0x000fe20003f05070 */
[----:B------:R-:W-:-:S05]  /*3a30*/  IMAD.MOV.U32 R27, RZ, RZ, RZ ;  /* 0x000000ffff1b7224 */ /* 0x000fca00078e00ff */
[----:B0-----:R-:W0:Y:S02]  /*3a40*/  MUFU.RCP R17, R18 ;  /* 0x0000001200117308 */ /* 0x001e240000001000 */
[----:B0-----:R-:W-:-:S06]  /*3a50*/  IADD3 R17, R17, 0xffffffe, RZ ;  /* 0x0ffffffe11117810 */ /* 0x001fcc0007ffe0ff */
[----:B------:R-:W0:Y:S02]  /*3a60*/  F2I.FTZ.U32.TRUNC.NTZ R21, R17 ;  /* 0x0000001100157305 */ /* 0x000e24000021f000 */
[----:B0-----:R-:W-:-:S05]  /*3a70*/  IADD3 R0, RZ, -R21, RZ ;  /* 0x80000015ff007210 */ /* 0x001fca0007ffe0ff */
        /* <DEDUP_REMOVED lines=12> */
[----:B------:R-:W-:Y:S02]  /*3b40*/  IADD3 R17, -R0, RZ, RZ ;  /* 0x000000ff00117210 */ /* 0x000fe40007ffe1ff */
[----:B------:R-:W-:-:S03]  /*3b50*/  MOV R26, R0 ;  /* 0x00000000001a7202 */ /* 0x000fc60000000f00 */
[----:B------:R-:W-:Y:S02]  /*3b60*/  IMAD R14, R14, R17, R56 ;  /* 0x000000110e0e7224 */ /* 0x000fe400078e0238 */
.L_x_34:
[----:B------:R-:W-:Y:S05]  /*3b70*/  BSYNC B0 ;  /* 0x0000000000007941 */ /* 0x000fea0003800000 */
.L_x_32:
[----:B------:R-:W-:Y:S01]  /*3b80*/  SHF.R.S32.HI R17, RZ, 0x1f, R7 ;  /* 0x0000001fff117819 */ /* 0x000fe20000011407 */
[-C--:B------:R-:W-:Y:S01]  /*3b90*/  IMAD R0, R27, R7.reuse, RZ ;  /* 0x000000071b007224 */ /* 0x080fe200078e02ff */
[----:B------:R-:W-:Y:S01]  /*3ba0*/  ULDC UR4, c[0x0][0x2c4] ;  /* 0x0000b10000047ab9 */ /* 0x000fe20000000800 */
[----:B------:R-:W-:Y:S01]  /*3bb0*/  IMAD.WIDE.U32 R56, R26, R7, RZ ;  /* 0x000000071a387225 */ /* 0x000fe200078e00ff */
[----:B------:R-:W-:Y:S01]  /*3bc0*/  SHF.R.S32.HI R21, RZ, 0x1f, R4 ;  /* 0x0000001fff157819 */ /* 0x000fe20000011404 */
[----:B------:R-:W-:Y:S02]  /*3bd0*/  BSSY B0, `(.L_x_35) ;  /* 0x0000039000007945 */ /* 0x000fe40003800000 */
[----:B------:R-:W-:Y:S01]  /*3be0*/  IMAD R7, R17, R26, R0 ;  /* 0x0000001a11077224 */ /* 0x000fe200078e0200 */
[----:B------:R-:W-:Y:S01]  /*3bf0*/  LOP3.LUT R17, R55, R11, RZ, 0xfc, !PT ;  /* 0x0000000b37117212 */ /* 0x000fe200078efcff */
[----:B------:R-:W-:Y:S02]  /*3c00*/  IMAD R53, R25, UR4, RZ ;  /* 0x0000000419357c24 */ /* 0x000fe4000f8e02ff */
[----:B------:R-:W-:Y:S01]  /*3c10*/  IMAD R13, R13, R4, RZ ;  /* 0x000000040d0d7224 */ /* 0x000fe200078e02ff */
[----:B------:R-:W-:Y:S01]  /*3c20*/  ISETP.NE.U32.AND P0, PT, R17, RZ, PT ;  /* 0x000000ff1100720c */ /* 0x000fe20003f05070 */
[----:B------:R-:W-:Y:S01]  /*3c30*/  IMAD R0, R16, R53, RZ ;  /* 0x0000003510007224 */ /* 0x000fe200078e02ff */
[----:B------:R-:W-:Y:S01]  /*3c40*/  SHF.R.S32.HI R19, RZ, 0x1f, R53 ;  /* 0x0000001fff137819 */ /* 0x000fe20000011435 */
[----:B------:R-:W-:Y:S01]  /*3c50*/  IMAD R13, R21, R14, R13 ;  /* 0x0000000e150d7224 */ /* 0x000fe200078e020d */
[----:B------:R-:W-:Y:S01]  /*3c60*/  IADD3 R7, R57, R7, RZ ;  /* 0x0000000739077210 */ /* 0x000fe20007ffe0ff */
[----:B------:R-:W-:-:S04]  /*3c70*/  IMAD.WIDE.U32 R16, R14, R4, RZ ;  /* 0x000000040e107225 */ /* 0x000fc800078e00ff */
[----:B------:R-:W-:Y:S01]  /*3c80*/  IMAD R19, R19, R52, R0 ;  /* 0x0000003413137224 */ /* 0x000fe200078e0200 */
[----:B------:R-:W-:Y:S01]  /*3c90*/  IADD3 R13, R17, R13, RZ ;  /* 0x0000000d110d7210 */ /* 0x000fe20007ffe0ff */
[----:B------:R-:W-:-:S05]  /*3ca0*/  IMAD.WIDE.U32 R52, R52, R53, RZ ;  /* 0x0000003534347225 */ /* 0x000fca00078e00ff */
[----:B------:R-:W-:Y:S01]  /*3cb0*/  IADD3 R4, R53, R19, RZ ;  /* 0x0000001335047210 */ /* 0x000fe20007ffe0ff */
[----:B------:R-:W-:Y:S06]  /*3cc0*/  @!P0 BRA `(.L_x_36) ;  /* 0x0000000000488947 */ /* 0x000fec0003800000 */
        /* <DEDUP_REMOVED lines=9> */
[-C--:B------:R-:W-:Y:S02]  /*3d60*/  IADD3.X R19, RZ, ~R27.reuse, RZ, P0, !PT ;  /* 0x8000001bff137210 */ /* 0x080fe400007fe4ff */
[----:B------:R-:W-:Y:S01]  /*3d70*/  MOV R54, R0 ;  /* 0x0000000000367202 */ /* 0x000fe20000000f00 */
[----:B------:R-:W-:Y:S01]  /*3d80*/  IMAD.WIDE.U32 R20, R12, R14, R20 ;  /* 0x0000000e0c147225 */ /* 0x000fe200078e0014 */
[----:B------:R-:W-:-:S03]  /*3d90*/  MOV R55, R27 ;  /* 0x0000001b00377202 */ /* 0x000fc60000000f00 */
[----:B------:R-:W-:Y:S01]  /*3da0*/  IMAD R19, R19, R12, RZ ;  /* 0x0000000c13137224 */ /* 0x000fe200078e02ff */
[----:B------:R-:W-:-:S03]  /*3db0*/  MOV R12, R20 ;  /* 0x00000014000c7202 */ /* 0x000fc60000000f00 */
[----:B------:R-:W-:-:S04]  /*3dc0*/  IMAD R11, R11, R14, R19 ;  /* 0x0000000e0b0b7224 */ /* 0x000fc800078e0213 */
[----:B------:R-:W-:Y:S01]  /*3dd0*/  IMAD.IADD R11, R21, 0x1, R11 ;  /* 0x00000001150b7824 */ /* 0x000fe200078e020b */
[----:B------:R-:W-:Y:S05]  /*3de0*/  BRA `(.L_x_37) ;  /* 0x00000000005c7947 */ /* 0x000fea0003800000 */
.L_x_36:
        /* <DEDUP_REMOVED lines=23> */
.L_x_37:
[----:B------:R-:W-:Y:S05]  /*3f60*/  BSYNC B0 ;  /* 0x0000000000007941 */ /* 0x000fea0003800000 */
.L_x_35:
[----:B------:R-:W-:Y:S01]  /*3f70*/  ULDC UR5, c[0x0][0x270] ;  /* 0x00009c0000057ab9 */ /* 0x000fe20000000800 */
[----:B------:R-:W-:Y:S01]  /*3f80*/  ULDC UR4, c[0x0][0x2c4] ;  /* 0x0000b10000047ab9 */ /* 0x000fe20000000800 */
[----:B------:R-:W-:Y:S01]  /*3f90*/  LOP3.LUT R0, R55, R9, RZ, 0xfc, !PT ;  /* 0x0000000937007212 */ /* 0x000fe200078efcff */
[----:B------:R-:W-:Y:S01]  /*3fa0*/  UIMAD UR4, UR5, UR4, URZ ;  /* 0x00000004050472a4 */ /* 0x000fe2000f8e023f */
[----:B------:R-:W-:Y:S02]  /*3fb0*/  BSSY B0, `(.L_x_38) ;  /* 0x0000031000007945 */ /* 0x000fe40003800000 */
[----:B------:R-:W-:-:S03]  /*3fc0*/  ISETP.NE.U32.AND P0, PT, R0, RZ, PT ;  /* 0x000000ff0000720c */ /* 0x000fc60003f05070 */
[----:B------:R-:W-:-:S04]  /*3fd0*/  IMAD R25, R25, UR4, RZ ;  /* 0x0000000419197c24 */ /* 0x000fc8000f8e02ff */
[-C--:B------:R-:W-:Y:S01]  /*3fe0*/  IMAD R11, R11, R25.reuse, RZ ;  /* 0x000000190b0b7224 */ /* 0x080fe200078e02ff */
[----:B------:R-:W-:Y:S01]  /*3ff0*/  SHF.R.S32.HI R19, RZ, 0x1f, R25 ;  /* 0x0000001fff137819 */ /* 0x000fe20000011419 */
[----:B------:R-:W-:-:S04]  /*4000*/  IMAD.WIDE.U32 R58, R12, R25, RZ ;  /* 0x000000190c3a7225 */ /* 0x000fc800078e00ff */
[----:B------:R-:W-:-:S05]  /*4010*/  IMAD R11, R19, R12, R11 ;  /* 0x0000000c130b7224 */ /* 0x000fca00078e020b */
        /* <DEDUP_REMOVED lines=19> */
.L_x_39:
[----:B------:R-:W0:Y:S01]  /*4150*/  I2F.U32.RP R14, R10 ;  /* 0x0000000a000e7306 */ /* 0x000e220000209000 */
[----:B------:R-:W-:Y:S01]  /*4160*/  IMAD.MOV.U32 R18, RZ, RZ, RZ ;  /* 0x000000ffff127224 */ /* 0x000fe200078e00ff */
[----:B------:R-:W-:Y:S01]  /*4170*/  ISETP.NE.U32.AND P0, PT, R10, RZ, PT ;  /* 0x000000ff0a00720c */ /* 0x000fe20003f05070 */
[----:B------:R-:W-:-:S05]  /*4180*/  IMAD.MOV.U32 R27, RZ, RZ, RZ ;  /* 0x000000ffff1b7224 */ /* 0x000fca00078e00ff */
[----:B0-----:R-:W0:Y:S02]  /*4190*/  MUFU.RCP R11, R14 ;  /* 0x0000000e000b7308 */ /* 0x001e240000001000 */
[----:B0-----:R-:W-:Y:S01]  /*41a0*/  IADD3 R11, R11, 0xffffffe, RZ ;  /* 0x0ffffffe0b0b7810 */ /* 0x001fe20007ffe0ff */
[----:B------:R-:W-:-:S05]  /*41b0*/  IMAD.MOV.U32 R14, RZ, RZ, RZ ;  /* 0x000000ffff0e7224 */ /* 0x000fca00078e00ff */
        /* <DEDUP_REMOVED lines=13> */
[----:B------:R-:W-:Y:S02]  /*4290*/  IADD3 R9, -R0, RZ, RZ ;  /* 0x000000ff00097210 */ /* 0x000fe40007ffe1ff */
[----:B------:R-:W-:-:S03]  /*42a0*/  MOV R26, R0 ;  /* 0x00000000001a7202 */ /* 0x000fc60000000f00 */
[----:B------:R-:W-:Y:S02]  /*42b0*/  IMAD R10, R10, R9, R54 ;  /* 0x000000090a0a7224 */ /* 0x000fe400078e0236 */
.L_x_40:
[----:B------:R-:W-:Y:S05]  /*42c0*/  BSYNC B0 ;  /* 0x0000000000007941 */ /* 0x000fea0003800000 */
.L_x_38:
[----:B------:R-:W-:Y:S01]  /*42d0*/  IADD3 R45, P1, P0, R48, R46, R44 ;  /* 0x0000002e302d7210 */ /* 0x000fe2000783e02c */
[----:B------:R-:W-:Y:S01]  /*42e0*/  ULDC.64 UR4, c[0x0][0x2b0] ;  /* 0x0000ac0000047ab9 */ /* 0x000fe20000000a00 */
[----:B------:R-:W-:Y:S02]  /*42f0*/  SHF.R.S32.HI R0, RZ, 0x1f, R8 ;  /* 0x0000001fff007819 */ /* 0x000fe40000011408 */
[----:B------:R-:W-:Y:S02]  /*4300*/  IADD3 R45, P3, P2, R56, R45, R52 ;  /* 0x0000002d382d7210 */ /* 0x000fe40007a7e034 */
[----:B------:R-:W-:Y:S01]  /*4310*/  IADD3.X R2, R6, R5, R2, P1, P0 ;  /* 0x0000000506027210 */ /* 0x000fe20000fe0402 */
[----:B------:R-:W-:Y:S01]  /*4320*/  IMAD R5, R27, R8, RZ ;  /* 0x000000081b057224 */ /* 0x000fe200078e02ff */
[----:B------:R-:W-:Y:S02]  /*4330*/  IADD3 R16, P1, P0, R58, R45, R16 ;  /* 0x0000002d3a107210 */ /* 0x000fe4000783e010 */
[----:B------:R-:W-:Y:S01]  /*4340*/  IADD3.X R2, R7, R2, R4, P3, P2 ;  /* 0x0000000207027210 */ /* 0x000fe20001fe4404 */
[----:B------:R-:W-:-:S02]  /*4350*/  IMAD R0, R0, R26, R5 ;  /* 0x0000001a00007224 */ /* 0x000fc400078e0205 */
[----:B------:R-:W-:Y:S01]  /*4360*/  IMAD R5, R14, R3, RZ ;  /* 0x000000030e057224 */ /* 0x000fe200078e02ff */
[----:B------:R-:W-:Y:S02]  /*4370*/  IADD3.X R17, R12, R2, R13, P1, P0 ;  /* 0x000000020c117210 */ /* 0x000fe40000fe040d */
[----:B------:R-:W-:Y:S01]  /*4380*/  SHF.R.S32.HI R2, RZ, 0x1f, R3 ;  /* 0x0000001fff027819 */ /* 0x000fe20000011403 */
[----:B------:R-:W-:-:S04]  /*4390*/  IMAD.WIDE.U32 R16, R8, R26, R16 ;  /* 0x0000001a08107225 */ /* 0x000fc800078e0010 */
[----:B------:R-:W-:Y:S02]  /*43a0*/  IMAD.IADD R17, R17, 0x1, R0 ;  /* 0x0000000111117824 */ /* 0x000fe400078e0200 */
[-C--:B------:R-:W-:Y:S02]  /*43b0*/  IMAD R2, R2, R10.reuse, R5 ;  /* 0x0000000a02027224 */ /* 0x080fe400078e0205 */
[----:B------:R-:W-:-:S04]  /*43c0*/  IMAD.WIDE.U32 R10, R3, R10, R16 ;  /* 0x0000000a030a7225 */ /* 0x000fc800078e0010 */
[----:B------:R-:W-:Y:S01]  /*43d0*/  IMAD.IADD R3, R11, 0x1, R2 ;  /* 0x000000010b037824 */ /* 0x000fe200078e0202 */
[----:B------:R-:W-:-:S04]  /*43e0*/  LEA R2, P0, R10, UR4, 0x2 ;  /* 0x000000040a027c11 */ /* 0x000fc8000f8010ff */
[----:B------:R-:W-:-:S05]  /*43f0*/  LEA.HI.X R3, R10, UR5, R3, 0x2, P0 ;  /* 0x000000050a037c11 */ /* 0x000fca00080f1403 */
[----:B------:R1:W-:Y:S01]  /*4400*/  STG.E desc[UR8][R2.64], R29 ;  /* 0x0000001d02007986 */ /* 0x0003e2000c101908 */
[----:B------:R-:W-:Y:S05]  /*4410*/  BRA `(.L_x_15) ;  /* 0x0000000000107947 */ /* 0x000fea0003800000 */
.L_x_16:
[----:B------:R-:W-:Y:S02]  /*4420*/  ULDC.64 UR4, c[0x0][0x2b0] ;  /* 0x0000ac0000047ab9 */ /* 0x000fe40000000a00 */
[----:B------:R-:W-:-:S04]  /*4430*/  LEA R2, P0, R44, UR4, 0x2 ;  /* 0x000000042c027c11 */ /* 0x000fc8000f8010ff */
[----:B------:R-:W-:-:S05]  /*4440*/  LEA.HI.X R3, R44, UR5, R45, 0x2, P0 ;  /* 0x000000052c037c11 */ /* 0x000fca00080f142d */
[----:B------:R0:W-:Y:S04]  /*4450*/  STG.E desc[UR8][R2.64], R29 ;  /* 0x0000001d02007986 */ /* 0x0001e8000c101908 */
.L_x_15:
[----:B------:R-:W-:Y:S05]  /*4460*/  BSYNC B1 ;  /* 0x0000000000017941 */ /* 0x000fea0003800000 */
.L_x_14:
[----:B------:R-:W2:Y:S01]  /*4470*/  LDC R0, c[0x0][0x3c4] ;  /* 0x0000f100ff007b82 */ /* 0x000ea20000000800 */
[C---:B01----:R-:W-:Y:S01]  /*4480*/  IADD3 R3, R35.reuse, 0x10, RZ ;  /* 0x0000001023037810 */ /* 0x043fe20007ffe0ff */
[----:B------:R-:W-:Y:S01]  /*4490*/  HFMA2.MMA R13, -RZ, RZ, 0, 0 ;  /* 0x00000000ff0d7435 */ /* 0x000fe200000001ff */
[----:B------:R-:W-:Y:S02]  /*44a0*/  CS2R R10, SRZ ;  /* 0x00000000000a7805 */ /* 0x000fe4000001ff00 */
[----:B------:R-:W-:Y:S02]  /*44b0*/  CS2R R8, SRZ ;  /* 0x0000000000087805 */ /* 0x000fe4000001ff00 */
[----:B------:R-:W-:Y:S02]  /*44c0*/  CS2R R6, SRZ ;  /* 0x0000000000067805 */ /* 0x000fe4000001ff00 */
[-C--:B--2---:R-:W-:Y:S02]  /*44d0*/  ISETP.GE.OR P0, PT, R35, R0.reuse, P6 ;  /* 0x000000002300720c */ /* 0x084fe40003706670 */
[----:B------:R-:W-:Y:S01]  /*44e0*/  ISETP.GE.OR P5, PT, R3, R0, P6 ;  /* 0x000000000300720c */ /* 0x000fe200037a6670 */
[----:B------:R-:W-:-:S05]  /*44f0*/  VIADD R3, R35, 0x20 ;  /* 0x0000002023037836 */ /* 0x000fca0000000000 */
[----:B------:R-:W-:Y:S02]  /*4500*/  ISETP.GE.OR P4, PT, R3, R0, P6 ;  /* 0x000000000300720c */ /* 0x000fe40003786670 */
[----:B------:R-:W-:-:S03]  /*4510*/  IADD3 R3, R35, 0x30, RZ ;  /* 0x0000003023037810 */ /* 0x000fc60007ffe0ff */
[----:B------:R-:W-:Y:S01]  /*4520*/  @!P0 FADD.FTZ R2, -R29, R42 ;  /* 0x0000002a1d028221 */ /* 0x000fe20000010100 */
[-C--:B------:R-:W-:Y:S01]  /*4530*/  ISETP.GE.OR P3, PT, R3, R0.reuse, P6 ;  /* 0x000000000300720c */ /* 0x080fe20003766670 */
[----:B------:R-:W-:Y:S02]  /*4540*/  VIADD R3, R35, 0x40 ;  /* 0x0000004023037836 */ /* 0x000fe40000000000 */
[----:B------:R-:W-:Y:S01]  /*4550*/  @!P5 FADD.FTZ R31, -R29, R31 ;  /* 0x0000001f1d1fd221 */ /* 0x000fe20000010100 */
[----:B------:R-:W-:Y:S02]  /*4560*/  @!P0 FMUL.FTZ R2, R2, 1.4426950216293334961 ;  /* 0x3fb8aa3b02028820 */ /* 0x000fe40000410000 */
[-C--:B------:R-:W-:Y:S01]  /*4570*/  ISETP.GE.OR P2, PT, R3, R0.reuse, P6 ;  /* 0x000000000300720c */ /* 0x080fe20003746670 */
[----:B------:R-:W-:Y:S01]  /*4580*/  @!P4 FADD.FTZ R38, -R29, R38 ;  /* 0x000000261d26c221 */ /* 0x000fe20000010100 */
[----:B------:R-:W-:Y:S02]  /*4590*/  IADD3 R3, R35, 0x50, RZ ;  /* 0x0000005023037810 */ /* 0x000fe40007ffe0ff */
[----:B------:R-:W0:Y:S01]  /*45a0*/  @!P0 MUFU.EX2 R2, R2 ;  /* 0x0000000200028308 */ /* 0x000e220000000800 */
[----:B------:R-:W-:Y:S01]  /*45b0*/  @!P5 FMUL.FTZ R31, R31, 1.4426950216293334961 ;  /* 0x3fb8aa3b1f1fd820 */ /* 0x000fe20000410000 */
[----:B------:R-:W-:Y:S01]  /*45c0*/  @!P4 FMUL.FTZ R38, R38, 1.4426950216293334961 ;  /* 0x3fb8aa3b2626c820 */ /* 0x000fe20000410000 */
[----:B------:R-:W-:Y:S01]  /*45d0*/  ISETP.GE.OR P1, PT, R3, R0, P6 ;  /* 0x000000000300720c */ /* 0x000fe20003726670 */
[----:B------:R-:W-:-:S02]  /*45e0*/  VIADD R3, R35, 0x60 ;  /* 0x0000006023037836 */ /* 0x000fc40000000000 */
[C---:B------:R-:W-:Y:S02]  /*45f0*/  @!P3 FADD.FTZ R40, -R29.reuse, R40 ;  /* 0x000000281d28b221 */ /* 0x040fe40000010100 */
[----:B------:R-:W1:Y:S02]  /*4600*/  @!P5 MUFU.EX2 R4, R31 ;  /* 0x0000001f0004d308 */ /* 0x000e640000000800 */
[----:B------:R-:W-:Y:S01]  /*4610*/  @!P3 FMUL.FTZ R40, R40, 1.4426950216293334961 ;  /* 0x3fb8aa3b2828b820 */ /* 0x000fe20000410000 */
[----:B------:R-:W-:-:S04]  /*4620*/  @!P2 FADD.FTZ R34, -R29, R34 ;  /* 0x000000221d22a221 */ /* 0x000fc80000010100 */
[----:B------:R-:W-:Y:S01]  /*4630*/  @!P2 FMUL.FTZ R34, R34, 1.4426950216293334961 ;  /* 0x3fb8aa3b2222a820 */ /* 0x000fe20000410000 */
[----:B------:R-:W-:Y:S01]  /*4640*/  @!P1 FADD.FTZ R36, -R29, R36 ;  /* 0x000000241d249221 */ /* 0x000fe20000010100 */
[----:B0-----:R0:W-:Y:S01]  /*4650*/  @!P0 STS [R33], R2 ;  /* 0x0000000221008388 */ /* 0x0011e20000000800 */
[----:B------:R-:W-:Y:S01]  /*4660*/  ISETP.GE.OR P0, PT, R3, R0, P6 ;  /* 0x000000000300720c */ /* 0x000fe20003706670 */
[----:B------:R-:W2:Y:S01]  /*4670*/  @!P4 MUFU.EX2 R38, R38 ;  /* 0x000000260026c308 */ /* 0x000ea20000000800 */
[----:B------:R-:W-:Y:S01]  /*4680*/  IADD3 R3, R35, 0x70, RZ ;  /* 0x0000007023037810 */ /* 0x000fe20007ffe0ff */
[----:B------:R-:W-:-:S03]  /*4690*/  @!P1 FMUL.FTZ R36, R36, 1.4426950216293334961 ;  /* 0x3fb8aa3b24249820 */ /* 0x000fc60000410000 */
[----:B------:R-:W-:Y:S01]  /*46a0*/  ISETP.GE.OR P6, PT, R3, R0, P6 ;  /* 0x000000000300720c */ /* 0x000fe200037c6670 */
[----:B-1----:R1:W-:Y:S02]  /*46b0*/  @!P5 STS [R33+0x240], R4 ;  /* 0x000240042100d388 */ /* 0x0023e40000000800 */
[----:B------:R-:W3:Y:S04]  /*46c0*/  @!P3 MUFU.EX2 R40, R40 ;  /* 0x000000280028b308 */ /* 0x000ee80000000800 */
[----:B------:R-:W-:-:S04]  /*46d0*/  @!P0 FADD.FTZ R30, -R29, R30 ;  /* 0x0000001e1d1e8221 */ /* 0x000fc80000010100 */
[----:B------:R-:W-:Y:S01]  /*46e0*/  @!P0 FMUL.FTZ R30, R30, 1.4426950216293334961 ;  /* 0x3fb8aa3b1e1e8820 */ /* 0x000fe20000410000 */
[----:B------:R-:W4:Y:S01]  /*46f0*/  @!P2 MUFU.EX2 R34, R34 ;  /* 0x000000220022a308 */ /* 0x000f220000000800 */
[----:B------:R-:W-:Y:S01]  /*4700*/  @!P6 FADD.FTZ R29, -R29, R32 ;  /* 0x000000201d1de221 */ /* 0x000fe20000010100 */
[----:B------:R-:W-:Y:S01]  /*4710*/  IMAD.SHL.U32 R32, R35, 0x4, RZ ;  /* 0x0000000423207824 */ /* 0x000fe200078e00ff */
[----:B--2---:R-:W-:Y:S02]  /*4720*/  @!P4 STS [R33+0x480], R38 ;  /* 0x000480262100c388 */ /* 0x004fe40000000800 */
[----:B0-----:R-:W-:Y:S02]  /*4730*/  @!P6 FMUL.FTZ R2, R29, 1.4426950216293334961 ;  /* 0x3fb8aa3b1d02e820 */ /* 0x001fe40000410000 */
[----:B------:R-:W-:Y:S01]  /*4740*/  IADD3 R29, R32, 0x80, RZ ;  /* 0x00000080201d7810 */ /* 0x000fe20007ffe0ff */
[----:B------:R-:W0:Y:S01]  /*4750*/  @!P0 MUFU.EX2 R30, R30 ;  /* 0x0000001e001e8308 */ /* 0x000e220000000800 */
[----:B---3--:R-:W-:Y:S01]  /*4760*/  @!P3 STS [R33+0x6c0], R40 ;  /* 0x0006c0282100b388 */ /* 0x008fe20000000800 */
[----:B-1----:R-:W-:-:S06]  /*4770*/  CS2R R4, SRZ ;  /* 0x0000000000047805 */ /* 0x002fcc000001ff00 */
[----:B------:R-:W1:Y:S01]  /*4780*/  @!P1 MUFU.EX2 R36, R36 ;  /* 0x0000002400249308 */ /* 0x000e620000000800 */
[----:B----4-:R-:W-:Y:S07]  /*4790*/  @!P2 STS [R33+0x900], R34 ;  /* 0x000900222100a388 */ /* 0x010fee0000000800 */
[----:B------:R-:W2:Y:S01]  /*47a0*/  @!P6 MUFU.EX2 R2, R2 ;  /* 0x000000020002e308 */ /* 0x000ea20000000800 */
[----:B0-----:R0:W-:Y:S01]  /*47b0*/  @!P0 STS [R33+0xd80], R30 ;  /* 0x000d801e21008388 */ /* 0x0011e20000000800 */
[----:B------:R-:W-:Y:S01]  /*47c0*/  ISETP.GE.AND P0, PT, R0, 0x1, PT ;  /* 0x000000010000780c */ /* 0x000fe20003f06270 */
[----:B------:R-:W-:-:S02]  /*47d0*/  IMAD.MOV.U32 R0, RZ, RZ, RZ ;  /* 0x000000ffff007224 */ /* 0x000fc400078e00ff */
[----:B-1----:R-:W-:Y:S04]  /*47e0*/  @!P1 STS [R33+0xb40], R36 ;  /* 0x000b402421009388 */ /* 0x002fe80000000800 */
[----:B--2---:R1:W-:Y:S01]  /*47f0*/  @!P6 STS [R33+0xfc0], R2 ;  /* 0x000fc0022100e388 */ /* 0x0043e20000000800 */
[----:B0-----:R-:W-:Y:S02]  /*4800*/  IADD3 R30, R32, 0x40, RZ ;  /* 0x00000040201e7810 */ /* 0x001fe40007ffe0ff */
[----:B-1----:R-:W-:Y:S01]  /*4810*/  CS2R R2, SRZ ;  /* 0x0000000000027805 */ /* 0x002fe2000001ff00 */
[----:B------:R-:W-:Y:S06]  /*4820*/  BAR.SYNC.DEFER_BLOCKING 0x0 ;  /* 0x0000000000007b1d */ /* 0x000fec0000010000 */
[----:B------:R-:W-:Y:S05]  /*4830*/  @!P0 BRA `(.L_x_41) ;  /* 0x0000000400088947 */ /* 0x000fea0003800000 */
[----:B------:R-:W0:Y:S01]  /*4840*/  S2UR UR6, SR_CgaCtaId ;  /* 0x00000000000679c3 */ /* 0x000e220000008800 */
[----:B------:R-:W-:Y:S01]  /*4850*/  ULDC UR10, c[0x0][0x2dc] ;  /* 0x0000b700000a7ab9 */ /* 0x000fe20000000800 */
[----:B------:R-:W-:Y:S01]  /*4860*/  IMAD R33, R15, 0xc0, R32 ;  /* 0x000000c00f217824 */ /* 0x000fe200078e0220 */
[----:B------:R-:W-:Y:S01]  /*4870*/  UIMAD UR4, UR7, UR10, URZ ;  /* 0x0000000a070472a4 */ /* 0x000fe2000f8e023f */
[C---:B------:R-:W-:Y:S01]  /*4880*/  VIADD R12, R28.reuse, -UR7 ;  /* 0x800000071c0c7c36 */ /* 0x040fe20008000000 */
[----:B------:R-:W-:Y:S01]  /*4890*/  CS2R R16, SRZ ;  /* 0x0000000000107805 */ /* 0x000fe2000001ff00 */
[----:B------:R-:W-:Y:S01]  /*48a0*/  IMAD R36, R28, UR10, RZ ;  /* 0x0000000a1c247c24 */ /* 0x000fe2000f8e02ff */
[----:B------:R-:W-:Y:S01]  /*48b0*/  USHF.R.S32.HI UR11, URZ, 0x1f, UR4 ;  /* 0x0000001f3f0b7899 */ /* 0x000fe20008011404 */
[----:B------:R-:W-:Y:S02]  /*48c0*/  CS2R R18, SRZ ;  /* 0x0000000000127805 */ /* 0x000fe4000001ff00 */
[----:B------:R-:W-:Y:S01]  /*48d0*/  IADD3 R10, P0, R33, UR4, RZ ;  /* 0x00000004210a7c10 */ /* 0x000fe2000ff1e0ff */
[----:B------:R-:W-:Y:S01]  /*48e0*/  ULDC.64 UR4, c[0x0][0x288] ;  /* 0x0000a20000047ab9 */ /* 0x000fe20000000a00 */
[----:B------:R-:W-:-:S02]  /*48f0*/  ISETP.GE.AND P4, PT, R15, R12, PT ;  /* 0x0000000c0f00720c */ /* 0x000fc40003f86270 */
[----:B------:R-:W-:Y:S02]  /*4900*/  CS2R R20, SRZ ;  /* 0x0000000000147805 */ /* 0x000fe4000001ff00 */
[----:B------:R-:W-:Y:S02]  /*4910*/  LEA.HI.X.SX32 R33, R33, UR11, 0x1, P0 ;  /* 0x0000000b21217c11 */ /* 0x000fe400080f0eff */
[----:B------:R-:W-:Y:S02]  /*4920*/  CS2R R22, SRZ ;  /* 0x0000000000167805 */ /* 0x000fe4000001ff00 */
[----:B------:R-:W-:Y:S01]  /*4930*/  LEA R34, P0, R10, UR4, 0x2 ;  /* 0x000000040a227c11 */ /* 0x000fe2000f8010ff */
[----:B------:R-:W-:Y:S01]  /*4940*/  UMOV UR4, 0x400 ;  /* 0x0000040000047882 */ /* 0x000fe20000000000 */
[----:B------:R-:W-:Y:S02]  /*4950*/  CS2R R24, SRZ ;  /* 0x0000000000187805 */ /* 0x000fe4000001ff00 */
[----:B------:R-:W-:-:S02]  /*4960*/  CS2R R26, SRZ ;  /* 0x00000000001a7805 */ /* 0x000fc4000001ff00 */
[----:B------:R-:W-:Y:S01]  /*4970*/  LEA.HI.X R33, R10, UR5, R33, 0x2, P0 ;  /* 0x000000050a217c11 */ /* 0x000fe200080f1421 */
[----:B------:R-:W-:Y:S01]  /*4980*/  IMAD.MOV.U32 R10, RZ, RZ, RZ ;  /* 0x000000ffff0a7224 */ /* 0x000fe200078e00ff */
[----:B------:R-:W-:Y:S01]  /*4990*/  IADD3 R34, P0, R34, 0x200, RZ ;  /* 0x0000020022227810 */ /* 0x000fe20007f1e0ff */
[----:B------:R-:W-:Y:S01]  /*49a0*/  IMAD.WIDE R36, R36, 0x4, RZ ;  /* 0x0000000424247825 */ /* 0x000fe200078e02ff */
[----:B------:R-:W-:Y:S01]  /*49b0*/  UMOV UR5, URZ ;  /* 0x0000003f00057c82 */ /* 0x000fe20008000000 */
[----:B0-----:R-:W-:Y:S02]  /*49c0*/  ULEA UR4, UR6, UR4, 0x18 ;  /* 0x0000000406047291 */ /* 0x001fe4000f8ec03f */
[----:B------:R-:W-:-:S04]  /*49d0*/  IMAD.X R33, RZ, RZ, R33, P0 ;  /* 0x000000ffff217224 */ /* 0x000fc800000e0621 */
[----:B------:R-:W-:Y:S01]  /*49e0*/  LEA R14, R15, UR4, 0x2 ;  /* 0x000000040f0e7c11 */ /* 0x000fe2000f8e10ff */
[----:B------:R-:W-:-:S06]  /*49f0*/  ULDC UR4, c[0x0][0x2d0] ;  /* 0x0000b40000047ab9 */ /* 0x000fcc0000000800 */
.L_x_44:
[----:B---3--:R-:W-:Y:S01]  /*4a00*/  MOV R39, R33 ;  /* 0x0000002100277202 */ /* 0x008fe20000000f00 */
[----:B------:R-:W0:Y:S01]  /*4a10*/  LDC R31, c[0x0][0x3c4] ;  /* 0x0000f100ff1f7b82 */ /* 0x000e220000000800 */
[----:B------:R1:W2:Y:S01]  /*4a20*/  LDS R12, [R14] ;  /* 0x000000000e0c7984 */ /* 0x0002a20000000800 */
[----:B------:R-:W-:Y:S01]  /*4a30*/  UIADD3 UR5, UR5, 0x1, URZ ;  /* 0x0000000105057890 */ /* 0x000fe2000fffe03f */
[----:B------:R-:W-:Y:S01]  /*4a40*/  IMAD.MOV.U32 R38, RZ, RZ, R34 ;  /* 0x000000ffff267224 */ /* 0x000fe200078e0022 */
[----:B------:R-:W-:Y:S04]  /*4a50*/  BSSY B0, `(.L_x_42) ;  /* 0x0000010000007945 */ /* 0x000fe80003800000 */
[----:B------:R-:W-:Y:S01]  /*4a60*/  IADD3 R34, P0, R36, R38, RZ ;  /* 0x0000002624227210 */ /* 0x000fe20007f1e0ff */
[----:B------:R-:W-:Y:S01]  /*4a70*/  @!UPT UIADD3 URZ, URZ, URZ, URZ ;  /* 0x0000003f3f3ff290 */ /* 0x000fe2000fffe03f */
[----:B------:R-:W-:Y:S11]  /*4a80*/  @P4 BRA `(.L_x_43) ;  /* 0x0000000000304947 */ /* 0x000ff60003800000 */
[----:B------:R-:W-:Y:S02]  /*4a90*/  ISETP.GE.AND P3, PT, R32, UR4, PT ;  /* 0x0000000420007c0c */ /* 0x000fe4000bf66270 */
[----:B------:R-:W-:Y:S02]  /*4aa0*/  CS2R R16, SRZ ;  /* 0x0000000000107805 */ /* 0x000fe4000001ff00 */
[----:B------:R-:W-:Y:S02]  /*4ab0*/  ISETP.GE.AND P2, PT, R30, UR4, PT ;  /* 0x000000041e007c0c */ /* 0x000fe4000bf46270 */
[----:B------:R-:W-:Y:S02]  /*4ac0*/  CS2R R18, SRZ ;  /* 0x0000000000127805 */ /* 0x000fe4000001ff00 */
[----:B------:R-:W-:Y:S02]  /*4ad0*/  ISETP.GE.AND P1, PT, R29, UR4, PT ;  /* 0x000000041d007c0c */ /* 0x000fe4000bf26270 */
[----:B------:R-:W-:Y:S02]  /*4ae0*/  CS2R R20, SRZ ;  /* 0x0000000000147805 */ /* 0x000fe4000001ff00 */
[----:B------:R-:W-:Y:S02]  /*4af0*/  CS2R R22, SRZ ;  /* 0x0000000000167805 */ /* 0x000fe4000001ff00 */
[----:B------:R-:W-:Y:S02]  /*4b00*/  CS2R R24, SRZ ;  /* 0x0000000000187805 */ /* 0x000fe4000001ff00 */
[----:B------:R-:W-:Y:S01]  /*4b10*/  CS2R R26, SRZ ;  /* 0x00000000001a7805 */ /* 0x000fe2000001ff00 */
[----:B------:R3:W5:Y:S04]  /*4b20*/  @!P3 LDG.E.128 R16, desc[UR8][R38.64+-0x200] ;  /* 0xfffe00082610b981 */ /* 0x000768000c1e1d00 */
[----:B------:R3:W5:Y:S04]  /*4b30*/  @!P2 LDG.E.128 R20, desc[UR8][R38.64+-0x100] ;  /* 0xffff00082614a981 */ /* 0x000768000c1e1d00 */
[----:B------:R3:W5:Y:S02]  /*4b40*/  @!P1 LDG.E.128 R24, desc[UR8][R38.64] ;  /* 0x0000000826189981 */ /* 0x000764000c1e1d00 */
.L_x_43:
[----:B------:R-:W-:Y:S05]  /*4b50*/  BSYNC B0 ;  /* 0x0000000000007941 */ /* 0x000fea0003800000 */
.L_x_42:
[----:B------:R-:W-:Y:S01]  /*4b60*/  IADD3.X R33, R37, R39, RZ, P0, !PT ;  /* 0x0000002725217210 */ /* 0x000fe200007fe4ff */
[C---:B--2--5:R-:W-:Y:S01]  /*4b70*/  FFMA.FTZ R3, R12.reuse, R16, R3 ;  /* 0x000000100c037223 */ /* 0x064fe20000010003 */
[----:B0-----:R-:W-:Y:S01]  /*4b80*/  ISETP.LE.AND P0, PT, R31, UR5, PT ;  /* 0x000000051f007c0c */ /* 0x001fe2000bf03270 */
[C---:B------:R-:W-:Y:S01]  /*4b90*/  FFMA.FTZ R0, R12.reuse, R17, R0 ;  /* 0x000000110c007223 */ /* 0x040fe20000010000 */
        /* <DEDUP_REMOVED lines=8> */
[----:B------:R-:W-:Y:S01]  /*4c20*/  FFMA.FTZ R13, R12, R26, R13 ;  /* 0x0000001a0c0d7223 */ /* 0x000fe2000001000d */
[----:B-1----:R-:W-:Y:S01]  /*4c30*/  IADD3 R14, R14, 0x24, RZ ;  /* 0x000000240e0e7810 */ /* 0x002fe20007ffe0ff */
[----:B------:R-:W-:Y:S01]  /*4c40*/  FFMA.FTZ R10, R12, R27, R10 ;  /* 0x0000001b0c0a7223 */ /* 0x000fe2000001000a */
[----:B------:R-:W-:Y:S06]  /*4c50*/  @!P0 BRA `(.L_x_44) ;  /* 0xfffffffc00688947 */ /* 0x000fec000383ffff */
.L_x_41:
[----:B------:R-:W-:-:S04]  /*4c60*/  IADD3 R15, R15, UR7, RZ ;  /* 0x000000070f0f7c10 */ /* 0x000fc8000fffe0ff */
[----:B------:R-:W-:-:S13]  /*4c70*/  ISETP.GE.AND P0, PT, R15, R28, PT ;  /* 0x0000001c0f00720c */ /* 0x000fda0003f06270 */
[----:B------:R-:W-:Y:S05]  /*4c80*/  @P0 EXIT ;  /* 0x000000000000094d */ /* 0x000fea0003800000 */
[----:B------:R-:W0:Y:S01]  /*4c90*/  LDC R17, c[0x0][0x2c4] ;  /* 0x0000b100ff117b82 */ /* 0x000e220000000800 */
[----:B------:R-:W-:Y:S01]  /*4ca0*/  ULDC UR4, c[0x0][0x270] ;  /* 0x00009c0000047ab9 */ /* 0x000fe20000000800 */
[----:B------:R-:W-:Y:S01]  /*4cb0*/  IABS R21, R15 ;  /* 0x0000000f00157213 */ /* 0x000fe20000000000 */
[----:B------:R-:W-:Y:S01]  /*4cc0*/  ULDC UR6, c[0x0][0x2d0] ;  /* 0x0000b40000067ab9 */ /* 0x000fe20000000800 */
[----:B------:R-:W-:Y:S02]  /*4cd0*/  F2FP.BF16.F32.PACK_AB R5, R2, R5 ;  /* 0x000000050205723e */ /* 0x000fe400000010ff */
[----:B------:R-:W-:Y:S02]  /*4ce0*/  F2FP.BF16.F32.PACK_AB R2, R0, R3 ;  /* 0x000000030002723e */ /* 0x000fe400000010ff */
[----:B------:R-:W-:Y:S02]  /*4cf0*/  F2FP.BF16.F32.PACK_AB R9, R6, R9 ;  /* 0x000000090609723e */ /* 0x000fe400000010ff */
[----:B------:R-:W-:-:S02]  /*4d00*/  MOV R3, R5 ;  /* 0x0000000500037202 */ /* 0x000fc40000000f00 */
[----:B------:R-:W-:Y:S01]  /*4d10*/  F2FP.BF16.F32.PACK_AB R4, R4, R7 ;  /* 0x000000070404723e */ /* 0x000fe200000010ff */
[----:B------:R-:W-:Y:S02]  /*4d20*/  IMAD.MOV.U32 R5, RZ, RZ, R9 ;  /* 0x000000ffff057224 */ /* 0x000fe400078e0009 */
[----:B0-----:R-:W-:Y:S01]  /*4d30*/  IMAD R18, R17, UR4, RZ ;  /* 0x0000000411127c24 */ /* 0x001fe2000f8e02ff */
[----:B------:R-:W-:-:S04]  /*4d40*/  ULDC.64 UR4, c[0x0][0x290] ;  /* 0x0000a40000047ab9 */ /* 0x000fc80000000a00 */
[-C--:B------:R-:W-:Y:S02]  /*4d50*/  IABS R20, R18.reuse ;  /* 0x0000001200147213 */ /* 0x080fe40000000000 */
[----:B------:R-:W-:Y:S02]  /*4d60*/  IABS R14, R18 ;  /* 0x00000012000e7213 */ /* 0x000fe40000000000 */
[----:B------:R-:W0:Y:S02]  /*4d70*/  I2F.RP R16, R20 ;  /* 0x0000001400107306 */ /* 0x000e240000209400 */
[----:B------:R-:W-:-:S06]  /*4d80*/  IADD3 R14, RZ, -R14, RZ ;  /* 0x8000000eff0e7210 */ /* 0x000fcc0007ffe0ff */
[----:B0-----:R-:W0:Y:S02]  /*4d90*/  MUFU.RCP R22, R16 ;  /* 0x0000001000167308 */ /* 0x001e240000001000 */
[----:B0-----:R-:W-:Y:S01]  /*4da0*/  VIADD R22, R22, 0xffffffe ;  /* 0x0ffffffe16167836 */ /* 0x001fe20000000000 */
[----:B------:R-:W-:-:S05]  /*4db0*/  IABS R16, R17 ;  /* 0x0000001100107213 */ /* 0x000fca0000000000 */
[----:B------:R-:W0:Y:S02]  /*4dc0*/  F2I.FTZ.U32.TRUNC.NTZ R23, R22 ;  /* 0x0000001600177305 */ /* 0x000e24000021f000 */
[----:B0-----:R-:W-:Y:S02]  /*4dd0*/  IMAD.MOV R19, RZ, RZ, -R23 ;  /* 0x000000ffff137224 */ /* 0x001fe400078e0a17 */
[----:B------:R-:W-:Y:S02]  /*4de0*/  IMAD.MOV.U32 R22, RZ, RZ, RZ ;  /* 0x000000ffff167224 */ /* 0x000fe400078e00ff */
[----:B------:R-:W-:-:S04]  /*4df0*/  IMAD R12, R19, R20, RZ ;  /* 0x00000014130c7224 */ /* 0x000fc800078e02ff */
[----:B------:R-:W-:-:S06]  /*4e00*/  IMAD.HI.U32 R12, R23, R12, R22 ;  /* 0x0000000c170c7227 */ /* 0x000fcc00078e0016 */
[----:B------:R-:W-:Y:S02]  /*4e10*/  IMAD.HI.U32 R19, R12, R21, RZ ;  /* 0x000000150c137227 */ /* 0x000fe400078e00ff */
[----:B------:R-:W0:Y:S02]  /*4e20*/  I2F.RP R12, R16 ;  /* 0x00000010000c7306 */ /* 0x000e240000209400 */
[----:B------:R-:W-:Y:S01]  /*4e30*/  IMAD R21, R19, R14, R21 ;  /* 0x0000000e13157224 */ /* 0x000fe200078e0215 */
[----:B------:R-:W-:-:S04]  /*4e40*/  LOP3.LUT R14, R15, R18, RZ, 0x3c, !PT ;  /* 0x000000120f0e7212 */ /* 0x000fc800078e3cff */
[----:B------:R-:W-:Y:S02]  /*4e50*/  ISETP.GT.U32.AND P1, PT, R20, R21, PT ;  /* 0x000000151400720c */ /* 0x000fe40003f24070 */
[----:B------:R-:W-:Y:S01]  /*4e60*/  ISETP.GE.AND P0, PT, R14, RZ, PT ;  /* 0x000000ff0e00720c */ /* 0x000fe20003f06270 */
[----:B0-----:R-:W0:Y:S10]  /*4e70*/  MUFU.RCP R12, R12 ;  /* 0x0000000c000c7308 */ /* 0x001e340000001000 */
[----:B------:R-:W-:-:S02]  /*4e80*/  @!P1 IMAD.IADD R21, R21, 0x1, -R20 ;  /* 0x0000000115159824 */ /* 0x000fc400078e0a14 */
[----:B------:R-:W-:Y:S01]  /*4e90*/  @!P1 VIADD R19, R19, 0x1 ;  /* 0x0000000113139836 */ /* 0x000fe20000000000 */
[----:B------:R-:W-:Y:S02]  /*4ea0*/  ISETP.NE.AND P1, PT, R18, RZ, PT ;  /* 0x000000ff1200720c */ /* 0x000fe40003f25270 */
[----:B------:R-:W-:Y:S01]  /*4eb0*/  ISETP.GE.U32.AND P2, PT, R21, R20, PT ;  /* 0x000000141500720c */ /* 0x000fe20003f46070 */
[----:B0-----:R-:W-:-:S04]  /*4ec0*/  VIADD R22, R12, 0xffffffe ;  /* 0x0ffffffe0c167836 */ /* 0x001fc80000000000 */
[----:B------:R0:W1:Y:S08]  /*4ed0*/  F2I.FTZ.U32.TRUNC.NTZ R23, R22 ;  /* 0x0000001600177305 */ /* 0x000070000021f000 */
[----:B------:R-:W-:-:S05]  /*4ee0*/  @P2 IADD3 R19, R19, 0x1, RZ ;  /* 0x0000000113132810 */ /* 0x000fca0007ffe0ff */
[----:B------:R-:W-:Y:S01]  /*4ef0*/  @!P0 IMAD.MOV R19, RZ, RZ, -R19 ;  /* 0x000000ffff138224 */ /* 0x000fe200078e0a13 */
[----:B------:R-:W-:-:S05]  /*4f00*/  @!P1 LOP3.LUT R19, RZ, R18, RZ, 0x33, !PT ;  /* 0x00000012ff139212 */ /* 0x000fca00078e33ff */
[----:B------:R-:W-:Y:S01]  /*4f10*/  IMAD R18, R19, R18, RZ ;  /* 0x0000001213127224 */ /* 0x000fe200078e02ff */
[----:B0-----:R-:W-:Y:S01]  /*4f20*/  HFMA2.MMA R22, -RZ, RZ, 0, 0 ;  /* 0x00000000ff167435 */ /* 0x001fe200000001ff */
[----:B-1----:R-:W-:Y:S02]  /*4f30*/  IMAD.MOV R21, RZ, RZ, -R23 ;  /* 0x000000ffff157224 */ /* 0x002fe400078e0a17 */
[----:B------:R-:W-:Y:S02]  /*4f40*/  IMAD.IADD R20, R15, 0x1, -R18 ;  /* 0x000000010f147824 */ /* 0x000fe400078e0a12 */
[----:B------:R-:W-:-:S03]  /*4f50*/  IMAD R14, R21, R16, RZ ;  /* 0x00000010150e7224 */ /* 0x000fc600078e02ff */
[----:B------:R-:W-:Y:S02]  /*4f60*/  IABS R12, R20 ;  /* 0x00000014000c7213 */ /* 0x000fe40000000000 */
[----:B------:R-:W-:Y:S01]  /*4f70*/  IMAD.HI.U32 R14, R23, R14, R22 ;  /* 0x0000000e170e7227 */ /* 0x000fe200078e0016 */
[----:B------:R-:W-:-:S03]  /*4f80*/  LOP3.LUT R20, R20, R17, RZ, 0x3c, !PT ;  /* 0x0000001114147212 */ /* 0x000fc600078e3cff */
[----:B------:R-:W-:Y:S01]  /*4f90*/  IMAD.WIDE.U32 R22, R19, UR4, RZ ;  /* 0x0000000413167c25 */ /* 0x000fe2000f8e00ff */
[----:B------:R-:W-:-:S03]  /*4fa0*/  ISETP.GE.AND P1, PT, R20, RZ, PT ;  /* 0x000000ff1400720c */ /* 0x000fc60003f26270 */
[----:B------:R-:W-:-:S04]  /*4fb0*/  IMAD.HI.U32 R14, R14, R12, RZ ;  /* 0x0000000c0e0e7227 */ /* 0x000fc800078e00ff */
[----:B------:R-:W-:-:S04]  /*4fc0*/  IMAD.MOV R21, RZ, RZ, -R14 ;  /* 0x000000ffff157224 */ /* 0x000fc800078e0a0e */
[----:B------:R-:W-:-:S05]  /*4fd0*/  IMAD R21, R16, R21, R12 ;  /* 0x0000001510157224 */ /* 0x000fca00078e020c */
[----:B------:R-:W-:-:S13]  /*4fe0*/  ISETP.GT.U32.AND P0, PT, R16, R21, PT ;  /* 0x000000151000720c */ /* 0x000fda0003f04070 */
[----:B------:R-:W-:Y:S02]  /*4ff0*/  @!P0 IMAD.IADD R21, R21, 0x1, -R16 ;  /* 0x0000000115158824 */ /* 0x000fe400078e0a10 */
[----:B------:R-:W-:Y:S01]  /*5000*/  @!P0 VIADD R14, R14, 0x1 ;  /* 0x000000010e0e8836 */ /* 0x000fe20000000000 */
[----:B------:R-:W-:Y:S02]  /*5010*/  ISETP.NE.AND P0, PT, R17, RZ, PT ;  /* 0x000000ff1100720c */ /* 0x000fe40003f05270 */
[----:B------:R-:W-:Y:S02]  /*5020*/  ISETP.GE.U32.AND P2, PT, R21, R16, PT ;  /* 0x000000101500720c */ /* 0x000fe40003f46070 */
[----:B------:R-:W-:-:S05]  /*5030*/  SHF.R.S32.HI R16, RZ, 0x1f, R19 ;  /* 0x0000001fff107819 */ /* 0x000fca0000011413 */
[----:B------:R-:W-:-:S06]  /*5040*/  IMAD R16, R16, UR4, RZ ;  /* 0x0000000410107c24 */ /* 0x000fcc000f8e02ff */
[----:B------:R-:W-:Y:S02]  /*5050*/  @P2 IADD3 R14, R14, 0x1, RZ ;  /* 0x000000010e0e2810 */ /* 0x000fe40007ffe0ff */
[----:B------:R-:W-:-:S03]  /*5060*/  ISETP.GE.AND P2, PT, R32, UR6, PT ;  /* 0x0000000620007c0c */ /* 0x000fc6000bf46270 */
[----:B------:R-:W-:Y:S02]  /*5070*/  IMAD.MOV.U32 R12, RZ, RZ, R14 ;  /* 0x000000ffff0c7224 */ /* 0x000fe400078e000e */
[----:B------:R-:W-:Y:S01]  /*5080*/  IMAD R14, R19, UR5, R16 ;  /* 0x00000005130e7c24 */ /* 0x000fe2000f8e0210 */
[----:B------:R-:W-:Y:S01]  /*5090*/  ULDC.64 UR4, c[0x0][0x2a0] ;  /* 0x0000a80000047ab9 */ /* 0x000fe20000000a00 */
[----:B------:R-:W-:Y:S01]  /*50a0*/  @!P1 IMAD.MOV R12, RZ, RZ, -R12 ;  /* 0x000000ffff0c9224 */ /* 0x000fe200078e0a0c */
[-C--:B------:R-:W-:Y:S02]  /*50b0*/  @!P0 LOP3.LUT R12, RZ, R17.reuse, RZ, 0x33, !PT ;  /* 0x00000011ff0c8212 */ /* 0x080fe400078e33ff */
[----:B------:R-:W-:Y:S02]  /*50c0*/  ISETP.GE.AND P1, PT, R30, UR6, PT ;  /* 0x000000061e007c0c */ /* 0x000fe4000bf26270 */
[----:B------:R-:W-:Y:S01]  /*50d0*/  SHF.R.S32.HI R21, RZ, 0x1f, R12 ;  /* 0x0000001fff157819 */ /* 0x000fe2000001140c */
[----:B------:R-:W-:Y:S01]  /*50e0*/  IMAD R20, R12, R17, R18 ;  /* 0x000000110c147224 */ /* 0x000fe200078e0212 */
[----:B------:R-:W-:Y:S01]  /*50f0*/  IADD3 R19, R23, R14, RZ ;  /* 0x0000000e17137210 */ /* 0x000fe20007ffe0ff */
[----:B------:R-:W-:Y:S01]  /*5100*/  IMAD.MOV.U32 R18, RZ, RZ, R22 ;  /* 0x000000ffff127224 */ /* 0x000fe200078e0016 */
[----:B------:R-:W0:Y:S01]  /*5110*/  @!P2 LDC.64 R16, c[0x0][0x280] ;  /* 0x0000a000ff10ab82 */ /* 0x000e220000000a00 */
[----:B------:R-:W-:-:S02]  /*5120*/  IMAD R21, R21, UR4, RZ ;  /* 0x0000000415157c24 */ /* 0x000fc4000f8e02ff */
[----:B------:R-:W-:Y:S02]  /*5130*/  IMAD.IADD R20, R15, 0x1, -R20 ;  /* 0x000000010f147824 */ /* 0x000fe400078e0a14 */
[----:B------:R-:W-:-:S03]  /*5140*/  IMAD.WIDE.U32 R18, R12, UR4, R18 ;  /* 0x000000040c127c25 */ /* 0x000fc6000f8e0012 */
[----:B------:R-:W1:Y:S01]  /*5150*/  @!P1 LDC.64 R14, c[0x0][0x280] ;  /* 0x0000a000ff0e9b82 */ /* 0x000e620000000a00 */
[----:B------:R-:W-:Y:S01]  /*5160*/  IMAD R21, R12, UR5, R21 ;  /* 0x000000050c157c24 */ /* 0x000fe2000f8e0215 */
[----:B------:R-:W-:Y:S01]  /*5170*/  SHF.R.S32.HI R12, RZ, 0x1f, R20 ;  /* 0x0000001fff0c7819 */ /* 0x000fe20000011414 */
[----:B------:R-:W-:Y:S01]  /*5180*/  ULDC.64 UR4, c[0x0][0x298] ;  /* 0x0000a60000047ab9 */ /* 0x000fe20000000a00 */
[----:B------:R-:W-:Y:S02]  /*5190*/  IMAD.MOV.U32 R22, RZ, RZ, R18 ;  /* 0x000000ffff167224 */ /* 0x000fe400078e0012 */
[----:B------:R-:W-:Y:S01]  /*51a0*/  IADD3 R23, R19, R21, RZ ;  /* 0x0000001513177210 */ /* 0x000fe20007ffe0ff */
[----:B------:R-:W-:-:S04]  /*51b0*/  IMAD R19, R12, UR4, RZ ;  /* 0x000000040c137c24 */ /* 0x000fc8000f8e02ff */
[C---:B------:R-:W-:Y:S02]  /*51c0*/  IMAD R19, R20.reuse, UR5, R19 ;  /* 0x0000000514137c24 */ /* 0x040fe4000f8e0213 */
[----:B------:R-:W-:-:S04]  /*51d0*/  IMAD.WIDE.U32 R20, R20, UR4, R22 ;  /* 0x0000000414147c25 */ /* 0x000fc8000f8e0016 */
[----:B------:R-:W-:Y:S01]  /*51e0*/  IMAD.IADD R19, R21, 0x1, R19 ;  /* 0x0000000115137824 */ /* 0x000fe200078e0213 */
[-C--:B------:R-:W-:Y:S02]  /*51f0*/  @!P2 IADD3 R12, P0, R32, R20.reuse, RZ ;  /* 0x00000014200ca210 */ /* 0x080fe40007f1e0ff */
[----:B------:R-:W-:Y:S02]  /*5200*/  @!P1 IADD3 R0, P3, R30, R20, RZ ;  /* 0x000000141e009210 */ /* 0x000fe40007f7e0ff */
[-C--:B------:R-:W-:Y:S02]  /*5210*/  @!P2 LEA.HI.X.SX32 R32, R32, R19.reuse, 0x1, P0 ;  /* 0x000000132020a211 */ /* 0x080fe400000f0eff */
[----:B0-----:R-:W-:Y:S02]  /*5220*/  @!P2 LEA R16, P0, R12, R16, 0x1 ;  /* 0x000000100c10a211 */ /* 0x001fe400078008ff */
[----:B------:R-:W-:Y:S02]  /*5230*/  @!P1 LEA.HI.X.SX32 R30, R30, R19, 0x1, P3 ;  /* 0x000000131e1e9211 */ /* 0x000fe400018f0eff */
[----:B------:R-:W-:-:S02]  /*5240*/  @!P2 LEA.HI.X R17, R12, R17, R32, 0x1, P0 ;  /* 0x000000110c11a211 */ /* 0x000fc400000f0c20 */
[----:B------:R-:W-:Y:S02]  /*5250*/  ISETP.GE.AND P0, PT, R29, UR6, PT ;  /* 0x000000061d007c0c */ /* 0x000fe4000bf06270 */
[C---:B-1----:R-:W-:Y:S01]  /*5260*/  @!P1 LEA R14, P3, R0.reuse, R14, 0x1 ;  /* 0x0000000e000e9211 */ /* 0x042fe200078608ff */
[----:B------:R0:W-:Y:S03]  /*5270*/  @!P2 STG.E.64 desc[UR8][R16.64], R2 ;  /* 0x000000021000a986 */ /* 0x0001e6000c101b08 */
[----:B------:R-:W-:-:S05]  /*5280*/  @!P1 LEA.HI.X R15, R0, R15, R30, 0x1, P3 ;  /* 0x0000000f000f9211 */ /* 0x000fca00018f0c1e */
[----:B------:R0:W-:Y:S02]  /*5290*/  @!P1 STG.E.64 desc[UR8][R14.64], R4 ;  /* 0x000000040e009986 */ /* 0x0001e4000c101b08 */
[----:B------:R-:W-:Y:S05]  /*52a0*/  @P0 EXIT ;  /* 0x000000000000094d */ /* 0x000fea0003800000 */
[C---:B------:R-:W-:Y:S01]  /*52b0*/  IADD3 R20, P0, R29.reuse, R20, RZ ;  /* 0x000000141d147210 */ /* 0x040fe20007f1e0ff */
[----:B------:R-:W-:Y:S01]  /*52c0*/  ULDC.64 UR4, c[0x0][0x280] ;  /* 0x0000a00000047ab9 */ /* 0x000fe20000000a00 */
[----:B------:R-:W-:Y:S02]  /*52d0*/  F2FP.BF16.F32.PACK_AB R8, R8, R11 ;  /* 0x0000000b0808723e */ /* 0x000fe400000010ff */
[----:B------:R-:W-:Y:S02]  /*52e0*/  LEA.HI.X.SX32 R19, R29, R19, 0x1, P0 ;  /* 0x000000131d137211 */ /* 0x000fe400000f0eff */
[----:B0-----:R-:W-:Y:S02]  /*52f0*/  LEA R2, P0, R20, UR4, 0x1 ;  /* 0x0000000414027c11 */ /* 0x001fe4000f8008ff */
[----:B------:R-:W-:Y:S02]  /*5300*/  F2FP.BF16.F32.PACK_AB R9, R10, R13 ;  /* 0x0000000d0a09723e */ /* 0x000fe400000010ff */
[----:B------:R-:W-:-:S05]  /*5310*/  LEA.HI.X R3, R20, UR5, R19, 0x1, P0 ;  /* 0x0000000514037c11 */ /* 0x000fca00080f0c13 */
[----:B------:R-:W-:Y:S01]  /*5320*/  STG.E.64 desc[UR8][R2.64], R8 ;  /* 0x0000000802007986 */ /* 0x000fe2000c101b08 */
[----:B------:R-:W-:Y:S05]  /*5330*/  EXIT ;  /* 0x000000000000794d */ /* 0x000fea0003800000 */
        .weak           $__internal_0_$__cuda_sm20_div_s64
        .type           $__internal_0_$__cuda_sm20_div_s64,@function
        .size           $__internal_0_$__cuda_sm20_div_s64,(.L_x_7884 - $__internal_0_$__cuda_sm20_div_s64)
$__internal_0_$__cuda_sm20_div_s64:
[----:B------:R-:W-:Y:S02]  /*5340*/  IADD3 R51, P0, RZ, -R24, RZ ;  /* 0x80000018ff337210 */ /* 0x000fe40007f1e0ff */
[----:B------:R-:W-:-:S03]  /*5350*/  ISETP.GE.AND P1, PT, R23, RZ, PT ;  /* 0x000000ff1700720c */ /* 0x000fc60003f26270 */
[----:B------:R-:W-:Y:S01]  /*5360*/  IMAD.X R0, RZ, RZ, ~R23, P0 ;  /* 0x000000ffff007224 */ /* 0x000fe200000e0e17 */
[----:B------:R-:W-:-:S04]  /*5370*/  SEL R50, R51, R24, !P1 ;  /* 0x0000001833327207 */ /* 0x000fc80004800000 */
[----:B------:R-:W-:-:S04]  /*5380*/  SEL R51, R0, R23, !P1 ;  /* 0x0000001700337207 */ /* 0x000fc80004800000 */
[----:B------:R-:W0:Y:S08]  /*5390*/  I2F.U64.RP R20, R50 ;  /* 0x0000003200147312 */ /* 0x000e300000309000 */
[----:B0-----:R-:W0:Y:S02]  /*53a0*/  MUFU.RCP R26, R20 ;  /* 0x00000014001a7308 */ /* 0x001e240000001000 */
[----:B0-----:R-:W-:-:S06]  /*53b0*/  VIADD R26, R26, 0x1ffffffe ;  /* 0x1ffffffe1a1a7836 */ /* 0x001fcc0000000000 */
[----:B------:R-:W0:Y:S02]  /*53c0*/  F2I.U64.TRUNC R60, R26 ;  /* 0x0000001a003c7311 */ /* 0x000e24000020d800 */
[----:B0-----:R-:W-:-:S04]  /*53d0*/  IMAD.WIDE.U32 R20, R60, R50, RZ ;  /* 0x000000323c147225 */ /* 0x001fc800078e00ff */
[----:B------:R-:W-:Y:S01]  /*53e0*/  IMAD R27, R60, R51, R21 ;  /* 0x000000333c1b7224 */ /* 0x000fe200078e0215 */
[----:B------:R-:W-:-:S03]  /*53f0*/  IADD3 R21, P0, RZ, -R20, RZ ;  /* 0x80000014ff157210 */ /* 0x000fc60007f1e0ff */
[----:B------:R-:W-:Y:S02]  /*5400*/  IMAD R0, R61, R50, R27 ;  /* 0x000000323d007224 */ /* 0x000fe400078e021b */
[----:B------:R-:W-:-:S04]  /*5410*/  IMAD.HI.U32 R26, R60, R21, RZ ;  /* 0x000000153c1a7227 */ /* 0x000fc800078e00ff */
[----:B------:R-:W-:Y:S02]  /*5420*/  IMAD.X R0, RZ, RZ, ~R0, P0 ;  /* 0x000000ffff007224 */ /* 0x000fe400000e0e00 */
[----:B------:R-:W-:Y:S02]  /*5430*/  IMAD.MOV.U32 R27, RZ, RZ, R60 ;  /* 0x000000ffff1b7224 */ /* 0x000fe400078e003c */
[----:B------:R-:W-:-:S04]  /*5440*/  IMAD.HI.U32 R20, R61, R0, RZ ;  /* 0x000000003d147227 */ /* 0x000fc800078e00ff */
[----:B------:R-:W-:-:S04]  /*5450*/  IMAD.WIDE.U32 R26, P0, R60, R0, R26 ;  /* 0x000000003c1a7225 */ /* 0x000fc8000780001a */
[C---:B------:R-:W-:Y:S02]  /*5460*/  IMAD R0, R61.reuse, R0, RZ ;  /* 0x000000003d007224 */ /* 0x040fe400078e02ff */
[----:B------:R-:W-:-:S04]  /*5470*/  IMAD.HI.U32 R21, P1, R61, R21, R26 ;  /* 0x000000153d157227 */ /* 0x000fc8000782001a */
[----:B------:R-:W-:Y:S01]  /*5480*/  IMAD.X R20, R20, 0x1, R61, P0 ;  /* 0x0000000114147824 */ /* 0x000fe200000e063d */
[----:B------:R-:W-:-:S04]  /*5490*/  IADD3 R61, P0, R0, R21, RZ ;  /* 0x00000015003d7210 */ /* 0x000fc80007f1e0ff */
[----:B------:R-:W-:Y:S01]  /*54a0*/  IADD3.X R20, RZ, RZ, R20, P0, P1 ;  /* 0x000000ffff147210 */ /* 0x000fe200007e2414 */
[----:B------:R-:W-:Y:S01]  /*54b0*/  IMAD.WIDE.U32 R26, R61, R50, RZ ;  /* 0x000000323d1a7225 */ /* 0x000fe200078e00ff */
[----:B------:R-:W-:-:S03]  /*54c0*/  ISETP.GE.AND P1, PT, R19, RZ, PT ;  /* 0x000000ff1300720c */ /* 0x000fc60003f26270 */
[----:B------:R-:W-:Y:S01]  /*54d0*/  IMAD R27, R61, R51, R27 ;  /* 0x000000333d1b7224 */ /* 0x000fe200078e021b */
[----:B------:R-:W-:-:S03]  /*54e0*/  IADD3 R21, P0, RZ, -R26, RZ ;  /* 0x8000001aff157210 */ /* 0x000fc60007f1e0ff */
[----:B------:R-:W-:Y:S02]  /*54f0*/  IMAD R27, R20, R50, R27 ;  /* 0x00000032141b7224 */ /* 0x000fe400078e021b */
[----:B------:R-:W-:-:S04]  /*5500*/  IMAD.HI.U32 R60, R61, R21, RZ ;  /* 0x000000153d3c7227 */ /* 0x000fc800078e00ff */
[----:B------:R-:W-:-:S04]  /*5510*/  IMAD.X R27, RZ, RZ, ~R27, P0 ;  /* 0x000000ffff1b7224 */ /* 0x000fc800000e0e1b */
[----:B------:R-:W-:-:S04]  /*5520*/  IMAD.WIDE.U32 R60, P0, R61, R27, R60 ;  /* 0x0000001b3d3c7225 */ /* 0x000fc8000780003c */
[----:B------:R-:W-:-:S04]  /*5530*/  IMAD.HI.U32 R37, R20, R27, RZ ;  /* 0x0000001b14257227 */ /* 0x000fc800078e00ff */
[----:B------:R-:W-:Y:S01]  /*5540*/  IMAD.HI.U32 R21, P4, R20, R21, R60 ;  /* 0x0000001514157227 */ /* 0x000fe2000788003c */
[----:B------:R-:W-:-:S03]  /*5550*/  IADD3.X R37, R37, R20, RZ, P0, !PT ;  /* 0x0000001425257210 */ /* 0x000fc600007fe4ff */
[----:B------:R-:W-:Y:S01]  /*5560*/  IMAD R0, R20, R27, RZ ;  /* 0x0000001b14007224 */ /* 0x000fe200078e02ff */
[----:B------:R-:W-:-:S04]  /*5570*/  IADD3 R27, P0, RZ, -R18, RZ ;  /* 0x80000012ff1b7210 */ /* 0x000fc80007f1e0ff */
[----:B------:R-:W-:Y:S01]  /*5580*/  IADD3 R21, P2, R0, R21, RZ ;  /* 0x0000001500157210 */ /* 0x000fe20007f5e0ff */
[----:B------:R-:W-:Y:S01]  /*5590*/  IMAD.X R20, RZ, RZ, ~R19, P0 ;  /* 0x000000ffff147224 */ /* 0x000fe200000e0e13 */
[----:B------:R-:W-:Y:S01]  /*55a0*/  SEL R0, R27, R18, !P1 ;  /* 0x000000121b007207 */ /* 0x000fe20004800000 */
[----:B------:R-:W-:Y:S01]  /*55b0*/  IMAD.MOV.U32 R27, RZ, RZ, RZ ;  /* 0x000000ffff1b7224 */ /* 0x000fe200078e00ff */
[----:B------:R-:W-:Y:S02]  /*55c0*/  IADD3.X R37, RZ, RZ, R37, P2, P4 ;  /* 0x000000ffff257210 */ /* 0x000fe400017e8425 */
[----:B------:R-:W-:Y:S01]  /*55d0*/  SEL R20, R20, R19, !P1 ;  /* 0x0000001314147207 */ /* 0x000fe20004800000 */
[----:B------:R-:W-:-:S04]  /*55e0*/  IMAD.HI.U32 R26, R21, R0, RZ ;  /* 0x00000000151a7227 */ /* 0x000fc800078e00ff */
[----:B------:R-:W-:-:S04]  /*55f0*/  IMAD.WIDE.U32 R26, R21, R20, R26 ;  /* 0x00000014151a7225 */ /* 0x000fc800078e001a */
[----:B------:R-:W-:-:S04]  /*5600*/  IMAD.HI.U32 R26, P2, R37, R0, R26 ;  /* 0x00000000251a7227 */ /* 0x000fc8000784001a */
[----:B------:R-:W-:-:S05]  /*5610*/  IMAD R27, R37, R20, RZ ;  /* 0x00000014251b7224 */ /* 0x000fca00078e02ff */
[----:B------:R-:W-:-:S05]  /*5620*/  IADD3 R27, P1, R27, R26, RZ ;  /* 0x0000001a1b1b7210 */ /* 0x000fca0007f3e0ff */
[----:B------:R-:W-:-:S04]  /*5630*/  IMAD.WIDE.U32 R60, R27, R50, RZ ;  /* 0x000000321b3c7225 */ /* 0x000fc800078e00ff */
[----:B------:R-:W-:Y:S01]  /*5640*/  IMAD R26, R27, R51, R61 ;  /* 0x000000331b1a7224 */ /* 0x000fe200078e023d */
[----:B------:R-:W-:Y:S01]  /*5650*/  IADD3 R21, P0, -R60, R0, RZ ;  /* 0x000000003c157210 */ /* 0x000fe20007f1e1ff */
[----:B------:R-:W-:-:S04]  /*5660*/  IMAD.HI.U32 R0, R37, R20, RZ ;  /* 0x0000001425007227 */ /* 0x000fc800078e00ff */
[----:B------:R-:W-:Y:S01]  /*5670*/  IMAD.X R0, RZ, RZ, R0, P2 ;  /* 0x000000ffff007224 */ /* 0x000fe200010e0600 */
[----:B------:R-:W-:-:S03]  /*5680*/  ISETP.GE.U32.AND P2, PT, R21, R50, PT ;  /* 0x000000321500720c */ /* 0x000fc60003f46070 */
[----:B------:R-:W-:-:S04]  /*5690*/  IMAD.X R37, RZ, RZ, R0, P1 ;  /* 0x000000ffff257224 */ /* 0x000fc800008e0600 */
[----:B------:R-:W-:Y:S01]  /*56a0*/  IMAD R39, R37, R50, R26 ;  /* 0x0000003225277224 */ /* 0x000fe200078e021a */
[----:B------:R-:W-:-:S04]  /*56b0*/  LOP3.LUT R26, R23, R19, RZ, 0x3c, !PT ;  /* 0x00000013171a7212 */ /* 0x000fc800078e3cff */
[----:B------:R-:W-:Y:S02]  /*56c0*/  IADD3.X R39, ~R39, R20, RZ, P0, !PT ;  /* 0x0000001427277210 */ /* 0x000fe400007fe5ff */
[----:B------:R-:W-:Y:S02]  /*56d0*/  IADD3 R0, P0, R21, -R50, RZ ;  /* 0x8000003215007210 */ /* 0x000fe40007f1e0ff */
[----:B------:R-:W-:-:S04]  /*56e0*/  ISETP.GE.U32.AND.EX P2, PT, R39, R51, PT, P2 ;  /* 0x000000332700720c */ /* 0x000fc80003f46120 */
[----:B------:R-:W-:Y:S01]  /*56f0*/  SEL R21, R0, R21, P2 ;  /* 0x0000001500157207 */ /* 0x000fe20001000000 */
[----:B------:R-:W-:-:S03]  /*5700*/  IMAD.X R0, R39, 0x1, ~R51, P0 ;  /* 0x0000000127007824 */ /* 0x000fc600000e0e33 */
[----:B------:R-:W-:Y:S02]  /*5710*/  ISETP.GE.U32.AND P1, PT, R21, R50, PT ;  /* 0x000000321500720c */ /* 0x000fe40003f26070 */
[----:B------:R-:W-:Y:S02]  /*5720*/  SEL R39, R0, R39, P2 ;  /* 0x0000002700277207 */ /* 0x000fe40001000000 */
[----:B------:R-:W-:Y:S02]  /*5730*/  IADD3 R0, P0, R27, 0x1, RZ ;  /* 0x000000011b007810 */ /* 0x000fe40007f1e0ff */
[----:B------:R-:W-:Y:S02]  /*5740*/  ISETP.GE.U32.AND.EX P1, PT, R39, R51, PT, P1 ;  /* 0x000000332700720c */ /* 0x000fe40003f26110 */
[----:B------:R-:W-:Y:S01]  /*5750*/  SEL R27, R0, R27, P2 ;  /* 0x0000001b001b7207 */ /* 0x000fe20001000000 */
[----:B------:R-:W-:-:S03]  /*5760*/  IMAD.X R0, RZ, RZ, R37, P0 ;  /* 0x000000ffff007224 */ /* 0x000fc600000e0625 */
[----:B------:R-:W-:Y:S02]  /*5770*/  IADD3 R20, P0, R27, 0x1, RZ ;  /* 0x000000011b147810 */ /* 0x000fe40007f1e0ff */
[----:B------:R-:W-:Y:S02]  /*5780*/  SEL R0, R0, R37, P2 ;  /* 0x0000002500007207 */ /* 0x000fe40001000000 */
[----:B------:R-:W-:Y:S02]  /*5790*/  SEL R20, R20, R27, P1 ;  /* 0x0000001b14147207 */ /* 0x000fe40000800000 */
[----:B------:R-:W-:Y:S01]  /*57a0*/  ISETP.GE.AND P2, PT, R26, RZ, PT ;  /* 0x000000ff1a00720c */ /* 0x000fe20003f46270 */
[----:B------:R-:W-:Y:S01]  /*57b0*/  IMAD.X R21, RZ, RZ, R0, P0 ;  /* 0x000000ffff157224 */ /* 0x000fe200000e0600 */
[----:B------:R-:W-:-:S04]  /*57c0*/  ISETP.NE.U32.AND P0, PT, R24, RZ, PT ;  /* 0x000000ff1800720c */ /* 0x000fc80003f05070 */
[----:B------:R-:W-:Y:S02]  /*57d0*/  SEL R0, R21, R0, P1 ;  /* 0x0000000015007207 */ /* 0x000fe40000800000 */
[----:B------:R-:W-:Y:S02]  /*57e0*/  IADD3 R21, P1, RZ, -R20, RZ ;  /* 0x80000014ff157210 */ /* 0x000fe40007f3e0ff */
[----:B------:R-:W-:Y:S02]  /*57f0*/  ISETP.NE.AND.EX P0, PT, R23, RZ, PT, P0 ;  /* 0x000000ff1700720c */ /* 0x000fe40003f05300 */
[----:B------:R-:W-:Y:S02]  /*5800*/  IADD3.X R27, RZ, ~R0, RZ, P1, !PT ;  /* 0x80000000ff1b7210 */ /* 0x000fe40000ffe4ff */
[----:B------:R-:W-:Y:S01]  /*5810*/  SEL R21, R21, R20, !P2 ;  /* 0x0000001415157207 */ /* 0x000fe20005000000 */
[----:B------:R-:W-:Y:S01]  /*5820*/  IMAD.MOV.U32 R20, RZ, RZ, R22 ;  /* 0x000000ffff147224 */ /* 0x000fe200078e0016 */
[----:B------:R-:W-:-:S02]  /*5830*/  SEL R27, R27, R0, !P2 ;  /* 0x000000001b1b7207 */ /* 0x000fc40005000000 */
[----:B------:R-:W-:Y:S01]  /*5840*/  SEL R0, R21, 0xffffffff, P0 ;  /* 0xffffffff15007807 */ /* 0x000fe20000000000 */
[----:B------:R-:W-:Y:S01]  /*5850*/  IMAD.MOV.U32 R21, RZ, RZ, 0x0 ;  /* 0x00000000ff157424 */ /* 0x000fe200078e00ff */
[----:B------:R-:W-:-:S03]  /*5860*/  SEL R27, R27, 0xffffffff, P0 ;  /* 0xffffffff1b1b7807 */ /* 0x000fc60000000000 */
[----:B------:R-:W-:Y:S05]  /*5870*/  RET.REL.NODEC R20 `(_ZN5flash32flash_fwd_splitkv_combine_kernelI23Flash_fwd_kernel_traitsILi192ELi64ELi64ELi4ELb0ELb0EN7cutlass10bfloat16_tE19Flash_kernel_traitsILi192ELi64ELi64ELi4ES3_EELi8ELi7ELb0EEEvNS_16Flash_fwd_paramsE) ;  /* 0xffffffa414e07950 */ /* 0x000fea0003c3ffff */
.L_x_45:
[----:B------:R-:W-:-:S00]  /*5880*/  BRA `(.L_x_45) ;  /* 0xfffffffc00fc7947 */ /* 0x000fc0000383ffff */
[----:B------:R-:W-:-:S00]  /*5890*/  NOP ;  /* 0x0000000000007918 */ /* 0x000fc00000000000 */
        /* <DEDUP_REMOVED lines=14> */
.L_x_7884:


//--------------------- .text._ZN5flash32flash_fwd_splitkv_combine_kernelI23Flash_fwd_kernel_traitsILi192ELi64ELi64ELi4ELb0ELb0EN7cutlass10bfloat16_tE19Flash_kernel_traitsILi192ELi64ELi64ELi4ES3_EELi8ELi6ELb0EEEvNS_16Flash_fwd_paramsE --------------------------
	.section	.text._ZN5flash32flash_fwd_splitkv_combine_kernelI23Flash_fwd_kernel_traitsILi192ELi64ELi64ELi4ELb0ELb0EN7cutlass10bfloat16_tE19Flash_kernel_traitsILi192ELi64ELi64ELi4ES3_EELi8ELi6ELb0EEEvNS_16Flash_fwd_paramsE,"ax",@progbits
	.align	128
        .global         _ZN5flash32flash_fwd_splitkv_combine_kernelI23Flash_fwd_kernel_traitsILi192ELi64ELi64ELi4ELb0ELb0EN7cutlass10bfloat16_tE19Flash_kernel_traitsILi192ELi64ELi64ELi4ES3_EELi8ELi6ELb0EEEvNS_16Flash_fwd_paramsE
        .type           _ZN5flash32flash_fwd_splitkv_combine_kernelI23Flash_fwd_kernel_traitsILi192ELi64ELi64ELi4ELb0ELb0EN7cutlass10bfloat16_tE19Flash_kernel_traitsILi192ELi64ELi64ELi4ES3_EELi8ELi6ELb0EEEvNS_16Flash_fwd_paramsE,@function
        .size           _ZN5flash32flash_fwd_splitkv_combine_kernelI23Flash_fwd_kernel_traitsILi192ELi64ELi64ELi4ELb0ELb0EN7cutlass10bfloat16_tE19Flash_kernel_traitsILi192ELi64ELi64ELi4ES3_EELi8ELi6ELb0EEEvNS_16Flash_fwd_paramsE,(.L_x_7885 - _ZN5flash32flash_fwd_splitkv_combine_kernelI23Flash_fwd_kernel_traitsILi192ELi64ELi64ELi4ELb0ELb0EN7cutlass10bfloat16_tE19Flash_kernel_traitsILi192ELi64ELi64ELi4ES3_EELi8ELi6ELb0EEEvNS_16Flash_fwd_paramsE)
        .other          _ZN5flash32flash_fwd_splitkv_combine_kernelI23Flash_fwd_kernel_traitsILi192ELi64ELi64ELi4ELb0ELb0EN7cutlass10bfloat16_tE19Flash_kernel_traitsILi192ELi64ELi64ELi4ES3_EELi8ELi6ELb0EEEvNS_16Flash_fwd_paramsE,@"STO_CUDA_ENTRY STV_DEFAULT"
_ZN5flash32flash_fwd_splitkv_combine_kernelI23Flash_fwd_kernel_traitsILi192ELi64ELi64ELi4ELb0ELb0EN7cutlass10bfloat16_tE19Flash_kernel_traitsILi192ELi64ELi64ELi4ES3_EELi8ELi6ELb0EEEvNS_16Flash_fwd_paramsE:
.text._ZN5flash32flash_fwd_splitkv_combine_kernelI23Flash_fwd_kernel_traitsILi192ELi64ELi64ELi4ELb0ELb0EN7cutlass10bfloat16_tE19Flash_kernel_traitsILi192ELi64ELi64ELi4ES3_EELi8ELi6ELb0EEEvNS_16Flash_fwd_paramsE:
        /* <DEDUP_REMOVED lines=23> */
[----:B------:R-:W-:Y:S05]  /*0170*/  CALL.REL.NOINC `($__internal_1_$__cuda_sm20_div_s64) ;  /* 0x0000004800a87944 */ /* 0x000fea0003c00000 */
[----:B------:R-:W-:Y:S05]  /*0180*/  BRA `(.L_x_47) ;  /* 0x00000000004c7947 */ /* 0x000fea0003800000 */
.L_x_46:
[----:B------:R-:W0:Y:S01]  /*0190*/  I2F.U32.RP R4, R25 ;  /* 0x0000001900047306 */ /* 0x000e220000209000 */
[----:B------:R-:W-:Y:S02]  /*01a0*/  ISETP.NE.U32.AND P0, PT, R25, RZ, PT ;  /* 0x000000ff1900720c */ /* 0x000fe40003f05070 */
[----:B------:R-:W-:-:S05]  /*01b0*/  MOV R21, RZ ;  /* 0x000000ff00157202 */ /* 0x000fca0000000f00 */
[----:B0-----:R-:W0:Y:S02]  /*01c0*/  MUFU.RCP R3, R4 ;  /* 0x0000000400037308 */ /* 0x001e240000001000 */
[----:B0-----:R-:W-:-:S06]  /*01d0*/  VIADD R3, R3, 0xffffffe ;  /* 0x0ffffffe03037836 */ /* 0x001fcc0000000000 */
[----:B------:R-:W0:Y:S02]  /*01e0*/  F2I.FTZ.U32.TRUNC.NTZ R3, R3 ;  /* 0x0000000300037305 */ /* 0x000e24000021f000 */
[----:B0-----:R-:W-:-:S04]  /*01f0*/  IMAD.MOV R2, RZ, RZ, -R3 ;  /* 0x000000ffff027224 */ /* 0x001fc800078e0a03 */
[----:B------:R-:W-:Y:S01]  /*0200*/  IMAD R7, R2, R25, RZ ;  /* 0x0000001902077224 */ /* 0x000fe200078e02ff */
[----:B------:R-:W-:-:S10]  /*0210*/  HFMA2.MMA R2, -RZ, RZ, 0, 0 ;  /* 0x00000000ff027435 */ /* 0x000fd400000001ff */
        /* <DEDUP_REMOVED lines=10> */
.L_x_47:
        /* <DEDUP_REMOVED lines=9> */
[----:B------:R-:W-:Y:S01]  /*0350*/  IMAD.MOV.U32 R18, RZ, RZ, R20 ;  /* 0x000000ffff127224 */ /* 0x000fe200078e0014 */
[----:B------:R-:W-:Y:S02]  /*0360*/  MOV R17, R21 ;  /* 0x0000001500117202 */ /* 0x000fe40000000f00 */
[----:B------:R-:W-:Y:S02]  /*0370*/  MOV R24, 0x390 ;  /* 0x0000039000187802 */ /* 0x000fe40000000f00 */
[----:B------:R-:W-:Y:S05]  /*0380*/  CALL.REL.NOINC `($__internal_1_$__cuda_sm20_div_s64) ;  /* 0x0000004800247944 */ /* 0x000fea0003c00000 */
[----:B------:R-:W-:Y:S02]  /*0390*/  MOV R6, R20 ;  /* 0x0000001400067202 */ /* 0x000fe40000000f00 */
[----:B------:R-:W-:Y:S01]  /*03a0*/  MOV R7, R21 ;  /* 0x0000001500077202 */ /* 0x000fe20000000f00 */
[----:B------:R-:W-:Y:S05]  /*03b0*/  BRA `(.L_x_50) ;  /* 0x00000000004c7947 */ /* 0x000fea0003800000 */
.L_x_49:
[----:B------:R-:W0:Y:S01]  /*03c0*/  I2F.U32.RP R8, R26 ;  /* 0x0000001a00087306 */ /* 0x000e220000209000 */
[----:B------:R-:W-:-:S07]  /*03d0*/  ISETP.NE.U32.AND P0, PT, R26, RZ, PT ;  /* 0x000000ff1a00720c */ /* 0x000fce0003f05070 */
[----:B0-----:R-:W0:Y:S02]  /*03e0*/  MUFU.RCP R4, R8 ;  /* 0x0000000800047308 */ /* 0x001e240000001000 */
[----:B0-----:R-:W-:-:S06]  /*03f0*/  VIADD R4, R4, 0xffffffe ;  /* 0x0ffffffe04047836 */ /* 0x001fcc0000000000 */
[----:B------:R-:W0:Y:S02]  /*0400*/  F2I.FTZ.U32.TRUNC.NTZ R3, R4 ;  /* 0x0000000400037305 */ /* 0x000e24000021f000 */
[----:B0-----:R-:W-:-:S04]  /*0410*/  IMAD.MOV R2, RZ, RZ, -R3 ;  /* 0x000000ffff027224 */ /* 0x001fc800078e0a03 */
[----:B------:R-:W-:Y:S01]  /*0420*/  IMAD R7, R2, R26, RZ ;  /* 0x0000001a02077224 */ /* 0x000fe200078e02ff */
[----:B------:R-:W-:-:S10]  /*0430*/  HFMA2.MMA R2, -RZ, RZ, 0, 0 ;  /* 0x00000000ff027435 */ /* 0x000fd400000001ff */
[----:B------:R-:W-:-:S06]  /*0440*/  IMAD.HI.U32 R7, R3, R7, R2 ;  /* 0x0000000703077227 */ /* 0x000fcc00078e0002 */
[----:B------:R-:W-:Y:S01]  /*0450*/  IMAD.HI.U32 R6, R7, R20, RZ ;  /* 0x0000001407067227 */ /* 0x000fe200078e00ff */
[----:B------:R-:W-:-:S03]  /*0460*/  MOV R7, RZ ;  /* 0x000000ff00077202 */ /* 0x000fc60000000f00 */
        /* <DEDUP_REMOVED lines=8> */
.L_x_50:
[----:B------:R-:W-:Y:S05]  /*04f0*/  BSYNC B0 ;  /* 0x0000000000007941 */ /* 0x000fea0003800000 */
.L_x_48:
[----:B------:R-:W0:Y:S01]  /*0500*/  LDC R3, c[0x0][0x2c4] ;  /* 0x0000b100ff037b82 */ /* 0x000e220000000800 */
[----:B------:R-:W-:Y:S01]  /*0510*/  IMAD.MOV.U32 R12, RZ, RZ, RZ ;  /* 0x000000ffff0c7224 */ /* 0x000fe200078e00ff */
[----:B------:R-:W-:Y:S01]  /*0520*/  BSSY B0, `(.L_x_51) ;  /* 0x000004a000007945 */ /* 0x000fe20003800000 */
[----:B0-----:R-:W-:Y:S01]  /*0530*/  IABS R11, R3 ;  /* 0x00000003000b7213 */ /* 0x001fe20000000000 */
[C---:B------:R-:W-:Y:S01]  /*0540*/  VIADD R2, R3.reuse, 0xffffffff ;  /* 0xffffffff03027836 */ /* 0x040fe20000000000 */
[----:B------:R-:W-:Y:S02]  /*0550*/  ISETP.NE.AND P3, PT, R3, RZ, PT ;  /* 0x000000ff0300720c */ /* 0x000fe40003f65270 */
[----:B------:R-:W0:Y:S01]  /*0560*/  I2F.RP R10, R11 ;  /* 0x0000000b000a7306 */ /* 0x000e220000209400 */
[----:B------:R-:W-:-:S07]  /*0570*/  IMAD.IADD R4, R2, 0x1, R11 ;  /* 0x0000000102047824 */ /* 0x000fce00078e020b */
[----:B0-----:R-:W0:Y:S02]  /*0580*/  MUFU.RCP R13, R10 ;  /* 0x0000000a000d7308 */ /* 0x001e240000001000 */
[----:B0-----:R-:W-:-:S06]  /*0590*/  VIADD R13, R13, 0xffffffe ;  /* 0x0ffffffe0d0d7836 */ /* 0x001fcc0000000000 */
[----:B------:R-:W0:Y:S02]  /*05a0*/  F2I.FTZ.U32.TRUNC.NTZ R13, R13 ;  /* 0x0000000d000d7305 */ /* 0x000e24000021f000 */
[----:B0-----:R-:W-:-:S04]  /*05b0*/  IMAD.MOV R8, RZ, RZ, -R13 ;  /* 0x000000ffff087224 */ /* 0x001fc800078e0a0d */
[----:B------:R-:W-:Y:S01]  /*05c0*/  IMAD R9, R8, R11, RZ ;  /* 0x0000000b08097224 */ /* 0x000fe200078e02ff */
[----:B------:R-:W-:-:S03]  /*05d0*/  IABS R8, R4 ;  /* 0x0000000400087213 */ /* 0x000fc60000000000 */
[----:B------:R-:W-:-:S04]  /*05e0*/  IMAD.HI.U32 R12, R13, R9, R12 ;  /* 0x000000090d0c7227 */ /* 0x000fc800078e000c */
[----:B------:R-:W-:-:S04]  /*05f0*/  IMAD.MOV.U32 R9, RZ, RZ, R8 ;  /* 0x000000ffff097224 */ /* 0x000fc800078e0008 */
[----:B------:R-:W-:-:S04]  /*0600*/  IMAD.HI.U32 R8, R12, R9, RZ ;  /* 0x000000090c087227 */ /* 0x000fc800078e00ff */
[----:B------:R-:W-:-:S04]  /*0610*/  IMAD.MOV R10, RZ, RZ, -R8 ;  /* 0x000000ffff0a7224 */ /* 0x000fc800078e0a08 */
[C---:B------:R-:W-:Y:S01]  /*0620*/  IMAD R10, R11.reuse, R10, R9 ;  /* 0x0000000a0b0a7224 */ /* 0x040fe200078e0209 */
[C---:B------:R-:W-:Y:S02]  /*0630*/  LOP3.LUT R9, R4.reuse, R11, RZ, 0x3c, !PT ;  /* 0x0000000b04097212 */ /* 0x040fe400078e3cff */
[----:B------:R-:W-:Y:S02]  /*0640*/  LOP3.LUT R4, R4, R3, RZ, 0x3c, !PT ;  /* 0x0000000304047212 */ /* 0x000fe400078e3cff */
[----:B------:R-:W-:Y:S02]  /*0650*/  ISETP.GT.U32.AND P1, PT, R11, R10, PT ;  /* 0x0000000a0b00720c */ /* 0x000fe40003f24070 */
[----:B------:R-:W-:-:S11]  /*0660*/  ISETP.GE.AND P0, PT, R9, RZ, PT ;  /* 0x000000ff0900720c */ /* 0x000fd60003f06270 */
[----:B------:R-:W-:Y:S02]  /*0670*/  @!P1 IMAD.IADD R10, R10, 0x1, -R11 ;  /* 0x000000010a0a9824 */ /* 0x000fe400078e0a0b */
[----:B------:R-:W-:Y:S01]  /*0680*/  @!P1 VIADD R8, R8, 0x1 ;  /* 0x0000000108089836 */ /* 0x000fe20000000000 */
[----:B------:R-:W-:Y:S02]  /*0690*/  ISETP.NE.AND P1, PT, R3, RZ, PT ;  /* 0x000000ff0300720c */ /* 0x000fe40003f25270 */
[----:B------:R-:W-:Y:S02]  /*06a0*/  ISETP.GE.U32.AND P2, PT, R10, R11, PT ;  /* 0x0000000b0a00720c */ /* 0x000fe40003f46070 */
[----:B------:R-:W-:-:S11]  /*06b0*/  SHF.R.S32.HI R10, RZ, 0x1f, R3 ;  /* 0x0000001fff0a7819 */ /* 0x000fd60000011403 */
[----:B------:R-:W-:Y:S01]  /*06c0*/  @P2 VIADD R8, R8, 0x1 ;  /* 0x0000000108082836 */ /* 0x000fe20000000000 */
[----:B------:R-:W-:-:S03]  /*06d0*/  ISETP.GT.AND P2, PT, R3, RZ, PT ;  /* 0x000000ff0300720c */ /* 0x000fc60003f44270 */
[----:B------:R-:W-:-:S04]  /*06e0*/  IMAD.MOV.U32 R9, RZ, RZ, R8 ;  /* 0x000000ffff097224 */ /* 0x000fc800078e0008 */
[----:B------:R-:W-:Y:S01]  /*06f0*/  @!P0 IMAD.MOV R9, RZ, RZ, -R9 ;  /* 0x000000ffff098224 */ /* 0x000fe200078e0a09 */
[----:B------:R-:W-:Y:S01]  /*0700*/  @!P1 LOP3.LUT R9, RZ, R11, RZ, 0x33, !PT ;  /* 0x0000000bff099212 */ /* 0x000fe200078e33ff */
[----:B------:R-:W-:Y:S01]  /*0710*/  IMAD.MOV.U32 R11, RZ, RZ, R8 ;  /* 0x000000ffff0b7224 */ /* 0x000fe200078e0008 */
[----:B------:R-:W-:Y:S02]  /*0720*/  ISETP.GE.AND P1, PT, R4, RZ, PT ;  /* 0x000000ff0400720c */ /* 0x000fe40003f26270 */
[----:B------:R-:W-:Y:S02]  /*0730*/  ISETP.LT.U32.AND P0, PT, R26, R9, PT ;  /* 0x000000091a00720c */ /* 0x000fe40003f01070 */
[----:B------:R-:W-:Y:S02]  /*0740*/  SHF.R.S32.HI R14, RZ, 0x1f, R9 ;  /* 0x0000001fff0e7819 */ /* 0x000fe40000011409 */
[----:B------:R-:W-:Y:S01]  /*0750*/  LEA.HI.SX32 R8, R3, 0x1, 0x1 ;  /* 0x0000000103087811 */ /* 0x000fe200078f0aff */
[----:B------:R-:W-:Y:S01]  /*0760*/  @!P2 IMAD.MOV R8, RZ, RZ, R10 ;  /* 0x000000ffff08a224 */ /* 0x000fe200078e020a */
[----:B------:R-:W-:-:S04]  /*0770*/  ISETP.LT.AND.EX P0, PT, R23, R14, PT, P0 ;  /* 0x0000000e1700720c */ /* 0x000fc80003f01300 */
[C---:B------:R-:W-:Y:S01]  /*0780*/  SEL R14, R23.reuse, R14, P0 ;  /* 0x0000000e170e7207 */ /* 0x040fe20000000000 */
[----:B------:R-:W-:Y:S01]  /*0790*/  @!P1 IMAD.MOV R11, RZ, RZ, -R11 ;  /* 0x000000ffff0b9224 */ /* 0x000fe200078e0a0b */
[----:B------:R-:W-:Y:S02]  /*07a0*/  @!P3 LOP3.LUT R11, RZ, R3, RZ, 0x33, !PT ;  /* 0x00000003ff0bb212 */ /* 0x000fe400078e33ff */
[----:B------:R-:W-:Y:S02]  /*07b0*/  LOP3.LUT R4, R23, R14, RZ, 0xfc, !PT ;  /* 0x0000000e17047212 */ /* 0x000fe400078efcff */
[----:B------:R-:W-:Y:S01]  /*07c0*/  SEL R16, R26, R9, P0 ;  /* 0x000000091a107207 */ /* 0x000fe20000000000 */
[----:B------:R-:W-:Y:S01]  /*07d0*/  IMAD R3, R11, R8, RZ ;  /* 0x000000080b037224 */ /* 0x000fe200078e02ff */
        /* <DEDUP_REMOVED lines=8> */
[----:B------:R-:W-:Y:S02]  /*0860*/  MOV R30, R20 ;  /* 0x00000014001e7202 */ /* 0x000fe40000000f00 */
[----:B------:R-:W-:Y:S01]  /*0870*/  MOV R31, R21 ;  /* 0x00000015001f7202 */ /* 0x000fe20000000f00 */
[----:B------:R-:W-:Y:S05]  /*0880*/  BRA `(.L_x_53) ;  /* 0x00000000004c7947 */ /* 0x000fea0003800000 */
.L_x_52:
        /* <DEDUP_REMOVED lines=19> */
.L_x_53:
[----:B------:R-:W-:Y:S05]  /*09c0*/  BSYNC B0 ;  /* 0x0000000000007941 */ /* 0x000fea0003800000 */
.L_x_51:
[----:B------:R-:W0:Y:S01]  /*09d0*/  LDC R8, c[0x0][0x2c4] ;  /* 0x0000b100ff087b82 */ /* 0x000e220000000800 */
[----:B------:R-:W-:Y:S01]  /*09e0*/  ULDC UR4, c[0x0][0x270] ;  /* 0x00009c0000047ab9 */ /* 0x000fe20000000800 */
[----:B------:R-:W-:Y:S01]  /*09f0*/  IABS R11, R3 ;  /* 0x00000003000b7213 */ /* 0x000fe20000000000 */
[----:B------:R-:W-:Y:S01]  /*0a00*/  IMAD.MOV.U32 R18, RZ, RZ, RZ ;  /* 0x000000ffff127224 */ /* 0x000fe200078e00ff */
[----:B------:R-:W1:Y:S01]  /*0a10*/  S2R R36, SR_TID.X ;  /* 0x0000000000247919 */ /* 0x000e620000002100 */
[----:B------:R-:W-:Y:S01]  /*0a20*/  BSSY B0, `(.L_x_54) ;  /* 0x0000078000007945 */ /* 0x000fe20003800000 */
        /* <DEDUP_REMOVED lines=8> */
[----:B------:R-:W-:Y:S01]  /*0ab0*/  IMAD.IADD R21, R2, 0x1, R13 ;  /* 0x0000000102157824 */ /* 0x000fe200078e020d */
[----:B------:R-:W-:-:S04]  /*0ac0*/  IABS R2, R3 ;  /* 0x0000000300027213 */ /* 0x000fc80000000000 */
[----:B------:R-:W3:Y:S01]  /*0ad0*/  I2F.RP R17, R13 ;  /* 0x0000000d00117306 */ /* 0x000ee20000209400 */
[----:B--2---:R-:W-:Y:S02]  /*0ae0*/  VIADD R4, R4, 0xffffffe ;  /* 0x0ffffffe04047836 */ /* 0x004fe40000000000 */
[----:B------:R-:W-:-:S05]  /*0af0*/  IMAD.MOV R2, RZ, RZ, -R2 ;  /* 0x000000ffff027224 */ /* 0x000fca00078e0a02 */
[----:B0-----:R-:W0:Y:S08]  /*0b00*/  MUFU.RCP R22, R15 ;  /* 0x0000000f00167308 */ /* 0x001e300000001000 */
[----:B---3--:R-:W2:Y:S08]  /*0b10*/  MUFU.RCP R26, R17 ;  /* 0x00000011001a7308 */ /* 0x008eb00000001000 */
[----:B------:R-:W3:Y:S01]  /*0b20*/  F2I.FTZ.U32.TRUNC.NTZ R19, R4 ;  /* 0x0000000400137305 */ /* 0x000ee2000021f000 */
[----:B0-----:R-:W-:-:S07]  /*0b30*/  VIADD R22, R22, 0xffffffe ;  /* 0x0ffffffe16167836 */ /* 0x001fce0000000000 */
[----:B------:R-:W0:Y:S01]  /*0b40*/  F2I.FTZ.U32.TRUNC.NTZ R23, R22 ;  /* 0x0000001600177305 */ /* 0x000e22000021f000 */
[----:B--2---:R-:W-:Y:S02]  /*0b50*/  VIADD R26, R26, 0xffffffe ;  /* 0x0ffffffe1a1a7836 */ /* 0x004fe40000000000 */
[----:B---3--:R-:W-:-:S05]  /*0b60*/  IMAD.MOV R12, RZ, RZ, -R19 ;  /* 0x000000ffff0c7224 */ /* 0x008fca00078e0a13 */
[----:B------:R-:W2:Y:S01]  /*0b70*/  F2I.FTZ.U32.TRUNC.NTZ R27, R26 ;  /* 0x0000001a001b7305 */ /* 0x000ea2000021f000 */
[----:B------:R-:W-:Y:S02]  /*0b80*/  VIADD R4, R11, UR4 ;  /* 0x000000040b047c36 */ /* 0x000fe40008000000 */
[----:B------:R-:W-:-:S03]  /*0b90*/  IMAD R12, R12, R11, RZ ;  /* 0x0000000b0c0c7224 */ /* 0x000fc600078e02ff */
[----:B------:R-:W-:Y:S01]  /*0ba0*/  IABS R17, R4 ;  /* 0x0000000400117213 */ /* 0x000fe20000000000 */
[----:B------:R-:W-:Y:S01]  /*0bb0*/  IMAD.HI.U32 R12, R19, R12, R18 ;  /* 0x0000000c130c7227 */ /* 0x000fe200078e0012 */
[----:B------:R-:W-:Y:S02]  /*0bc0*/  IABS R18, R9 ;  /* 0x0000000900127213 */ /* 0x000fe40000000000 */
[----:B------:R-:W-:Y:S01]  /*0bd0*/  IABS R19, R21 ;  /* 0x0000001500137213 */ /* 0x000fe20000000000 */
[----:B0-----:R-:W-:Y:S02]  /*0be0*/  IMAD.MOV R15, RZ, RZ, -R23 ;  /* 0x000000ffff0f7224 */ /* 0x001fe400078e0a17 */
[----:B------:R-:W-:Y:S02]  /*0bf0*/  IMAD.MOV R18, RZ, RZ, -R18 ;  /* 0x000000ffff127224 */ /* 0x000fe400078e0a12 */
[----:B--2---:R-:W-:Y:S02]  /*0c00*/  IMAD.MOV R20, RZ, RZ, -R27 ;  /* 0x000000ffff147224 */ /* 0x004fe400078e0a1b */
[----:B------:R-:W-:-:S02]  /*0c10*/  IMAD.MOV.U32 R26, RZ, RZ, RZ ;  /* 0x000000ffff1a7224 */ /* 0x000fc400078e00ff */
[----:B------:R-:W-:Y:S02]  /*0c20*/  IMAD R20, R20, R13, RZ ;  /* 0x0000000d14147224 */ /* 0x000fe400078e02ff */
        /* <DEDUP_REMOVED lines=10> */
[----:B------:R-:W-:-:S03]  /*0cd0*/  IADD3 R2, -R22, RZ, RZ ;  /* 0x000000ff16027210 */ /* 0x000fc60007ffe1ff */
[----:B------:R-:W-:Y:S01]  /*0ce0*/  @!P4 IMAD.IADD R18, R18, 0x1, -R13 ;  /* 0x000000011212c824 */ /* 0x000fe200078e0a0d */
[----:B------:R-:W-:Y:S01]  /*0cf0*/  ISETP.GT.U32.AND P3, PT, R11, R24, PT ;  /* 0x000000180b00720c */ /* 0x000fe20003f64070 */
[----:B------:R-:W-:Y:S01]  /*0d00*/  IMAD R19, R10, R2, R19 ;  /* 0x000000020a137224 */ /* 0x000fe200078e0213 */
[-C--:B------:R-:W-:Y:S01]  /*0d10*/  LOP3.LUT R2, R21, R13.reuse, RZ, 0x3c, !PT ;  /* 0x0000000d15027212 */ /* 0x080fe200078e3cff */
[----:B------:R-:W-:Y:S01]  /*0d20*/  @!P4 VIADD R20, R20, 0x1 ;  /* 0x000000011414c836 */ /* 0x000fe20000000000 */
[----:B------:R-:W-:Y:S02]  /*0d30*/  ISETP.GE.U32.AND P2, PT, R18, R13, PT ;  /* 0x0000000d1200720c */ /* 0x000fe40003f46070 */
[----:B------:R-:W-:Y:S02]  /*0d40*/  ISETP.GT.U32.AND P0, PT, R10, R19, PT ;  /* 0x000000130a00720c */ /* 0x000fe40003f04070 */
[----:B------:R-:W-:Y:S02]  /*0d50*/  ISETP.GE.AND P1, PT, R2, RZ, PT ;  /* 0x000000ff0200720c */ /* 0x000fe40003f26270 */
[----:B------:R-:W-:-:S02]  /*0d60*/  LOP3.LUT R2, R4, R11, RZ, 0x3c, !PT ;  /* 0x0000000b04027212 */ /* 0x000fc400078e3cff */
[----:B------:R-:W-:Y:S01]  /*0d70*/  LOP3.LUT R21, R21, R8, RZ, 0x3c, !PT ;  /* 0x0000000815157212 */ /* 0x000fe200078e3cff */
[----:B------:R-:W-:Y:S02]  /*0d80*/  @!P3 IMAD.IADD R24, R24, 0x1, -R11 ;  /* 0x000000011818b824 */ /* 0x000fe400078e0a0b */
[----:B------:R-:W-:Y:S01]  /*0d90*/  @!P3 VIADD R12, R12, 0x1 ;  /* 0x000000010c0cb836 */ /* 0x000fe20000000000 */
[----:B------:R-:W-:Y:S01]  /*0da0*/  ISETP.NE.AND P3, PT, R3, RZ, PT ;  /* 0x000000ff0300720c */ /* 0x000fe20003f65270 */
[----:B------:R-:W-:Y:S01]  /*0db0*/  @P2 VIADD R20, R20, 0x1 ;  /* 0x0000000114142836 */ /* 0x000fe20000000000 */
[----:B------:R-:W-:Y:S01]  /*0dc0*/  ISETP.GE.U32.AND P6, PT, R24, R11, PT ;  /* 0x0000000b1800720c */ /* 0x000fe20003fc6070 */
[----:B------:R-:W-:Y:S01]  /*0dd0*/  @!P0 IMAD.IADD R19, R19, 0x1, -R10 ;  /* 0x0000000113138824 */ /* 0x000fe200078e0a0a */
[----:B------:R-:W-:Y:S01]  /*0de0*/  ISETP.GE.AND P2, PT, R2, RZ, PT ;  /* 0x000000ff0200720c */ /* 0x000fe20003f46270 */
[----:B------:R-:W-:Y:S01]  /*0df0*/  @!P1 IMAD.MOV R20, RZ, RZ, -R20 ;  /* 0x000000ffff149224 */ /* 0x000fe200078e0a14 */
[----:B------:R-:W-:Y:S01]  /*0e00*/  @!P5 LOP3.LUT R20, RZ, R13, RZ, 0x33, !PT ;  /* 0x0000000dff14d212 */ /* 0x000fe200078e33ff */
[----:B------:R-:W-:Y:S01]  /*0e10*/  @!P0 VIADD R22, R22, 0x1 ;  /* 0x0000000116168836 */ /* 0x000fe20000000000 */
[----:B------:R-:W-:-:S02]  /*0e20*/  ISETP.GE.U32.AND P4, PT, R19, R10, PT ;  /* 0x0000000a1300720c */ /* 0x000fc40003f86070 */
[----:B------:R-:W-:Y:S02]  /*0e30*/  ISETP.LT.U32.AND P0, PT, R6, R20, PT ;  /* 0x000000140600720c */ /* 0x000fe40003f01070 */
[----:B------:R-:W-:Y:S02]  /*0e40*/  SHF.R.S32.HI R13, RZ, 0x1f, R20 ;  /* 0x0000001fff0d7819 */ /* 0x000fe40000011414 */
[----:B------:R-:W-:Y:S02]  /*0e50*/  ISETP.GE.AND P1, PT, R21, RZ, PT ;  /* 0x000000ff1500720c */ /* 0x000fe40003f26270 */
[CC--:B------:R-:W-:Y:S02]  /*0e60*/  ISETP.LT.AND.EX P0, PT, R7.reuse, R13.reuse, PT, P0 ;  /* 0x0000000d0700720c */ /* 0x0c0fe40003f01300 */
[----:B------:R-:W-:Y:S02]  /*0e70*/  @P6 IADD3 R12, R12, 0x1, RZ ;  /* 0x000000010c0c6810 */ /* 0x000fe40007ffe0ff */
[----:B------:R-:W-:Y:S01]  /*0e80*/  SEL R10, R7, R13, P0 ;  /* 0x0000000d070a7207 */ /* 0x000fe20000000000 */
[----:B------:R-:W-:Y:S01]  /*0e90*/  @P4 VIADD R22, R22, 0x1 ;  /* 0x0000000116164836 */ /* 0x000fe20000000000 */
[----:B------:R-:W-:Y:S01]  /*0ea0*/  ISETP.GT.AND P5, PT, R9, RZ, PT ;  /* 0x000000ff0900720c */ /* 0x000fe20003fa4270 */
[----:B------:R-:W-:Y:S01]  /*0eb0*/  @!P2 IMAD.MOV R12, RZ, RZ, -R12 ;  /* 0x000000ffff0ca224 */ /* 0x000fe200078e0a0c */
[----:B------:R-:W-:-:S02]  /*0ec0*/  ISETP.NE.AND P2, PT, R8, RZ, PT ;  /* 0x000000ff0800720c */ /* 0x000fc40003f45270 */
[----:B------:R-:W-:Y:S01]  /*0ed0*/  @!P3 LOP3.LUT R12, RZ, R11, RZ, 0x33, !PT ;  /* 0x0000000bff0cb212 */ /* 0x000fe200078e33ff */
[----:B------:R-:W-:Y:S01]  /*0ee0*/  @!P1 IMAD.MOV R22, RZ, RZ, -R22 ;  /* 0x000000ffff169224 */ /* 0x000fe200078e0a16 */
[----:B------:R-:W-:Y:S02]  /*0ef0*/  LOP3.LUT R11, R7, R10, RZ, 0xfc, !PT ;  /* 0x0000000a070b7212 */ /* 0x000fe400078efcff */
[----:B------:R-:W-:Y:S02]  /*0f00*/  SHF.R.S32.HI R2, RZ, 0x1f, R9 ;  /* 0x0000001fff027819 */ /* 0x000fe40000011409 */
[----:B------:R-:W-:Y:S02]  /*0f10*/  ISETP.NE.U32.AND P1, PT, R11, RZ, PT ;  /* 0x000000ff0b00720c */ /* 0x000fe40003f25070 */
[----:B------:R-:W-:Y:S01]  /*0f20*/  LEA.HI.SX32 R13, R9, 0x1, 0x1 ;  /* 0x00000001090d7811 */ /* 0x000fe200078f0aff */
[----:B------:R-:W-:Y:S01]  /*0f30*/  @!P5 IMAD.MOV R13, RZ, RZ, R2 ;  /* 0x000000ffff0dd224 */ /* 0x000fe200078e0202 */
[----:B------:R-:W-:-:S02]  /*0f40*/  ISETP.LT.U32.AND P3, PT, R30, R12, PT ;  /* 0x0000000c1e00720c */ /* 0x000fc40003f61070 */
[----:B------:R-:W-:Y:S02]  /*0f50*/  SHF.R.S32.HI R9, RZ, 0x1f, R12 ;  /* 0x0000001fff097819 */ /* 0x000fe4000001140c */
[----:B------:R-:W-:Y:S02]  /*0f60*/  @!P2 LOP3.LUT R22, RZ, R8, RZ, 0x33, !PT ;  /* 0x00000008ff16a212 */ /* 0x000fe400078e33ff */
[C---:B------:R-:W-:Y:S02]  /*0f70*/  ISETP.LT.AND.EX P3, PT, R31.reuse, R9, PT, P3 ;  /* 0x000000091f00720c */ /* 0x040fe40003f61330 */
[----:B------:R-:W-:Y:S01]  /*0f80*/  SEL R11, R6, R20, P0 ;  /* 0x00000014060b7207 */ /* 0x000fe20000000000 */
[----:B------:R-:W-:Y:S01]  /*0f90*/  IMAD R2, R22, R13, RZ ;  /* 0x0000000d16027224 */ /* 0x000fe200078e02ff */
[----:B------:R-:W-:Y:S02]  /*0fa0*/  SEL R13, R30, R12, P3 ;  /* 0x0000000c1e0d7207 */ /* 0x000fe40001800000 */
[----:B------:R-:W-:Y:S01]  /*0fb0*/  SEL R12, R31, R9, P3 ;  /* 0x000000091f0c7207 */ /* 0x000fe20001800000 */
[----:B-1----:R-:W-:Y:S06]  /*0fc0*/  @!P1 BRA `(.L_x_55) ;  /* 0x0000000000249947 */ /* 0x002fec0003800000 */
        /* <DEDUP_REMOVED lines=9> */
.L_x_55:
[----:B------:R-:W0:Y:S01]  /*1060*/  I2F.U32.RP R15, R11 ;  /* 0x0000000b000f7306 */ /* 0x000e220000209000 */
[----:B------:R-:W-:Y:S01]  /*1070*/  IMAD.MOV.U32 R8, RZ, RZ, RZ ;  /* 0x000000ffff087224 */ /* 0x000fe200078e00ff */
[----:B------:R-:W-:-:S06]  /*1080*/  ISETP.NE.U32.AND P0, PT, R11, RZ, PT ;  /* 0x000000ff0b00720c */ /* 0x000fcc0003f05070 */
        /* <DEDUP_REMOVED lines=8> */
[----:B------:R-:W-:Y:S02]  /*1110*/  IMAD R6, R11, R7, R6 ;  /* 0x000000070b067224 */ /* 0x000fe400078e0206 */
[----:B------:R-:W-:-:S03]  /*1120*/  IMAD.MOV.U32 R7, RZ, RZ, RZ ;  /* 0x000000ffff077224 */ /* 0x000fc600078e00ff */
[----:B------:R-:W-:-:S13]  /*1130*/  ISETP.GE.U32.AND P2, PT, R6, R11, PT ;  /* 0x0000000b0600720c */ /* 0x000fda0003f46070 */
[----:B------:R-:W-:Y:S01]  /*1140*/  @P2 IMAD.IADD R6, R6, 0x1, -R11 ;  /* 0x0000000106062824 */ /* 0x000fe200078e0a0b */
[----:B------:R-:W-:-:S04]  /*1150*/  @P2 IADD3 R8, R8, 0x1, RZ ;  /* 0x0000000108082810 */ /* 0x000fc80007ffe0ff */
[----:B------:R-:W-:-:S13]  /*1160*/  ISETP.GE.U32.AND P1, PT, R6, R11, PT ;  /* 0x0000000b0600720c */ /* 0x000fda0003f26070 */
[----:B------:R-:W-:Y:S01]  /*1170*/  @P1 VIADD R8, R8, 0x1 ;  /* 0x0000000108081836 */ /* 0x000fe20000000000 */
[----:B------:R-:W-:-:S04]  /*1180*/  @!P0 LOP3.LUT R8, RZ, R11, RZ, 0x33, !PT ;  /* 0x0000000bff088212 */ /* 0x000fc800078e33ff */
[----:B------:R-:W-:Y:S02]  /*1190*/  MOV R6, R8 ;  /* 0x0000000800067202 */ /* 0x000fe40000000f00 */
.L_x_56:
[----:B------:R-:W-:Y:S05]  /*11a0*/  BSYNC B0 ;  /* 0x0000000000007941 */ /* 0x000fea0003800000 */
.L_x_54:
        /* <DEDUP_REMOVED lines=23> */
[----:B------:R-:W-:Y:S01]  /*1320*/  @!P5 IMAD.MOV.U32 R38, RZ, RZ, R40 ;  /* 0x000000ffff26d224 */ /* 0x000fe200078e0028 */
[----:B------:R-:W-:Y:S01]  /*1330*/  @!P5 SHF.R.S32.HI R33, RZ, 0x1f, R27 ;  /* 0x0000001fff21d819 */ /* 0x000fe2000001141b */
[----:B------:R-:W-:Y:S01]  /*1340*/  @!P5 IMAD.MOV.U32 R39, RZ, RZ, R41 ;  /* 0x000000ffff27d224 */ /* 0x000fe200078e0029 */
[----:B------:R-:W-:Y:S01]  /*1350*/  @!P4 SHF.R.S32.HI R37, RZ, 0x1f, R35 ;  /* 0x0000001fff25c819 */ /* 0x000fe20000011423 */
[-C--:B------:R-:W-:Y:S02]  /*1360*/  @!P1 IMAD R29, R29, R28.reuse, RZ ;  /* 0x0000001c1d1d9224 */ /* 0x080fe400078e02ff */
[----:B------:R-:W1:Y:S01]  /*1370*/  @!P3 LDC.64 R8, c[0x0][0x2b8] ;  /* 0x0000ae00ff08bb82 */ /* 0x000e620000000a00 */
[----:B------:R-:W-:Y:S01]  /*1380*/  @!P5 IMAD R26, R33, R28, RZ ;  /* 0x0000001c211ad224 */ /* 0x000fe200078e02ff */
[----:B------:R-:W-:Y:S01]  /*1390*/  @!P3 SHF.R.S32.HI R33, RZ, 0x1f, R32 ;  /* 0x0000001fff21b819 */ /* 0x000fe20000011420 */
[----:B------:R-:W-:-:S04]  /*13a0*/  @!P5 IMAD.WIDE.U32 R38, R28, R27, R38 ;  /* 0x0000001b1c26d225 */ /* 0x000fc800078e0026 */
[----:B------:R-:W-:Y:S01]  /*13b0*/  @!P1 IMAD.WIDE.U32 R42, R28, R24, R40 ;  /* 0x000000181c2a9225 */ /* 0x000fe200078e0028 */
[----:B------:R-:W2:Y:S03]  /*13c0*/  @!P4 LDC.64 R18, c[0x0][0x2b8] ;  /* 0x0000ae00ff12cb82 */ /* 0x000ea60000000a00 */
[-C--:B------:R-:W-:Y:S02]  /*13d0*/  @!P1 IMAD R29, R24, R5.reuse, R29 ;  /* 0x00000005181d9224 */ /* 0x080fe400078e021d */
[----:B------:R-:W-:Y:S02]  /*13e0*/  @!P5 IMAD R27, R27, R5, R26 ;  /* 0x000000051b1bd224 */ /* 0x000fe400078e021a */
[----:B------:R-:W-:Y:S01]  /*13f0*/  @!P4 IMAD R26, R37, R28, RZ ;  /* 0x0000001c251ac224 */ /* 0x000fe200078e02ff */
[----:B------:R-:W3:Y:S01]  /*1400*/  @!P5 LDC.64 R20, c[0x0][0x2b8] ;  /* 0x0000ae00ff14db82 */ /* 0x000ee20000000a00 */
[----:B------:R-:W-:Y:S01]  /*1410*/  @!P4 IMAD.MOV.U32 R44, RZ, RZ, R40 ;  /* 0x000000ffff2cc224 */ /* 0x000fe200078e0028 */
[----:B0-----:R-:W-:Y:S01]  /*1420*/  @!P1 LEA R22, P0, R42, R22, 0x2 ;  /* 0x000000162a169211 */ /* 0x001fe200078010ff */
[----:B------:R-:W-:-:S02]  /*1430*/  @!P4 IMAD.MOV.U32 R45, RZ, RZ, R41 ;  /* 0x000000ffff2dc224 */ /* 0x000fc400078e0029 */
[----:B------:R-:W-:Y:S02]  /*1440*/  @!P1 IMAD.IADD R29, R43, 0x1, R29 ;  /* 0x000000012b1d9824 */ /* 0x000fe400078e021d */
[----:B------:R-:W-:-:S03]  /*1450*/  @!P4 IMAD.WIDE.U32 R44, R28, R35, R44 ;  /* 0x000000231c2cc225 */ /* 0x000fc600078e002c */
[----:B------:R-:W-:Y:S01]  /*1460*/  @!P1 LEA.HI.X R23, R42, R23, R29, 0x2, P0 ;  /* 0x000000172a179211 */ /* 0x000fe200000f141d */
[----:B------:R-:W-:Y:S02]  /*1470*/  @!P4 IMAD R26, R35, R5, R26 ;  /* 0x00000005231ac224 */ /* 0x000fe400078e021a */
[----:B------:R-:W-:Y:S02]  /*1480*/  @!P3 IMAD R33, R33, R28, RZ ;  /* 0x0000001c2121b224 */ /* 0x000fe400078e02ff */
[----:B------:R-:W-:Y:S02]  /*1490*/  @!P3 IMAD.MOV.U32 R34, RZ, RZ, R40 ;  /* 0x000000ffff22b224 */ /* 0x000fe400078e0028 */
[----:B------:R-:W-:Y:S02]  /*14a0*/  @!P3 IMAD.MOV.U32 R35, RZ, RZ, R41 ;  /* 0x000000ffff23b224 */ /* 0x000fe400078e0029 */
[----:B------:R-:W-:Y:S02]  /*14b0*/  IMAD.MOV.U32 R29, RZ, RZ, -0x800000 ;  /* 0xff800000ff1d7424 */ /* 0x000fe400078e00ff */
[----:B------:R-:W-:-:S04]  /*14c0*/  @!P3 IMAD.WIDE.U32 R34, R28, R32, R34 ;  /* 0x000000201c22b225 */ /* 0x000fc800078e0022 */
[----:B------:R-:W-:Y:S01]  /*14d0*/  @!P3 IMAD R33, R32, R5, R33 ;  /* 0x000000052021b224 */ /* 0x000fe200078e0221 */
[----:B-1----:R-:W-:Y:S01]  /*14e0*/  @!P3 LEA R8, P0, R34, R8, 0x2 ;  /* 0x000000082208b211 */ /* 0x002fe200078010ff */
[----:B------:R0:W4:Y:S01]  /*14f0*/  @!P1 LDG.E R29, desc[UR8][R22.64] ;  /* 0x00000008161d9981 */ /* 0x000122000c1e1900 */
[----:B------:R-:W-:Y:S01]  /*1500*/  @!P4 IMAD.IADD R26, R45, 0x1, R26 ;  /* 0x000000012d1ac824 */ /* 0x000fe200078e021a */
[----:B--2---:R-:W-:Y:S01]  /*1510*/  @!P4 LEA R18, P1, R44, R18, 0x2 ;  /* 0x000000122c12c211 */ /* 0x004fe200078210ff */
[----:B------:R-:W-:Y:S01]  /*1520*/  @!P5 IMAD.IADD R27, R39, 0x1, R27 ;  /* 0x00000001271bd824 */ /* 0x000fe200078e021b */
[----:B------:R-:W-:Y:S02]  /*1530*/  @!P3 IADD3 R33, R35, R33, RZ ;  /* 0x000000212321b210 */ /* 0x000fe40007ffe0ff */
[----:B---3--:R-:W-:Y:S02]  /*1540*/  @!P5 LEA R20, P2, R38, R20, 0x2 ;  /* 0x000000142614d211 */ /* 0x008fe400078410ff */
[----:B------:R-:W-:-:S02]  /*1550*/  @!P3 LEA.HI.X R9, R34, R9, R33, 0x2, P0 ;  /* 0x000000092209b211 */ /* 0x000fc400000f1421 */
[----:B------:R-:W-:Y:S01]  /*1560*/  @!P4 LEA.HI.X R19, R44, R19, R26, 0x2, P1 ;  /* 0x000000132c13c211 */ /* 0x000fe200008f141a */
[----:B------:R-:W-:Y:S01]  /*1570*/  IMAD.MOV.U32 R26, RZ, RZ, -0x800000 ;  /* 0xff800000ff1a7424 */ /* 0x000fe200078e00ff */
[----:B------:R-:W-:Y:S02]  /*1580*/  @!P5 LEA.HI.X R21, R38, R21, R27, 0x2, P2 ;  /* 0x000000152615d211 */ /* 0x000fe400010f141b */
[----:B------:R-:W1:Y:S03]  /*1590*/  LDC R27, c[0x0][0x270] ;  /* 0x00009c00ff1b7b82 */ /* 0x000e660000000800 */
[----:B------:R2:W3:Y:S01]  /*15a0*/  @!P5 LDG.E R26, desc[UR8][R20.64] ;  /* 0x00000008141ad981 */ /* 0x0004e2000c1e1900 */
[----:B0-----:R-:W-:Y:S02]  /*15b0*/  IMAD.MOV.U32 R22, RZ, RZ, -0x800000 ;  /* 0xff800000ff167424 */ /* 0x001fe400078e00ff */
[----:B------:R-:W-:-:S04]  /*15c0*/  IMAD.MOV.U32 R23, RZ, RZ, -0x800000 ;  /* 0xff800000ff177424 */ /* 0x000fc800078e00ff */
[----:B------:R0:W5:Y:S04]  /*15d0*/  @!P3 LDG.E R22, desc[UR8][R8.64] ;  /* 0x000000080816b981 */ /* 0x000168000c1e1900 */
[----:B------:R0:W5:Y:S01]  /*15e0*/  @!P4 LDG.E R23, desc[UR8][R18.64] ;  /* 0x000000081217c981 */ /* 0x000162000c1e1900 */
[----:B-1----:R-:W-:-:S04]  /*15f0*/  IABS R32, R27 ;  /* 0x0000001b00207213 */ /* 0x002fc80000000000 */
[----:B------:R-:W1:Y:S08]  /*1600*/  I2F.U32.RP R37, R32 ;  /* 0x0000002000257306 */ /* 0x000e700000209000 */
[----:B-1----:R-:W1:Y:S01]  /*1610*/  MUFU.RCP R34, R37 ;  /* 0x0000002500227308 */ /* 0x002e620000001000 */
[----:B--2---:R-:W2:Y:S01]  /*1620*/  S2R R20, SR_CgaCtaId ;  /* 0x0000000000147919 */ /* 0x004ea20000008800 */
[----:B-1----:R-:W-:-:S06]  /*1630*/  VIADD R34, R34, 0xffffffe ;  /* 0x0ffffffe22227836 */ /* 0x002fcc0000000000 */
[----:B------:R-:W1:Y:S01]  /*1640*/  F2I.FTZ.U32.TRUNC.NTZ R35, R34 ;  /* 0x0000002200237305 */ /* 0x000e62000021f000 */
[----:B0-----:R-:W-:Y:S02]  /*1650*/  IABS R9, R4 ;  /* 0x0000000400097213 */ /* 0x001fe40000000000 */
[----:B------:R-:W-:Y:S01]  /*1660*/  IABS R18, R27 ;  /* 0x0000001b00127213 */ /* 0x000fe20000000000 */
[----:B-1----:R-:W-:Y:S02]  /*1670*/  IMAD.MOV R33, RZ, RZ, -R35 ;  /* 0x000000ffff217224 */ /* 0x002fe400078e0a23 */
[----:B------:R-:W-:Y:S02]  /*1680*/  IMAD.MOV.U32 R34, RZ, RZ, RZ ;  /* 0x000000ffff227224 */ /* 0x000fe400078e00ff */
[----:B------:R-:W-:-:S04]  /*1690*/  IMAD R8, R33, R32, RZ ;  /* 0x0000002021087224 */ /* 0x000fc800078e02ff */
[----:B------:R-:W-:-:S04]  /*16a0*/  IMAD.HI.U32 R8, R35, R8, R34 ;  /* 0x0000000823087227 */ /* 0x000fc800078e0022 */
[----:B------:R-:W-:Y:S02]  /*16b0*/  IMAD.MOV R18, RZ, RZ, -R18 ;  /* 0x000000ffff127224 */ /* 0x000fe400078e0a12 */
[----:B------:R-:W-:-:S04]  /*16c0*/  IMAD.HI.U32 R8, R8, R9, RZ ;  /* 0x0000000908087227 */ /* 0x000fc800078e00ff */
[----:B------:R-:W-:Y:S01]  /*16d0*/  IMAD R19, R8, R18, R9 ;  /* 0x0000001208137224 */ /* 0x000fe200078e0209 */
[----:B------:R-:W-:-:S04]  /*16e0*/  MOV R9, 0x400 ;  /* 0x0000040000097802 */ /* 0x000fc80000000f00 */
[----:B------:R-:W-:Y:S02]  /*16f0*/  ISETP.GT.U32.AND P3, PT, R32, R19, PT ;  /* 0x000000132000720c */ /* 0x000fe40003f64070 */
[----:B--2---:R-:W-:Y:S02]  /*1700*/  LEA R9, R20, R9, 0x18 ;  /* 0x0000000914097211 */ /* 0x004fe400078ec0ff */
[C---:B------:R-:W-:Y:S02]  /*1710*/  ISETP.GT.AND P6, PT, R36.reuse, 0x7f, PT ;  /* 0x0000007f2400780c */ /* 0x040fe40003fc4270 */
[----:B------:R-:W-:Y:S01]  /*1720*/  ISETP.GT.AND P1, PT, R36, 0x17f, PT ;  /* 0x0000017f2400780c */ /* 0x000fe20003f24270 */
[----:B------:R-:W-:Y:S01]  /*1730*/  IMAD R24, R24, 0x24, R9 ;  /* 0x0000002418187824 */ /* 0x000fe200078e0209 */
[C---:B------:R-:W-:Y:S02]  /*1740*/  ISETP.GT.AND P2, PT, R36.reuse, 0x1ff, PT ;  /* 0x000001ff2400780c */ /* 0x040fe40003f44270 */
[----:B------:R-:W-:Y:S01]  /*1750*/  ISETP.GT.AND P0, PT, R36, 0xff, PT ;  /* 0x000000ff2400780c */ /* 0x000fe20003f04270 */
[----:B------:R-:W-:-:S02]  /*1760*/  IMAD R24, R17, 0x4, R24 ;  /* 0x0000000411187824 */ /* 0x000fc400078e0218 */
[----:B------:R-:W-:-:S04]  /*1770*/  @!P3 IADD3 R19, R19, -R32, RZ ;  /* 0x800000201313b210 */ /* 0x000fc80007ffe0ff */
[----:B------:R-:W-:Y:S02]  /*1780*/  ISETP.GE.U32.AND P4, PT, R19, R32, PT ;  /* 0x000000201300720c */ /* 0x000fe40003f86070 */
[----:B------:R-:W-:Y:S02]  /*1790*/  LOP3.LUT R17, R31, R12, RZ, 0xfc, !PT ;  /* 0x0000000c1f117212 */ /* 0x000fe400078efcff */
[----:B------:R-:W-:Y:S01]  /*17a0*/  LOP3.LUT R4, R4, R27, RZ, 0x3c, !PT ;  /* 0x0000001b04047212 */ /* 0x000fe200078e3cff */
[----:B------:R-:W-:Y:S01]  /*17b0*/  @!P3 VIADD R8, R8, 0x1 ;  /* 0x000000010808b836 */ /* 0x000fe20000000000 */
[----:B------:R-:W-:Y:S07]  /*17c0*/  BSSY B0, `(.L_x_57) ;  /* 0x0000029000007945 */ /* 0x000fee0003800000 */
[----:B------:R-:W-:Y:S01]  /*17d0*/  @P4 VIADD R8, R8, 0x1 ;  /* 0x0000000108084836 */ /* 0x000fe20000000000 */
[----:B----4-:R0:W-:Y:S01]  /*17e0*/  @!P2 STS [R24], R29 ;  /* 0x0000001d1800a388 */ /* 0x0101e20000000800 */
[----:B------:R-:W-:-:S02]  /*17f0*/  ISETP.GE.AND P2, PT, R4, RZ, PT ;  /* 0x000000ff0400720c */ /* 0x000fc40003f46270 */
[----:B------:R-:W-:Y:S01]  /*1800*/  IMAD.MOV.U32 R4, RZ, RZ, R8 ;  /* 0x000000ffff047224 */ /* 0x000fe200078e0008 */
[----:B---3--:R0:W-:Y:S01]  /*1810*/  @!P1 STS [R24+0x240], R26 ;  /* 0x0002401a18009388 */ /* 0x0081e20000000800 */
[----:B------:R-:W-:-:S03]  /*1820*/  ISETP.NE.U32.AND P1, PT, R17, RZ, PT ;  /* 0x000000ff1100720c */ /* 0x000fc60003f25070 */
[----:B-----5:R0:W-:Y:S04]  /*1830*/  @!P6 STS [R24+0x6c0], R22 ;  /* 0x0006c0161800e388 */ /* 0x0201e80000000800 */
[----:B------:R0:W-:Y:S01]  /*1840*/  @!P0 STS [R24+0x480], R23 ;  /* 0x0004801718008388 */ /* 0x0001e20000000800 */
[----:B------:R-:W-:Y:S01]  /*1850*/  ISETP.NE.AND P0, PT, R27, RZ, PT ;  /* 0x000000ff1b00720c */ /* 0x000fe20003f05270 */
[----:B------:R-:W-:-:S12]  /*1860*/  @!P2 IMAD.MOV R4, RZ, RZ, -R4 ;  /* 0x000000ffff04a224 */ /* 0x000fd800078e0a04 */
[----:B------:R-:W-:Y:S01]  /*1870*/  @!P0 LOP3.LUT R4, RZ, R27, RZ, 0x33, !PT ;  /* 0x0000001bff048212 */ /* 0x000fe200078e33ff */
[----:B------:R-:W-:Y:S06]  /*1880*/  @!P1 BRA `(.L_x_58) ;  /* 0x0000000000249947 */ /* 0x000fec0003800000 */
[----:B------:R-:W-:Y:S01]  /*1890*/  IMAD.MOV.U32 R18, RZ, RZ, R30 ;  /* 0x000000ffff127224 */ /* 0x000fe200078e001e */
[----:B0-----:R-:W-:Y:S01]  /*18a0*/  MOV R26, R13 ;  /* 0x0000000d001a7202 */ /* 0x001fe20000000f00 */
[----:B------:R-:W-:Y:S01]  /*18b0*/  IMAD.MOV.U32 R17, RZ, RZ, R31 ;  /* 0x000000ffff117224 */ /* 0x000fe200078e001f */
[----:B------:R-:W-:Y:S02]  /*18c0*/  MOV R23, R12 ;  /* 0x0000000c00177202 */ /* 0x000fe40000000f00 */
[----:B------:R-:W-:Y:S02]  /*18d0*/  MOV R24, 0x18f0 ;  /* 0x000018f000187802 */ /* 0x000fe40000000f00 */
[----:B------:R-:W-:Y:S05]  /*18e0*/  CALL.REL.NOINC `($__internal_1_$__cuda_sm20_div_s64) ;  /* 0x0000003000cc7944 */ /* 0x000fea0003c00000 */
[----:B------:R-:W-:Y:S02]  /*18f0*/  MOV R40, R20 ;  /* 0x0000001400287202 */ /* 0x000fe40000000f00 */
[----:B------:R-:W-:Y:S01]  /*1900*/  MOV R41, R21 ;  /* 0x0000001500297202 */ /* 0x000fe20000000f00 */
[----:B------:R-:W-:Y:S05]  /*1910*/  BRA `(.L_x_59) ;  /* 0x00000000004c7947 */ /* 0x000fea0003800000 */
.L_x_58:
[----:B------:R-:W1:Y:S01]  /*1920*/  I2F.U32.RP R17, R13 ;  /* 0x0000000d00117306 */ /* 0x000e620000209000 */
[----:B------:R-:W-:Y:S02]  /*1930*/  ISETP.NE.U32.AND P0, PT, R13, RZ, PT ;  /* 0x000000ff0d00720c */ /* 0x000fe40003f05070 */
[----:B------:R-:W-:-:S05]  /*1940*/  MOV R41, RZ ;  /* 0x000000ff00297202 */ /* 0x000fca0000000f00 */
[----:B-1----:R-:W1:Y:S02]  /*1950*/  MUFU.RCP R18, R17 ;  /* 0x0000001100127308 */ /* 0x002e640000001000 */
[----:B-1----:R-:W-:-:S06]  /*1960*/  VIADD R18, R18, 0xffffffe ;  /* 0x0ffffffe12127836 */ /* 0x002fcc0000000000 */
[----:B------:R1:W2:Y:S02]  /*1970*/  F2I.FTZ.U32.TRUNC.NTZ R19, R18 ;  /* 0x0000001200137305 */ /* 0x0002a4000021f000 */
[----:B-1----:R-:W-:Y:S01]  /*1980*/  HFMA2.MMA R18, -RZ, RZ, 0, 0 ;  /* 0x00000000ff127435 */ /* 0x002fe200000001ff */
[----:B--2---:R-:W-:-:S04]  /*1990*/  IMAD.MOV R8, RZ, RZ, -R19 ;  /* 0x000000ffff087224 */ /* 0x004fc800078e0a13 */
        /* <DEDUP_REMOVED lines=11> */
.L_x_59:
[----:B------:R-:W-:Y:S05]  /*1a50*/  BSYNC B0 ;  /* 0x0000000000007941 */ /* 0x000fea0003800000 */
.L_x_57:
        /* <DEDUP_REMOVED lines=8> */
[----:B------:R-:W-:Y:S01]  /*1ae0*/  BSSY B1, `(.L_x_60) ;  /* 0x0000240000017945 */ /* 0x000fe20003800000 */
[----:B0-----:R-:W-:Y:S01]  /*1af0*/  IABS R23, R2 ;  /* 0x0000000200177213 */ /* 0x001fe20000000000 */
[----:B------:R-:W-:-:S04]  /*1b00*/  IMAD.IADD R36, R36, 0x1, -R17 ;  /* 0x0000000124247824 */ /* 0x000fc800078e0a11 */
[----:B------:R-:W-:-:S04]  /*1b10*/  IMAD R34, R36, 0x24, R9 ;  /* 0x0000002424227824 */ /* 0x000fc800078e0209 */
[----:B------:R-:W-:-:S05]  /*1b20*/  IMAD R34, R15, 0x4, R34 ;  /* 0x000000040f227824 */ /* 0x000fca00078e0222 */
[----:B------:R-:W-:Y:S04]  /*1b30*/  @!P6 LDS R35, [R34] ;  /* 0x000000002223e984 */ /* 0x000fe80000000800 */
[----:B------:R-:W0:Y:S04]  /*1b40*/  @!P6 LDS R32, [R34+0x240] ;  /* 0x000240002220e984 */ /* 0x000e280000000800 */
[----:B------:R-:W1:Y:S04]  /*1b50*/  @!P6 LDS R31, [R34+0x480] ;  /* 0x00048000221fe984 */ /* 0x000e680000000800 */
[----:B------:R-:W2:Y:S01]  /*1b60*/  @!P6 LDS R33, [R34+0x6c0] ;  /* 0x0006c0002221e984 */ /* 0x000ea20000000800 */
[----:B0-----:R-:W-:-:S04]  /*1b70*/  FMNMX.FTZ R24, R35, R32, !PT ;  /* 0x0000002023187209 */ /* 0x001fc80007810000 */
[----:B-1----:R-:W-:-:S04]  /*1b80*/  FMNMX.FTZ R24, R24, R31, !PT ;  /* 0x0000001f18187209 */ /* 0x002fc80007810000 */
[----:B--2---:R-:W-:-:S05]  /*1b90*/  FMNMX.FTZ R24, R24, R33, !PT ;  /* 0x0000002118187209 */ /* 0x004fca0007810000 */
[----:B------:R-:W0:Y:S02]  /*1ba0*/  SHFL.BFLY PT, R9, R24, 0x8, 0x1f ;  /* 0x0d001f0018097f89 */ /* 0x000e2400000e0000 */
[----:B0-----:R-:W-:-:S05]  /*1bb0*/  FMNMX.FTZ R9, R24, R9, !PT ;  /* 0x0000000918097209 */ /* 0x001fca0007810000 */
[----:B------:R-:W0:Y:S02]  /*1bc0*/  SHFL.BFLY PT, R22, R9, 0x4, 0x1f ;  /* 0x0c801f0009167f89 */ /* 0x000e2400000e0000 */
[----:B0-----:R-:W-:-:S05]  /*1bd0*/  FMNMX.FTZ R22, R9, R22, !PT ;  /* 0x0000001609167209 */ /* 0x001fca0007810000 */
[----:B------:R-:W0:Y:S02]  /*1be0*/  SHFL.BFLY PT, R17, R22, 0x2, 0x1f ;  /* 0x0c401f0016117f89 */ /* 0x000e2400000e0000 */
[----:B0-----:R-:W-:-:S05]  /*1bf0*/  FMNMX.FTZ R17, R22, R17, !PT ;  /* 0x0000001116117209 */ /* 0x001fca0007810000 */
[----:B------:R-:W0:Y:S02]  /*1c00*/  SHFL.BFLY PT, R8, R17, 0x1, 0x1f ;  /* 0x0c201f0011087f89 */ /* 0x000e2400000e0000 */
[----:B0-----:R-:W-:Y:S02]  /*1c10*/  FMNMX.FTZ R8, R17, R8, !PT ;  /* 0x0000000811087209 */ /* 0x001fe40007810000 */
[----:B------:R-:W0:Y:S02]  /*1c20*/  LDC R17, c[0x0][0x270] ;  /* 0x00009c00ff117b82 */ /* 0x000e240000000800 */
        /* <DEDUP_REMOVED lines=10> */
[----:B------:R-:W-:Y:S02]  /*1cd0*/  FMUL.FTZ R22, R22, 1.4426950216293334961 ;  /* 0x3fb8aa3b16167820 */ /* 0x000fe40000410000 */
[----:B------:R0:W-:Y:S08]  /*1ce0*/  MUFU.EX2 R9, R21 ;  /* 0x0000001500097308 */ /* 0x0001f00000000800 */
[----:B------:R-:W1:Y:S08]  /*1cf0*/  MUFU.EX2 R20, R20 ;  /* 0x0000001400147308 */ /* 0x000e700000000800 */
[----:B------:R-:W2:Y:S01]  /*1d00*/  MUFU.EX2 R8, R24 ;  /* 0x0000001800087308 */ /* 0x000ea20000000800 */
[----:B0-----:R-:W-:-:S07]  /*1d10*/  IABS R21, R17 ;  /* 0x0000001100157213 */ /* 0x001fce0000000000 */
[----:B------:R-:W0:Y:S01]  /*1d20*/  MUFU.EX2 R19, R22 ;  /* 0x0000001600137308 */ /* 0x000e220000000800 */
[----:B-1----:R-:W-:-:S07]  /*1d30*/  FADD.FTZ R9, R20, R9 ;  /* 0x0000000914097221 */ /* 0x002fce0000010000 */
[----:B------:R-:W1:Y:S01]  /*1d40*/  I2F.U32.RP R20, R21 ;  /* 0x0000001500147306 */ /* 0x000e620000209000 */
[----:B--2---:R-:W-:-:S07]  /*1d50*/  FADD.FTZ R8, R9, R8 ;  /* 0x0000000809087221 */ /* 0x004fce0000010000 */
[----:B------:R-:W2:Y:S01]  /*1d60*/  I2F.RP R9, R23 ;  /* 0x0000001700097306 */ /* 0x000ea20000209400 */
[----:B0-----:R-:W-:Y:S01]  /*1d70*/  FADD.FTZ R19, R8, R19 ;  /* 0x0000001308137221 */ /* 0x001fe20000010000 */
[----:B------:R-:W-:Y:S01]  /*1d80*/  VIADD R22, R23, UR4 ;  /* 0x0000000417167c36 */ /* 0x000fe20008000000 */
[----:B------:R-:W-:-:S03]  /*1d90*/  ULDC.U8 UR4, c[0x0][0x3d9] ;  /* 0x0000f64000047ab9 */ /* 0x000fc60000000000 */
[----:B------:R-:W0:Y:S02]  /*1da0*/  SHFL.BFLY PT, R8, R19, 0x8, 0x1f ;  /* 0x0d001f0013087f89 */ /* 0x000e2400000e0000 */
[----:B-1----:R-:W1:Y:S08]  /*1db0*/  MUFU.RCP R38, R20 ;  /* 0x0000001400267308 */ /* 0x002e700000001000 */
[----:B--2---:R-:W2:Y:S01]  /*1dc0*/  MUFU.RCP R9, R9 ;  /* 0x0000000900097308 */ /* 0x004ea20000001000 */
[----:B-1----:R-:W-:-:S07]  /*1dd0*/  VIADD R38, R38, 0xffffffe ;  /* 0x0ffffffe26267836 */ /* 0x002fce0000000000 */
[----:B------:R-:W1:Y:S01]  /*1de0*/  F2I.FTZ.U32.TRUNC.NTZ R39, R38 ;  /* 0x0000002600277305 */ /* 0x000e62000021f000 */
[----:B0-----:R-:W-:Y:S01]  /*1df0*/  FADD.FTZ R8, R19, R8 ;  /* 0x0000000813087221 */ /* 0x001fe20000010000 */
[----:B------:R-:W-:Y:S01]  /*1e00*/  IABS R19, R22 ;  /* 0x0000001600137213 */ /* 0x000fe20000000000 */
[----:B--2---:R-:W-:Y:S01]  /*1e10*/  VIADD R42, R9, 0xffffffe ;  /* 0x0ffffffe092a7836 */ /* 0x004fe20000000000 */
[----:B------:R-:W-:Y:S02]  /*1e20*/  IABS R9, R2 ;  /* 0x0000000200097213 */ /* 0x000fe40000000000 */
[----:B------:R-:W0:Y:S02]  /*1e30*/  SHFL.BFLY PT, R27, R8, 0x4, 0x1f ;  /* 0x0c801f00081b7f89 */ /* 0x000e2400000e0000 */
[----:B------:R-:W2:Y:S01]  /*1e40*/  F2I.FTZ.U32.TRUNC.NTZ R43, R42 ;  /* 0x0000002a002b7305 */ /* 0x000ea2000021f000 */
[----:B------:R-:W-:Y:S01]  /*1e50*/  IADD3 R9, RZ, -R9, RZ ;  /* 0x80000009ff097210 */ /* 0x000fe20007ffe0ff */
[----:B-1----:R-:W-:-:S02]  /*1e60*/  IMAD.MOV R20, RZ, RZ, -R39 ;  /* 0x000000ffff147224 */ /* 0x002fc400078e0a27 */
[----:B------:R-:W-:Y:S02]  /*1e70*/  IMAD.MOV.U32 R38, RZ, RZ, RZ ;  /* 0x000000ffff267224 */ /* 0x000fe400078e00ff */
[----:B------:R-:W-:Y:S01]  /*1e80*/  IMAD R20, R20, R21, RZ ;  /* 0x0000001514147224 */ /* 0x000fe200078e02ff */
[----:B--2---:R-:W-:Y:S01]  /*1e90*/  IADD3 R26, RZ, -R43, RZ ;  /* 0x8000002bff1a7210 */ /* 0x004fe20007ffe0ff */
[----:B------:R-:W-:Y:S02]  /*1ea0*/  IMAD.MOV.U32 R42, RZ, RZ, RZ ;  /* 0x000000ffff2a7224 */ /* 0x000fe400078e00ff */
[----:B------:R-:W-:-:S04]  /*1eb0*/  IMAD.HI.U32 R20, R39, R20, R38 ;  /* 0x0000001427147227 */ /* 0x000fc800078e0026 */
[----:B0-----:R-:W-:Y:S01]  /*1ec0*/  FADD.FTZ R27, R8, R27 ;  /* 0x0000001b081b7221 */ /* 0x001fe20000010000 */
[----:B------:R-:W-:Y:S01]  /*1ed0*/  IMAD R26, R26, R23, RZ ;  /* 0x000000171a1a7224 */ /* 0x000fe200078e02ff */
[----:B------:R-:W-:Y:S01]  /*1ee0*/  IABS R8, R17 ;  /* 0x0000001100087213 */ /* 0x000fe20000000000 */
[----:B------:R-:W-:Y:S02]  /*1ef0*/  IMAD.HI.U32 R20, R20, R19, RZ ;  /* 0x0000001314147227 */ /* 0x000fe400078e00ff */
[----:B------:R-:W0:Y:S02]  /*1f00*/  SHFL.BFLY PT, R24, R27, 0x2, 0x1f ;  /* 0x0c401f001b187f89 */ /* 0x000e2400000e0000 */
[----:B------:R-:W-:-:S04]  /*1f10*/  IMAD.HI.U32 R26, R43, R26, R42 ;  /* 0x0000001a2b1a7227 */ /* 0x000fc800078e002a */
[----:B------:R-:W-:Y:S02]  /*1f20*/  IMAD.MOV R8, RZ, RZ, -R8 ;  /* 0x000000ffff087224 */ /* 0x000fe400078e0a08 */
[----:B------:R-:W-:-:S04]  /*1f30*/  IMAD.HI.U32 R26, R26, R19, RZ ;  /* 0x000000131a1a7227 */ /* 0x000fc800078e00ff */
[--C-:B------:R-:W-:Y:S01]  /*1f40*/  IMAD R30, R26, R9, R19.reuse ;  /* 0x000000091a1e7224 */ /* 0x100fe200078e0213 */
[----:B------:R-:W-:Y:S01]  /*1f50*/  LOP3.LUT R9, R22, R23, RZ, 0x3c, !PT ;  /* 0x0000001716097212 */ /* 0x000fe200078e3cff */
[----:B------:R-:W-:Y:S01]  /*1f60*/  IMAD R38, R20, R8, R19 ;  /* 0x0000000814267224 */ /* 0x000fe200078e0213 */
[----:B------:R-:W-:Y:S01]  /*1f70*/  LOP3.LUT R22, R22, R17, RZ, 0x3c, !PT ;  /* 0x0000001116167212 */ /* 0x000fe200078e3cff */
[----:B------:R-:W1:Y:S01]  /*1f80*/  S2R R8, SR_TID.X ;  /* 0x0000000000087919 */ /* 0x000e620000002100 */
[----:B------:R-:W-:Y:S02]  /*1f90*/  ISETP.GT.U32.AND P4, PT, R23, R30, PT ;  /* 0x0000001e1700720c */ /* 0x000fe40003f84070 */
[----:B------:R-:W-:Y:S02]  /*1fa0*/  ISETP.GT.U32.AND P1, PT, R21, R38, PT ;  /* 0x000000261500720c */ /* 0x000fe40003f24070 */
[----:B------:R-:W-:Y:S02]  /*1fb0*/  ISETP.GE.AND P3, PT, R9, RZ, PT ;  /* 0x000000ff0900720c */ /* 0x000fe40003f66270 */
[----:B------:R-:W2:Y:S01]  /*1fc0*/  LDC R9, c[0x0][0x2c4] ;  /* 0x0000b100ff097b82 */ /* 0x000ea20000000800 */
[----:B0-----:R-:W-:Y:S01]  /*1fd0*/  FADD.FTZ R24, R27, R24 ;  /* 0x000000181b187221 */ /* 0x001fe20000010000 */
[----:B------:R-:W-:-:S04]  /*1fe0*/  LEA.HI.SX32 R19, R2, 0x1, 0x1 ;  /* 0x0000000102137811 */ /* 0x000fc800078f0aff */
[----:B------:R-:W0:Y:S01]  /*1ff0*/  SHFL.BFLY PT, R27, R24, 0x1, 0x1f ;  /* 0x0c201f00181b7f89 */ /* 0x000e2200000e0000 */
[----:B------:R-:W-:Y:S02]  /*2000*/  @!P4 IMAD.IADD R30, R30, 0x1, -R23 ;  /* 0x000000011e1ec824 */ /* 0x000fe400078e0a17 */
[----:B------:R-:W-:Y:S01]  /*2010*/  @!P1 IADD3 R38, R38, -R21, RZ ;  /* 0x8000001526269210 */ /* 0x000fe20007ffe0ff */
[----:B------:R-:W-:Y:S01]  /*2020*/  @!P4 VIADD R26, R26, 0x1 ;  /* 0x000000011a1ac836 */ /* 0x000fe20000000000 */
[C---:B------:R-:W-:Y:S01]  /*2030*/  ISETP.GT.AND P4, PT, R3.reuse, RZ, PT ;  /* 0x000000ff0300720c */ /* 0x040fe20003f84270 */
[----:B------:R-:W-:Y:S01]  /*2040*/  @!P1 VIADD R20, R20, 0x1 ;  /* 0x0000000114149836 */ /* 0x000fe20000000000 */
[----:B------:R-:W-:Y:S01]  /*2050*/  ISETP.GE.U32.AND P2, PT, R30, R23, PT ;  /* 0x000000171e00720c */ /* 0x000fe20003f46070 */
[----:B------:R-:W-:Y:S01]  /*2060*/  IMAD.MOV.U32 R30, RZ, RZ, 0x7f800000 ;  /* 0x7f800000ff1e7424 */ /* 0x000fe200078e00ff */
[----:B------:R-:W-:Y:S02]  /*2070*/  ISETP.GE.U32.AND P5, PT, R38, R21, PT ;  /* 0x000000152600720c */ /* 0x000fe40003fa6070 */
[----:B------:R-:W-:-:S09]  /*2080*/  LEA.HI.SX32 R21, R3, 0x1, 0x1 ;  /* 0x0000000103157811 */ /* 0x000fd200078f0aff */
[----:B------:R-:W-:Y:S01]  /*2090*/  @P2 VIADD R26, R26, 0x1 ;  /* 0x000000011a1a2836 */ /* 0x000fe20000000000 */
[----:B------:R-:W-:Y:S02]  /*20a0*/  ISETP.GE.AND P2, PT, R22, RZ, PT ;  /* 0x000000ff1600720c */ /* 0x000fe40003f46270 */
[----:B------:R-:W-:Y:S01]  /*20b0*/  @P5 IADD3 R20, R20, 0x1, RZ ;  /* 0x0000000114145810 */ /* 0x000fe20007ffe0ff */
[----:B0-----:R-:W-:Y:S01]  /*20c0*/  FADD.FTZ R27, R24, R27 ;  /* 0x0000001b181b7221 */ /* 0x001fe20000010000 */
[----:B------:R-:W-:Y:S01]  /*20d0*/  SHF.R.S32.HI R24, RZ, 0x1f, R2 ;  /* 0x0000001fff187819 */ /* 0x000fe20000011402 */
[----:B------:R-:W-:Y:S01]  /*20e0*/  @!P3 IMAD.MOV R26, RZ, RZ, -R26 ;  /* 0x000000ffff1ab224 */ /* 0x000fe200078e0a1a */
[----:B------:R-:W-:Y:S02]  /*20f0*/  ISETP.NE.AND P5, PT, R2, RZ, PT ;  /* 0x000000ff0200720c */ /* 0x000fe40003fa5270 */
[----:B------:R-:W-:Y:S01]  /*2100*/  FSETP.NE.FTZ.AND P1, PT, R27, RZ, PT ;  /* 0x000000ff1b00720b */ /* 0x000fe20003f35000 */
[----:B------:R-:W-:Y:S01]  /*2110*/  @!P0 IMAD.MOV R19, RZ, RZ, R24 ;  /* 0x000000ffff138224 */ /* 0x000fe200078e0218 */
[----:B------:R-:W-:-:S02]  /*2120*/  SHF.R.S32.HI R22, RZ, 0x1f, R3 ;  /* 0x0000001fff167819 */ /* 0x000fc40000011403 */
[----:B------:R-:W-:Y:S02]  /*2130*/  ISETP.NE.AND P0, PT, R17, RZ, PT ;  /* 0x000000ff1100720c */ /* 0x000fe40003f05270 */
[----:B------:R-:W-:Y:S01]  /*2140*/  ISETP.NE.AND P3, PT, RZ, UR4, PT ;  /* 0x00000004ff007c0c */ /* 0x000fe2000bf65270 */
[----:B------:R-:W-:Y:S01]  /*2150*/  @!P4 IMAD.MOV R21, RZ, RZ, R22 ;  /* 0x000000ffff15c224 */ /* 0x000fe200078e0216 */
[----:B-1----:R-:W-:Y:S02]  /*2160*/  LOP3.LUT P4, RZ, R8, 0xf, RZ, 0xc0, !PT ;  /* 0x0000000f08ff7812 */ /* 0x002fe4000788c0ff */
[----:B------:R-:W-:Y:S02]  /*2170*/  @!P2 IADD3 R20, -R20, RZ, RZ ;  /* 0x000000ff1414a210 */ /* 0x000fe40007ffe1ff */
[----:B------:R-:W-:Y:S01]  /*2180*/  ISETP.GT.OR P4, PT, R8, 0x7f, P4 ;  /* 0x0000007f0800780c */ /* 0x000fe20002784670 */
[----:B------:R-:W0:Y:S01]  /*2190*/  @P1 MUFU.LG2 R27, R27 ;  /* 0x0000001b001b1308 */ /* 0x000e220000000c00 */
[----:B------:R-:W-:-:S02]  /*21a0*/  @!P5 LOP3.LUT R26, RZ, R23, RZ, 0x33, !PT ;  /* 0x00000017ff1ad212 */ /* 0x000fc400078e33ff */
        /* <DEDUP_REMOVED lines=8> */
[----:B------:R-:W-:Y:S01]  /*2230*/  IMAD R6, R4, R21, RZ ;  /* 0x0000001504067224 */ /* 0x000fe200078e02ff */
[----:B------:R-:W-:Y:S01]  /*2240*/  SEL R8, R7, R23, P2 ;  /* 0x0000001707087207 */ /* 0x000fe20001000000 */
[----:B0-----:R-:W-:Y:S01]  /*2250*/  @P1 FFMA.FTZ R30, R27, 0.69314718246459960938, R18 ;  /* 0x3f3172181b1e1823 */ /* 0x001fe20000010012 */
        /* <DEDUP_REMOVED lines=37> */
[----:B------:R-:W-:Y:S05]  /*24b0*/  CALL.REL.NOINC `($__internal_1_$__cuda_sm20_div_s64) ;  /* 0x0000002400d87944 */ /* 0x000fea0003c00000 */
        /* <DEDUP_REMOVED lines=10> */
.L_x_64:
        /* <DEDUP_REMOVED lines=22> */
.L_x_65:
[----:B------:R-:W-:Y:S05]  /*26c0*/  BSYNC B0 ;  /* 0x0000000000007941 */ /* 0x000fea0003800000 */
.L_x_63:
[----:B------:R-:W-:Y:S01]  /*26d0*/  LOP3.LUT R19, R17, R0, RZ, 0xfc, !PT ;  /* 0x0000000011137212 */ /* 0x000fe200078efcff */
[----:B------:R-:W-:Y:S03]  /*26e0*/  BSSY B0, `(.L_x_66) ;  /* 0x0000028000007945 */ /* 0x000fe60003800000 */
[----:B------:R-:W-:-:S13]  /*26f0*/  ISETP.NE.U32.AND P0, PT, R19, RZ, PT ;  /* 0x000000ff1300720c */ /* 0x000fda0003f05070 */
[----:B------:R-:W-:Y:S05]  /*2700*/  @!P0 BRA `(.L_x_67) ;  /* 0x00000000003c8947 */ /* 0x000fea0003800000 */
[----:B------:R-:W-:Y:S01]  /*2710*/  IMAD.MOV.U32 R26, RZ, RZ, R25 ;  /* 0x000000ffff1a7224 */ /* 0x000fe200078e0019 */
[----:B------:R-:W-:Y:S02]  /*2720*/  MOV R23, R0 ;  /* 0x0000000000177202 */ /* 0x000fe40000000f00 */
[----:B------:R-:W-:Y:S02]  /*2730*/  MOV R24, 0x2750 ;  /* 0x0000275000187802 */ /* 0x000fe40000000f00 */
[----:B------:R-:W-:Y:S05]  /*2740*/  CALL.REL.NOINC `($__internal_1_$__cuda_sm20_div_s64) ;  /* 0x0000002400347944 */ /* 0x000fea0003c00000 */
[----:B------:R-:W-:Y:S01]  /*2750*/  IADD3 R19, P0, RZ, -R20, RZ ;  /* 0x80000014ff137210 */ /* 0x000fe20007f1e0ff */
[----:B------:R-:W-:Y:S01]  /*2760*/  IMAD.MOV.U32 R43, RZ, RZ, R21 ;  /* 0x000000ffff2b7224 */ /* 0x000fe200078e0015 */
[----:B------:R-:W-:Y:S02]  /*2770*/  MOV R38, R18 ;  /* 0x0000001200267202 */ /* 0x000fe40000000f00 */
[----:B------:R-:W-:Y:S02]  /*2780*/  IADD3.X R22, RZ, ~R21, RZ, P0, !PT ;  /* 0x80000015ff167210 */ /* 0x000fe400007fe4ff */
[----:B------:R-:W-:Y:S02]  /*2790*/  MOV R39, R17 ;  /* 0x0000001100277202 */ /* 0x000fe40000000f00 */
[----:B------:R-:W-:Y:S01]  /*27a0*/  MOV R42, R20 ;  /* 0x00000014002a7202 */ /* 0x000fe20000000f00 */
[----:B------:R-:W-:Y:S02]  /*27b0*/  IMAD R22, R22, R25, RZ ;  /* 0x0000001916167224 */ /* 0x000fe400078e02ff */
[----:B------:R-:W-:-:S04]  /*27c0*/  IMAD.WIDE.U32 R38, R25, R19, R38 ;  /* 0x0000001319267225 */ /* 0x000fc800078e0026 */
[----:B------:R-:W-:-:S04]  /*27d0*/  IMAD R0, R0, R19, R22 ;  /* 0x0000001300007224 */ /* 0x000fc800078e0216 */
[----:B------:R-:W-:Y:S01]  /*27e0*/  IMAD.IADD R0, R39, 0x1, R0 ;  /* 0x0000000127007824 */ /* 0x000fe200078e0200 */
[----:B------:R-:W-:Y:S05]  /*27f0*/  BRA `(.L_x_68) ;  /* 0x0000000000587947 */ /* 0x000fea0003800000 */
.L_x_67:
        /* <DEDUP_REMOVED lines=22> */
.L_x_68:
[----:B------:R-:W-:Y:S05]  /*2960*/  BSYNC B0 ;  /* 0x0000000000007941 */ /* 0x000fea0003800000 */
.L_x_66:
        /* <DEDUP_REMOVED lines=11> */
[----:B------:R-:W-:Y:S05]  /*2a20*/  CALL.REL.NOINC `($__internal_1_$__cuda_sm20_div_s64) ;  /* 0x00000020007c7944 */ /* 0x000fea0003c00000 */
[----:B------:R-:W-:-:S04]  /*2a30*/  IADD3 R17, P0, RZ, -R20, RZ ;  /* 0x80000014ff117210 */ /* 0x000fc80007f1e0ff */
[----:B------:R-:W-:Y:S01]  /*2a40*/  IADD3.X R18, RZ, ~R21, RZ, P0, !PT ;  /* 0x80000015ff127210 */ /* 0x000fe200007fe4ff */
[----:B------:R-:W-:-:S04]  /*2a50*/  IMAD.WIDE.U32 R42, R5, R17, R42 ;  /* 0x00000011052a7225 */ /* 0x000fc800078e002a */
[----:B------:R-:W-:-:S04]  /*2a60*/  IMAD R18, R18, R5, RZ ;  /* 0x0000000512127224 */ /* 0x000fc800078e02ff */
[----:B------:R-:W-:-:S05]  /*2a70*/  IMAD R4, R4, R17, R18 ;  /* 0x0000001104047224 */ /* 0x000fca00078e0212 */
[----:B------:R-:W-:Y:S01]  /*2a80*/  IADD3 R4, R43, R4, RZ ;  /* 0x000000042b047210 */ /* 0x000fe20007ffe0ff */
[----:B------:R-:W-:Y:S05]  /*2a90*/  BRA `(.L_x_71) ;  /* 0x0000000000587947 */ /* 0x000fea0003800000 */
.L_x_70:
        /* <DEDUP_REMOVED lines=22> */
.L_x_71:
[----:B------:R-:W-:Y:S05]  /*2c00*/  BSYNC B0 ;  /* 0x0000000000007941 */ /* 0x000fea0003800000 */
.L_x_69:
[-C--:B------:R-:W-:Y:S01]  /*2c10*/  IMAD R5, R41, R16.reuse, RZ ;  /* 0x0000001029057224 */ /* 0x080fe200078e02ff */
[----:B------:R-:W-:Y:S01]  /*2c20*/  SHF.R.S32.HI R17, RZ, 0x1f, R25 ;  /* 0x0000001fff117819 */ /* 0x000fe20000011419 */
[C---:B------:R-:W-:Y:S01]  /*2c30*/  IMAD.WIDE.U32 R46, R40.reuse, R16, RZ ;  /* 0x00000010282e7225 */ /* 0x040fe200078e00ff */
[----:B------:R-:W-:Y:S01]  /*2c40*/  ULDC.U8 UR10, c[0x0][0x3d9] ;  /* 0x0000f640000a7ab9 */ /* 0x000fe20000000000 */
[----:B------:R-:W-:Y:S01]  /*2c50*/  ULDC.64 UR4, c[0x0][0x2c0] ;  /* 0x0000b00000047ab9 */ /* 0x000fe20000000a00 */
[----:B------:R-:W-:Y:S01]  /*2c60*/  UISETP.NE.AND UP0, UPT, UR10, URZ, UPT ;  /* 0x0000003f0a00728c */ /* 0x000fe2000bf05270 */
[----:B------:R-:W-:Y:S01]  /*2c70*/  IMAD R5, R40, R14, R5 ;  /* 0x0000000e28057224 */ /* 0x000fe200078e0205 */
[----:B------:R-:W-:Y:S01]  /*2c80*/  UIMAD UR4, UR4, UR5, URZ ;  /* 0x00000005040472a4 */ /* 0x000fe2000f8e023f */
[----:B------:R-:W-:Y:S01]  /*2c90*/  IMAD R0, R0, R25, RZ ;  /* 0x0000001900007224 */ /* 0x000fe200078e02ff */
[----:B------:R-:W-:Y:S01]  /*2ca0*/  USEL UR5, UR5, 0x1, !UP0 ;  /* 0x0000000105057887 */ /* 0x000fe2000c000000 */
[----:B------:R-:W-:Y:S01]  /*2cb0*/  BSSY B0, `(.L_x_72) ;  /* 0x0000040000007945 */ /* 0x000fe20003800000 */
[----:B------:R-:W-:Y:S01]  /*2cc0*/  IADD3 R18, R47, R5, RZ ;  /* 0x000000052f127210 */ /* 0x000fe20007ffe0ff */
[----:B------:R-:W-:Y:S01]  /*2cd0*/  IMAD R17, R17, R38, R0 ;  /* 0x0000002611117224 */ /* 0x000fe200078e0200 */
[----:B------:R-:W-:Y:S01]  /*2ce0*/  USHF.R.S32.HI UR11, URZ, 0x1f, UR4 ;  /* 0x0000001f3f0b7899 */ /* 0x000fe20008011404 */
[----:B------:R-:W-:Y:S01]  /*2cf0*/  IMAD R19, R4, UR4, RZ ;  /* 0x0000000404137c24 */ /* 0x000fe2000f8e02ff */
[----:B------:R-:W-:Y:S01]  /*2d00*/  USHF.R.S32.HI UR10, URZ, 0x1f, UR5 ;  /* 0x0000001f3f0a7899 */ /* 0x000fe20008011405 */
[----:B------:R-:W-:-:S02]  /*2d10*/  IMAD R23, R18, R13, RZ ;  /* 0x0000000d12177224 */ /* 0x000fc400078e02ff */
[----:B------:R-:W-:Y:S02]  /*2d20*/  IMAD R5, R21, UR5, RZ ;  /* 0x0000000515057c24 */ /* 0x000fe4000f8e02ff */
[----:B------:R-:W-:Y:S02]  /*2d30*/  IMAD R23, R12, R46, R23 ;  /* 0x0000002e0c177224 */ /* 0x000fe400078e0217 */
[----:B------:R-:W-:-:S04]  /*2d40*/  IMAD.WIDE.U32 R46, R46, R13, RZ ;  /* 0x0000000d2e2e7225 */ /* 0x000fc800078e00ff */
[----:B------:R-:W-:Y:S01]  /*2d50*/  IMAD R19, R42, UR11, R19 ;  /* 0x0000000b2a137c24 */ /* 0x000fe2000f8e0213 */
[----:B------:R-:W-:Y:S01]  /*2d60*/  IADD3 R23, R47, R23, RZ ;  /* 0x000000172f177210 */ /* 0x000fe20007ffe0ff */
[----:B------:R-:W-:-:S03]  /*2d70*/  IMAD.WIDE.U32 R38, R38, R25, RZ ;  /* 0x0000001926267225 */ /* 0x000fc600078e00ff */
[----:B------:R-:W-:Y:S01]  /*2d80*/  LOP3.LUT R0, R49, R23, RZ, 0xfc, !PT ;  /* 0x0000001731007212 */ /* 0x000fe200078efcff */
[----:B------:R-:W-:-:S03]  /*2d90*/  IMAD.WIDE.U32 R42, R42, UR4, RZ ;  /* 0x000000042a2a7c25 */ /* 0x000fc6000f8e00ff */
[----:B------:R-:W-:Y:S01]  /*2da0*/  ISETP.NE.U32.AND P0, PT, R0, RZ, PT ;  /* 0x000000ff0000720c */ /* 0x000fe20003f05070 */
[C---:B------:R-:W-:Y:S01]  /*2db0*/  IMAD R5, R20.reuse, UR10, R5 ;  /* 0x0000000a14057c24 */ /* 0x040fe2000f8e0205 */
[----:B------:R-:W-:Y:S01]  /*2dc0*/  IADD3 R0, R39, R17, RZ ;  /* 0x0000001127007210 */ /* 0x000fe20007ffe0ff */
[----:B------:R-:W-:Y:S01]  /*2dd0*/  IMAD.WIDE.U32 R40, R20, UR5, RZ ;  /* 0x0000000514287c25 */ /* 0x000fe2000f8e00ff */
[----:B------:R-:W-:-:S03]  /*2de0*/  IADD3 R4, R43, R19, RZ ;  /* 0x000000132b047210 */ /* 0x000fc60007ffe0ff */
        /* <DEDUP_REMOVED lines=8> */
[----:B------:R-:W-:Y:S05]  /*2e70*/  CALL.REL.NOINC `($__internal_1_$__cuda_sm20_div_s64) ;  /* 0x0000001c00687944 */ /* 0x000fea0003c00000 */
[----:B------:R-:W-:Y:S01]  /*2e80*/  IADD3 R18, P0, RZ, -R20, RZ ;  /* 0x80000014ff127210 */ /* 0x000fe20007f1e0ff */
[----:B------:R-:W-:Y:S01]  /*2e90*/  IMAD.MOV.U32 R27, RZ, RZ, R49 ;  /* 0x000000ffff1b7224 */ /* 0x000fe200078e0031 */
[----:B------:R-:W-:Y:S02]  /*2ea0*/  MOV R26, R48 ;  /* 0x00000030001a7202 */ /* 0x000fe40000000f00 */
[----:B------:R-:W-:-:S05]  /*2eb0*/  IADD3.X R17, RZ, ~R21, RZ, P0, !PT ;  /* 0x80000015ff117210 */ /* 0x000fca00007fe4ff */
[-C--:B------:R-:W-:Y:S02]  /*2ec0*/  IMAD R17, R17, R46.reuse, RZ ;  /* 0x0000002e11117224 */ /* 0x080fe400078e02ff */
[----:B------:R-:W-:-:S04]  /*2ed0*/  IMAD.WIDE.U32 R46, R18, R46, R26 ;  /* 0x0000002e122e7225 */ /* 0x000fc800078e001a */
[----:B------:R-:W-:Y:S01]  /*2ee0*/  IMAD R17, R23, R18, R17 ;  /* 0x0000001217117224 */ /* 0x000fe200078e0211 */
[----:B------:R-:W-:Y:S02]  /*2ef0*/  MOV R18, R46 ;  /* 0x0000002e00127202 */ /* 0x000fe40000000f00 */
[----:B------:R-:W-:Y:S01]  /*2f00*/  MOV R46, R20 ;  /* 0x00000014002e7202 */ /* 0x000fe20000000f00 */
[----:B------:R-:W-:Y:S01]  /*2f10*/  IMAD.IADD R17, R47, 0x1, R17 ;  /* 0x000000012f117824 */ /* 0x000fe200078e0211 */
[----:B------:R-:W-:Y:S01]  /*2f20*/  MOV R47, R21 ;  /* 0x00000015002f7202 */ /* 0x000fe20000000f00 */
[----:B------:R-:W-:Y:S05]  /*2f30*/  BRA `(.L_x_74) ;  /* 0x00000000005c7947 */ /* 0x000fea0003800000 */
.L_x_73:
        /* <DEDUP_REMOVED lines=23> */
.L_x_74:
[----:B------:R-:W-:Y:S05]  /*30b0*/  BSYNC B0 ;  /* 0x0000000000007941 */ /* 0x000fea0003800000 */
.L_x_72:
        /* <DEDUP_REMOVED lines=19> */
.L_x_76:
[----:B------:R-:W0:Y:S01]  /*31f0*/  I2F.U32.RP R20, R16 ;  /* 0x0000001000147306 */ /* 0x000e220000209000 */
[----:B------:R-:W-:Y:S01]  /*3200*/  HFMA2.MMA R22, -RZ, RZ, 0, 0 ;  /* 0x00000000ff167435 */ /* 0x000fe200000001ff */
[----:B------:R-:W-:Y:S01]  /*3210*/  ISETP.NE.U32.AND P0, PT, R16, RZ, PT ;  /* 0x000000ff1000720c */ /* 0x000fe20003f05070 */
[----:B------:R-:W-:-:S05]  /*3220*/  HFMA2.MMA R49, -RZ, RZ, 0, 0 ;  /* 0x00000000ff317435 */ /* 0x000fca00000001ff */
[----:B0-----:R-:W0:Y:S02]  /*3230*/  MUFU.RCP R19, R20 ;  /* 0x0000001400137308 */ /* 0x001e240000001000 */
[----:B0-----:R-:W-:-:S06]  /*3240*/  IADD3 R19, R19, 0xffffffe, RZ ;  /* 0x0ffffffe13137810 */ /* 0x001fcc0007ffe0ff */
[----:B------:R-:W0:Y:S02]  /*3250*/  F2I.FTZ.U32.TRUNC.NTZ R23, R19 ;  /* 0x0000001300177305 */ /* 0x000e24000021f000 */
[----:B0-----:R-:W-:-:S04]  /*3260*/  IMAD.MOV R14, RZ, RZ, -R23 ;  /* 0x000000ffff0e7224 */ /* 0x001fc800078e0a17 */
[----:B------:R-:W-:-:S04]  /*3270*/  IMAD R14, R14, R16, RZ ;  /* 0x000000100e0e7224 */ /* 0x000fc800078e02ff */
[----:B------:R-:W-:Y:S01]  /*3280*/  IMAD.HI.U32 R17, R23, R14, R22 ;  /* 0x0000000e17117227 */ /* 0x000fe200078e0016 */
[----:B------:R-:W-:-:S05]  /*3290*/  MOV R14, RZ ;  /* 0x000000ff000e7202 */ /* 0x000fca0000000f00 */
        /* <DEDUP_REMOVED lines=11> */
.L_x_77:
[----:B------:R-:W-:Y:S05]  /*3350*/  BSYNC B0 ;  /* 0x0000000000007941 */ /* 0x000fea0003800000 */
.L_x_75:
        /* <DEDUP_REMOVED lines=10> */
[----:B------:R-:W-:Y:S02]  /*3400*/  IADD3 R17, P0, RZ, -R20, RZ ;  /* 0x80000014ff117210 */ /* 0x000fe40007f1e0ff */
[----:B------:R-:W-:Y:S02]  /*3410*/  MOV R54, R48 ;  /* 0x0000003000367202 */ /* 0x000fe40000000f00 */
[----:B------:R-:W-:Y:S02]  /*3420*/  IADD3.X R18, RZ, ~R21, RZ, P0, !PT ;  /* 0x80000015ff127210 */ /* 0x000fe400007fe4ff */
[----:B------:R-:W-:-:S03]  /*3430*/  MOV R55, R49 ;  /* 0x0000003100377202 */ /* 0x000fc60000000f00 */
[----:B------:R-:W-:Y:S02]  /*3440*/  IMAD R18, R18, R13, RZ ;  /* 0x0000000d12127224 */ /* 0x000fe400078e02ff */
[----:B------:R-:W-:-:S04]  /*3450*/  IMAD.WIDE.U32 R54, R13, R17, R54 ;  /* 0x000000110d367225 */ /* 0x000fc800078e0036 */
[----:B------:R-:W-:-:S05]  /*3460*/  IMAD R12, R12, R17, R18 ;  /* 0x000000110c0c7224 */ /* 0x000fca00078e0212 */
[----:B------:R-:W-:Y:S01]  /*3470*/  IADD3 R12, R55, R12, RZ ;  /* 0x0000000c370c7210 */ /* 0x000fe20007ffe0ff */
[----:B------:R-:W-:Y:S05]  /*3480*/  BRA `(.L_x_80) ;  /* 0x00000000005c7947 */ /* 0x000fea0003800000 */
.L_x_79:
        /* <DEDUP_REMOVED lines=23> */
.L_x_80:
[----:B------:R-:W-:Y:S05]  /*3600*/  BSYNC B0 ;  /* 0x0000000000007941 */ /* 0x000fea0003800000 */
.L_x_78:
[----:B------:R-:W-:Y:S01]  /*3610*/  SHF.R.S32.HI R18, RZ, 0x1f, R6 ;  /* 0x0000001fff127819 */ /* 0x000fe20000011406 */
[-C--:B------:R-:W-:Y:S01]  /*3620*/  IMAD R13, R21, R6.reuse, RZ ;  /* 0x00000006150d7224 */ /* 0x080fe200078e02ff */
[----:B------:R-:W-:Y:S01]  /*3630*/  ULDC UR4, c[0x0][0x2c4] ;  /* 0x0000b10000047ab9 */ /* 0x000fe20000000800 */
[----:B------:R-:W-:Y:S01]  /*3640*/  IMAD.WIDE.U32 R48, R20, R6, RZ ;  /* 0x0000000614307225 */ /* 0x000fe200078e00ff */
[----:B------:R-:W-:Y:S01]  /*3650*/  LOP3.LUT R6, R47, R10, RZ, 0xfc, !PT ;  /* 0x0000000a2f067212 */ /* 0x000fe200078efcff */
[----:B------:R-:W-:Y:S01]  /*3660*/  BSSY B0, `(.L_x_81) ;  /* 0x0000039000007945 */ /* 0x000fe20003800000 */
[----:B------:R-:W-:Y:S01]  /*3670*/  SHF.R.S32.HI R17, RZ, 0x1f, R3 ;  /* 0x0000001fff117819 */ /* 0x000fe20000011403 */
[----:B------:R-:W-:Y:S01]  /*3680*/  IMAD R57, R25, UR4, RZ ;  /* 0x0000000419397c24 */ /* 0x000fe2000f8e02ff */
[----:B------:R-:W-:Y:S01]  /*3690*/  ISETP.NE.U32.AND P0, PT, R6, RZ, PT ;  /* 0x000000ff0600720c */ /* 0x000fe20003f05070 */
[----:B------:R-:W-:Y:S02]  /*36a0*/  IMAD R12, R12, R3, RZ ;  /* 0x000000030c0c7224 */ /* 0x000fe400078e02ff */
[----:B------:R-:W-:Y:S01]  /*36b0*/  IMAD R14, R14, R57, RZ ;  /* 0x000000390e0e7224 */ /* 0x000fe200078e02ff */
[----:B------:R-:W-:Y:S01]  /*36c0*/  SHF.R.S32.HI R19, RZ, 0x1f, R57 ;  /* 0x0000001fff137819 */ /* 0x000fe20000011439 */
[----:B------:R-:W-:-:S02]  /*36d0*/  IMAD R17, R17, R54, R12 ;  /* 0x0000003611117224 */ /* 0x000fc400078e020c */
[----:B------:R-:W-:-:S04]  /*36e0*/  IMAD.WIDE.U32 R54, R54, R3, RZ ;  /* 0x0000000336367225 */ /* 0x000fc800078e00ff */
[----:B------:R-:W-:Y:S01]  /*36f0*/  IMAD R13, R18, R20, R13 ;  /* 0x00000014120d7224 */ /* 0x000fe200078e020d */
[----:B------:R-:W-:Y:S01]  /*3700*/  IADD3 R12, R55, R17, RZ ;  /* 0x00000011370c7210 */ /* 0x000fe20007ffe0ff */
[----:B------:R-:W-:Y:S02]  /*3710*/  IMAD R3, R19, R16, R14 ;  /* 0x0000001013037224 */ /* 0x000fe400078e020e */
[----:B------:R-:W-:Y:S01]  /*3720*/  IMAD.WIDE.U32 R56, R16, R57, RZ ;  /* 0x0000003910387225 */ /* 0x000fe200078e00ff */
[----:B------:R-:W-:-:S04]  /*3730*/  IADD3 R6, R49, R13, RZ ;  /* 0x0000000d31067210 */ /* 0x000fc80007ffe0ff */
[----:B------:R-:W-:Y:S01]  /*3740*/  IADD3 R3, R57, R3, RZ ;  /* 0x0000000339037210 */ /* 0x000fe20007ffe0ff */
[----:B------:R-:W-:Y:S06]  /*3750*/  @!P0 BRA `(.L_x_82) ;  /* 0x0000000000488947 */ /* 0x000fec0003800000 */
[----:B------:R-:W-:Y:S01]  /*3760*/  IMAD.MOV.U32 R18, RZ, RZ, R46 ;  /* 0x000000ffff127224 */ /* 0x000fe200078e002e */
[----:B------:R-:W-:Y:S01]  /*3770*/  MOV R26, R11 ;  /* 0x0000000b001a7202 */ /* 0x000fe20000000f00 */
        /* <DEDUP_REMOVED lines=8> */
[----:B------:R-:W-:Y:S01]  /*3800*/  MOV R46, R20 ;  /* 0x00000014002e7202 */ /* 0x000fe20000000f00 */
[----:B------:R-:W-:Y:S01]  /*3810*/  IMAD.WIDE.U32 R16, R11, R13, R16 ;  /* 0x0000000d0b107225 */ /* 0x000fe200078e0010 */
[----:B------:R-:W-:-:S03]  /*3820*/  MOV R47, R21 ;  /* 0x00000015002f7202 */ /* 0x000fc60000000f00 */
[----:B------:R-:W-:-:S04]  /*3830*/  IMAD R14, R14, R11, RZ ;  /* 0x0000000b0e0e7224 */ /* 0x000fc800078e02ff */
[----:B------:R-:W-:Y:S01]  /*3840*/  IMAD R10, R10, R13, R14 ;  /* 0x0000000d0a0a7224 */ /* 0x000fe200078e020e */
[----:B------:R-:W-:-:S03]  /*3850*/  MOV R14, R16 ;  /* 0x00000010000e7202 */ /* 0x000fc60000000f00 */
[----:B------:R-:W-:Y:S01]  /*3860*/  IMAD.IADD R10, R17, 0x1, R10 ;  /* 0x00000001110a7824 */ /* 0x000fe200078e020a */
[----:B------:R-:W-:Y:S05]  /*3870*/  BRA `(.L_x_83) ;  /* 0x00000000005c7947 */ /* 0x000fea0003800000 */
.L_x_82:
        /* <DEDUP_REMOVED lines=23> */
.L_x_83:
[----:B------:R-:W-:Y:S05]  /*39f0*/  BSYNC B0 ;  /* 0x0000000000007941 */ /* 0x000fea0003800000 */
.L_x_81:
        /* <DEDUP_REMOVED lines=25> */
[----:B------:R-:W-:Y:S01]  /*3b90*/  IMAD R10, R8, R13, R10 ;  /* 0x0000000d080a7224 */ /* 0x000fe200078e020a */
[----:B------:R-:W-:-:S04]  /*3ba0*/  MOV R8, R16 ;  /* 0x0000001000087202 */ /* 0x000fc80000000f00 */
[----:B------:R-:W-:Y:S01]  /*3bb0*/  IADD3 R13, R17, R10, RZ ;  /* 0x0000000a110d7210 */ /* 0x000fe20007ffe0ff */
[----:B------:R-:W-:Y:S05]  /*3bc0*/  BRA `(.L_x_86) ;  /* 0x00000000005c7947 */ /* 0x000fea0003800000 */
.L_x_85:
        /* <DEDUP_REMOVED lines=10> */
[----:B------:R-:W-:-:S04]  /*3c70*/  IMAD.HI.U32 R10, R13, R46, RZ ;  /* 0x0000002e0d0a7227 */ /* 0x000fc800078e00ff */
[----:B------:R-:W-:Y:S01]  /*3c80*/  IMAD.MOV.U32 R13, RZ, RZ, RZ ;  /* 0x000000ffff0d7224 */ /* 0x000fe200078e00ff */
        /* <DEDUP_REMOVED lines=11> */
.L_x_86:
[----:B------:R-:W-:Y:S05]  /*3d40*/  BSYNC B0 ;  /* 0x0000000000007941 */ /* 0x000fea0003800000 */
.L_x_84:
[----:B------:R-:W-:Y:S01]  /*3d50*/  IADD3 R39, P1, P0, R42, R40, R38 ;  /* 0x000000282a277210 */ /* 0x000fe2000783e026 */
[----:B------:R-:W-:Y:S01]  /*3d60*/  IMAD R13, R13, R2, RZ ;  /* 0x000000020d0d7224 */ /* 0x000fe200078e02ff */
[----:B------:R-:W-:Y:S02]  /*3d70*/  ULDC.64 UR4, c[0x0][0x2b0] ;  /* 0x0000ac0000047ab9 */ /* 0x000fe40000000a00 */
[----:B------:R-:W-:Y:S02]  /*3d80*/  IADD3 R39, P3, P2, R48, R39, R56 ;  /* 0x0000002730277210 */ /* 0x000fe40007a7e038 */
[----:B------:R-:W-:Y:S02]  /*3d90*/  IADD3.X R0, R4, R5, R0, P1, P0 ;  /* 0x0000000504007210 */ /* 0x000fe40000fe0400 */
[----:B------:R-:W-:Y:S02]  /*3da0*/  IADD3 R54, P1, P0, R58, R39, R54 ;  /* 0x000000273a367210 */ /* 0x000fe4000783e036 */
[----:B------:R-:W-:Y:S01]  /*3db0*/  IADD3.X R0, R6, R0, R3, P3, P2 ;  /* 0x0000000006007210 */ /* 0x000fe20001fe4403 */
[----:B------:R-:W-:Y:S01]  /*3dc0*/  IMAD R3, R21, R7, RZ ;  /* 0x0000000715037224 */ /* 0x000fe200078e02ff */
[----:B------:R-:W-:-:S02]  /*3dd0*/  SHF.R.S32.HI R4, RZ, 0x1f, R7 ;  /* 0x0000001fff047819 */ /* 0x000fc40000011407 */
[----:B------:R-:W-:Y:S02]  /*3de0*/  IADD3.X R55, R11, R0, R12, P1, P0 ;  /* 0x000000000b377210 */ /* 0x000fe40000fe040c */
[----:B------:R-:W-:Y:S01]  /*3df0*/  SHF.R.S32.HI R0, RZ, 0x1f, R2 ;  /* 0x0000001fff007819 */ /* 0x000fe20000011402 */
[-C--:B------:R-:W-:Y:S02]  /*3e00*/  IMAD R3, R4, R20.reuse, R3 ;  /* 0x0000001404037224 */ /* 0x080fe400078e0203 */
        /* <DEDUP_REMOVED lines=9> */
.L_x_62:
[----:B------:R-:W-:Y:S02]  /*3ea0*/  ULDC.64 UR4, c[0x0][0x2b0] ;  /* 0x0000ac0000047ab9 */ /* 0x000fe40000000a00 */
[----:B------:R-:W-:-:S04]  /*3eb0*/  LEA R2, P0, R38, UR4, 0x2 ;  /* 0x0000000426027c11 */ /* 0x000fc8000f8010ff */
[----:B------:R-:W-:-:S05]  /*3ec0*/  LEA.HI.X R3, R38, UR5, R39, 0x2, P0 ;  /* 0x0000000526037c11 */ /* 0x000fca00080f1427 */
[----:B------:R0:W-:Y:S04]  /*3ed0*/  STG.E desc[UR8][R2.64], R30 ;  /* 0x0000001e02007986 */ /* 0x0001e8000c101908 */
.L_x_61:
[----:B------:R-:W-:Y:S05]  /*3ee0*/  BSYNC B1 ;  /* 0x0000000000017941 */ /* 0x000fea0003800000 */
.L_x_60:
[----:B0-----:R-:W0:Y:S01]  /*3ef0*/  LDC R3, c[0x0][0x3c4] ;  /* 0x0000f100ff037b82 */ /* 0x001e220000000800 */
[----:B------:R-:W-:Y:S01]  /*3f00*/  VIADD R0, R36, 0x10 ;  /* 0x0000001024007836 */ /* 0x000fe20000000000 */
[----:B------:R-:W-:Y:S01]  /*3f10*/  HFMA2.MMA R13, -RZ, RZ, 0, 0 ;  /* 0x00000000ff0d7435 */ /* 0x000fe200000001ff */
[----:B------:R-:W-:Y:S02]  /*3f20*/  CS2R R10, SRZ ;  /* 0x00000000000a7805 */ /* 0x000fe4000001ff00 */
[----:B------:R-:W-:Y:S02]  /*3f30*/  CS2R R8, SRZ ;  /* 0x0000000000087805 */ /* 0x000fe4000001ff00 */
[-C--:B0-----:R-:W-:Y:S01]  /*3f40*/  ISETP.GE.OR P1, PT, R0, R3.reuse, P6 ;  /* 0x000000030000720c */ /* 0x081fe20003726670 */
[C---:B------:R-:W-:Y:S01]  /*3f50*/  VIADD R0, R36.reuse, 0x20 ;  /* 0x0000002024007836 */ /* 0x040fe20000000000 */
[----:B------:R-:W-:-:S04]  /*3f60*/  ISETP.GE.OR P2, PT, R36, R3, P6 ;  /* 0x000000032400720c */ /* 0x000fc80003746670 */
[----:B------:R-:W-:Y:S02]  /*3f70*/  ISETP.GE.OR P0, PT, R0, R3, P6 ;  /* 0x000000030000720c */ /* 0x000fe40003706670 */
[C---:B------:R-:W-:Y:S01]  /*3f80*/  IADD3 R0, R36.reuse, 0x30, RZ ;  /* 0x0000003024007810 */ /* 0x040fe20007ffe0ff */
[----:B------:R-:W-:-:S03]  /*3f90*/  IMAD.SHL.U32 R36, R36, 0x4, RZ ;  /* 0x0000000424247824 */ /* 0x000fc600078e00ff */
[----:B------:R-:W-:Y:S01]  /*3fa0*/  ISETP.GE.OR P6, PT, R0, R3, P6 ;  /* 0x000000030000720c */ /* 0x000fe200037c6670 */
[C---:B------:R-:W-:Y:S01]  /*3fb0*/  @!P1 FADD.FTZ R32, -R30.reuse, R32 ;  /* 0x000000201e209221 */ /* 0x040fe20000010100 */
[----:B------:R-:W-:Y:S02]  /*3fc0*/  IMAD.MOV.U32 R0, RZ, RZ, RZ ;  /* 0x000000ffff007224 */ /* 0x000fe400078e00ff */
[----:B------:R-:W-:Y:S01]  /*3fd0*/  @!P2 FADD.FTZ R35, -R30, R35 ;  /* 0x000000231e23a221 */ /* 0x000fe20000010100 */
[----:B------:R-:W-:Y:S02]  /*3fe0*/  VIADD R29, R36, 0x80 ;  /* 0x00000080241d7836 */ /* 0x000fe40000000000 */
[----:B------:R-:W-:Y:S01]  /*3ff0*/  @!P1 FMUL.FTZ R32, R32, 1.4426950216293334961 ;  /* 0x3fb8aa3b20209820 */ /* 0x000fe20000410000 */
[C---:B------:R-:W-:Y:S01]  /*4000*/  @!P0 FADD.FTZ R31, -R30.reuse, R31 ;  /* 0x0000001f1e1f8221 */ /* 0x040fe20000010100 */
[----:B------:R-:W-:Y:S02]  /*4010*/  @!P2 FMUL.FTZ R35, R35, 1.4426950216293334961 ;  /* 0x3fb8aa3b2323a820 */ /* 0x000fe40000410000 */
[----:B-1----:R-:W0:Y:S01]  /*4020*/  @!P1 MUFU.EX2 R5, R32 ;  /* 0x0000002000059308 */ /* 0x002e220000000800 */
[----:B------:R-:W-:Y:S01]  /*4030*/  @!P0 FMUL.FTZ R31, R31, 1.4426950216293334961 ;  /* 0x3fb8aa3b1f1f8820 */ /* 0x000fe20000410000 */
[----:B------:R-:W-:-:S06]  /*4040*/  @!P6 FADD.FTZ R30, -R30, R33 ;  /* 0x000000211e1ee221 */ /* 0x000fcc0000010100 */
[----:B------:R-:W1:Y:S01]  /*4050*/  @!P0 MUFU.EX2 R31, R31 ;  /* 0x0000001f001f8308 */ /* 0x000e620000000800 */
[----:B------:R-:W-:Y:S01]  /*4060*/  @!P6 FMUL.FTZ R7, R30, 1.4426950216293334961 ;  /* 0x3fb8aa3b1e07e820 */ /* 0x000fe20000410000 */
[----:B------:R-:W-:-:S06]  /*4070*/  IADD3 R30, R36, 0x40, RZ ;  /* 0x00000040241e7810 */ /* 0x000fcc0007ffe0ff */
[----:B------:R-:W2:Y:S01]  /*4080*/  @!P2 MUFU.EX2 R35, R35 ;  /* 0x000000230023a308 */ /* 0x000ea20000000800 */
[----:B0-----:R0:W-:Y:S07]  /*4090*/  @!P1 STS [R34+0x240], R5 ;  /* 0x0002400522009388 */ /* 0x0011ee0000000800 */
[----:B------:R-:W3:Y:S01]  /*40a0*/  @!P6 MUFU.EX2 R7, R7 ;  /* 0x000000070007e308 */ /* 0x000ee20000000800 */
[----:B-1----:R-:W-:Y:S01]  /*40b0*/  @!P0 STS [R34+0x480], R31 ;  /* 0x0004801f22008388 */ /* 0x002fe20000000800 */
[----:B------:R-:W-:-:S02]  /*40c0*/  ISETP.GE.AND P0, PT, R3, 0x1, PT ;  /* 0x000000010300780c */ /* 0x000fc40003f06270 */
[----:B------:R-:W-:Y:S01]  /*40d0*/  CS2R R2, SRZ ;  /* 0x0000000000027805 */ /* 0x000fe2000001ff00 */
[----:B--2---:R-:W-:Y:S04]  /*40e0*/  @!P2 STS [R34], R35 ;  /* 0x000000232200a388 */ /* 0x004fe80000000800 */
[----:B---3--:R1:W-:Y:S01]  /*40f0*/  @!P6 STS [R34+0x6c0], R7 ;  /* 0x0006c0072200e388 */ /* 0x0083e20000000800 */
[----:B0-----:R-:W-:Y:S02]  /*4100*/  CS2R R4, SRZ ;  /* 0x0000000000047805 */ /* 0x001fe4000001ff00 */
        /* <DEDUP_REMOVED lines=31> */
.L_x_90:
[----:B------:R-:W-:Y:S01]  /*4300*/  MOV R32, R34 ;  /* 0x0000002200207202 */ /* 0x000fe20000000f00 */
[----:B------:R-:W0:Y:S01]  /*4310*/  LDC R31, c[0x0][0x3c4] ;  /* 0x0000f100ff1f7b82 */ /* 0x000e220000000800 */
[----:B------:R1:W2:Y:S01]  /*4320*/  LDS R12, [R14] ;  /* 0x000000000e0c7984 */ /* 0x0002a20000000800 */
[----:B------:R-:W-:Y:S01]  /*4330*/  UIADD3 UR5, UR5, 0x1, URZ ;  /* 0x0000000105057890 */ /* 0x000fe2000fffe03f */
[----:B------:R-:W-:Y:S01]  /*4340*/  IADD3 R34, P0, R38, R32, RZ ;  /* 0x0000002026227210 */ /* 0x000fe20007f1e0ff */
[----:B------:R-:W-:Y:S04]  /*4350*/  BSSY B0, `(.L_x_88) ;  /* 0x000000e000007945 */ /* 0x000fe80003800000 */
[----:B------:R-:W-:Y:S08]  /*4360*/  @P4 BRA `(.L_x_89) ;  /* 0x0000000000304947 */ /* 0x000ff00003800000 */
        /* <DEDUP_REMOVED lines=12> */
.L_x_89:
[----:B------:R-:W-:Y:S05]  /*4430*/  BSYNC B0 ;  /* 0x0000000000007941 */ /* 0x000fea0003800000 */
.L_x_88:
[----:B---3--:R-:W-:Y:S01]  /*4440*/  IADD3.X R33, R39, R33, RZ, P0, !PT ;  /* 0x0000002127217210 */ /* 0x008fe200007fe4ff */
        /* <DEDUP_REMOVED lines=15> */
.L_x_87:
        /* <DEDUP_REMOVED lines=110> */
        .weak           $__internal_1_$__cuda_sm20_div_s64
        .type           $__internal_1_$__cuda_sm20_div_s64,@function
        .size           $__internal_1_$__cuda_sm20_div_s64,(.L_x_7885 - $__internal_1_$__cuda_sm20_div_s64)
$__internal_1_$__cuda_sm20_div_s64:
        /* <DEDUP_REMOVED lines=10> */
[C---:B------:R-:W-:Y:S01]  /*4cc0*/  IMAD R19, R52.reuse, R45, R51 ;  /* 0x0000002d34137224 */ /* 0x040fe200078e0233 */
[----:B------:R-:W-:Y:S01]  /*4cd0*/  IADD3 R22, P0, RZ, -R50, RZ ;  /* 0x80000032ff167210 */ /* 0x000fe20007f1e0ff */
[----:B------:R-:W-:Y:S02]  /*4ce0*/  IMAD.MOV.U32 R51, RZ, RZ, R52 ;  /* 0x000000ffff337224 */ /* 0x000fe400078e0034 */
[----:B------:R-:W-:Y:S02]  /*4cf0*/  IMAD R20, R53, R44, R19 ;  /* 0x0000002c35147224 */ /* 0x000fe400078e0213 */
[----:B------:R-:W-:-:S04]  /*4d00*/  IMAD.HI.U32 R50, R52, R22, RZ ;  /* 0x0000001634327227 */ /* 0x000fc800078e00ff */
[----:B------:R-:W-:-:S04]  /*4d10*/  IMAD.X R20, RZ, RZ, ~R20, P0 ;  /* 0x000000ffff147224 */ /* 0x000fc800000e0e14 */
[----:B------:R-:W-:-:S04]  /*4d20*/  IMAD.WIDE.U32 R50, P2, R52, R20, R50 ;  /* 0x0000001434327225 */ /* 0x000fc80007840032 */
[C---:B------:R-:W-:Y:S02]  /*4d30*/  IMAD R19, R53.reuse, R20, RZ ;  /* 0x0000001435137224 */ /* 0x040fe400078e02ff */
[----:B------:R-:W-:-:S04]  /*4d40*/  IMAD.HI.U32 R22, P1, R53, R22, R50 ;  /* 0x0000001635167227 */ /* 0x000fc80007820032 */
[----:B------:R-:W-:Y:S01]  /*4d50*/  IMAD.HI.U32 R20, R53, R20, RZ ;  /* 0x0000001435147227 */ /* 0x000fe200078e00ff */
[----:B------:R-:W-:-:S03]  /*4d60*/  IADD3 R51, P0, R19, R22, RZ ;  /* 0x0000001613337210 */ /* 0x000fc60007f1e0ff */
[----:B------:R-:W-:Y:S02]  /*4d70*/  IMAD.X R20, R20, 0x1, R53, P2 ;  /* 0x0000000114147824 */ /* 0x000fe400010e0635 */
[----:B------:R-:W-:-:S03]  /*4d80*/  IMAD.WIDE.U32 R60, R51, R44, RZ ;  /* 0x0000002c333c7225 */ /* 0x000fc600078e00ff */
[----:B------:R-:W-:Y:S01]  /*4d90*/  IADD3.X R27, RZ, RZ, R20, P0, P1 ;  /* 0x000000ffff1b7210 */ /* 0x000fe200007e2414 */
[----:B------:R-:W-:Y:S01]  /*4da0*/  IMAD R52, R51, R45, R61 ;  /* 0x0000002d33347224 */ /* 0x000fe200078e023d */
[----:B------:R-:W-:Y:S01]  /*4db0*/  IADD3 R20, P0, RZ, -R60, RZ ;  /* 0x8000003cff147210 */ /* 0x000fe20007f1e0ff */
[----:B------:R-:W-:Y:S01]  /*4dc0*/  IMAD.MOV.U32 R53, RZ, RZ, RZ ;  /* 0x000000ffff357224 */ /* 0x000fe200078e00ff */
[----:B------:R-:W-:Y:S01]  /*4dd0*/  ISETP.GE.AND P1, PT, R17, RZ, PT ;  /* 0x000000ff1100720c */ /* 0x000fe20003f26270 */
[----:B------:R-:W-:Y:S02]  /*4de0*/  IMAD R52, R27, R44, R52 ;  /* 0x0000002c1b347224 */ /* 0x000fe400078e0234 */
[----:B------:R-:W-:-:S04]  /*4df0*/  IMAD.HI.U32 R50, R51, R20, RZ ;  /* 0x0000001433327227 */ /* 0x000fc800078e00ff */
[----:B------:R-:W-:-:S04]  /*4e00*/  IMAD.X R52, RZ, RZ, ~R52, P0 ;  /* 0x000000ffff347224 */ /* 0x000fc800000e0e34 */
[----:B------:R-:W-:-:S04]  /*4e10*/  IMAD.WIDE.U32 R50, P5, R51, R52, R50 ;  /* 0x0000003433327225 */ /* 0x000fc800078a0032 */
[C---:B------:R-:W-:Y:S02]  /*4e20*/  IMAD R22, R27.reuse, R52, RZ ;  /* 0x000000341b167224 */ /* 0x040fe400078e02ff */
[----:B------:R-:W-:Y:S01]  /*4e30*/  IMAD.HI.U32 R19, P4, R27, R20, R50 ;  /* 0x000000141b137227 */ /* 0x000fe20007880032 */
[----:B------:R-:W-:-:S03]  /*4e40*/  IADD3 R20, P0, RZ, -R18, RZ ;  /* 0x80000012ff147210 */ /* 0x000fc60007f1e0ff */
[----:B------:R-:W-:Y:S01]  /*4e50*/  IMAD.HI.U32 R21, R27, R52, RZ ;  /* 0x000000341b157227 */ /* 0x000fe200078e00ff */
[----:B------:R-:W-:Y:S02]  /*4e60*/  SEL R20, R20, R18, !P1 ;  /* 0x0000001214147207 */ /* 0x000fe40004800000 */
[----:B------:R-:W-:Y:S01]  /*4e70*/  IADD3 R22, P2, R22, R19, RZ ;  /* 0x0000001316167210 */ /* 0x000fe20007f5e0ff */
[----:B------:R-:W-:Y:S01]  /*4e80*/  IMAD.X R21, R21, 0x1, R27, P5 ;  /* 0x0000000115157824 */ /* 0x000fe200028e061b */
[----:B------:R-:W-:-:S03]  /*4e90*/  IADD3.X R50, RZ, ~R17, RZ, P0, !PT ;  /* 0x80000011ff327210 */ /* 0x000fc600007fe4ff */
[----:B------:R-:W-:Y:S01]  /*4ea0*/  IMAD.HI.U32 R52, R22, R20, RZ ;  /* 0x0000001416347227 */ /* 0x000fe200078e00ff */
[----:B------:R-:W-:Y:S02]  /*4eb0*/  SEL R19, R50, R17, !P1 ;  /* 0x0000001132137207 */ /* 0x000fe40004800000 */
[----:B------:R-:W-:-:S03]  /*4ec0*/  IADD3.X R50, RZ, RZ, R21, P2, P4 ;  /* 0x000000ffff327210 */ /* 0x000fc600017e8415 */
[----:B------:R-:W-:-:S04]  /*4ed0*/  IMAD.WIDE.U32 R52, R22, R19, R52 ;  /* 0x0000001316347225 */ /* 0x000fc800078e0034 */
[C---:B------:R-:W-:Y:S02]  /*4ee0*/  IMAD R29, R50.reuse, R19, RZ ;  /* 0x00000013321d7224 */ /* 0x040fe400078e02ff */
[----:B------:R-:W-:-:S04]  /*4ef0*/  IMAD.HI.U32 R22, P1, R50, R20, R52 ;  /* 0x0000001432167227 */ /* 0x000fc80007820034 */
[----:B------:R-:W-:Y:S01]  /*4f00*/  IMAD.HI.U32 R21, R50, R19, RZ ;  /* 0x0000001332157227 */ /* 0x000fe200078e00ff */
[----:B------:R-:W-:-:S03]  /*4f10*/  IADD3 R29, P0, R29, R22, RZ ;  /* 0x000000161d1d7210 */ /* 0x000fc60007f1e0ff */
[----:B------:R-:W-:Y:S02]  /*4f20*/  IMAD.X R21, RZ, RZ, R21, P1 ;  /* 0x000000ffff157224 */ /* 0x000fe400008e0615 */
[----:B------:R-:W-:-:S04]  /*4f30*/  IMAD.WIDE.U32 R50, R29, R44, RZ ;  /* 0x0000002c1d327225 */ /* 0x000fc800078e00ff */
[----:B------:R-:W-:Y:S01]  /*4f40*/  IMAD.X R27, RZ, RZ, R21, P0 ;  /* 0x000000ffff1b7224 */ /* 0x000fe200000e0615 */
[----:B------:R-:W-:Y:S01]  /*4f50*/  IADD3 R20, P0, -R50, R20, RZ ;  /* 0x0000001432147210 */ /* 0x000fe20007f1e1ff */
[----:B------:R-:W-:-:S03]  /*4f60*/  IMAD R21, R29, R45, R51 ;  /* 0x0000002d1d157224 */ /* 0x000fc600078e0233 */
[CC--:B------:R-:W-:Y:S01]  /*4f70*/  ISETP.GE.U32.AND P2, PT, R20.reuse, R44.reuse, PT ;  /* 0x0000002c1400720c */ /* 0x0c0fe20003f46070 */
[-C--:B------:R-:W-:Y:S01]  /*4f80*/  IMAD R22, R27, R44.reuse, R21 ;  /* 0x0000002c1b167224 */ /* 0x080fe200078e0215 */
[----:B------:R-:W-:-:S04]  /*4f90*/  IADD3 R21, P1, R20, -R44, RZ ;  /* 0x8000002c14157210 */ /* 0x000fc80007f3e0ff */
[----:B------:R-:W-:Y:S02]  /*4fa0*/  IADD3.X R19, ~R22, R19, RZ, P0, !PT ;  /* 0x0000001316137210 */ /* 0x000fe400007fe5ff */
[----:B------:R-:W-:Y:S02]  /*4fb0*/  IADD3 R22, P0, R29, 0x1, RZ ;  /* 0x000000011d167810 */ /* 0x000fe40007f1e0ff */
[----:B------:R-:W-:-:S04]  /*4fc0*/  ISETP.GE.U32.AND.EX P2, PT, R19, R45, PT, P2 ;  /* 0x0000002d1300720c */ /* 0x000fc80003f46120 */
[----:B------:R-:W-:Y:S01]  /*4fd0*/  SEL R21, R21, R20, P2 ;  /* 0x0000001415157207 */ /* 0x000fe20001000000 */
[----:B------:R-:W-:Y:S01]  /*4fe0*/  IMAD.X R20, R19, 0x1, ~R45, P1 ;  /* 0x0000000113147824 */ /* 0x000fe200008e0e2d */
[----:B------:R-:W-:Y:S01]  /*4ff0*/  SEL R29, R22, R29, P2 ;  /* 0x0000001d161d7207 */ /* 0x000fe20001000000 */
[----:B------:R-:W-:Y:S01]  /*5000*/  IMAD.X R22, RZ, RZ, R27, P0 ;  /* 0x000000ffff167224 */ /* 0x000fe200000e061b */
[----:B------:R-:W-:Y:S01]  /*5010*/  ISETP.GE.U32.AND P0, PT, R21, R44, PT ;  /* 0x0000002c1500720c */ /* 0x000fe20003f06070 */
[----:B------:R-:W-:Y:S01]  /*5020*/  IMAD.MOV.U32 R44, RZ, RZ, R24 ;  /* 0x000000ffff2c7224 */ /* 0x000fe200078e0018 */
[----:B------:R-:W-:Y:S02]  /*5030*/  SEL R19, R20, R19, P2 ;  /* 0x0000001314137207 */ /* 0x000fe40001000000 */
[----:B------:R-:W-:Y:S02]  /*5040*/  SEL R22, R22, R27, P2 ;  /* 0x0000001b16167207 */ /* 0x000fe40001000000 */
[----:B------:R-:W-:-:S02]  /*5050*/  IADD3 R20, P1, R29, 0x1, RZ ;  /* 0x000000011d147810 */ /* 0x000fc40007f3e0ff */
[----:B------:R-:W-:Y:S01]  /*5060*/  ISETP.GE.U32.AND.EX P0, PT, R19, R45, PT, P0 ;  /* 0x0000002d1300720c */ /* 0x000fe20003f06100 */
[----:B------:R-:W-:Y:S01]  /*5070*/  IMAD.MOV.U32 R45, RZ, RZ, 0x0 ;  /* 0x00000000ff2d7424 */ /* 0x000fe200078e00ff */
[----:B------:R-:W-:Y:S01]  /*5080*/  LOP3.LUT R21, R23, R17, RZ, 0x3c, !PT ;  /* 0x0000001117157212 */ /* 0x000fe200078e3cff */
[----:B------:R-:W-:Y:S01]  /*5090*/  IMAD.X R19, RZ, RZ, R22, P1 ;  /* 0x000000ffff137224 */ /* 0x000fe200008e0616 */
[----:B------:R-:W-:Y:S02]  /*50a0*/  SEL R20, R20, R29, P0 ;  /* 0x0000001d14147207 */ /* 0x000fe40000000000 */
[----:B------:R-:W-:Y:S02]  /*50b0*/  ISETP.GE.AND P2, PT, R21, RZ, PT ;  /* 0x000000ff1500720c */ /* 0x000fe40003f46270 */
[----:B------:R-:W-:Y:S02]  /*50c0*/  SEL R22, R19, R22, P0 ;  /* 0x0000001613167207 */ /* 0x000fe40000000000 */
[----:B------:R-:W-:-:S02]  /*50d0*/  IADD3 R19, P1, RZ, -R20, RZ ;  /* 0x80000014ff137210 */ /* 0x000fc40007f3e0ff */
[----:B------:R-:W-:Y:S02]  /*50e0*/  ISETP.NE.U32.AND P0, PT, R26, RZ, PT ;  /* 0x000000ff1a00720c */ /* 0x000fe40003f05070 */
[----:B------:R-:W-:Y:S02]  /*50f0*/  IADD3.X R21, RZ, ~R22, RZ, P1, !PT ;  /* 0x80000016ff157210 */ /* 0x000fe40000ffe4ff */
[----:B------:R-:W-:Y:S02]  /*5100*/  ISETP.NE.AND.EX P0, PT, R23, RZ, PT, P0 ;  /* 0x000000ff1700720c */ /* 0x000fe40003f05300 */
[----:B------:R-:W-:Y:S02]  /*5110*/  SEL R19, R19, R20, !P2 ;  /* 0x0000001413137207 */ /* 0x000fe40005000000 */
[----:B------:R-:W-:Y:S02]  /*5120*/  SEL R21, R21, R22, !P2 ;  /* 0x0000001615157207 */ /* 0x000fe40005000000 */
[----:B------:R-:W-:-:S02]  /*5130*/  SEL R20, R19, 0xffffffff, P0 ;  /* 0xffffffff13147807 */ /* 0x000fc40000000000 */
[----:B------:R-:W-:Y:S01]  /*5140*/  SEL R21, R21, 0xffffffff, P0 ;  /* 0xffffffff15157807 */ /* 0x000fe20000000000 */
[----:B------:R-:W-:Y:S06]  /*5150*/  RET.REL.NODEC R44 `(_ZN5flash32flash_fwd_splitkv_combine_kernelI23Flash_fwd_kernel_traitsILi192ELi64ELi64ELi4ELb0ELb0EN7cutlass10bfloat16_tE19Flash_kernel_traitsILi192ELi64ELi64ELi4ES3_EELi8ELi6ELb0EEEvNS_16Flash_fwd_paramsE) ;  /* 0xffffffac2ca87950 */ /* 0x000fec0003c3ffff */
.L_x_91:
        /* <DEDUP_REMOVED lines=10> */
.L_x_7885:


//--------------------- .text._ZN5flash32flash_fwd_splitkv_combine_kernelI23Flash_fwd_kernel_traitsILi192ELi64ELi64ELi4ELb0ELb0EN7cutlass10bfloat16_tE19Flash_kernel_traitsILi192ELi64ELi64ELi4ES3_EELi8ELi5ELb0EEEvNS_16Flash_fwd_paramsE --------------------------
	.section	.text._ZN5flash32flash_fwd_splitkv_combine_kernelI23Flash_fwd_kernel_traitsILi192ELi64ELi64ELi4ELb0ELb0EN7cutlass10bfloat16_tE19Flash_kernel_traitsILi192ELi64ELi64ELi4ES3_EELi8ELi5ELb0EEEvNS_16Flash_fwd_paramsE,"ax",@progbits
	.align	128
        .global         _ZN5flash32flash_fwd_splitkv_combine_kernelI23Flash_fwd_kernel_traitsILi192ELi64ELi64ELi4ELb0ELb0EN7cutlass10bfloat16_tE19Flash_kernel_traitsILi192ELi64ELi64ELi4ES3_EELi8ELi5ELb0EEEvNS_16Flash_fwd_paramsE
        .type           _ZN5flash32flash_fwd_splitkv_combine_kernelI23Flash_fwd_kernel_traitsILi192ELi64ELi64ELi4ELb0ELb0EN7cutlass10bfloat16_tE19Flash_kernel_traitsILi192ELi64ELi64ELi4ES3_EELi8ELi5ELb0EEEvNS_16Flash_fwd_paramsE,@function
        .size           _ZN5flash32flash_fwd_splitkv_combine_kernelI23Flash_fwd_kernel_traitsILi192ELi64ELi64ELi4ELb0ELb0EN7cutlass10bfloat16_tE19Flash_kernel_traitsILi192ELi64ELi64ELi4ES3_EELi8ELi5ELb0EEEvNS_16Flash_fwd_paramsE,(.L_x_7886 - _ZN5flash32flash_fwd_splitkv_combine_kernelI23Flash_fwd_kernel_traitsILi192ELi64ELi64ELi4ELb0ELb0EN7cutlass10bfloat16_tE19Flash_kernel_traitsILi192ELi64ELi64ELi4ES3_EELi8ELi5ELb0EEEvNS_16Flash_fwd_paramsE)
        .other          _ZN5flash32flash_fwd_splitkv_combine_kernelI23Flash_fwd_kernel_traitsILi192ELi64ELi64ELi4ELb0ELb0EN7cutlass10bfloat16_tE19Flash_kernel_traitsILi192ELi64ELi64ELi4ES3_EELi8ELi5ELb0EEEvNS_16Flash_fwd_paramsE,@"STO_CUDA_ENTRY STV_DEFAULT"
_ZN5flash32flash_fwd_splitkv_combine_kernelI23Flash_fwd_kernel_traitsILi192ELi64ELi64ELi4ELb0ELb0EN7cutlass10bfloat16_tE19Flash_kernel_traitsILi192ELi64ELi64ELi4ES3_EELi8ELi5ELb0EEEvNS_16Flash_fwd_paramsE:
.text._ZN5flash32flash_fwd_splitkv_combine_kernelI23Flash_fwd_kernel_traitsILi192ELi64ELi64ELi4ELb0ELb0EN7cutlass10bfloat16_tE19Flash_kernel_traitsILi192ELi64ELi64ELi4ES3_EELi8ELi5ELb0EEEvNS_16Flash_fwd_paramsE:
        /* <DEDUP_REMOVED lines=23> */
[----:B------:R-:W-:Y:S05]  /*0170*/  CALL.REL.NOINC `($__internal_2_$__cuda_sm20_div_s64) ;  /* 0x0000004400c47944 */ /* 0x000fea0003c00000 */
[----:B------:R-:W-:Y:S05]  /*0180*/  BRA `(.L_x_93) ;  /* 0x00000000004c7947 */ /* 0x000fea0003800000 */
.L_x_92:
        /* <DEDUP_REMOVED lines=19> */
.L_x_93:
        /* <DEDUP_REMOVED lines=12> */
[----:B------:R-:W-:Y:S05]  /*0380*/  CALL.REL.NOINC `($__internal_2_$__cuda_sm20_div_s64) ;  /* 0x0000004400407944 */ /* 0x000fea0003c00000 */
[----:B------:R-:W-:Y:S02]  /*0390*/  MOV R8, R20 ;  /* 0x0000001400087202 */ /* 0x000fe40000000f00 */
[----:B------:R-:W-:Y:S01]  /*03a0*/  MOV R9, R21 ;  /* 0x0000001500097202 */ /* 0x000fe20000000f00 */
[----:B------:R-:W-:Y:S05]  /*03b0*/  BRA `(.L_x_96) ;  /* 0x00000000004c7947 */ /* 0x000fea0003800000 */
.L_x_95:
        /* <DEDUP_REMOVED lines=19> */
.L_x_96:
[----:B------:R-:W-:Y:S05]  /*04f0*/  BSYNC B0 ;  /* 0x0000000000007941 */ /* 0x000fea0003800000 */
.L_x_94:
[----:B------:R-:W0:Y:S01]  /*0500*/  LDC R4, c[0x0][0x2c4] ;  /* 0x0000b100ff047b82 */ /* 0x000e220000000800 */
[----:B------:R-:W-:Y:S01]  /*0510*/  IMAD.MOV.U32 R12, RZ, RZ, RZ ;  /* 0x000000ffff0c7224 */ /* 0x000fe200078e00ff */
[----:B------:R-:W-:Y:S01]  /*0520*/  BSSY B0, `(.L_x_97) ;  /* 0x000003b000007945 */ /* 0x000fe20003800000 */
[----:B0-----:R-:W-:Y:S01]  /*0530*/  IABS R11, R4 ;  /* 0x00000004000b7213 */ /* 0x001fe20000000000 */
[----:B------:R-:W-:-:S03]  /*0540*/  VIADD R6, R4, 0xffffffff ;  /* 0xffffffff04067836 */ /* 0x000fc60000000000 */
[----:B------:R-:W0:Y:S01]  /*0550*/  I2F.RP R14, R11 ;  /* 0x0000000b000e7306 */ /* 0x000e220000209400 */
[----:B------:R-:W-:-:S05]  /*0560*/  IMAD.IADD R2, R6, 0x1, R11 ;  /* 0x0000000106027824 */ /* 0x000fca00078e020b */
[----:B------:R-:W-:Y:S02]  /*0570*/  IABS R3, R2 ;  /* 0x0000000200037213 */ /* 0x000fe40000000000 */
[----:B0-----:R-:W0:Y:S02]  /*0580*/  MUFU.RCP R13, R14 ;  /* 0x0000000e000d7308 */ /* 0x001e240000001000 */
[----:B0-----:R-:W-:-:S06]  /*0590*/  VIADD R13, R13, 0xffffffe ;  /* 0x0ffffffe0d0d7836 */ /* 0x001fcc0000000000 */
[----:B------:R-:W0:Y:S02]  /*05a0*/  F2I.FTZ.U32.TRUNC.NTZ R13, R13 ;  /* 0x0000000d000d7305 */ /* 0x000e24000021f000 */
[----:B0-----:R-:W-:-:S04]  /*05b0*/  IMAD.MOV R10, RZ, RZ, -R13 ;  /* 0x000000ffff0a7224 */ /* 0x001fc800078e0a0d */
[----:B------:R-:W-:-:S04]  /*05c0*/  IMAD R7, R10, R11, RZ ;  /* 0x0000000b0a077224 */ /* 0x000fc800078e02ff */
[----:B------:R-:W-:-:S06]  /*05d0*/  IMAD.HI.U32 R12, R13, R7, R12 ;  /* 0x000000070d0c7227 */ /* 0x000fcc00078e000c */
[----:B------:R-:W-:-:S04]  /*05e0*/  IMAD.HI.U32 R7, R12, R3, RZ ;  /* 0x000000030c077227 */ /* 0x000fc800078e00ff */
[----:B------:R-:W-:-:S04]  /*05f0*/  IMAD.MOV R10, RZ, RZ, -R7 ;  /* 0x000000ffff0a7224 */ /* 0x000fc800078e0a07 */
[----:B------:R-:W-:Y:S01]  /*0600*/  IMAD R10, R11, R10, R3 ;  /* 0x0000000a0b0a7224 */ /* 0x000fe200078e0203 */
[----:B------:R-:W-:-:S04]  /*0610*/  LOP3.LUT R3, R2, R11, RZ, 0x3c, !PT ;  /* 0x0000000b02037212 */ /* 0x000fc800078e3cff */
[----:B------:R-:W-:Y:S02]  /*0620*/  ISETP.GT.U32.AND P1, PT, R11, R10, PT ;  /* 0x0000000a0b00720c */ /* 0x000fe40003f24070 */
[----:B------:R-:W-:-:S11]  /*0630*/  ISETP.GE.AND P0, PT, R3, RZ, PT ;  /* 0x000000ff0300720c */ /* 0x000fd60003f06270 */
[----:B------:R-:W-:Y:S02]  /*0640*/  @!P1 IMAD.IADD R10, R10, 0x1, -R11 ;  /* 0x000000010a0a9824 */ /* 0x000fe400078e0a0b */
[----:B------:R-:W-:Y:S01]  /*0650*/  @!P1 VIADD R7, R7, 0x1 ;  /* 0x0000000107079836 */ /* 0x000fe20000000000 */
[----:B------:R-:W-:Y:S02]  /*0660*/  ISETP.NE.AND P1, PT, R4, RZ, PT ;  /* 0x000000ff0400720c */ /* 0x000fe40003f25270 */
[----:B------:R-:W-:-:S13]  /*0670*/  ISETP.GE.U32.AND P2, PT, R10, R11, PT ;  /* 0x0000000b0a00720c */ /* 0x000fda0003f46070 */
[----:B------:R-:W-:-:S04]  /*0680*/  @P2 VIADD R7, R7, 0x1 ;  /* 0x0000000107072836 */ /* 0x000fc80000000000 */
[----:B------:R-:W-:Y:S01]  /*0690*/  @!P0 IMAD.MOV R7, RZ, RZ, -R7 ;  /* 0x000000ffff078224 */ /* 0x000fe200078e0a07 */
[----:B------:R-:W-:-:S04]  /*06a0*/  @!P1 LOP3.LUT R7, RZ, R11, RZ, 0x33, !PT ;  /* 0x0000000bff079212 */ /* 0x000fc800078e33ff */
[----:B------:R-:W-:Y:S02]  /*06b0*/  ISETP.LT.U32.AND P0, PT, R26, R7, PT ;  /* 0x000000071a00720c */ /* 0x000fe40003f01070 */
[----:B------:R-:W-:-:S04]  /*06c0*/  SHF.R.S32.HI R14, RZ, 0x1f, R7 ;  /* 0x0000001fff0e7819 */ /* 0x000fc80000011407 */
        /* <DEDUP_REMOVED lines=13> */
.L_x_98:
        /* <DEDUP_REMOVED lines=19> */
.L_x_99:
[----:B------:R-:W-:Y:S05]  /*08d0*/  BSYNC B0 ;  /* 0x0000000000007941 */ /* 0x000fea0003800000 */
.L_x_97:
[----:B------:R-:W0:Y:S01]  /*08e0*/  LDC R7, c[0x0][0x2c4] ;  /* 0x0000b100ff077b82 */ /* 0x000e220000000800 */
[----:B------:R-:W-:Y:S01]  /*08f0*/  ULDC UR5, c[0x0][0x270] ;  /* 0x00009c0000057ab9 */ /* 0x000fe20000000800 */
[----:B------:R-:W-:Y:S01]  /*0900*/  BSSY B0, `(.L_x_100) ;  /* 0x000005d000007945 */ /* 0x000fe20003800000 */
[----:B------:R-:W-:Y:S01]  /*0910*/  UIADD3 UR4, UR5, -0x1, URZ ;  /* 0xffffffff05047890 */ /* 0x000fe2000fffe03f */
[----:B0-----:R-:W-:Y:S02]  /*0920*/  IABS R10, R7 ;  /* 0x00000007000a7213 */ /* 0x001fe40000000000 */
[----:B------:R-:W-:Y:S02]  /*0930*/  ISETP.GT.AND P3, PT, R7, RZ, PT ;  /* 0x000000ff0700720c */ /* 0x000fe40003f64270 */
[----:B------:R-:W0:Y:S08]  /*0940*/  I2F.RP R15, R10 ;  /* 0x0000000a000f7306 */ /* 0x000e300000209400 */
[----:B0-----:R-:W0:Y:S02]  /*0950*/  MUFU.RCP R12, R15 ;  /* 0x0000000f000c7308 */ /* 0x001e240000001000 */
[----:B0-----:R-:W-:-:S06]  /*0960*/  VIADD R12, R12, 0xffffffe ;  /* 0x0ffffffe0c0c7836 */ /* 0x001fcc0000000000 */
[----:B------:R-:W0:Y:S02]  /*0970*/  F2I.FTZ.U32.TRUNC.NTZ R13, R12 ;  /* 0x0000000c000d7305 */ /* 0x000e24000021f000 */
[--C-:B0-----:R-:W-:Y:S02]  /*0980*/  IMAD.MOV R3, RZ, RZ, -R13.reuse ;  /* 0x000000ffff037224 */ /* 0x101fe400078e0a0d */
[----:B------:R-:W-:Y:S02]  /*0990*/  IMAD.MOV.U32 R12, RZ, RZ, RZ ;  /* 0x000000ffff0c7224 */ /* 0x000fe400078e00ff */
[----:B------:R-:W-:Y:S01]  /*09a0*/  IMAD R4, R3, R10, RZ ;  /* 0x0000000a03047224 */ /* 0x000fe200078e02ff */
[----:B------:R-:W-:Y:S02]  /*09b0*/  IABS R3, R2 ;  /* 0x0000000200037213 */ /* 0x000fe40000000000 */
[----:B------:R-:W-:Y:S01]  /*09c0*/  LOP3.LUT R2, R2, R7, RZ, 0x3c, !PT ;  /* 0x0000000702027212 */ /* 0x000fe200078e3cff */
[----:B------:R-:W-:-:S03]  /*09d0*/  IMAD.HI.U32 R4, R13, R4, R12 ;  /* 0x000000040d047227 */ /* 0x000fc600078e000c */
[----:B------:R-:W-:Y:S01]  /*09e0*/  ISETP.GE.AND P1, PT, R2, RZ, PT ;  /* 0x000000ff0200720c */ /* 0x000fe20003f26270 */
[----:B------:R-:W-:Y:S01]  /*09f0*/  IMAD.MOV.U32 R11, RZ, RZ, R3 ;  /* 0x000000ffff0b7224 */ /* 0x000fe200078e0003 */
[----:B------:R-:W-:-:S03]  /*0a00*/  SHF.R.S32.HI R2, RZ, 0x1f, R7 ;  /* 0x0000001fff027819 */ /* 0x000fc60000011407 */
        /* <DEDUP_REMOVED lines=8> */
[----:B------:R-:W-:Y:S02]  /*0a90*/  LEA.HI.SX32 R3, R7, 0x1, 0x1 ;  /* 0x0000000107037811 */ /* 0x000fe400078f0aff */
[----:B------:R-:W-:-:S09]  /*0aa0*/  @!P3 IADD3 R3, R2, RZ, RZ ;  /* 0x000000ff0203b210 */ /* 0x000fd20007ffe0ff */
[----:B------:R-:W-:-:S04]  /*0ab0*/  @P0 VIADD R4, R4, 0x1 ;  /* 0x0000000104040836 */ /* 0x000fc80000000000 */
[----:B------:R-:W-:Y:S01]  /*0ac0*/  @!P1 IMAD.MOV R4, RZ, RZ, -R4 ;  /* 0x000000ffff049224 */ /* 0x000fe200078e0a04 */
[----:B------:R-:W-:-:S05]  /*0ad0*/  @!P2 LOP3.LUT R4, RZ, R7, RZ, 0x33, !PT ;  /* 0x00000007ff04a212 */ /* 0x000fca00078e33ff */
[----:B------:R-:W-:-:S05]  /*0ae0*/  IMAD R3, R3, R4, RZ ;  /* 0x0000000403037224 */ /* 0x000fca00078e02ff */
[-C--:B------:R-:W-:Y:S02]  /*0af0*/  IABS R13, R3.reuse ;  /* 0x00000003000d7213 */ /* 0x080fe40000000000 */
[----:B------:R-:W-:Y:S02]  /*0b00*/  IABS R2, R3 ;  /* 0x0000000300027213 */ /* 0x000fe40000000000 */
[----:B------:R-:W0:Y:S01]  /*0b10*/  I2F.RP R12, R13 ;  /* 0x0000000d000c7306 */ /* 0x000e220000209400 */
[----:B------:R-:W-:Y:S02]  /*0b20*/  VIADD R4, R13, UR4 ;  /* 0x000000040d047c36 */ /* 0x000fe40008000000 */
[----:B------:R-:W-:-:S05]  /*0b30*/  IMAD.MOV R2, RZ, RZ, -R2 ;  /* 0x000000ffff027224 */ /* 0x000fca00078e0a02 */
[----:B0-----:R-:W0:Y:S02]  /*0b40*/  MUFU.RCP R18, R12 ;  /* 0x0000000c00127308 */ /* 0x001e240000001000 */
[----:B0-----:R-:W-:-:S06]  /*0b50*/  VIADD R18, R18, 0xffffffe ;  /* 0x0ffffffe12127836 */ /* 0x001fcc0000000000 */
[----:B------:R-:W0:Y:S02]  /*0b60*/  F2I.FTZ.U32.TRUNC.NTZ R19, R18 ;  /* 0x0000001200137305 */ /* 0x000e24000021f000 */
[----:B0-----:R-:W-:Y:S02]  /*0b70*/  IMAD.MOV R10, RZ, RZ, -R19 ;  /* 0x000000ffff0a7224 */ /* 0x001fe400078e0a13 */
[----:B------:R-:W-:Y:S02]  /*0b80*/  IMAD.MOV.U32 R18, RZ, RZ, RZ ;  /* 0x000000ffff127224 */ /* 0x000fe400078e00ff */
[----:B------:R-:W-:Y:S01]  /*0b90*/  IMAD R11, R10, R13, RZ ;  /* 0x0000000d0a0b7224 */ /* 0x000fe200078e02ff */
[----:B------:R-:W-:-:S03]  /*0ba0*/  IABS R10, R4 ;  /* 0x00000004000a7213 */ /* 0x000fc60000000000 */
[----:B------:R-:W-:-:S06]  /*0bb0*/  IMAD.HI.U32 R11, R19, R11, R18 ;  /* 0x0000000b130b7227 */ /* 0x000fcc00078e0012 */
[----:B------:R-:W-:-:S04]  /*0bc0*/  IMAD.HI.U32 R11, R11, R10, RZ ;  /* 0x0000000a0b0b7227 */ /* 0x000fc800078e00ff */
[----:B------:R-:W-:-:S05]  /*0bd0*/  IMAD R2, R11, R2, R10 ;  /* 0x000000020b027224 */ /* 0x000fca00078e020a */
[----:B------:R-:W-:-:S13]  /*0be0*/  ISETP.GT.U32.AND P1, PT, R13, R2, PT ;  /* 0x000000020d00720c */ /* 0x000fda0003f24070 */
[-C--:B------:R-:W-:Y:S01]  /*0bf0*/  @!P1 IADD3 R2, R2, -R13.reuse, RZ ;  /* 0x8000000d02029210 */ /* 0x080fe20007ffe0ff */
[----:B------:R-:W-:Y:S01]  /*0c00*/  @!P1 VIADD R11, R11, 0x1 ;  /* 0x000000010b0b9836 */ /* 0x000fe20000000000 */
[----:B------:R-:W-:Y:S02]  /*0c10*/  ISETP.NE.AND P1, PT, R3, RZ, PT ;  /* 0x000000ff0300720c */ /* 0x000fe40003f25270 */
[-C--:B------:R-:W-:Y:S02]  /*0c20*/  ISETP.GE.U32.AND P2, PT, R2, R13.reuse, PT ;  /* 0x0000000d0200720c */ /* 0x080fe40003f46070 */
[----:B------:R-:W-:-:S04]  /*0c30*/  LOP3.LUT R2, R4, R13, RZ, 0x3c, !PT ;  /* 0x0000000d04027212 */ /* 0x000fc800078e3cff */
[----:B------:R-:W-:-:S07]  /*0c40*/  ISETP.GE.AND P0, PT, R2, RZ, PT ;  /* 0x000000ff0200720c */ /* 0x000fce0003f06270 */
[----:B------:R-:W-:-:S06]  /*0c50*/  @P2 VIADD R11, R11, 0x1 ;  /* 0x000000010b0b2836 */ /* 0x000fcc0000000000 */
        /* <DEDUP_REMOVED lines=8> */
[----:B------:R-:W-:Y:S01]  /*0ce0*/  ISETP.NE.U32.AND P1, PT, R2, RZ, PT ;  /* 0x000000ff0200720c */ /* 0x000fe20003f25070 */
[----:B------:R-:W-:-:S12]  /*0cf0*/  IMAD R2, R7, UR5, RZ ;  /* 0x0000000507027c24 */ /* 0x000fd8000f8e02ff */
[----:B------:R-:W-:Y:S05]  /*0d00*/  @!P1 BRA `(.L_x_101) ;  /* 0x0000000000249947 */ /* 0x000fea0003800000 */
[----:B------:R-:W-:Y:S01]  /*0d10*/  IMAD.MOV.U32 R18, RZ, RZ, R20 ;  /* 0x000000ffff127224 */ /* 0x000fe200078e0014 */
[----:B------:R-:W-:Y:S01]  /*0d20*/  MOV R26, R13 ;  /* 0x0000000d001a7202 */ /* 0x000fe20000000f00 */
[----:B------:R-:W-:Y:S01]  /*0d30*/  IMAD.MOV.U32 R17, RZ, RZ, R21 ;  /* 0x000000ffff117224 */ /* 0x000fe200078e0015 */
[----:B------:R-:W-:Y:S02]  /*0d40*/  MOV R25, R12 ;  /* 0x0000000c00197202 */ /* 0x000fe40000000f00 */
[----:B------:R-:W-:Y:S02]  /*0d50*/  MOV R24, 0xd70 ;  /* 0x00000d7000187802 */ /* 0x000fe40000000f00 */
[----:B------:R-:W-:Y:S05]  /*0d60*/  CALL.REL.NOINC `($__internal_2_$__cuda_sm20_div_s64) ;  /* 0x0000003800c87944 */ /* 0x000fea0003c00000 */
[----:B------:R-:W-:Y:S02]  /*0d70*/  MOV R38, R20 ;  /* 0x0000001400267202 */ /* 0x000fe40000000f00 */
[----:B------:R-:W-:Y:S01]  /*0d80*/  MOV R39, R21 ;  /* 0x0000001500277202 */ /* 0x000fe20000000f00 */
[----:B------:R-:W-:Y:S05]  /*0d90*/  BRA `(.L_x_102) ;  /* 0x00000000004c7947 */ /* 0x000fea0003800000 */
.L_x_101:
        /* <DEDUP_REMOVED lines=19> */
.L_x_102:
[----:B------:R-:W-:Y:S05]  /*0ed0*/  BSYNC B0 ;  /* 0x0000000000007941 */ /* 0x000fea0003800000 */
.L_x_100:
[-C--:B------:R-:W-:Y:S01]  /*0ee0*/  IABS R7, R2.reuse ;  /* 0x0000000200077213 */ /* 0x080fe20000000000 */
[----:B------:R-:W-:Y:S01]  /*0ef0*/  BSSY B0, `(.L_x_103) ;  /* 0x000003b000007945 */ /* 0x000fe20003800000 */
[----:B------:R-:W-:Y:S02]  /*0f00*/  IABS R10, R2 ;  /* 0x00000002000a7213 */ /* 0x000fe40000000000 */
[----:B------:R-:W0:Y:S01]  /*0f10*/  I2F.RP R17, R7 ;  /* 0x0000000700117306 */ /* 0x000e220000209400 */
[----:B------:R-:W-:Y:S02]  /*0f20*/  IMAD.IADD R6, R6, 0x1, R7 ;  /* 0x0000000106067824 */ /* 0x000fe400078e0207 */
[----:B------:R-:W-:-:S03]  /*0f30*/  IMAD.MOV R10, RZ, RZ, -R10 ;  /* 0x000000ffff0a7224 */ /* 0x000fc600078e0a0a */
[----:B------:R-:W-:Y:S02]  /*0f40*/  IABS R11, R6 ;  /* 0x00000006000b7213 */ /* 0x000fe40000000000 */
[----:B0-----:R-:W0:Y:S02]  /*0f50*/  MUFU.RCP R19, R17 ;  /* 0x0000001100137308 */ /* 0x001e240000001000 */
[----:B0-----:R-:W-:-:S06]  /*0f60*/  VIADD R19, R19, 0xffffffe ;  /* 0x0ffffffe13137836 */ /* 0x001fcc0000000000 */
[----:B------:R-:W0:Y:S02]  /*0f70*/  F2I.FTZ.U32.TRUNC.NTZ R19, R19 ;  /* 0x0000001300137305 */ /* 0x000e24000021f000 */
[----:B0-----:R-:W-:-:S04]  /*0f80*/  IMAD.MOV R18, RZ, RZ, -R19 ;  /* 0x000000ffff127224 */ /* 0x001fc800078e0a13 */
[----:B------:R-:W-:Y:S02]  /*0f90*/  IMAD R15, R18, R7, RZ ;  /* 0x00000007120f7224 */ /* 0x000fe400078e02ff */
[----:B------:R-:W-:-:S04]  /*0fa0*/  IMAD.MOV.U32 R18, RZ, RZ, RZ ;  /* 0x000000ffff127224 */ /* 0x000fc800078e00ff */
[----:B------:R-:W-:-:S06]  /*0fb0*/  IMAD.HI.U32 R15, R19, R15, R18 ;  /* 0x0000000f130f7227 */ /* 0x000fcc00078e0012 */
[----:B------:R-:W-:-:S04]  /*0fc0*/  IMAD.HI.U32 R15, R15, R11, RZ ;  /* 0x0000000b0f0f7227 */ /* 0x000fc800078e00ff */
[----:B------:R-:W-:-:S05]  /*0fd0*/  IMAD R10, R15, R10, R11 ;  /* 0x0000000a0f0a7224 */ /* 0x000fca00078e020b */
[----:B------:R-:W-:-:S13]  /*0fe0*/  ISETP.GT.U32.AND P1, PT, R7, R10, PT ;  /* 0x0000000a0700720c */ /* 0x000fda0003f24070 */
[----:B------:R-:W-:Y:S02]  /*0ff0*/  @!P1 IMAD.IADD R10, R10, 0x1, -R7 ;  /* 0x000000010a0a9824 */ /* 0x000fe400078e0a07 */
        /* <DEDUP_REMOVED lines=23> */
.L_x_104:
        /* <DEDUP_REMOVED lines=19> */
.L_x_105:
[----:B------:R-:W-:Y:S05]  /*12a0*/  BSYNC B0 ;  /* 0x0000000000007941 */ /* 0x000fea0003800000 */
.L_x_103:
[----:B------:R-:W0:Y:S01]  /*12b0*/  S2R R7, SR_TID.X ;  /* 0x0000000000077919 */ /* 0x000e220000002100 */
[----:B------:R-:W-:Y:S01]  /*12c0*/  IADD3 R8, P0, R28, -UR7, RZ ;  /* 0x800000071c087c10 */ /* 0x000fe2000ff1e0ff */
[----:B------:R-:W-:Y:S01]  /*12d0*/  ULDC UR5, c[0x0][0x3c4] ;  /* 0x0000f10000057ab9 */ /* 0x000fe20000000800 */
[----:B------:R-:W-:Y:S02]  /*12e0*/  ULDC.64 UR8, c[0x0][0x208] ;  /* 0x0000820000087ab9 */ /* 0x000fe40000000a00 */
[----:B------:R-:W-:Y:S02]  /*12f0*/  IADD3.X R9, R5, ~UR6, RZ, P0, !PT ;  /* 0x8000000605097c10 */ /* 0x000fe400087fe4ff */
[----:B0-----:R-:W-:-:S04]  /*1300*/  SHF.R.S32.HI R24, RZ, 0x1f, R7 ;  /* 0x0000001fff187819 */ /* 0x001fc80000011407 */
[----:B------:R-:W-:-:S04]  /*1310*/  LEA.HI R15, R24, R7, RZ, 0x3 ;  /* 0x00000007180f7211 */ /* 0x000fc800078f18ff */
[----:B------:R-:W-:Y:S02]  /*1320*/  LOP3.LUT R18, R15, 0xfffffff8, RZ, 0xc0, !PT ;  /* 0xfffffff80f127812 */ /* 0x000fe400078ec0ff */
[----:B------:R-:W-:-:S03]  /*1330*/  SHF.R.S32.HI R15, RZ, 0x3, R15 ;  /* 0x00000003ff0f7819 */ /* 0x000fc6000001140f */
[----:B------:R-:W-:Y:S02]  /*1340*/  IMAD.IADD R17, R7, 0x1, -R18 ;  /* 0x0000000107117824 */ /* 0x000fe400078e0a12 */
[----:B------:R-:W-:-:S03]  /*1350*/  VIADD R25, R15, 0x10 ;  /* 0x000000100f197836 */ /* 0x000fc60000000000 */
[----:B------:R-:W-:Y:S02]  /*1360*/  ISETP.GT.U32.AND P2, PT, R8, R17, PT ;  /* 0x000000110800720c */ /* 0x000fe40003f44070 */
[----:B------:R-:W-:Y:S02]  /*1370*/  SHF.R.S32.HI R22, RZ, 0x1f, R17 ;  /* 0x0000001fff167819 */ /* 0x000fe40000011411 */
[----:B------:R-:W-:Y:S02]  /*1380*/  IADD3 R32, P0, R17, UR7, RZ ;  /* 0x0000000711207c10 */ /* 0x000fe4000ff1e0ff */
[----:B------:R-:W-:Y:S02]  /*1390*/  ISETP.GT.AND.EX P2, PT, R9, R22, PT, P2 ;  /* 0x000000160900720c */ /* 0x000fe40003f44320 */
[----:B------:R-:W-:Y:S02]  /*13a0*/  IADD3.X R33, R22, UR6, RZ, P0, !PT ;  /* 0x0000000616217c10 */ /* 0x000fe400087fe4ff */
[----:B------:R-:W-:-:S02]  /*13b0*/  ISETP.GE.OR P3, PT, R15, UR5, !P2 ;  /* 0x000000050f007c0c */ /* 0x000fc4000d766670 */
[----:B------:R-:W-:-:S11]  /*13c0*/  ISETP.GE.OR P2, PT, R25, UR5, !P2 ;  /* 0x0000000519007c0c */ /* 0x000fd6000d746670 */
[----:B------:R-:W0:Y:S01]  /*13d0*/  @!P3 LDC.64 R18, c[0x0][0x2b8] ;  /* 0x0000ae00ff12bb82 */ /* 0x000e220000000a00 */
[----:B------:R-:W-:Y:S01]  /*13e0*/  @!P3 SHF.R.S32.HI R29, RZ, 0x1f, R15 ;  /* 0x0000001fff1db819 */ /* 0x000fe2000001140f */
[----:B------:R-:W-:Y:S01]  /*13f0*/  @!P2 IMAD.MOV.U32 R30, RZ, RZ, R32 ;  /* 0x000000ffff1ea224 */ /* 0x000fe200078e0020 */
[----:B------:R-:W-:Y:S01]  /*1400*/  @!P2 SHF.R.S32.HI R23, RZ, 0x1f, R25 ;  /* 0x0000001fff17a819 */ /* 0x000fe20000011419 */
[----:B------:R-:W-:Y:S02]  /*1410*/  @!P2 IMAD.MOV.U32 R31, RZ, RZ, R33 ;  /* 0x000000ffff1fa224 */ /* 0x000fe400078e0021 */
[-C--:B------:R-:W-:Y:S02]  /*1420*/  @!P3 IMAD R26, R29, R28.reuse, RZ ;  /* 0x0000001c1d1ab224 */ /* 0x080fe400078e02ff */
[----:B------:R-:W1:Y:S01]  /*1430*/  @!P2 LDC.64 R8, c[0x0][0x2b8] ;  /* 0x0000ae00ff08ab82 */ /* 0x000e620000000a00 */
[----:B------:R-:W-:Y:S02]  /*1440*/  @!P2 IMAD R22, R23, R28, RZ ;  /* 0x0000001c1716a224 */ /* 0x000fe400078e02ff */
[----:B------:R-:W-:-:S04]  /*1450*/  @!P2 IMAD.WIDE.U32 R30, R28, R25, R30 ;  /* 0x000000191c1ea225 */ /* 0x000fc800078e001e */
[----:B------:R-:W-:Y:S02]  /*1460*/  @!P2 IMAD R22, R25, R5, R22 ;  /* 0x000000051916a224 */ /* 0x000fe400078e0216 */
[----:B------:R-:W-:-:S04]  /*1470*/  @!P3 IMAD.WIDE.U32 R32, R28, R15, R32 ;  /* 0x0000000f1c20b225 */ /* 0x000fc800078e0020 */
[----:B------:R-:W-:Y:S02]  /*1480*/  @!P3 IMAD R23, R15, R5, R26 ;  /* 0x000000050f17b224 */ /* 0x000fe400078e021a */
[----:B------:R-:W-:Y:S01]  /*1490*/  @!P2 IMAD.IADD R22, R31, 0x1, R22 ;  /* 0x000000011f16a824 */ /* 0x000fe200078e0216 */
[----:B0-----:R-:W-:Y:S01]  /*14a0*/  @!P3 LEA R18, P1, R32, R18, 0x2 ;  /* 0x000000122012b211 */ /* 0x001fe200078210ff */
[----:B------:R-:W-:-:S05]  /*14b0*/  @!P3 IMAD.IADD R23, R33, 0x1, R23 ;  /* 0x000000012117b824 */ /* 0x000fca00078e0217 */
[----:B------:R-:W-:Y:S02]  /*14c0*/  @!P3 LEA.HI.X R19, R32, R19, R23, 0x2, P1 ;  /* 0x000000132013b211 */ /* 0x000fe400008f1417 */
[----:B-1----:R-:W-:Y:S01]  /*14d0*/  @!P2 LEA R36, P0, R30, R8, 0x2 ;  /* 0x000000081e24a211 */ /* 0x002fe200078010ff */
[----:B------:R-:W-:-:S03]  /*14e0*/  IMAD.MOV.U32 R8, RZ, RZ, -0x800000 ;  /* 0xff800000ff087424 */ /* 0x000fc600078e00ff */
[----:B------:R-:W-:Y:S01]  /*14f0*/  @!P2 LEA.HI.X R37, R30, R9, R22, 0x2, P0 ;  /* 0x000000091e25a211 */ /* 0x000fe200000f1416 */
[----:B------:R-:W-:-:S04]  /*1500*/  IMAD.MOV.U32 R22, RZ, RZ, -0x800000 ;  /* 0xff800000ff167424 */ /* 0x000fc800078e00ff */
[----:B------:R-:W2:Y:S04]  /*1510*/  @!P2 LDG.E R8, desc[UR8][R36.64] ;  /* 0x000000082408a981 */ /* 0x000ea8000c1e1900 */
[----:B------:R0:W3:Y:S01]  /*1520*/  @!P3 LDG.E R22, desc[UR8][R18.64] ;  /* 0x000000081216b981 */ /* 0x0000e2000c1e1900 */
[----:B------:R-:W1:Y:S01]  /*1530*/  S2R R34, SR_CgaCtaId ;  /* 0x0000000000227919 */ /* 0x000e620000008800 */
[----:B------:R-:W-:Y:S02]  /*1540*/  LEA.HI R24, R24, R7, RZ, 0x4 ;  /* 0x0000000718187211 */ /* 0x000fe400078f20ff */
[----:B------:R-:W-:Y:S02]  /*1550*/  MOV R9, 0x400 ;  /* 0x0000040000097802 */ /* 0x000fe40000000f00 */
[----:B------:R-:W-:-:S02]  /*1560*/  LOP3.LUT R26, R24, 0xfffffff0, RZ, 0xc0, !PT ;  /* 0xfffffff0181a7812 */ /* 0x000fc400078ec0ff */
[C---:B------:R-:W-:Y:S02]  /*1570*/  ISETP.GT.AND P0, PT, R7.reuse, 0xff, PT ;  /* 0x000000ff0700780c */ /* 0x040fe40003f04270 */
[C---:B------:R-:W-:Y:S01]  /*1580*/  ISETP.GT.AND P3, PT, R7.reuse, 0x7f, PT ;  /* 0x0000007f0700780c */ /* 0x040fe20003f64270 */
[----:B------:R-:W-:Y:S01]  /*1590*/  IMAD.IADD R35, R7, 0x1, -R26 ;  /* 0x0000000107237824 */ /* 0x000fe200078e0a1a */
[----:B-1----:R-:W-:Y:S01]  /*15a0*/  LEA R34, R34, R9, 0x18 ;  /* 0x0000000922227211 */ /* 0x002fe200078ec0ff */
[----:B------:R-:W-:Y:S01]  /*15b0*/  IMAD.MOV.U32 R32, RZ, RZ, -0x800000 ;  /* 0xff800000ff207424 */ /* 0x000fe200078e00ff */
[----:B------:R-:W0:Y:S03]  /*15c0*/  LDC R9, c[0x0][0x2c4] ;  /* 0x0000b100ff097b82 */ /* 0x000e260000000800 */
[----:B------:R-:W-:-:S04]  /*15d0*/  IMAD R26, R15, 0x24, R34 ;  /* 0x000000240f1a7824 */ /* 0x000fc800078e0222 */
[----:B------:R-:W-:Y:S01]  /*15e0*/  IMAD R17, R17, 0x4, R26 ;  /* 0x0000000411117824 */ /* 0x000fe200078e021a */
[----:B------:R-:W-:Y:S01]  /*15f0*/  SHF.R.S32.HI R15, RZ, 0x4, R24 ;  /* 0x00000004ff0f7819 */ /* 0x000fe20000011418 */
[----:B------:R-:W-:Y:S02]  /*1600*/  IMAD R34, R35, 0x24, R34 ;  /* 0x0000002423227824 */ /* 0x000fe400078e0222 */
[----:B------:R-:W-:Y:S02]  /*1610*/  IMAD.MOV.U32 R33, RZ, RZ, -0x800000 ;  /* 0xff800000ff217424 */ /* 0x000fe400078e00ff */
[----:B------:R-:W-:Y:S01]  /*1620*/  IMAD R34, R15, 0x4, R34 ;  /* 0x000000040f227824 */ /* 0x000fe200078e0222 */
[----:B0-----:R-:W-:-:S04]  /*1630*/  IABS R18, R9 ;  /* 0x0000000900127213 */ /* 0x001fc80000000000 */
[----:B------:R-:W0:Y:S08]  /*1640*/  I2F.RP R29, R18 ;  /* 0x00000012001d7306 */ /* 0x000e300000209400 */
[----:B0-----:R-:W0:Y:S02]  /*1650*/  MUFU.RCP R24, R29 ;  /* 0x0000001d00187308 */ /* 0x001e240000001000 */
[----:B0-----:R-:W-:-:S06]  /*1660*/  VIADD R24, R24, 0xffffffe ;  /* 0x0ffffffe18187836 */ /* 0x001fcc0000000000 */
[----:B------:R0:W1:Y:S02]  /*1670*/  F2I.FTZ.U32.TRUNC.NTZ R25, R24 ;  /* 0x0000001800197305 */ /* 0x000064000021f000 */
[----:B0-----:R-:W-:Y:S01]  /*1680*/  IMAD.MOV.U32 R24, RZ, RZ, RZ ;  /* 0x000000ffff187224 */ /* 0x001fe200078e00ff */
[----:B--2---:R-:W-:Y:S04]  /*1690*/  @!P3 STS [R17+0x240], R8 ;  /* 0x000240081100b388 */ /* 0x004fe80000000800 */
[----:B---3--:R-:W-:Y:S01]  /*16a0*/  @!P0 STS [R17], R22 ;  /* 0x0000001611008388 */ /* 0x008fe20000000800 */
[----:B------:R-:W-:Y:S06]  /*16b0*/  BAR.SYNC.DEFER_BLOCKING 0x0 ;  /* 0x0000000000007b1d */ /* 0x000fec0000010000 */
[----:B------:R-:W-:Y:S04]  /*16c0*/  @!P3 LDS R32, [R34] ;  /* 0x000000002220b984 */ /* 0x000fe80000000800 */
[----:B------:R-:W0:Y:S02]  /*16d0*/  @!P3 LDS R33, [R34+0x240] ;  /* 0x000240002221b984 */ /* 0x000e240000000800 */
[----:B0-----:R-:W-:-:S05]  /*16e0*/  FMNMX.FTZ R26, R32, R33, !PT ;  /* 0x00000021201a7209 */ /* 0x001fca0007810000 */
[----:B------:R-:W0:Y:S02]  /*16f0*/  SHFL.BFLY PT, R23, R26, 0x8, 0x1f ;  /* 0x0d001f001a177f89 */ /* 0x000e2400000e0000 */
[----:B0-----:R-:W-:-:S05]  /*1700*/  FMNMX.FTZ R23, R26, R23, !PT ;  /* 0x000000171a177209 */ /* 0x001fca0007810000 */
[----:B------:R-:W0:Y:S01]  /*1710*/  SHFL.BFLY PT, R22, R23, 0x4, 0x1f ;  /* 0x0c801f0017167f89 */ /* 0x000e2200000e0000 */
[----:B-1----:R-:W-:-:S04]  /*1720*/  IMAD.MOV R8, RZ, RZ, -R25 ;  /* 0x000000ffff087224 */ /* 0x002fc800078e0a19 */
[----:B------:R-:W-:Y:S01]  /*1730*/  IMAD R17, R8, R18, RZ ;  /* 0x0000001208117224 */ /* 0x000fe200078e02ff */
[----:B0-----:R-:W-:-:S05]  /*1740*/  FMNMX.FTZ R22, R23, R22, !PT ;  /* 0x0000001617167209 */ /* 0x001fca0007810000 */
[----:B------:R-:W0:Y:S01]  /*1750*/  SHFL.BFLY PT, R19, R22, 0x2, 0x1f ;  /* 0x0c401f0016137f89 */ /* 0x000e2200000e0000 */
[----:B------:R-:W-:Y:S01]  /*1760*/  IMAD.HI.U32 R17, R25, R17, R24 ;  /* 0x0000001119117227 */ /* 0x000fe200078e0018 */
[----:B------:R-:W-:-:S05]  /*1770*/  IABS R8, R6 ;  /* 0x0000000600087213 */ /* 0x000fca0000000000 */
[----:B------:R-:W-:-:S04]  /*1780*/  IMAD.HI.U32 R17, R17, R8, RZ ;  /* 0x0000000811117227 */ /* 0x000fc800078e00ff */
[----:B------:R-:W-:-:S04]  /*1790*/  IMAD.MOV R23, RZ, RZ, -R17 ;  /* 0x000000ffff177224 */ /* 0x000fc800078e0a11 */
[----:B------:R-:W-:Y:S01]  /*17a0*/  IMAD R23, R18, R23, R8 ;  /* 0x0000001712177224 */ /* 0x000fe200078e0208 */
[----:B0-----:R-:W-:-:S05]  /*17b0*/  FMNMX.FTZ R19, R22, R19, !PT ;  /* 0x0000001316137209 */ /* 0x001fca0007810000 */
[----:B------:R-:W0:Y:S01]  /*17c0*/  SHFL.BFLY PT, R8, R19, 0x1, 0x1f ;  /* 0x0c201f0013087f89 */ /* 0x000e2200000e0000 */
[----:B------:R-:W-:Y:S02]  /*17d0*/  ISETP.GT.U32.AND P2, PT, R18, R23, PT ;  /* 0x000000171200720c */ /* 0x000fe40003f44070 */
[----:B------:R-:W-:-:S11]  /*17e0*/  LOP3.LUT R6, R6, R9, RZ, 0x3c, !PT ;  /* 0x0000000906067212 */ /* 0x000fd600078e3cff */
[----:B------:R-:W-:-:S05]  /*17f0*/  @!P2 IMAD.IADD R23, R23, 0x1, -R18 ;  /* 0x000000011717a824 */ /* 0x000fca00078e0a12 */
[----:B------:R-:W-:Y:S02]  /*1800*/  ISETP.GE.U32.AND P4, PT, R23, R18, PT ;  /* 0x000000121700720c */ /* 0x000fe40003f86070 */
[----:B0-----:R-:W-:-:S04]  /*1810*/  FMNMX.FTZ R8, R19, R8, !PT ;  /* 0x0000000813087209 */ /* 0x001fc80007810000 */
[----:B------:R-:W-:Y:S02]  /*1820*/  FSETP.NEU.FTZ.AND P0, PT, R8, -INF , PT ;  /* 0xff8000000800780b */ /* 0x000fe40003f1d000 */
[----:B------:R-:W-:Y:S01]  /*1830*/  ISETP.GE.AND P1, PT, R6, RZ, PT ;  /* 0x000000ff0600720c */ /* 0x000fe20003f26270 */
[----:B------:R-:W-:Y:S01]  /*1840*/  @!P2 VIADD R17, R17, 0x1 ;  /* 0x000000011111a836 */ /* 0x000fe20000000000 */
[----:B------:R-:W-:Y:S02]  /*1850*/  FSEL R6, R8, RZ, P0 ;  /* 0x000000ff08067208 */ /* 0x000fe40000000000 */
[----:B------:R-:W-:Y:S02]  /*1860*/  ISETP.NE.AND P0, PT, R9, RZ, PT ;  /* 0x000000ff0900720c */ /* 0x000fe40003f05270 */
[----:B------:R-:W-:Y:S01]  /*1870*/  ISETP.GT.AND P2, PT, R2, RZ, PT ;  /* 0x000000ff0200720c */ /* 0x000fe20003f44270 */
[----:B------:R-:W-:Y:S02]  /*1880*/  @P4 VIADD R17, R17, 0x1 ;  /* 0x0000000111114836 */ /* 0x000fe40000000000 */
[----:B------:R-:W-:Y:S01]  /*1890*/  FADD.FTZ R8, -R6, R32 ;  /* 0x0000002006087221 */ /* 0x000fe20000010100 */
[----:B------:R-:W-:Y:S01]  /*18a0*/  SHF.R.S32.HI R18, RZ, 0x1f, R2 ;  /* 0x0000001fff127819 */ /* 0x000fe20000011402 */
[----:B------:R-:W-:Y:S01]  /*18b0*/  IMAD.MOV.U32 R19, RZ, RZ, R17 ;  /* 0x000000ffff137224 */ /* 0x000fe200078e0011 */
[----:B------:R-:W-:Y:S01]  /*18c0*/  LEA.HI.SX32 R22, R2, 0x1, 0x1 ;  /* 0x0000000102167811 */ /* 0x000fe200078f0aff */
[----:B------:R-:W-:Y:S01]  /*18d0*/  FADD.FTZ R2, -R6, R33 ;  /* 0x0000002106027221 */ /* 0x000fe20000010100 */
[----:B------:R-:W-:Y:S01]  /*18e0*/  FMUL.FTZ R8, R8, 1.4426950216293334961 ;  /* 0x3fb8aa3b08087820 */ /* 0x000fe20000410000 */
[----:B------:R-:W-:Y:S01]  /*18f0*/  @!P1 IMAD.MOV R19, RZ, RZ, -R19 ;  /* 0x000000ffff139224 */ /* 0x000fe200078e0a13 */
[----:B------:R-:W0:Y:S01]  /*1900*/  LDC R17, c[0x0][0x270] ;  /* 0x00009c00ff117b82 */ /* 0x000e220000000800 */
[----:B------:R-:W-:-:S02]  /*1910*/  @!P0 LOP3.LUT R19, RZ, R9, RZ, 0x33, !PT ;  /* 0x00000009ff138212 */ /* 0x000fc400078e33ff */
[----:B------:R-:W-:Y:S02]  /*1920*/  @!P2 IMAD.MOV R22, RZ, RZ, R18 ;  /* 0x000000ffff16a224 */ /* 0x000fe400078e0212 */
[----:B------:R-:W-:Y:S01]  /*1930*/  FMUL.FTZ R18, R2, 1.4426950216293334961 ;  /* 0x3fb8aa3b02127820 */ /* 0x000fe20000410000 */
[----:B------:R-:W-:Y:S01]  /*1940*/  MUFU.EX2 R8, R8 ;  /* 0x0000000800087308 */ /* 0x000fe20000000800 */
[----:B------:R-:W-:-:S07]  /*1950*/  IMAD R2, R22, R19, RZ ;  /* 0x0000001316027224 */ /* 0x000fce00078e02ff */
[----:B------:R-:W1:Y:S01]  /*1960*/  MUFU.EX2 R19, R18 ;  /* 0x0000001200137308 */ /* 0x000e620000000800 */
[----:B------:R-:W-:-:S07]  /*1970*/  IABS R29, R2 ;  /* 0x00000002001d7213 */ /* 0x000fce0000000000 */
[----:B------:R-:W2:Y:S01]  /*1980*/  I2F.RP R24, R29 ;  /* 0x0000001d00187306 */ /* 0x000ea20000209400 */
[----:B-1----:R-:W-:-:S05]  /*1990*/  FADD.FTZ R19, R8, R19 ;  /* 0x0000001308137221 */ /* 0x002fca0000010000 */
[----:B------:R-:W1:Y:S01]  /*19a0*/  SHFL.BFLY PT, R8, R19, 0x8, 0x1f ;  /* 0x0d001f0013087f89 */ /* 0x000e6200000e0000 */
[----:B0-----:R-:W-:-:S04]  /*19b0*/  IABS R23, R17 ;  /* 0x0000001100177213 */ /* 0x001fc80000000000 */
[----:B------:R-:W0:Y:S08]  /*19c0*/  I2F.U32.RP R22, R23 ;  /* 0x0000001700167306 */ /* 0x000e300000209000 */
[----:B--2---:R-:W2:Y:S08]  /*19d0*/  MUFU.RCP R40, R24 ;  /* 0x0000001800287308 */ /* 0x004eb00000001000 */
[----:B0-----:R-:W0:Y:S01]  /*19e0*/  MUFU.RCP R36, R22 ;  /* 0x0000001600247308 */ /* 0x001e220000001000 */
[----:B-1----:R-:W-:-:S05]  /*19f0*/  FADD.FTZ R8, R19, R8 ;  /* 0x0000000813087221 */ /* 0x002fca0000010000 */
[----:B------:R-:W1:Y:S01]  /*1a00*/  SHFL.BFLY PT, R31, R8, 0x4, 0x1f ;  /* 0x0c801f00081f7f89 */ /* 0x000e6200000e0000 */
[----:B--2---:R-:W-:-:S04]  /*1a10*/  VIADD R40, R40, 0xffffffe ;  /* 0x0ffffffe28287836 */ /* 0x004fc80000000000 */
[----:B------:R-:W2:Y:S01]  /*1a20*/  F2I.FTZ.U32.TRUNC.NTZ R41, R40 ;  /* 0x0000002800297305 */ /* 0x000ea2000021f000 */
[----:B0-----:R-:W-:-:S07]  /*1a30*/  VIADD R36, R36, 0xffffffe ;  /* 0x0ffffffe24247836 */ /* 0x001fce0000000000 */
[----:B------:R-:W0:Y:S01]  /*1a40*/  F2I.FTZ.U32.TRUNC.NTZ R37, R36 ;  /* 0x0000002400257305 */ /* 0x000e22000021f000 */
[----:B------:R-:W-:Y:S02]  /*1a50*/  VIADD R22, R29, UR4 ;  /* 0x000000041d167c36 */ /* 0x000fe40008000000 */
[----:B--2---:R-:W-:Y:S02]  /*1a60*/  IMAD.MOV R30, RZ, RZ, -R41 ;  /* 0x000000ffff1e7224 */ /* 0x004fe400078e0a29 */
[----:B-1----:R-:W-:Y:S02]  /*1a70*/  FADD.FTZ R31, R8, R31 ;  /* 0x0000001f081f7221 */ /* 0x002fe40000010000 */
[----:B------:R-:W-:Y:S02]  /*1a80*/  IMAD R30, R30, R29, RZ ;  /* 0x0000001d1e1e7224 */ /* 0x000fe400078e02ff */
[----:B------:R-:W-:Y:S01]  /*1a90*/  IMAD.MOV.U32 R40, RZ, RZ, RZ ;  /* 0x000000ffff287224 */ /* 0x000fe200078e00ff */
[----:B------:R-:W1:Y:S01]  /*1aa0*/  SHFL.BFLY PT, R26, R31, 0x2, 0x1f ;  /* 0x0c401f001f1a7f89 */ /* 0x000e6200000e0000 */
[----:B0-----:R-:W-:Y:S01]  /*1ab0*/  IMAD.MOV R18, RZ, RZ, -R37 ;  /* 0x000000ffff127224 */ /* 0x001fe200078e0a25 */
[----:B------:R-:W-:Y:S01]  /*1ac0*/  IABS R24, R2 ;  /* 0x0000000200187213 */ /* 0x000fe20000000000 */
[----:B------:R-:W-:Y:S01]  /*1ad0*/  IMAD.HI.U32 R30, R41, R30, R40 ;  /* 0x0000001e291e7227 */ /* 0x000fe200078e0028 */
[----:B------:R-:W-:-:S03]  /*1ae0*/  IABS R25, R22 ;  /* 0x0000001600197213 */ /* 0x000fc60000000000 */
[----:B------:R-:W-:Y:S02]  /*1af0*/  IMAD R19, R18, R23, RZ ;  /* 0x0000001712137224 */ /* 0x000fe400078e02ff */
[----:B------:R-:W-:Y:S02]  /*1b00*/  IMAD.MOV.U32 R36, RZ, RZ, RZ ;  /* 0x000000ffff247224 */ /* 0x000fe400078e00ff */
[----:B------:R-:W-:Y:S02]  /*1b10*/  IMAD.MOV R24, RZ, RZ, -R24 ;  /* 0x000000ffff187224 */ /* 0x000fe400078e0a18 */
[----:B------:R-:W-:Y:S01]  /*1b20*/  IMAD.HI.U32 R30, R30, R25, RZ ;  /* 0x000000191e1e7227 */ /* 0x000fe200078e00ff */
[----:B------:R-:W-:Y:S02]  /*1b30*/  IABS R8, R4 ;  /* 0x0000000400087213 */ /* 0x000fe40000000000 */
[----:B------:R-:W-:Y:S01]  /*1b40*/  IABS R18, R17 ;  /* 0x0000001100127213 */ /* 0x000fe20000000000 */
[----:B------:R-:W-:-:S04]  /*1b50*/  IMAD.HI.U32 R36, R37, R19, R36 ;  /* 0x0000001325247227 */ /* 0x000fc800078e0024 */
[----:B------:R-:W-:Y:S02]  /*1b60*/  IMAD R24, R30, R24, R25 ;  /* 0x000000181e187224 */ /* 0x000fe400078e0219 */
[----:B------:R-:W-:Y:S02]  /*1b70*/  IMAD.MOV R18, RZ, RZ, -R18 ;  /* 0x000000ffff127224 */ /* 0x000fe400078e0a12 */
[----:B------:R-:W-:Y:S01]  /*1b80*/  IMAD.HI.U32 R19, R36, R8, RZ ;  /* 0x0000000824137227 */ /* 0x000fe200078e00ff */
[----:B------:R-:W-:-:S03]  /*1b90*/  ISETP.GT.U32.AND P4, PT, R29, R24, PT ;  /* 0x000000181d00720c */ /* 0x000fc60003f84070 */
[----:B------:R-:W-:-:S04]  /*1ba0*/  IMAD.HI.U32 R36, R36, R25, RZ ;  /* 0x0000001924247227 */ /* 0x000fc800078e00ff */
[----:B-1----:R-:W-:Y:S01]  /*1bb0*/  FADD.FTZ R26, R31, R26 ;  /* 0x0000001a1f1a7221 */ /* 0x002fe20000010000 */
[-C--:B------:R-:W-:Y:S02]  /*1bc0*/  IMAD R8, R19, R18.reuse, R8 ;  /* 0x0000001213087224 */ /* 0x080fe400078e0208 */
[----:B------:R-:W-:-:S03]  /*1bd0*/  IMAD R18, R36, R18, R25 ;  /* 0x0000001224127224 */ /* 0x000fc600078e0219 */
[C---:B------:R-:W-:Y:S01]  /*1be0*/  ISETP.GT.U32.AND P1, PT, R23.reuse, R8, PT ;  /* 0x000000081700720c */ /* 0x040fe20003f24070 */
[----:B------:R-:W0:Y:S01]  /*1bf0*/  SHFL.BFLY PT, R25, R26, 0x1, 0x1f ;  /* 0x0c201f001a197f89 */ /* 0x000e2200000e0000 */
[----:B------:R-:W-:Y:S01]  /*1c00*/  ISETP.GT.U32.AND P5, PT, R23, R18, PT ;  /* 0x000000121700720c */ /* 0x000fe20003fa4070 */
[----:B------:R-:W-:-:S05]  /*1c10*/  @!P4 IMAD.IADD R24, R24, 0x1, -R29 ;  /* 0x000000011818c824 */ /* 0x000fca00078e0a1d */
[----:B------:R-:W-:Y:S01]  /*1c20*/  ISETP.GE.U32.AND P0, PT, R24, R29, PT ;  /* 0x0000001d1800720c */ /* 0x000fe20003f06070 */
[----:B------:R-:W-:-:S04]  /*1c30*/  @!P4 VIADD R30, R30, 0x1 ;  /* 0x000000011e1ec836 */ /* 0x000fc80000000000 */
[--C-:B------:R-:W-:Y:S02]  /*1c40*/  @!P1 IMAD.IADD R8, R8, 0x1, -R23.reuse ;  /* 0x0000000108089824 */ /* 0x100fe400078e0a17 */
[----:B------:R-:W-:Y:S01]  /*1c50*/  @!P5 IMAD.IADD R18, R18, 0x1, -R23 ;  /* 0x000000011212d824 */ /* 0x000fe200078e0a17 */
[----:B------:R-:W-:Y:S02]  /*1c60*/  LOP3.LUT R24, R22, R29, RZ, 0x3c, !PT ;  /* 0x0000001d16187212 */ /* 0x000fe400078e3cff */
[----:B------:R-:W-:Y:S02]  /*1c70*/  ISETP.GE.U32.AND P4, PT, R8, R23, PT ;  /* 0x000000170800720c */ /* 0x000fe40003f86070 */
[----:B------:R-:W-:Y:S02]  /*1c80*/  LOP3.LUT R4, R4, R17, RZ, 0x3c, !PT ;  /* 0x0000001104047212 */ /* 0x000fe400078e3cff */
[----:B------:R-:W-:Y:S02]  /*1c90*/  ISETP.GE.U32.AND P6, PT, R18, R23, PT ;  /* 0x000000171200720c */ /* 0x000fe40003fc6070 */
[----:B------:R-:W-:Y:S01]  /*1ca0*/  LOP3.LUT R22, R22, R17, RZ, 0x3c, !PT ;  /* 0x0000001116167212 */ /* 0x000fe200078e3cff */
[----:B------:R-:W-:Y:S01]  /*1cb0*/  @P0 VIADD R30, R30, 0x1 ;  /* 0x000000011e1e0836 */ /* 0x000fe20000000000 */
[----:B------:R-:W-:Y:S01]  /*1cc0*/  ISETP.GE.AND P0, PT, R4, RZ, PT ;  /* 0x000000ff0400720c */ /* 0x000fe20003f06270 */
[----:B------:R-:W-:Y:S01]  /*1cd0*/  @!P5 VIADD R36, R36, 0x1 ;  /* 0x000000012424d836 */ /* 0x000fe20000000000 */
[----:B------:R-:W-:Y:S01]  /*1ce0*/  ISETP.GT.AND P5, PT, R3, RZ, PT ;  /* 0x000000ff0300720c */ /* 0x000fe20003fa4270 */
[----:B------:R-:W-:Y:S01]  /*1cf0*/  @!P1 VIADD R19, R19, 0x1 ;  /* 0x0000000113139836 */ /* 0x000fe20000000000 */
[----:B------:R-:W1:Y:S01]  /*1d00*/  LDC.U8 R8, c[0x0][0x3d9] ;  /* 0x0000f640ff087b82 */ /* 0x000e620000000000 */
[----:B------:R-:W-:Y:S01]  /*1d10*/  ISETP.GE.AND P1, PT, R22, RZ, PT ;  /* 0x000000ff1600720c */ /* 0x000fe20003f26270 */
[----:B0-----:R-:W-:Y:S01]  /*1d20*/  FADD.FTZ R25, R26, R25 ;  /* 0x000000191a197221 */ /* 0x001fe20000010000 */
[----:B------:R-:W-:Y:S01]  /*1d30*/  @P4 VIADD R19, R19, 0x1 ;  /* 0x0000000113134836 */ /* 0x000fe20000000000 */
[----:B------:R-:W-:-:S02]  /*1d40*/  ISETP.GE.AND P2, PT, R24, RZ, PT ;  /* 0x000000ff1800720c */ /* 0x000fc40003f46270 */
[----:B------:R-:W-:Y:S02]  /*1d50*/  SHF.R.S32.HI R18, RZ, 0x1f, R3 ;  /* 0x0000001fff127819 */ /* 0x000fe40000011403 */
[----:B------:R-:W-:Y:S01]  /*1d60*/  FSETP.NE.FTZ.AND P4, PT, R25, RZ, PT ;  /* 0x000000ff1900720b */ /* 0x000fe20003f95000 */
[----:B------:R-:W-:Y:S01]  /*1d70*/  @P6 VIADD R36, R36, 0x1 ;  /* 0x0000000124246836 */ /* 0x000fe20000000000 */
[----:B------:R-:W-:Y:S01]  /*1d80*/  LEA.HI.SX32 R4, R3, 0x1, 0x1 ;  /* 0x0000000103047811 */ /* 0x000fe200078f0aff */
[----:B------:R-:W-:Y:S01]  /*1d90*/  @!P5 IMAD.MOV R4, RZ, RZ, R18 ;  /* 0x000000ffff04d224 */ /* 0x000fe200078e0212 */
[----:B------:R-:W-:Y:S01]  /*1da0*/  ISETP.NE.AND P6, PT, R2, RZ, PT ;  /* 0x000000ff0200720c */ /* 0x000fe20003fc5270 */
[----:B------:R-:W-:Y:S01]  /*1db0*/  @!P0 IMAD.MOV R19, RZ, RZ, -R19 ;  /* 0x000000ffff138224 */ /* 0x000fe200078e0a13 */
[----:B------:R-:W-:Y:S01]  /*1dc0*/  ISETP.NE.AND P5, PT, R17, RZ, PT ;  /* 0x000000ff1100720c */ /* 0x000fe20003fa5270 */
[----:B------:R-:W-:Y:S01]  /*1dd0*/  @!P1 IMAD.MOV R36, RZ, RZ, -R36 ;  /* 0x000000ffff249224 */ /* 0x000fe200078e0a24 */
[----:B------:R-:W-:Y:S01]  /*1de0*/  LOP3.LUT R22, RZ, R17, RZ, 0x33, !PT ;  /* 0x00000011ff167212 */ /* 0x000fe200078e33ff */
[----:B------:R-:W-:-:S03]  /*1df0*/  @!P2 IMAD.MOV R30, RZ, RZ, -R30 ;  /* 0x000000ffff1ea224 */ /* 0x000fc600078e0a1e */
[C---:B------:R-:W-:Y:S02]  /*1e00*/  SEL R19, R22.reuse, R19, !P5 ;  /* 0x0000001316137207 */ /* 0x040fe40006800000 */
[----:B------:R-:W-:Y:S01]  /*1e10*/  SEL R22, R22, R36, !P5 ;  /* 0x0000002416167207 */ /* 0x000fe20006800000 */
[----:B------:R-:W0:Y:S01]  /*1e20*/  @P4 MUFU.LG2 R25, R25 ;  /* 0x0000001900194308 */ /* 0x000e220000000c00 */
[C---:B------:R-:W-:Y:S02]  /*1e30*/  LOP3.LUT P5, RZ, R7.reuse, 0xf, RZ, 0xc0, !PT ;  /* 0x0000000f07ff7812 */ /* 0x040fe400078ac0ff */
[----:B------:R-:W-:Y:S02]  /*1e40*/  ISETP.GT.AND P2, PT, R2, RZ, PT ;  /* 0x000000ff0200720c */ /* 0x000fe40003f44270 */
[----:B------:R-:W-:Y:S02]  /*1e50*/  ISETP.GT.OR P5, PT, R7, 0x7f, P5 ;  /* 0x0000007f0700780c */ /* 0x000fe40002fa4670 */
[----:B-1----:R-:W-:-:S02]  /*1e60*/  ISETP.NE.AND P0, PT, R8, RZ, PT ;  /* 0x000000ff0800720c */ /* 0x002fc40003f05270 */
[----:B------:R-:W-:Y:S02]  /*1e70*/  @!P6 LOP3.LUT R30, RZ, R29, RZ, 0x33, !PT ;  /* 0x0000001dff1ee212 */ /* 0x000fe400078e33ff */
[----:B------:R-:W-:Y:S02]  /*1e80*/  SEL R9, R9, 0x1, !P0 ;  /* 0x0000000109097807 */ /* 0x000fe40004000000 */
[----:B------:R-:W-:Y:S02]  /*1e90*/  SHF.R.S32.HI R8, RZ, 0x1f, R2 ;  /* 0x0000001fff087819 */ /* 0x000fe40000011402 */
[----:B------:R-:W-:Y:S02]  /*1ea0*/  ISETP.LT.U32.AND P1, PT, R20, R30, PT ;  /* 0x0000001e1400720c */ /* 0x000fe40003f21070 */
[----:B------:R-:W-:Y:S01]  /*1eb0*/  SHF.R.S32.HI R23, RZ, 0x1f, R30 ;  /* 0x0000001fff177819 */ /* 0x000fe2000001141e */
[----:B------:R-:W-:Y:S01]  /*1ec0*/  IMAD R7, R19, R9, RZ ;  /* 0x0000000913077224 */ /* 0x000fe200078e02ff */
[----:B------:R-:W-:Y:S01]  /*1ed0*/  LEA.HI.SX32 R18, R2, 0x1, 0x1 ;  /* 0x0000000102127811 */ /* 0x000fe200078f0aff */
[----:B------:R-:W-:Y:S01]  /*1ee0*/  @!P2 IMAD.MOV R18, RZ, RZ, R8 ;  /* 0x000000ffff12a224 */ /* 0x000fe200078e0208 */
[----:B------:R-:W-:Y:S01]  /*1ef0*/  ISETP.LT.AND.EX P1, PT, R21, R23, PT, P1 ;  /* 0x000000171500720c */ /* 0x000fe20003f21310 */
[----:B------:R-:W-:Y:S01]  /*1f00*/  IMAD R19, R22, R9, RZ ;  /* 0x0000000916137224 */ /* 0x000fe200078e02ff */
[----:B------:R-:W-:Y:S01]  /*1f10*/  BSSY B1, `(.L_x_106) ;  /* 0x00001ce000017945 */ /* 0x000fe20003800000 */
[----:B------:R-:W-:-:S02]  /*1f20*/  IMAD.MOV.U32 R31, RZ, RZ, 0x7f800000 ;  /* 0x7f800000ff1f7424 */ /* 0x000fc400078e00ff */
[----:B0-----:R-:W-:Y:S01]  /*1f30*/  @P4 FFMA.FTZ R31, R25, 0.69314718246459960938, R6 ;  /* 0x3f317218191f4823 */ /* 0x001fe20000010006 */
[----:B------:R-:W-:Y:S01]  /*1f40*/  SEL R9, R20, R30, P1 ;  /* 0x0000001e14097207 */ /* 0x000fe20000800000 */
[----:B------:R-:W-:Y:S01]  /*1f50*/  IMAD R7, R4, R7, RZ ;  /* 0x0000000704077224 */ /* 0x000fe200078e02ff */
[----:B------:R-:W-:Y:S01]  /*1f60*/  SEL R8, R21, R23, P1 ;  /* 0x0000001715087207 */ /* 0x000fe20000800000 */
        /* <DEDUP_REMOVED lines=37> */
[----:B------:R-:W-:Y:S05]  /*21c0*/  CALL.REL.NOINC `($__internal_2_$__cuda_sm20_div_s64) ;  /* 0x0000002400b07944 */ /* 0x000fea0003c00000 */
        /* <DEDUP_REMOVED lines=10> */
.L_x_110:
        /* <DEDUP_REMOVED lines=22> */
.L_x_111:
[----:B------:R-:W-:Y:S05]  /*23d0*/  BSYNC B0 ;  /* 0x0000000000007941 */ /* 0x000fea0003800000 */
.L_x_109:
[----:B------:R-:W-:Y:S01]  /*23e0*/  LOP3.LUT R19, R17, R0, RZ, 0xfc, !PT ;  /* 0x0000000011137212 */ /* 0x000fe200078efcff */
[----:B------:R-:W-:Y:S03]  /*23f0*/  BSSY B0, `(.L_x_112) ;  /* 0x0000028000007945 */ /* 0x000fe60003800000 */
[----:B------:R-:W-:-:S13]  /*2400*/  ISETP.NE.U32.AND P1, PT, R19, RZ, PT ;  /* 0x000000ff1300720c */ /* 0x000fda0003f25070 */
[----:B------:R-:W-:Y:S05]  /*2410*/  @!P1 BRA `(.L_x_113) ;  /* 0x00000000003c9947 */ /* 0x000fea0003800000 */
[----:B------:R-:W-:Y:S01]  /*2420*/  IMAD.MOV.U32 R26, RZ, RZ, R27 ;  /* 0x000000ffff1a7224 */ /* 0x000fe200078e001b */
[----:B------:R-:W-:Y:S02]  /*2430*/  MOV R25, R0 ;  /* 0x0000000000197202 */ /* 0x000fe40000000f00 */
[----:B------:R-:W-:Y:S02]  /*2440*/  MOV R24, 0x2460 ;  /* 0x0000246000187802 */ /* 0x000fe40000000f00 */
[----:B------:R-:W-:Y:S05]  /*2450*/  CALL.REL.NOINC `($__internal_2_$__cuda_sm20_div_s64) ;  /* 0x00000024000c7944 */ /* 0x000fea0003c00000 */
        /* <DEDUP_REMOVED lines=11> */
.L_x_113:
        /* <DEDUP_REMOVED lines=22> */
.L_x_114:
[----:B------:R-:W-:Y:S05]  /*2670*/  BSYNC B0 ;  /* 0x0000000000007941 */ /* 0x000fea0003800000 */
.L_x_112:
        /* <DEDUP_REMOVED lines=11> */
[----:B------:R-:W-:Y:S05]  /*2730*/  CALL.REL.NOINC `($__internal_2_$__cuda_sm20_div_s64) ;  /* 0x0000002000547944 */ /* 0x000fea0003c00000 */
[----:B------:R-:W-:-:S04]  /*2740*/  IADD3 R17, P0, RZ, -R20, RZ ;  /* 0x80000014ff117210 */ /* 0x000fc80007f1e0ff */
[----:B------:R-:W-:Y:S01]  /*2750*/  IADD3.X R18, RZ, ~R21, RZ, P0, !PT ;  /* 0x80000015ff127210 */ /* 0x000fe200007fe4ff */
[----:B------:R-:W-:-:S04]  /*2760*/  IMAD.WIDE.U32 R40, R5, R17, R40 ;  /* 0x0000001105287225 */ /* 0x000fc800078e0028 */
[----:B------:R-:W-:-:S04]  /*2770*/  IMAD R18, R18, R5, RZ ;  /* 0x0000000512127224 */ /* 0x000fc800078e02ff */
[----:B------:R-:W-:-:S05]  /*2780*/  IMAD R4, R4, R17, R18 ;  /* 0x0000001104047224 */ /* 0x000fca00078e0212 */
[----:B------:R-:W-:Y:S01]  /*2790*/  IADD3 R4, R41, R4, RZ ;  /* 0x0000000429047210 */ /* 0x000fe20007ffe0ff */
[----:B------:R-:W-:Y:S05]  /*27a0*/  BRA `(.L_x_117) ;  /* 0x0000000000587947 */ /* 0x000fea0003800000 */
.L_x_116:
        /* <DEDUP_REMOVED lines=22> */
.L_x_117:
[----:B------:R-:W-:Y:S05]  /*2910*/  BSYNC B0 ;  /* 0x0000000000007941 */ /* 0x000fea0003800000 */
.L_x_115:
        /* <DEDUP_REMOVED lines=38> */
[----:B------:R-:W-:Y:S05]  /*2b80*/  CALL.REL.NOINC `($__internal_2_$__cuda_sm20_div_s64) ;  /* 0x0000001c00407944 */ /* 0x000fea0003c00000 */
        /* <DEDUP_REMOVED lines=12> */
.L_x_119:
        /* <DEDUP_REMOVED lines=23> */
.L_x_120:
[----:B------:R-:W-:Y:S05]  /*2dc0*/  BSYNC B0 ;  /* 0x0000000000007941 */ /* 0x000fea0003800000 */
.L_x_118:
        /* <DEDUP_REMOVED lines=19> */
.L_x_122:
        /* <DEDUP_REMOVED lines=22> */
.L_x_123:
[----:B------:R-:W-:Y:S05]  /*3060*/  BSYNC B0 ;  /* 0x0000000000007941 */ /* 0x000fea0003800000 */
.L_x_121:
        /* <DEDUP_REMOVED lines=19> */
.L_x_125:
        /* <DEDUP_REMOVED lines=23> */
.L_x_126:
[----:B------:R-:W-:Y:S05]  /*3310*/  BSYNC B0 ;  /* 0x0000000000007941 */ /* 0x000fea0003800000 */
.L_x_124:
[----:B------:R-:W-:Y:S01]  /*3320*/  SHF.R.S32.HI R18, RZ, 0x1f, R7 ;  /* 0x0000001fff127819 */ /* 0x000fe20000011407 */
[-C--:B------:R-:W-:Y:S01]  /*3330*/  IMAD R13, R21, R7.reuse, RZ ;  /* 0x00000007150d7224 */ /* 0x080fe200078e02ff */
[----:B------:R-:W-:Y:S01]  /*3340*/  ULDC UR4, c[0x0][0x2c4] ;  /* 0x0000b10000047ab9 */ /* 0x000fe20000000800 */
[----:B------:R-:W-:Y:S01]  /*3350*/  IMAD.WIDE.U32 R46, R20, R7, RZ ;  /* 0x00000007142e7225 */ /* 0x000fe200078e00ff */
[----:B------:R-:W-:Y:S01]  /*3360*/  SHF.R.S32.HI R7, RZ, 0x1f, R3 ;  /* 0x0000001fff077819 */ /* 0x000fe20000011403 */
[----:B------:R-:W-:Y:S02]  /*3370*/  BSSY B0, `(.L_x_127) ;  /* 0x0000039000007945 */ /* 0x000fe40003800000 */
[----:B------:R-:W-:Y:S02]  /*3380*/  IMAD R13, R18, R20, R13 ;  /* 0x00000014120d7224 */ /* 0x000fe400078e020d */
[----:B------:R-:W-:Y:S01]  /*3390*/  IMAD R18, R12, R3, RZ ;  /* 0x000000030c127224 */ /* 0x000fe200078e02ff */
[----:B------:R-:W-:Y:S01]  /*33a0*/  LOP3.LUT R12, R45, R10, RZ, 0xfc, !PT ;  /* 0x0000000a2d0c7212 */ /* 0x000fe200078efcff */
[----:B------:R-:W-:-:S02]  /*33b0*/  IMAD R51, R27, UR4, RZ ;  /* 0x000000041b337c24 */ /* 0x000fc4000f8e02ff */
[----:B------:R-:W-:Y:S01]  /*33c0*/  IMAD R7, R7, R48, R18 ;  /* 0x0000003007077224 */ /* 0x000fe200078e0212 */
[----:B------:R-:W-:Y:S01]  /*33d0*/  ISETP.NE.U32.AND P0, PT, R12, RZ, PT ;  /* 0x000000ff0c00720c */ /* 0x000fe20003f05070 */
[----:B------:R-:W-:Y:S01]  /*33e0*/  IMAD R14, R14, R51, RZ ;  /* 0x000000330e0e7224 */ /* 0x000fe200078e02ff */
[----:B------:R-:W-:Y:S01]  /*33f0*/  SHF.R.S32.HI R17, RZ, 0x1f, R51 ;  /* 0x0000001fff117819 */ /* 0x000fe20000011433 */
[----:B------:R-:W-:Y:S01]  /*3400*/  IMAD.WIDE.U32 R48, R48, R3, RZ ;  /* 0x0000000330307225 */ /* 0x000fe200078e00ff */
[----:B------:R-:W-:-:S03]  /*3410*/  IADD3 R12, R47, R13, RZ ;  /* 0x0000000d2f0c7210 */ /* 0x000fc60007ffe0ff */
        /* <DEDUP_REMOVED lines=23> */
.L_x_128:
        /* <DEDUP_REMOVED lines=23> */
.L_x_129:
[----:B------:R-:W-:Y:S05]  /*3700*/  BSYNC B0 ;  /* 0x0000000000007941 */ /* 0x000fea0003800000 */
.L_x_127:
        /* <DEDUP_REMOVED lines=29> */
.L_x_131:
        /* <DEDUP_REMOVED lines=23> */
.L_x_132:
[----:B------:R-:W-:Y:S05]  /*3a50*/  BSYNC B0 ;  /* 0x0000000000007941 */ /* 0x000fea0003800000 */
.L_x_130:
        /* <DEDUP_REMOVED lines=21> */
.L_x_108:
[----:B------:R-:W-:Y:S02]  /*3bb0*/  ULDC.64 UR4, c[0x0][0x2b0] ;  /* 0x0000ac0000047ab9 */ /* 0x000fe40000000a00 */
[----:B------:R-:W-:-:S04]  /*3bc0*/  LEA R2, P0, R36, UR4, 0x2 ;  /* 0x0000000424027c11 */ /* 0x000fc8000f8010ff */
[----:B------:R-:W-:-:S05]  /*3bd0*/  LEA.HI.X R3, R36, UR5, R37, 0x2, P0 ;  /* 0x0000000524037c11 */ /* 0x000fca00080f1425 */
[----:B------:R0:W-:Y:S04]  /*3be0*/  STG.E desc[UR8][R2.64], R31 ;  /* 0x0000001f02007986 */ /* 0x0001e8000c101908 */
.L_x_107:
[----:B------:R-:W-:Y:S05]  /*3bf0*/  BSYNC B1 ;  /* 0x0000000000017941 */ /* 0x000fea0003800000 */
.L_x_106:
[----:B------:R-:W2:Y:S01]  /*3c00*/  LDC R0, c[0x0][0x3c4] ;  /* 0x0000f100ff007b82 */ /* 0x000ea20000000800 */
[C---:B0-----:R-:W-:Y:S01]  /*3c10*/  VIADD R3, R35.reuse, 0x10 ;  /* 0x0000001023037836 */ /* 0x041fe20000000000 */
[----:B------:R-:W-:Y:S01]  /*3c20*/  CS2R R10, SRZ ;  /* 0x00000000000a7805 */ /* 0x000fe2000001ff00 */
[----:B------:R-:W-:Y:S01]  /*3c30*/  IMAD.MOV.U32 R13, RZ, RZ, RZ ;  /* 0x000000ffff0d7224 */ /* 0x000fe200078e00ff */
[----:B------:R-:W-:Y:S02]  /*3c40*/  CS2R R8, SRZ ;  /* 0x0000000000087805 */ /* 0x000fe4000001ff00 */
[----:B------:R-:W-:Y:S02]  /*3c50*/  CS2R R6, SRZ ;  /* 0x0000000000067805 */ /* 0x000fe4000001ff00 */
[-C--:B--2---:R-:W-:Y:S02]  /*3c60*/  ISETP.GE.OR P0, PT, R35, R0.reuse, P3 ;  /* 0x000000002300720c */ /* 0x084fe40001f06670 */
[----:B------:R-:W-:-:S11]  /*3c70*/  ISETP.GE.OR P3, PT, R3, R0, P3 ;  /* 0x000000000300720c */ /* 0x000fd60001f66670 */
[----:B------:R-:W-:Y:S01]  /*3c80*/  @!P0 FADD.FTZ R2, -R31, R32 ;  /* 0x000000201f028221 */ /* 0x000fe20000010100 */
[----:B------:R-:W-:Y:S02]  /*3c90*/  IMAD.SHL.U32 R32, R35, 0x4, RZ ;  /* 0x0000000423207824 */ /* 0x000fe400078e00ff */
[----:B-1----:R-:W-:Y:S01]  /*3ca0*/  @!P3 FADD.FTZ R31, -R31, R33 ;  /* 0x000000211f1fb221 */ /* 0x002fe20000010100 */
[----:B------:R-:W-:Y:S01]  /*3cb0*/  @!P0 FMUL.FTZ R2, R2, 1.4426950216293334961 ;  /* 0x3fb8aa3b02028820 */ /* 0x000fe20000410000 */
[C---:B------:R-:W-:Y:S02]  /*3cc0*/  VIADD R30, R32.reuse, 0x40 ;  /* 0x00000040201e7836 */ /* 0x040fe40000000000 */
[----:B------:R-:W-:Y:S01]  /*3cd0*/  @!P3 FMUL.FTZ R5, R31, 1.4426950216293334961 ;  /* 0x3fb8aa3b1f05b820 */ /* 0x000fe20000410000 */
[----:B------:R-:W-:Y:S01]  /*3ce0*/  IADD3 R29, R32, 0x80, RZ ;  /* 0x00000080201d7810 */ /* 0x000fe20007ffe0ff */
[----:B------:R-:W0:Y:S08]  /*3cf0*/  @!P0 MUFU.EX2 R3, R2 ;  /* 0x0000000200038308 */ /* 0x000e300000000800 */
[----:B------:R-:W1:Y:S01]  /*3d00*/  @!P3 MUFU.EX2 R5, R5 ;  /* 0x000000050005b308 */ /* 0x000e620000000800 */
[----:B0-----:R0:W-:Y:S01]  /*3d10*/  @!P0 STS [R34], R3 ;  /* 0x0000000322008388 */ /* 0x0011e20000000800 */
[----:B------:R-:W-:Y:S01]  /*3d20*/  ISETP.GE.AND P0, PT, R0, 0x1, PT ;  /* 0x000000010000780c */ /* 0x000fe20003f06270 */
[----:B------:R-:W-:-:S02]  /*3d30*/  HFMA2.MMA R0, -RZ, RZ, 0, 0 ;  /* 0x00000000ff007435 */ /* 0x000fc400000001ff */
[----:B-1----:R1:W-:Y:S01]  /*3d40*/  @!P3 STS [R34+0x240], R5 ;  /* 0x000240052200b388 */ /* 0x0023e20000000800 */
        /* <DEDUP_REMOVED lines=32> */
.L_x_136:
        /* <DEDUP_REMOVED lines=21> */
.L_x_135:
[----:B------:R-:W-:Y:S05]  /*40a0*/  BSYNC B0 ;  /* 0x0000000000007941 */ /* 0x000fea0003800000 */
.L_x_134:
        /* <DEDUP_REMOVED lines=16> */
.L_x_133:
        /* <DEDUP_REMOVED lines=110> */
        .weak           $__internal_2_$__cuda_sm20_div_s64
        .type           $__internal_2_$__cuda_sm20_div_s64,@function
        .size           $__internal_2_$__cuda_sm20_div_s64,(.L_x_7886 - $__internal_2_$__cuda_sm20_div_s64)
$__internal_2_$__cuda_sm20_div_s64:
        /* <DEDUP_REMOVED lines=25> */
[----:B------:R-:W-:Y:S02]  /*4a20*/  IADD3 R21, P1, RZ, -R56, RZ ;  /* 0x80000038ff157210 */ /* 0x000fe40007f3e0ff */
[----:B------:R-:W-:Y:S01]  /*4a30*/  ISETP.GE.AND P2, PT, R17, RZ, PT ;  /* 0x000000ff1100720c */ /* 0x000fe20003f46270 */
[----:B------:R-:W-:Y:S02]  /*4a40*/  IMAD R19, R22, R42, R19 ;  /* 0x0000002a16137224 */ /* 0x000fe400078e0213 */
[----:B------:R-:W-:-:S04]  /*4a50*/  IMAD.HI.U32 R54, R55, R21, RZ ;  /* 0x0000001537367227 */ /* 0x000fc800078e00ff */
[----:B------:R-:W-:Y:S01]  /*4a60*/  IMAD.X R19, RZ, RZ, ~R19, P1 ;  /* 0x000000ffff137224 */ /* 0x000fe200008e0e13 */
[----:B------:R-:W-:-:S03]  /*4a70*/  IADD3 R20, P1, RZ, -R18, RZ ;  /* 0x80000012ff147210 */ /* 0x000fc60007f3e0ff */
[----:B------:R-:W-:Y:S01]  /*4a80*/  IMAD.WIDE.U32 R54, P6, R55, R19, R54 ;  /* 0x0000001337367225 */ /* 0x000fe200078c0036 */
[----:B------:R-:W-:-:S03]  /*4a90*/  SEL R20, R20, R18, !P2 ;  /* 0x0000001214147207 */ /* 0x000fc60005000000 */
[----:B------:R-:W-:-:S04]  /*4aa0*/  IMAD.HI.U32 R30, P5, R22, R21, R54 ;  /* 0x00000015161e7227 */ /* 0x000fc800078a0036 */
[CC--:B------:R-:W-:Y:S02]  /*4ab0*/  IMAD R21, R22.reuse, R19.reuse, RZ ;  /* 0x0000001316157224 */ /* 0x0c0fe400078e02ff */
[----:B------:R-:W-:-:S03]  /*4ac0*/  IMAD.HI.U32 R19, R22, R19, RZ ;  /* 0x0000001316137227 */ /* 0x000fc600078e00ff */
[----:B------:R-:W-:Y:S01]  /*4ad0*/  IADD3 R21, P4, R21, R30, RZ ;  /* 0x0000001e15157210 */ /* 0x000fe20007f9e0ff */
[----:B------:R-:W-:Y:S01]  /*4ae0*/  IMAD.X R22, R19, 0x1, R22, P6 ;  /* 0x0000000113167824 */ /* 0x000fe200030e0616 */
[-C--:B------:R-:W-:Y:S01]  /*4af0*/  IADD3.X R30, RZ, ~R17.reuse, RZ, P1, !PT ;  /* 0x80000011ff1e7210 */ /* 0x080fe20000ffe4ff */
[----:B------:R-:W-:Y:S02]  /*4b00*/  IMAD.MOV.U32 R55, RZ, RZ, RZ ;  /* 0x000000ffff377224 */ /* 0x000fe400078e00ff */
        /* <DEDUP_REMOVED lines=18> */
[C---:B------:R-:W-:Y:S01]  /*4c30*/  ISETP.GE.U32.AND.EX P4, PT, R19.reuse, R43, PT, P4 ;  /* 0x0000002b1300720c */ /* 0x040fe20003f86140 */
[----:B------:R-:W-:-:S03]  /*4c40*/  IMAD.X R22, R19, 0x1, ~R43, P2 ;  /* 0x0000000113167824 */ /* 0x000fc600010e0e2b */
[----:B------:R-:W-:Y:S01]  /*4c50*/  SEL R21, R21, R20, P4 ;  /* 0x0000001415157207 */ /* 0x000fe20002000000 */
[----:B------:R-:W-:Y:S01]  /*4c60*/  IMAD.X R20, RZ, RZ, R29, P1 ;  /* 0x000000ffff147224 */ /* 0x000fe200008e061d */
[----:B------:R-:W-:Y:S02]  /*4c70*/  SEL R23, R23, R30, P4 ;  /* 0x0000001e17177207 */ /* 0x000fe40002000000 */
[----:B------:R-:W-:Y:S02]  /*4c80*/  SEL R19, R22, R19, P4 ;  /* 0x0000001316137207 */ /* 0x000fe40002000000 */
[----:B------:R-:W-:Y:S02]  /*4c90*/  ISETP.GE.U32.AND P1, PT, R21, R42, PT ;  /* 0x0000002a1500720c */ /* 0x000fe40003f26070 */
[----:B------:R-:W-:Y:S02]  /*4ca0*/  SEL R20, R20, R29, P4 ;  /* 0x0000001d14147207 */ /* 0x000fe40002000000 */
[----:B------:R-:W-:-:S02]  /*4cb0*/  IADD3 R22, P2, R23, 0x1, RZ ;  /* 0x0000000117167810 */ /* 0x000fc40007f5e0ff */
[----:B------:R-:W-:Y:S02]  /*4cc0*/  ISETP.GE.U32.AND.EX P1, PT, R19, R43, PT, P1 ;  /* 0x0000002b1300720c */ /* 0x000fe40003f26110 */
[----:B------:R-:W-:Y:S01]  /*4cd0*/  LOP3.LUT R21, R25, R17, RZ, 0x3c, !PT ;  /* 0x0000001119157212 */ /* 0x000fe200078e3cff */
[----:B------:R-:W-:Y:S01]  /*4ce0*/  IMAD.X R19, RZ, RZ, R20, P2 ;  /* 0x000000ffff137224 */ /* 0x000fe200010e0614 */
[----:B------:R-:W-:Y:S01]  /*4cf0*/  SEL R22, R22, R23, P1 ;  /* 0x0000001716167207 */ /* 0x000fe20000800000 */
[----:B------:R-:W-:Y:S01]  /*4d00*/  IMAD.MOV.U32 R23, RZ, RZ, 0x0 ;  /* 0x00000000ff177424 */ /* 0x000fe200078e00ff */
[----:B------:R-:W-:Y:S02]  /*4d10*/  ISETP.GE.AND P4, PT, R21, RZ, PT ;  /* 0x000000ff1500720c */ /* 0x000fe40003f86270 */
[----:B------:R-:W-:Y:S02]  /*4d20*/  SEL R20, R19, R20, P1 ;  /* 0x0000001413147207 */ /* 0x000fe40000800000 */
[----:B------:R-:W-:-:S02]  /*4d30*/  IADD3 R19, P2, RZ, -R22, RZ ;  /* 0x80000016ff137210 */ /* 0x000fc40007f5e0ff */
[----:B------:R-:W-:Y:S02]  /*4d40*/  ISETP.NE.U32.AND P1, PT, R26, RZ, PT ;  /* 0x000000ff1a00720c */ /* 0x000fe40003f25070 */
[----:B------:R-:W-:Y:S02]  /*4d50*/  IADD3.X R21, RZ, ~R20, RZ, P2, !PT ;  /* 0x80000014ff157210 */ /* 0x000fe400017fe4ff */
[----:B------:R-:W-:Y:S01]  /*4d60*/  SEL R19, R19, R22, !P4 ;  /* 0x0000001613137207 */ /* 0x000fe20006000000 */
[----:B------:R-:W-:Y:S01]  /*4d70*/  IMAD.MOV.U32 R22, RZ, RZ, R24 ;  /* 0x000000ffff167224 */ /* 0x000fe200078e0018 */
[----:B------:R-:W-:Y:S02]  /*4d80*/  ISETP.NE.AND.EX P1, PT, R25, RZ, PT, P1 ;  /* 0x000000ff1900720c */ /* 0x000fe40003f25310 */
[----:B------:R-:W-:Y:S02]  /*4d90*/  SEL R21, R21, R20, !P4 ;  /* 0x0000001415157207 */ /* 0x000fe40006000000 */
[----:B------:R-:W-:-:S02]  /*4da0*/  SEL R20, R19, 0xffffffff, P1 ;  /* 0xffffffff13147807 */ /* 0x000fc40000800000 */
[----:B------:R-:W-:Y:S01]  /*4db0*/  SEL R21, R21, 0xffffffff, P1 ;  /* 0xffffffff15157807 */ /* 0x000fe20000800000 */
[----:B------:R-:W-:Y:S06]  /*4dc0*/  RET.REL.NODEC R22 `(_ZN5flash32flash_fwd_splitkv_combine_kernelI23Flash_fwd_kernel_traitsILi192ELi64ELi64ELi4ELb0ELb0EN7cutlass10bfloat16_tE19Flash_kernel_traitsILi192ELi64ELi64ELi4ES3_EELi8ELi5ELb0EEEvNS_16Flash_fwd_paramsE) ;  /* 0xffffffb0168c7950 */ /* 0x000fec0003c3ffff */
.L_x_137:
        /* <DEDUP_REMOVED lines=11> */
.L_x_7886:


//--------------------- .text._ZN5flash32flash_fwd_splitkv_combine_kernelI23Flash_fwd_kernel_traitsILi192ELi64ELi64ELi4ELb0ELb0EN7cutlass10bfloat16_tE19Flash_kernel_traitsILi192ELi64ELi64ELi4ES3_EELi8ELi4ELb0EEEvNS_16Flash_fwd_paramsE --------------------------
	.section	.text._ZN5flash32flash_fwd_splitkv_combine_kernelI23Flash_fwd_kernel_traitsILi192ELi64ELi64ELi4ELb0ELb0EN7cutlass10bfloat16_tE19Flash_kernel_traitsILi192ELi64ELi64ELi4ES3_EELi8ELi4ELb0EEEvNS_16Flash_fwd_paramsE,"ax",@progbits
	.align	128
        .global         _ZN5flash32flash_fwd_splitkv_combine_kernelI23Flash_fwd_kernel_traitsILi192ELi64ELi64ELi4ELb0ELb0EN7cutlass10bfloat16_tE19Flash_kernel_traitsILi192ELi64ELi64ELi4ES3_EELi8ELi4ELb0EEEvNS_16Flash_fwd_paramsE
        .type           _ZN5flash32flash_fwd_splitkv_combine_kernelI23Flash_fwd_kernel_traitsILi192ELi64ELi64ELi4ELb0ELb0EN7cutlass10bfloat16_tE19Flash_kernel_traitsILi192ELi64ELi64ELi4ES3_EELi8ELi4ELb0EEEvNS_16Flash_fwd_paramsE,@function
        .size           _ZN5flash32flash_fwd_splitkv_combine_kernelI23Flash_fwd_kernel_traitsILi192ELi64ELi64ELi4ELb0ELb0EN7cutlass10bfloat16_tE19Flash_kernel_traitsILi192ELi64ELi64ELi4ES3_EELi8ELi4ELb0EEEvNS_16Flash_fwd_paramsE,(.L_x_7887 - _ZN5flash32flash_fwd_splitkv_combine_kernelI23Flash_fwd_kernel_traitsILi192ELi64ELi64ELi4ELb0ELb0EN7cutlass10bfloat16_tE19Flash_kernel_traitsILi192ELi64ELi64ELi4ES3_EELi8ELi4ELb0EEEvNS_16Flash_fwd_paramsE)
        .other          _ZN5flash32flash_fwd_splitkv_combine_kernelI23Flash_fwd_kernel_traitsILi192ELi64ELi64ELi4ELb0ELb0EN7cutlass10bfloat16_tE19Flash_kernel_traitsILi192ELi64ELi64ELi4ES3_EELi8ELi4ELb0EEEvNS_16Flash_fwd_paramsE,@"STO_CUDA_ENTRY STV_DEFAULT"
_ZN5flash32flash_fwd_splitkv_combine_kernelI23Flash_fwd_kernel_traitsILi192ELi64ELi64ELi4ELb0ELb0EN7cutlass10bfloat16_tE19Flash_kernel_traitsILi192ELi64ELi64ELi4ES3_EELi8ELi4ELb0EEEvNS_16Flash_fwd_paramsE:
.text._ZN5flash32flash_fwd_splitkv_combine_kernelI23Flash_fwd_kernel_traitsILi192ELi64ELi64ELi4ELb0ELb0EN7cutlass10bfloat16_tE19Flash_kernel_traitsILi192ELi64ELi64ELi4ES3_EELi8ELi4ELb0EEEvNS_16Flash_fwd_paramsE:
        /* <DEDUP_REMOVED lines=23> */
[----:B------:R-:W-:Y:S05]  /*0170*/  CALL.REL.NOINC `($__internal_3_$__cuda_sm20_div_s64) ;  /* 0x0000004400bc7944 */ /* 0x000fea0003c00000 */
[----:B------:R-:W-:Y:S05]  /*0180*/  BRA `(.L_x_139) ;  /* 0x00000000004c7947 */ /* 0x000fea0003800000 */
.L_x_138:
        /* <DEDUP_REMOVED lines=19> */
.L_x_139:
        /* <DEDUP_REMOVED lines=12> */
[----:B------:R-:W-:Y:S05]  /*0380*/  CALL.REL.NOINC `($__internal_3_$__cuda_sm20_div_s64) ;  /* 0x0000004400387944 */ /* 0x000fea0003c00000 */
[----:B------:R-:W-:Y:S02]  /*0390*/  MOV R8, R18 ;  /* 0x0000001200087202 */ /* 0x000fe40000000f00 */
[----:B------:R-:W-:Y:S01]  /*03a0*/  MOV R9, R19 ;  /* 0x0000001300097202 */ /* 0x000fe20000000f00 */
[----:B------:R-:W-:Y:S05]  /*03b0*/  BRA `(.L_x_142) ;  /* 0x00000000004c7947 */ /* 0x000fea0003800000 */
.L_x_141:
        /* <DEDUP_REMOVED lines=19> */
.L_x_142:
[----:B------:R-:W-:Y:S05]  /*04f0*/  BSYNC B0 ;  /* 0x0000000000007941 */ /* 0x000fea0003800000 */
.L_x_140:
        /* <DEDUP_REMOVED lines=42> */
.L_x_144:
        /* <DEDUP_REMOVED lines=19> */
.L_x_145:
[----:B------:R-:W-:Y:S05]  /*08d0*/  BSYNC B0 ;  /* 0x0000000000007941 */ /* 0x000fea0003800000 */
.L_x_143:
[----:B------:R-:W0:Y:S01]  /*08e0*/  LDC R3, c[0x0][0x2c4] ;  /* 0x0000b100ff037b82 */ /* 0x000e220000000800 */
[----:B------:R-:W-:Y:S01]  /*08f0*/  IMAD.MOV.U32 R12, RZ, RZ, RZ ;  /* 0x000000ffff0c7224 */ /* 0x000fe200078e00ff */
        /* <DEDUP_REMOVED lines=9> */
[----:B0-----:R-:W-:-:S04]  /*0990*/  IMAD.MOV R4, RZ, RZ, -R13 ;  /* 0x000000ffff047224 */ /* 0x001fc800078e0a0d */
        /* <DEDUP_REMOVED lines=11> */
[----:B------:R-:W-:Y:S01]  /*0a50*/  @!P2 IMAD.IADD R7, R7, 0x1, -R10 ;  /* 0x000000010707a824 */ /* 0x000fe200078e0a0a */
[----:B------:R-:W-:Y:S02]  /*0a60*/  @!P2 IADD3 R4, R4, 0x1, RZ ;  /* 0x000000010404a810 */ /* 0x000fe40007ffe0ff */
[----:B------:R-:W-:Y:S02]  /*0a70*/  ISETP.NE.AND P2, PT, R3, RZ, PT ;  /* 0x000000ff0300720c */ /* 0x000fe40003f45270 */
[----:B------:R-:W-:Y:S02]  /*0a80*/  ISETP.GE.U32.AND P0, PT, R7, R10, PT ;  /* 0x0000000a0700720c */ /* 0x000fe40003f06070 */
[----:B------:R-:W-:Y:S01]  /*0a90*/  LEA.HI.SX32 R7, R3, 0x1, 0x1 ;  /* 0x0000000103077811 */ /* 0x000fe200078f0aff */
[----:B------:R-:W-:-:S10]  /*0aa0*/  @!P3 IMAD.MOV R7, RZ, RZ, R2 ;  /* 0x000000ffff07b224 */ /* 0x000fd400078e0202 */
[----:B------:R-:W-:-:S04]  /*0ab0*/  @P0 VIADD R4, R4, 0x1 ;  /* 0x0000000104040836 */ /* 0x000fc80000000000 */
[----:B------:R-:W-:Y:S01]  /*0ac0*/  @!P1 IMAD.MOV R4, RZ, RZ, -R4 ;  /* 0x000000ffff049224 */ /* 0x000fe200078e0a04 */
[----:B------:R-:W-:Y:S01]  /*0ad0*/  @!P2 LOP3.LUT R4, RZ, R3, RZ, 0x33, !PT ;  /* 0x00000003ff04a212 */ /* 0x000fe200078e33ff */
[----:B------:R-:W-:-:S04]  /*0ae0*/  IMAD R3, R3, UR5, RZ ;  /* 0x0000000503037c24 */ /* 0x000fc8000f8e02ff */
        /* <DEDUP_REMOVED lines=9> */
[----:B0-----:R-:W-:Y:S01]  /*0b80*/  IADD3 R10, RZ, -R17, RZ ;  /* 0x80000011ff0a7210 */ /* 0x001fe20007ffe0ff */
[----:B------:R-:W-:-:S04]  /*0b90*/  IMAD.MOV.U32 R16, RZ, RZ, RZ ;  /* 0x000000ffff107224 */ /* 0x000fc800078e00ff */
[----:B------:R-:W-:Y:S01]  /*0ba0*/  IMAD R11, R10, R13, RZ ;  /* 0x0000000d0a0b7224 */ /* 0x000fe200078e02ff */
[----:B------:R-:W-:-:S03]  /*0bb0*/  IABS R10, R4 ;  /* 0x00000004000a7213 */ /* 0x000fc60000000000 */
[----:B------:R-:W-:-:S06]  /*0bc0*/  IMAD.HI.U32 R11, R17, R11, R16 ;  /* 0x0000000b110b7227 */ /* 0x000fcc00078e0010 */
[----:B------:R-:W-:-:S04]  /*0bd0*/  IMAD.HI.U32 R11, R11, R10, RZ ;  /* 0x0000000a0b0b7227 */ /* 0x000fc800078e00ff */
[----:B------:R-:W-:Y:S01]  /*0be0*/  IMAD R10, R11, R7, R10 ;  /* 0x000000070b0a7224 */ /* 0x000fe200078e020a */
[----:B------:R-:W-:-:S04]  /*0bf0*/  LOP3.LUT R7, R4, R13, RZ, 0x3c, !PT ;  /* 0x0000000d04077212 */ /* 0x000fc800078e3cff */
[----:B------:R-:W-:Y:S02]  /*0c00*/  ISETP.GT.U32.AND P1, PT, R13, R10, PT ;  /* 0x0000000a0d00720c */ /* 0x000fe40003f24070 */
[----:B------:R-:W-:-:S11]  /*0c10*/  ISETP.GE.AND P0, PT, R7, RZ, PT ;  /* 0x000000ff0700720c */ /* 0x000fd60003f06270 */
[----:B------:R-:W-:Y:S01]  /*0c20*/  @!P1 IMAD.IADD R10, R10, 0x1, -R13 ;  /* 0x000000010a0a9824 */ /* 0x000fe200078e0a0d */
[----:B------:R-:W-:Y:S02]  /*0c30*/  @!P1 IADD3 R11, R11, 0x1, RZ ;  /* 0x000000010b0b9810 */ /* 0x000fe40007ffe0ff */
[----:B------:R-:W-:Y:S02]  /*0c40*/  ISETP.NE.AND P1, PT, R2, RZ, PT ;  /* 0x000000ff0200720c */ /* 0x000fe40003f25270 */
[----:B------:R-:W-:-:S13]  /*0c50*/  ISETP.GE.U32.AND P2, PT, R10, R13, PT ;  /* 0x0000000d0a00720c */ /* 0x000fda0003f46070 */
[----:B------:R-:W-:-:S04]  /*0c60*/  @P2 VIADD R11, R11, 0x1 ;  /* 0x000000010b0b2836 */ /* 0x000fc80000000000 */
[----:B------:R-:W-:-:S04]  /*0c70*/  IMAD.MOV.U32 R7, RZ, RZ, R11 ;  /* 0x000000ffff077224 */ /* 0x000fc800078e000b */
        /* <DEDUP_REMOVED lines=16> */
[----:B------:R-:W-:Y:S02]  /*0d80*/  MOV R34, R18 ;  /* 0x0000001200227202 */ /* 0x000fe40000000f00 */
[----:B------:R-:W-:Y:S01]  /*0d90*/  MOV R35, R19 ;  /* 0x0000001300237202 */ /* 0x000fe20000000f00 */
[----:B------:R-:W-:Y:S05]  /*0da0*/  BRA `(.L_x_148) ;  /* 0x00000000004c7947 */ /* 0x000fea0003800000 */
.L_x_147:
        /* <DEDUP_REMOVED lines=19> */
.L_x_148:
[----:B------:R-:W-:Y:S05]  /*0ee0*/  BSYNC B0 ;  /* 0x0000000000007941 */ /* 0x000fea0003800000 */
.L_x_146:
        /* <DEDUP_REMOVED lines=43> */
.L_x_150:
        /* <DEDUP_REMOVED lines=19> */
.L_x_151:
[----:B------:R-:W-:Y:S05]  /*12d0*/  BSYNC B0 ;  /* 0x0000000000007941 */ /* 0x000fea0003800000 */
.L_x_149:
[----:B------:R-:W0:Y:S01]  /*12e0*/  LDC R9, c[0x0][0x2c4] ;  /* 0x0000b100ff097b82 */ /* 0x000e220000000800 */
[----:B------:R-:W1:Y:S01]  /*12f0*/  S2R R16, SR_TID.X ;  /* 0x0000000000107919 */ /* 0x000e620000002100 */
[----:B------:R-:W-:Y:S01]  /*1300*/  ISETP.GT.AND P4, PT, R3, RZ, PT ;  /* 0x000000ff0300720c */ /* 0x000fe20003f84270 */
[----:B------:R-:W-:Y:S01]  /*1310*/  ULDC UR5, c[0x0][0x3c4] ;  /* 0x0000f10000057ab9 */ /* 0x000fe20000000800 */
[----:B------:R-:W-:Y:S01]  /*1320*/  ULDC.64 UR8, c[0x0][0x208] ;  /* 0x0000820000087ab9 */ /* 0x000fe20000000a00 */
[----:B------:R-:W-:Y:S01]  /*1330*/  BSSY B0, `(.L_x_152) ;  /* 0x000003e000007945 */ /* 0x000fe20003800000 */
[----:B------:R-:W-:Y:S01]  /*1340*/  IMAD.MOV.U32 R30, RZ, RZ, -0x800000 ;  /* 0xff800000ff1e7424 */ /* 0x000fe200078e00ff */
[----:B0-----:R-:W-:-:S04]  /*1350*/  IABS R8, R9 ;  /* 0x0000000900087213 */ /* 0x001fc80000000000 */
[----:B------:R-:W0:Y:S01]  /*1360*/  I2F.RP R17, R8 ;  /* 0x0000000800117306 */ /* 0x000e220000209400 */
[----:B-1----:R-:W-:-:S07]  /*1370*/  ISETP.GT.AND P1, PT, R16, 0x7f, PT ;  /* 0x0000007f1000780c */ /* 0x002fce0003f24270 */
        /* <DEDUP_REMOVED lines=9> */
[----:B------:R-:W-:Y:S02]  /*1410*/  ISETP.GE.AND P2, PT, R6, RZ, PT ;  /* 0x000000ff0600720c */ /* 0x000fe40003f46270 */
[----:B------:R-:W-:Y:S01]  /*1420*/  SHF.R.S32.HI R6, RZ, 0x1f, R3 ;  /* 0x0000001fff067819 */ /* 0x000fe20000011403 */
[----:B------:R-:W-:-:S04]  /*1430*/  IMAD.HI.U32 R17, R18, R7, RZ ;  /* 0x0000000712117227 */ /* 0x000fc800078e00ff */
[----:B------:R-:W-:-:S04]  /*1440*/  IMAD.MOV R18, RZ, RZ, -R17 ;  /* 0x000000ffff127224 */ /* 0x000fc800078e0a11 */
[C---:B------:R-:W-:Y:S01]  /*1450*/  IMAD R19, R8.reuse, R18, R7 ;  /* 0x0000001208137224 */ /* 0x040fe200078e0207 */
[----:B------:R-:W-:Y:S01]  /*1460*/  LEA.HI.SX32 R18, R3, 0x1, 0x1 ;  /* 0x0000000103127811 */ /* 0x000fe200078f0aff */
[----:B------:R-:W0:Y:S01]  /*1470*/  @!P1 S2R R7, SR_CgaCtaId ;  /* 0x0000000000079919 */ /* 0x000e220000008800 */
[----:B------:R-:W-:Y:S02]  /*1480*/  @!P4 IMAD.MOV R18, RZ, RZ, R6 ;  /* 0x000000ffff12c224 */ /* 0x000fe400078e0206 */
[----:B------:R-:W-:-:S13]  /*1490*/  ISETP.GT.U32.AND P0, PT, R8, R19, PT ;  /* 0x000000130800720c */ /* 0x000fda0003f04070 */
[----:B------:R-:W-:Y:S02]  /*14a0*/  @!P0 IMAD.IADD R19, R19, 0x1, -R8 ;  /* 0x0000000113138824 */ /* 0x000fe400078e0a08 */
[----:B------:R-:W-:Y:S01]  /*14b0*/  @!P0 VIADD R17, R17, 0x1 ;  /* 0x0000000111118836 */ /* 0x000fe20000000000 */
[----:B------:R-:W-:Y:S02]  /*14c0*/  ISETP.NE.AND P0, PT, R9, RZ, PT ;  /* 0x000000ff0900720c */ /* 0x000fe40003f05270 */
[----:B------:R-:W-:Y:S02]  /*14d0*/  ISETP.GE.U32.AND P3, PT, R19, R8, PT ;  /* 0x000000081300720c */ /* 0x000fe40003f66070 */
[----:B------:R-:W-:Y:S02]  /*14e0*/  SHF.R.S32.HI R19, RZ, 0x1f, R16 ;  /* 0x0000001fff137819 */ /* 0x000fe40000011410 */
[----:B------:R-:W-:Y:S02]  /*14f0*/  @!P1 MOV R8, 0x400 ;  /* 0x0000040000089802 */ /* 0x000fe40000000f00 */
[----:B------:R-:W-:-:S04]  /*1500*/  LEA.HI R6, R19, R16, RZ, 0x3 ;  /* 0x0000001013067211 */ /* 0x000fc800078f18ff */
[----:B------:R-:W-:-:S03]  /*1510*/  SHF.R.S32.HI R24, RZ, 0x3, R6 ;  /* 0x00000003ff187819 */ /* 0x000fc60000011406 */
[----:B------:R-:W-:-:S04]  /*1520*/  @P3 VIADD R17, R17, 0x1 ;  /* 0x0000000111113836 */ /* 0x000fc80000000000 */
[----:B------:R-:W-:Y:S01]  /*1530*/  @!P2 IMAD.MOV R17, RZ, RZ, -R17 ;  /* 0x000000ffff11a224 */ /* 0x000fe200078e0a11 */
[----:B------:R-:W-:Y:S02]  /*1540*/  @!P0 LOP3.LUT R17, RZ, R9, RZ, 0x33, !PT ;  /* 0x00000009ff118212 */ /* 0x000fe400078e33ff */
[----:B------:R-:W-:-:S03]  /*1550*/  ISETP.GE.AND P0, PT, R24, UR5, PT ;  /* 0x0000000518007c0c */ /* 0x000fc6000bf06270 */
[----:B------:R-:W-:Y:S01]  /*1560*/  IMAD R3, R18, R17, RZ ;  /* 0x0000001112037224 */ /* 0x000fe200078e02ff */
[----:B0-----:R-:W-:Y:S01]  /*1570*/  @!P1 LEA R17, R7, R8, 0x18 ;  /* 0x0000000807119211 */ /* 0x001fe200078ec0ff */
[----:B------:R-:W-:Y:S01]  /*1580*/  IMAD.MOV.U32 R18, RZ, RZ, -0x800000 ;  /* 0xff800000ff127424 */ /* 0x000fe200078e00ff */
[----:B------:R-:W-:Y:S02]  /*1590*/  LOP3.LUT R7, R6, 0xfffffff8, RZ, 0xc0, !PT ;  /* 0xfffffff806077812 */ /* 0x000fe400078ec0ff */
[----:B------:R-:W-:Y:S01]  /*15a0*/  IABS R27, R3 ;  /* 0x00000003001b7213 */ /* 0x000fe20000000000 */
[----:B------:R-:W-:Y:S02]  /*15b0*/  @!P1 IMAD R17, R24, 0x24, R17 ;  /* 0x0000002418119824 */ /* 0x000fe400078e0211 */
[----:B------:R-:W-:Y:S02]  /*15c0*/  IMAD.IADD R8, R16, 0x1, -R7 ;  /* 0x0000000110087824 */ /* 0x000fe400078e0a07 */
[----:B------:R-:W-:-:S02]  /*15d0*/  VIADD R22, R27, UR4 ;  /* 0x000000041b167c36 */ /* 0x000fc40008000000 */
[----:B------:R-:W-:Y:S01]  /*15e0*/  @!P1 IMAD R17, R8, 0x4, R17 ;  /* 0x0000000408119824 */ /* 0x000fe200078e0211 */
[----:B------:R-:W-:Y:S06]  /*15f0*/  @P0 BRA `(.L_x_153) ;  /* 0x0000000000440947 */ /* 0x000fec0003800000 */
[----:B------:R-:W-:Y:S02]  /*1600*/  IADD3 R25, P2, R28, -UR7, RZ ;  /* 0x800000071c197c10 */ /* 0x000fe4000ff5e0ff */
[----:B------:R-:W-:Y:S02]  /*1610*/  SHF.R.S32.HI R7, RZ, 0x1f, R8 ;  /* 0x0000001fff077819 */ /* 0x000fe40000011408 */
[----:B------:R-:W-:Y:S02]  /*1620*/  ISETP.GT.U32.AND P0, PT, R25, R8, PT ;  /* 0x000000081900720c */ /* 0x000fe40003f04070 */
[----:B------:R-:W-:-:S04]  /*1630*/  IADD3.X R6, R5, ~UR6, RZ, P2, !PT ;  /* 0x8000000605067c10 */ /* 0x000fc800097fe4ff */
[----:B------:R-:W-:-:S13]  /*1640*/  ISETP.GT.AND.EX P0, PT, R6, R7, PT, P0 ;  /* 0x000000070600720c */ /* 0x000fda0003f04300 */
[----:B------:R-:W-:Y:S05]  /*1650*/  @!P0 BRA `(.L_x_153) ;  /* 0x00000000002c8947 */ /* 0x000fea0003800000 */
[----:B------:R-:W-:Y:S01]  /*1660*/  IADD3 R32, P0, R8, UR7, RZ ;  /* 0x0000000708207c10 */ /* 0x000fe2000ff1e0ff */
[----:B------:R-:W-:Y:S01]  /*1670*/  IMAD R25, R5, R24, RZ ;  /* 0x0000001805197224 */ /* 0x000fe200078e02ff */
[----:B------:R-:W-:Y:S01]  /*1680*/  SHF.R.S32.HI R6, RZ, 0x1f, R24 ;  /* 0x0000001fff067819 */ /* 0x000fe20000011418 */
[----:B------:R-:W-:Y:S01]  /*1690*/  ULDC.64 UR4, c[0x0][0x2b8] ;  /* 0x0000ae0000047ab9 */ /* 0x000fe20000000a00 */
[----:B------:R-:W-:-:S03]  /*16a0*/  IADD3.X R33, R7, UR6, RZ, P0, !PT ;  /* 0x0000000607217c10 */ /* 0x000fc600087fe4ff */
[C---:B------:R-:W-:Y:S02]  /*16b0*/  IMAD R6, R28.reuse, R6, R25 ;  /* 0x000000061c067224 */ /* 0x040fe400078e0219 */
[----:B------:R-:W-:-:S04]  /*16c0*/  IMAD.WIDE.U32 R32, R28, R24, R32 ;  /* 0x000000181c207225 */ /* 0x000fc800078e0020 */
[----:B------:R-:W-:Y:S01]  /*16d0*/  IMAD.IADD R6, R33, 0x1, R6 ;  /* 0x0000000121067824 */ /* 0x000fe200078e0206 */
[----:B------:R-:W-:-:S04]  /*16e0*/  LEA R24, P0, R32, UR4, 0x2 ;  /* 0x0000000420187c11 */ /* 0x000fc8000f8010ff */
[----:B------:R-:W-:-:S05]  /*16f0*/  LEA.HI.X R25, R32, UR5, R6, 0x2, P0 ;  /* 0x0000000520197c11 */ /* 0x000fca00080f1406 */
[----:B------:R0:W5:Y:S04]  /*1700*/  LDG.E R18, desc[UR8][R24.64] ;  /* 0x0000000818127981 */ /* 0x000168000c1e1900 */
.L_x_153:
[----:B------:R-:W-:Y:S05]  /*1710*/  BSYNC B0 ;  /* 0x0000000000007941 */ /* 0x000fea0003800000 */
.L_x_152:
[----:B-----5:R1:W-:Y:S01]  /*1720*/  @!P1 STS [R17], R18 ;  /* 0x0000001211009388 */ /* 0x0203e20000000800 */
[----:B------:R-:W-:Y:S01]  /*1730*/  BSSY B0, `(.L_x_154) ;  /* 0x000000d000007945 */ /* 0x000fe20003800000 */
[----:B------:R-:W-:Y:S06]  /*1740*/  BAR.SYNC.DEFER_BLOCKING 0x0 ;  /* 0x0000000000007b1d */ /* 0x000fec0000010000 */
[----:B------:R-:W-:Y:S05]  /*1750*/  @P1 BRA `(.L_x_155) ;  /* 0x0000000000281947 */ /* 0x000fea0003800000 */
[----:B------:R-:W2:Y:S01]  /*1760*/  S2R R6, SR_CgaCtaId ;  /* 0x0000000000067919 */ /* 0x000ea20000008800 */
[----:B------:R-:W-:Y:S02]  /*1770*/  LEA.HI R8, R19, R16, RZ, 0x4 ;  /* 0x0000001013087211 */ /* 0x000fe400078f20ff */
[----:B------:R-:W-:Y:S02]  /*1780*/  MOV R7, 0x400 ;  /* 0x0000040000077802 */ /* 0x000fe40000000f00 */
[----:B-1----:R-:W-:-:S05]  /*1790*/  LOP3.LUT R17, R8, 0xfffffff0, RZ, 0xc0, !PT ;  /* 0xfffffff008117812 */ /* 0x002fca00078ec0ff */
[----:B------:R-:W-:Y:S01]  /*17a0*/  IMAD.IADD R17, R16, 0x1, -R17 ;  /* 0x0000000110117824 */ /* 0x000fe200078e0a11 */
[----:B--2---:R-:W-:Y:S02]  /*17b0*/  LEA R6, R6, R7, 0x18 ;  /* 0x0000000706067211 */ /* 0x004fe400078ec0ff */
[----:B------:R-:W-:-:S03]  /*17c0*/  SHF.R.S32.HI R7, RZ, 0x4, R8 ;  /* 0x00000004ff077819 */ /* 0x000fc60000011408 */
[----:B------:R-:W-:-:S04]  /*17d0*/  IMAD R6, R17, 0x24, R6 ;  /* 0x0000002411067824 */ /* 0x000fc800078e0206 */
[----:B------:R-:W-:-:S05]  /*17e0*/  IMAD R6, R7, 0x4, R6 ;  /* 0x0000000407067824 */ /* 0x000fca00078e0206 */
[----:B------:R2:W3:Y:S02]  /*17f0*/  LDS R30, [R6] ;  /* 0x00000000061e7984 */ /* 0x0004e40000000800 */
.L_x_155:
[----:B------:R-:W-:Y:S05]  /*1800*/  BSYNC B0 ;  /* 0x0000000000007941 */ /* 0x000fea0003800000 */
.L_x_154:
[----:B-1-3--:R-:W1:Y:S01]  /*1810*/  SHFL.BFLY PT, R17, R30, 0x8, 0x1f ;  /* 0x0d001f001e117f89 */ /* 0x00ae6200000e0000 */
[----:B------:R-:W3:Y:S01]  /*1820*/  I2F.RP R18, R27 ;  /* 0x0000001b00127306 */ /* 0x000ee20000209400 */
[----:B------:R-:W-:Y:S01]  /*1830*/  ISETP.GT.AND P5, PT, R3, RZ, PT ;  /* 0x000000ff0300720c */ /* 0x000fe20003fa4270 */
[----:B------:R-:W-:Y:S06]  /*1840*/  BSSY B1, `(.L_x_156) ;  /* 0x0000231000017945 */ /* 0x000fec0003800000 */
[----:B---3--:R-:W3:Y:S01]  /*1850*/  MUFU.RCP R18, R18 ;  /* 0x0000001200127308 */ /* 0x008ee20000001000 */
[----:B-1----:R-:W-:-:S05]  /*1860*/  FMNMX.FTZ R17, R17, R30, !PT ;  /* 0x0000001e11117209 */ /* 0x002fca0007810000 */
[----:B------:R-:W1:Y:S01]  /*1870*/  SHFL.BFLY PT, R8, R17, 0x4, 0x1f ;  /* 0x0c801f0011087f89 */ /* 0x000e6200000e0000 */
[----:B---3--:R-:W-:Y:S01]  /*1880*/  VIADD R32, R18, 0xffffffe ;  /* 0x0ffffffe12207836 */ /* 0x008fe20000000000 */
[----:B------:R-:W-:-:S03]  /*1890*/  IABS R18, R22 ;  /* 0x0000001600127213 */ /* 0x000fc60000000000 */
[----:B------:R3:W-:Y:S02]  /*18a0*/  F2I.FTZ.U32.TRUNC.NTZ R33, R32 ;  /* 0x0000002000217305 */ /* 0x0007e4000021f000 */
[----:B---3--:R-:W-:Y:S01]  /*18b0*/  IMAD.MOV.U32 R32, RZ, RZ, RZ ;  /* 0x000000ffff207224 */ /* 0x008fe200078e00ff */
[----:B-1----:R-:W-:Y:S02]  /*18c0*/  FMNMX.FTZ R8, R17, R8, !PT ;  /* 0x0000000811087209 */ /* 0x002fe40007810000 */
[----:B------:R-:W1:Y:S03]  /*18d0*/  LDC R17, c[0x0][0x270] ;  /* 0x00009c00ff117b82 */ /* 0x000e660000000800 */
[----:B0-----:R-:W0:Y:S01]  /*18e0*/  SHFL.BFLY PT, R25, R8, 0x2, 0x1f ;  /* 0x0c401f0008197f89 */ /* 0x001e2200000e0000 */
[----:B-1----:R-:W-:Y:S02]  /*18f0*/  IABS R26, R17 ;  /* 0x00000011001a7213 */ /* 0x002fe40000000000 */
[----:B0-----:R-:W-:-:S02]  /*1900*/  FMNMX.FTZ R25, R8, R25, !PT ;  /* 0x0000001908197209 */ /* 0x001fc40007810000 */
[----:B------:R-:W0:Y:S03]  /*1910*/  I2F.U32.RP R24, R26 ;  /* 0x0000001a00187306 */ /* 0x000e260000209000 */
[----:B--2---:R-:W1:Y:S02]  /*1920*/  SHFL.BFLY PT, R6, R25, 0x1, 0x1f ;  /* 0x0c201f0019067f89 */ /* 0x004e6400000e0000 */
[----:B-1----:R-:W-:-:S04]  /*1930*/  FMNMX.FTZ R6, R25, R6, !PT ;  /* 0x0000000619067209 */ /* 0x002fc80007810000 */
[----:B------:R-:W-:-:S04]  /*1940*/  FSETP.NEU.FTZ.AND P0, PT, R6, -INF , PT ;  /* 0xff8000000600780b */ /* 0x000fc80003f1d000 */
[----:B------:R-:W-:Y:S02]  /*1950*/  FSEL R7, R6, RZ, P0 ;  /* 0x000000ff06077208 */ /* 0x000fe40000000000 */
[----:B0-----:R-:W0:Y:S01]  /*1960*/  MUFU.RCP R6, R24 ;  /* 0x0000001800067308 */ /* 0x001e220000001000 */
[----:B------:R-:W-:Y:S02]  /*1970*/  ISETP.GT.AND P0, PT, R2, RZ, PT ;  /* 0x000000ff0200720c */ /* 0x000fe40003f04270 */
[----:B------:R-:W-:-:S04]  /*1980*/  FADD.FTZ R36, -R7, R30 ;  /* 0x0000001e07247221 */ /* 0x000fc80000010100 */
[----:B------:R-:W-:-:S06]  /*1990*/  FMUL.FTZ R36, R36, 1.4426950216293334961 ;  /* 0x3fb8aa3b24247820 */ /* 0x000fcc0000410000 */
[----:B------:R-:W1:Y:S01]  /*19a0*/  MUFU.EX2 R36, R36 ;  /* 0x0000002400247308 */ /* 0x000e620000000800 */
[----:B0-----:R-:W-:Y:S01]  /*19b0*/  VIADD R38, R6, 0xffffffe ;  /* 0x0ffffffe06267836 */ /* 0x001fe20000000000 */
[----:B------:R-:W-:Y:S01]  /*19c0*/  IABS R24, R4 ;  /* 0x0000000400187213 */ /* 0x000fe20000000000 */
[----:B------:R-:W-:Y:S01]  /*19d0*/  IMAD.MOV R6, RZ, RZ, -R33 ;  /* 0x000000ffff067224 */ /* 0x000fe200078e0a21 */
[----:B------:R-:W-:-:S04]  /*19e0*/  LOP3.LUT R4, R4, R17, RZ, 0x3c, !PT ;  /* 0x0000001104047212 */ /* 0x000fc800078e3cff */
[----:B------:R-:W0:Y:S01]  /*19f0*/  F2I.FTZ.U32.TRUNC.NTZ R39, R38 ;  /* 0x0000002600277305 */ /* 0x000e22000021f000 */
[----:B------:R-:W-:Y:S01]  /*1a00*/  IMAD R25, R6, R27, RZ ;  /* 0x0000001b06197224 */ /* 0x000fe200078e02ff */
[----:B------:R-:W-:-:S03]  /*1a10*/  IABS R6, R3 ;  /* 0x0000000300067213 */ /* 0x000fc60000000000 */
[----:B------:R-:W-:Y:S01]  /*1a20*/  IMAD.HI.U32 R25, R33, R25, R32 ;  /* 0x0000001921197227 */ /* 0x000fe200078e0020 */
[----:B------:R-:W-:Y:S01]  /*1a30*/  IABS R33, R17 ;  /* 0x0000001100217213 */ /* 0x000fe20000000000 */
[----:B-1----:R-:W1:Y:S02]  /*1a40*/  SHFL.BFLY PT, R31, R36, 0x8, 0x1f ;  /* 0x0d001f00241f7f89 */ /* 0x002e6400000e0000 */
[----:B------:R-:W-:Y:S02]  /*1a50*/  IMAD.MOV R6, RZ, RZ, -R6 ;  /* 0x000000ffff067224 */ /* 0x000fe400078e0a06 */
[----:B------:R-:W-:-:S04]  /*1a60*/  IMAD.HI.U32 R25, R25, R18, RZ ;  /* 0x0000001219197227 */ /* 0x000fc800078e00ff */
[----:B------:R-:W-:Y:S02]  /*1a70*/  IMAD R6, R25, R6, R18 ;  /* 0x0000000619067224 */ /* 0x000fe400078e0212 */
[----:B0-----:R-:W-:Y:S02]  /*1a80*/  IMAD.MOV R37, RZ, RZ, -R39 ;  /* 0x000000ffff257224 */ /* 0x001fe400078e0a27 */
[----:B------:R-:W-:Y:S01]  /*1a90*/  IMAD.MOV.U32 R38, RZ, RZ, RZ ;  /* 0x000000ffff267224 */ /* 0x000fe200078e00ff */
[----:B------:R-:W-:Y:S01]  /*1aa0*/  ISETP.GT.U32.AND P1, PT, R27, R6, PT ;  /* 0x000000061b00720c */ /* 0x000fe20003f24070 */
[----:B------:R-:W-:Y:S02]  /*1ab0*/  IMAD R37, R37, R26, RZ ;  /* 0x0000001a25257224 */ /* 0x000fe400078e02ff */
[----:B------:R-:W-:Y:S02]  /*1ac0*/  IMAD.MOV R33, RZ, RZ, -R33 ;  /* 0x000000ffff217224 */ /* 0x000fe400078e0a21 */
[----:B------:R-:W-:-:S06]  /*1ad0*/  IMAD.HI.U32 R37, R39, R37, R38 ;  /* 0x0000002527257227 */ /* 0x000fcc00078e0026 */
[----:B------:R-:W-:-:S04]  /*1ae0*/  IMAD.HI.U32 R32, R37, R24, RZ ;  /* 0x0000001825207227 */ /* 0x000fc800078e00ff */
[----:B-1----:R-:W-:Y:S01]  /*1af0*/  FADD.FTZ R31, R36, R31 ;  /* 0x0000001f241f7221 */ /* 0x002fe20000010000 */
[----:B------:R-:W-:Y:S01]  /*1b00*/  IMAD.HI.U32 R36, R37, R18, RZ ;  /* 0x0000001225247227 */ /* 0x000fe200078e00ff */
[----:B------:R-:W-:-:S03]  /*1b10*/  LOP3.LUT R37, R22, R27, RZ, 0x3c, !PT ;  /* 0x0000001b16257212 */ /* 0x000fc600078e3cff */
[----:B------:R-:W0:Y:S01]  /*1b20*/  SHFL.BFLY PT, R8, R31, 0x4, 0x1f ;  /* 0x0c801f001f087f89 */ /* 0x000e2200000e0000 */
[----:B------:R-:W-:Y:S01]  /*1b30*/  LOP3.LUT R22, R22, R17, RZ, 0x3c, !PT ;  /* 0x0000001116167212 */ /* 0x000fe200078e3cff */
[----:B------:R-:W-:Y:S02]  /*1b40*/  @!P1 IMAD.IADD R6, R6, 0x1, -R27 ;  /* 0x0000000106069824 */ /* 0x000fe400078e0a1b */
[----:B------:R-:W-:Y:S01]  /*1b50*/  @!P1 VIADD R25, R25, 0x1 ;  /* 0x0000000119199836 */ /* 0x000fe20000000000 */
[----:B------:R-:W-:Y:S02]  /*1b60*/  ISETP.NE.AND P1, PT, R3, RZ, PT ;  /* 0x000000ff0300720c */ /* 0x000fe40003f25270 */
[----:B------:R-:W-:Y:S02]  /*1b70*/  ISETP.GE.U32.AND P4, PT, R6, R27, PT ;  /* 0x0000001b0600720c */ /* 0x000fe40003f86070 */
[----:B------:R-:W-:-:S11]  /*1b80*/  SHF.R.S32.HI R6, RZ, 0x1f, R2 ;  /* 0x0000001fff067819 */ /* 0x000fd60000011402 */
[----:B------:R-:W-:Y:S02]  /*1b90*/  @P4 VIADD R25, R25, 0x1 ;  /* 0x0000000119194836 */ /* 0x000fe40000000000 */
[----:B0-----:R-:W-:Y:S01]  /*1ba0*/  FADD.FTZ R8, R31, R8 ;  /* 0x000000081f087221 */ /* 0x001fe20000010000 */
[-C--:B------:R-:W-:Y:S02]  /*1bb0*/  IMAD R31, R32, R33.reuse, R24 ;  /* 0x00000021201f7224 */ /* 0x080fe400078e0218 */
[----:B------:R-:W-:Y:S01]  /*1bc0*/  IMAD R33, R36, R33, R18 ;  /* 0x0000002124217224 */ /* 0x000fe200078e0212 */
[----:B------:R-:W-:Y:S01]  /*1bd0*/  LEA.HI.SX32 R18, R2, 0x1, 0x1 ;  /* 0x0000000102127811 */ /* 0x000fe200078f0aff */
[----:B------:R-:W0:Y:S01]  /*1be0*/  SHFL.BFLY PT, R29, R8, 0x2, 0x1f ;  /* 0x0c401f00081d7f89 */ /* 0x000e2200000e0000 */
[C---:B------:R-:W-:Y:S01]  /*1bf0*/  ISETP.GT.U32.AND P3, PT, R26.reuse, R31, PT ;  /* 0x0000001f1a00720c */ /* 0x040fe20003f64070 */
[----:B------:R-:W-:Y:S01]  /*1c00*/  @!P0 IMAD.MOV R18, RZ, RZ, R6 ;  /* 0x000000ffff128224 */ /* 0x000fe200078e0206 */
[----:B------:R-:W-:Y:S01]  /*1c10*/  ISETP.GT.U32.AND P2, PT, R26, R33, PT ;  /* 0x000000211a00720c */ /* 0x000fe20003f44070 */
[----:B------:R-:W1:Y:S01]  /*1c20*/  LDC.U8 R24, c[0x0][0x3d9] ;  /* 0x0000f640ff187b82 */ /* 0x000e620000000000 */
[----:B------:R-:W-:-:S02]  /*1c30*/  ISETP.GE.AND P0, PT, R37, RZ, PT ;  /* 0x000000ff2500720c */ /* 0x000fc40003f06270 */
[----:B------:R-:W-:-:S07]  /*1c40*/  LEA.HI.SX32 R6, R3, 0x1, 0x1 ;  /* 0x0000000103067811 */ /* 0x000fce00078f0aff */
[--C-:B------:R-:W-:Y:S02]  /*1c50*/  @!P3 IMAD.IADD R31, R31, 0x1, -R26.reuse ;  /* 0x000000011f1fb824 */ /* 0x100fe400078e0a1a */
[----:B------:R-:W-:Y:S02]  /*1c60*/  @!P2 IMAD.IADD R33, R33, 0x1, -R26 ;  /* 0x000000012121a824 */ /* 0x000fe400078e0a1a */
[----:B------:R-:W-:Y:S01]  /*1c70*/  @!P0 IMAD.MOV R25, RZ, RZ, -R25 ;  /* 0x000000ffff198224 */ /* 0x000fe200078e0a19 */
[----:B------:R-:W-:Y:S01]  /*1c80*/  ISETP.GE.U32.AND P4, PT, R31, R26, PT ;  /* 0x0000001a1f00720c */ /* 0x000fe20003f86070 */
[----:B------:R-:W-:Y:S01]  /*1c90*/  @!P3 VIADD R32, R32, 0x1 ;  /* 0x000000012020b836 */ /* 0x000fe20000000000 */
[----:B------:R-:W-:Y:S01]  /*1ca0*/  @!P1 LOP3.LUT R25, RZ, R27, RZ, 0x33, !PT ;  /* 0x0000001bff199212 */ /* 0x000fe200078e33ff */
[----:B------:R-:W-:Y:S01]  /*1cb0*/  @!P2 VIADD R36, R36, 0x1 ;  /* 0x000000012424a836 */ /* 0x000fe20000000000 */
[----:B------:R-:W-:Y:S01]  /*1cc0*/  ISETP.GE.AND P1, PT, R4, RZ, PT ;  /* 0x000000ff0400720c */ /* 0x000fe20003f26270 */
[----:B0-----:R-:W-:Y:S01]  /*1cd0*/  FADD.FTZ R29, R8, R29 ;  /* 0x0000001d081d7221 */ /* 0x001fe20000010000 */
[----:B------:R-:W-:-:S02]  /*1ce0*/  ISETP.GE.AND P3, PT, R22, RZ, PT ;  /* 0x000000ff1600720c */ /* 0x000fc40003f66270 */
[----:B------:R-:W-:Y:S02]  /*1cf0*/  LOP3.LUT R27, RZ, R17, RZ, 0x33, !PT ;  /* 0x00000011ff1b7212 */ /* 0x000fe400078e33ff */
[----:B------:R-:W0:Y:S01]  /*1d00*/  SHFL.BFLY PT, R8, R29, 0x1, 0x1f ;  /* 0x0c201f001d087f89 */ /* 0x000e2200000e0000 */
[----:B-1----:R-:W-:Y:S02]  /*1d10*/  ISETP.NE.AND P2, PT, R24, RZ, PT ;  /* 0x000000ff1800720c */ /* 0x002fe40003f45270 */
[----:B------:R-:W-:Y:S01]  /*1d20*/  @P4 VIADD R32, R32, 0x1 ;  /* 0x0000000120204836 */ /* 0x000fe20000000000 */
[C---:B------:R-:W-:Y:S02]  /*1d30*/  LOP3.LUT P4, RZ, R16.reuse, 0xf, RZ, 0xc0, !PT ;  /* 0x0000000f10ff7812 */ /* 0x040fe4000788c0ff */
[----:B------:R-:W-:Y:S01]  /*1d40*/  SEL R9, R9, 0x1, !P2 ;  /* 0x0000000109097807 */ /* 0x000fe20005000000 */
[----:B------:R-:W-:Y:S01]  /*1d50*/  @!P1 IMAD.MOV R32, RZ, RZ, -R32 ;  /* 0x000000ffff209224 */ /* 0x000fe200078e0a20 */
[----:B------:R-:W-:-:S02]  /*1d60*/  ISETP.GT.OR P4, PT, R16, 0x7f, P4 ;  /* 0x0000007f1000780c */ /* 0x000fc40002784670 */
[----:B------:R-:W-:Y:S01]  /*1d70*/  ISETP.LT.U32.AND P1, PT, R20, R25, PT ;  /* 0x000000191400720c */ /* 0x000fe20003f21070 */
[----:B0-----:R-:W-:Y:S01]  /*1d80*/  FADD.FTZ R8, R29, R8 ;  /* 0x000000081d087221 */ /* 0x001fe20000010000 */
[----:B------:R-:W-:-:S04]  /*1d90*/  SHF.R.S32.HI R29, RZ, 0x1f, R3 ;  /* 0x0000001fff1d7819 */ /* 0x000fc80000011403 */
[----:B------:R-:W-:Y:S01]  /*1da0*/  FSETP.NE.FTZ.AND P0, PT, R8, RZ, PT ;  /* 0x000000ff0800720b */ /* 0x000fe20003f15000 */
[----:B------:R-:W-:Y:S01]  /*1db0*/  @!P5 IMAD.MOV R6, RZ, RZ, R29 ;  /* 0x000000ffff06d224 */ /* 0x000fe200078e021d */
[----:B------:R-:W-:Y:S02]  /*1dc0*/  ISETP.GE.U32.AND P5, PT, R33, R26, PT ;  /* 0x0000001a2100720c */ /* 0x000fe40003fa6070 */
[----:B------:R-:W-:-:S04]  /*1dd0*/  SHF.R.S32.HI R33, RZ, 0x1f, R25 ;  /* 0x0000001fff217819 */ /* 0x000fc80000011419 */
[----:B------:R-:W-:-:S05]  /*1de0*/  ISETP.LT.AND.EX P1, PT, R21, R33, PT, P1 ;  /* 0x000000211500720c */ /* 0x000fca0003f21310 */
[----:B------:R-:W0:Y:S02]  /*1df0*/  @P0 MUFU.LG2 R4, R8 ;  /* 0x0000000800040308 */ /* 0x000e240000000c00 */
[----:B------:R-:W-:Y:S01]  /*1e00*/  @P5 VIADD R36, R36, 0x1 ;  /* 0x0000000124245836 */ /* 0x000fe20000000000 */
[----:B------:R-:W-:-:S03]  /*1e10*/  ISETP.NE.AND P5, PT, R17, RZ, PT ;  /* 0x000000ff1100720c */ /* 0x000fc60003fa5270 */
[----:B------:R-:W-:Y:S01]  /*1e20*/  @!P3 IMAD.MOV R36, RZ, RZ, -R36 ;  /* 0x000000ffff24b224 */ /* 0x000fe200078e0a24 */
[----:B------:R-:W-:-:S04]  /*1e30*/  SEL R32, R27, R32, !P5 ;  /* 0x000000201b207207 */ /* 0x000fc80006800000 */
[----:B------:R-:W-:Y:S01]  /*1e40*/  SEL R36, R27, R36, !P5 ;  /* 0x000000241b247207 */ /* 0x000fe20006800000 */
[-C--:B------:R-:W-:Y:S02]  /*1e50*/  IMAD R31, R32, R9.reuse, RZ ;  /* 0x00000009201f7224 */ /* 0x080fe400078e02ff */
[----:B------:R-:W-:Y:S02]  /*1e60*/  IMAD.MOV.U32 R27, RZ, RZ, 0x7f800000 ;  /* 0x7f800000ff1b7424 */ /* 0x000fe400078e00ff */
[----:B------:R-:W-:Y:S02]  /*1e70*/  IMAD R29, R36, R9, RZ ;  /* 0x00000009241d7224 */ /* 0x000fe400078e02ff */
[----:B0-----:R-:W-:Y:S01]  /*1e80*/  @P0 FFMA.FTZ R27, R4, 0.69314718246459960938, R7 ;  /* 0x3f317218041b0823 */ /* 0x001fe20000010007 */
[----:B------:R-:W-:Y:S01]  /*1e90*/  SEL R9, R20, R25, P1 ;  /* 0x0000001914097207 */ /* 0x000fe20000800000 */
[----:B------:R-:W-:Y:S01]  /*1ea0*/  IMAD R7, R18, R31, RZ ;  /* 0x0000001f12077224 */ /* 0x000fe200078e02ff */
[----:B------:R-:W-:Y:S01]  /*1eb0*/  SEL R8, R21, R33, P1 ;  /* 0x0000002115087207 */ /* 0x000fe20000800000 */
[----:B------:R-:W-:Y:S01]  /*1ec0*/  IMAD R6, R29, R6, RZ ;  /* 0x000000061d067224 */ /* 0x000fe200078e02ff */
[----:B------:R-:W-:Y:S06]  /*1ed0*/  @P4 BRA `(.L_x_157) ;  /* 0x0000001c001c4947 */ /* 0x000fec0003800000 */
[----:B------:R-:W-:Y:S01]  /*1ee0*/  ULDC.U8 UR4, c[0x0][0x3d8] ;  /* 0x0000f60000047ab9 */ /* 0x000fe20000000000 */
[----:B------:R-:W-:Y:S02]  /*1ef0*/  LEA.HI R4, R19, R16, RZ, 0x4 ;  /* 0x0000001013047211 */ /* 0x000fe400078f20ff */
[----:B------:R-:W-:Y:S02]  /*1f00*/  ISETP.NE.AND P1, PT, RZ, UR4, PT ;  /* 0x00000004ff007c0c */ /* 0x000fe4000bf25270 */
[----:B------:R-:W-:-:S04]  /*1f10*/  SHF.R.S32.HI R4, RZ, 0x4, R4 ;  /* 0x00000004ff047819 */ /* 0x000fc80000011404 */
[----:B------:R-:W-:-:S04]  /*1f20*/  IADD3 R32, P0, R4, UR7, RZ ;  /* 0x0000000704207c10 */ /* 0x000fc8000ff1e0ff */
[----:B------:R-:W-:-:S03]  /*1f30*/  LEA.HI.X.SX32 R33, R4, UR6, 0x1, P0 ;  /* 0x0000000604217c11 */ /* 0x000fc600080f0eff */
[----:B------:R-:W-:Y:S06]  /*1f40*/  @!P1 BRA `(.L_x_158) ;  /* 0x0000001800f09947 */ /* 0x000fec0003800000 */
        /* <DEDUP_REMOVED lines=30> */
[----:B------:R-:W-:Y:S05]  /*2130*/  CALL.REL.NOINC `($__internal_3_$__cuda_sm20_div_s64) ;  /* 0x0000002400cc7944 */ /* 0x000fea0003c00000 */
        /* <DEDUP_REMOVED lines=9> */
.L_x_160:
        /* <DEDUP_REMOVED lines=22> */
.L_x_161:
[----:B------:R-:W-:Y:S05]  /*2330*/  BSYNC B0 ;  /* 0x0000000000007941 */ /* 0x000fea0003800000 */
.L_x_159:
[----:B------:R-:W-:Y:S01]  /*2340*/  LOP3.LUT R16, R17, R0, RZ, 0xfc, !PT ;  /* 0x0000000011107212 */ /* 0x000fe200078efcff */
[----:B------:R-:W-:Y:S03]  /*2350*/  BSSY B0, `(.L_x_162) ;  /* 0x0000028000007945 */ /* 0x000fe60003800000 */
        /* <DEDUP_REMOVED lines=9> */
[-C--:B------:R-:W-:Y:S02]  /*23f0*/  IADD3.X R16, RZ, ~R19.reuse, RZ, P0, !PT ;  /* 0x80000013ff107210 */ /* 0x080fe400007fe4ff */
[----:B------:R-:W-:Y:S01]  /*2400*/  MOV R36, R18 ;  /* 0x0000001200247202 */ /* 0x000fe20000000f00 */
[----:B------:R-:W-:Y:S01]  /*2410*/  IMAD.WIDE.U32 R32, R23, R20, R32 ;  /* 0x0000001417207225 */ /* 0x000fe200078e0020 */
[----:B------:R-:W-:-:S03]  /*2420*/  MOV R37, R19 ;  /* 0x0000001300257202 */ /* 0x000fc60000000f00 */
[----:B------:R-:W-:-:S04]  /*2430*/  IMAD R21, R16, R23, RZ ;  /* 0x0000001710157224 */ /* 0x000fc800078e02ff */
[----:B------:R-:W-:-:S05]  /*2440*/  IMAD R0, R0, R20, R21 ;  /* 0x0000001400007224 */ /* 0x000fca00078e0215 */
[----:B------:R-:W-:Y:S01]  /*2450*/  IADD3 R0, R33, R0, RZ ;  /* 0x0000000021007210 */ /* 0x000fe20007ffe0ff */
[----:B------:R-:W-:Y:S05]  /*2460*/  BRA `(.L_x_164) ;  /* 0x0000000000587947 */ /* 0x000fea0003800000 */
.L_x_163:
        /* <DEDUP_REMOVED lines=22> */
.L_x_164:
[----:B------:R-:W-:Y:S05]  /*25d0*/  BSYNC B0 ;  /* 0x0000000000007941 */ /* 0x000fea0003800000 */
.L_x_162:
        /* <DEDUP_REMOVED lines=11> */
[----:B------:R-:W-:Y:S05]  /*2690*/  CALL.REL.NOINC `($__internal_3_$__cuda_sm20_div_s64) ;  /* 0x0000002000747944 */ /* 0x000fea0003c00000 */
[----:B------:R-:W-:-:S04]  /*26a0*/  IADD3 R17, P0, RZ, -R18, RZ ;  /* 0x80000012ff117210 */ /* 0x000fc80007f1e0ff */
[----:B------:R-:W-:Y:S01]  /*26b0*/  IADD3.X R16, RZ, ~R19, RZ, P0, !PT ;  /* 0x80000013ff107210 */ /* 0x000fe200007fe4ff */
[----:B------:R-:W-:-:S04]  /*26c0*/  IMAD.WIDE.U32 R36, R5, R17, R36 ;  /* 0x0000001105247225 */ /* 0x000fc800078e0024 */
[----:B------:R-:W-:-:S04]  /*26d0*/  IMAD R16, R16, R5, RZ ;  /* 0x0000000510107224 */ /* 0x000fc800078e02ff */
[----:B------:R-:W-:-:S05]  /*26e0*/  IMAD R4, R4, R17, R16 ;  /* 0x0000001104047224 */ /* 0x000fca00078e0210 */
[----:B------:R-:W-:Y:S01]  /*26f0*/  IADD3 R4, R37, R4, RZ ;  /* 0x0000000425047210 */ /* 0x000fe20007ffe0ff */
[----:B------:R-:W-:Y:S05]  /*2700*/  BRA `(.L_x_167) ;  /* 0x0000000000587947 */ /* 0x000fea0003800000 */
.L_x_166:
[----:B------:R-:W0:Y:S01]  /*2710*/  I2F.U32.RP R19, R5 ;  /* 0x0000000500137306 */ /* 0x000e220000209000 */
[----:B------:R-:W-:-:S07]  /*2720*/  ISETP.NE.U32.AND P0, PT, R5, RZ, PT ;  /* 0x000000ff0500720c */ /* 0x000fce0003f05070 */
[----:B0-----:R-:W0:Y:S02]  /*2730*/  MUFU.RCP R16, R19 ;  /* 0x0000001300107308 */ /* 0x001e240000001000 */
[----:B0-----:R-:W-:Y:S01]  /*2740*/  IADD3 R16, R16, 0xffffffe, RZ ;  /* 0x0ffffffe10107810 */ /* 0x001fe20007ffe0ff */
[----:B------:R-:W-:-:S05]  /*2750*/  HFMA2.MMA R19, -RZ, RZ, 0, 0 ;  /* 0x00000000ff137435 */ /* 0x000fca00000001ff */
        /* <DEDUP_REMOVED lines=17> */
.L_x_167:
[----:B------:R-:W-:Y:S05]  /*2870*/  BSYNC B0 ;  /* 0x0000000000007941 */ /* 0x000fea0003800000 */
.L_x_165:
        /* <DEDUP_REMOVED lines=38> */
[----:B------:R-:W-:Y:S05]  /*2ae0*/  CALL.REL.NOINC `($__internal_3_$__cuda_sm20_div_s64) ;  /* 0x0000001c00607944 */ /* 0x000fea0003c00000 */
        /* <DEDUP_REMOVED lines=12> */
.L_x_169:
        /* <DEDUP_REMOVED lines=23> */
.L_x_170:
[----:B------:R-:W-:Y:S05]  /*2d20*/  BSYNC B0 ;  /* 0x0000000000007941 */ /* 0x000fea0003800000 */
.L_x_168:
        /* <DEDUP_REMOVED lines=18> */
.L_x_172:
        /* <DEDUP_REMOVED lines=22> */
.L_x_173:
[----:B------:R-:W-:Y:S05]  /*2fb0*/  BSYNC B0 ;  /* 0x0000000000007941 */ /* 0x000fea0003800000 */
.L_x_171:
        /* <DEDUP_REMOVED lines=20> */
.L_x_175:
[----:B------:R-:W0:Y:S01]  /*3100*/  I2F.U32.RP R19, R13 ;  /* 0x0000000d00137306 */ /* 0x000e220000209000 */
[----:B------:R-:W-:Y:S01]  /*3110*/  IMAD.MOV.U32 R20, RZ, RZ, RZ ;  /* 0x000000ffff147224 */ /* 0x000fe200078e00ff */
[----:B------:R-:W-:-:S06]  /*3120*/  ISETP.NE.U32.AND P0, PT, R13, RZ, PT ;  /* 0x000000ff0d00720c */ /* 0x000fcc0003f05070 */
        /* <DEDUP_REMOVED lines=20> */
.L_x_176:
[----:B------:R-:W-:Y:S05]  /*3270*/  BSYNC B0 ;  /* 0x0000000000007941 */ /* 0x000fea0003800000 */
.L_x_174:
[----:B------:R-:W-:Y:S01]  /*3280*/  SHF.R.S32.HI R17, RZ, 0x1f, R7 ;  /* 0x0000001fff117819 */ /* 0x000fe20000011407 */
[-C--:B------:R-:W-:Y:S01]  /*3290*/  IMAD R12, R19, R7.reuse, RZ ;  /* 0x00000007130c7224 */ /* 0x080fe200078e02ff */
[----:B------:R-:W-:Y:S01]  /*32a0*/  ULDC UR4, c[0x0][0x2c4] ;  /* 0x0000b10000047ab9 */ /* 0x000fe20000000800 */
[----:B------:R-:W-:Y:S01]  /*32b0*/  IMAD.WIDE.U32 R42, R18, R7, RZ ;  /* 0x00000007122a7225 */ /* 0x000fe200078e00ff */
[----:B------:R-:W-:Y:S03]  /*32c0*/  BSSY B0, `(.L_x_177) ;  /* 0x000003a000007945 */ /* 0x000fe60003800000 */
[----:B------:R-:W-:Y:S01]  /*32d0*/  IMAD R7, R17, R18, R12 ;  /* 0x0000001211077224 */ /* 0x000fe200078e020c */
[----:B------:R-:W-:Y:S01]  /*32e0*/  SHF.R.S32.HI R18, RZ, 0x1f, R2 ;  /* 0x0000001fff127819 */ /* 0x000fe20000011402 */
[----:B------:R-:W-:Y:S01]  /*32f0*/  IMAD R17, R15, R2, RZ ;  /* 0x000000020f117224 */ /* 0x000fe200078e02ff */
[----:B------:R-:W-:Y:S01]  /*3300*/  LOP3.LUT R15, R41, R10, RZ, 0xfc, !PT ;  /* 0x0000000a290f7212 */ /* 0x000fe200078efcff */
[----:B------:R-:W-:Y:S01]  /*3310*/  IMAD R45, R23, UR4, RZ ;  /* 0x00000004172d7c24 */ /* 0x000fe2000f8e02ff */
[----:B------:R-:W-:Y:S01]  /*3320*/  IADD3 R7, R43, R7, RZ ;  /* 0x000000072b077210 */ /* 0x000fe20007ffe0ff */
[----:B------:R-:W-:Y:S01]  /*3330*/  IMAD R17, R18, R13, R17 ;  /* 0x0000000d12117224 */ /* 0x000fe200078e0211 */
[----:B------:R-:W-:Y:S01]  /*3340*/  ISETP.NE.U32.AND P0, PT, R15, RZ, PT ;  /* 0x000000ff0f00720c */ /* 0x000fe20003f05070 */
[----:B------:R-:W-:Y:S01]  /*3350*/  IMAD R12, R14, R45, RZ ;  /* 0x0000002d0e0c7224 */ /* 0x000fe200078e02ff */
[----:B------:R-:W-:Y:S01]  /*3360*/  SHF.R.S32.HI R19, RZ, 0x1f, R45 ;  /* 0x0000001fff137819 */ /* 0x000fe2000001142d */
        /* <DEDUP_REMOVED lines=11> */
[----:B------:R-:W-:Y:S05]  /*3420*/  CALL.REL.NOINC `($__internal_3_$__cuda_sm20_div_s64) ;  /* 0x0000001400107944 */ /* 0x000fea0003c00000 */
        /* <DEDUP_REMOVED lines=12> */
.L_x_178:
        /* <DEDUP_REMOVED lines=23> */
.L_x_179:
[----:B------:R-:W-:Y:S05]  /*3660*/  BSYNC B0 ;  /* 0x0000000000007941 */ /* 0x000fea0003800000 */
.L_x_177:
        /* <DEDUP_REMOVED lines=29> */
.L_x_181:
        /* <DEDUP_REMOVED lines=8> */
[----:B------:R-:W-:-:S04]  /*38c0*/  IMAD.HI.U32 R13, R19, R8, R18 ;  /* 0x00000008130d7227 */ /* 0x000fc800078e0012 */
[----:B------:R-:W-:Y:S02]  /*38d0*/  IMAD.MOV.U32 R19, RZ, RZ, RZ ;  /* 0x000000ffff137224 */ /* 0x000fe400078e00ff */
        /* <DEDUP_REMOVED lines=13> */
.L_x_182:
[----:B------:R-:W-:Y:S05]  /*39b0*/  BSYNC B0 ;  /* 0x0000000000007941 */ /* 0x000fea0003800000 */
.L_x_180:
[----:B------:R-:W-:Y:S01]  /*39c0*/  IADD3 R33, P1, P0, R36, R34, R32 ;  /* 0x0000002224217210 */ /* 0x000fe2000783e020 */
[----:B------:R-:W-:-:S03]  /*39d0*/  ULDC.64 UR4, c[0x0][0x2b0] ;  /* 0x0000ac0000047ab9 */ /* 0x000fc60000000a00 */
[----:B------:R-:W-:Y:S02]  /*39e0*/  IADD3 R33, P3, P2, R42, R33, R44 ;  /* 0x000000212a217210 */ /* 0x000fe40007a7e02c */
[----:B------:R-:W-:Y:S01]  /*39f0*/  IADD3.X R0, R4, R5, R0, P1, P0 ;  /* 0x0000000504007210 */ /* 0x000fe20000fe0400 */
[----:B------:R-:W-:Y:S01]  /*3a00*/  IMAD R5, R19, R6, RZ ;  /* 0x0000000613057224 */ /* 0x000fe200078e02ff */
[----:B------:R-:W-:Y:S02]  /*3a10*/  IADD3 R14, P1, P0, R46, R33, R14 ;  /* 0x000000212e0e7210 */ /* 0x000fe4000783e00e */
[----:B------:R-:W-:Y:S02]  /*3a20*/  IADD3.X R0, R7, R0, R2, P3, P2 ;  /* 0x0000000007007210 */ /* 0x000fe40001fe4402 */
[----:B------:R-:W-:Y:S02]  /*3a30*/  SHF.R.S32.HI R2, RZ, 0x1f, R6 ;  /* 0x0000001fff027819 */ /* 0x000fe40000011406 */
[----:B------:R-:W-:-:S02]  /*3a40*/  IADD3.X R15, R11, R0, R12, P1, P0 ;  /* 0x000000000b0f7210 */ /* 0x000fc40000fe040c */
[----:B------:R-:W-:Y:S01]  /*3a50*/  SHF.R.S32.HI R0, RZ, 0x1f, R3 ;  /* 0x0000001fff007819 */ /* 0x000fe20000011403 */
[-C--:B------:R-:W-:Y:S02]  /*3a60*/  IMAD R2, R2, R18.reuse, R5 ;  /* 0x0000001202027224 */ /* 0x080fe400078e0205 */
[----:B------:R-:W-:-:S04]  /*3a70*/  IMAD.WIDE.U32 R14, R6, R18, R14 ;  /* 0x00000012060e7225 */ /* 0x000fc800078e000e */
[----:B------:R-:W-:Y:S02]  /*3a80*/  IMAD R5, R8, R3, RZ ;  /* 0x0000000308057224 */ /* 0x000fe400078e02ff */
        /* <DEDUP_REMOVED lines=8> */
.L_x_158:
[----:B------:R-:W-:Y:S02]  /*3b10*/  ULDC.64 UR4, c[0x0][0x2b0] ;  /* 0x0000ac0000047ab9 */ /* 0x000fe40000000a00 */
[----:B------:R-:W-:-:S04]  /*3b20*/  LEA R2, P0, R32, UR4, 0x2 ;  /* 0x0000000420027c11 */ /* 0x000fc8000f8010ff */
[----:B------:R-:W-:-:S05]  /*3b30*/  LEA.HI.X R3, R32, UR5, R33, 0x2, P0 ;  /* 0x0000000520037c11 */ /* 0x000fca00080f1421 */
[----:B------:R0:W-:Y:S04]  /*3b40*/  STG.E desc[UR8][R2.64], R27 ;  /* 0x0000001b02007986 */ /* 0x0001e8000c101908 */
.L_x_157:
[----:B------:R-:W-:Y:S05]  /*3b50*/  BSYNC B1 ;  /* 0x0000000000017941 */ /* 0x000fea0003800000 */
.L_x_156:
[----:B01----:R-:W0:Y:S01]  /*3b60*/  S2R R2, SR_TID.X ;  /* 0x0000000000027919 */ /* 0x003e220000002100 */
[----:B------:R-:W1:Y:S01]  /*3b70*/  LDC R0, c[0x0][0x3c4] ;  /* 0x0000f100ff007b82 */ /* 0x000e620000000800 */
[----:B------:R-:W-:Y:S01]  /*3b80*/  BSSY B0, `(.L_x_183) ;  /* 0x0000012000007945 */ /* 0x000fe20003800000 */
[----:B0-----:R-:W-:-:S04]  /*3b90*/  SHF.R.S32.HI R3, RZ, 0x1f, R2 ;  /* 0x0000001fff037819 */ /* 0x001fc80000011402 */
[----:B------:R-:W-:-:S04]  /*3ba0*/  LEA.HI R32, R3, R2, RZ, 0x4 ;  /* 0x0000000203207211 */ /* 0x000fc800078f20ff */
[----:B------:R-:W-:-:S05]  /*3bb0*/  LOP3.LUT R31, R32, 0xfffffff0, RZ, 0xc0, !PT ;  /* 0xfffffff0201f7812 */ /* 0x000fca00078ec0ff */
[----:B------:R-:W-:-:S05]  /*3bc0*/  IMAD.IADD R31, R2, 0x1, -R31 ;  /* 0x00000001021f7824 */ /* 0x000fca00078e0a1f */
[----:B-1----:R-:W-:-:S04]  /*3bd0*/  ISETP.GE.AND P0, PT, R31, R0, PT ;  /* 0x000000001f00720c */ /* 0x002fc80003f06270 */
[----:B------:R-:W-:-:S13]  /*3be0*/  ISETP.LT.AND P0, PT, R2, 0x80, !P0 ;  /* 0x000000800200780c */ /* 0x000fda0004701270 */
[----:B------:R-:W-:Y:S05]  /*3bf0*/  @!P0 BRA `(.L_x_184) ;  /* 0x0000000000288947 */ /* 0x000fea0003800000 */
[----:B------:R-:W0:Y:S01]  /*3c00*/  S2R R2, SR_CgaCtaId ;  /* 0x0000000000027919 */ /* 0x000e220000008800 */
[----:B------:R-:W-:Y:S01]  /*3c10*/  FADD.FTZ R4, -R27, R30 ;  /* 0x0000001e1b047221 */ /* 0x000fe20000010100 */
[----:B------:R-:W-:-:S03]  /*3c20*/  MOV R3, 0x400 ;  /* 0x0000040000037802 */ /* 0x000fc60000000f00 */
[----:B------:R-:W-:-:S06]  /*3c30*/  FMUL.FTZ R4, R4, 1.4426950216293334961 ;  /* 0x3fb8aa3b04047820 */ /* 0x000fcc0000410000 */
[----:B------:R-:W1:Y:S01]  /*3c40*/  MUFU.EX2 R4, R4 ;  /* 0x0000000400047308 */ /* 0x000e620000000800 */
[----:B0-----:R-:W-:Y:S02]  /*3c50*/  LEA R2, R2, R3, 0x18 ;  /* 0x0000000302027211 */ /* 0x001fe400078ec0ff */
[----:B------:R-:W-:-:S03]  /*3c60*/  SHF.R.S32.HI R3, RZ, 0x4, R32 ;  /* 0x00000004ff037819 */ /* 0x000fc60000011420 */
[----:B------:R-:W-:-:S05]  /*3c70*/  IMAD R2, R31, 0x24, R2 ;  /* 0x000000241f027824 */ /* 0x000fca00078e0202 */
[----:B------:R-:W-:-:S05]  /*3c80*/  LEA R3, R3, R2, 0x2 ;  /* 0x0000000203037211 */ /* 0x000fca00078e10ff */
[----:B-1----:R0:W-:Y:S02]  /*3c90*/  STS [R3], R4 ;  /* 0x0000000403007388 */ /* 0x0021e40000000800 */
.L_x_184:
[----:B------:R-:W-:Y:S05]  /*3ca0*/  BSYNC B0 ;  /* 0x0000000000007941 */ /* 0x000fea0003800000 */
.L_x_183:
[----:B------:R-:W-:Y:S01]  /*3cb0*/  ISETP.GE.AND P0, PT, R0, 0x1, PT ;  /* 0x000000010000780c */ /* 0x000fe20003f06270 */
[----:B------:R-:W-:Y:S01]  /*3cc0*/  IMAD.SHL.U32 R31, R31, 0x4, RZ ;  /* 0x000000041f1f7824 */ /* 0x000fe200078e00ff */
[----:B------:R-:W-:Y:S01]  /*3cd0*/  BAR.SYNC.DEFER_BLOCKING 0x0 ;  /* 0x0000000000007b1d */ /* 0x000fe20000010000 */
[----:B------:R-:W-:Y:S01]  /*3ce0*/  CS2R R10, SRZ ;  /* 0x00000000000a7805 */ /* 0x000fe2000001ff00 */
[----:B------:R-:W-:Y:S01]  /*3cf0*/  IMAD.MOV.U32 R13, RZ, RZ, RZ ;  /* 0x000000ffff0d7224 */ /* 0x000fe200078e00ff */
[----:B------:R-:W-:Y:S02]  /*3d00*/  CS2R R8, SRZ ;  /* 0x0000000000087805 */ /* 0x000fe4000001ff00 */
[----:B------:R-:W-:Y:S02]  /*3d10*/  CS2R R6, SRZ ;  /* 0x0000000000067805 */ /* 0x000fe4000001ff00 */
[----:B0-----:R-:W-:Y:S02]  /*3d20*/  CS2R R4, SRZ ;  /* 0x0000000000047805 */ /* 0x001fe4000001ff00 */
[----:B------:R-:W-:Y:S01]  /*3d30*/  CS2R R2, SRZ ;  /* 0x0000000000027805 */ /* 0x000fe2000001ff00 */
[----:B------:R-:W-:Y:S01]  /*3d40*/  IMAD.MOV.U32 R0, RZ, RZ, RZ ;  /* 0x000000ffff007224 */ /* 0x000fe200078e00ff */
[----:B------:R-:W-:Y:S01]  /*3d50*/  SHF.R.S32.HI R32, RZ, 0x4, R32 ;  /* 0x00000004ff207819 */ /* 0x000fe20000011420 */
[----:B------:R-:W-:-:S02]  /*3d60*/  VIADD R30, R31, 0x40 ;  /* 0x000000401f1e7836 */ /* 0x000fc40000000000 */
[----:B------:R-:W-:Y:S01]  /*3d70*/  VIADD R29, R31, 0x80 ;  /* 0x000000801f1d7836 */ /* 0x000fe20000000000 */
[----:B------:R-:W-:Y:S06]  /*3d80*/  @!P0 BRA `(.L_x_185) ;  /* 0x0000000400008947 */ /* 0x000fec0003800000 */
        /* <DEDUP_REMOVED lines=28> */
.L_x_188:
[----:B------:R-:W-:Y:S01]  /*3f50*/  MOV R35, R33 ;  /* 0x0000002100237202 */ /* 0x000fe20000000f00 */
[----:B------:R-:W-:Y:S04]  /*3f60*/  BSSY B0, `(.L_x_186) ;  /* 0x000000e000007945 */ /* 0x000fe80003800000 */
[----:B------:R-:W-:Y:S05]  /*3f70*/  @P3 BRA `(.L_x_187) ;  /* 0x0000000000303947 */ /* 0x000fea0003800000 */
        /* <DEDUP_REMOVED lines=12> */
.L_x_187:
[----:B------:R-:W-:Y:S05]  /*4040*/  BSYNC B0 ;  /* 0x0000000000007941 */ /* 0x000fea0003800000 */
.L_x_186:
[----:B------:R1:W2:Y:S01]  /*4050*/  LDS R12, [R14] ;  /* 0x000000000e0c7984 */ /* 0x0002a20000000800 */
[----:B------:R-:W3:Y:S01]  /*4060*/  LDC R15, c[0x0][0x3c4] ;  /* 0x0000f100ff0f7b82 */ /* 0x000ee20000000800 */
[----:B------:R-:W-:Y:S01]  /*4070*/  UIADD3 UR5, UR5, 0x1, URZ ;  /* 0x0000000105057890 */ /* 0x000fe2000fffe03f */
[----:B0-----:R-:W-:Y:S04]  /*4080*/  IADD3 R34, P0, R36, R34, RZ ;  /* 0x0000002224227210 */ /* 0x001fe80007f1e0ff */
[----:B------:R-:W-:Y:S02]  /*4090*/  IADD3.X R33, R37, R35, RZ, P0, !PT ;  /* 0x0000002325217210 */ /* 0x000fe400007fe4ff */
[----:B-1----:R-:W-:Y:S01]  /*40a0*/  IADD3 R14, R14, 0x24, RZ ;  /* 0x000000240e0e7810 */ /* 0x002fe20007ffe0ff */
[C---:B--2--5:R-:W-:Y:S01]  /*40b0*/  FFMA.FTZ R3, R12.reuse, R16, R3 ;  /* 0x000000100c037223 */ /* 0x064fe20000010003 */
[----:B---3--:R-:W-:Y:S01]  /*40c0*/  ISETP.LE.AND P0, PT, R15, UR5, PT ;  /* 0x000000050f007c0c */ /* 0x008fe2000bf03270 */
        /* <DEDUP_REMOVED lines=10> */
[----:B------:R-:W-:Y:S02]  /*4170*/  FFMA.FTZ R10, R12, R27, R10 ;  /* 0x0000001b0c0a7223 */ /* 0x000fe4000001000a */
[----:B------:R-:W-:Y:S05]  /*4180*/  @!P0 BRA `(.L_x_188) ;  /* 0xfffffffc00708947 */ /* 0x000fea000383ffff */
.L_x_185:
        /* <DEDUP_REMOVED lines=89> */
[CC--:B------:R-:W-:Y:S02]  /*4720*/  @!P2 IADD3 R18, P0, R31.reuse, R20.reuse, RZ ;  /* 0x000000141f12a210 */ /* 0x0c0fe40007f1e0ff */
[----:B------:R-:W-:Y:S02]  /*4730*/  @!P1 IADD3 R0, P3, R30, R20, RZ ;  /* 0x000000141e009210 */ /* 0x000fe40007f7e0ff */
[----:B------:R-:W-:Y:S02]  /*4740*/  @!P2 LEA.HI.X.SX32 R31, R31, R12, 0x1, P0 ;  /* 0x0000000c1f1fa211 */ /* 0x000fe400000f0eff */
        /* <DEDUP_REMOVED lines=18> */
        .weak           $__internal_3_$__cuda_sm20_div_s64
        .type           $__internal_3_$__cuda_sm20_div_s64,@function
        .size           $__internal_3_$__cuda_sm20_div_s64,(.L_x_7887 - $__internal_3_$__cuda_sm20_div_s64)
$__internal_3_$__cuda_sm20_div_s64:
        /* <DEDUP_REMOVED lines=29> */
[----:B------:R-:W-:-:S04]  /*4a40*/  IMAD.X R18, RZ, RZ, ~R18, P0 ;  /* 0x000000ffff127224 */ /* 0x000fc800000e0e12 */
[----:B------:R-:W-:-:S04]  /*4a50*/  IMAD.WIDE.U32 R48, P5, R49, R18, R48 ;  /* 0x0000001231307225 */ /* 0x000fc800078a0030 */
[----:B------:R-:W-:-:S04]  /*4a60*/  IMAD.HI.U32 R19, P4, R25, R20, R48 ;  /* 0x0000001419137227 */ /* 0x000fc80007880030 */
[CC--:B------:R-:W-:Y:S02]  /*4a70*/  IMAD R20, R25.reuse, R18.reuse, RZ ;  /* 0x0000001219147224 */ /* 0x0c0fe400078e02ff */
[----:B------:R-:W-:-:S03]  /*4a80*/  IMAD.HI.U32 R18, R25, R18, RZ ;  /* 0x0000001219127227 */ /* 0x000fc600078e00ff */
[----:B------:R-:W-:Y:S01]  /*4a90*/  IADD3 R20, P3, R20, R19, RZ ;  /* 0x0000001314147210 */ /* 0x000fe20007f7e0ff */
[----:B------:R-:W-:Y:S01]  /*4aa0*/  IMAD.X R25, R18, 0x1, R25, P5 ;  /* 0x0000000112197824 */ /* 0x000fe200028e0619 */
[----:B------:R-:W-:Y:S01]  /*4ab0*/  IADD3 R19, P0, RZ, -R26, RZ ;  /* 0x8000001aff137210 */ /* 0x000fe20007f1e0ff */
[----:B------:R-:W-:-:S03]  /*4ac0*/  IMAD.MOV.U32 R49, RZ, RZ, RZ ;  /* 0x000000ffff317224 */ /* 0x000fc600078e00ff */
[----:B------:R-:W-:Y:S02]  /*4ad0*/  SEL R19, R19, R26, !P1 ;  /* 0x0000001a13137207 */ /* 0x000fe40004800000 */
[----:B------:R-:W-:Y:S02]  /*4ae0*/  IADD3.X R26, RZ, ~R17, RZ, P0, !PT ;  /* 0x80000011ff1a7210 */ /* 0x000fe400007fe4ff */
[----:B------:R-:W-:Y:S01]  /*4af0*/  IADD3.X R25, RZ, RZ, R25, P3, P4 ;  /* 0x000000ffff197210 */ /* 0x000fe20001fe8419 */
[----:B------:R-:W-:Y:S01]  /*4b00*/  IMAD.HI.U32 R48, R20, R19, RZ ;  /* 0x0000001314307227 */ /* 0x000fe200078e00ff */
[----:B------:R-:W-:-:S05]  /*4b10*/  SEL R18, R26, R17, !P1 ;  /* 0x000000111a127207 */ /* 0x000fca0004800000 */
[----:B------:R-:W-:-:S04]  /*4b20*/  IMAD.WIDE.U32 R48, R20, R18, R48 ;  /* 0x0000001214307225 */ /* 0x000fc800078e0030 */
[C---:B------:R-:W-:Y:S02]  /*4b30*/  IMAD R26, R25.reuse, R18, RZ ;  /* 0x00000012191a7224 */ /* 0x040fe400078e02ff */
[----:B------:R-:W-:-:S04]  /*4b40*/  IMAD.HI.U32 R29, P0, R25, R19, R48 ;  /* 0x00000013191d7227 */ /* 0x000fc80007800030 */
[----:B------:R-:W-:Y:S01]  /*4b50*/  IMAD.HI.U32 R25, R25, R18, RZ ;  /* 0x0000001219197227 */ /* 0x000fe200078e00ff */
[----:B------:R-:W-:-:S03]  /*4b60*/  IADD3 R26, P1, R26, R29, RZ ;  /* 0x0000001d1a1a7210 */ /* 0x000fc60007f3e0ff */
[----:B------:R-:W-:Y:S02]  /*4b70*/  IMAD.X R25, RZ, RZ, R25, P0 ;  /* 0x000000ffff197224 */ /* 0x000fe400000e0619 */
[----:B------:R-:W-:-:S04]  /*4b80*/  IMAD.WIDE.U32 R48, R26, R38, RZ ;  /* 0x000000261a307225 */ /* 0x000fc800078e00ff */
[----:B------:R-:W-:Y:S01]  /*4b90*/  IMAD R20, R26, R39, R49 ;  /* 0x000000271a147224 */ /* 0x000fe200078e0231 */
[----:B------:R-:W-:Y:S01]  /*4ba0*/  IADD3 R19, P0, -R48, R19, RZ ;  /* 0x0000001330137210 */ /* 0x000fe20007f1e1ff */
[----:B------:R-:W-:-:S03]  /*4bb0*/  IMAD.X R25, RZ, RZ, R25, P1 ;  /* 0x000000ffff197224 */ /* 0x000fc600008e0619 */
[-C--:B------:R-:W-:Y:S01]  /*4bc0*/  ISETP.GE.U32.AND P4, PT, R19, R38.reuse, PT ;  /* 0x000000261300720c */ /* 0x080fe20003f86070 */
[-C--:B------:R-:W-:Y:S01]  /*4bd0*/  IMAD R29, R25, R38.reuse, R20 ;  /* 0x00000026191d7224 */ /* 0x080fe200078e0214 */
[----:B------:R-:W-:-:S04]  /*4be0*/  IADD3 R20, P3, R19, -R38, RZ ;  /* 0x8000002613147210 */ /* 0x000fc80007f7e0ff */
[----:B------:R-:W-:Y:S02]  /*4bf0*/  IADD3.X R18, ~R29, R18, RZ, P0, !PT ;  /* 0x000000121d127210 */ /* 0x000fe400007fe5ff */
[----:B------:R-:W-:Y:S02]  /*4c00*/  IADD3 R29, P1, R26, 0x1, RZ ;  /* 0x000000011a1d7810 */ /* 0x000fe40007f3e0ff */
[----:B------:R-:W-:-:S04]  /*4c10*/  ISETP.GE.U32.AND.EX P4, PT, R18, R39, PT, P4 ;  /* 0x000000271200720c */ /* 0x000fc80003f86140 */
[----:B------:R-:W-:Y:S01]  /*4c20*/  SEL R20, R20, R19, P4 ;  /* 0x0000001314147207 */ /* 0x000fe20002000000 */
[----:B------:R-:W-:Y:S01]  /*4c30*/  IMAD.X R19, R18, 0x1, ~R39, P3 ;  /* 0x0000000112137824 */ /* 0x000fe200018e0e27 */
[----:B------:R-:W-:Y:S02]  /*4c40*/  SEL R29, R29, R26, P4 ;  /* 0x0000001a1d1d7207 */ /* 0x000fe40002000000 */
[----:B------:R-:W-:Y:S01]  /*4c50*/  ISETP.GE.U32.AND P0, PT, R20, R38, PT ;  /* 0x000000261400720c */ /* 0x000fe20003f06070 */
[----:B------:R-:W-:Y:S01]  /*4c60*/  IMAD.X R20, RZ, RZ, R25, P1 ;  /* 0x000000ffff147224 */ /* 0x000fe200008e0619 */
[----:B------:R-:W-:Y:S01]  /*4c70*/  SEL R19, R19, R18, P4 ;  /* 0x0000001213137207 */ /* 0x000fe20002000000 */
[----:B------:R-:W-:Y:S01]  /*4c80*/  IMAD.MOV.U32 R38, RZ, RZ, R22 ;  /* 0x000000ffff267224 */ /* 0x000fe200078e0016 */
[----:B------:R-:W-:Y:S02]  /*4c90*/  IADD3 R18, P1, R29, 0x1, RZ ;  /* 0x000000011d127810 */ /* 0x000fe40007f3e0ff */
[----:B------:R-:W-:-:S02]  /*4ca0*/  SEL R20, R20, R25, P4 ;  /* 0x0000001914147207 */ /* 0x000fc40002000000 */
        /* <DEDUP_REMOVED lines=15> */
[----:B------:R-:W-:Y:S06]  /*4da0*/  RET.REL.NODEC R38 `(_ZN5flash32flash_fwd_splitkv_combine_kernelI23Flash_fwd_kernel_traitsILi192ELi64ELi64ELi4ELb0ELb0EN7cutlass10bfloat16_tE19Flash_kernel_traitsILi192ELi64ELi64ELi4ES3_EELi8ELi4ELb0EEEvNS_16Flash_fwd_paramsE) ;  /* 0xffffffb026947950 */ /* 0x000fec0003c3ffff */
.L_x_189:
        /* <DEDUP_REMOVED lines=13> */
.L_x_7887:


//--------------------- .text._ZN5flash32flash_fwd_splitkv_combine_kernelI23Flash_fwd_kernel_traitsILi192ELi64ELi64ELi4ELb0ELb0EN7cutlass10bfloat16_tE19Flash_kernel_traitsILi192ELi64ELi64ELi4ES3_EELi8ELi3ELb0EEEvNS_16Flash_fwd_paramsE --------------------------
	.section	.text._ZN5flash32flash_fwd_splitkv_combine_kernelI23Flash_fwd_kernel_traitsILi192ELi64ELi64ELi4ELb0ELb0EN7cutlass10bfloat16_tE19Flash_kernel_traitsILi192ELi64ELi64ELi4ES3_EELi8ELi3ELb0EEEvNS_16Flash_fwd_paramsE,"ax",@progbits
	.align	128
        .global         _ZN5flash32flash_fwd_splitkv_combine_kernelI23Flash_fwd_kernel_traitsILi192ELi64ELi64ELi4ELb0ELb0EN7cutlass10bfloat16_tE19Flash_kernel_traitsILi192ELi64ELi64ELi4ES3_EELi8ELi3ELb0EEEvNS_16Flash_fwd_paramsE
        .type           _ZN5flash32flash_fwd_splitkv_combine_kernelI23Flash_fwd_kernel_traitsILi192ELi64ELi64ELi4ELb0ELb0EN7cutlass10bfloat16_tE19Flash_kernel_traitsILi192ELi64ELi64ELi4ES3_EELi8ELi3ELb0EEEvNS_16Flash_fwd_paramsE,@function
        .size           _ZN5flash32flash_fwd_splitkv_combine_kernelI23Flash_fwd_kernel_traitsILi192ELi64ELi64ELi4ELb0ELb0EN7cutlass10bfloat16_tE19Flash_kernel_traitsILi192ELi64ELi64ELi4ES3_EELi8ELi3ELb0EEEvNS_16Flash_fwd_paramsE,(.L_x_7888 - _ZN5flash32flash_fwd_splitkv_combine_kernelI23Flash_fwd_kernel_traitsILi192ELi64ELi64ELi4ELb0ELb0EN7cutlass10bfloat16_tE19Flash_kernel_traitsILi192ELi64ELi64ELi4ES3_EELi8ELi3ELb0EEEvNS_16Flash_fwd_paramsE)
        .other          _ZN5flash32flash_fwd_splitkv_combine_kernelI23Flash_fwd_kernel_traitsILi192ELi64ELi64ELi4ELb0ELb0EN7cutlass10bfloat16_tE19Flash_kernel_traitsILi192ELi64ELi64ELi4ES3_EELi8ELi3ELb0EEEvNS_16Flash_fwd_paramsE,@"STO_CUDA_ENTRY STV_DEFAULT"
_ZN5flash32flash_fwd_splitkv_combine_kernelI23Flash_fwd_kernel_traitsILi192ELi64ELi64ELi4ELb0ELb0EN7cutlass10bfloat16_tE19Flash_kernel_traitsILi192ELi64ELi64ELi4ES3_EELi8ELi3ELb0EEEvNS_16Flash_fwd_paramsE:
.text._ZN5flash32flash_fwd_splitkv_combine_kernelI23Flash_fwd_kernel_traitsILi192ELi64ELi64ELi4ELb0ELb0EN7cutlass10bfloat16_tE19Flash_kernel_traitsILi192ELi64ELi64ELi4ES3_EELi8ELi3ELb0EEEvNS_16Flash_fwd_paramsE:
        /* <DEDUP_REMOVED lines=23> */
[----:B------:R-:W-:Y:S05]  /*0170*/  CALL.REL.NOINC `($__internal_4_$__cuda_sm20_div_s64) ;  /* 0x0000004400807944 */ /* 0x000fea0003c00000 */
[----:B------:R-:W-:Y:S02]  /*0180*/  MOV R18, R0 ;  /* 0x0000000000127202 */ /* 0x000fe40000000f00 */
[----:B------:R-:W-:Y:S01]  /*0190*/  MOV R19, R21 ;  /* 0x0000001500137202 */ /* 0x000fe20000000f00 */
[----:B------:R-:W-:Y:S06]  /*01a0*/  BRA `(.L_x_191) ;  /* 0x00000000004c7947 */ /* 0x000fec0003800000 */
.L_x_190:
        /* <DEDUP_REMOVED lines=19> */
.L_x_191:
        /* <DEDUP_REMOVED lines=9> */
[----:B------:R-:W-:Y:S02]  /*0370*/  MOV R24, R18 ;  /* 0x0000001200187202 */ /* 0x000fe40000000f00 */
[----:B------:R-:W-:Y:S02]  /*0380*/  MOV R20, 0x3a0 ;  /* 0x000003a000147802 */ /* 0x000fe40000000f00 */
[----:B------:R-:W-:Y:S05]  /*0390*/  CALL.REL.NOINC `($__internal_4_$__cuda_sm20_div_s64) ;  /* 0x0000004000f87944 */ /* 0x000fea0003c00000 */
[----:B------:R-:W-:Y:S02]  /*03a0*/  MOV R10, R0 ;  /* 0x00000000000a7202 */ /* 0x000fe40000000f00 */
[----:B------:R-:W-:Y:S01]  /*03b0*/  MOV R11, R21 ;  /* 0x00000015000b7202 */ /* 0x000fe20000000f00 */
[----:B------:R-:W-:Y:S05]  /*03c0*/  BRA `(.L_x_194) ;  /* 0x00000000004c7947 */ /* 0x000fea0003800000 */
.L_x_193:
        /* <DEDUP_REMOVED lines=19> */
.L_x_194:
[----:B------:R-:W-:Y:S05]  /*0500*/  BSYNC B0 ;  /* 0x0000000000007941 */ /* 0x000fea0003800000 */
.L_x_192:
[----:B------:R-:W0:Y:S01]  /*0510*/  LDC R2, c[0x0][0x2c4] ;  /* 0x0000b100ff027b82 */ /* 0x000e220000000800 */
[----:B------:R-:W-:Y:S01]  /*0520*/  IMAD.MOV.U32 R12, RZ, RZ, RZ ;  /* 0x000000ffff0c7224 */ /* 0x000fe200078e00ff */
[----:B------:R-:W-:Y:S01]  /*0530*/  BSSY B0, `(.L_x_195) ;  /* 0x000003d000007945 */ /* 0x000fe20003800000 */
[----:B0-----:R-:W-:Y:S01]  /*0540*/  IABS R7, R2 ;  /* 0x0000000200077213 */ /* 0x001fe20000000000 */
[----:B------:R-:W-:-:S03]  /*0550*/  VIADD R9, R2, 0xffffffff ;  /* 0xffffffff02097836 */ /* 0x000fc60000000000 */
        /* <DEDUP_REMOVED lines=26> */
[----:B------:R-:W-:Y:S02]  /*0700*/  SEL R17, R6, R17, P0 ;  /* 0x0000001106117207 */ /* 0x000fe40000000000 */
        /* <DEDUP_REMOVED lines=10> */
[----:B------:R-:W-:Y:S01]  /*07b0*/  MOV R20, R0 ;  /* 0x0000000000147202 */ /* 0x000fe20000000f00 */
[----:B------:R-:W-:Y:S05]  /*07c0*/  BRA `(.L_x_197) ;  /* 0x00000000004c7947 */ /* 0x000fea0003800000 */
.L_x_196:
        /* <DEDUP_REMOVED lines=19> */
.L_x_197:
[----:B------:R-:W-:Y:S05]  /*0900*/  BSYNC B0 ;  /* 0x0000000000007941 */ /* 0x000fea0003800000 */
.L_x_195:
        /* <DEDUP_REMOVED lines=17> */
[----:B------:R-:W-:-:S04]  /*0a20*/  IMAD.MOV.U32 R2, RZ, RZ, R0 ;  /* 0x000000ffff027224 */ /* 0x000fc800078e0000 */
[----:B------:R-:W-:-:S04]  /*0a30*/  IMAD.HI.U32 R0, R13, R2, RZ ;  /* 0x000000020d007227 */ /* 0x000fc800078e00ff */
[----:B------:R-:W-:-:S04]  /*0a40*/  IMAD.MOV R7, RZ, RZ, -R0 ;  /* 0x000000ffff077224 */ /* 0x000fc800078e0a00 */
[----:B------:R-:W-:Y:S01]  /*0a50*/  IMAD R7, R6, R7, R2 ;  /* 0x0000000706077224 */ /* 0x000fe200078e0202 */
[----:B------:R-:W-:-:S04]  /*0a60*/  SHF.R.S32.HI R2, RZ, 0x1f, R5 ;  /* 0x0000001fff027819 */ /* 0x000fc80000011405 */
        /* <DEDUP_REMOVED lines=26> */
[----:B------:R-:W-:Y:S01]  /*0c10*/  IMAD R15, R13, R0, R2 ;  /* 0x000000000d0f7224 */ /* 0x000fe200078e0202 */
[----:B------:R-:W-:-:S04]  /*0c20*/  LOP3.LUT R0, R7, R12, RZ, 0x3c, !PT ;  /* 0x0000000c07007212 */ /* 0x000fc800078e3cff */
[----:B------:R-:W-:Y:S02]  /*0c30*/  ISETP.GT.U32.AND P1, PT, R12, R15, PT ;  /* 0x0000000f0c00720c */ /* 0x000fe40003f24070 */
[----:B------:R-:W-:-:S11]  /*0c40*/  ISETP.GE.AND P0, PT, R0, RZ, PT ;  /* 0x000000ff0000720c */ /* 0x000fd60003f06270 */
[-C--:B------:R-:W-:Y:S01]  /*0c50*/  @!P1 IADD3 R15, R15, -R12.reuse, RZ ;  /* 0x8000000c0f0f9210 */ /* 0x080fe20007ffe0ff */
        /* <DEDUP_REMOVED lines=22> */
[----:B------:R-:W-:Y:S05]  /*0dc0*/  BRA `(.L_x_200) ;  /* 0x00000000004c7947 */ /* 0x000fea0003800000 */
.L_x_199:
        /* <DEDUP_REMOVED lines=19> */
.L_x_200:
[----:B------:R-:W-:Y:S05]  /*0f00*/  BSYNC B0 ;  /* 0x0000000000007941 */ /* 0x000fea0003800000 */
.L_x_198:
        /* <DEDUP_REMOVED lines=43> */
.L_x_202:
[----:B------:R-:W0:Y:S01]  /*11c0*/  I2F.U32.RP R6, R14 ;  /* 0x0000000e00067306 */ /* 0x000e220000209000 */
[----:B------:R-:W-:Y:S01]  /*11d0*/  HFMA2.MMA R20, -RZ, RZ, 0, 0 ;  /* 0x00000000ff147435 */ /* 0x000fe200000001ff */
[----:B------:R-:W-:-:S06]  /*11e0*/  ISETP.NE.U32.AND P0, PT, R14, RZ, PT ;  /* 0x000000ff0e00720c */ /* 0x000fcc0003f05070 */
[----:B0-----:R-:W0:Y:S02]  /*11f0*/  MUFU.RCP R2, R6 ;  /* 0x0000000600027308 */ /* 0x001e240000001000 */
[----:B0-----:R-:W-:-:S06]  /*1200*/  VIADD R2, R2, 0xffffffe ;  /* 0x0ffffffe02027836 */ /* 0x001fcc0000000000 */
[----:B------:R-:W0:Y:S02]  /*1210*/  F2I.FTZ.U32.TRUNC.NTZ R21, R2 ;  /* 0x0000000200157305 */ /* 0x000e24000021f000 */
[----:B0-----:R-:W-:-:S04]  /*1220*/  IMAD.MOV R0, RZ, RZ, -R21 ;  /* 0x000000ffff007224 */ /* 0x001fc800078e0a15 */
[----:B------:R-:W-:-:S04]  /*1230*/  IMAD R0, R0, R14, RZ ;  /* 0x0000000e00007224 */ /* 0x000fc800078e02ff */
        /* <DEDUP_REMOVED lines=11> */
.L_x_203:
[----:B------:R-:W-:Y:S05]  /*12f0*/  BSYNC B0 ;  /* 0x0000000000007941 */ /* 0x000fea0003800000 */
.L_x_201:
[----:B------:R-:W0:Y:S01]  /*1300*/  LDC R10, c[0x0][0x2c4] ;  /* 0x0000b100ff0a7b82 */ /* 0x000e220000000800 */
[----:B------:R-:W1:Y:S01]  /*1310*/  S2R R29, SR_CgaCtaId ;  /* 0x00000000001d7919 */ /* 0x000e620000008800 */
[----:B------:R-:W-:Y:S01]  /*1320*/  ISETP.GT.AND P3, PT, R5, RZ, PT ;  /* 0x000000ff0500720c */ /* 0x000fe20003f64270 */
[----:B------:R-:W-:Y:S01]  /*1330*/  ULDC UR4, c[0x0][0x3c4] ;  /* 0x0000f10000047ab9 */ /* 0x000fe20000000800 */
[----:B------:R-:W-:Y:S01]  /*1340*/  ULDC.64 UR8, c[0x0][0x208] ;  /* 0x0000820000087ab9 */ /* 0x000fe20000000a00 */
[----:B------:R-:W-:Y:S01]  /*1350*/  BSSY B0, `(.L_x_204) ;  /* 0x0000042000007945 */ /* 0x000fe20003800000 */
[----:B------:R-:W-:Y:S01]  /*1360*/  IMAD.MOV.U32 R27, RZ, RZ, -0x800000 ;  /* 0xff800000ff1b7424 */ /* 0x000fe200078e00ff */
[----:B0-----:R-:W-:-:S04]  /*1370*/  IABS R0, R10 ;  /* 0x0000000a00007213 */ /* 0x001fc80000000000 */
[----:B------:R-:W0:Y:S08]  /*1380*/  I2F.RP R11, R0 ;  /* 0x00000000000b7306 */ /* 0x000e300000209400 */
[----:B0-----:R-:W0:Y:S02]  /*1390*/  MUFU.RCP R24, R11 ;  /* 0x0000000b00187308 */ /* 0x001e240000001000 */
[----:B0-----:R-:W-:Y:S01]  /*13a0*/  VIADD R24, R24, 0xffffffe ;  /* 0x0ffffffe18187836 */ /* 0x001fe20000000000 */
[----:B------:R-:W0:Y:S05]  /*13b0*/  S2R R11, SR_TID.X ;  /* 0x00000000000b7919 */ /* 0x000e2a0000002100 */
[----:B------:R-:W2:Y:S02]  /*13c0*/  F2I.FTZ.U32.TRUNC.NTZ R25, R24 ;  /* 0x0000001800197305 */ /* 0x000ea4000021f000 */
[----:B--2---:R-:W-:-:S02]  /*13d0*/  IMAD.MOV R2, RZ, RZ, -R25 ;  /* 0x000000ffff027224 */ /* 0x004fc400078e0a19 */
[----:B------:R-:W-:Y:S02]  /*13e0*/  IMAD.MOV.U32 R24, RZ, RZ, RZ ;  /* 0x000000ffff187224 */ /* 0x000fe400078e00ff */
[----:B------:R-:W-:Y:S01]  /*13f0*/  IMAD R6, R2, R0, RZ ;  /* 0x0000000002067224 */ /* 0x000fe200078e02ff */
[----:B------:R-:W-:Y:S02]  /*1400*/  IABS R2, R9 ;  /* 0x0000000900027213 */ /* 0x000fe40000000000 */
[----:B------:R-:W-:Y:S01]  /*1410*/  LOP3.LUT R9, R9, R10, RZ, 0x3c, !PT ;  /* 0x0000000a09097212 */ /* 0x000fe200078e3cff */
[----:B------:R-:W-:-:S03]  /*1420*/  IMAD.HI.U32 R6, R25, R6, R24 ;  /* 0x0000000619067227 */ /* 0x000fc600078e0018 */
[----:B------:R-:W-:Y:S01]  /*1430*/  ISETP.GE.AND P1, PT, R9, RZ, PT ;  /* 0x000000ff0900720c */ /* 0x000fe20003f26270 */
[----:B------:R-:W-:Y:S02]  /*1440*/  IMAD.MOV.U32 R19, RZ, RZ, R2 ;  /* 0x000000ffff137224 */ /* 0x000fe400078e0002 */
[----:B------:R-:W-:Y:S02]  /*1450*/  IMAD.MOV.U32 R25, RZ, RZ, -0x800000 ;  /* 0xff800000ff197424 */ /* 0x000fe400078e00ff */
[----:B------:R-:W-:-:S04]  /*1460*/  IMAD.HI.U32 R2, R6, R19, RZ ;  /* 0x0000001306027227 */ /* 0x000fc800078e00ff */
[----:B------:R-:W-:-:S04]  /*1470*/  IMAD.MOV R6, RZ, RZ, -R2 ;  /* 0x000000ffff067224 */ /* 0x000fc800078e0a02 */
[----:B------:R-:W-:Y:S01]  /*1480*/  IMAD R19, R0, R6, R19 ;  /* 0x0000000600137224 */ /* 0x000fe200078e0213 */
[----:B------:R-:W-:-:S04]  /*1490*/  SHF.R.S32.HI R6, RZ, 0x1f, R5 ;  /* 0x0000001fff067819 */ /* 0x000fc80000011405 */
[----:B------:R-:W-:-:S13]  /*14a0*/  ISETP.GT.U32.AND P0, PT, R0, R19, PT ;  /* 0x000000130000720c */ /* 0x000fda0003f04070 */
[-C--:B------:R-:W-:Y:S01]  /*14b0*/  @!P0 IADD3 R19, R19, -R0.reuse, RZ ;  /* 0x8000000013138210 */ /* 0x080fe20007ffe0ff */
[----:B------:R-:W-:Y:S01]  /*14c0*/  @!P0 VIADD R2, R2, 0x1 ;  /* 0x0000000102028836 */ /* 0x000fe20000000000 */
[----:B------:R-:W-:Y:S02]  /*14d0*/  ISETP.NE.AND P0, PT, R10, RZ, PT ;  /* 0x000000ff0a00720c */ /* 0x000fe40003f05270 */
[----:B------:R-:W-:Y:S02]  /*14e0*/  ISETP.GE.U32.AND P2, PT, R19, R0, PT ;  /* 0x000000001300720c */ /* 0x000fe40003f46070 */
[----:B------:R-:W-:Y:S01]  /*14f0*/  LEA.HI.SX32 R0, R5, 0x1, 0x1 ;  /* 0x0000000105007811 */ /* 0x000fe200078f0aff */
[----:B------:R-:W-:Y:S01]  /*1500*/  @!P3 IMAD.MOV R0, RZ, RZ, R6 ;  /* 0x000000ffff00b224 */ /* 0x000fe200078e0206 */
[----:B------:R-:W-:-:S04]  /*1510*/  MOV R6, 0x400 ;  /* 0x0000040000067802 */ /* 0x000fc80000000f00 */
[----:B-1----:R-:W-:-:S05]  /*1520*/  LEA R29, R29, R6, 0x18 ;  /* 0x000000061d1d7211 */ /* 0x002fca00078ec0ff */
[----:B------:R-:W-:-:S04]  /*1530*/  @P2 VIADD R2, R2, 0x1 ;  /* 0x0000000102022836 */ /* 0x000fc80000000000 */
[----:B------:R-:W-:Y:S01]  /*1540*/  IMAD.MOV.U32 R5, RZ, RZ, R2 ;  /* 0x000000ffff057224 */ /* 0x000fe200078e0002 */
[----:B0-----:R-:W-:-:S04]  /*1550*/  SHF.R.S32.HI R2, RZ, 0x1f, R11 ;  /* 0x0000001fff027819 */ /* 0x001fc8000001140b */
[----:B------:R-:W-:Y:S02]  /*1560*/  LEA.HI R2, R2, R11, RZ, 0x3 ;  /* 0x0000000b02027211 */ /* 0x000fe400078f18ff */
[----:B------:R-:W-:Y:S02]  /*1570*/  @!P1 IADD3 R5, -R5, RZ, RZ ;  /* 0x000000ff05059210 */ /* 0x000fe40007ffe1ff */
[----:B------:R-:W-:Y:S02]  /*1580*/  LOP3.LUT R12, R2, 0xfffffff8, RZ, 0xc0, !PT ;  /* 0xfffffff8020c7812 */ /* 0x000fe400078ec0ff */
[----:B------:R-:W-:Y:S02]  /*1590*/  SHF.R.S32.HI R2, RZ, 0x3, R2 ;  /* 0x00000003ff027819 */ /* 0x000fe40000011402 */
[C---:B------:R-:W-:Y:S01]  /*15a0*/  ISETP.GT.AND P1, PT, R11.reuse, 0x3f, PT ;  /* 0x0000003f0b00780c */ /* 0x040fe20003f24270 */
[----:B------:R-:W-:Y:S01]  /*15b0*/  IMAD.IADD R12, R11, 0x1, -R12 ;  /* 0x000000010b0c7824 */ /* 0x000fe200078e0a0c */
[----:B------:R-:W-:-:S02]  /*15c0*/  @!P0 LOP3.LUT R5, RZ, R10, RZ, 0x33, !PT ;  /* 0x0000000aff058212 */ /* 0x000fc400078e33ff */
[----:B------:R-:W-:-:S03]  /*15d0*/  ISETP.GE.AND P0, PT, R2, UR4, PT ;  /* 0x0000000402007c0c */ /* 0x000fc6000bf06270 */
[----:B------:R-:W-:-:S05]  /*15e0*/  IMAD R5, R0, R5, RZ ;  /* 0x0000000500057224 */ /* 0x000fca00078e02ff */
[----:B------:R-:W-:Y:S01]  /*15f0*/  IABS R30, R5 ;  /* 0x00000005001e7213 */ /* 0x000fe20000000000 */
[--C-:B------:R-:W-:Y:S02]  /*1600*/  @!P1 IMAD R9, R2, 0x24, R29.reuse ;  /* 0x0000002402099824 */ /* 0x100fe400078e021d */
[----:B------:R-:W-:Y:S02]  /*1610*/  IMAD R29, R12, 0x24, R29 ;  /* 0x000000240c1d7824 */ /* 0x000fe400078e021d */
[----:B------:R-:W-:Y:S01]  /*1620*/  VIADD R19, R30, UR5 ;  /* 0x000000051e137c36 */ /* 0x000fe20008000000 */
[----:B------:R-:W-:Y:S01]  /*1630*/  @!P1 LEA R6, R12, R9, 0x2 ;  /* 0x000000090c069211 */ /* 0x000fe200078e10ff */
[----:B------:R-:W-:Y:S01]  /*1640*/  IMAD R29, R2, 0x4, R29 ;  /* 0x00000004021d7824 */ /* 0x000fe200078e021d */
        /* <DEDUP_REMOVED lines=16> */
[----:B------:R-:W-:-:S06]  /*1750*/  LEA.HI.X R25, R34, UR5, R0, 0x2, P0 ;  /* 0x0000000522197c11 */ /* 0x000fcc00080f1400 */
[----:B------:R0:W5:Y:S03]  /*1760*/  LDG.E R25, desc[UR8][R24.64] ;  /* 0x0000000818197981 */ /* 0x000166000c1e1900 */
.L_x_205:
[----:B------:R-:W-:Y:S05]  /*1770*/  BSYNC B0 ;  /* 0x0000000000007941 */ /* 0x000fea0003800000 */
.L_x_204:
[----:B-----5:R1:W-:Y:S01]  /*1780*/  @!P1 STS [R6], R25 ;  /* 0x0000001906009388 */ /* 0x0203e20000000800 */
[----:B------:R-:W2:Y:S01]  /*1790*/  I2F.RP R12, R30 ;  /* 0x0000001e000c7306 */ /* 0x000ea20000209400 */
[----:B------:R-:W-:Y:S01]  /*17a0*/  BAR.SYNC.DEFER_BLOCKING 0x0 ;  /* 0x0000000000007b1d */ /* 0x000fe20000010000 */
[----:B------:R-:W-:Y:S02]  /*17b0*/  ISETP.GT.AND P5, PT, R4, RZ, PT ;  /* 0x000000ff0400720c */ /* 0x000fe40003fa4270 */
[----:B------:R-:W-:-:S03]  /*17c0*/  ISETP.NE.AND P6, PT, R5, RZ, PT ;  /* 0x000000ff0500720c */ /* 0x000fc60003fc5270 */
[----:B------:R-:W-:Y:S01]  /*17d0*/  BSSY B1, `(.L_x_206) ;  /* 0x0000230000017945 */ /* 0x000fe20003800000 */
[----:B--2---:R-:W2:Y:S01]  /*17e0*/  MUFU.RCP R12, R12 ;  /* 0x0000000c000c7308 */ /* 0x004ea20000001000 */
[----:B-1----:R-:W-:Y:S01]  /*17f0*/  IABS R25, R5 ;  /* 0x0000000500197213 */ /* 0x002fe20000000000 */
[----:B------:R-:W1:Y:S04]  /*1800*/  @!P1 LDS R27, [R29] ;  /* 0x000000001d1b9984 */ /* 0x000e680000000800 */
[----:B------:R-:W-:Y:S02]  /*1810*/  IMAD.MOV R25, RZ, RZ, -R25 ;  /* 0x000000ffff197224 */ /* 0x000fe400078e0a19 */
[----:B--2---:R-:W-:-:S04]  /*1820*/  VIADD R36, R12, 0xffffffe ;  /* 0x0ffffffe0c247836 */ /* 0x004fc80000000000 */
[----:B------:R-:W2:Y:S02]  /*1830*/  F2I.FTZ.U32.TRUNC.NTZ R37, R36 ;  /* 0x0000002400257305 */ /* 0x000ea4000021f000 */
[----:B--2---:R-:W-:Y:S02]  /*1840*/  IMAD.MOV R12, RZ, RZ, -R37 ;  /* 0x000000ffff0c7224 */ /* 0x004fe400078e0a25 */
[----:B------:R-:W-:Y:S02]  /*1850*/  IMAD.MOV.U32 R36, RZ, RZ, RZ ;  /* 0x000000ffff247224 */ /* 0x000fe400078e00ff */
[----:B------:R-:W-:-:S04]  /*1860*/  IMAD R12, R12, R30, RZ ;  /* 0x0000001e0c0c7224 */ /* 0x000fc800078e02ff */
[----:B------:R-:W-:Y:S01]  /*1870*/  IMAD.HI.U32 R35, R37, R12, R36 ;  /* 0x0000000c25237227 */ /* 0x000fe200078e0024 */
[----:B-1----:R-:W1:Y:S02]  /*1880*/  SHFL.BFLY PT, R0, R27, 0x4, 0x1f ;  /* 0x0c801f001b007f89 */ /* 0x002e6400000e0000 */
[----:B-1----:R-:W-:Y:S02]  /*1890*/  FMNMX.FTZ R31, R0, R27, !PT ;  /* 0x0000001b001f7209 */ /* 0x002fe40007810000 */
[----:B------:R-:W0:Y:S03]  /*18a0*/  LDC R0, c[0x0][0x270] ;  /* 0x00009c00ff007b82 */ /* 0x000e260000000800 */
[----:B------:R-:W1:Y:S01]  /*18b0*/  SHFL.BFLY PT, R26, R31, 0x2, 0x1f ;  /* 0x0c401f001f1a7f89 */ /* 0x000e6200000e0000 */
[-C--:B0-----:R-:W-:Y:S02]  /*18c0*/  IABS R24, R0.reuse ;  /* 0x0000000000187213 */ /* 0x081fe40000000000 */
[----:B------:R-:W-:-:S02]  /*18d0*/  IABS R12, R0 ;  /* 0x00000000000c7213 */ /* 0x000fc40000000000 */
[----:B-1----:R-:W-:Y:S01]  /*18e0*/  FMNMX.FTZ R26, R31, R26, !PT ;  /* 0x0000001a1f1a7209 */ /* 0x002fe20007810000 */
[----:B------:R-:W0:Y:S02]  /*18f0*/  I2F.U32.RP R22, R24 ;  /* 0x0000001800167306 */ /* 0x000e240000209000 */
[----:B------:R-:W-:Y:S02]  /*1900*/  IMAD.MOV R12, RZ, RZ, -R12 ;  /* 0x000000ffff0c7224 */ /* 0x000fe400078e0a0c */
[----:B------:R-:W1:Y:S04]  /*1910*/  SHFL.BFLY PT, R9, R26, 0x1, 0x1f ;  /* 0x0c201f001a097f89 */ /* 0x000e6800000e0000 */
[----:B0-----:R-:W0:Y:S01]  /*1920*/  MUFU.RCP R38, R22 ;  /* 0x0000001600267308 */ /* 0x001e220000001000 */
[----:B-1----:R-:W-:-:S02]  /*1930*/  FMNMX.FTZ R9, R26, R9, !PT ;  /* 0x000000091a097209 */ /* 0x002fc40007810000 */
[----:B------:R-:W-:Y:S02]  /*1940*/  IABS R26, R19 ;  /* 0x00000013001a7213 */ /* 0x000fe40000000000 */
[----:B------:R-:W-:Y:S01]  /*1950*/  FSETP.NEU.FTZ.AND P0, PT, R9, -INF , PT ;  /* 0xff8000000900780b */ /* 0x000fe20003f1d000 */
[----:B0-----:R-:W-:Y:S02]  /*1960*/  VIADD R38, R38, 0xffffffe ;  /* 0x0ffffffe26267836 */ /* 0x001fe40000000000 */
[----:B------:R-:W-:Y:S01]  /*1970*/  IMAD.HI.U32 R35, R35, R26, RZ ;  /* 0x0000001a23237227 */ /* 0x000fe200078e00ff */
[----:B------:R-:W-:Y:S01]  /*1980*/  FSEL R6, R9, RZ, P0 ;  /* 0x000000ff09067208 */ /* 0x000fe20000000000 */
[----:B------:R-:W0:Y:S02]  /*1990*/  F2I.FTZ.U32.TRUNC.NTZ R39, R38 ;  /* 0x0000002600277305 */ /* 0x000e24000021f000 */
[----:B------:R-:W-:Y:S02]  /*19a0*/  IMAD R25, R35, R25, R26 ;  /* 0x0000001923197224 */ /* 0x000fe400078e021a */
[----:B------:R-:W-:-:S03]  /*19b0*/  FADD.FTZ R9, -R6, R27 ;  /* 0x0000001b06097221 */ /* 0x000fc60000010100 */
[----:B------:R-:W-:Y:S01]  /*19c0*/  ISETP.GT.U32.AND P4, PT, R30, R25, PT ;  /* 0x000000191e00720c */ /* 0x000fe20003f84070 */
[----:B------:R-:W-:-:S06]  /*19d0*/  FMUL.FTZ R9, R9, 1.4426950216293334961 ;  /* 0x3fb8aa3b09097820 */ /* 0x000fcc0000410000 */
[----:B------:R-:W1:Y:S01]  /*19e0*/  MUFU.EX2 R9, R9 ;  /* 0x0000000900097308 */ /* 0x000e620000000800 */
[--C-:B0-----:R-:W-:Y:S02]  /*19f0*/  IMAD.MOV R37, RZ, RZ, -R39.reuse ;  /* 0x000000ffff257224 */ /* 0x101fe400078e0a27 */
[----:B------:R-:W-:Y:S02]  /*1a00*/  IMAD.MOV.U32 R38, RZ, RZ, RZ ;  /* 0x000000ffff267224 */ /* 0x000fe400078e00ff */
[----:B------:R-:W-:Y:S02]  /*1a10*/  IMAD R22, R37, R24, RZ ;  /* 0x0000001825167224 */ /* 0x000fe400078e02ff */
[----:B------:R-:W-:Y:S02]  /*1a20*/  @!P4 IMAD.IADD R25, R25, 0x1, -R30 ;  /* 0x000000011919c824 */ /* 0x000fe400078e0a1e */
[----:B------:R-:W-:-:S03]  /*1a30*/  IMAD.HI.U32 R39, R39, R22, R38 ;  /* 0x0000001627277227 */ /* 0x000fc600078e0026 */
[----:B------:R-:W-:Y:S01]  /*1a40*/  ISETP.GE.U32.AND P0, PT, R25, R30, PT ;  /* 0x0000001e1900720c */ /* 0x000fe20003f06070 */
[----:B------:R-:W-:Y:S01]  /*1a50*/  @!P4 VIADD R35, R35, 0x1 ;  /* 0x000000012323c836 */ /* 0x000fe20000000000 */
[----:B-1----:R-:W0:Y:S11]  /*1a60*/  SHFL.BFLY PT, R34, R9, 0x4, 0x1f ;  /* 0x0c801f0009227f89 */ /* 0x002e3600000e0000 */
[----:B------:R-:W-:-:S02]  /*1a70*/  @P0 VIADD R35, R35, 0x1 ;  /* 0x0000000123230836 */ /* 0x000fc40000000000 */
[----:B0-----:R-:W-:Y:S01]  /*1a80*/  FADD.FTZ R34, R9, R34 ;  /* 0x0000002209227221 */ /* 0x001fe20000010000 */
[----:B------:R-:W-:Y:S02]  /*1a90*/  IABS R9, R7 ;  /* 0x0000000700097213 */ /* 0x000fe40000000000 */
[----:B------:R-:W-:Y:S02]  /*1aa0*/  LOP3.LUT R7, R7, R0, RZ, 0x3c, !PT ;  /* 0x0000000007077212 */ /* 0x000fe400078e3cff */
[----:B------:R-:W0:Y:S01]  /*1ab0*/  SHFL.BFLY PT, R31, R34, 0x2, 0x1f ;  /* 0x0c401f00221f7f89 */ /* 0x000e2200000e0000 */
[----:B------:R-:W-:Y:S01]  /*1ac0*/  IMAD.HI.U32 R22, R39, R9, RZ ;  /* 0x0000000927167227 */ /* 0x000fe200078e00ff */
[----:B------:R-:W-:Y:S02]  /*1ad0*/  ISETP.GE.AND P0, PT, R7, RZ, PT ;  /* 0x000000ff0700720c */ /* 0x000fe40003f06270 */
[----:B------:R-:W-:Y:S01]  /*1ae0*/  LEA.HI.SX32 R7, R4, 0x1, 0x1 ;  /* 0x0000000104077811 */ /* 0x000fe200078f0aff */
[----:B------:R-:W-:-:S04]  /*1af0*/  IMAD.HI.U32 R39, R39, R26, RZ ;  /* 0x0000001a27277227 */ /* 0x000fc800078e00ff */
[-C--:B------:R-:W-:Y:S02]  /*1b00*/  IMAD R9, R22, R12.reuse, R9 ;  /* 0x0000000c16097224 */ /* 0x080fe400078e0209 */
[----:B------:R-:W-:Y:S01]  /*1b10*/  IMAD R25, R39, R12, R26 ;  /* 0x0000000c27197224 */ /* 0x000fe200078e021a */
[C---:B------:R-:W-:Y:S02]  /*1b20*/  LOP3.LUT R12, R19.reuse, R30, RZ, 0x3c, !PT ;  /* 0x0000001e130c7212 */ /* 0x040fe400078e3cff */
[C---:B------:R-:W-:Y:S02]  /*1b30*/  ISETP.GT.U32.AND P1, PT, R24.reuse, R9, PT ;  /* 0x000000091800720c */ /* 0x040fe40003f24070 */
[----:B------:R-:W-:Y:S02]  /*1b40*/  ISETP.GT.U32.AND P2, PT, R24, R25, PT ;  /* 0x000000191800720c */ /* 0x000fe40003f44070 */
[----:B------:R-:W-:Y:S02]  /*1b50*/  ISETP.GE.AND P3, PT, R12, RZ, PT ;  /* 0x000000ff0c00720c */ /* 0x000fe40003f66270 */
[----:B------:R-:W1:Y:S01]  /*1b60*/  LDC.U8 R12, c[0x0][0x3d9] ;  /* 0x0000f640ff0c7b82 */ /* 0x000e620000000000 */
[----:B------:R-:W-:Y:S01]  /*1b70*/  LOP3.LUT R19, R19, R0, RZ, 0x3c, !PT ;  /* 0x0000000013137212 */ /* 0x000fe200078e3cff */
[----:B0-----:R-:W-:-:S05]  /*1b80*/  FADD.FTZ R31, R34, R31 ;  /* 0x0000001f221f7221 */ /* 0x001fca0000010000 */
[--C-:B------:R-:W-:Y:S01]  /*1b90*/  @!P1 IMAD.IADD R9, R9, 0x1, -R24.reuse ;  /* 0x0000000109099824 */ /* 0x100fe200078e0a18 */
[----:B------:R-:W0:Y:S01]  /*1ba0*/  SHFL.BFLY PT, R26, R31, 0x1, 0x1f ;  /* 0x0c201f001f1a7f89 */ /* 0x000e2200000e0000 */
[----:B------:R-:W-:-:S03]  /*1bb0*/  @!P2 IMAD.IADD R25, R25, 0x1, -R24 ;  /* 0x000000011919a824 */ /* 0x000fc600078e0a18 */
[-C--:B------:R-:W-:Y:S01]  /*1bc0*/  ISETP.GE.U32.AND P4, PT, R9, R24.reuse, PT ;  /* 0x000000180900720c */ /* 0x080fe20003f86070 */
[----:B------:R-:W-:Y:S01]  /*1bd0*/  @!P3 IMAD.MOV R35, RZ, RZ, -R35 ;  /* 0x000000ffff23b224 */ /* 0x000fe200078e0a23 */
[----:B------:R-:W-:Y:S01]  /*1be0*/  SHF.R.S32.HI R9, RZ, 0x1f, R4 ;  /* 0x0000001fff097819 */ /* 0x000fe20000011404 */
[----:B------:R-:W-:Y:S01]  /*1bf0*/  @!P1 VIADD R22, R22, 0x1 ;  /* 0x0000000116169836 */ /* 0x000fe20000000000 */
[----:B------:R-:W-:Y:S01]  /*1c00*/  ISETP.GE.U32.AND P3, PT, R25, R24, PT ;  /* 0x000000181900720c */ /* 0x000fe20003f66070 */
[----:B------:R-:W-:Y:S01]  /*1c10*/  @!P2 VIADD R39, R39, 0x1 ;  /* 0x000000012727a836 */ /* 0x000fe20000000000 */
[----:B------:R-:W-:Y:S01]  /*1c20*/  ISETP.NE.AND P2, PT, R0, RZ, PT ;  /* 0x000000ff0000720c */ /* 0x000fe20003f45270 */
[----:B------:R-:W-:Y:S01]  /*1c30*/  @!P5 IMAD.MOV R7, RZ, RZ, R9 ;  /* 0x000000ffff07d224 */ /* 0x000fe200078e0209 */
[----:B------:R-:W-:Y:S02]  /*1c40*/  ISETP.GE.AND P5, PT, R19, RZ, PT ;  /* 0x000000ff1300720c */ /* 0x000fe40003fa6270 */
[----:B------:R-:W-:-:S02]  /*1c50*/  @!P6 LOP3.LUT R35, RZ, R30, RZ, 0x33, !PT ;  /* 0x0000001eff23e212 */ /* 0x000fc400078e33ff */
[----:B------:R-:W-:Y:S01]  /*1c60*/  LEA.HI.SX32 R9, R5, 0x1, 0x1 ;  /* 0x0000000105097811 */ /* 0x000fe200078f0aff */
[----:B------:R-:W-:Y:S01]  /*1c70*/  @P4 VIADD R22, R22, 0x1 ;  /* 0x0000000116164836 */ /* 0x000fe20000000000 */
[----:B-1----:R-:W-:Y:S02]  /*1c80*/  ISETP.NE.AND P4, PT, R12, RZ, PT ;  /* 0x000000ff0c00720c */ /* 0x002fe40003f85270 */
[----:B------:R-:W-:Y:S01]  /*1c90*/  LOP3.LUT R12, RZ, R0, RZ, 0x33, !PT ;  /* 0x00000000ff0c7212 */ /* 0x000fe200078e33ff */
[----:B------:R-:W-:Y:S01]  /*1ca0*/  @!P0 IMAD.MOV R22, RZ, RZ, -R22 ;  /* 0x000000ffff168224 */ /* 0x000fe200078e0a16 */
[----:B------:R-:W-:Y:S01]  /*1cb0*/  LOP3.LUT P0, RZ, R11, 0x7, RZ, 0xc0, !PT ;  /* 0x000000070bff7812 */ /* 0x000fe2000780c0ff */
[----:B------:R-:W-:Y:S01]  /*1cc0*/  @P3 VIADD R39, R39, 0x1 ;  /* 0x0000000127273836 */ /* 0x000fe20000000000 */
[----:B------:R-:W-:Y:S01]  /*1cd0*/  ISETP.GT.AND P3, PT, R5, RZ, PT ;  /* 0x000000ff0500720c */ /* 0x000fe20003f64270 */
[----:B0-----:R-:W-:Y:S01]  /*1ce0*/  FADD.FTZ R26, R31, R26 ;  /* 0x0000001a1f1a7221 */ /* 0x001fe20000010000 */
[----:B------:R-:W-:Y:S01]  /*1cf0*/  ISETP.GT.OR P0, PT, R11, 0x3f, P0 ;  /* 0x0000003f0b00780c */ /* 0x000fe20000704670 */
[----:B------:R-:W-:Y:S01]  /*1d00*/  @!P5 IMAD.MOV R39, RZ, RZ, -R39 ;  /* 0x000000ffff27d224 */ /* 0x000fe200078e0a27 */
[----:B------:R-:W-:-:S02]  /*1d10*/  SEL R31, R12, R22, !P2 ;  /* 0x000000160c1f7207 */ /* 0x000fc40005000000 */
[----:B------:R-:W-:Y:S02]  /*1d20*/  FSETP.NE.FTZ.AND P1, PT, R26, RZ, PT ;  /* 0x000000ff1a00720b */ /* 0x000fe40003f35000 */
[----:B------:R-:W-:Y:S02]  /*1d30*/  SHF.R.S32.HI R22, RZ, 0x1f, R5 ;  /* 0x0000001fff167819 */ /* 0x000fe40000011405 */
[----:B------:R-:W-:Y:S02]  /*1d40*/  SEL R10, R10, 0x1, !P4 ;  /* 0x000000010a0a7807 */ /* 0x000fe40006000000 */
[----:B------:R-:W-:Y:S01]  /*1d50*/  SEL R39, R12, R39, !P2 ;  /* 0x000000270c277207 */ /* 0x000fe20005000000 */
[----:B------:R-:W-:Y:S01]  /*1d60*/  @!P3 IMAD.MOV R9, RZ, RZ, R22 ;  /* 0x000000ffff09b224 */ /* 0x000fe200078e0216 */
[----:B------:R-:W-:Y:S01]  /*1d70*/  ISETP.LT.U32.AND P5, PT, R20, R35, PT ;  /* 0x000000231400720c */ /* 0x000fe20003fa1070 */
[-C--:B------:R-:W-:Y:S01]  /*1d80*/  IMAD R22, R31, R10.reuse, RZ ;  /* 0x0000000a1f167224 */ /* 0x080fe200078e02ff */
[----:B------:R-:W-:Y:S01]  /*1d90*/  SHF.R.S32.HI R25, RZ, 0x1f, R35 ;  /* 0x0000001fff197819 */ /* 0x000fe20000011423 */
[----:B------:R-:W-:-:S02]  /*1da0*/  IMAD R24, R39, R10, RZ ;  /* 0x0000000a27187224 */ /* 0x000fc400078e02ff */
[----:B------:R0:W1:Y:S01]  /*1db0*/  @P1 MUFU.LG2 R19, R26 ;  /* 0x0000001a00131308 */ /* 0x0000620000000c00 */
[----:B------:R-:W-:Y:S01]  /*1dc0*/  ISETP.LT.AND.EX P5, PT, R21, R25, PT, P5 ;  /* 0x000000191500720c */ /* 0x000fe20003fa1350 */
[----:B------:R-:W-:Y:S02]  /*1dd0*/  IMAD R10, R7, R22, RZ ;  /* 0x00000016070a7224 */ /* 0x000fe400078e02ff */
[----:B------:R-:W-:Y:S01]  /*1de0*/  IMAD R9, R24, R9, RZ ;  /* 0x0000000918097224 */ /* 0x000fe200078e02ff */
[----:B------:R-:W-:Y:S02]  /*1df0*/  SEL R12, R20, R35, P5 ;  /* 0x00000023140c7207 */ /* 0x000fe40002800000 */
[----:B------:R-:W-:Y:S01]  /*1e00*/  SEL R11, R21, R25, P5 ;  /* 0x00000019150b7207 */ /* 0x000fe20002800000 */
[----:B0-----:R-:W-:Y:S02]  /*1e10*/  IMAD.MOV.U32 R26, RZ, RZ, 0x7f800000 ;  /* 0x7f800000ff1a7424 */ /* 0x001fe400078e00ff */
[----:B-1----:R-:W-:Y:S01]  /*1e20*/  @P1 FFMA.FTZ R26, R19, 0.69314718246459960938, R6 ;  /* 0x3f317218131a1823 */ /* 0x002fe20000010006 */
        /* <DEDUP_REMOVED lines=36> */
[----:B------:R-:W-:Y:S05]  /*2070*/  CALL.REL.NOINC `($__internal_4_$__cuda_sm20_div_s64) ;  /* 0x0000002400c07944 */ /* 0x000fea0003c00000 */
[-C--:B------:R-:W-:Y:S02]  /*2080*/  IADD3 R25, P0, RZ, -R0.reuse, RZ ;  /* 0x80000000ff197210 */ /* 0x080fe40007f1e0ff */
[----:B------:R-:W-:Y:S02]  /*2090*/  MOV R40, R0 ;  /* 0x0000000000287202 */ /* 0x000fe40000000f00 */
[----:B------:R-:W-:Y:S01]  /*20a0*/  IADD3.X R19, RZ, ~R21, RZ, P0, !PT ;  /* 0x80000015ff137210 */ /* 0x000fe200007fe4ff */
[----:B------:R-:W-:Y:S01]  /*20b0*/  IMAD.WIDE.U32 R30, R34, R25, R30 ;  /* 0x00000019221e7225 */ /* 0x000fe200078e001e */
[----:B------:R-:W-:-:S03]  /*20c0*/  MOV R41, R21 ;  /* 0x0000001500297202 */ /* 0x000fc60000000f00 */
[----:B------:R-:W-:Y:S01]  /*20d0*/  IMAD R19, R19, R34, RZ ;  /* 0x0000002213137224 */ /* 0x000fe200078e02ff */
[----:B------:R-:W-:-:S03]  /*20e0*/  MOV R24, R30 ;  /* 0x0000001e00187202 */ /* 0x000fc60000000f00 */
[----:B------:R-:W-:-:S05]  /*20f0*/  IMAD R19, R6, R25, R19 ;  /* 0x0000001906137224 */ /* 0x000fca00078e0213 */
[----:B------:R-:W-:Y:S01]  /*2100*/  IADD3 R19, R31, R19, RZ ;  /* 0x000000131f137210 */ /* 0x000fe20007ffe0ff */
[----:B------:R-:W-:Y:S05]  /*2110*/  BRA `(.L_x_211) ;  /* 0x0000000000587947 */ /* 0x000fea0003800000 */
.L_x_210:
        /* <DEDUP_REMOVED lines=22> */
.L_x_211:
[----:B------:R-:W-:Y:S05]  /*2280*/  BSYNC B0 ;  /* 0x0000000000007941 */ /* 0x000fea0003800000 */
.L_x_209:
[----:B------:R-:W-:Y:S01]  /*2290*/  LOP3.LUT R0, R19, R8, RZ, 0xfc, !PT ;  /* 0x0000000813007212 */ /* 0x000fe200078efcff */
[----:B------:R-:W-:Y:S03]  /*22a0*/  BSSY B0, `(.L_x_212) ;  /* 0x0000028000007945 */ /* 0x000fe60003800000 */
[----:B------:R-:W-:-:S13]  /*22b0*/  ISETP.NE.U32.AND P0, PT, R0, RZ, PT ;  /* 0x000000ff0000720c */ /* 0x000fda0003f05070 */
[----:B------:R-:W-:Y:S05]  /*22c0*/  @!P0 BRA `(.L_x_213) ;  /* 0x00000000003c8947 */ /* 0x000fea0003800000 */
[----:B------:R-:W-:Y:S01]  /*22d0*/  IMAD.MOV.U32 R22, RZ, RZ, R23 ;  /* 0x000000ffff167224 */ /* 0x000fe200078e0017 */
[----:B------:R-:W-:Y:S02]  /*22e0*/  MOV R6, R8 ;  /* 0x0000000800067202 */ /* 0x000fe40000000f00 */
[----:B------:R-:W-:Y:S02]  /*22f0*/  MOV R20, 0x2310 ;  /* 0x0000231000147802 */ /* 0x000fe40000000f00 */
[----:B------:R-:W-:Y:S05]  /*2300*/  CALL.REL.NOINC `($__internal_4_$__cuda_sm20_div_s64) ;  /* 0x00000024001c7944 */ /* 0x000fea0003c00000 */
        /* <DEDUP_REMOVED lines=11> */
.L_x_213:
[----:B------:R-:W0:Y:S01]  /*23c0*/  I2F.U32.RP R2, R23 ;  /* 0x0000001700027306 */ /* 0x000e220000209000 */
[----:B------:R-:W-:Y:S01]  /*23d0*/  ISETP.NE.U32.AND P0, PT, R23, RZ, PT ;  /* 0x000000ff1700720c */ /* 0x000fe20003f05070 */
[----:B------:R-:W-:Y:S01]  /*23e0*/  HFMA2.MMA R35, -RZ, RZ, 0, 0 ;  /* 0x00000000ff237435 */ /* 0x000fe200000001ff */
[----:B------:R-:W-:-:S05]  /*23f0*/  MOV R8, RZ ;  /* 0x000000ff00087202 */ /* 0x000fca0000000f00 */
        /* <DEDUP_REMOVED lines=18> */
.L_x_214:
[----:B------:R-:W-:Y:S05]  /*2520*/  BSYNC B0 ;  /* 0x0000000000007941 */ /* 0x000fea0003800000 */
.L_x_212:
        /* <DEDUP_REMOVED lines=11> */
[----:B------:R-:W-:Y:S05]  /*25e0*/  CALL.REL.NOINC `($__internal_4_$__cuda_sm20_div_s64) ;  /* 0x0000002000647944 */ /* 0x000fea0003c00000 */
        /* <DEDUP_REMOVED lines=8> */
.L_x_216:
        /* <DEDUP_REMOVED lines=19> */
[----:B------:R-:W-:-:S05]  /*27a0*/  IADD3 R0, -R20, RZ, RZ ;  /* 0x000000ff14007210 */ /* 0x000fca0007ffe1ff */
[----:B------:R-:W-:Y:S02]  /*27b0*/  IMAD R34, R7, R0, R34 ;  /* 0x0000000007227224 */ /* 0x000fe400078e0222 */
.L_x_217:
[----:B------:R-:W-:Y:S05]  /*27c0*/  BSYNC B0 ;  /* 0x0000000000007941 */ /* 0x000fea0003800000 */
.L_x_215:
[-C--:B------:R-:W-:Y:S01]  /*27d0*/  IMAD R0, R33, R18.reuse, RZ ;  /* 0x0000001221007224 */ /* 0x080fe200078e02ff */
[----:B------:R-:W-:Y:S01]  /*27e0*/  ULDC.U8 UR10, c[0x0][0x3d9] ;  /* 0x0000f640000a7ab9 */ /* 0x000fe20000000000 */
[C---:B------:R-:W-:Y:S01]  /*27f0*/  IMAD.WIDE.U32 R6, R32.reuse, R18, RZ ;  /* 0x0000001220067225 */ /* 0x040fe200078e00ff */
[----:B------:R-:W-:Y:S01]  /*2800*/  UISETP.NE.AND UP0, UPT, UR10, URZ, UPT ;  /* 0x0000003f0a00728c */ /* 0x000fe2000bf05270 */
[----:B------:R-:W-:Y:S01]  /*2810*/  SHF.R.S32.HI R3, RZ, 0x1f, R23 ;  /* 0x0000001fff037819 */ /* 0x000fe20000011417 */
[----:B------:R-:W-:Y:S01]  /*2820*/  ULDC.64 UR4, c[0x0][0x2c0] ;  /* 0x0000b00000047ab9 */ /* 0x000fe20000000a00 */
[----:B------:R-:W-:Y:S01]  /*2830*/  IMAD R33, R32, R17, R0 ;  /* 0x0000001120217224 */ /* 0x000fe200078e0200 */
[----:B------:R-:W-:Y:S01]  /*2840*/  UIMAD UR4, UR4, UR5, URZ ;  /* 0x00000005040472a4 */ /* 0x000fe2000f8e023f */
[----:B------:R-:W-:Y:S01]  /*2850*/  IMAD R8, R8, R23, RZ ;  /* 0x0000001708087224 */ /* 0x000fe200078e02ff */
[----:B------:R-:W-:Y:S01]  /*2860*/  USEL UR5, UR5, 0x1, !UP0 ;  /* 0x0000000105057887 */ /* 0x000fe2000c000000 */
[----:B------:R-:W-:Y:S01]  /*2870*/  BSSY B0, `(.L_x_218) ;  /* 0x0000040000007945 */ /* 0x000fe20003800000 */
[----:B------:R-:W-:Y:S01]  /*2880*/  IADD3 R33, R7, R33, RZ ;  /* 0x0000002107217210 */ /* 0x000fe20007ffe0ff */
[----:B------:R-:W-:Y:S01]  /*2890*/  USHF.R.S32.HI UR11, URZ, 0x1f, UR4 ;  /* 0x0000001f3f0b7899 */ /* 0x000fe20008011404 */
[----:B------:R-:W-:Y:S01]  /*28a0*/  IMAD R3, R3, R30, R8 ;  /* 0x0000001e03037224 */ /* 0x000fe200078e0208 */
[----:B------:R-:W-:Y:S01]  /*28b0*/  USHF.R.S32.HI UR10, URZ, 0x1f, UR5 ;  /* 0x0000001f3f0a7899 */ /* 0x000fe20008011405 */
[----:B------:R-:W-:-:S02]  /*28c0*/  IMAD R19, R21, UR5, RZ ;  /* 0x0000000515137c24 */ /* 0x000fc4000f8e02ff */
[-C--:B------:R-:W-:Y:S02]  /*28d0*/  IMAD R0, R33, R16.reuse, RZ ;  /* 0x0000001021007224 */ /* 0x080fe400078e02ff */
[----:B------:R-:W-:-:S04]  /*28e0*/  IMAD.WIDE.U32 R32, R6, R16, RZ ;  /* 0x0000001006207225 */ /* 0x000fc800078e00ff */
[----:B------:R-:W-:Y:S02]  /*28f0*/  IMAD R7, R15, R6, R0 ;  /* 0x000000060f077224 */ /* 0x000fe400078e0200 */
[----:B------:R-:W-:-:S03]  /*2900*/  IMAD.WIDE.U32 R36, R34, UR4, RZ ;  /* 0x0000000422247c25 */ /* 0x000fc6000f8e00ff */
[----:B------:R-:W-:Y:S01]  /*2910*/  IADD3 R6, R33, R7, RZ ;  /* 0x0000000721067210 */ /* 0x000fe20007ffe0ff */
[----:B------:R-:W-:Y:S02]  /*2920*/  IMAD R7, R2, UR4, RZ ;  /* 0x0000000402077c24 */ /* 0x000fe4000f8e02ff */
[----:B------:R-:W-:Y:S01]  /*2930*/  IMAD.WIDE.U32 R30, R30, R23, RZ ;  /* 0x000000171e1e7225 */ /* 0x000fe200078e00ff */
[----:B------:R-:W-:-:S03]  /*2940*/  LOP3.LUT R0, R41, R6, RZ, 0xfc, !PT ;  /* 0x0000000629007212 */ /* 0x000fc600078efcff */
[----:B------:R-:W-:Y:S01]  /*2950*/  IMAD R7, R34, UR11, R7 ;  /* 0x0000000b22077c24 */ /* 0x000fe2000f8e0207 */
        /* <DEDUP_REMOVED lines=13> */
[----:B------:R-:W-:Y:S05]  /*2a30*/  CALL.REL.NOINC `($__internal_4_$__cuda_sm20_div_s64) ;  /* 0x0000001c00507944 */ /* 0x000fea0003c00000 */
        /* <DEDUP_REMOVED lines=12> */
.L_x_219:
        /* <DEDUP_REMOVED lines=23> */
.L_x_220:
[----:B------:R-:W-:Y:S05]  /*2c70*/  BSYNC B0 ;  /* 0x0000000000007941 */ /* 0x000fea0003800000 */
.L_x_218:
        /* <DEDUP_REMOVED lines=19> */
.L_x_222:
        /* <DEDUP_REMOVED lines=22> */
.L_x_223:
[----:B------:R-:W-:Y:S05]  /*2f10*/  BSYNC B0 ;  /* 0x0000000000007941 */ /* 0x000fea0003800000 */
.L_x_221:
        /* <DEDUP_REMOVED lines=21> */
.L_x_225:
        /* <DEDUP_REMOVED lines=23> */
.L_x_226:
[----:B------:R-:W-:Y:S05]  /*31e0*/  BSYNC B0 ;  /* 0x0000000000007941 */ /* 0x000fea0003800000 */
.L_x_224:
[----:B------:R-:W-:Y:S01]  /*31f0*/  LOP3.LUT R2, R33, R13, RZ, 0xfc, !PT ;  /* 0x0000000d21027212 */ /* 0x000fe200078efcff */
[----:B------:R-:W-:Y:S01]  /*3200*/  ULDC UR4, c[0x0][0x2c4] ;  /* 0x0000b10000047ab9 */ /* 0x000fe20000000800 */
[----:B------:R-:W-:Y:S01]  /*3210*/  SHF.R.S32.HI R0, RZ, 0x1f, R10 ;  /* 0x0000001fff007819 */ /* 0x000fe2000001140a */
[----:B------:R-:W-:Y:S01]  /*3220*/  IMAD R44, R23, UR4, RZ ;  /* 0x00000004172c7c24 */ /* 0x000fe2000f8e02ff */
[----:B------:R-:W-:Y:S01]  /*3230*/  ISETP.NE.U32.AND P0, PT, R2, RZ, PT ;  /* 0x000000ff0200720c */ /* 0x000fe20003f05070 */
[----:B------:R-:W-:Y:S01]  /*3240*/  IMAD R19, R21, R10, RZ ;  /* 0x0000000a15137224 */ /* 0x000fe200078e02ff */
[----:B------:R-:W-:Y:S01]  /*3250*/  SHF.R.S32.HI R25, RZ, 0x1f, R4 ;  /* 0x0000001fff197819 */ /* 0x000fe20000011404 */
[----:B------:R-:W-:Y:S01]  /*3260*/  IMAD R15, R15, R4, RZ ;  /* 0x000000040f0f7224 */ /* 0x000fe200078e02ff */
[----:B------:R-:W-:Y:S01]  /*3270*/  SHF.R.S32.HI R21, RZ, 0x1f, R44 ;  /* 0x0000001fff157819 */ /* 0x000fe2000001142c */
[----:B------:R-:W-:Y:S01]  /*3280*/  IMAD R19, R0, R20, R19 ;  /* 0x0000001400137224 */ /* 0x000fe200078e0213 */
[----:B------:R-:W-:Y:S01]  /*3290*/  BSSY B0, `(.L_x_227) ;  /* 0x0000034000007945 */ /* 0x000fe20003800000 */
[----:B------:R-:W-:-:S02]  /*32a0*/  IMAD R0, R17, R44, RZ ;  /* 0x0000002c11007224 */ /* 0x000fc400078e02ff */
[----:B------:R-:W-:Y:S02]  /*32b0*/  IMAD R15, R25, R16, R15 ;  /* 0x00000010190f7224 */ /* 0x000fe400078e020f */
[----:B------:R-:W-:-:S04]  /*32c0*/  IMAD.WIDE.U32 R16, R16, R4, RZ ;  /* 0x0000000410107225 */ /* 0x000fc800078e00ff */
        /* <DEDUP_REMOVED lines=25> */
.L_x_228:
[----:B------:R-:W0:Y:S01]  /*3460*/  I2F.U32.RP R6, R14 ;  /* 0x0000000e00067306 */ /* 0x000e220000209000 */
[----:B------:R-:W-:Y:S01]  /*3470*/  IMAD.MOV.U32 R18, RZ, RZ, RZ ;  /* 0x000000ffff127224 */ /* 0x000fe200078e00ff */
[----:B------:R-:W-:Y:S01]  /*3480*/  ISETP.NE.U32.AND P0, PT, R14, RZ, PT ;  /* 0x000000ff0e00720c */ /* 0x000fe20003f05070 */
[----:B------:R-:W-:-:S05]  /*3490*/  IMAD.MOV.U32 R33, RZ, RZ, RZ ;  /* 0x000000ffff217224 */ /* 0x000fca00078e00ff */
        /* <DEDUP_REMOVED lines=17> */
[----:B------:R-:W-:Y:S01]  /*35b0*/  IMAD R14, R14, R13, R32 ;  /* 0x0000000d0e0e7224 */ /* 0x000fe200078e0220 */
[----:B------:R-:W-:Y:S02]  /*35c0*/  MOV R32, R0 ;  /* 0x0000000000207202 */ /* 0x000fe40000000f00 */
.L_x_229:
[----:B------:R-:W-:Y:S05]  /*35d0*/  BSYNC B0 ;  /* 0x0000000000007941 */ /* 0x000fea0003800000 */
.L_x_227:
        /* <DEDUP_REMOVED lines=30> */
.L_x_231:
        /* <DEDUP_REMOVED lines=23> */
.L_x_232:
[----:B------:R-:W-:Y:S05]  /*3930*/  BSYNC B0 ;  /* 0x0000000000007941 */ /* 0x000fea0003800000 */
.L_x_230:
[----:B------:R-:W-:Y:S01]  /*3940*/  IADD3 R31, P1, P0, R36, R34, R30 ;  /* 0x00000022241f7210 */ /* 0x000fe2000783e01e */
[----:B------:R-:W-:Y:S01]  /*3950*/  ULDC.64 UR4, c[0x0][0x2b0] ;  /* 0x0000ac0000047ab9 */ /* 0x000fe20000000a00 */
[----:B------:R-:W-:Y:S02]  /*3960*/  SHF.R.S32.HI R0, RZ, 0x1f, R9 ;  /* 0x0000001fff007819 */ /* 0x000fe40000011409 */
[----:B------:R-:W-:Y:S02]  /*3970*/  IADD3 R31, P3, P2, R40, R31, R44 ;  /* 0x0000001f281f7210 */ /* 0x000fe40007a7e02c */
[----:B------:R-:W-:Y:S02]  /*3980*/  IADD3.X R3, R7, R8, R3, P1, P0 ;  /* 0x0000000807037210 */ /* 0x000fe40000fe0403 */
[----:B------:R-:W-:Y:S02]  /*3990*/  IADD3 R16, P1, P0, R46, R31, R16 ;  /* 0x0000001f2e107210 */ /* 0x000fe4000783e010 */
[----:B------:R-:W-:Y:S01]  /*39a0*/  IADD3.X R4, R15, R3, R4, P3, P2 ;  /* 0x000000030f047210 */ /* 0x000fe20001fe4404 */
[----:B------:R-:W-:-:S03]  /*39b0*/  IMAD R3, R21, R9, RZ ;  /* 0x0000000915037224 */ /* 0x000fc600078e02ff */
[----:B------:R-:W-:Y:S01]  /*39c0*/  IADD3.X R17, R13, R4, R10, P1, P0 ;  /* 0x000000040d117210 */ /* 0x000fe20000fe040a */
[-C--:B------:R-:W-:Y:S02]  /*39d0*/  IMAD R0, R0, R20.reuse, R3 ;  /* 0x0000001400007224 */ /* 0x080fe400078e0203 */
[----:B------:R-:W-:Y:S01]  /*39e0*/  IMAD R3, R2, R5, RZ ;  /* 0x0000000502037224 */ /* 0x000fe200078e02ff */
        /* <DEDUP_REMOVED lines=10> */
.L_x_208:
[----:B------:R-:W-:Y:S02]  /*3a90*/  ULDC.64 UR4, c[0x0][0x2b0] ;  /* 0x0000ac0000047ab9 */ /* 0x000fe40000000a00 */
[----:B------:R-:W-:-:S04]  /*3aa0*/  LEA R2, P0, R30, UR4, 0x2 ;  /* 0x000000041e027c11 */ /* 0x000fc8000f8010ff */
[----:B------:R-:W-:-:S05]  /*3ab0*/  LEA.HI.X R3, R30, UR5, R31, 0x2, P0 ;  /* 0x000000051e037c11 */ /* 0x000fca00080f141f */
[----:B------:R1:W-:Y:S04]  /*3ac0*/  STG.E desc[UR8][R2.64], R26 ;  /* 0x0000001a02007986 */ /* 0x0003e8000c101908 */
.L_x_207:
[----:B------:R-:W-:Y:S05]  /*3ad0*/  BSYNC B1 ;  /* 0x0000000000017941 */ /* 0x000fea0003800000 */
.L_x_206:
[----:B------:R-:W2:Y:S01]  /*3ae0*/  S2R R31, SR_TID.X ;  /* 0x00000000001f7919 */ /* 0x000ea20000002100 */
[----:B------:R-:W3:Y:S01]  /*3af0*/  LDC R0, c[0x0][0x3c4] ;  /* 0x0000f100ff007b82 */ /* 0x000ee20000000800 */
[----:B------:R-:W-:Y:S01]  /*3b00*/  CS2R R10, SRZ ;  /* 0x00000000000a7805 */ /* 0x000fe2000001ff00 */
[----:B------:R-:W-:Y:S01]  /*3b10*/  IMAD.MOV.U32 R13, RZ, RZ, RZ ;  /* 0x000000ffff0d7224 */ /* 0x000fe200078e00ff */
[----:B------:R-:W-:Y:S02]  /*3b20*/  CS2R R8, SRZ ;  /* 0x0000000000087805 */ /* 0x000fe4000001ff00 */
[----:B------:R-:W-:Y:S02]  /*3b30*/  CS2R R6, SRZ ;  /* 0x0000000000067805 */ /* 0x000fe4000001ff00 */
[----:B---3--:R-:W-:Y:S02]  /*3b40*/  ISETP.GE.AND P0, PT, R0, 0x1, PT ;  /* 0x000000010000780c */ /* 0x008fe40003f06270 */
[----:B--2---:R-:W-:-:S04]  /*3b50*/  SHF.R.S32.HI R34, RZ, 0x1f, R31 ;  /* 0x0000001fff227819 */ /* 0x004fc8000001141f */
[CC--:B01----:R-:W-:Y:S02]  /*3b60*/  LEA.HI R2, R34.reuse, R31.reuse, RZ, 0x3 ;  /* 0x0000001f22027211 */ /* 0x0c3fe400078f18ff */
[----:B------:R-:W-:Y:S02]  /*3b70*/  LEA.HI R34, R34, R31, RZ, 0x4 ;  /* 0x0000001f22227211 */ /* 0x000fe400078f20ff */
[----:B------:R-:W-:Y:S02]  /*3b80*/  LOP3.LUT R2, R2, 0xfffffff8, RZ, 0xc0, !PT ;  /* 0xfffffff802027812 */ /* 0x000fe400078ec0ff */
[----:B------:R-:W-:Y:S02]  /*3b90*/  LOP3.LUT R4, R34, 0x3ffffff0, RZ, 0xc0, !PT ;  /* 0x3ffffff022047812 */ /* 0x000fe400078ec0ff */
[----:B------:R-:W-:Y:S01]  /*3ba0*/  SHF.R.S32.HI R34, RZ, 0x4, R34 ;  /* 0x00000004ff227819 */ /* 0x000fe20000011422 */
[----:B------:R-:W-:-:S05]  /*3bb0*/  IMAD.IADD R3, R31, 0x1, -R2 ;  /* 0x000000011f037824 */ /* 0x000fca00078e0a02 */
[----:B------:R-:W-:Y:S01]  /*3bc0*/  ISETP.GE.AND P1, PT, R3, R0, PT ;  /* 0x000000000300720c */ /* 0x000fe20003f26270 */
[----:B------:R-:W-:-:S03]  /*3bd0*/  IMAD.MOV.U32 R0, RZ, RZ, RZ ;  /* 0x000000ffff007224 */ /* 0x000fc600078e00ff */
[C---:B------:R-:W-:Y:S01]  /*3be0*/  ISETP.GT.OR P1, PT, R31.reuse, 0x3f, P1 ;  /* 0x0000003f1f00780c */ /* 0x040fe20000f24670 */
[----:B------:R-:W-:Y:S01]  /*3bf0*/  IMAD.IADD R31, R31, 0x1, -R4 ;  /* 0x000000011f1f7824 */ /* 0x000fe200078e0a04 */
[----:B------:R-:W-:-:S03]  /*3c00*/  CS2R R4, SRZ ;  /* 0x0000000000047805 */ /* 0x000fc6000001ff00 */
[----:B------:R-:W-:-:S04]  /*3c10*/  IMAD.SHL.U32 R31, R31, 0x4, RZ ;  /* 0x000000041f1f7824 */ /* 0x000fc800078e00ff */
[----:B------:R-:W-:-:S04]  /*3c20*/  VIADD R30, R31, 0x40 ;  /* 0x000000401f1e7836 */ /* 0x000fc80000000000 */
[----:B------:R-:W-:-:S04]  /*3c30*/  @!P1 FADD.FTZ R2, -R26, R27 ;  /* 0x0000001b1a029221 */ /* 0x000fc80000010100 */
[----:B------:R-:W-:-:S06]  /*3c40*/  @!P1 FMUL.FTZ R2, R2, 1.4426950216293334961 ;  /* 0x3fb8aa3b02029820 */ /* 0x000fcc0000410000 */
[----:B------:R-:W0:Y:S02]  /*3c50*/  @!P1 MUFU.EX2 R2, R2 ;  /* 0x0000000200029308 */ /* 0x000e240000000800 */
[----:B0-----:R0:W-:Y:S02]  /*3c60*/  @!P1 STS [R29], R2 ;  /* 0x000000021d009388 */ /* 0x0011e40000000800 */
[----:B0-----:R-:W-:Y:S01]  /*3c70*/  CS2R R2, SRZ ;  /* 0x0000000000027805 */ /* 0x001fe2000001ff00 */
[----:B------:R-:W-:Y:S01]  /*3c80*/  VIADD R29, R31, 0x80 ;  /* 0x000000801f1d7836 */ /* 0x000fe20000000000 */
        /* <DEDUP_REMOVED lines=30> */
.L_x_236:
        /* <DEDUP_REMOVED lines=14> */
.L_x_235:
[----:B------:R-:W-:Y:S05]  /*3f50*/  BSYNC B0 ;  /* 0x0000000000007941 */ /* 0x000fea0003800000 */
.L_x_234:
        /* <DEDUP_REMOVED lines=20> */
.L_x_233:
        /* <DEDUP_REMOVED lines=110> */
        .weak           $__internal_4_$__cuda_sm20_div_s64
        .type           $__internal_4_$__cuda_sm20_div_s64,@function
        .size           $__internal_4_$__cuda_sm20_div_s64,(.L_x_7888 - $__internal_4_$__cuda_sm20_div_s64)
$__internal_4_$__cuda_sm20_div_s64:
        /* <DEDUP_REMOVED lines=32> */
[----:B------:R-:W-:-:S04]  /*4980*/  IMAD.HI.U32 R21, P3, R25, R2, R42 ;  /* 0x0000000219157227 */ /* 0x000fc8000786002a */
[----:B------:R-:W-:-:S04]  /*4990*/  IMAD.HI.U32 R2, R25, R0, RZ ;  /* 0x0000000019027227 */ /* 0x000fc800078e00ff */
[----:B------:R-:W-:Y:S01]  /*49a0*/  IMAD R0, R25, R0, RZ ;  /* 0x0000000019007224 */ /* 0x000fe200078e02ff */
[----:B------:R-:W-:-:S04]  /*49b0*/  IADD3.X R2, R2, R25, RZ, P0, !PT ;  /* 0x0000001902027210 */ /* 0x000fc800007fe4ff */
[----:B------:R-:W-:Y:S02]  /*49c0*/  IADD3 R25, P2, R0, R21, RZ ;  /* 0x0000001500197210 */ /* 0x000fe40007f5e0ff */
[-C--:B------:R-:W-:Y:S02]  /*49d0*/  IADD3 R21, P0, RZ, -R24.reuse, RZ ;  /* 0x80000018ff157210 */ /* 0x080fe40007f1e0ff */
[----:B------:R-:W-:Y:S02]  /*49e0*/  IADD3.X R43, RZ, RZ, R2, P2, P3 ;  /* 0x000000ffff2b7210 */ /* 0x000fe400017e6402 */
[----:B------:R-:W-:Y:S01]  /*49f0*/  SEL R21, R21, R24, !P1 ;  /* 0x0000001815157207 */ /* 0x000fe20004800000 */
[----:B------:R-:W-:-:S04]  /*4a00*/  IMAD.X R0, RZ, RZ, ~R19, P0 ;  /* 0x000000ffff007224 */ /* 0x000fc800000e0e13 */
[----:B------:R-:W-:Y:S01]  /*4a10*/  IMAD.HI.U32 R48, R25, R21, RZ ;  /* 0x0000001519307227 */ /* 0x000fe200078e00ff */
[----:B------:R-:W-:-:S05]  /*4a20*/  SEL R0, R0, R19, !P1 ;  /* 0x0000001300007207 */ /* 0x000fca0004800000 */
[----:B------:R-:W-:-:S04]  /*4a30*/  IMAD.WIDE.U32 R48, R25, R0, R48 ;  /* 0x0000000019307225 */ /* 0x000fc800078e0030 */
[C---:B------:R-:W-:Y:S02]  /*4a40*/  IMAD R25, R43.reuse, R0, RZ ;  /* 0x000000002b197224 */ /* 0x040fe400078e02ff */
[----:B------:R-:W-:-:S05]  /*4a50*/  IMAD.HI.U32 R2, P0, R43, R21, R48 ;  /* 0x000000152b027227 */ /* 0x000fca0007800030 */
[----:B------:R-:W-:Y:S01]  /*4a60*/  IADD3 R25, P1, R25, R2, RZ ;  /* 0x0000000219197210 */ /* 0x000fe20007f3e0ff */
[----:B------:R-:W-:-:S04]  /*4a70*/  IMAD.HI.U32 R2, R43, R0, RZ ;  /* 0x000000002b027227 */ /* 0x000fc800078e00ff */
[----:B------:R-:W-:Y:S02]  /*4a80*/  IMAD.X R2, RZ, RZ, R2, P0 ;  /* 0x000000ffff027224 */ /* 0x000fe400000e0602 */
[----:B------:R-:W-:-:S04]  /*4a90*/  IMAD.WIDE.U32 R42, R25, R38, RZ ;  /* 0x00000026192a7225 */ /* 0x000fc800078e00ff */
[----:B------:R-:W-:Y:S01]  /*4aa0*/  IMAD R43, R25, R39, R43 ;  /* 0x00000027192b7224 */ /* 0x000fe200078e022b */
[----:B------:R-:W-:Y:S01]  /*4ab0*/  IADD3 R21, P0, -R42, R21, RZ ;  /* 0x000000152a157210 */ /* 0x000fe20007f1e1ff */
[----:B------:R-:W-:-:S03]  /*4ac0*/  IMAD.X R2, RZ, RZ, R2, P1 ;  /* 0x000000ffff027224 */ /* 0x000fc600008e0602 */
[-C--:B------:R-:W-:Y:S01]  /*4ad0*/  ISETP.GE.U32.AND P3, PT, R21, R38.reuse, PT ;  /* 0x000000261500720c */ /* 0x080fe20003f66070 */
[----:B------:R-:W-:-:S05]  /*4ae0*/  IMAD R43, R2, R38, R43 ;  /* 0x00000026022b7224 */ /* 0x000fca00078e022b */
[----:B------:R-:W-:Y:S02]  /*4af0*/  IADD3.X R43, ~R43, R0, RZ, P0, !PT ;  /* 0x000000002b2b7210 */ /* 0x000fe400007fe5ff */
[----:B------:R-:W-:Y:S02]  /*4b00*/  IADD3 R0, P2, R21, -R38, RZ ;  /* 0x8000002615007210 */ /* 0x000fe40007f5e0ff */
[----:B------:R-:W-:-:S04]  /*4b10*/  ISETP.GE.U32.AND.EX P3, PT, R43, R39, PT, P3 ;  /* 0x000000272b00720c */ /* 0x000fc80003f66130 */
[----:B------:R-:W-:Y:S01]  /*4b20*/  SEL R21, R0, R21, P3 ;  /* 0x0000001500157207 */ /* 0x000fe20001800000 */
[----:B------:R-:W-:-:S03]  /*4b30*/  IMAD.X R0, R43, 0x1, ~R39, P2 ;  /* 0x000000012b007824 */ /* 0x000fc600010e0e27 */
[----:B------:R-:W-:Y:S02]  /*4b40*/  ISETP.GE.U32.AND P0, PT, R21, R38, PT ;  /* 0x000000261500720c */ /* 0x000fe40003f06070 */
[----:B------:R-:W-:Y:S02]  /*4b50*/  IADD3 R38, P1, R25, 0x1, RZ ;  /* 0x0000000119267810 */ /* 0x000fe40007f3e0ff */
[----:B------:R-:W-:Y:S02]  /*4b60*/  SEL R43, R0, R43, P3 ;  /* 0x0000002b002b7207 */ /* 0x000fe40001800000 */
[----:B------:R-:W-:Y:S01]  /*4b70*/  SEL R38, R38, R25, P3 ;  /* 0x0000001926267207 */ /* 0x000fe20001800000 */
[----:B------:R-:W-:Y:S01]  /*4b80*/  IMAD.X R21, RZ, RZ, R2, P1 ;  /* 0x000000ffff157224 */ /* 0x000fe200008e0602 */
[----:B------:R-:W-:Y:S01]  /*4b90*/  ISETP.GE.U32.AND.EX P0, PT, R43, R39, PT, P0 ;  /* 0x000000272b00720c */ /* 0x000fe20003f06100 */
[----:B------:R-:W-:Y:S01]  /*4ba0*/  IMAD.MOV.U32 R39, RZ, RZ, 0x0 ;  /* 0x00000000ff277424 */ /* 0x000fe200078e00ff */
[----:B------:R-:W-:-:S02]  /*4bb0*/  IADD3 R25, P1, R38, 0x1, RZ ;  /* 0x0000000126197810 */ /* 0x000fc40007f3e0ff */
[----:B------:R-:W-:Y:S02]  /*4bc0*/  SEL R21, R21, R2, P3 ;  /* 0x0000000215157207 */ /* 0x000fe40001800000 */
[----:B------:R-:W-:Y:S01]  /*4bd0*/  SEL R25, R25, R38, P0 ;  /* 0x0000002619197207 */ /* 0x000fe20000000000 */
[----:B------:R-:W-:Y:S01]  /*4be0*/  IMAD.MOV.U32 R38, RZ, RZ, R20 ;  /* 0x000000ffff267224 */ /* 0x000fe200078e0014 */
[----:B------:R-:W-:Y:S01]  /*4bf0*/  LOP3.LUT R2, R6, R19, RZ, 0x3c, !PT ;  /* 0x0000001306027212 */ /* 0x000fe200078e3cff */
[----:B------:R-:W-:-:S03]  /*4c00*/  IMAD.X R0, RZ, RZ, R21, P1 ;  /* 0x000000ffff007224 */ /* 0x000fc600008e0615 */
[----:B------:R-:W-:Y:S02]  /*4c10*/  ISETP.GE.AND P2, PT, R2, RZ, PT ;  /* 0x000000ff0200720c */ /* 0x000fe40003f46270 */
[----:B------:R-:W-:Y:S02]  /*4c20*/  SEL R21, R0, R21, P0 ;  /* 0x0000001500157207 */ /* 0x000fe40000000000 */
[----:B------:R-:W-:Y:S02]  /*4c30*/  IADD3 R0, P1, RZ, -R25, RZ ;  /* 0x80000019ff007210 */ /* 0x000fe40007f3e0ff */
[----:B------:R-:W-:Y:S02]  /*4c40*/  ISETP.NE.U32.AND P0, PT, R22, RZ, PT ;  /* 0x000000ff1600720c */ /* 0x000fe40003f05070 */
[----:B------:R-:W-:Y:S02]  /*4c50*/  IADD3.X R2, RZ, ~R21, RZ, P1, !PT ;  /* 0x80000015ff027210 */ /* 0x000fe40000ffe4ff */
[----:B------:R-:W-:-:S02]  /*4c60*/  ISETP.NE.AND.EX P0, PT, R6, RZ, PT, P0 ;  /* 0x000000ff0600720c */ /* 0x000fc40003f05300 */
[----:B------:R-:W-:Y:S02]  /*4c70*/  SEL R0, R0, R25, !P2 ;  /* 0x0000001900007207 */ /* 0x000fe40005000000 */
[----:B------:R-:W-:Y:S02]  /*4c80*/  SEL R2, R2, R21, !P2 ;  /* 0x0000001502027207 */ /* 0x000fe40005000000 */
[----:B------:R-:W-:Y:S02]  /*4c90*/  SEL R0, R0, 0xffffffff, P0 ;  /* 0xffffffff00007807 */ /* 0x000fe40000000000 */
[----:B------:R-:W-:Y:S01]  /*4ca0*/  SEL R21, R2, 0xffffffff, P0 ;  /* 0xffffffff02157807 */ /* 0x000fe20000000000 */
[----:B------:R-:W-:Y:S06]  /*4cb0*/  RET.REL.NODEC R38 `(_ZN5flash32flash_fwd_splitkv_combine_kernelI23Flash_fwd_kernel_traitsILi192ELi64ELi64ELi4ELb0ELb0EN7cutlass10bfloat16_tE19Flash_kernel_traitsILi192ELi64ELi64ELi4ES3_EELi8ELi3ELb0EEEvNS_16Flash_fwd_paramsE) ;  /* 0xffffffb026d07950 */ /* 0x000fec0003c3ffff */
.L_x_237:
        /* <DEDUP_REMOVED lines=12> */
.L_x_7888:


//--------------------- .text._ZN5flash32flash_fwd_splitkv_combine_kernelI23Flash_fwd_kernel_traitsILi192ELi64ELi64ELi4ELb0ELb0EN7cutlass10bfloat16_tE19Flash_kernel_traitsILi192ELi64ELi64ELi4ES3_EELi8ELi2ELb0EEEvNS_16Flash_fwd_paramsE --------------------------
	.section	.text._ZN5flash32flash_fwd_splitkv_combine_kernelI23Flash_fwd_kernel_traitsILi192ELi64ELi64ELi4ELb0ELb0EN7cutlass10bfloat16_tE19Flash_kernel_traitsILi192ELi64ELi64ELi4ES3_EELi8ELi2ELb0EEEvNS_16Flash_fwd_paramsE,"ax",@progbits
	.align	128
        .global         _ZN5flash32flash_fwd_splitkv_combine_kernelI23Flash_fwd_kernel_traitsILi192ELi64ELi64ELi4ELb0ELb0EN7cutlass10bfloat16_tE19Flash_kernel_traitsILi192ELi64ELi64ELi4ES3_EELi8ELi2ELb0EEEvNS_16Flash_fwd_paramsE
        .type           _ZN5flash32flash_fwd_splitkv_combine_kernelI23Flash_fwd_kernel_traitsILi192ELi64ELi64ELi4ELb0ELb0EN7cutlass10bfloat16_tE19Flash_kernel_traitsILi192ELi64ELi64ELi4ES3_EELi8ELi2ELb0EEEvNS_16Flash_fwd_paramsE,@function
        .size           _ZN5flash32flash_fwd_splitkv_combine_kernelI23Flash_fwd_kernel_traitsILi192ELi64ELi64ELi4ELb0ELb0EN7cutlass10bfloat16_tE19Flash_kernel_traitsILi192ELi64ELi64ELi4ES3_EELi8ELi2ELb0EEEvNS_16Flash_fwd_paramsE,(.L_x_7889 - _ZN5flash32flash_fwd_splitkv_combine_kernelI23Flash_fwd_kernel_traitsILi192ELi64ELi64ELi4ELb0ELb0EN7cutlass10bfloat16_tE19Flash_kernel_traitsILi192ELi64ELi64ELi4ES3_EELi8ELi2ELb0EEEvNS_16Flash_fwd_paramsE)
        .other          _ZN5flash32flash_fwd_splitkv_combine_kernelI23Flash_fwd_kernel_traitsILi192ELi64ELi64ELi4ELb0ELb0EN7cutlass10bfloat16_tE19Flash_kernel_traitsILi192ELi64ELi64ELi4ES3_EELi8ELi2ELb0EEEvNS_16Flash_fwd_paramsE,@"STO_CUDA_ENTRY STV_DEFAULT"
_ZN5flash32flash_fwd_splitkv_combine_kernelI23Flash_fwd_kernel_traitsILi192ELi64ELi64ELi4ELb0ELb0EN7cutlass10bfloat16_tE19Flash_kernel_traitsILi192ELi64ELi64ELi4ES3_EELi8ELi2ELb0EEEvNS_16Flash_fwd_paramsE:
.text._ZN5flash32flash_fwd_splitkv_combine_kernelI23Flash_fwd_kernel_traitsILi192ELi64ELi64ELi4ELb0ELb0EN7cutlass10bfloat16_tE19Flash_kernel_traitsILi192ELi64ELi64ELi4ES3_EELi8ELi2ELb0EEEvNS_16Flash_fwd_paramsE:
        /* <DEDUP_REMOVED lines=23> */
[----:B------:R-:W-:Y:S05]  /*0170*/  CALL.REL.NOINC `($__internal_5_$__cuda_sm20_div_s64) ;  /* 0x00000044009c7944 */ /* 0x000fea0003c00000 */
[----:B------:R-:W-:Y:S05]  /*0180*/  BRA `(.L_x_239) ;  /* 0x00000000004c7947 */ /* 0x000fea0003800000 */
.L_x_238:
        /* <DEDUP_REMOVED lines=19> */
.L_x_239:
        /* <DEDUP_REMOVED lines=12> */
[----:B------:R-:W-:Y:S05]  /*0380*/  CALL.REL.NOINC `($__internal_5_$__cuda_sm20_div_s64) ;  /* 0x0000004400187944 */ /* 0x000fea0003c00000 */
[----:B------:R-:W-:Y:S02]  /*0390*/  MOV R8, R18 ;  /* 0x0000001200087202 */ /* 0x000fe40000000f00 */
[----:B------:R-:W-:Y:S01]  /*03a0*/  MOV R9, R19 ;  /* 0x0000001300097202 */ /* 0x000fe20000000f00 */
[----:B------:R-:W-:Y:S05]  /*03b0*/  BRA `(.L_x_242) ;  /* 0x00000000004c7947 */ /* 0x000fea0003800000 */
.L_x_241:
        /* <DEDUP_REMOVED lines=19> */
.L_x_242:
[----:B------:R-:W-:Y:S05]  /*04f0*/  BSYNC B0 ;  /* 0x0000000000007941 */ /* 0x000fea0003800000 */
.L_x_240:
[----:B------:R-:W0:Y:S01]  /*0500*/  LDC R4, c[0x0][0x2c4] ;  /* 0x0000b100ff047b82 */ /* 0x000e220000000800 */
[----:B------:R-:W-:Y:S01]  /*0510*/  IMAD.MOV.U32 R10, RZ, RZ, RZ ;  /* 0x000000ffff0a7224 */ /* 0x000fe200078e00ff */
[----:B------:R-:W-:Y:S01]  /*0520*/  BSSY B0, `(.L_x_243) ;  /* 0x000003a000007945 */ /* 0x000fe20003800000 */
[----:B0-----:R-:W-:-:S04]  /*0530*/  IABS R7, R4 ;  /* 0x0000000400077213 */ /* 0x001fc80000000000 */
[----:B------:R-:W0:Y:S01]  /*0540*/  I2F.RP R12, R7 ;  /* 0x00000007000c7306 */ /* 0x000e220000209400 */
[----:B------:R-:W-:-:S04]  /*0550*/  IADD3 R2, R7, -0x1, R4 ;  /* 0xffffffff07027810 */ /* 0x000fc80007ffe004 */
[----:B------:R-:W-:-:S03]  /*0560*/  IABS R3, R2 ;  /* 0x0000000200037213 */ /* 0x000fc60000000000 */
        /* <DEDUP_REMOVED lines=34> */
.L_x_244:
        /* <DEDUP_REMOVED lines=19> */
.L_x_245:
[----:B------:R-:W-:Y:S05]  /*08c0*/  BSYNC B0 ;  /* 0x0000000000007941 */ /* 0x000fea0003800000 */
.L_x_243:
        /* <DEDUP_REMOVED lines=25> */
[C---:B------:R-:W-:Y:S02]  /*0a60*/  ISETP.NE.AND P2, PT, R3.reuse, RZ, PT ;  /* 0x000000ff0300720c */ /* 0x040fe40003f45270 */
        /* <DEDUP_REMOVED lines=47> */
[----:B------:R-:W-:Y:S02]  /*0d60*/  MOV R34, R18 ;  /* 0x0000001200227202 */ /* 0x000fe40000000f00 */
[----:B------:R-:W-:Y:S01]  /*0d70*/  MOV R35, R19 ;  /* 0x0000001300237202 */ /* 0x000fe20000000f00 */
[----:B------:R-:W-:Y:S05]  /*0d80*/  BRA `(.L_x_248) ;  /* 0x00000000004c7947 */ /* 0x000fea0003800000 */
.L_x_247:
        /* <DEDUP_REMOVED lines=19> */
.L_x_248:
[----:B------:R-:W-:Y:S05]  /*0ec0*/  BSYNC B0 ;  /* 0x0000000000007941 */ /* 0x000fea0003800000 */
.L_x_246:
[-C--:B------:R-:W-:Y:S01]  /*0ed0*/  IABS R17, R3.reuse ;  /* 0x0000000300117213 */ /* 0x080fe20000000000 */
[----:B------:R-:W0:Y:S01]  /*0ee0*/  LDC R6, c[0x0][0x2c4] ;  /* 0x0000b100ff067b82 */ /* 0x000e220000000800 */
[----:B------:R-:W-:Y:S01]  /*0ef0*/  IABS R7, R3 ;  /* 0x0000000300077213 */ /* 0x000fe20000000000 */
[----:B------:R-:W-:Y:S01]  /*0f00*/  BSSY B0, `(.L_x_249) ;  /* 0x000003c000007945 */ /* 0x000fe20003800000 */
[----:B------:R-:W1:Y:S03]  /*0f10*/  I2F.RP R16, R17 ;  /* 0x0000001100107306 */ /* 0x000e660000209400 */
[----:B------:R-:W-:-:S05]  /*0f20*/  IMAD.MOV R7, RZ, RZ, -R7 ;  /* 0x000000ffff077224 */ /* 0x000fca00078e0a07 */
[----:B-1----:R-:W1:Y:S01]  /*0f30*/  MUFU.RCP R18, R16 ;  /* 0x0000001000127308 */ /* 0x002e620000001000 */
[----:B0-----:R-:W-:Y:S01]  /*0f40*/  IADD3 R6, R17, -0x1, R6 ;  /* 0xffffffff11067810 */ /* 0x001fe20007ffe006 */
[----:B-1----:R-:W-:-:S06]  /*0f50*/  VIADD R18, R18, 0xffffffe ;  /* 0x0ffffffe12127836 */ /* 0x002fcc0000000000 */
[----:B------:R-:W0:Y:S02]  /*0f60*/  F2I.FTZ.U32.TRUNC.NTZ R19, R18 ;  /* 0x0000001200137305 */ /* 0x000e24000021f000 */
[----:B0-----:R-:W-:Y:S02]  /*0f70*/  IMAD.MOV R10, RZ, RZ, -R19 ;  /* 0x000000ffff0a7224 */ /* 0x001fe400078e0a13 */
[----:B------:R-:W-:Y:S02]  /*0f80*/  IMAD.MOV.U32 R18, RZ, RZ, RZ ;  /* 0x000000ffff127224 */ /* 0x000fe400078e00ff */
        /* <DEDUP_REMOVED lines=32> */
.L_x_250:
        /* <DEDUP_REMOVED lines=19> */
.L_x_251:
[----:B------:R-:W-:Y:S05]  /*12c0*/  BSYNC B0 ;  /* 0x0000000000007941 */ /* 0x000fea0003800000 */
.L_x_249:
[----:B------:R-:W0:Y:S01]  /*12d0*/  LDC R9, c[0x0][0x2c4] ;  /* 0x0000b100ff097b82 */ /* 0x000e220000000800 */
[----:B------:R-:W1:Y:S01]  /*12e0*/  S2R R16, SR_TID.X ;  /* 0x0000000000107919 */ /* 0x000e620000002100 */
[----:B------:R-:W-:Y:S01]  /*12f0*/  ISETP.GT.AND P4, PT, R3, RZ, PT ;  /* 0x000000ff0300720c */ /* 0x000fe20003f84270 */
[----:B------:R-:W-:Y:S01]  /*1300*/  ULDC UR5, c[0x0][0x3c4] ;  /* 0x0000f10000057ab9 */ /* 0x000fe20000000800 */
[----:B------:R-:W-:Y:S01]  /*1310*/  ULDC.64 UR8, c[0x0][0x208] ;  /* 0x0000820000087ab9 */ /* 0x000fe20000000a00 */
[----:B------:R-:W-:Y:S01]  /*1320*/  BSSY B0, `(.L_x_252) ;  /* 0x000003f000007945 */ /* 0x000fe20003800000 */
[----:B------:R-:W-:Y:S02]  /*1330*/  MOV R30, 0xff800000 ;  /* 0xff800000001e7802 */ /* 0x000fe40000000f00 */
        /* <DEDUP_REMOVED lines=14> */
[----:B------:R-:W-:Y:S01]  /*1420*/  IMAD.HI.U32 R17, R18, R7, RZ ;  /* 0x0000000712117227 */ /* 0x000fe200078e00ff */
[----:B------:R-:W-:-:S03]  /*1430*/  LEA.HI.SX32 R3, R3, 0x1, 0x1 ;  /* 0x0000000103037811 */ /* 0x000fc600078f0aff */
[----:B------:R-:W-:Y:S02]  /*1440*/  IMAD.MOV R18, RZ, RZ, -R17 ;  /* 0x000000ffff127224 */ /* 0x000fe400078e0a11 */
[----:B------:R-:W-:Y:S01]  /*1450*/  @!P4 IMAD.MOV R3, RZ, RZ, R6 ;  /* 0x000000ffff03c224 */ /* 0x000fe200078e0206 */
[----:B------:R-:W-:Y:S01]  /*1460*/  @!P1 MOV R6, 0x400 ;  /* 0x0000040000069802 */ /* 0x000fe20000000f00 */
[C---:B------:R-:W-:Y:S02]  /*1470*/  IMAD R19, R8.reuse, R18, R7 ;  /* 0x0000001208137224 */ /* 0x040fe400078e0207 */
[----:B------:R-:W0:Y:S03]  /*1480*/  @!P1 S2R R7, SR_CgaCtaId ;  /* 0x0000000000079919 */ /* 0x000e260000008800 */
[----:B------:R-:W-:-:S13]  /*1490*/  ISETP.GT.U32.AND P0, PT, R8, R19, PT ;  /* 0x000000130800720c */ /* 0x000fda0003f04070 */
[----:B------:R-:W-:Y:S02]  /*14a0*/  @!P0 IMAD.IADD R19, R19, 0x1, -R8 ;  /* 0x0000000113138824 */ /* 0x000fe400078e0a08 */
[----:B------:R-:W-:Y:S01]  /*14b0*/  @!P0 VIADD R17, R17, 0x1 ;  /* 0x0000000111118836 */ /* 0x000fe20000000000 */
[----:B------:R-:W-:Y:S02]  /*14c0*/  ISETP.NE.AND P0, PT, R9, RZ, PT ;  /* 0x000000ff0900720c */ /* 0x000fe40003f05270 */
[----:B------:R-:W-:Y:S02]  /*14d0*/  ISETP.GE.U32.AND P3, PT, R19, R8, PT ;  /* 0x000000081300720c */ /* 0x000fe40003f66070 */
[----:B------:R-:W-:Y:S02]  /*14e0*/  SHF.R.S32.HI R19, RZ, 0x1f, R16 ;  /* 0x0000001fff137819 */ /* 0x000fe40000011410 */
[----:B0-----:R-:W-:-:S09]  /*14f0*/  @!P1 LEA R7, R7, R6, 0x18 ;  /* 0x0000000607079211 */ /* 0x001fd200078ec0ff */
[----:B------:R-:W-:-:S05]  /*1500*/  @P3 VIADD R17, R17, 0x1 ;  /* 0x0000000111113836 */ /* 0x000fca0000000000 */
[----:B------:R-:W-:Y:S02]  /*1510*/  MOV R8, R17 ;  /* 0x0000001100087202 */ /* 0x000fe40000000f00 */
[----:B------:R-:W-:-:S03]  /*1520*/  LEA.HI R17, R19, R16, RZ, 0x3 ;  /* 0x0000001013117211 */ /* 0x000fc600078f18ff */
[----:B------:R-:W-:Y:S01]  /*1530*/  @!P2 IMAD.MOV R8, RZ, RZ, -R8 ;  /* 0x000000ffff08a224 */ /* 0x000fe200078e0a08 */
[----:B------:R-:W-:Y:S02]  /*1540*/  SHF.R.S32.HI R18, RZ, 0x3, R17 ;  /* 0x00000003ff127819 */ /* 0x000fe40000011411 */
[----:B------:R-:W-:Y:S02]  /*1550*/  @!P0 LOP3.LUT R8, RZ, R9, RZ, 0x33, !PT ;  /* 0x00000009ff088212 */ /* 0x000fe400078e33ff */
[C---:B------:R-:W-:Y:S01]  /*1560*/  ISETP.GE.AND P0, PT, R18.reuse, UR5, PT ;  /* 0x0000000512007c0c */ /* 0x040fe2000bf06270 */
[----:B------:R-:W-:Y:S01]  /*1570*/  @!P1 IMAD R7, R18, 0x24, R7 ;  /* 0x0000002412079824 */ /* 0x000fe200078e0207 */
[----:B------:R-:W-:Y:S01]  /*1580*/  LOP3.LUT R17, R17, 0xfffffff8, RZ, 0xc0, !PT ;  /* 0xfffffff811117812 */ /* 0x000fe200078ec0ff */
[----:B------:R-:W-:-:S04]  /*1590*/  IMAD R3, R3, R8, RZ ;  /* 0x0000000803037224 */ /* 0x000fc800078e02ff */
[----:B------:R-:W-:Y:S01]  /*15a0*/  IMAD.IADD R24, R16, 0x1, -R17 ;  /* 0x0000000110187824 */ /* 0x000fe200078e0a11 */
[----:B------:R-:W-:Y:S01]  /*15b0*/  IABS R27, R3 ;  /* 0x00000003001b7213 */ /* 0x000fe20000000000 */
[----:B------:R-:W-:Y:S02]  /*15c0*/  IMAD.MOV.U32 R17, RZ, RZ, -0x800000 ;  /* 0xff800000ff117424 */ /* 0x000fe400078e00ff */
[----:B------:R-:W-:Y:S02]  /*15d0*/  @!P1 IMAD R8, R24, 0x4, R7 ;  /* 0x0000000418089824 */ /* 0x000fe400078e0207 */
[----:B------:R-:W-:Y:S01]  /*15e0*/  VIADD R22, R27, UR4 ;  /* 0x000000041b167c36 */ /* 0x000fe20008000000 */
        /* <DEDUP_REMOVED lines=18> */
.L_x_253:
[----:B------:R-:W-:Y:S05]  /*1710*/  BSYNC B0 ;  /* 0x0000000000007941 */ /* 0x000fea0003800000 */
.L_x_252:
[----:B-----5:R1:W-:Y:S01]  /*1720*/  @!P1 STS [R8], R17 ;  /* 0x0000001108009388 */ /* 0x0203e20000000800 */
[----:B------:R-:W-:Y:S01]  /*1730*/  BSSY B0, `(.L_x_254) ;  /* 0x000000c000007945 */ /* 0x000fe20003800000 */
[----:B------:R-:W-:Y:S06]  /*1740*/  BAR.SYNC.DEFER_BLOCKING 0x0 ;  /* 0x0000000000007b1d */ /* 0x000fec0000010000 */
[----:B------:R-:W-:Y:S05]  /*1750*/  @P1 BRA `(.L_x_255) ;  /* 0x0000000000241947 */ /* 0x000fea0003800000 */
[----:B------:R-:W2:Y:S01]  /*1760*/  S2R R6, SR_CgaCtaId ;  /* 0x0000000000067919 */ /* 0x000ea20000008800 */
[----:B-1----:R-:W-:Y:S02]  /*1770*/  LEA.HI R17, R19, R16, RZ, 0x2 ;  /* 0x0000001013117211 */ /* 0x002fe400078f10ff */
[----:B------:R-:W-:Y:S02]  /*1780*/  MOV R7, 0x400 ;  /* 0x0000040000077802 */ /* 0x000fe40000000f00 */
[----:B------:R-:W-:Y:S02]  /*1790*/  LOP3.LUT R17, R17, 0xfffffffc, RZ, 0xc0, !PT ;  /* 0xfffffffc11117812 */ /* 0x000fe400078ec0ff */
[----:B--2---:R-:W-:-:S03]  /*17a0*/  LEA R6, R6, R7, 0x18 ;  /* 0x0000000706067211 */ /* 0x004fc600078ec0ff */
[----:B------:R-:W-:-:S04]  /*17b0*/  IMAD.IADD R7, R16, 0x1, -R17 ;  /* 0x0000000110077824 */ /* 0x000fc800078e0a11 */
[----:B------:R-:W-:-:S04]  /*17c0*/  IMAD R6, R7, 0x24, R6 ;  /* 0x0000002407067824 */ /* 0x000fc800078e0206 */
[----:B------:R-:W-:-:S05]  /*17d0*/  IMAD.IADD R6, R17, 0x1, R6 ;  /* 0x0000000111067824 */ /* 0x000fca00078e0206 */
[----:B------:R2:W3:Y:S02]  /*17e0*/  LDS R30, [R6] ;  /* 0x00000000061e7984 */ /* 0x0004e40000000800 */
.L_x_255:
[----:B------:R-:W-:Y:S05]  /*17f0*/  BSYNC B0 ;  /* 0x0000000000007941 */ /* 0x000fea0003800000 */
.L_x_254:
[----:B---3--:R-:W3:Y:S01]  /*1800*/  SHFL.BFLY PT, R7, R30, 0x2, 0x1f ;  /* 0x0c401f001e077f89 */ /* 0x008ee200000e0000 */
[----:B-1----:R-:W1:Y:S01]  /*1810*/  LDC R17, c[0x0][0x270] ;  /* 0x00009c00ff117b82 */ /* 0x002e620000000800 */
[----:B--2---:R-:W2:Y:S01]  /*1820*/  I2F.RP R6, R27 ;  /* 0x0000001b00067306 */ /* 0x004ea20000209400 */
[----:B------:R-:W-:Y:S01]  /*1830*/  ISETP.GT.AND P5, PT, R3, RZ, PT ;  /* 0x000000ff0300720c */ /* 0x000fe20003fa4270 */
[----:B------:R-:W-:Y:S06]  /*1840*/  BSSY B1, `(.L_x_256) ;  /* 0x0000228000017945 */ /* 0x000fec0003800000 */
[----:B--2---:R-:W0:Y:S01]  /*1850*/  MUFU.RCP R6, R6 ;  /* 0x0000000600067308 */ /* 0x004e220000001000 */
[----:B---3--:R-:W-:-:S02]  /*1860*/  FMNMX.FTZ R24, R7, R30, !PT ;  /* 0x0000001e07187209 */ /* 0x008fc40007810000 */
[----:B-1----:R-:W-:-:S03]  /*1870*/  IABS R26, R17 ;  /* 0x00000011001a7213 */ /* 0x002fc60000000000 */
[----:B------:R-:W1:Y:S02]  /*1880*/  SHFL.BFLY PT, R7, R24, 0x1, 0x1f ;  /* 0x0c201f0018077f89 */ /* 0x000e6400000e0000 */
[----:B------:R-:W2:Y:S01]  /*1890*/  I2F.U32.RP R18, R26 ;  /* 0x0000001a00127306 */ /* 0x000ea20000209000 */
[----:B0-----:R-:W-:-:S07]  /*18a0*/  VIADD R32, R6, 0xffffffe ;  /* 0x0ffffffe06207836 */ /* 0x001fce0000000000 */
[----:B------:R-:W0:Y:S08]  /*18b0*/  F2I.FTZ.U32.TRUNC.NTZ R33, R32 ;  /* 0x0000002000217305 */ /* 0x000e30000021f000 */
[----:B--2---:R2:W3:Y:S01]  /*18c0*/  MUFU.RCP R38, R18 ;  /* 0x0000001200267308 */ /* 0x0044e20000001000 */
[----:B-1----:R-:W-:Y:S01]  /*18d0*/  FMNMX.FTZ R7, R24, R7, !PT ;  /* 0x0000000718077209 */ /* 0x002fe20007810000 */
[----:B0-----:R-:W-:Y:S01]  /*18e0*/  IMAD.MOV R6, RZ, RZ, -R33 ;  /* 0x000000ffff067224 */ /* 0x001fe200078e0a21 */
[----:B------:R-:W-:Y:S01]  /*18f0*/  IABS R24, R4 ;  /* 0x0000000400187213 */ /* 0x000fe20000000000 */
[----:B------:R-:W-:Y:S01]  /*1900*/  IMAD.MOV.U32 R32, RZ, RZ, RZ ;  /* 0x000000ffff207224 */ /* 0x000fe200078e00ff */
[----:B------:R-:W-:Y:S01]  /*1910*/  FSETP.NEU.FTZ.AND P0, PT, R7, -INF , PT ;  /* 0xff8000000700780b */ /* 0x000fe20003f1d000 */
[----:B------:R-:W-:Y:S01]  /*1920*/  IMAD R25, R6, R27, RZ ;  /* 0x0000001b06197224 */ /* 0x000fe200078e02ff */
[----:B------:R-:W-:-:S02]  /*1930*/  IABS R6, R3 ;  /* 0x0000000300067213 */ /* 0x000fc40000000000 */
[----:B------:R-:W-:Y:S01]  /*1940*/  FSEL R7, R7, RZ, P0 ;  /* 0x000000ff07077208 */ /* 0x000fe20000000000 */
[----:B------:R-:W-:Y:S01]  /*1950*/  IMAD.HI.U32 R25, R33, R25, R32 ;  /* 0x0000001921197227 */ /* 0x000fe200078e0020 */
[----:B--2---:R-:W-:Y:S02]  /*1960*/  IABS R18, R22 ;  /* 0x0000001600127213 */ /* 0x004fe40000000000 */
[-C--:B------:R-:W-:Y:S01]  /*1970*/  IABS R33, R17.reuse ;  /* 0x0000001100217213 */ /* 0x080fe20000000000 */
[----:B------:R-:W-:Y:S01]  /*1980*/  FADD.FTZ R8, -R7, R30 ;  /* 0x0000001e07087221 */ /* 0x000fe20000010100 */
[----:B---3--:R-:W-:Y:S01]  /*1990*/  VIADD R38, R38, 0xffffffe ;  /* 0x0ffffffe26267836 */ /* 0x008fe20000000000 */
[----:B------:R-:W-:Y:S01]  /*19a0*/  ISETP.GT.AND P0, PT, R2, RZ, PT ;  /* 0x000000ff0200720c */ /* 0x000fe20003f04270 */
[----:B------:R-:W-:Y:S02]  /*19b0*/  IMAD.MOV R6, RZ, RZ, -R6 ;  /* 0x000000ffff067224 */ /* 0x000fe400078e0a06 */
[----:B------:R-:W-:Y:S01]  /*19c0*/  FMUL.FTZ R8, R8, 1.4426950216293334961 ;  /* 0x3fb8aa3b08087820 */ /* 0x000fe20000410000 */
[----:B------:R-:W0:Y:S01]  /*19d0*/  F2I.FTZ.U32.TRUNC.NTZ R39, R38 ;  /* 0x0000002600277305 */ /* 0x000e22000021f000 */
[----:B------:R-:W-:Y:S01]  /*19e0*/  IMAD.HI.U32 R25, R25, R18, RZ ;  /* 0x0000001219197227 */ /* 0x000fe200078e00ff */
[----:B------:R-:W-:-:S03]  /*19f0*/  LOP3.LUT R4, R4, R17, RZ, 0x3c, !PT ;  /* 0x0000001104047212 */ /* 0x000fc600078e3cff */
[----:B------:R-:W-:Y:S02]  /*1a00*/  IMAD R6, R25, R6, R18 ;  /* 0x0000000619067224 */ /* 0x000fe400078e0212 */
[----:B------:R-:W-:Y:S01]  /*1a10*/  IMAD.MOV R33, RZ, RZ, -R33 ;  /* 0x000000ffff217224 */ /* 0x000fe200078e0a21 */
[----:B------:R-:W1:Y:S02]  /*1a20*/  MUFU.EX2 R8, R8 ;  /* 0x0000000800087308 */ /* 0x000e640000000800 */
[----:B------:R-:W-:Y:S01]  /*1a30*/  ISETP.GT.U32.AND P1, PT, R27, R6, PT ;  /* 0x000000061b00720c */ /* 0x000fe20003f24070 */
[----:B0-----:R-:W-:Y:S02]  /*1a40*/  IMAD.MOV R37, RZ, RZ, -R39 ;  /* 0x000000ffff257224 */ /* 0x001fe400078e0a27 */
[----:B------:R-:W-:Y:S02]  /*1a50*/  IMAD.MOV.U32 R38, RZ, RZ, RZ ;  /* 0x000000ffff267224 */ /* 0x000fe400078e00ff */
[----:B------:R-:W-:-:S04]  /*1a60*/  IMAD R37, R37, R26, RZ ;  /* 0x0000001a25257224 */ /* 0x000fc800078e02ff */
[----:B------:R-:W-:Y:S01]  /*1a70*/  IMAD.HI.U32 R37, R39, R37, R38 ;  /* 0x0000002527257227 */ /* 0x000fe200078e0026 */
[----:B-1----:R-:W0:Y:S03]  /*1a80*/  SHFL.BFLY PT, R29, R8, 0x2, 0x1f ;  /* 0x0c401f00081d7f89 */ /* 0x002e2600000e0000 */
[----:B------:R-:W-:Y:S02]  /*1a90*/  @!P1 IMAD.IADD R6, R6, 0x1, -R27 ;  /* 0x0000000106069824 */ /* 0x000fe400078e0a1b */
[----:B------:R-:W-:-:S03]  /*1aa0*/  IMAD.HI.U32 R32, R37, R24, RZ ;  /* 0x0000001825207227 */ /* 0x000fc600078e00ff */
[-C--:B------:R-:W-:Y:S01]  /*1ab0*/  ISETP.GE.U32.AND P4, PT, R6, R27.reuse, PT ;  /* 0x0000001b0600720c */ /* 0x080fe20003f86070 */
[----:B------:R-:W-:Y:S01]  /*1ac0*/  IMAD.HI.U32 R36, R37, R18, RZ ;  /* 0x0000001225247227 */ /* 0x000fe200078e00ff */
[----:B------:R-:W-:Y:S02]  /*1ad0*/  SHF.R.S32.HI R6, RZ, 0x1f, R2 ;  /* 0x0000001fff067819 */ /* 0x000fe40000011402 */
[----:B------:R-:W-:Y:S01]  /*1ae0*/  LOP3.LUT R37, R22, R27, RZ, 0x3c, !PT ;  /* 0x0000001b16257212 */ /* 0x000fe200078e3cff */
[----:B------:R-:W-:Y:S01]  /*1af0*/  IMAD R31, R32, R33, R24 ;  /* 0x00000021201f7224 */ /* 0x000fe200078e0218 */
[----:B------:R-:W-:Y:S01]  /*1b00*/  LOP3.LUT R22, R22, R17, RZ, 0x3c, !PT ;  /* 0x0000001116167212 */ /* 0x000fe200078e3cff */
[----:B------:R-:W-:Y:S01]  /*1b10*/  IMAD R33, R36, R33, R18 ;  /* 0x0000002124217224 */ /* 0x000fe200078e0212 */
[----:B------:R-:W-:Y:S01]  /*1b20*/  LEA.HI.SX32 R18, R2, 0x1, 0x1 ;  /* 0x0000000102127811 */ /* 0x000fe200078f0aff */
[----:B------:R-:W-:Y:S01]  /*1b30*/  @!P0 IMAD.MOV R18, RZ, RZ, R6 ;  /* 0x000000ffff128224 */ /* 0x000fe200078e0206 */
[C---:B------:R-:W-:Y:S01]  /*1b40*/  ISETP.GT.U32.AND P3, PT, R26.reuse, R31, PT ;  /* 0x0000001f1a00720c */ /* 0x040fe20003f64070 */
[----:B------:R-:W-:Y:S01]  /*1b50*/  @!P1 VIADD R25, R25, 0x1 ;  /* 0x0000000119199836 */ /* 0x000fe20000000000 */
[----:B------:R-:W-:Y:S01]  /*1b60*/  ISETP.GT.U32.AND P2, PT, R26, R33, PT ;  /* 0x000000211a00720c */ /* 0x000fe20003f44070 */
[----:B------:R-:W1:Y:S01]  /*1b70*/  LDC.U8 R24, c[0x0][0x3d9] ;  /* 0x0000f640ff187b82 */ /* 0x000e620000000000 */
[----:B------:R-:W-:Y:S01]  /*1b80*/  ISETP.GE.AND P0, PT, R37, RZ, PT ;  /* 0x000000ff2500720c */ /* 0x000fe20003f06270 */
[----:B------:R-:W-:Y:S01]  /*1b90*/  @P4 VIADD R25, R25, 0x1 ;  /* 0x0000000119194836 */ /* 0x000fe20000000000 */
[C---:B------:R-:W-:Y:S01]  /*1ba0*/  ISETP.NE.AND P1, PT, R3.reuse, RZ, PT ;  /* 0x000000ff0300720c */ /* 0x040fe20003f25270 */
[----:B0-----:R-:W-:Y:S01]  /*1bb0*/  FADD.FTZ R29, R8, R29 ;  /* 0x0000001d081d7221 */ /* 0x001fe20000010000 */
[----:B------:R-:W-:-:S04]  /*1bc0*/  LEA.HI.SX32 R6, R3, 0x1, 0x1 ;  /* 0x0000000103067811 */ /* 0x000fc800078f0aff */
[----:B------:R-:W0:Y:S01]  /*1bd0*/  SHFL.BFLY PT, R8, R29, 0x1, 0x1f ;  /* 0x0c201f001d087f89 */ /* 0x000e2200000e0000 */
[--C-:B------:R-:W-:Y:S02]  /*1be0*/  @!P3 IMAD.IADD R31, R31, 0x1, -R26.reuse ;  /* 0x000000011f1fb824 */ /* 0x100fe400078e0a1a */
[----:B------:R-:W-:Y:S02]  /*1bf0*/  @!P2 IMAD.IADD R33, R33, 0x1, -R26 ;  /* 0x000000012121a824 */ /* 0x000fe400078e0a1a */
[----:B------:R-:W-:Y:S01]  /*1c00*/  @!P0 IMAD.MOV R25, RZ, RZ, -R25 ;  /* 0x000000ffff198224 */ /* 0x000fe200078e0a19 */
[----:B------:R-:W-:Y:S01]  /*1c10*/  ISETP.GE.U32.AND P4, PT, R31, R26, PT ;  /* 0x0000001a1f00720c */ /* 0x000fe20003f86070 */
[----:B------:R-:W-:Y:S01]  /*1c20*/  @!P3 VIADD R32, R32, 0x1 ;  /* 0x000000012020b836 */ /* 0x000fe20000000000 */
[----:B------:R-:W-:Y:S01]  /*1c30*/  @!P1 LOP3.LUT R25, RZ, R27, RZ, 0x33, !PT ;  /* 0x0000001bff199212 */ /* 0x000fe200078e33ff */
[----:B------:R-:W-:Y:S01]  /*1c40*/  @!P2 VIADD R36, R36, 0x1 ;  /* 0x000000012424a836 */ /* 0x000fe20000000000 */
[----:B------:R-:W-:-:S02]  /*1c50*/  ISETP.GE.AND P1, PT, R4, RZ, PT ;  /* 0x000000ff0400720c */ /* 0x000fc40003f26270 */
[----:B------:R-:W-:Y:S02]  /*1c60*/  ISETP.GE.AND P3, PT, R22, RZ, PT ;  /* 0x000000ff1600720c */ /* 0x000fe40003f66270 */
[----:B------:R-:W-:Y:S02]  /*1c70*/  LOP3.LUT R27, RZ, R17, RZ, 0x33, !PT ;  /* 0x00000011ff1b7212 */ /* 0x000fe400078e33ff */
[----:B-1----:R-:W-:-:S03]  /*1c80*/  ISETP.NE.AND P2, PT, R24, RZ, PT ;  /* 0x000000ff1800720c */ /* 0x002fc60003f45270 */
[----:B------:R-:W-:Y:S01]  /*1c90*/  @P4 VIADD R32, R32, 0x1 ;  /* 0x0000000120204836 */ /* 0x000fe20000000000 */
[C---:B------:R-:W-:Y:S02]  /*1ca0*/  LOP3.LUT P4, RZ, R16.reuse, 0x3, RZ, 0xc0, !PT ;  /* 0x0000000310ff7812 */ /* 0x040fe4000788c0ff */
[----:B------:R-:W-:Y:S01]  /*1cb0*/  SEL R9, R9, 0x1, !P2 ;  /* 0x0000000109097807 */ /* 0x000fe20005000000 */
[----:B------:R-:W-:Y:S02]  /*1cc0*/  @!P1 IMAD.MOV R32, RZ, RZ, -R32 ;  /* 0x000000ffff209224 */ /* 0x000fe400078e0a20 */
[----:B0-----:R-:W-:Y:S01]  /*1cd0*/  FADD.FTZ R8, R29, R8 ;  /* 0x000000081d087221 */ /* 0x001fe20000010000 */
[----:B------:R-:W-:Y:S02]  /*1ce0*/  SHF.R.S32.HI R29, RZ, 0x1f, R3 ;  /* 0x0000001fff1d7819 */ /* 0x000fe40000011403 */
[----:B------:R-:W-:Y:S02]  /*1cf0*/  ISETP.GT.OR P4, PT, R16, 0x1f, P4 ;  /* 0x0000001f1000780c */ /* 0x000fe40002784670 */
[----:B------:R-:W-:Y:S01]  /*1d00*/  FSETP.NE.FTZ.AND P0, PT, R8, RZ, PT ;  /* 0x000000ff0800720b */ /* 0x000fe20003f15000 */
[----:B------:R-:W-:Y:S01]  /*1d10*/  @!P5 IMAD.MOV R6, RZ, RZ, R29 ;  /* 0x000000ffff06d224 */ /* 0x000fe200078e021d */
[----:B------:R-:W-:-:S02]  /*1d20*/  ISETP.GE.U32.AND P5, PT, R33, R26, PT ;  /* 0x0000001a2100720c */ /* 0x000fc40003fa6070 */
[----:B------:R-:W-:Y:S02]  /*1d30*/  ISETP.LT.U32.AND P1, PT, R20, R25, PT ;  /* 0x000000191400720c */ /* 0x000fe40003f21070 */
[----:B------:R-:W-:-:S04]  /*1d40*/  SHF.R.S32.HI R33, RZ, 0x1f, R25 ;  /* 0x0000001fff217819 */ /* 0x000fc80000011419 */
[----:B------:R-:W-:-:S03]  /*1d50*/  ISETP.LT.AND.EX P1, PT, R21, R33, PT, P1 ;  /* 0x000000211500720c */ /* 0x000fc60003f21310 */
        /* <DEDUP_REMOVED lines=52> */
[----:B------:R-:W-:Y:S05]  /*20a0*/  CALL.REL.NOINC `($__internal_5_$__cuda_sm20_div_s64) ;  /* 0x0000002400d07944 */ /* 0x000fea0003c00000 */
        /* <DEDUP_REMOVED lines=9> */
.L_x_260:
        /* <DEDUP_REMOVED lines=22> */
.L_x_261:
[----:B------:R-:W-:Y:S05]  /*22a0*/  BSYNC B0 ;  /* 0x0000000000007941 */ /* 0x000fea0003800000 */
.L_x_259:
        /* <DEDUP_REMOVED lines=19> */
.L_x_263:
        /* <DEDUP_REMOVED lines=22> */
.L_x_264:
[----:B------:R-:W-:Y:S05]  /*2540*/  BSYNC B0 ;  /* 0x0000000000007941 */ /* 0x000fea0003800000 */
.L_x_262:
        /* <DEDUP_REMOVED lines=11> */
[----:B------:R-:W-:Y:S05]  /*2600*/  CALL.REL.NOINC `($__internal_5_$__cuda_sm20_div_s64) ;  /* 0x0000002000787944 */ /* 0x000fea0003c00000 */
[----:B------:R-:W-:-:S04]  /*2610*/  IADD3 R17, P0, RZ, -R18, RZ ;  /* 0x80000012ff117210 */ /* 0x000fc80007f1e0ff */
[----:B------:R-:W-:Y:S01]  /*2620*/  IADD3.X R16, RZ, ~R19, RZ, P0, !PT ;  /* 0x80000013ff107210 */ /* 0x000fe200007fe4ff */
[----:B------:R-:W-:-:S04]  /*2630*/  IMAD.WIDE.U32 R36, R5, R17, R36 ;  /* 0x0000001105247225 */ /* 0x000fc800078e0024 */
[----:B------:R-:W-:-:S04]  /*2640*/  IMAD R16, R16, R5, RZ ;  /* 0x0000000510107224 */ /* 0x000fc800078e02ff */
[----:B------:R-:W-:-:S05]  /*2650*/  IMAD R4, R4, R17, R16 ;  /* 0x0000001104047224 */ /* 0x000fca00078e0210 */
[----:B------:R-:W-:Y:S01]  /*2660*/  IADD3 R4, R37, R4, RZ ;  /* 0x0000000425047210 */ /* 0x000fe20007ffe0ff */
[----:B------:R-:W-:Y:S05]  /*2670*/  BRA `(.L_x_267) ;  /* 0x0000000000587947 */ /* 0x000fea0003800000 */
.L_x_266:
        /* <DEDUP_REMOVED lines=22> */
.L_x_267:
[----:B------:R-:W-:Y:S05]  /*27e0*/  BSYNC B0 ;  /* 0x0000000000007941 */ /* 0x000fea0003800000 */
.L_x_265:
        /* <DEDUP_REMOVED lines=38> */
[----:B------:R-:W-:Y:S05]  /*2a50*/  CALL.REL.NOINC `($__internal_5_$__cuda_sm20_div_s64) ;  /* 0x0000001c00647944 */ /* 0x000fea0003c00000 */
        /* <DEDUP_REMOVED lines=12> */
.L_x_269:
        /* <DEDUP_REMOVED lines=23> */
.L_x_270:
[----:B------:R-:W-:Y:S05]  /*2c90*/  BSYNC B0 ;  /* 0x0000000000007941 */ /* 0x000fea0003800000 */
.L_x_268:
        /* <DEDUP_REMOVED lines=18> */
.L_x_272:
        /* <DEDUP_REMOVED lines=22> */
.L_x_273:
[----:B------:R-:W-:Y:S05]  /*2f20*/  BSYNC B0 ;  /* 0x0000000000007941 */ /* 0x000fea0003800000 */
.L_x_271:
        /* <DEDUP_REMOVED lines=20> */
.L_x_275:
        /* <DEDUP_REMOVED lines=23> */
.L_x_276:
[----:B------:R-:W-:Y:S05]  /*31e0*/  BSYNC B0 ;  /* 0x0000000000007941 */ /* 0x000fea0003800000 */
.L_x_274:
        /* <DEDUP_REMOVED lines=26> */
[----:B------:R-:W-:Y:S05]  /*3390*/  CALL.REL.NOINC `($__internal_5_$__cuda_sm20_div_s64) ;  /* 0x0000001400147944 */ /* 0x000fea0003c00000 */
        /* <DEDUP_REMOVED lines=12> */
.L_x_278:
        /* <DEDUP_REMOVED lines=23> */
.L_x_279:
[----:B------:R-:W-:Y:S05]  /*35d0*/  BSYNC B0 ;  /* 0x0000000000007941 */ /* 0x000fea0003800000 */
.L_x_277:
        /* <DEDUP_REMOVED lines=29> */
.L_x_281:
        /* <DEDUP_REMOVED lines=23> */
.L_x_282:
[----:B------:R-:W-:Y:S05]  /*3920*/  BSYNC B0 ;  /* 0x0000000000007941 */ /* 0x000fea0003800000 */
.L_x_280:
        /* <DEDUP_REMOVED lines=21> */
.L_x_258:
[----:B------:R-:W-:Y:S02]  /*3a80*/  ULDC.64 UR4, c[0x0][0x2b0] ;  /* 0x0000ac0000047ab9 */ /* 0x000fe40000000a00 */
[----:B------:R-:W-:-:S04]  /*3a90*/  LEA R2, P0, R32, UR4, 0x2 ;  /* 0x0000000420027c11 */ /* 0x000fc8000f8010ff */
[----:B------:R-:W-:-:S05]  /*3aa0*/  LEA.HI.X R3, R32, UR5, R33, 0x2, P0 ;  /* 0x0000000520037c11 */ /* 0x000fca00080f1421 */
[----:B------:R0:W-:Y:S04]  /*3ab0*/  STG.E desc[UR8][R2.64], R27 ;  /* 0x0000001b02007986 */ /* 0x0001e8000c101908 */
.L_x_257:
[----:B------:R-:W-:Y:S05]  /*3ac0*/  BSYNC B1 ;  /* 0x0000000000017941 */ /* 0x000fea0003800000 */
.L_x_256:
[----:B------:R-:W2:Y:S01]  /*3ad0*/  S2R R4, SR_TID.X ;  /* 0x0000000000047919 */ /* 0x000ea20000002100 */
[----:B------:R-:W3:Y:S01]  /*3ae0*/  LDC R5, c[0x0][0x3c4] ;  /* 0x0000f100ff057b82 */ /* 0x000ee20000000800 */
[----:B------:R-:W-:Y:S01]  /*3af0*/  BSSY B0, `(.L_x_283) ;  /* 0x0000014000007945 */ /* 0x000fe20003800000 */
[----:B---3--:R-:W-:Y:S02]  /*3b00*/  ISETP.GE.AND P0, PT, R5, 0x1, PT ;  /* 0x000000010500780c */ /* 0x008fe40003f06270 */
[----:B--2---:R-:W-:-:S04]  /*3b10*/  SHF.R.S32.HI R7, RZ, 0x1f, R4 ;  /* 0x0000001fff077819 */ /* 0x004fc80000011404 */
[CC--:B01----:R-:W-:Y:S02]  /*3b20*/  LEA.HI R3, R7.reuse, R4.reuse, RZ, 0x2 ;  /* 0x0000000407037211 */ /* 0x0c3fe400078f10ff */
[----:B------:R-:W-:Y:S02]  /*3b30*/  LEA.HI R34, R7, R4, RZ, 0x4 ;  /* 0x0000000407227211 */ /* 0x000fe400078f20ff */
[----:B------:R-:W-:Y:S02]  /*3b40*/  LOP3.LUT R3, R3, 0xfffffffc, RZ, 0xc0, !PT ;  /* 0xfffffffc03037812 */ /* 0x000fe400078ec0ff */
[----:B------:R-:W-:-:S03]  /*3b50*/  LOP3.LUT R31, R34, 0x3ffffff0, RZ, 0xc0, !PT ;  /* 0x3ffffff0221f7812 */ /* 0x000fc600078ec0ff */
[----:B------:R-:W-:-:S05]  /*3b60*/  IMAD.IADD R2, R4, 0x1, -R3 ;  /* 0x0000000104027824 */ /* 0x000fca00078e0a03 */
[----:B------:R-:W-:-:S04]  /*3b70*/  ISETP.GE.AND P1, PT, R2, R5, PT ;  /* 0x000000050200720c */ /* 0x000fc80003f26270 */
[----:B------:R-:W-:-:S13]  /*3b80*/  ISETP.GT.OR P1, PT, R4, 0x1f, P1 ;  /* 0x0000001f0400780c */ /* 0x000fda0000f24670 */
[----:B------:R-:W-:Y:S05]  /*3b90*/  @P1 BRA `(.L_x_284) ;  /* 0x0000000000241947 */ /* 0x000fea0003800000 */
[----:B------:R-:W0:Y:S01]  /*3ba0*/  S2R R0, SR_CgaCtaId ;  /* 0x0000000000007919 */ /* 0x000e220000008800 */
[----:B------:R-:W-:Y:S01]  /*3bb0*/  FADD.FTZ R6, -R27, R30 ;  /* 0x0000001e1b067221 */ /* 0x000fe20000010100 */
[----:B------:R-:W-:-:S03]  /*3bc0*/  MOV R5, 0x400 ;  /* 0x0000040000057802 */ /* 0x000fc60000000f00 */
[----:B------:R-:W-:-:S06]  /*3bd0*/  FMUL.FTZ R6, R6, 1.4426950216293334961 ;  /* 0x3fb8aa3b06067820 */ /* 0x000fcc0000410000 */
[----:B------:R-:W1:Y:S01]  /*3be0*/  MUFU.EX2 R6, R6 ;  /* 0x0000000600067308 */ /* 0x000e620000000800 */
[----:B0-----:R-:W-:-:S05]  /*3bf0*/  LEA R5, R0, R5, 0x18 ;  /* 0x0000000500057211 */ /* 0x001fca00078ec0ff */
[----:B------:R-:W-:-:S05]  /*3c00*/  IMAD R2, R2, 0x24, R5 ;  /* 0x0000002402027824 */ /* 0x000fca00078e0205 */
[----:B------:R-:W-:-:S05]  /*3c10*/  IADD3 R3, R3, R2, RZ ;  /* 0x0000000203037210 */ /* 0x000fca0007ffe0ff */
[----:B-1----:R0:W-:Y:S02]  /*3c20*/  STS [R3], R6 ;  /* 0x0000000603007388 */ /* 0x0021e40000000800 */
.L_x_284:
[----:B------:R-:W-:Y:S05]  /*3c30*/  BSYNC B0 ;  /* 0x0000000000007941 */ /* 0x000fea0003800000 */
.L_x_283:
[----:B------:R-:W-:Y:S01]  /*3c40*/  IMAD.IADD R31, R4, 0x1, -R31 ;  /* 0x00000001041f7824 */ /* 0x000fe200078e0a1f */
[----:B------:R-:W-:Y:S01]  /*3c50*/  BAR.SYNC.DEFER_BLOCKING 0x0 ;  /* 0x0000000000007b1d */ /* 0x000fe20000010000 */
[----:B------:R-:W-:Y:S01]  /*3c60*/  CS2R R10, SRZ ;  /* 0x00000000000a7805 */ /* 0x000fe2000001ff00 */
[----:B------:R-:W-:Y:S01]  /*3c70*/  IMAD.MOV.U32 R13, RZ, RZ, RZ ;  /* 0x000000ffff0d7224 */ /* 0x000fe200078e00ff */
[----:B------:R-:W-:Y:S01]  /*3c80*/  CS2R R8, SRZ ;  /* 0x0000000000087805 */ /* 0x000fe2000001ff00 */
[----:B------:R-:W-:Y:S01]  /*3c90*/  IMAD.SHL.U32 R31, R31, 0x4, RZ ;  /* 0x000000041f1f7824 */ /* 0x000fe200078e00ff */
[----:B0-----:R-:W-:Y:S02]  /*3ca0*/  CS2R R6, SRZ ;  /* 0x0000000000067805 */ /* 0x001fe4000001ff00 */
[----:B------:R-:W-:Y:S02]  /*3cb0*/  CS2R R4, SRZ ;  /* 0x0000000000047805 */ /* 0x000fe4000001ff00 */
        /* <DEDUP_REMOVED lines=34> */
.L_x_288:
        /* <DEDUP_REMOVED lines=14> */
.L_x_287:
[----:B------:R-:W-:Y:S05]  /*3fc0*/  BSYNC B0 ;  /* 0x0000000000007941 */ /* 0x000fea0003800000 */
.L_x_286:
        /* <DEDUP_REMOVED lines=20> */
.L_x_285:
        /* <DEDUP_REMOVED lines=110> */
        .weak           $__internal_5_$__cuda_sm20_div_s64
        .type           $__internal_5_$__cuda_sm20_div_s64,@function
        .size           $__internal_5_$__cuda_sm20_div_s64,(.L_x_7889 - $__internal_5_$__cuda_sm20_div_s64)
$__internal_5_$__cuda_sm20_div_s64:
        /* <DEDUP_REMOVED lines=83> */
[----:B------:R-:W-:Y:S06]  /*4d20*/  RET.REL.NODEC R38 `(_ZN5flash32flash_fwd_splitkv_combine_kernelI23Flash_fwd_kernel_traitsILi192ELi64ELi64ELi4ELb0ELb0EN7cutlass10bfloat16_tE19Flash_kernel_traitsILi192ELi64ELi64ELi4ES3_EELi8ELi2ELb0EEEvNS_16Flash_fwd_paramsE) ;  /* 0xffffffb026b47950 */ /* 0x000fec0003c3ffff */
.L_x_289:
        /* <DEDUP_REMOVED lines=13> */
.L_x_7889:


//--------------------- .text._ZN5flash32flash_fwd_splitkv_combine_kernelI23Flash_fwd_kernel_traitsILi192ELi64ELi64ELi4ELb0ELb0EN7cutlass10bfloat16_tE19Flash_kernel_traitsILi192ELi64ELi64ELi4ES3_EELi8ELi1ELb0EEEvNS_16Flash_fwd_paramsE --------------------------
	.section	.text._ZN5flash32flash_fwd_splitkv_combine_kernelI23Flash_fwd_kernel_traitsILi192ELi64ELi64ELi4ELb0ELb0EN7cutlass10bfloat16_tE19Flash_kernel_traitsILi192ELi64ELi64ELi4ES3_EELi8ELi1ELb0EEEvNS_16Flash_fwd_paramsE,"ax",@progbits
	.align	128
        .global         _ZN5flash32flash_fwd_splitkv_combine_kernelI23Flash_fwd_kernel_traitsILi192ELi64ELi64ELi4ELb0ELb0EN7cutlass10bfloat16_tE19Flash_kernel_traitsILi192ELi64ELi64ELi4ES3_EELi8ELi1ELb0EEEvNS_16Flash_fwd_paramsE
        .type           _ZN5flash32flash_fwd_splitkv_combine_kernelI23Flash_fwd_kernel_traitsILi192ELi64ELi64ELi4ELb0ELb0EN7cutlass10bfloat16_tE19Flash_kernel_traitsILi192ELi64ELi64ELi4ES3_EELi8ELi1ELb0EEEvNS_16Flash_fwd_paramsE,@function
        .size           _ZN5flash32flash_fwd_splitkv_combine_kernelI23Flash_fwd_kernel_traitsILi192ELi64ELi64ELi4ELb0ELb0EN7cutlass10bfloat16_tE19Flash_kernel_traitsILi192ELi64ELi64ELi4ES3_EELi8ELi1ELb0EEEvNS_16Flash_fwd_paramsE,(.L_x_7890 - _ZN5flash32flash_fwd_splitkv_combine_kernelI23Flash_fwd_kernel_traitsILi192ELi64ELi64ELi4ELb0ELb0EN7cutlass10bfloat16_tE19Flash_kernel_traitsILi192ELi64ELi64ELi4ES3_EELi8ELi1ELb0EEEvNS_16Flash_fwd_paramsE)
        .other          _ZN5flash32flash_fwd_splitkv_combine_kernelI23Flash_fwd_kernel_traitsILi192ELi64ELi64ELi4ELb0ELb0EN7cutlass10bfloat16_tE19Flash_kernel_traitsILi192ELi64ELi64ELi4ES3_EELi8ELi1ELb0EEEvNS_16Flash_fwd_paramsE,@"STO_CUDA_ENTRY STV_DEFAULT"
_ZN5flash32flash_fwd_splitkv_combine_kernelI23Flash_fwd_kernel_traitsILi192ELi64ELi64ELi4ELb0ELb0EN7cutlass10bfloat16_tE19Flash_kernel_traitsILi192ELi64ELi64ELi4ES3_EELi8ELi1ELb0EEEvNS_16Flash_fwd_paramsE:
.text._ZN5flash32flash_fwd_splitkv_combine_kernelI23Flash_fwd_kernel_traitsILi192ELi64ELi64ELi4ELb0ELb0EN7cutlass10bfloat16_tE19Flash_kernel_traitsILi192ELi64ELi64ELi4ES3_EELi8ELi1ELb0EEEvNS_16Flash_fwd_paramsE:
        /* <DEDUP_REMOVED lines=23> */
[----:B------:R-:W-:Y:S05]  /*0170*/  CALL.REL.NOINC `($__internal_6_$__cuda_sm20_div_s64) ;  /* 0x0000004400947944 */ /* 0x000fea0003c00000 */
[----:B------:R-:W-:Y:S05]  /*0180*/  BRA `(.L_x_291) ;  /* 0x00000000004c7947 */ /* 0x000fea0003800000 */
.L_x_290:
        /* <DEDUP_REMOVED lines=19> */
.L_x_291:
        /* <DEDUP_REMOVED lines=12> */
[----:B------:R-:W-:Y:S05]  /*0380*/  CALL.REL.NOINC `($__internal_6_$__cuda_sm20_div_s64) ;  /* 0x0000004400107944 */ /* 0x000fea0003c00000 */
[----:B------:R-:W-:Y:S02]  /*0390*/  MOV R8, R18 ;  /* 0x0000001200087202 */ /* 0x000fe40000000f00 */
[----:B------:R-:W-:Y:S01]  /*03a0*/  MOV R9, R19 ;  /* 0x0000001300097202 */ /* 0x000fe20000000f00 */
[----:B------:R-:W-:Y:S05]  /*03b0*/  BRA `(.L_x_294) ;  /* 0x00000000004c7947 */ /* 0x000fea0003800000 */
.L_x_293:
        /* <DEDUP_REMOVED lines=19> */
.L_x_294:
[----:B------:R-:W-:Y:S05]  /*04f0*/  BSYNC B0 ;  /* 0x0000000000007941 */ /* 0x000fea0003800000 */
.L_x_292:
        /* <DEDUP_REMOVED lines=41> */
.L_x_296:
        /* <DEDUP_REMOVED lines=19> */
.L_x_297:
[----:B------:R-:W-:Y:S05]  /*08c0*/  BSYNC B0 ;  /* 0x0000000000007941 */ /* 0x000fea0003800000 */
.L_x_295:
        /* <DEDUP_REMOVED lines=73> */
[----:B------:R-:W-:Y:S02]  /*0d60*/  MOV R34, R18 ;  /* 0x0000001200227202 */ /* 0x000fe40000000f00 */
[----:B------:R-:W-:Y:S01]  /*0d70*/  MOV R35, R19 ;  /* 0x0000001300237202 */ /* 0x000fe20000000f00 */
[----:B------:R-:W-:Y:S05]  /*0d80*/  BRA `(.L_x_300) ;  /* 0x00000000004c7947 */ /* 0x000fea0003800000 */
.L_x_299:
        /* <DEDUP_REMOVED lines=19> */
.L_x_300:
[----:B------:R-:W-:Y:S05]  /*0ec0*/  BSYNC B0 ;  /* 0x0000000000007941 */ /* 0x000fea0003800000 */
.L_x_298:
        /* <DEDUP_REMOVED lines=42> */
.L_x_302:
        /* <DEDUP_REMOVED lines=19> */
.L_x_303:
[----:B------:R-:W-:Y:S05]  /*12a0*/  BSYNC B0 ;  /* 0x0000000000007941 */ /* 0x000fea0003800000 */
.L_x_301:
[----:B------:R-:W0:Y:S01]  /*12b0*/  LDC R9, c[0x0][0x2c4] ;  /* 0x0000b100ff097b82 */ /* 0x000e220000000800 */
        /* <DEDUP_REMOVED lines=20> */
[C---:B------:R-:W-:Y:S02]  /*1400*/  IMAD R8, R7.reuse, R16, R8 ;  /* 0x0000001007087224 */ /* 0x040fe400078e0208 */
[----:B------:R-:W0:Y:S03]  /*1410*/  S2R R16, SR_TID.X ;  /* 0x0000000000107919 */ /* 0x000e260000002100 */
[----:B------:R-:W-:-:S13]  /*1420*/  ISETP.GT.U32.AND P0, PT, R7, R8, PT ;  /* 0x000000080700720c */ /* 0x000fda0003f04070 */
[----:B------:R-:W-:Y:S02]  /*1430*/  @!P0 IMAD.IADD R8, R8, 0x1, -R7 ;  /* 0x0000000108088824 */ /* 0x000fe400078e0a07 */
[----:B------:R-:W-:Y:S01]  /*1440*/  @!P0 VIADD R17, R17, 0x1 ;  /* 0x0000000111118836 */ /* 0x000fe20000000000 */
[----:B------:R-:W-:Y:S02]  /*1450*/  ISETP.NE.AND P0, PT, R9, RZ, PT ;  /* 0x000000ff0900720c */ /* 0x000fe40003f05270 */
[----:B------:R-:W-:Y:S02]  /*1460*/  ISETP.GE.U32.AND P2, PT, R8, R7, PT ;  /* 0x000000070800720c */ /* 0x000fe40003f46070 */
[----:B------:R-:W-:Y:S01]  /*1470*/  LEA.HI.SX32 R8, R3, 0x1, 0x1 ;  /* 0x0000000103087811 */ /* 0x000fe200078f0aff */
[----:B------:R-:W-:Y:S01]  /*1480*/  @!P3 IMAD.MOV R8, RZ, RZ, R6 ;  /* 0x000000ffff08b224 */ /* 0x000fe200078e0206 */
[----:B0-----:R-:W-:-:S09]  /*1490*/  SHF.R.S32.HI R27, RZ, 0x1f, R16 ;  /* 0x0000001fff1b7819 */ /* 0x001fd20000011410 */
[----:B------:R-:W-:Y:S01]  /*14a0*/  @P2 VIADD R17, R17, 0x1 ;  /* 0x0000000111112836 */ /* 0x000fe20000000000 */
[----:B------:R-:W-:Y:S02]  /*14b0*/  ISETP.GT.AND P2, PT, R16, 0xf, PT ;  /* 0x0000000f1000780c */ /* 0x000fe40003f44270 */
[----:B------:R-:W-:Y:S01]  /*14c0*/  LEA.HI R27, R27, R16, RZ, 0x3 ;  /* 0x000000101b1b7211 */ /* 0x000fe200078f18ff */
[----:B------:R-:W-:Y:S01]  /*14d0*/  @!P1 IMAD.MOV R17, RZ, RZ, -R17 ;  /* 0x000000ffff119224 */ /* 0x000fe200078e0a11 */
[----:B------:R-:W-:Y:S02]  /*14e0*/  @!P0 LOP3.LUT R17, RZ, R9, RZ, 0x33, !PT ;  /* 0x00000009ff118212 */ /* 0x000fe400078e33ff */
[----:B------:R-:W-:Y:S02]  /*14f0*/  SHF.R.S32.HI R26, RZ, 0x3, R27 ;  /* 0x00000003ff1a7819 */ /* 0x000fe4000001141b */
[----:B------:R-:W-:Y:S01]  /*1500*/  LOP3.LUT R27, R27, 0xfffffff8, RZ, 0xc0, !PT ;  /* 0xfffffff81b1b7812 */ /* 0x000fe200078ec0ff */
[----:B------:R-:W-:Y:S01]  /*1510*/  IMAD R3, R8, R17, RZ ;  /* 0x0000001108037224 */ /* 0x000fe200078e02ff */
[----:B------:R-:W-:Y:S01]  /*1520*/  ISETP.GE.AND P0, PT, R26, UR5, PT ;  /* 0x000000051a007c0c */ /* 0x000fe2000bf06270 */
[----:B------:R-:W0:Y:S02]  /*1530*/  LDC R17, c[0x0][0x270] ;  /* 0x00009c00ff117b82 */ /* 0x000e240000000800 */
[----:B------:R-:W1:Y:S01]  /*1540*/  @!P2 S2R R7, SR_CgaCtaId ;  /* 0x000000000007a919 */ /* 0x000e620000008800 */
[----:B------:R-:W-:Y:S01]  /*1550*/  IABS R25, R3 ;  /* 0x0000000300197213 */ /* 0x000fe20000000000 */
[----:B------:R-:W-:Y:S01]  /*1560*/  IMAD.IADD R27, R16, 0x1, -R27 ;  /* 0x00000001101b7824 */ /* 0x000fe200078e0a1b */
[----:B------:R-:W-:-:S02]  /*1570*/  @!P2 MOV R8, 0x400 ;  /* 0x000004000008a802 */ /* 0x000fc40000000f00 */
[----:B------:R-:W2:Y:S08]  /*1580*/  I2F.RP R20, R25 ;  /* 0x0000001900147306 */ /* 0x000eb00000209400 */
[----:B--2---:R-:W2:Y:S01]  /*1590*/  MUFU.RCP R32, R20 ;  /* 0x0000001400207308 */ /* 0x004ea20000001000 */
[----:B0-----:R-:W-:-:S07]  /*15a0*/  IABS R22, R17 ;  /* 0x0000001100167213 */ /* 0x001fce0000000000 */
[----:B------:R0:W3:Y:S01]  /*15b0*/  I2F.U32.RP R6, R22 ;  /* 0x0000001600067306 */ /* 0x0000e20000209000 */
[----:B-1----:R-:W-:Y:S01]  /*15c0*/  @!P2 LEA R7, R7, R8, 0x18 ;  /* 0x000000080707a211 */ /* 0x002fe200078ec0ff */
[----:B--2---:R-:W-:-:S04]  /*15d0*/  VIADD R32, R32, 0xffffffe ;  /* 0x0ffffffe20207836 */ /* 0x004fc80000000000 */
[----:B------:R-:W-:Y:S02]  /*15e0*/  @!P2 IMAD R8, R26, 0x24, R7 ;  /* 0x000000241a08a824 */ /* 0x000fe400078e0207 */
[----:B------:R0:W1:Y:S02]  /*15f0*/  F2I.FTZ.U32.TRUNC.NTZ R33, R32 ;  /* 0x0000002000217305 */ /* 0x000064000021f000 */
        /* <DEDUP_REMOVED lines=20> */
.L_x_305:
[----:B------:R-:W-:Y:S05]  /*1740*/  BSYNC B0 ;  /* 0x0000000000007941 */ /* 0x000fea0003800000 */
.L_x_304:
[----:B-----5:R4:W-:Y:S01]  /*1750*/  @!P2 STS [R21], R24 ;  /* 0x000000181500a388 */ /* 0x0209e20000000800 */
[----:B------:R-:W-:Y:S01]  /*1760*/  BSSY B0, `(.L_x_306) ;  /* 0x000000f000007945 */ /* 0x000fe20003800000 */
[----:B------:R-:W-:Y:S01]  /*1770*/  MOV R30, 0xff800000 ;  /* 0xff800000001e7802 */ /* 0x000fe20000000f00 */
[----:B------:R-:W-:Y:S06]  /*1780*/  BAR.SYNC.DEFER_BLOCKING 0x0 ;  /* 0x0000000000007b1d */ /* 0x000fec0000010000 */
[----:B------:R-:W-:Y:S05]  /*1790*/  @P2 BRA `(.L_x_307) ;  /* 0x00000000002c2947 */ /* 0x000fea0003800000 */
[----:B------:R-:W5:Y:S01]  /*17a0*/  S2R R7, SR_CgaCtaId ;  /* 0x0000000000077919 */ /* 0x000f620000008800 */
[----:B----4-:R-:W-:Y:S02]  /*17b0*/  LEA.HI R24, R16, R16, RZ, 0x1 ;  /* 0x0000001010187211 */ /* 0x010fe400078f08ff */
[----:B------:R-:W-:Y:S02]  /*17c0*/  MOV R20, 0x400 ;  /* 0x0000040000147802 */ /* 0x000fe40000000f00 */
[C---:B------:R-:W-:Y:S01]  /*17d0*/  LOP3.LUT R21, R24.reuse, 0xfffffffe, RZ, 0xc0, !PT ;  /* 0xfffffffe18157812 */ /* 0x040fe200078ec0ff */
[----:B------:R-:W-:-:S05]  /*17e0*/  IMAD.SHL.U32 R24, R24, 0x2, RZ ;  /* 0x0000000218187824 */ /* 0x000fca00078e00ff */
[----:B------:R-:W-:Y:S02]  /*17f0*/  LOP3.LUT R24, R24, 0xfffffffc, RZ, 0xc0, !PT ;  /* 0xfffffffc18187812 */ /* 0x000fe400078ec0ff */
[----:B-----5:R-:W-:Y:S01]  /*1800*/  LEA R7, R7, R20, 0x18 ;  /* 0x0000001407077211 */ /* 0x020fe200078ec0ff */
[----:B------:R-:W-:-:S04]  /*1810*/  IMAD.IADD R20, R16, 0x1, -R21 ;  /* 0x0000000110147824 */ /* 0x000fc800078e0a15 */
[----:B------:R-:W-:-:S04]  /*1820*/  IMAD R7, R20, 0x24, R7 ;  /* 0x0000002414077824 */ /* 0x000fc800078e0207 */
[----:B------:R-:W-:-:S05]  /*1830*/  IMAD.IADD R7, R7, 0x1, R24 ;  /* 0x0000000107077824 */ /* 0x000fca00078e0218 */
[----:B------:R4:W0:Y:S02]  /*1840*/  LDS R30, [R7] ;  /* 0x00000000071e7984 */ /* 0x0008240000000800 */
.L_x_307:
[----:B------:R-:W-:Y:S05]  /*1850*/  BSYNC B0 ;  /* 0x0000000000007941 */ /* 0x000fea0003800000 */
.L_x_306:
[----:B0---4-:R-:W0:Y:S01]  /*1860*/  SHFL.BFLY PT, R7, R30, 0x1, 0x1f ;  /* 0x0c201f001e077f89 */ /* 0x011e2200000e0000 */
[----:B---3--:R-:W3:Y:S01]  /*1870*/  MUFU.RCP R6, R6 ;  /* 0x0000000600067308 */ /* 0x008ee20000001000 */
[--C-:B-1----:R-:W-:Y:S01]  /*1880*/  IMAD.MOV R20, RZ, RZ, -R33.reuse ;  /* 0x000000ffff147224 */ /* 0x102fe200078e0a21 */
[----:B------:R-:W-:Y:S01]  /*1890*/  IABS R29, R4 ;  /* 0x00000004001d7213 */ /* 0x000fe20000000000 */
[----:B------:R-:W-:Y:S01]  /*18a0*/  IMAD.MOV.U32 R32, RZ, RZ, RZ ;  /* 0x000000ffff207224 */ /* 0x000fe200078e00ff */
[----:B------:R-:W-:Y:S01]  /*18b0*/  ISETP.NE.AND P4, PT, R3, RZ, PT ;  /* 0x000000ff0300720c */ /* 0x000fe20003f85270 */
[----:B------:R-:W-:Y:S01]  /*18c0*/  IMAD R21, R20, R25, RZ ;  /* 0x0000001914157224 */ /* 0x000fe200078e02ff */
[----:B------:R-:W-:Y:S01]  /*18d0*/  IABS R20, R3 ;  /* 0x0000000300147213 */ /* 0x000fe20000000000 */
[----:B------:R-:W-:Y:S01]  /*18e0*/  BSSY B1, `(.L_x_308) ;  /* 0x000021a000017945 */ /* 0x000fe20003800000 */
[----:B------:R-:W-:Y:S01]  /*18f0*/  ISETP.GT.AND P3, PT, R2, RZ, PT ;  /* 0x000000ff0200720c */ /* 0x000fe20003f64270 */
[----:B------:R-:W-:Y:S01]  /*1900*/  IMAD.HI.U32 R21, R33, R21, R32 ;  /* 0x0000001521157227 */ /* 0x000fe200078e0020 */
[----:B------:R-:W-:-:S02]  /*1910*/  IABS R33, R17 ;  /* 0x0000001100217213 */ /* 0x000fc40000000000 */
[----:B------:R-:W-:Y:S01]  /*1920*/  LOP3.LUT R4, R4, R17, RZ, 0x3c, !PT ;  /* 0x0000001104047212 */ /* 0x000fe200078e3cff */
[----:B------:R-:W-:Y:S02]  /*1930*/  IMAD.MOV R20, RZ, RZ, -R20 ;  /* 0x000000ffff147224 */ /* 0x000fe400078e0a14 */
[----:B------:R-:W-:Y:S02]  /*1940*/  IMAD.MOV R33, RZ, RZ, -R33 ;  /* 0x000000ffff217224 */ /* 0x000fe400078e0a21 */
[----:B---3--:R-:W-:Y:S01]  /*1950*/  VIADD R36, R6, 0xffffffe ;  /* 0x0ffffffe06247836 */ /* 0x008fe20000000000 */
[----:B------:R-:W-:-:S03]  /*1960*/  IABS R6, R8 ;  /* 0x0000000800067213 */ /* 0x000fc60000000000 */
[----:B------:R-:W1:Y:S01]  /*1970*/  F2I.FTZ.U32.TRUNC.NTZ R37, R36 ;  /* 0x0000002400257305 */ /* 0x000e62000021f000 */
[----:B0-----:R-:W-:Y:S01]  /*1980*/  FMNMX.FTZ R7, R7, R30, !PT ;  /* 0x0000001e07077209 */ /* 0x001fe20007810000 */
[----:B------:R-:W-:-:S03]  /*1990*/  IMAD.HI.U32 R21, R21, R6, RZ ;  /* 0x0000000615157227 */ /* 0x000fc600078e00ff */
[----:B------:R-:W-:Y:S01]  /*19a0*/  FSETP.NEU.FTZ.AND P0, PT, R7, -INF , PT ;  /* 0xff8000000700780b */ /* 0x000fe20003f1d000 */
[----:B------:R-:W-:-:S03]  /*19b0*/  IMAD R20, R21, R20, R6 ;  /* 0x0000001415147224 */ /* 0x000fc600078e0206 */
[----:B------:R-:W-:Y:S02]  /*19c0*/  FSEL R7, R7, RZ, P0 ;  /* 0x000000ff07077208 */ /* 0x000fe40000000000 */
[----:B------:R-:W-:-:S03]  /*19d0*/  ISETP.GT.U32.AND P1, PT, R25, R20, PT ;  /* 0x000000141900720c */ /* 0x000fc60003f24070 */
[----:B--2---:R-:W-:Y:S01]  /*19e0*/  FADD.FTZ R27, -R7, R30 ;  /* 0x0000001e071b7221 */ /* 0x004fe20000010100 */
[----:B-1----:R-:W-:Y:S02]  /*19f0*/  IMAD.MOV R31, RZ, RZ, -R37 ;  /* 0x000000ffff1f7224 */ /* 0x002fe400078e0a25 */
[----:B------:R-:W-:Y:S02]  /*1a00*/  IMAD.MOV.U32 R36, RZ, RZ, RZ ;  /* 0x000000ffff247224 */ /* 0x000fe400078e00ff */
[----:B------:R-:W-:Y:S01]  /*1a10*/  FMUL.FTZ R27, R27, 1.4426950216293334961 ;  /* 0x3fb8aa3b1b1b7820 */ /* 0x000fe20000410000 */
[----:B------:R-:W-:Y:S01]  /*1a20*/  IMAD R32, R31, R22, RZ ;  /* 0x000000161f207224 */ /* 0x000fe200078e02ff */
[----:B------:R-:W-:-:S03]  /*1a30*/  SHF.R.S32.HI R31, RZ, 0x1f, R2 ;  /* 0x0000001fff1f7819 */ /* 0x000fc60000011402 */
[----:B------:R-:W-:Y:S01]  /*1a40*/  IMAD.HI.U32 R32, R37, R32, R36 ;  /* 0x0000002025207227 */ /* 0x000fe200078e0024 */
[----:B------:R-:W0:Y:S03]  /*1a50*/  MUFU.EX2 R27, R27 ;  /* 0x0000001b001b7308 */ /* 0x000e260000000800 */
[----:B------:R-:W-:Y:S02]  /*1a60*/  @!P1 IMAD.IADD R20, R20, 0x1, -R25 ;  /* 0x0000000114149824 */ /* 0x000fe400078e0a19 */
[----:B------:R-:W-:-:S03]  /*1a70*/  IMAD.HI.U32 R26, R32, R29, RZ ;  /* 0x0000001d201a7227 */ /* 0x000fc600078e00ff */
[-C--:B------:R-:W-:Y:S01]  /*1a80*/  ISETP.GE.U32.AND P0, PT, R20, R25.reuse, PT ;  /* 0x000000191400720c */ /* 0x080fe20003f06070 */
[----:B------:R-:W-:Y:S01]  /*1a90*/  IMAD.HI.U32 R32, R32, R6, RZ ;  /* 0x0000000620207227 */ /* 0x000fe200078e00ff */
[----:B------:R-:W-:-:S03]  /*1aa0*/  LOP3.LUT R20, R8, R25, RZ, 0x3c, !PT ;  /* 0x0000001908147212 */ /* 0x000fc600078e3cff */
[-C--:B------:R-:W-:Y:S01]  /*1ab0*/  IMAD R29, R26, R33.reuse, R29 ;  /* 0x000000211a1d7224 */ /* 0x080fe200078e021d */
[----:B------:R-:W-:Y:S01]  /*1ac0*/  ISETP.GE.AND P2, PT, R20, RZ, PT ;  /* 0x000000ff1400720c */ /* 0x000fe20003f46270 */
[----:B------:R-:W-:Y:S01]  /*1ad0*/  @!P1 VIADD R21, R21, 0x1 ;  /* 0x0000000115159836 */ /* 0x000fe20000000000 */
[----:B------:R-:W1:Y:S01]  /*1ae0*/  LDC.U8 R20, c[0x0][0x3d9] ;  /* 0x0000f640ff147b82 */ /* 0x000e620000000000 */
[----:B0-----:R-:W0:Y:S01]  /*1af0*/  SHFL.BFLY PT, R24, R27, 0x1, 0x1f ;  /* 0x0c201f001b187f89 */ /* 0x001e2200000e0000 */
[----:B------:R-:W-:Y:S01]  /*1b00*/  IMAD R33, R32, R33, R6 ;  /* 0x0000002120217224 */ /* 0x000fe200078e0206 */
[----:B------:R-:W-:Y:S02]  /*1b10*/  ISETP.GT.U32.AND P1, PT, R22, R29, PT ;  /* 0x0000001d1600720c */ /* 0x000fe40003f24070 */
[----:B------:R-:W-:Y:S01]  /*1b20*/  @P0 VIADD R21, R21, 0x1 ;  /* 0x0000000115150836 */ /* 0x000fe20000000000 */
[----:B------:R-:W-:Y:S01]  /*1b30*/  LEA.HI.SX32 R6, R2, 0x1, 0x1 ;  /* 0x0000000102067811 */ /* 0x000fe200078f0aff */
[----:B------:R-:W-:Y:S01]  /*1b40*/  @!P3 IMAD.MOV R6, RZ, RZ, R31 ;  /* 0x000000ffff06b224 */ /* 0x000fe200078e021f */
[----:B------:R-:W-:-:S03]  /*1b50*/  ISETP.GT.U32.AND P0, PT, R22, R33, PT ;  /* 0x000000211600720c */ /* 0x000fc60003f04070 */
[----:B------:R-:W-:Y:S01]  /*1b60*/  @!P2 IMAD.MOV R21, RZ, RZ, -R21 ;  /* 0x000000ffff15a224 */ /* 0x000fe200078e0a15 */
[----:B------:R-:W-:Y:S02]  /*1b70*/  @!P4 LOP3.LUT R21, RZ, R25, RZ, 0x33, !PT ;  /* 0x00000019ff15c212 */ /* 0x000fe400078e33ff */
[----:B------:R-:W-:Y:S02]  /*1b80*/  LOP3.LUT R25, R8, R17, RZ, 0x3c, !PT ;  /* 0x0000001108197212 */ /* 0x000fe400078e3cff */
[--C-:B------:R-:W-:Y:S01]  /*1b90*/  @!P1 IMAD.IADD R29, R29, 0x1, -R22.reuse ;  /* 0x000000011d1d9824 */ /* 0x100fe200078e0a16 */
[----:B------:R-:W-:Y:S01]  /*1ba0*/  ISETP.GT.AND P4, PT, R3, RZ, PT ;  /* 0x000000ff0300720c */ /* 0x000fe20003f84270 */
[----:B------:R-:W-:Y:S01]  /*1bb0*/  @!P1 VIADD R26, R26, 0x1 ;  /* 0x000000011a1a9836 */ /* 0x000fe20000000000 */
[----:B------:R-:W-:Y:S02]  /*1bc0*/  ISETP.GE.AND P2, PT, R4, RZ, PT ;  /* 0x000000ff0400720c */ /* 0x000fe40003f46270 */
[----:B------:R-:W-:Y:S01]  /*1bd0*/  @!P0 IMAD.IADD R33, R33, 0x1, -R22 ;  /* 0x0000000121218824 */ /* 0x000fe200078e0a16 */
[-C--:B------:R-:W-:Y:S01]  /*1be0*/  ISETP.GE.U32.AND P5, PT, R29, R22.reuse, PT ;  /* 0x000000161d00720c */ /* 0x080fe20003fa6070 */
[----:B------:R-:W-:Y:S01]  /*1bf0*/  @!P0 VIADD R32, R32, 0x1 ;  /* 0x0000000120208836 */ /* 0x000fe20000000000 */
[----:B------:R-:W-:Y:S01]  /*1c00*/  ISETP.GE.AND P3, PT, R25, RZ, PT ;  /* 0x000000ff1900720c */ /* 0x000fe20003f66270 */
[----:B0-----:R-:W-:Y:S01]  /*1c10*/  FADD.FTZ R24, R27, R24 ;  /* 0x000000181b187221 */ /* 0x001fe20000010000 */
[----:B------:R-:W-:Y:S01]  /*1c20*/  ISETP.GE.U32.AND P6, PT, R33, R22, PT ;  /* 0x000000162100720c */ /* 0x000fe20003fc6070 */
[----:B------:R-:W-:Y:S01]  /*1c30*/  IMAD.MOV.U32 R27, RZ, RZ, 0x7f800000 ;  /* 0x7f800000ff1b7424 */ /* 0x000fe200078e00ff */
[----:B------:R-:W-:-:S02]  /*1c40*/  LOP3.LUT R22, R16, 0x1, RZ, 0xc0, !PT ;  /* 0x0000000110167812 */ /* 0x000fc400078ec0ff */
[----:B------:R-:W-:Y:S02]  /*1c50*/  FSETP.NE.FTZ.AND P1, PT, R24, RZ, PT ;  /* 0x000000ff1800720b */ /* 0x000fe40003f35000 */
[----:B------:R-:W-:Y:S02]  /*1c60*/  SHF.R.S32.HI R8, RZ, 0x1f, R3 ;  /* 0x0000001fff087819 */ /* 0x000fe40000011403 */
[----:B------:R-:W-:Y:S01]  /*1c70*/  ISETP.NE.U32.AND P0, PT, R22, 0x1, PT ;  /* 0x000000011600780c */ /* 0x000fe20003f05070 */
[----:B------:R-:W-:Y:S01]  /*1c80*/  @P5 VIADD R26, R26, 0x1 ;  /* 0x000000011a1a5836 */ /* 0x000fe20000000000 */
[----:B------:R-:W-:Y:S01]  /*1c90*/  LEA.HI.SX32 R4, R3, 0x1, 0x1 ;  /* 0x0000000103047811 */ /* 0x000fe200078f0aff */
[----:B------:R-:W-:Y:S01]  /*1ca0*/  @!P4 IMAD.MOV R4, RZ, RZ, R8 ;  /* 0x000000ffff04c224 */ /* 0x000fe200078e0208 */
[----:B------:R-:W-:Y:S01]  /*1cb0*/  ISETP.GT.OR P0, PT, R16, 0xf, !P0 ;  /* 0x0000000f1000780c */ /* 0x000fe20004704670 */
[----:B------:R-:W-:Y:S01]  /*1cc0*/  @P6 VIADD R32, R32, 0x1 ;  /* 0x0000000120206836 */ /* 0x000fe20000000000 */
[----:B-1----:R-:W-:Y:S01]  /*1cd0*/  ISETP.NE.AND P4, PT, R20, RZ, PT ;  /* 0x000000ff1400720c */ /* 0x002fe20003f85270 */
[----:B------:R-:W-:Y:S01]  /*1ce0*/  @!P2 IMAD.MOV R26, RZ, RZ, -R26 ;  /* 0x000000ffff1aa224 */ /* 0x000fe200078e0a1a */
[----:B------:R-:W-:Y:S01]  /*1cf0*/  ISETP.NE.AND P5, PT, R17, RZ, PT ;  /* 0x000000ff1100720c */ /* 0x000fe20003fa5270 */
[----:B------:R-:W0:Y:S01]  /*1d00*/  @P1 MUFU.LG2 R24, R24 ;  /* 0x0000001800181308 */ /* 0x000e220000000c00 */
[----:B------:R-:W-:Y:S01]  /*1d10*/  LOP3.LUT R25, RZ, R17, RZ, 0x33, !PT ;  /* 0x00000011ff197212 */ /* 0x000fe200078e33ff */
[----:B------:R-:W-:Y:S01]  /*1d20*/  @!P3 IMAD.MOV R32, RZ, RZ, -R32 ;  /* 0x000000ffff20b224 */ /* 0x000fe200078e0a20 */
[----:B------:R-:W-:-:S02]  /*1d30*/  SEL R9, R9, 0x1, !P4 ;  /* 0x0000000109097807 */ /* 0x000fc40006000000 */
[C---:B------:R-:W-:Y:S02]  /*1d40*/  SEL R26, R25.reuse, R26, !P5 ;  /* 0x0000001a191a7207 */ /* 0x040fe40006800000 */
[----:B------:R-:W-:Y:S02]  /*1d50*/  SEL R32, R25, R32, !P5 ;  /* 0x0000002019207207 */ /* 0x000fe40006800000 */
[----:B------:R-:W-:Y:S01]  /*1d60*/  ISETP.LT.U32.AND P2, PT, R18, R21, PT ;  /* 0x000000151200720c */ /* 0x000fe20003f41070 */
[-C--:B------:R-:W-:Y:S01]  /*1d70*/  IMAD R29, R26, R9.reuse, RZ ;  /* 0x000000091a1d7224 */ /* 0x080fe200078e02ff */
[----:B------:R-:W-:Y:S01]  /*1d80*/  SHF.R.S32.HI R31, RZ, 0x1f, R21 ;  /* 0x0000001fff1f7819 */ /* 0x000fe20000011415 */
[----:B------:R-:W-:-:S03]  /*1d90*/  IMAD R25, R32, R9, RZ ;  /* 0x0000000920197224 */ /* 0x000fc600078e02ff */
[----:B------:R-:W-:Y:S01]  /*1da0*/  ISETP.LT.AND.EX P2, PT, R19, R31, PT, P2 ;  /* 0x0000001f1300720c */ /* 0x000fe20003f41320 */
[----:B0-----:R-:W-:Y:S01]  /*1db0*/  @P1 FFMA.FTZ R27, R24, 0.69314718246459960938, R7 ;  /* 0x3f317218181b1823 */ /* 0x001fe20000010007 */
[----:B------:R-:W-:Y:S02]  /*1dc0*/  IMAD R7, R6, R29, RZ ;  /* 0x0000001d06077224 */ /* 0x000fe400078e02ff */
[----:B------:R-:W-:Y:S01]  /*1dd0*/  SEL R9, R18, R21, P2 ;  /* 0x0000001512097207 */ /* 0x000fe20001000000 */
[----:B------:R-:W-:Y:S01]  /*1de0*/  IMAD R6, R25, R4, RZ ;  /* 0x0000000419067224 */ /* 0x000fe200078e02ff */
[----:B------:R-:W-:Y:S01]  /*1df0*/  SEL R8, R19, R31, P2 ;  /* 0x0000001f13087207 */ /* 0x000fe20001000000 */
        /* <DEDUP_REMOVED lines=38> */
[----:B------:R-:W-:Y:S05]  /*2060*/  CALL.REL.NOINC `($__internal_6_$__cuda_sm20_div_s64) ;  /* 0x0000002400d87944 */ /* 0x000fea0003c00000 */
        /* <DEDUP_REMOVED lines=9> */
.L_x_312:
        /* <DEDUP_REMOVED lines=22> */
.L_x_313:
[----:B------:R-:W-:Y:S05]  /*2260*/  BSYNC B0 ;  /* 0x0000000000007941 */ /* 0x000fea0003800000 */
.L_x_311:
        /* <DEDUP_REMOVED lines=19> */
.L_x_315:
        /* <DEDUP_REMOVED lines=22> */
.L_x_316:
[----:B------:R-:W-:Y:S05]  /*2500*/  BSYNC B0 ;  /* 0x0000000000007941 */ /* 0x000fea0003800000 */
.L_x_314:
        /* <DEDUP_REMOVED lines=11> */
[----:B------:R-:W-:Y:S05]  /*25c0*/  CALL.REL.NOINC `($__internal_6_$__cuda_sm20_div_s64) ;  /* 0x0000002000807944 */ /* 0x000fea0003c00000 */
[----:B------:R-:W-:-:S04]  /*25d0*/  IADD3 R17, P0, RZ, -R18, RZ ;  /* 0x80000012ff117210 */ /* 0x000fc80007f1e0ff */
[----:B------:R-:W-:Y:S01]  /*25e0*/  IADD3.X R16, RZ, ~R19, RZ, P0, !PT ;  /* 0x80000013ff107210 */ /* 0x000fe200007fe4ff */
[----:B------:R-:W-:-:S04]  /*25f0*/  IMAD.WIDE.U32 R36, R5, R17, R36 ;  /* 0x0000001105247225 */ /* 0x000fc800078e0024 */
[----:B------:R-:W-:-:S04]  /*2600*/  IMAD R16, R16, R5, RZ ;  /* 0x0000000510107224 */ /* 0x000fc800078e02ff */
[----:B------:R-:W-:-:S05]  /*2610*/  IMAD R4, R4, R17, R16 ;  /* 0x0000001104047224 */ /* 0x000fca00078e0210 */
[----:B------:R-:W-:Y:S01]  /*2620*/  IADD3 R4, R37, R4, RZ ;  /* 0x0000000425047210 */ /* 0x000fe20007ffe0ff */
[----:B------:R-:W-:Y:S05]  /*2630*/  BRA `(.L_x_319) ;  /* 0x0000000000587947 */ /* 0x000fea0003800000 */
.L_x_318:
        /* <DEDUP_REMOVED lines=22> */
.L_x_319:
[----:B------:R-:W-:Y:S05]  /*27a0*/  BSYNC B0 ;  /* 0x0000000000007941 */ /* 0x000fea0003800000 */
.L_x_317:
        /* <DEDUP_REMOVED lines=38> */
[----:B------:R-:W-:Y:S05]  /*2a10*/  CALL.REL.NOINC `($__internal_6_$__cuda_sm20_div_s64) ;  /* 0x0000001c006c7944 */ /* 0x000fea0003c00000 */
        /* <DEDUP_REMOVED lines=12> */
.L_x_321:
        /* <DEDUP_REMOVED lines=23> */
.L_x_322:
[----:B------:R-:W-:Y:S05]  /*2c50*/  BSYNC B0 ;  /* 0x0000000000007941 */ /* 0x000fea0003800000 */
.L_x_320:
        /* <DEDUP_REMOVED lines=18> */
.L_x_324:
        /* <DEDUP_REMOVED lines=22> */
.L_x_325:
[----:B------:R-:W-:Y:S05]  /*2ee0*/  BSYNC B0 ;  /* 0x0000000000007941 */ /* 0x000fea0003800000 */
.L_x_323:
        /* <DEDUP_REMOVED lines=20> */
.L_x_327:
        /* <DEDUP_REMOVED lines=23> */
.L_x_328:
[----:B------:R-:W-:Y:S05]  /*31a0*/  BSYNC B0 ;  /* 0x0000000000007941 */ /* 0x000fea0003800000 */
.L_x_326:
        /* <DEDUP_REMOVED lines=26> */
[----:B------:R-:W-:Y:S05]  /*3350*/  CALL.REL.NOINC `($__internal_6_$__cuda_sm20_div_s64) ;  /* 0x00000014001c7944 */ /* 0x000fea0003c00000 */
        /* <DEDUP_REMOVED lines=12> */
.L_x_330:
        /* <DEDUP_REMOVED lines=23> */
.L_x_331:
[----:B------:R-:W-:Y:S05]  /*3590*/  BSYNC B0 ;  /* 0x0000000000007941 */ /* 0x000fea0003800000 */
.L_x_329:
        /* <DEDUP_REMOVED lines=29> */
.L_x_333:
        /* <DEDUP_REMOVED lines=23> */
.L_x_334:
[----:B------:R-:W-:Y:S05]  /*38e0*/  BSYNC B0 ;  /* 0x0000000000007941 */ /* 0x000fea0003800000 */
.L_x_332:
        /* <DEDUP_REMOVED lines=21> */
.L_x_310:
[----:B------:R-:W-:Y:S02]  /*3a40*/  ULDC.64 UR4, c[0x0][0x2b0] ;  /* 0x0000ac0000047ab9 */ /* 0x000fe40000000a00 */
[----:B------:R-:W-:-:S04]  /*3a50*/  LEA R2, P0, R32, UR4, 0x2 ;  /* 0x0000000420027c11 */ /* 0x000fc8000f8010ff */
[----:B------:R-:W-:-:S05]  /*3a60*/  LEA.HI.X R3, R32, UR5, R33, 0x2, P0 ;  /* 0x0000000520037c11 */ /* 0x000fca00080f1421 */
[----:B------:R0:W-:Y:S04]  /*3a70*/  STG.E desc[UR8][R2.64], R27 ;  /* 0x0000001b02007986 */ /* 0x0001e8000c101908 */
.L_x_309:
[----:B------:R-:W-:Y:S05]  /*3a80*/  BSYNC B1 ;  /* 0x0000000000017941 */ /* 0x000fea0003800000 */
.L_x_308:
[----:B------:R-:W0:Y:S01]  /*3a90*/  S2R R31, SR_TID.X ;  /* 0x00000000001f7919 */ /* 0x000e220000002100 */
[----:B------:R-:W2:Y:S01]  /*3aa0*/  LDC R5, c[0x0][0x3c4] ;  /* 0x0000f100ff057b82 */ /* 0x000ea20000000800 */
[----:B------:R-:W-:Y:S01]  /*3ab0*/  BSSY B0, `(.L_x_335) ;  /* 0x0000016000007945 */ /* 0x000fe20003800000 */
[----:B--2---:R-:W-:Y:S02]  /*3ac0*/  ISETP.GE.AND P0, PT, R5, 0x1, PT ;  /* 0x000000010500780c */ /* 0x004fe40003f06270 */
[-C--:B01----:R-:W-:Y:S02]  /*3ad0*/  LEA.HI R3, R31, R31.reuse, RZ, 0x1 ;  /* 0x0000001f1f037211 */ /* 0x083fe400078f08ff */
[----:B------:R-:W-:Y:S02]  /*3ae0*/  SHF.R.S32.HI R34, RZ, 0x1f, R31 ;  /* 0x0000001fff227819 */ /* 0x000fe4000001141f */
[----:B------:R-:W-:Y:S02]  /*3af0*/  LOP3.LUT R2, R3, 0xfffffffe, RZ, 0xc0, !PT ;  /* 0xfffffffe03027812 */ /* 0x000fe400078ec0ff */
[----:B------:R-:W-:-:S03]  /*3b00*/  LEA.HI R34, R34, R31, RZ, 0x4 ;  /* 0x0000001f22227211 */ /* 0x000fc600078f20ff */
[----:B------:R-:W-:Y:S01]  /*3b10*/  IMAD.IADD R2, R31, 0x1, -R2 ;  /* 0x000000011f027824 */ /* 0x000fe200078e0a02 */
[----:B------:R-:W-:-:S04]  /*3b20*/  LOP3.LUT R4, R34, 0x3ffffff0, RZ, 0xc0, !PT ;  /* 0x3ffffff022047812 */ /* 0x000fc800078ec0ff */
[----:B------:R-:W-:-:S04]  /*3b30*/  ISETP.GE.AND P1, PT, R2, R5, PT ;  /* 0x000000050200720c */ /* 0x000fc80003f26270 */
[----:B------:R-:W-:-:S13]  /*3b40*/  ISETP.GT.OR P1, PT, R31, 0xf, P1 ;  /* 0x0000000f1f00780c */ /* 0x000fda0000f24670 */
[----:B------:R-:W-:Y:S05]  /*3b50*/  @P1 BRA `(.L_x_336) ;  /* 0x00000000002c1947 */ /* 0x000fea0003800000 */
[----:B------:R-:W0:Y:S01]  /*3b60*/  S2R R0, SR_CgaCtaId ;  /* 0x0000000000007919 */ /* 0x000e220000008800 */
[----:B------:R-:W-:Y:S01]  /*3b70*/  FADD.FTZ R6, -R27, R30 ;  /* 0x0000001e1b067221 */ /* 0x000fe20000010100 */
[----:B------:R-:W-:Y:S02]  /*3b80*/  MOV R5, 0x400 ;  /* 0x0000040000057802 */ /* 0x000fe40000000f00 */
[----:B------:R-:W-:Y:S01]  /*3b90*/  SHF.L.U32 R3, R3, 0x1, RZ ;  /* 0x0000000103037819 */ /* 0x000fe200000006ff */
[----:B------:R-:W-:-:S06]  /*3ba0*/  FMUL.FTZ R6, R6, 1.4426950216293334961 ;  /* 0x3fb8aa3b06067820 */ /* 0x000fcc0000410000 */
[----:B------:R-:W1:Y:S01]  /*3bb0*/  MUFU.EX2 R6, R6 ;  /* 0x0000000600067308 */ /* 0x000e620000000800 */
[----:B0-----:R-:W-:Y:S02]  /*3bc0*/  LEA R5, R0, R5, 0x18 ;  /* 0x0000000500057211 */ /* 0x001fe400078ec0ff */
[----:B------:R-:W-:-:S03]  /*3bd0*/  LOP3.LUT R0, R3, 0xfffffffc, RZ, 0xc0, !PT ;  /* 0xfffffffc03007812 */ /* 0x000fc600078ec0ff */
[----:B------:R-:W-:-:S05]  /*3be0*/  IMAD R5, R2, 0x24, R5 ;  /* 0x0000002402057824 */ /* 0x000fca00078e0205 */
[----:B------:R-:W-:-:S05]  /*3bf0*/  IADD3 R5, R5, R0, RZ ;  /* 0x0000000005057210 */ /* 0x000fca0007ffe0ff */
[----:B-1----:R0:W-:Y:S02]  /*3c00*/  STS [R5], R6 ;  /* 0x0000000605007388 */ /* 0x0021e40000000800 */
.L_x_336:
[----:B------:R-:W-:Y:S05]  /*3c10*/  BSYNC B0 ;  /* 0x0000000000007941 */ /* 0x000fea0003800000 */
.L_x_335:
        /* <DEDUP_REMOVED lines=42> */
.L_x_340:
        /* <DEDUP_REMOVED lines=14> */
.L_x_339:
[----:B------:R-:W-:Y:S05]  /*3fa0*/  BSYNC B0 ;  /* 0x0000000000007941 */ /* 0x000fea0003800000 */
.L_x_338:
        /* <DEDUP_REMOVED lines=20> */
.L_x_337:
        /* <DEDUP_REMOVED lines=110> */
        .weak           $__internal_6_$__cuda_sm20_div_s64
        .type           $__internal_6_$__cuda_sm20_div_s64,@function
        .size           $__internal_6_$__cuda_sm20_div_s64,(.L_x_7890 - $__internal_6_$__cuda_sm20_div_s64)
$__internal_6_$__cuda_sm20_div_s64:
        /* <DEDUP_REMOVED lines=83> */
[----:B------:R-:W-:Y:S06]  /*4d00*/  RET.REL.NODEC R38 `(_ZN5flash32flash_fwd_splitkv_combine_kernelI23Flash_fwd_kernel_traitsILi192ELi64ELi64ELi4ELb0ELb0EN7cutlass10bfloat16_tE19Flash_kernel_traitsILi192ELi64ELi64ELi4ES3_EELi8ELi1ELb0EEEvNS_16Flash_fwd_paramsE) ;  /* 0xffffffb026bc7950 */ /* 0x000fec0003c3ffff */
.L_x_341:
        /* <DEDUP_REMOVED lines=15> */
.L_x_7890:


//--------------------- .text._ZN5flash32flash_fwd_splitkv_combine_kernelI23Flash_fwd_kernel_traitsILi192ELi64ELi64ELi4ELb0ELb0EN7cutlass10bfloat16_tE19Flash_kernel_traitsILi192ELi64ELi64ELi4ES3_EELi8ELi7ELb1EEEvNS_16Flash_fwd_paramsE --------------------------
	.section	.text._ZN5flash32flash_fwd_splitkv_combine_kernelI23Flash_fwd_kernel_traitsILi192ELi64ELi64ELi4ELb0ELb0EN7cutlass10bfloat16_tE19Flash_kernel_traitsILi192ELi64ELi64ELi4ES3_EELi8ELi7ELb1EEEvNS_16Flash_fwd_paramsE,"ax",@progbits
	.align	128
        .global         _ZN5flash32flash_fwd_splitkv_combine_kernelI23Flash_fwd_kernel_traitsILi192ELi64ELi64ELi4ELb0ELb0EN7cutlass10bfloat16_tE19Flash_kernel_traitsILi192ELi64ELi64ELi4ES3_EELi8ELi7ELb1EEEvNS_16Flash_fwd_paramsE
        .type           _ZN5flash32flash_fwd_splitkv_combine_kernelI23Flash_fwd_kernel_traitsILi192ELi64ELi64ELi4ELb0ELb0EN7cutlass10bfloat16_tE19Flash_kernel_traitsILi192ELi64ELi64ELi4ES3_EELi8ELi7ELb1EEEvNS_16Flash_fwd_paramsE,@function
        .size           _ZN5flash32flash_fwd_splitkv_combine_kernelI23Flash_fwd_kernel_traitsILi192ELi64ELi64ELi4ELb0ELb0EN7cutlass10bfloat16_tE19Flash_kernel_traitsILi192ELi64ELi64ELi4ES3_EELi8ELi7ELb1EEEvNS_16Flash_fwd_paramsE,(.L_x_7891 - _ZN5flash32flash_fwd_splitkv_combine_kernelI23Flash_fwd_kernel_traitsILi192ELi64ELi64ELi4ELb0ELb0EN7cutlass10bfloat16_tE19Flash_kernel_traitsILi192ELi64ELi64ELi4ES3_EELi8ELi7ELb1EEEvNS_16Flash_fwd_paramsE)
        .other          _ZN5flash32flash_fwd_splitkv_combine_kernelI23Flash_fwd_kernel_traitsILi192ELi64ELi64ELi4ELb0ELb0EN7cutlass10bfloat16_tE19Flash_kernel_traitsILi192ELi64ELi64ELi4ES3_EELi8ELi7ELb1EEEvNS_16Flash_fwd_paramsE,@"STO_CUDA_ENTRY STV_DEFAULT"
_ZN5flash32flash_fwd_splitkv_combine_kernelI23Flash_fwd_kernel_traitsILi192ELi64ELi64ELi4ELb0ELb0EN7cutlass10bfloat16_tE19Flash_kernel_traitsILi192ELi64ELi64ELi4ES3_EELi8ELi7ELb1EEEvNS_16Flash_fwd_paramsE:
.text._ZN5flash32flash_fwd_splitkv_combine_kernelI23Flash_fwd_kernel_traitsILi192ELi64ELi64ELi4ELb0ELb0EN7cutlass10bfloat16_tE19Flash_kernel_traitsILi192ELi64ELi64ELi4ES3_EELi8ELi7ELb1EEEvNS_16Flash_fwd_paramsE:
        /* <DEDUP_REMOVED lines=23> */
[----:B------:R-:W-:Y:S05]  /*0170*/  CALL.REL.NOINC `($__internal_7_$__cuda_sm20_div_s64) ;  /* 0x0000005800007944 */ /* 0x000fea0003c00000 */
[----:B------:R-:W-:Y:S02]  /*0180*/  MOV R18, R0 ;  /* 0x0000000000127202 */ /* 0x000fe40000000f00 */
[----:B------:R-:W-:Y:S01]  /*0190*/  MOV R19, R27 ;  /* 0x0000001b00137202 */ /* 0x000fe20000000f00 */
[----:B------:R-:W-:Y:S06]  /*01a0*/  BRA `(.L_x_343) ;  /* 0x00000000004c7947 */ /* 0x000fec0003800000 */
.L_x_342:
        /* <DEDUP_REMOVED lines=19> */
.L_x_343:
        /* <DEDUP_REMOVED lines=10> */
[----:B------:R-:W-:Y:S05]  /*0380*/  CALL.REL.NOINC `($__internal_7_$__cuda_sm20_div_s64) ;  /* 0x00000054007c7944 */ /* 0x000fea0003c00000 */
[----:B------:R-:W-:Y:S02]  /*0390*/  MOV R8, R0 ;  /* 0x0000000000087202 */ /* 0x000fe40000000f00 */
[----:B------:R-:W-:Y:S01]  /*03a0*/  MOV R9, R27 ;  /* 0x0000001b00097202 */ /* 0x000fe20000000f00 */
[----:B------:R-:W-:Y:S05]  /*03b0*/  BRA `(.L_x_346) ;  /* 0x00000000004c7947 */ /* 0x000fea0003800000 */
.L_x_345:
        /* <DEDUP_REMOVED lines=19> */
.L_x_346:
[----:B------:R-:W-:Y:S05]  /*04f0*/  BSYNC B0 ;  /* 0x0000000000007941 */ /* 0x000fea0003800000 */
.L_x_344:
        /* <DEDUP_REMOVED lines=54> */
[----:B------:R-:W-:Y:S05]  /*0860*/  BRA `(.L_x_349) ;  /* 0x00000000004c7947 */ /* 0x000fea0003800000 */
.L_x_348:
        /* <DEDUP_REMOVED lines=19> */
.L_x_349:
[----:B------:R-:W-:Y:S05]  /*09a0*/  BSYNC B0 ;  /* 0x0000000000007941 */ /* 0x000fea0003800000 */
.L_x_347:
        /* <DEDUP_REMOVED lines=105> */
.L_x_351:
        /* <DEDUP_REMOVED lines=20> */
.L_x_352:
[----:B------:R-:W-:Y:S05]  /*1180*/  BSYNC B0 ;  /* 0x0000000000007941 */ /* 0x000fea0003800000 */
.L_x_350:
        /* <DEDUP_REMOVED lines=177> */
[----:B------:R-:W-:Y:S05]  /*1ca0*/  CALL.REL.NOINC `($__internal_7_$__cuda_sm20_div_s64) ;  /* 0x0000003c00347944 */ /* 0x000fea0003c00000 */
[----:B------:R-:W-:Y:S02]  /*1cb0*/  MOV R46, R0 ;  /* 0x00000000002e7202 */ /* 0x000fe40000000f00 */
[----:B------:R-:W-:Y:S01]  /*1cc0*/  MOV R47, R27 ;  /* 0x0000001b002f7202 */ /* 0x000fe20000000f00 */
[----:B------:R-:W-:Y:S05]  /*1cd0*/  BRA `(.L_x_355) ;  /* 0x00000000004c7947 */ /* 0x000fea0003800000 */
.L_x_354:
        /* <DEDUP_REMOVED lines=19> */
.L_x_355:
[----:B------:R-:W-:Y:S05]  /*1e10*/  BSYNC B0 ;  /* 0x0000000000007941 */ /* 0x000fea0003800000 */
.L_x_353:
        /* <DEDUP_REMOVED lines=193> */
[----:B------:R-:W-:Y:S05]  /*2a30*/  CALL.REL.NOINC `($__internal_7_$__cuda_sm20_div_s64) ;  /* 0x0000002c00d07944 */ /* 0x000fea0003c00000 */
        /* <DEDUP_REMOVED lines=10> */
.L_x_360:
        /* <DEDUP_REMOVED lines=22> */
.L_x_361:
[----:B------:R-:W-:Y:S05]  /*2c40*/  BSYNC B0 ;  /* 0x0000000000007941 */ /* 0x000fea0003800000 */
.L_x_359:
[----:B------:R-:W-:Y:S01]  /*2c50*/  LOP3.LUT R0, R19, R2, RZ, 0xfc, !PT ;  /* 0x0000000213007212 */ /* 0x000fe200078efcff */
[----:B------:R-:W-:Y:S03]  /*2c60*/  BSSY B0, `(.L_x_362) ;  /* 0x0000026000007945 */ /* 0x000fe60003800000 */
[----:B------:R-:W-:-:S13]  /*2c70*/  ISETP.NE.U32.AND P0, PT, R0, RZ, PT ;  /* 0x000000ff0000720c */ /* 0x000fda0003f05070 */
[----:B------:R-:W-:Y:S05]  /*2c80*/  @!P0 BRA `(.L_x_363) ;  /* 0x0000000000348947 */ /* 0x000fea0003800000 */
[----:B------:R-:W-:Y:S01]  /*2c90*/  IMAD.MOV.U32 R24, RZ, RZ, R25 ;  /* 0x000000ffff187224 */ /* 0x000fe200078e0019 */
[----:B------:R-:W-:Y:S02]  /*2ca0*/  MOV R23, R2 ;  /* 0x0000000200177202 */ /* 0x000fe40000000f00 */
        /* <DEDUP_REMOVED lines=11> */
.L_x_363:
        /* <DEDUP_REMOVED lines=22> */
.L_x_364:
[----:B------:R-:W-:Y:S05]  /*2ec0*/  BSYNC B0 ;  /* 0x0000000000007941 */ /* 0x000fea0003800000 */
.L_x_362:
        /* <DEDUP_REMOVED lines=11> */
[----:B------:R-:W-:Y:S05]  /*2f80*/  CALL.REL.NOINC `($__internal_7_$__cuda_sm20_div_s64) ;  /* 0x00000028007c7944 */ /* 0x000fea0003c00000 */
        /* <DEDUP_REMOVED lines=8> */
.L_x_366:
        /* <DEDUP_REMOVED lines=22> */
.L_x_367:
[----:B------:R-:W-:Y:S05]  /*3170*/  BSYNC B0 ;  /* 0x0000000000007941 */ /* 0x000fea0003800000 */
.L_x_365:
        /* <DEDUP_REMOVED lines=38> */
[----:B------:R-:W-:Y:S05]  /*33e0*/  CALL.REL.NOINC `($__internal_7_$__cuda_sm20_div_s64) ;  /* 0x0000002400647944 */ /* 0x000fea0003c00000 */
        /* <DEDUP_REMOVED lines=12> */
.L_x_369:
        /* <DEDUP_REMOVED lines=23> */
.L_x_370:
[----:B------:R-:W-:Y:S05]  /*3620*/  BSYNC B0 ;  /* 0x0000000000007941 */ /* 0x000fea0003800000 */
.L_x_368:
        /* <DEDUP_REMOVED lines=17> */
.L_x_372:
        /* <DEDUP_REMOVED lines=22> */
.L_x_373:
[----:B------:R-:W-:Y:S05]  /*38a0*/  BSYNC B0 ;  /* 0x0000000000007941 */ /* 0x000fea0003800000 */
.L_x_371:
        /* <DEDUP_REMOVED lines=21> */
.L_x_375:
        /* <DEDUP_REMOVED lines=23> */
.L_x_376:
[----:B------:R-:W-:Y:S05]  /*3b70*/  BSYNC B0 ;  /* 0x0000000000007941 */ /* 0x000fea0003800000 */
.L_x_374:
        /* <DEDUP_REMOVED lines=39> */
.L_x_378:
        /* <DEDUP_REMOVED lines=23> */
.L_x_379:
[----:B------:R-:W-:Y:S05]  /*3f60*/  BSYNC B0 ;  /* 0x0000000000007941 */ /* 0x000fea0003800000 */
.L_x_377:
        /* <DEDUP_REMOVED lines=30> */
.L_x_381:
        /* <DEDUP_REMOVED lines=23> */
.L_x_382:
[----:B------:R-:W-:Y:S05]  /*42c0*/  BSYNC B0 ;  /* 0x0000000000007941 */ /* 0x000fea0003800000 */
.L_x_380:
        /* <DEDUP_REMOVED lines=21> */
.L_x_358:
[----:B------:R-:W-:Y:S02]  /*4420*/  ULDC.64 UR4, c[0x0][0x2b0] ;  /* 0x0000ac0000047ab9 */ /* 0x000fe40000000a00 */
[----:B------:R-:W-:-:S04]  /*4430*/  LEA R2, P0, R44, UR4, 0x2 ;  /* 0x000000042c027c11 */ /* 0x000fc8000f8010ff */
[----:B------:R-:W-:-:S05]  /*4440*/  LEA.HI.X R3, R44, UR5, R45, 0x2, P0 ;  /* 0x000000052c037c11 */ /* 0x000fca00080f142d */
[----:B------:R0:W-:Y:S04]  /*4450*/  STG.E desc[UR8][R2.64], R29 ;  /* 0x0000001d02007986 */ /* 0x0001e8000c101908 */
.L_x_357:
[----:B------:R-:W-:Y:S05]  /*4460*/  BSYNC B1 ;  /* 0x0000000000017941 */ /* 0x000fea0003800000 */
.L_x_356:
[----:B------:R-:W2:Y:S01]  /*4470*/  LDC R12, c[0x0][0x3c4] ;  /* 0x0000f100ff0c7b82 */ /* 0x000ea20000000800 */
[C---:B01----:R-:W-:Y:S02]  /*4480*/  IADD3 R3, R35.reuse, 0x10, RZ ;  /* 0x0000001023037810 */ /* 0x043fe40007ffe0ff */
[----:B------:R-:W-:Y:S02]  /*4490*/  CS2R R4, SRZ ;  /* 0x0000000000047805 */ /* 0x000fe4000001ff00 */
[----:B------:R-:W-:Y:S02]  /*44a0*/  CS2R R6, SRZ ;  /* 0x0000000000067805 */ /* 0x000fe4000001ff00 */
[----:B------:R-:W-:Y:S02]  /*44b0*/  CS2R R10, SRZ ;  /* 0x00000000000a7805 */ /* 0x000fe4000001ff00 */
[----:B------:R-:W-:Y:S02]  /*44c0*/  MOV R13, RZ ;  /* 0x000000ff000d7202 */ /* 0x000fe40000000f00 */
[----:B--2---:R-:W-:-:S02]  /*44d0*/  ISETP.GE.OR P0, PT, R35, R12, P6 ;  /* 0x0000000c2300720c */ /* 0x004fc40003706670 */
        /* <DEDUP_REMOVED lines=35> */
[----:B--2---:R-:W-:Y:S01]  /*4710*/  @!P4 STS [R33+0x480], R38 ;  /* 0x000480262100c388 */ /* 0x004fe20000000800 */
[----:B------:R-:W-:Y:S02]  /*4720*/  IMAD.SHL.U32 R32, R35, 0x4, RZ ;  /* 0x0000000423207824 */ /* 0x000fe400078e00ff */
[----:B------:R-:W-:Y:S01]  /*4730*/  @!P6 FMUL.FTZ R8, R29, 1.4426950216293334961 ;  /* 0x3fb8aa3b1d08e820 */ /* 0x000fe20000410000 */
[----:B0-----:R-:W-:Y:S02]  /*4740*/  HFMA2.MMA R0, -RZ, RZ, 0, 0 ;  /* 0x00000000ff007435 */ /* 0x001fe400000001ff */
[----:B------:R-:W0:Y:S01]  /*4750*/  @!P0 MUFU.EX2 R30, R30 ;  /* 0x0000001e001e8308 */ /* 0x000e220000000800 */
[----:B---3--:R-:W-:Y:S01]  /*4760*/  @!P3 STS [R33+0x6c0], R40 ;  /* 0x0006c0282100b388 */ /* 0x008fe20000000800 */
[----:B-1----:R-:W-:-:S06]  /*4770*/  CS2R R2, SRZ ;  /* 0x0000000000027805 */ /* 0x002fcc000001ff00 */
[----:B------:R-:W1:Y:S01]  /*4780*/  @!P1 MUFU.EX2 R36, R36 ;  /* 0x0000002400249308 */ /* 0x000e620000000800 */
[----:B----4-:R-:W-:Y:S07]  /*4790*/  @!P2 STS [R33+0x900], R34 ;  /* 0x000900222100a388 */ /* 0x010fee0000000800 */
[----:B------:R-:W2:Y:S01]  /*47a0*/  @!P6 MUFU.EX2 R8, R8 ;  /* 0x000000080008e308 */ /* 0x000ea20000000800 */
[----:B0-----:R-:W-:Y:S01]  /*47b0*/  @!P0 STS [R33+0xd80], R30 ;  /* 0x000d801e21008388 */ /* 0x001fe20000000800 */
[----:B------:R-:W-:-:S03]  /*47c0*/  ISETP.GE.AND P0, PT, R12, 0x1, PT ;  /* 0x000000010c00780c */ /* 0x000fc60003f06270 */
[----:B-1----:R-:W-:Y:S04]  /*47d0*/  @!P1 STS [R33+0xb40], R36 ;  /* 0x000b402421009388 */ /* 0x002fe80000000800 */
[----:B--2---:R0:W-:Y:S02]  /*47e0*/  @!P6 STS [R33+0xfc0], R8 ;  /* 0x000fc0082100e388 */ /* 0x0041e40000000800 */
[----:B0-----:R-:W-:Y:S01]  /*47f0*/  CS2R R8, SRZ ;  /* 0x0000000000087805 */ /* 0x001fe2000001ff00 */
[----:B------:R-:W-:Y:S06]  /*4800*/  BAR.SYNC.DEFER_BLOCKING 0x0 ;  /* 0x0000000000007b1d */ /* 0x000fec0000010000 */
[----:B------:R-:W-:Y:S05]  /*4810*/  @!P0 BRA `(.L_x_383) ;  /* 0x0000000800c88947 */ /* 0x000fea0003800000 */
[----:B------:R-:W0:Y:S01]  /*4820*/  S2UR UR6, SR_CgaCtaId ;  /* 0x00000000000679c3 */ /* 0x000e220000008800 */
[----:B------:R-:W-:Y:S01]  /*4830*/  ULDC UR10, c[0x0][0x2dc] ;  /* 0x0000b700000a7ab9 */ /* 0x000fe20000000800 */
[----:B------:R-:W-:Y:S01]  /*4840*/  IMAD R39, R15, 0xc0, R32 ;  /* 0x000000c00f277824 */ /* 0x000fe200078e0220 */
[----:B------:R-:W-:Y:S01]  /*4850*/  UIMAD UR4, UR7, UR10, URZ ;  /* 0x0000000a070472a4 */ /* 0x000fe2000f8e023f */
[----:B------:R-:W-:Y:S01]  /*4860*/  ISETP.GT.AND P1, PT, R12, 0x3, PT ;  /* 0x000000030c00780c */ /* 0x000fe20003f24270 */
[C---:B------:R-:W-:Y:S01]  /*4870*/  IMAD R34, R28.reuse, UR10, RZ ;  /* 0x0000000a1c227c24 */ /* 0x040fe2000f8e02ff */
[----:B------:R-:W-:Y:S01]  /*4880*/  PLOP3.LUT P4, PT, PT, PT, PT, 0x80, 0x0 ;  /* 0x000000000000781c */ /* 0x000fe20003f8f070 */
[----:B------:R-:W-:Y:S01]  /*4890*/  USHF.R.S32.HI UR11, URZ, 0x1f, UR4 ;  /* 0x0000001f3f0b7899 */ /* 0x000fe20008011404 */
[----:B------:R-:W-:Y:S01]  /*48a0*/  VIADD R30, R28, -UR7 ;  /* 0x800000071c1e7c36 */ /* 0x000fe20008000000 */
[----:B------:R-:W-:Y:S01]  /*48b0*/  IADD3 R0, P0, R39, UR4, RZ ;  /* 0x0000000427007c10 */ /* 0x000fe2000ff1e0ff */
[----:B------:R-:W-:Y:S01]  /*48c0*/  ULDC.64 UR4, c[0x0][0x288] ;  /* 0x0000a20000047ab9 */ /* 0x000fe20000000a00 */
[----:B------:R-:W-:-:S02]  /*48d0*/  CS2R R16, SRZ ;  /* 0x0000000000107805 */ /* 0x000fc4000001ff00 */
        /* <DEDUP_REMOVED lines=8> */
[----:B------:R-:W-:Y:S01]  /*4960*/  UMOV UR5, URZ ;  /* 0x0000003f00057c82 */ /* 0x000fe20008000000 */
[----:B------:R-:W-:Y:S01]  /*4970*/  IADD3 R38, P0, R38, 0x200, RZ ;  /* 0x0000020026267810 */ /* 0x000fe20007f1e0ff */
[----:B------:R-:W-:Y:S01]  /*4980*/  IMAD.MOV.U32 R0, RZ, RZ, RZ ;  /* 0x000000ffff007224 */ /* 0x000fe200078e00ff */
[----:B------:R-:W-:Y:S01]  /*4990*/  CS2R R26, SRZ ;  /* 0x00000000001a7805 */ /* 0x000fe2000001ff00 */
[----:B0-----:R-:W-:Y:S01]  /*49a0*/  ULEA UR4, UR6, UR4, 0x18 ;  /* 0x0000000406047291 */ /* 0x001fe2000f8ec03f */
[----:B------:R-:W-:-:S04]  /*49b0*/  IMAD.WIDE R34, R34, 0x4, RZ ;  /* 0x0000000422227825 */ /* 0x000fc800078e02ff */
[----:B------:R-:W-:Y:S01]  /*49c0*/  IMAD.X R39, RZ, RZ, R39, P0 ;  /* 0x000000ffff277224 */ /* 0x000fe200000e0627 */
[----:B------:R-:W-:Y:S01]  /*49d0*/  LEA R14, R15, UR4, 0x2 ;  /* 0x000000040f0e7c11 */ /* 0x000fe2000f8e10ff */
[----:B------:R-:W-:Y:S06]  /*49e0*/  @!P1 BRA `(.L_x_384) ;  /* 0x0000000400449947 */ /* 0x000fec0003800000 */
[----:B------:R-:W-:Y:S01]  /*49f0*/  PLOP3.LUT P4, PT, PT, PT, PT, 0x8, 0x0 ;  /* 0x000000000000781c */ /* 0x000fe20003f8e170 */
[----:B------:R-:W-:Y:S01]  /*4a00*/  VIADD R29, R12, 0xfffffffd ;  /* 0xfffffffd0c1d7836 */ /* 0x000fe20000000000 */
[CC--:B------:R-:W-:Y:S02]  /*4a10*/  ISETP.GE.AND P3, PT, R15.reuse, R30.reuse, PT ;  /* 0x0000001e0f00720c */ /* 0x0c0fe40003f66270 */
[----:B------:R-:W-:-:S13]  /*4a20*/  ISETP.GE.AND P0, PT, R15, R30, PT ;  /* 0x0000001e0f00720c */ /* 0x000fda0003f06270 */
.L_x_385:
[----:B------:R-:W2:Y:S01]  /*4a30*/  @!P3 LDG.E.128 R16, desc[UR8][R38.64+-0x200] ;  /* 0xfffe00082610b981 */ /* 0x000ea2000c1e1d00 */
[C---:B------:R-:W-:Y:S01]  /*4a40*/  IADD3 R36, P1, R34.reuse, R38, RZ ;  /* 0x0000002622247210 */ /* 0x040fe20007f3e0ff */
[----:B------:R-:W-:Y:S02]  /*4a50*/  UIADD3 UR5, UR5, 0x4, URZ ;  /* 0x0000000405057890 */ /* 0x000fe4000fffe03f */
[----:B------:R-:W2:Y:S01]  /*4a60*/  LDS R12, [R14] ;  /* 0x000000000e0c7984 */ /* 0x000ea20000000800 */
[----:B------:R-:W-:Y:S03]  /*4a70*/  IADD3.X R37, R35, R39, RZ, P1, !PT ;  /* 0x0000002723257210 */ /* 0x000fe60000ffe4ff */
[----:B------:R-:W3:Y:S01]  /*4a80*/  @!P3 LDG.E.128 R20, desc[UR8][R38.64+-0x100] ;  /* 0xffff00082614b981 */ /* 0x000ee2000c1e1d00 */
[----:B------:R-:W-:Y:S03]  /*4a90*/  ISETP.LE.AND P2, PT, R29, UR5, PT ;  /* 0x000000051d007c0c */ /* 0x000fe6000bf43270 */
[----:B------:R0:W4:Y:S01]  /*4aa0*/  @!P3 LDG.E.128 R24, desc[UR8][R38.64] ;  /* 0x000000082618b981 */ /* 0x000122000c1e1d00 */
[----:B------:R-:W-:Y:S02]  /*4ab0*/  PLOP3.LUT P3, PT, P0, PT, PT, 0x80, 0x0 ;  /* 0x000000000000781c */ /* 0x000fe4000076f070 */
[----:B0-----:R-:W-:Y:S04]  /*4ac0*/  IADD3 R38, P1, R34, R36, RZ ;  /* 0x0000002422267210 */ /* 0x001fe80007f3e0ff */
[C---:B------:R-:W-:Y:S01]  /*4ad0*/  IADD3.X R39, R35.reuse, R37, RZ, P1, !PT ;  /* 0x0000002523277210 */ /* 0x040fe20000ffe4ff */
[C---:B--2---:R-:W-:Y:S01]  /*4ae0*/  FFMA.FTZ R13, R12.reuse, R16, R13 ;  /* 0x000000100c0d7223 */ /* 0x044fe2000001000d */
[C---:B------:R-:W-:Y:S01]  /*4af0*/  FFMA.FTZ R10, R12.reuse, R17, R10 ;  /* 0x000000110c0a7223 */ /* 0x040fe2000001000a */
[C---:B------:R-:W-:Y:S01]  /*4b00*/  FFMA.FTZ R11, R12.reuse, R18, R11 ;  /* 0x000000120c0b7223 */ /* 0x040fe2000001000b */
[C---:B------:R-:W-:Y:S03]  /*4b10*/  FFMA.FTZ R8, R12.reuse, R19, R8 ;  /* 0x000000130c087223 */ /* 0x040fe60000010008 */
[----:B------:R-:W2:Y:S01]  /*4b20*/  @!P3 LDG.E.128 R16, desc[UR8][R36.64+-0x200] ;  /* 0xfffe00082410b981 */ /* 0x000ea2000c1e1d00 */
[C---:B---3--:R-:W-:Y:S01]  /*4b30*/  FFMA.FTZ R9, R12.reuse, R20, R9 ;  /* 0x000000140c097223 */ /* 0x048fe20000010009 */
[C---:B------:R-:W-:Y:S01]  /*4b40*/  FFMA.FTZ R6, R12.reuse, R21, R6 ;  /* 0x000000150c067223 */ /* 0x040fe20000010006 */
[C---:B------:R-:W-:Y:S01]  /*4b50*/  FFMA.FTZ R7, R12.reuse, R22, R7 ;  /* 0x000000160c077223 */ /* 0x040fe20000010007 */
[C---:B------:R-:W-:Y:S01]  /*4b60*/  FFMA.FTZ R4, R12.reuse, R23, R4 ;  /* 0x000000170c047223 */ /* 0x040fe20000010004 */
[C---:B----4-:R-:W-:Y:S01]  /*4b70*/  FFMA.FTZ R5, R12.reuse, R24, R5 ;  /* 0x000000180c057223 */ /* 0x050fe20000010005 */
[----:B------:R-:W3:Y:S01]  /*4b80*/  @!P3 LDG.E.128 R20, desc[UR8][R36.64+-0x100] ;  /* 0xffff00082414b981 */ /* 0x000ee2000c1e1d00 */
[C---:B------:R-:W-:Y:S01]  /*4b90*/  FFMA.FTZ R2, R12.reuse, R25, R2 ;  /* 0x000000190c027223 */ /* 0x040fe20000010002 */
[C---:B------:R-:W-:Y:S01]  /*4ba0*/  FFMA.FTZ R3, R12.reuse, R26, R3 ;  /* 0x0000001a0c037223 */ /* 0x040fe20000010003 */
[----:B------:R-:W-:Y:S02]  /*4bb0*/  FFMA.FTZ R0, R12, R27, R0 ;  /* 0x0000001b0c007223 */ /* 0x000fe40000010000 */
[----:B------:R-:W2:Y:S04]  /*4bc0*/  LDS R12, [R14+0x24] ;  /* 0x000024000e0c7984 */ /* 0x000ea80000000800 */
[----:B------:R0:W4:Y:S02]  /*4bd0*/  @!P3 LDG.E.128 R24, desc[UR8][R36.64] ;  /* 0x000000082418b981 */ /* 0x000124000c1e1d00 */
[----:B0-----:R-:W-:Y:S04]  /*4be0*/  IADD3 R36, P1, R34, R38, RZ ;  /* 0x0000002622247210 */ /* 0x001fe80007f3e0ff */
[C---:B------:R-:W-:Y:S01]  /*4bf0*/  IADD3.X R37, R35.reuse, R39, RZ, P1, !PT ;  /* 0x0000002723257210 */ /* 0x040fe20000ffe4ff */
[C---:B--2---:R-:W-:Y:S01]  /*4c00*/  FFMA.FTZ R13, R12.reuse, R16, R13 ;  /* 0x000000100c0d7223 */ /* 0x044fe2000001000d */
[C---:B------:R-:W-:Y:S01]  /*4c10*/  FFMA.FTZ R10, R12.reuse, R17, R10 ;  /* 0x000000110c0a7223 */ /* 0x040fe2000001000a */
[C---:B------:R-:W-:Y:S01]  /*4c20*/  FFMA.FTZ R11, R12.reuse, R18, R11 ;  /* 0x000000120c0b7223 */ /* 0x040fe2000001000b */
[C---:B------:R-:W-:Y:S02]  /*4c30*/  FFMA.FTZ R8, R12.reuse, R19, R8 ;  /* 0x000000130c087223 */ /* 0x040fe40000010008 */
[----:B------:R-:W2:Y:S01]  /*4c40*/  @!P3 LDG.E.128 R16, desc[UR8][R38.64+-0x200] ;  /* 0xfffe00082610b981 */ /* 0x000ea2000c1e1d00 */
[C---:B---3--:R-:W-:Y:S01]  /*4c50*/  FFMA.FTZ R9, R12.reuse, R20, R9 ;  /* 0x000000140c097223 */ /* 0x048fe20000010009 */
[C---:B------:R-:W-:Y:S01]  /*4c60*/  FFMA.FTZ R6, R12.reuse, R21, R6 ;  /* 0x000000150c067223 */ /* 0x040fe20000010006 */
[C---:B------:R-:W-:Y:S01]  /*4c70*/  FFMA.FTZ R7, R12.reuse, R22, R7 ;  /* 0x000000160c077223 */ /* 0x040fe20000010007 */
[C---:B------:R-:W-:Y:S02]  /*4c80*/  FFMA.FTZ R4, R12.reuse, R23, R4 ;  /* 0x000000170c047223 */ /* 0x040fe40000010004 */
[----:B------:R-:W3:Y:S01]  /*4c90*/  @!P3 LDG.E.128 R20, desc[UR8][R38.64+-0x100] ;  /* 0xffff00082614b981 */ /* 0x000ee2000c1e1d00 */
[C---:B----4-:R-:W-:Y:S01]  /*4ca0*/  FFMA.FTZ R5, R12.reuse, R24, R5 ;  /* 0x000000180c057223 */ /* 0x050fe20000010005 */
[C---:B------:R-:W-:Y:S01]  /*4cb0*/  FFMA.FTZ R2, R12.reuse, R25, R2 ;  /* 0x000000190c027223 */ /* 0x040fe20000010002 */
[C---:B------:R-:W-:Y:S01]  /*4cc0*/  FFMA.FTZ R3, R12.reuse, R26, R3 ;  /* 0x0000001a0c037223 */ /* 0x040fe20000010003 */
[----:B------:R-:W-:Y:S02]  /*4cd0*/  FFMA.FTZ R0, R12, R27, R0 ;  /* 0x0000001b0c007223 */ /* 0x000fe40000010000 */
[----:B------:R0:W4:Y:S04]  /*4ce0*/  @!P3 LDG.E.128 R24, desc[UR8][R38.64] ;  /* 0x000000082618b981 */ /* 0x000128000c1e1d00 */
[----:B------:R-:W2:Y:S01]  /*4cf0*/  LDS R12, [R14+0x48] ;  /* 0x000048000e0c7984 */ /* 0x000ea20000000800 */
[----:B0-----:R-:W-:Y:S04]  /*4d00*/  IADD3 R38, P1, R34, R36, RZ ;  /* 0x0000002422267210 */ /* 0x001fe80007f3e0ff */
[----:B------:R-:W-:Y:S01]  /*4d10*/  IADD3.X R39, R35, R37, RZ, P1, !PT ;  /* 0x0000002523277210 */ /* 0x000fe20000ffe4ff */
        /* <DEDUP_REMOVED lines=14> */
[----:B------:R-:W4:Y:S04]  /*4e00*/  @!P3 LDG.E.128 R24, desc[UR8][R36.64] ;  /* 0x000000082418b981 */ /* 0x000f28000c1e1d00 */
[----:B------:R0:W2:Y:S02]  /*4e10*/  LDS R12, [R14+0x6c] ;  /* 0x00006c000e0c7984 */ /* 0x0000a40000000800 */
[----:B0-----:R-:W-:Y:S01]  /*4e20*/  IADD3 R14, R14, 0x90, RZ ;  /* 0x000000900e0e7810 */ /* 0x001fe20007ffe0ff */
[C---:B--2---:R-:W-:Y:S01]  /*4e30*/  FFMA.FTZ R13, R12.reuse, R16, R13 ;  /* 0x000000100c0d7223 */ /* 0x044fe2000001000d */
[C---:B------:R-:W-:Y:S01]  /*4e40*/  FFMA.FTZ R10, R12.reuse, R17, R10 ;  /* 0x000000110c0a7223 */ /* 0x040fe2000001000a */
[C---:B------:R-:W-:Y:S01]  /*4e50*/  FFMA.FTZ R11, R12.reuse, R18, R11 ;  /* 0x000000120c0b7223 */ /* 0x040fe2000001000b */
[C---:B------:R-:W-:Y:S01]  /*4e60*/  FFMA.FTZ R8, R12.reuse, R19, R8 ;  /* 0x000000130c087223 */ /* 0x040fe20000010008 */
[C---:B---3--:R-:W-:Y:S01]  /*4e70*/  FFMA.FTZ R9, R12.reuse, R20, R9 ;  /* 0x000000140c097223 */ /* 0x048fe20000010009 */
[C---:B------:R-:W-:Y:S01]  /*4e80*/  FFMA.FTZ R6, R12.reuse, R21, R6 ;  /* 0x000000150c067223 */ /* 0x040fe20000010006 */
[C---:B------:R-:W-:Y:S01]  /*4e90*/  FFMA.FTZ R7, R12.reuse, R22, R7 ;  /* 0x000000160c077223 */ /* 0x040fe20000010007 */
[C---:B------:R-:W-:Y:S01]  /*4ea0*/  FFMA.FTZ R4, R12.reuse, R23, R4 ;  /* 0x000000170c047223 */ /* 0x040fe20000010004 */
[C---:B----4-:R-:W-:Y:S01]  /*4eb0*/  FFMA.FTZ R5, R12.reuse, R24, R5 ;  /* 0x000000180c057223 */ /* 0x050fe20000010005 */
[C---:B------:R-:W-:Y:S01]  /*4ec0*/  FFMA.FTZ R2, R12.reuse, R25, R2 ;  /* 0x000000190c027223 */ /* 0x040fe20000010002 */
[C---:B------:R-:W-:Y:S01]  /*4ed0*/  FFMA.FTZ R3, R12.reuse, R26, R3 ;  /* 0x0000001a0c037223 */ /* 0x040fe20000010003 */
[----:B------:R-:W-:Y:S01]  /*4ee0*/  FFMA.FTZ R0, R12, R27, R0 ;  /* 0x0000001b0c007223 */ /* 0x000fe20000010000 */
[----:B------:R-:W-:Y:S09]  /*4ef0*/  @!P2 BRA `(.L_x_385) ;  /* 0xfffffff800cca947 */ /* 0x000ff2000383ffff */
.L_x_384:
[----:B------:R-:W0:Y:S02]  /*4f00*/  LDC R12, c[0x0][0x3c4] ;  /* 0x0000f100ff0c7b82 */ /* 0x000e240000000800 */
[----:B0-----:R-:W-:-:S04]  /*4f10*/  IADD3 R29, R12, -UR5, RZ ;  /* 0x800000050c1d7c10 */ /* 0x001fc8000fffe0ff */
[----:B------:R-:W-:-:S13]  /*4f20*/  ISETP.GT.AND P0, PT, R29, 0x1, PT ;  /* 0x000000011d00780c */ /* 0x000fda0003f04270 */
[----:B------:R-:W-:Y:S05]  /*4f30*/  @!P0 BRA `(.L_x_386) ;  /* 0x0000000000a88947 */ /* 0x000fea0003800000 */
[----:B------:R-:W-:Y:S01]  /*4f40*/  ISETP.GE.AND P0, PT, R15, R30, PT ;  /* 0x0000001e0f00720c */ /* 0x000fe20003f06270 */
[----:B------:R-:W0:-:S12]  /*4f50*/  LDS R29, [R14] ;  /* 0x000000000e1d7984 */ /* 0x000e180000000800 */
[----:B------:R-:W0:Y:S04]  /*4f60*/  @!P0 LDG.E.128 R16, desc[UR8][R38.64+-0x200] ;  /* 0xfffe000826108981 */ /* 0x000e28000c1e1d00 */
[----:B------:R-:W2:Y:S04]  /*4f70*/  @!P0 LDG.E.128 R20, desc[UR8][R38.64+-0x100] ;  /* 0xffff000826148981 */ /* 0x000ea8000c1e1d00 */
[----:B------:R-:W3:Y:S01]  /*4f80*/  @!P0 LDG.E.128 R24, desc[UR8][R38.64] ;  /* 0x0000000826188981 */ /* 0x000ee2000c1e1d00 */
[----:B------:R-:W-:-:S04]  /*4f90*/  IADD3 R36, P1, R34, R38, RZ ;  /* 0x0000002622247210 */ /* 0x000fc80007f3e0ff */
[----:B------:R-:W-:Y:S01]  /*4fa0*/  IADD3.X R37, R35, R39, RZ, P1, !PT ;  /* 0x0000002723257210 */ /* 0x000fe20000ffe4ff */
[-C--:B0-----:R-:W-:Y:S01]  /*4fb0*/  FFMA.FTZ R13, R16, R29.reuse, R13 ;  /* 0x0000001d100d7223 */ /* 0x081fe2000001000d */
[-C--:B------:R-:W-:Y:S01]  /*4fc0*/  FFMA.FTZ R10, R17, R29.reuse, R10 ;  /* 0x0000001d110a7223 */ /* 0x080fe2000001000a */
[-C--:B------:R-:W-:Y:S01]  /*4fd0*/  FFMA.FTZ R11, R18, R29.reuse, R11 ;  /* 0x0000001d120b7223 */ /* 0x080fe2000001000b */
[-C--:B------:R-:W-:Y:S01]  /*4fe0*/  FFMA.FTZ R8, R19, R29.reuse, R8 ;  /* 0x0000001d13087223 */ /* 0x080fe20000010008 */
[-C--:B--2---:R-:W-:Y:S01]  /*4ff0*/  FFMA.FTZ R9, R20, R29.reuse, R9 ;  /* 0x0000001d14097223 */ /* 0x084fe20000010009 */
[-C--:B------:R-:W-:Y:S01]  /*5000*/  FFMA.FTZ R6, R21, R29.reuse, R6 ;  /* 0x0000001d15067223 */ /* 0x080fe20000010006 */
[-C--:B------:R-:W-:Y:S01]  /*5010*/  FFMA.FTZ R7, R22, R29.reuse, R7 ;  /* 0x0000001d16077223 */ /* 0x080fe20000010007 */
[-C--:B------:R-:W-:Y:S01]  /*5020*/  FFMA.FTZ R4, R23, R29.reuse, R4 ;  /* 0x0000001d17047223 */ /* 0x080fe20000010004 */
[-C--:B---3--:R-:W-:Y:S01]  /*5030*/  FFMA.FTZ R5, R24, R29.reuse, R5 ;  /* 0x0000001d18057223 */ /* 0x088fe20000010005 */
[-C--:B------:R-:W-:Y:S01]  /*5040*/  FFMA.FTZ R2, R25, R29.reuse, R2 ;  /* 0x0000001d19027223 */ /* 0x080fe20000010002 */
[-C--:B------:R-:W-:Y:S01]  /*5050*/  FFMA.FTZ R3, R26, R29.reuse, R3 ;  /* 0x0000001d1a037223 */ /* 0x080fe20000010003 */
[----:B------:R-:W-:Y:S01]  /*5060*/  FFMA.FTZ R0, R27, R29, R0 ;  /* 0x0000001d1b007223 */ /* 0x000fe20000010000 */
[----:B------:R-:W2:Y:S04]  /*5070*/  @!P0 LDG.E.128 R16, desc[UR8][R36.64+-0x200] ;  /* 0xfffe000824108981 */ /* 0x000ea8000c1e1d00 */
[----:B------:R-:W3:Y:S04]  /*5080*/  @!P0 LDG.E.128 R20, desc[UR8][R36.64+-0x100] ;  /* 0xffff000824148981 */ /* 0x000ee8000c1e1d00 */
[----:B------:R-:W4:Y:S01]  /*5090*/  @!P0 LDG.E.128 R24, desc[UR8][R36.64] ;  /* 0x0000000824188981 */ /* 0x000f22000c1e1d00 */
[----:B------:R-:W-:Y:S01]  /*50a0*/  IADD3 R38, P0, R34, R36, RZ ;  /* 0x0000002422267210 */ /* 0x000fe20007f1e0ff */
[----:B------:R-:W-:Y:S01]  /*50b0*/  UIADD3 UR5, UR5, 0x1, URZ ;  /* 0x0000000105057890 */ /* 0x000fe2000fffe03f */
[----:B------:R-:W-:Y:S01]  /*50c0*/  IADD3 R31, R14, 0x24, RZ ;  /* 0x000000240e1f7810 */ /* 0x000fe20007ffe0ff */
[----:B------:R0:W2:Y:S01]  /*50d0*/  LDS R29, [R14+0x24] ;  /* 0x000024000e1d7984 */ /* 0x0000a20000000800 */
[----:B------:R-:W-:Y:S01]  /*50e0*/  IADD3.X R39, R35, R37, RZ, P0, !PT ;  /* 0x0000002523277210 */ /* 0x000fe200007fe4ff */
[----:B------:R-:W-:Y:S01]  /*50f0*/  UIADD3 UR5, UR5, 0x1, URZ ;  /* 0x0000000105057890 */ /* 0x000fe2000fffe03f */
[----:B------:R-:W-:-:S02]  /*5100*/  PLOP3.LUT P4, PT, PT, PT, PT, 0x8, 0x0 ;  /* 0x000000000000781c */ /* 0x000fc40003f8e170 */
[----:B0-----:R-:W-:Y:S01]  /*5110*/  IADD3 R14, R31, 0x24, RZ ;  /* 0x000000241f0e7810 */ /* 0x001fe20007ffe0ff */
[-C--:B--2---:R-:W-:Y:S01]  /*5120*/  FFMA.FTZ R13, R16, R29.reuse, R13 ;  /* 0x0000001d100d7223 */ /* 0x084fe2000001000d */
[-C--:B------:R-:W-:Y:S01]  /*5130*/  FFMA.FTZ R10, R17, R29.reuse, R10 ;  /* 0x0000001d110a7223 */ /* 0x080fe2000001000a */
[-C--:B------:R-:W-:Y:S01]  /*5140*/  FFMA.FTZ R11, R18, R29.reuse, R11 ;  /* 0x0000001d120b7223 */ /* 0x080fe2000001000b */
[-C--:B------:R-:W-:Y:S01]  /*5150*/  FFMA.FTZ R8, R19, R29.reuse, R8 ;  /* 0x0000001d13087223 */ /* 0x080fe20000010008 */
[-C--:B---3--:R-:W-:Y:S01]  /*5160*/  FFMA.FTZ R9, R20, R29.reuse, R9 ;  /* 0x0000001d14097223 */ /* 0x088fe20000010009 */
[-C--:B------:R-:W-:Y:S01]  /*5170*/  FFMA.FTZ R6, R21, R29.reuse, R6 ;  /* 0x0000001d15067223 */ /* 0x080fe20000010006 */
[-C--:B------:R-:W-:Y:S01]  /*5180*/  FFMA.FTZ R7, R22, R29.reuse, R7 ;  /* 0x0000001d16077223 */ /* 0x080fe20000010007 */
[-C--:B------:R-:W-:Y:S01]  /*5190*/  FFMA.FTZ R4, R23, R29.reuse, R4 ;  /* 0x0000001d17047223 */ /* 0x080fe20000010004 */
[-C--:B----4-:R-:W-:Y:S01]  /*51a0*/  FFMA.FTZ R5, R24, R29.reuse, R5 ;  /* 0x0000001d18057223 */ /* 0x090fe20000010005 */
[-C--:B------:R-:W-:Y:S01]  /*51b0*/  FFMA.FTZ R2, R25, R29.reuse, R2 ;  /* 0x0000001d19027223 */ /* 0x080fe20000010002 */
[-C--:B------:R-:W-:Y:S01]  /*51c0*/  FFMA.FTZ R3, R26, R29.reuse, R3 ;  /* 0x0000001d1a037223 */ /* 0x080fe20000010003 */
[----:B------:R-:W-:-:S07]  /*51d0*/  FFMA.FTZ R0, R27, R29, R0 ;  /* 0x0000001d1b007223 */ /* 0x000fce0000010000 */
.L_x_386:
[----:B------:R-:W-:-:S13]  /*51e0*/  ISETP.GT.OR P4, PT, R12, UR5, P4 ;  /* 0x000000050c007c0c */ /* 0x000fda000a784670 */
[----:B------:R-:W-:Y:S05]  /*51f0*/  @!P4 BRA `(.L_x_383) ;  /* 0x000000000050c947 */ /* 0x000fea0003800000 */
[----:B------:R-:W0:Y:S01]  /*5200*/  LDS R14, [R14] ;  /* 0x000000000e0e7984 */ /* 0x000e220000000800 */
[----:B------:R-:W-:Y:S01]  /*5210*/  ISETP.GE.AND P0, PT, R15, R30, PT ;  /* 0x0000001e0f00720c */ /* 0x000fe20003f06270 */
[----:B------:R-:W-:-:S12]  /*5220*/  BSSY B0, `(.L_x_387) ;  /* 0x0000005000007945 */ /* 0x000fd80003800000 */
[----:B------:R-:W-:Y:S05]  /*5230*/  @P0 BRA `(.L_x_388) ;  /* 0x00000000000c0947 */ /* 0x000fea0003800000 */
[----:B------:R1:W5:Y:S04]  /*5240*/  LDG.E.128 R16, desc[UR8][R38.64+-0x200] ;  /* 0xfffe000826107981 */ /* 0x000368000c1e1d00 */
[----:B------:R1:W5:Y:S04]  /*5250*/  LDG.E.128 R20, desc[UR8][R38.64+-0x100] ;  /* 0xffff000826147981 */ /* 0x000368000c1e1d00 */
[----:B------:R1:W5:Y:S02]  /*5260*/  LDG.E.128 R24, desc[UR8][R38.64] ;  /* 0x0000000826187981 */ /* 0x000364000c1e1d00 */
.L_x_388:
[----:B------:R-:W-:Y:S05]  /*5270*/  BSYNC B0 ;  /* 0x0000000000007941 */ /* 0x000fea0003800000 */
.L_x_387:
[C---:B0----5:R-:W-:Y:S01]  /*5280*/  FFMA.FTZ R13, R14.reuse, R16, R13 ;  /* 0x000000100e0d7223 */ /* 0x061fe2000001000d */
        /* <DEDUP_REMOVED lines=11> */
.L_x_383:
[----:B------:R-:W-:-:S04]  /*5340*/  IADD3 R15, R15, UR7, RZ ;  /* 0x000000070f0f7c10 */ /* 0x000fc8000fffe0ff */
[----:B------:R-:W-:-:S13]  /*5350*/  ISETP.GE.AND P0, PT, R15, R28, PT ;  /* 0x0000001c0f00720c */ /* 0x000fda0003f06270 */
[----:B------:R-:W-:Y:S05]  /*5360*/  @P0 EXIT ;  /* 0x000000000000094d */ /* 0x000fea0003800000 */
[----:B------:R-:W0:Y:S01]  /*5370*/  LDC R17, c[0x0][0x2c4] ;  /* 0x0000b100ff117b82 */ /* 0x000e220000000800 */
[----:B------:R-:W-:Y:S01]  /*5380*/  ULDC UR4, c[0x0][0x270] ;  /* 0x00009c0000047ab9 */ /* 0x000fe20000000800 */
[----:B------:R-:W-:Y:S02]  /*5390*/  IABS R21, R15 ;  /* 0x0000000f00157213 */ /* 0x000fe40000000000 */
[----:B------:R-:W-:Y:S02]  /*53a0*/  F2FP.BF16.F32.PACK_AB R10, R10, R13 ;  /* 0x0000000d0a0a723e */ /* 0x000fe400000010ff */
[----:B------:R-:W-:Y:S02]  /*53b0*/  F2FP.BF16.F32.PACK_AB R11, R8, R11 ;  /* 0x0000000b080b723e */ /* 0x000fe400000010ff */
[----:B------:R-:W-:Y:S02]  /*53c0*/  F2FP.BF16.F32.PACK_AB R6, R6, R9 ;  /* 0x000000090606723e */ /* 0x000fe400000010ff */
[----:B------:R-:W-:-:S02]  /*53d0*/  F2FP.BF16.F32.PACK_AB R7, R4, R7 ;  /* 0x000000070407723e */ /* 0x000fc400000010ff */
[----:B------:R-:W-:Y:S02]  /*53e0*/  F2FP.BF16.F32.PACK_AB R2, R2, R5 ;  /* 0x000000050202723e */ /* 0x000fe400000010ff */
[----:B------:R-:W-:Y:S01]  /*53f0*/  F2FP.BF16.F32.PACK_AB R3, R0, R3 ;  /* 0x000000030003723e */ /* 0x000fe200000010ff */
[----:B0-----:R-:W-:Y:S01]  /*5400*/  IMAD R18, R17, UR4, RZ ;  /* 0x0000000411127c24 */ /* 0x001fe2000f8e02ff */
[----:B------:R-:W-:-:S04]  /*5410*/  ULDC.64 UR4, c[0x0][0x290] ;  /* 0x0000a40000047ab9 */ /* 0x000fc80000000a00 */
[-C--:B------:R-:W-:Y:S02]  /*5420*/  IABS R20, R18.reuse ;  /* 0x0000001200147213 */ /* 0x080fe40000000000 */
[----:B------:R-:W-:Y:S02]  /*5430*/  IABS R14, R18 ;  /* 0x00000012000e7213 */ /* 0x000fe40000000000 */
[----:B------:R-:W0:Y:S03]  /*5440*/  I2F.RP R16, R20 ;  /* 0x0000001400107306 */ /* 0x000e260000209400 */
[----:B------:R-:W-:-:S05]  /*5450*/  IMAD.MOV R14, RZ, RZ, -R14 ;  /* 0x000000ffff0e7224 */ /* 0x000fca00078e0a0e */
        /* <DEDUP_REMOVED lines=15> */
[----:B------:R-:W-:Y:S01]  /*5550*/  @!P1 IMAD.IADD R21, R21, 0x1, -R20 ;  /* 0x0000000115159824 */ /* 0x000fe200078e0a14 */
[----:B------:R-:W-:-:S02]  /*5560*/  @!P1 IADD3 R19, R19, 0x1, RZ ;  /* 0x0000000113139810 */ /* 0x000fc40007ffe0ff */
[----:B------:R-:W-:Y:S02]  /*5570*/  ISETP.NE.AND P1, PT, R18, RZ, PT ;  /* 0x000000ff1200720c */ /* 0x000fe40003f25270 */
[----:B------:R-:W-:Y:S01]  /*5580*/  ISETP.GE.U32.AND P2, PT, R21, R20, PT ;  /* 0x000000141500720c */ /* 0x000fe20003f46070 */
[----:B0-----:R-:W-:-:S04]  /*5590*/  VIADD R22, R12, 0xffffffe ;  /* 0x0ffffffe0c167836 */ /* 0x001fc80000000000 */
[----:B------:R-:W0:Y:S08]  /*55a0*/  F2I.FTZ.U32.TRUNC.NTZ R23, R22 ;  /* 0x0000001600177305 */ /* 0x000e30000021f000 */
[----:B------:R-:W-:-:S04]  /*55b0*/  @P2 VIADD R19, R19, 0x1 ;  /* 0x0000000113132836 */ /* 0x000fc80000000000 */
[----:B------:R-:W-:Y:S01]  /*55c0*/  @!P0 IMAD.MOV R19, RZ, RZ, -R19 ;  /* 0x000000ffff138224 */ /* 0x000fe200078e0a13 */
[----:B------:R-:W-:-:S05]  /*55d0*/  @!P1 LOP3.LUT R19, RZ, R18, RZ, 0x33, !PT ;  /* 0x00000012ff139212 */ /* 0x000fca00078e33ff */
[----:B------:R-:W-:Y:S02]  /*55e0*/  IMAD R18, R19, R18, RZ ;  /* 0x0000001213127224 */ /* 0x000fe400078e02ff */
[----:B0-----:R-:W-:Y:S02]  /*55f0*/  IMAD.MOV R21, RZ, RZ, -R23 ;  /* 0x000000ffff157224 */ /* 0x001fe400078e0a17 */
[----:B------:R-:W-:Y:S01]  /*5600*/  IMAD.MOV.U32 R22, RZ, RZ, RZ ;  /* 0x000000ffff167224 */ /* 0x000fe200078e00ff */
[----:B------:R-:W-:Y:S01]  /*5610*/  IADD3 R20, R15, -R18, RZ ;  /* 0x800000120f147210 */ /* 0x000fe20007ffe0ff */
[----:B------:R-:W-:-:S03]  /*5620*/  IMAD R14, R21, R16, RZ ;  /* 0x00000010150e7224 */ /* 0x000fc600078e02ff */
[----:B------:R-:W-:Y:S01]  /*5630*/  IABS R12, R20 ;  /* 0x00000014000c7213 */ /* 0x000fe20000000000 */
[----:B------:R-:W-:Y:S01]  /*5640*/  IMAD.HI.U32 R14, R23, R14, R22 ;  /* 0x0000000e170e7227 */ /* 0x000fe200078e0016 */
[----:B------:R-:W-:Y:S02]  /*5650*/  LOP3.LUT R20, R20, R17, RZ, 0x3c, !PT ;  /* 0x0000001114147212 */ /* 0x000fe400078e3cff */
[----:B------:R-:W-:Y:S02]  /*5660*/  IADD3 R22, R32, 0x40, RZ ;  /* 0x0000004020167810 */ /* 0x000fe40007ffe0ff */
[----:B------:R-:W-:Y:S01]  /*5670*/  ISETP.GE.AND P1, PT, R20, RZ, PT ;  /* 0x000000ff1400720c */ /* 0x000fe20003f26270 */
[----:B------:R-:W-:-:S04]  /*5680*/  IMAD.HI.U32 R14, R14, R12, RZ ;  /* 0x0000000c0e0e7227 */ /* 0x000fc800078e00ff */
[----:B------:R-:W-:-:S04]  /*5690*/  IMAD.MOV R21, RZ, RZ, -R14 ;  /* 0x000000ffff157224 */ /* 0x000fc800078e0a0e */
[----:B------:R-:W-:Y:S01]  /*56a0*/  IMAD R21, R16, R21, R12 ;  /* 0x0000001510157224 */ /* 0x000fe200078e020c */
[----:B------:R-:W-:-:S04]  /*56b0*/  SHF.R.S32.HI R12, RZ, 0x1f, R19 ;  /* 0x0000001fff0c7819 */ /* 0x000fc80000011413 */
[----:B------:R-:W-:Y:S01]  /*56c0*/  ISETP.GT.U32.AND P0, PT, R16, R21, PT ;  /* 0x000000151000720c */ /* 0x000fe20003f04070 */
[----:B------:R-:W-:-:S04]  /*56d0*/  IMAD R12, R12, UR4, RZ ;  /* 0x000000040c0c7c24 */ /* 0x000fc8000f8e02ff */
[----:B------:R-:W-:-:S08]  /*56e0*/  IMAD R12, R19, UR5, R12 ;  /* 0x00000005130c7c24 */ /* 0x000fd0000f8e020c */
[----:B------:R-:W-:Y:S02]  /*56f0*/  @!P0 IMAD.IADD R21, R21, 0x1, -R16 ;  /* 0x0000000115158824 */ /* 0x000fe400078e0a10 */
[----:B------:R-:W-:Y:S01]  /*5700*/  @!P0 VIADD R14, R14, 0x1 ;  /* 0x000000010e0e8836 */ /* 0x000fe20000000000 */
[----:B------:R-:W-:Y:S02]  /*5710*/  ISETP.NE.AND P0, PT, R17, RZ, PT ;  /* 0x000000ff1100720c */ /* 0x000fe40003f05270 */
[----:B------:R-:W-:Y:S01]  /*5720*/  ISETP.GE.U32.AND P2, PT, R21, R16, PT ;  /* 0x000000101500720c */ /* 0x000fe20003f46070 */
[----:B------:R-:W-:Y:S01]  /*5730*/  IMAD.WIDE.U32 R20, R19, UR4, RZ ;  /* 0x0000000413147c25 */ /* 0x000fe2000f8e00ff */
[----:B------:R-:W-:-:S03]  /*5740*/  ULDC.64 UR4, c[0x0][0x2a0] ;  /* 0x0000a80000047ab9 */ /* 0x000fc60000000a00 */
[----:B------:R-:W-:-:S08]  /*5750*/  IMAD.IADD R21, R21, 0x1, R12 ;  /* 0x0000000115157824 */ /* 0x000fd000078e020c */
[----:B------:R-:W-:-:S05]  /*5760*/  @P2 IADD3 R14, R14, 0x1, RZ ;  /* 0x000000010e0e2810 */ /* 0x000fca0007ffe0ff */
[----:B------:R-:W-:Y:S01]  /*5770*/  @!P1 IMAD.MOV R14, RZ, RZ, -R14 ;  /* 0x000000ffff0e9224 */ /* 0x000fe200078e0a0e */
[----:B------:R-:W-:-:S04]  /*5780*/  @!P0 LOP3.LUT R14, RZ, R17, RZ, 0x33, !PT ;  /* 0x00000011ff0e8212 */ /* 0x000fc800078e33ff */
[----:B------:R-:W-:Y:S01]  /*5790*/  SHF.R.S32.HI R16, RZ, 0x1f, R14 ;  /* 0x0000001fff107819 */ /* 0x000fe2000001140e */
[C---:B------:R-:W-:Y:S02]  /*57a0*/  IMAD R18, R14.reuse, R17, R18 ;  /* 0x000000110e127224 */ /* 0x040fe400078e0212 */
[----:B------:R-:W-:-:S04]  /*57b0*/  IMAD.WIDE.U32 R20, R14, UR4, R20 ;  /* 0x000000040e147c25 */ /* 0x000fc8000f8e0014 */
[----:B------:R-:W-:Y:S02]  /*57c0*/  IMAD.IADD R18, R15, 0x1, -R18 ;  /* 0x000000010f127824 */ /* 0x000fe400078e0a12 */
[----:B------:R-:W-:-:S03]  /*57d0*/  IMAD R17, R16, UR4, RZ ;  /* 0x0000000410117c24 */ /* 0x000fc6000f8e02ff */
[----:B------:R-:W-:Y:S01]  /*57e0*/  SHF.R.S32.HI R15, RZ, 0x1f, R18 ;  /* 0x0000001fff0f7819 */ /* 0x000fe20000011412 */
[----:B------:R-:W-:Y:S01]  /*57f0*/  IMAD R17, R14, UR5, R17 ;  /* 0x000000050e117c24 */ /* 0x000fe2000f8e0211 */
[----:B------:R-:W-:Y:S01]  /*5800*/  ULDC.64 UR4, c[0x0][0x298] ;  /* 0x0000a60000047ab9 */ /* 0x000fe20000000a00 */
[----:B------:R-:W-:Y:S02]  /*5810*/  VIADD R14, R32, 0x80 ;  /* 0x00000080200e7836 */ /* 0x000fe40000000000 */
[----:B------:R-:W-:Y:S02]  /*5820*/  IMAD.IADD R21, R21, 0x1, R17 ;  /* 0x0000000115157824 */ /* 0x000fe400078e0211 */
[----:B------:R-:W-:Y:S02]  /*5830*/  IMAD R15, R15, UR4, RZ ;  /* 0x000000040f0f7c24 */ /* 0x000fe4000f8e02ff */
[----:B------:R-:W-:-:S04]  /*5840*/  IMAD.WIDE.U32 R20, R18, UR4, R20 ;  /* 0x0000000412147c25 */ /* 0x000fc8000f8e0014 */
[----:B------:R-:W-:Y:S01]  /*5850*/  IMAD R15, R18, UR5, R15 ;  /* 0x00000005120f7c24 */ /* 0x000fe2000f8e020f */
[-C--:B------:R-:W-:Y:S01]  /*5860*/  IADD3 R12, P2, R32, R20.reuse, RZ ;  /* 0x00000014200c7210 */ /* 0x080fe20007f5e0ff */
[----:B------:R-:W-:Y:S02]  /*5870*/  ULDC.64 UR4, c[0x0][0x280] ;  /* 0x0000a00000047ab9 */ /* 0x000fe40000000a00 */
[----:B------:R-:W-:Y:S01]  /*5880*/  IMAD.IADD R21, R21, 0x1, R15 ;  /* 0x0000000115157824 */ /* 0x000fe200078e020f */
[-C--:B------:R-:W-:Y:S02]  /*5890*/  IADD3 R15, P1, R22, R20.reuse, RZ ;  /* 0x00000014160f7210 */ /* 0x080fe40007f3e0ff */
[----:B------:R-:W-:Y:S02]  /*58a0*/  IADD3 R20, P0, R14, R20, RZ ;  /* 0x000000140e147210 */ /* 0x000fe40007f1e0ff */
[-C--:B------:R-:W-:Y:S02]  /*58b0*/  LEA.HI.X.SX32 R17, R32, R21.reuse, 0x1, P2 ;  /* 0x0000001520117211 */ /* 0x080fe400010f0eff */
[----:B------:R-:W-:-:S02]  /*58c0*/  LEA.HI.X.SX32 R22, R22, R21, 0x1, P1 ;  /* 0x0000001516167211 */ /* 0x000fc400008f0eff */
[----:B------:R-:W-:Y:S02]  /*58d0*/  LEA R18, P2, R12, UR4, 0x1 ;  /* 0x000000040c127c11 */ /* 0x000fe4000f8408ff */
[----:B------:R-:W-:Y:S02]  /*58e0*/  LEA.HI.X.SX32 R21, R14, R21, 0x1, P0 ;  /* 0x000000150e157211 */ /* 0x000fe400000f0eff */
[C---:B------:R-:W-:Y:S02]  /*58f0*/  LEA R16, P1, R15.reuse, UR4, 0x1 ;  /* 0x000000040f107c11 */ /* 0x040fe4000f8208ff */
[----:B------:R-:W-:Y:S02]  /*5900*/  LEA R14, P0, R20, UR4, 0x1 ;  /* 0x00000004140e7c11 */ /* 0x000fe4000f8008ff */
[----:B------:R-:W-:Y:S02]  /*5910*/  LEA.HI.X R19, R12, UR5, R17, 0x1, P2 ;  /* 0x000000050c137c11 */ /* 0x000fe400090f0c11 */
[----:B------:R-:W-:-:S02]  /*5920*/  LEA.HI.X R17, R15, UR5, R22, 0x1, P1 ;  /* 0x000000050f117c11 */ /* 0x000fc400088f0c16 */
[----:B------:R-:W-:Y:S01]  /*5930*/  LEA.HI.X R15, R20, UR5, R21, 0x1, P0 ;  /* 0x00000005140f7c11 */ /* 0x000fe200080f0c15 */
[----:B------:R-:W-:Y:S04]  /*5940*/  STG.E.64 desc[UR8][R18.64], R10 ;  /* 0x0000000a12007986 */ /* 0x000fe8000c101b08 */
[----:B------:R-:W-:Y:S04]  /*5950*/  STG.E.64 desc[UR8][R16.64], R6 ;  /* 0x0000000610007986 */ /* 0x000fe8000c101b08 */
[----:B------:R-:W-:Y:S01]  /*5960*/  STG.E.64 desc[UR8][R14.64], R2 ;  /* 0x000000020e007986 */ /* 0x000fe2000c101b08 */
[----:B------:R-:W-:Y:S05]  /*5970*/  EXIT ;  /* 0x000000000000794d */ /* 0x000fea0003800000 */
        .weak           $__internal_7_$__cuda_sm20_div_s64
        .type           $__internal_7_$__cuda_sm20_div_s64,@function
        .size           $__internal_7_$__cuda_sm20_div_s64,(.L_x_7891 - $__internal_7_$__cuda_sm20_div_s64)
$__internal_7_$__cuda_sm20_div_s64:
        /* <DEDUP_REMOVED lines=83> */
[----:B------:R-:W-:Y:S05]  /*5eb0*/  RET.REL.NODEC R20 `(_ZN5flash32flash_fwd_splitkv_combine_kernelI23Flash_fwd_kernel_traitsILi192ELi64ELi64ELi4ELb0ELb0EN7cutlass10bfloat16_tE19Flash_kernel_traitsILi192ELi64ELi64ELi4ES3_EELi8ELi7ELb1EEEvNS_16Flash_fwd_paramsE) ;  /* 0xffffffa014507950 */ /* 0x000fea0003c3ffff */
.L_x_389:
        /* <DEDUP_REMOVED lines=12> */
.L_x_7891:


//--------------------- .text._ZN5flash32flash_fwd_splitkv_combine_kernelI23Flash_fwd_kernel_traitsILi192ELi64ELi64ELi4ELb0ELb0EN7cutlass10bfloat16_tE19Flash_kernel_traitsILi192ELi64ELi64ELi4ES3_EELi8ELi6ELb1EEEvNS_16Flash_fwd_paramsE --------------------------
	.section	.text._ZN5flash32flash_fwd_splitkv_combine_kernelI23Flash_fwd_kernel_traitsILi192ELi64ELi64ELi4ELb0ELb0EN7cutlass10bfloat16_tE19Flash_kernel_traitsILi192ELi64ELi64ELi4ES3_EELi8ELi6ELb1EEEvNS_16Flash_fwd_paramsE,"ax",@progbits
	.align	128
        .global         _ZN5flash32flash_fwd_splitkv_combine_kernelI23Flash_fwd_kernel_traitsILi192ELi64ELi64ELi4ELb0ELb0EN7cutlass10bfloat16_tE19Flash_kernel_traitsILi192ELi64ELi64ELi4ES3_EELi8ELi6ELb1EEEvNS_16Flash_fwd_paramsE
        .type           _ZN5flash32flash_fwd_splitkv_combine_kernelI23Flash_fwd_kernel_traitsILi192ELi64ELi64ELi4ELb0ELb0EN7cutlass10bfloat16_tE19Flash_kernel_traitsILi192ELi64ELi64ELi4ES3_EELi8ELi6ELb1EEEvNS_16Flash_fwd_paramsE,@function
        .size           _ZN5flash32flash_fwd_splitkv_combine_kernelI23Flash_fwd_kernel_traitsILi192ELi64ELi64ELi4ELb0ELb0EN7cutlass10bfloat16_tE19Flash_kernel_traitsILi192ELi64ELi64ELi4ES3_EELi8ELi6ELb1EEEvNS_16Flash_fwd_paramsE,(.L_x_7892 - _ZN5flash32flash_fwd_splitkv_combine_kernelI23Flash_fwd_kernel_traitsILi192ELi64ELi64ELi4ELb0ELb0EN7cutlass10bfloat16_tE19Flash_kernel_traitsILi192ELi64ELi64ELi4ES3_EELi8ELi6ELb1EEEvNS_16Flash_fwd_paramsE)
        .other          _ZN5flash32flash_fwd_splitkv_combine_kernelI23Flash_fwd_kernel_traitsILi192ELi64ELi64ELi4ELb0ELb0EN7cutlass10bfloat16_tE19Flash_kernel_traitsILi192ELi64ELi64ELi4ES3_EELi8ELi6ELb1EEEvNS_16Flash_fwd_paramsE,@"STO_CUDA_ENTRY STV_DEFAULT"
_ZN5flash32flash_fwd_splitkv_combine_kernelI23Flash_fwd_kernel_traitsILi192ELi64ELi64ELi4ELb0ELb0EN7cutlass10bfloat16_tE19Flash_kernel_traitsILi192ELi64ELi64ELi4ES3_EELi8ELi6ELb1EEEvNS_16Flash_fwd_paramsE:
.text._ZN5flash32flash_fwd_splitkv_combine_kernelI23Flash_fwd_kernel_traitsILi192ELi64ELi64ELi4ELb0ELb0EN7cutlass10bfloat16_tE19Flash_kernel_traitsILi192ELi64ELi64ELi4ES3_EELi8ELi6ELb1EEEvNS_16Flash_fwd_paramsE:
        /* <DEDUP_REMOVED lines=23> */
[----:B------:R-:W-:Y:S05]  /*0170*/  CALL.REL.NOINC `($__internal_8_$__cuda_sm20_div_s64) ;  /* 0x0000005000407944 */ /* 0x000fea0003c00000 */
[----:B------:R-:W-:Y:S05]  /*0180*/  BRA `(.L_x_391) ;  /* 0x00000000004c7947 */ /* 0x000fea0003800000 */
.L_x_390:
        /* <DEDUP_REMOVED lines=19> */
.L_x_391:
        /* <DEDUP_REMOVED lines=12> */
[----:B------:R-:W-:Y:S05]  /*0380*/  CALL.REL.NOINC `($__internal_8_$__cuda_sm20_div_s64) ;  /* 0x0000004c00bc7944 */ /* 0x000fea0003c00000 */
[----:B------:R-:W-:Y:S02]  /*0390*/  MOV R6, R20 ;  /* 0x0000001400067202 */ /* 0x000fe40000000f00 */
[----:B------:R-:W-:Y:S01]  /*03a0*/  MOV R7, R21 ;  /* 0x0000001500077202 */ /* 0x000fe20000000f00 */
[----:B------:R-:W-:Y:S05]  /*03b0*/  BRA `(.L_x_394) ;  /* 0x00000000004c7947 */ /* 0x000fea0003800000 */
.L_x_393:
        /* <DEDUP_REMOVED lines=19> */
.L_x_394:
[----:B------:R-:W-:Y:S05]  /*04f0*/  BSYNC B0 ;  /* 0x0000000000007941 */ /* 0x000fea0003800000 */
.L_x_392:
        /* <DEDUP_REMOVED lines=54> */
[----:B------:R-:W-:Y:S02]  /*0860*/  MOV R30, R20 ;  /* 0x00000014001e7202 */ /* 0x000fe40000000f00 */
[----:B------:R-:W-:Y:S01]  /*0870*/  MOV R31, R21 ;  /* 0x00000015001f7202 */ /* 0x000fe20000000f00 */
[----:B------:R-:W-:Y:S05]  /*0880*/  BRA `(.L_x_397) ;  /* 0x00000000004c7947 */ /* 0x000fea0003800000 */
.L_x_396:
        /* <DEDUP_REMOVED lines=19> */
.L_x_397:
[----:B------:R-:W-:Y:S05]  /*09c0*/  BSYNC B0 ;  /* 0x0000000000007941 */ /* 0x000fea0003800000 */
.L_x_395:
        /* <DEDUP_REMOVED lines=105> */
.L_x_399:
        /* <DEDUP_REMOVED lines=20> */
.L_x_400:
[----:B------:R-:W-:Y:S05]  /*11a0*/  BSYNC B0 ;  /* 0x0000000000007941 */ /* 0x000fea0003800000 */
.L_x_398:
        /* <DEDUP_REMOVED lines=115> */
[----:B------:R-:W-:Y:S05]  /*18e0*/  CALL.REL.NOINC `($__internal_8_$__cuda_sm20_div_s64) ;  /* 0x0000003800647944 */ /* 0x000fea0003c00000 */
[----:B------:R-:W-:Y:S02]  /*18f0*/  MOV R40, R20 ;  /* 0x0000001400287202 */ /* 0x000fe40000000f00 */
[----:B------:R-:W-:Y:S01]  /*1900*/  MOV R41, R21 ;  /* 0x0000001500297202 */ /* 0x000fe20000000f00 */
[----:B------:R-:W-:Y:S05]  /*1910*/  BRA `(.L_x_403) ;  /* 0x00000000004c7947 */ /* 0x000fea0003800000 */
.L_x_402:
        /* <DEDUP_REMOVED lines=19> */
.L_x_403:
[----:B------:R-:W-:Y:S05]  /*1a50*/  BSYNC B0 ;  /* 0x0000000000007941 */ /* 0x000fea0003800000 */
.L_x_401:
        /* <DEDUP_REMOVED lines=165> */
[----:B------:R-:W-:Y:S05]  /*24b0*/  CALL.REL.NOINC `($__internal_8_$__cuda_sm20_div_s64) ;  /* 0x0000002c00707944 */ /* 0x000fea0003c00000 */
        /* <DEDUP_REMOVED lines=10> */
.L_x_408:
        /* <DEDUP_REMOVED lines=22> */
.L_x_409:
[----:B------:R-:W-:Y:S05]  /*26c0*/  BSYNC B0 ;  /* 0x0000000000007941 */ /* 0x000fea0003800000 */
.L_x_407:
[----:B------:R-:W-:Y:S01]  /*26d0*/  LOP3.LUT R19, R17, R0, RZ, 0xfc, !PT ;  /* 0x0000000011137212 */ /* 0x000fe200078efcff */
[----:B------:R-:W-:Y:S03]  /*26e0*/  BSSY B0, `(.L_x_410) ;  /* 0x0000028000007945 */ /* 0x000fe60003800000 */
[----:B------:R-:W-:-:S13]  /*26f0*/  ISETP.NE.U32.AND P0, PT, R19, RZ, PT ;  /* 0x000000ff1300720c */ /* 0x000fda0003f05070 */
[----:B------:R-:W-:Y:S05]  /*2700*/  @!P0 BRA `(.L_x_411) ;  /* 0x00000000003c8947 */ /* 0x000fea0003800000 */
[----:B------:R-:W-:Y:S01]  /*2710*/  IMAD.MOV.U32 R26, RZ, RZ, R25 ;  /* 0x000000ffff1a7224 */ /* 0x000fe200078e0019 */
[----:B------:R-:W-:Y:S02]  /*2720*/  MOV R23, R0 ;  /* 0x0000000000177202 */ /* 0x000fe40000000f00 */
[----:B------:R-:W-:Y:S02]  /*2730*/  MOV R24, 0x2750 ;  /* 0x0000275000187802 */ /* 0x000fe40000000f00 */
[----:B------:R-:W-:Y:S05]  /*2740*/  CALL.REL.NOINC `($__internal_8_$__cuda_sm20_div_s64) ;  /* 0x0000002800cc7944 */ /* 0x000fea0003c00000 */
        /* <DEDUP_REMOVED lines=11> */
.L_x_411:
        /* <DEDUP_REMOVED lines=22> */
.L_x_412:
[----:B------:R-:W-:Y:S05]  /*2960*/  BSYNC B0 ;  /* 0x0000000000007941 */ /* 0x000fea0003800000 */
.L_x_410:
        /* <DEDUP_REMOVED lines=11> */
[----:B------:R-:W-:Y:S05]  /*2a20*/  CALL.REL.NOINC `($__internal_8_$__cuda_sm20_div_s64) ;  /* 0x0000002800147944 */ /* 0x000fea0003c00000 */
[----:B------:R-:W-:-:S04]  /*2a30*/  IADD3 R17, P0, RZ, -R20, RZ ;  /* 0x80000014ff117210 */ /* 0x000fc80007f1e0ff */
[----:B------:R-:W-:Y:S01]  /*2a40*/  IADD3.X R18, RZ, ~R21, RZ, P0, !PT ;  /* 0x80000015ff127210 */ /* 0x000fe200007fe4ff */
[----:B------:R-:W-:-:S04]  /*2a50*/  IMAD.WIDE.U32 R42, R5, R17, R42 ;  /* 0x00000011052a7225 */ /* 0x000fc800078e002a */
[----:B------:R-:W-:-:S04]  /*2a60*/  IMAD R18, R18, R5, RZ ;  /* 0x0000000512127224 */ /* 0x000fc800078e02ff */
[----:B------:R-:W-:-:S05]  /*2a70*/  IMAD R4, R4, R17, R18 ;  /* 0x0000001104047224 */ /* 0x000fca00078e0212 */
[----:B------:R-:W-:Y:S01]  /*2a80*/  IADD3 R4, R43, R4, RZ ;  /* 0x000000042b047210 */ /* 0x000fe20007ffe0ff */
[----:B------:R-:W-:Y:S05]  /*2a90*/  BRA `(.L_x_415) ;  /* 0x0000000000587947 */ /* 0x000fea0003800000 */
.L_x_414:
        /* <DEDUP_REMOVED lines=22> */
.L_x_415:
[----:B------:R-:W-:Y:S05]  /*2c00*/  BSYNC B0 ;  /* 0x0000000000007941 */ /* 0x000fea0003800000 */
.L_x_413:
        /* <DEDUP_REMOVED lines=38> */
[----:B------:R-:W-:Y:S05]  /*2e70*/  CALL.REL.NOINC `($__internal_8_$__cuda_sm20_div_s64) ;  /* 0x0000002400007944 */ /* 0x000fea0003c00000 */
        /* <DEDUP_REMOVED lines=12> */
.L_x_417:
        /* <DEDUP_REMOVED lines=23> */
.L_x_418:
[----:B------:R-:W-:Y:S05]  /*30b0*/  BSYNC B0 ;  /* 0x0000000000007941 */ /* 0x000fea0003800000 */
.L_x_416:
        /* <DEDUP_REMOVED lines=19> */
.L_x_420:
        /* <DEDUP_REMOVED lines=22> */
.L_x_421:
[----:B------:R-:W-:Y:S05]  /*3350*/  BSYNC B0 ;  /* 0x0000000000007941 */ /* 0x000fea0003800000 */
.L_x_419:
        /* <DEDUP_REMOVED lines=19> */
.L_x_423:
        /* <DEDUP_REMOVED lines=23> */
.L_x_424:
[----:B------:R-:W-:Y:S05]  /*3600*/  BSYNC B0 ;  /* 0x0000000000007941 */ /* 0x000fea0003800000 */
.L_x_422:
        /* <DEDUP_REMOVED lines=39> */
.L_x_426:
        /* <DEDUP_REMOVED lines=23> */
.L_x_427:
[----:B------:R-:W-:Y:S05]  /*39f0*/  BSYNC B0 ;  /* 0x0000000000007941 */ /* 0x000fea0003800000 */
.L_x_425:
        /* <DEDUP_REMOVED lines=29> */
.L_x_429:
        /* <DEDUP_REMOVED lines=23> */
.L_x_430:
[----:B------:R-:W-:Y:S05]  /*3d40*/  BSYNC B0 ;  /* 0x0000000000007941 */ /* 0x000fea0003800000 */
.L_x_428:
        /* <DEDUP_REMOVED lines=21> */
.L_x_406:
[----:B------:R-:W-:Y:S02]  /*3ea0*/  ULDC.64 UR4, c[0x0][0x2b0] ;  /* 0x0000ac0000047ab9 */ /* 0x000fe40000000a00 */
[----:B------:R-:W-:-:S04]  /*3eb0*/  LEA R2, P0, R38, UR4, 0x2 ;  /* 0x0000000426027c11 */ /* 0x000fc8000f8010ff */
[----:B------:R-:W-:-:S05]  /*3ec0*/  LEA.HI.X R3, R38, UR5, R39, 0x2, P0 ;  /* 0x0000000526037c11 */ /* 0x000fca00080f1427 */
[----:B------:R0:W-:Y:S04]  /*3ed0*/  STG.E desc[UR8][R2.64], R30 ;  /* 0x0000001e02007986 */ /* 0x0001e8000c101908 */
.L_x_405:
[----:B------:R-:W-:Y:S05]  /*3ee0*/  BSYNC B1 ;  /* 0x0000000000017941 */ /* 0x000fea0003800000 */
.L_x_404:
[----:B------:R-:W2:Y:S01]  /*3ef0*/  LDC R29, c[0x0][0x3c4] ;  /* 0x0000f100ff1d7b82 */ /* 0x000ea20000000800 */
[----:B------:R-:W-:Y:S01]  /*3f00*/  VIADD R0, R36, 0x10 ;  /* 0x0000001024007836 */ /* 0x000fe20000000000 */
[----:B0-----:R-:W-:Y:S02]  /*3f10*/  CS2R R2, SRZ ;  /* 0x0000000000027805 */ /* 0x001fe4000001ff00 */
[----:B-1----:R-:W-:Y:S02]  /*3f20*/  CS2R R4, SRZ ;  /* 0x0000000000047805 */ /* 0x002fe4000001ff00 */
[----:B------:R-:W-:Y:S01]  /*3f30*/  CS2R R6, SRZ ;  /* 0x0000000000067805 */ /* 0x000fe2000001ff00 */
[----:B------:R-:W-:Y:S01]  /*3f40*/  IMAD.MOV.U32 R13, RZ, RZ, RZ ;  /* 0x000000ffff0d7224 */ /* 0x000fe200078e00ff */
[-C--:B--2---:R-:W-:Y:S01]  /*3f50*/  ISETP.GE.OR P1, PT, R0, R29.reuse, P6 ;  /* 0x0000001d0000720c */ /* 0x084fe20003726670 */
[C---:B------:R-:W-:Y:S01]  /*3f60*/  VIADD R0, R36.reuse, 0x20 ;  /* 0x0000002024007836 */ /* 0x040fe20000000000 */
[----:B------:R-:W-:-:S04]  /*3f70*/  ISETP.GE.OR P2, PT, R36, R29, P6 ;  /* 0x0000001d2400720c */ /* 0x000fc80003746670 */
[----:B------:R-:W-:Y:S02]  /*3f80*/  ISETP.GE.OR P0, PT, R0, R29, P6 ;  /* 0x0000001d0000720c */ /* 0x000fe40003706670 */
[C---:B------:R-:W-:Y:S01]  /*3f90*/  IADD3 R0, R36.reuse, 0x30, RZ ;  /* 0x0000003024007810 */ /* 0x040fe20007ffe0ff */
[----:B------:R-:W-:-:S03]  /*3fa0*/  IMAD.SHL.U32 R36, R36, 0x4, RZ ;  /* 0x0000000424247824 */ /* 0x000fc600078e00ff */
[----:B------:R-:W-:Y:S01]  /*3fb0*/  ISETP.GE.OR P6, PT, R0, R29, P6 ;  /* 0x0000001d0000720c */ /* 0x000fe200037c6670 */
[C---:B------:R-:W-:Y:S01]  /*3fc0*/  @!P1 FADD.FTZ R32, -R30.reuse, R32 ;  /* 0x000000201e209221 */ /* 0x040fe20000010100 */
[----:B------:R-:W-:Y:S01]  /*3fd0*/  HFMA2.MMA R0, -RZ, RZ, 0, 0 ;  /* 0x00000000ff007435 */ /* 0x000fe200000001ff */
[----:B------:R-:W-:Y:S02]  /*3fe0*/  @!P2 FADD.FTZ R35, -R30, R35 ;  /* 0x000000231e23a221 */ /* 0x000fe40000010100 */
[----:B------:R-:W-:Y:S02]  /*3ff0*/  @!P1 FMUL.FTZ R32, R32, 1.4426950216293334961 ;  /* 0x3fb8aa3b20209820 */ /* 0x000fe40000410000 */
[----:B------:R-:W-:Y:S01]  /*4000*/  @!P0 FADD.FTZ R31, -R30, R31 ;  /* 0x0000001f1e1f8221 */ /* 0x000fe20000010100 */
[----:B------:R-:W-:Y:S01]  /*4010*/  @!P2 FMUL.FTZ R35, R35, 1.4426950216293334961 ;  /* 0x3fb8aa3b2323a820 */ /* 0x000fe20000410000 */
[----:B------:R-:W0:Y:S02]  /*4020*/  @!P1 MUFU.EX2 R9, R32 ;  /* 0x0000002000099308 */ /* 0x000e240000000800 */
[----:B------:R-:W-:-:S02]  /*4030*/  @!P0 FMUL.FTZ R31, R31, 1.4426950216293334961 ;  /* 0x3fb8aa3b1f1f8820 */ /* 0x000fc40000410000 */
[----:B------:R-:W-:-:S04]  /*4040*/  @!P6 FADD.FTZ R30, -R30, R33 ;  /* 0x000000211e1ee221 */ /* 0x000fc80000010100 */
[----:B------:R-:W1:Y:S01]  /*4050*/  @!P0 MUFU.EX2 R31, R31 ;  /* 0x0000001f001f8308 */ /* 0x000e620000000800 */
[----:B------:R-:W-:-:S07]  /*4060*/  @!P6 FMUL.FTZ R11, R30, 1.4426950216293334961 ;  /* 0x3fb8aa3b1e0be820 */ /* 0x000fce0000410000 */
[----:B------:R-:W2:Y:S01]  /*4070*/  @!P2 MUFU.EX2 R35, R35 ;  /* 0x000000230023a308 */ /* 0x000ea20000000800 */
[----:B0-----:R0:W-:Y:S07]  /*4080*/  @!P1 STS [R34+0x240], R9 ;  /* 0x0002400922009388 */ /* 0x0011ee0000000800 */
[----:B------:R-:W3:Y:S01]  /*4090*/  @!P6 MUFU.EX2 R11, R11 ;  /* 0x0000000b000be308 */ /* 0x000ee20000000800 */
[----:B-1----:R-:W-:Y:S01]  /*40a0*/  @!P0 STS [R34+0x480], R31 ;  /* 0x0004801f22008388 */ /* 0x002fe20000000800 */
[----:B------:R-:W-:-:S03]  /*40b0*/  ISETP.GE.AND P0, PT, R29, 0x1, PT ;  /* 0x000000011d00780c */ /* 0x000fc60003f06270 */
        /* <DEDUP_REMOVED lines=39> */
.L_x_433:
        /* <DEDUP_REMOVED lines=77> */
.L_x_432:
        /* <DEDUP_REMOVED lines=46> */
.L_x_434:
        /* <DEDUP_REMOVED lines=9> */
.L_x_436:
[----:B------:R-:W-:Y:S05]  /*4b70*/  BSYNC B0 ;  /* 0x0000000000007941 */ /* 0x000fea0003800000 */
.L_x_435:
        /* <DEDUP_REMOVED lines=12> */
.L_x_431:
        /* <DEDUP_REMOVED lines=100> */
        .weak           $__internal_8_$__cuda_sm20_div_s64
        .type           $__internal_8_$__cuda_sm20_div_s64,@function
        .size           $__internal_8_$__cuda_sm20_div_s64,(.L_x_7892 - $__internal_8_$__cuda_sm20_div_s64)
$__internal_8_$__cuda_sm20_div_s64:
        /* <DEDUP_REMOVED lines=83> */
[----:B------:R-:W-:Y:S06]  /*57b0*/  RET.REL.NODEC R44 `(_ZN5flash32flash_fwd_splitkv_combine_kernelI23Flash_fwd_kernel_traitsILi192ELi64ELi64ELi4ELb0ELb0EN7cutlass10bfloat16_tE19Flash_kernel_traitsILi192ELi64ELi64ELi4ES3_EELi8ELi6ELb1EEEvNS_16Flash_fwd_paramsE) ;  /* 0xffffffa82c107950 */ /* 0x000fec0003c3ffff */
.L_x_437:
        /* <DEDUP_REMOVED lines=12> */
.L_x_7892:


//--------------------- .text._ZN5flash32flash_fwd_splitkv_combine_kernelI23Flash_fwd_kernel_traitsILi192ELi64ELi64ELi4ELb0ELb0EN7cutlass10bfloat16_tE19Flash_kernel_traitsILi192ELi64ELi64ELi4ES3_EELi8ELi5ELb1EEEvNS_16Flash_fwd_paramsE --------------------------
	.section	.text._ZN5flash32flash_fwd_splitkv_combine_kernelI23Flash_fwd_kernel_traitsILi192ELi64ELi64ELi4ELb0ELb0EN7cutlass10bfloat16_tE19Flash_kernel_traitsILi192ELi64ELi64ELi4ES3_EELi8ELi5ELb1EEEvNS_16Flash_fwd_paramsE,"ax",@progbits
	.align	128
        .global         _ZN5flash32flash_fwd_splitkv_combine_kernelI23Flash_fwd_kernel_traitsILi192ELi64ELi64ELi4ELb0ELb0EN7cutlass10bfloat16_tE19Flash_kernel_traitsILi192ELi64ELi64ELi4ES3_EELi8ELi5ELb1EEEvNS_16Flash_fwd_paramsE
        .type           _ZN5flash32flash_fwd_splitkv_combine_kernelI23Flash_fwd_kernel_traitsILi192ELi64ELi64ELi4ELb0ELb0EN7cutlass10bfloat16_tE19Flash_kernel_traitsILi192ELi64ELi64ELi4ES3_EELi8ELi5ELb1EEEvNS_16Flash_fwd_paramsE,@function
        .size           _ZN5flash32flash_fwd_splitkv_combine_kernelI23Flash_fwd_kernel_traitsILi192ELi64ELi64ELi4ELb0ELb0EN7cutlass10bfloat16_tE19Flash_kernel_traitsILi192ELi64ELi64ELi4ES3_EELi8ELi5ELb1EEEvNS_16Flash_fwd_paramsE,(.L_x_7893 - _ZN5flash32flash_fwd_splitkv_combine_kernelI23Flash_fwd_kernel_traitsILi192ELi64ELi64ELi4ELb0ELb0EN7cutlass10bfloat16_tE19Flash_kernel_traitsILi192ELi64ELi64ELi4ES3_EELi8ELi5ELb1EEEvNS_16Flash_fwd_paramsE)
        .other          _ZN5flash32flash_fwd_splitkv_combine_kernelI23Flash_fwd_kernel_traitsILi192ELi64ELi64ELi4ELb0ELb0EN7cutlass10bfloat16_tE19Flash_kernel_traitsILi192ELi64ELi64ELi4ES3_EELi8ELi5ELb1EEEvNS_16Flash_fwd_paramsE,@"STO_CUDA_ENTRY STV_DEFAULT"
_ZN5flash32flash_fwd_splitkv_combine_kernelI23Flash_fwd_kernel_traitsILi192ELi64ELi64ELi4ELb0ELb0EN7cutlass10bfloat16_tE19Flash_kernel_traitsILi192ELi64ELi64ELi4ES3_EELi8ELi5ELb1EEEvNS_16Flash_fwd_paramsE:
.text._ZN5flash32flash_fwd_splitkv_combine_kernelI23Flash_fwd_kernel_traitsILi192ELi64ELi64ELi4ELb0ELb0EN7cutlass10bfloat16_tE19Flash_kernel_traitsILi192ELi64ELi64ELi4ES3_EELi8ELi5ELb1EEEvNS_16Flash_fwd_paramsE:
        /* <DEDUP_REMOVED lines=23> */
[----:B------:R-:W-:Y:S05]  /*0170*/  CALL.REL.NOINC `($__internal_9_$__cuda_sm20_div_s64) ;  /* 0x0000004c00547944 */ /* 0x000fea0003c00000 */
[----:B------:R-:W-:Y:S05]  /*0180*/  BRA `(.L_x_439) ;  /* 0x00000000004c7947 */ /* 0x000fea0003800000 */
.L_x_438:
        /* <DEDUP_REMOVED lines=19> */
.L_x_439:
        /* <DEDUP_REMOVED lines=12> */
[----:B------:R-:W-:Y:S05]  /*0380*/  CALL.REL.NOINC `($__internal_9_$__cuda_sm20_div_s64) ;  /* 0x0000004800d07944 */ /* 0x000fea0003c00000 */
[----:B------:R-:W-:Y:S02]  /*0390*/  MOV R8, R20 ;  /* 0x0000001400087202 */ /* 0x000fe40000000f00 */
[----:B------:R-:W-:Y:S01]  /*03a0*/  MOV R9, R21 ;  /* 0x0000001500097202 */ /* 0x000fe20000000f00 */
[----:B------:R-:W-:Y:S05]  /*03b0*/  BRA `(.L_x_442) ;  /* 0x00000000004c7947 */ /* 0x000fea0003800000 */
.L_x_441:
        /* <DEDUP_REMOVED lines=19> */
.L_x_442:
[----:B------:R-:W-:Y:S05]  /*04f0*/  BSYNC B0 ;  /* 0x0000000000007941 */ /* 0x000fea0003800000 */
.L_x_440:
        /* <DEDUP_REMOVED lines=42> */
.L_x_444:
        /* <DEDUP_REMOVED lines=19> */
.L_x_445:
[----:B------:R-:W-:Y:S05]  /*08d0*/  BSYNC B0 ;  /* 0x0000000000007941 */ /* 0x000fea0003800000 */
.L_x_443:
        /* <DEDUP_REMOVED lines=72> */
[----:B------:R-:W-:Y:S05]  /*0d60*/  CALL.REL.NOINC `($__internal_9_$__cuda_sm20_div_s64) ;  /* 0x0000004000587944 */ /* 0x000fea0003c00000 */
[----:B------:R-:W-:Y:S02]  /*0d70*/  MOV R38, R20 ;  /* 0x0000001400267202 */ /* 0x000fe40000000f00 */
[----:B------:R-:W-:Y:S01]  /*0d80*/  MOV R39, R21 ;  /* 0x0000001500277202 */ /* 0x000fe20000000f00 */
[----:B------:R-:W-:Y:S05]  /*0d90*/  BRA `(.L_x_448) ;  /* 0x00000000004c7947 */ /* 0x000fea0003800000 */
.L_x_447:
        /* <DEDUP_REMOVED lines=19> */
.L_x_448:
[----:B------:R-:W-:Y:S05]  /*0ed0*/  BSYNC B0 ;  /* 0x0000000000007941 */ /* 0x000fea0003800000 */
.L_x_446:
        /* <DEDUP_REMOVED lines=41> */
.L_x_450:
        /* <DEDUP_REMOVED lines=19> */
.L_x_451:
[----:B------:R-:W-:Y:S05]  /*12a0*/  BSYNC B0 ;  /* 0x0000000000007941 */ /* 0x000fea0003800000 */
.L_x_449:
        /* <DEDUP_REMOVED lines=241> */
[----:B------:R-:W-:Y:S05]  /*21c0*/  CALL.REL.NOINC `($__internal_9_$__cuda_sm20_div_s64) ;  /* 0x0000002c00407944 */ /* 0x000fea0003c00000 */
        /* <DEDUP_REMOVED lines=10> */
.L_x_456:
        /* <DEDUP_REMOVED lines=22> */
.L_x_457:
[----:B------:R-:W-:Y:S05]  /*23d0*/  BSYNC B0 ;  /* 0x0000000000007941 */ /* 0x000fea0003800000 */
.L_x_455:
[----:B------:R-:W-:Y:S01]  /*23e0*/  LOP3.LUT R19, R17, R0, RZ, 0xfc, !PT ;  /* 0x0000000011137212 */ /* 0x000fe200078efcff */
[----:B------:R-:W-:Y:S03]  /*23f0*/  BSSY B0, `(.L_x_458) ;  /* 0x0000028000007945 */ /* 0x000fe60003800000 */
[----:B------:R-:W-:-:S13]  /*2400*/  ISETP.NE.U32.AND P1, PT, R19, RZ, PT ;  /* 0x000000ff1300720c */ /* 0x000fda0003f25070 */
[----:B------:R-:W-:Y:S05]  /*2410*/  @!P1 BRA `(.L_x_459) ;  /* 0x00000000003c9947 */ /* 0x000fea0003800000 */
[----:B------:R-:W-:Y:S01]  /*2420*/  IMAD.MOV.U32 R26, RZ, RZ, R27 ;  /* 0x000000ffff1a7224 */ /* 0x000fe200078e001b */
[----:B------:R-:W-:Y:S02]  /*2430*/  MOV R25, R0 ;  /* 0x0000000000197202 */ /* 0x000fe40000000f00 */
[----:B------:R-:W-:Y:S02]  /*2440*/  MOV R24, 0x2460 ;  /* 0x0000246000187802 */ /* 0x000fe40000000f00 */
[----:B------:R-:W-:Y:S05]  /*2450*/  CALL.REL.NOINC `($__internal_9_$__cuda_sm20_div_s64) ;  /* 0x00000028009c7944 */ /* 0x000fea0003c00000 */
        /* <DEDUP_REMOVED lines=11> */
.L_x_459:
        /* <DEDUP_REMOVED lines=22> */
.L_x_460:
[----:B------:R-:W-:Y:S05]  /*2670*/  BSYNC B0 ;  /* 0x0000000000007941 */ /* 0x000fea0003800000 */
.L_x_458:
        /* <DEDUP_REMOVED lines=11> */
[----:B------:R-:W-:Y:S05]  /*2730*/  CALL.REL.NOINC `($__internal_9_$__cuda_sm20_div_s64) ;  /* 0x0000002400e47944 */ /* 0x000fea0003c00000 */
[----:B------:R-:W-:-:S04]  /*2740*/  IADD3 R17, P0, RZ, -R20, RZ ;  /* 0x80000014ff117210 */ /* 0x000fc80007f1e0ff */
[----:B------:R-:W-:Y:S01]  /*2750*/  IADD3.X R18, RZ, ~R21, RZ, P0, !PT ;  /* 0x80000015ff127210 */ /* 0x000fe200007fe4ff */
[----:B------:R-:W-:-:S04]  /*2760*/  IMAD.WIDE.U32 R40, R5, R17, R40 ;  /* 0x0000001105287225 */ /* 0x000fc800078e0028 */
[----:B------:R-:W-:-:S04]  /*2770*/  IMAD R18, R18, R5, RZ ;  /* 0x0000000512127224 */ /* 0x000fc800078e02ff */
[----:B------:R-:W-:-:S05]  /*2780*/  IMAD R4, R4, R17, R18 ;  /* 0x0000001104047224 */ /* 0x000fca00078e0212 */
[----:B------:R-:W-:Y:S01]  /*2790*/  IADD3 R4, R41, R4, RZ ;  /* 0x0000000429047210 */ /* 0x000fe20007ffe0ff */
[----:B------:R-:W-:Y:S05]  /*27a0*/  BRA `(.L_x_463) ;  /* 0x0000000000587947 */ /* 0x000fea0003800000 */
.L_x_462:
        /* <DEDUP_REMOVED lines=22> */
.L_x_463:
[----:B------:R-:W-:Y:S05]  /*2910*/  BSYNC B0 ;  /* 0x0000000000007941 */ /* 0x000fea0003800000 */
.L_x_461:
        /* <DEDUP_REMOVED lines=38> */
[----:B------:R-:W-:Y:S05]  /*2b80*/  CALL.REL.NOINC `($__internal_9_$__cuda_sm20_div_s64) ;  /* 0x0000002000d07944 */ /* 0x000fea0003c00000 */
        /* <DEDUP_REMOVED lines=12> */
.L_x_465:
        /* <DEDUP_REMOVED lines=23> */
.L_x_466:
[----:B------:R-:W-:Y:S05]  /*2dc0*/  BSYNC B0 ;  /* 0x0000000000007941 */ /* 0x000fea0003800000 */
.L_x_464:
        /* <DEDUP_REMOVED lines=19> */
.L_x_468:
        /* <DEDUP_REMOVED lines=22> */
.L_x_469:
[----:B------:R-:W-:Y:S05]  /*3060*/  BSYNC B0 ;  /* 0x0000000000007941 */ /* 0x000fea0003800000 */
.L_x_467:
        /* <DEDUP_REMOVED lines=19> */
.L_x_471:
        /* <DEDUP_REMOVED lines=23> */
.L_x_472:
[----:B------:R-:W-:Y:S05]  /*3310*/  BSYNC B0 ;  /* 0x0000000000007941 */ /* 0x000fea0003800000 */
.L_x_470:
        /* <DEDUP_REMOVED lines=39> */
.L_x_474:
        /* <DEDUP_REMOVED lines=23> */
.L_x_475:
[----:B------:R-:W-:Y:S05]  /*3700*/  BSYNC B0 ;  /* 0x0000000000007941 */ /* 0x000fea0003800000 */
.L_x_473:
        /* <DEDUP_REMOVED lines=29> */
.L_x_477:
        /* <DEDUP_REMOVED lines=23> */
.L_x_478:
[----:B------:R-:W-:Y:S05]  /*3a50*/  BSYNC B0 ;  /* 0x0000000000007941 */ /* 0x000fea0003800000 */
.L_x_476:
        /* <DEDUP_REMOVED lines=21> */
.L_x_454:
[----:B------:R-:W-:Y:S02]  /*3bb0*/  ULDC.64 UR4, c[0x0][0x2b0] ;  /* 0x0000ac0000047ab9 */ /* 0x000fe40000000a00 */
[----:B------:R-:W-:-:S04]  /*3bc0*/  LEA R2, P0, R36, UR4, 0x2 ;  /* 0x0000000424027c11 */ /* 0x000fc8000f8010ff */
[----:B------:R-:W-:-:S05]  /*3bd0*/  LEA.HI.X R3, R36, UR5, R37, 0x2, P0 ;  /* 0x0000000524037c11 */ /* 0x000fca00080f1425 */
[----:B------:R0:W-:Y:S04]  /*3be0*/  STG.E desc[UR8][R2.64], R31 ;  /* 0x0000001f02007986 */ /* 0x0001e8000c101908 */
.L_x_453:
[----:B------:R-:W-:Y:S05]  /*3bf0*/  BSYNC B1 ;  /* 0x0000000000017941 */ /* 0x000fea0003800000 */
.L_x_452:
[----:B------:R-:W2:Y:S01]  /*3c00*/  LDC R12, c[0x0][0x3c4] ;  /* 0x0000f100ff0c7b82 */ /* 0x000ea20000000800 */
[C---:B0-----:R-:W-:Y:S01]  /*3c10*/  VIADD R3, R35.reuse, 0x10 ;  /* 0x0000001023037836 */ /* 0x041fe20000000000 */
[----:B------:R-:W-:Y:S01]  /*3c20*/  CS2R R6, SRZ ;  /* 0x0000000000067805 */ /* 0x000fe2000001ff00 */
[----:B------:R-:W-:Y:S02]  /*3c30*/  IMAD.MOV.U32 R0, RZ, RZ, RZ ;  /* 0x000000ffff007224 */ /* 0x000fe400078e00ff */
[----:B------:R-:W-:Y:S01]  /*3c40*/  IMAD.MOV.U32 R13, RZ, RZ, RZ ;  /* 0x000000ffff0d7224 */ /* 0x000fe200078e00ff */
[-C--:B--2---:R-:W-:Y:S02]  /*3c50*/  ISETP.GE.OR P0, PT, R35, R12.reuse, P3 ;  /* 0x0000000c2300720c */ /* 0x084fe40001f06670 */
[----:B------:R-:W-:Y:S02]  /*3c60*/  ISETP.GE.OR P3, PT, R3, R12, P3 ;  /* 0x0000000c0300720c */ /* 0x000fe40001f66670 */
[----:B------:R-:W-:-:S09]  /*3c70*/  CS2R R2, SRZ ;  /* 0x0000000000027805 */ /* 0x000fd2000001ff00 */
[----:B-1----:R-:W-:Y:S01]  /*3c80*/  @!P0 FADD.FTZ R4, -R31, R32 ;  /* 0x000000201f048221 */ /* 0x002fe20000010100 */
[----:B------:R-:W-:Y:S02]  /*3c90*/  IMAD.SHL.U32 R32, R35, 0x4, RZ ;  /* 0x0000000423207824 */ /* 0x000fe400078e00ff */
[----:B------:R-:W-:Y:S01]  /*3ca0*/  @!P3 FADD.FTZ R31, -R31, R33 ;  /* 0x000000211f1fb221 */ /* 0x000fe20000010100 */
[----:B------:R-:W-:-:S03]  /*3cb0*/  @!P0 FMUL.FTZ R4, R4, 1.4426950216293334961 ;  /* 0x3fb8aa3b04048820 */ /* 0x000fc60000410000 */
[----:B------:R-:W-:Y:S01]  /*3cc0*/  @!P3 FMUL.FTZ R11, R31, 1.4426950216293334961 ;  /* 0x3fb8aa3b1f0bb820 */ /* 0x000fe20000410000 */
[----:B------:R-:W0:Y:S08]  /*3cd0*/  @!P0 MUFU.EX2 R9, R4 ;  /* 0x0000000400098308 */ /* 0x000e300000000800 */
[----:B------:R-:W1:Y:S01]  /*3ce0*/  @!P3 MUFU.EX2 R11, R11 ;  /* 0x0000000b000bb308 */ /* 0x000e620000000800 */
[----:B0-----:R0:W-:Y:S01]  /*3cf0*/  @!P0 STS [R34], R9 ;  /* 0x0000000922008388 */ /* 0x0011e20000000800 */
[----:B------:R-:W-:-:S02]  /*3d00*/  ISETP.GE.AND P0, PT, R12, 0x1, PT ;  /* 0x000000010c00780c */ /* 0x000fc40003f06270 */
[----:B------:R-:W-:Y:S01]  /*3d10*/  CS2R R4, SRZ ;  /* 0x0000000000047805 */ /* 0x000fe2000001ff00 */
        /* <DEDUP_REMOVED lines=38> */
.L_x_481:
        /* <DEDUP_REMOVED lines=77> */
.L_x_480:
        /* <DEDUP_REMOVED lines=46> */
.L_x_482:
        /* <DEDUP_REMOVED lines=9> */
.L_x_484:
[----:B------:R-:W-:Y:S05]  /*47c0*/  BSYNC B0 ;  /* 0x0000000000007941 */ /* 0x000fea0003800000 */
.L_x_483:
        /* <DEDUP_REMOVED lines=12> */
.L_x_479:
        /* <DEDUP_REMOVED lines=100> */
        .weak           $__internal_9_$__cuda_sm20_div_s64
        .type           $__internal_9_$__cuda_sm20_div_s64,@function
        .size           $__internal_9_$__cuda_sm20_div_s64,(.L_x_7893 - $__internal_9_$__cuda_sm20_div_s64)
$__internal_9_$__cuda_sm20_div_s64:
        /* <DEDUP_REMOVED lines=83> */
[----:B------:R-:W-:Y:S06]  /*5400*/  RET.REL.NODEC R22 `(_ZN5flash32flash_fwd_splitkv_combine_kernelI23Flash_fwd_kernel_traitsILi192ELi64ELi64ELi4ELb0ELb0EN7cutlass10bfloat16_tE19Flash_kernel_traitsILi192ELi64ELi64ELi4ES3_EELi8ELi5ELb1EEEvNS_16Flash_fwd_paramsE) ;  /* 0xffffffa816fc7950 */ /* 0x000fec0003c3ffff */
.L_x_485:
        /* <DEDUP_REMOVED lines=15> */
.L_x_7893:


//--------------------- .text._ZN5flash32flash_fwd_splitkv_combine_kernelI23Flash_fwd_kernel_traitsILi192ELi64ELi64ELi4ELb0ELb0EN7cutlass10bfloat16_tE19Flash_kernel_traitsILi192ELi64ELi64ELi4ES3_EELi8ELi4ELb1EEEvNS_16Flash_fwd_paramsE --------------------------
	.section	.text._ZN5flash32flash_fwd_splitkv_combine_kernelI23Flash_fwd_kernel_traitsILi192ELi64ELi64ELi4ELb0ELb0EN7cutlass10bfloat16_tE19Flash_kernel_traitsILi192ELi64ELi64ELi4ES3_EELi8ELi4ELb1EEEvNS_16Flash_fwd_paramsE,"ax",@progbits
	.align	128
        .global         _ZN5flash32flash_fwd_splitkv_combine_kernelI23Flash_fwd_kernel_traitsILi192ELi64ELi64ELi4ELb0ELb0EN7cutlass10bfloat16_tE19Flash_kernel_traitsILi192ELi64ELi64ELi4ES3_EELi8ELi4ELb1EEEvNS_16Flash_fwd_paramsE
        .type           _ZN5flash32flash_fwd_splitkv_combine_kernelI23Flash_fwd_kernel_traitsILi192ELi64ELi64ELi4ELb0ELb0EN7cutlass10bfloat16_tE19Flash_kernel_traitsILi192ELi64ELi64ELi4ES3_EELi8ELi4ELb1EEEvNS_16Flash_fwd_paramsE,@function
        .size           _ZN5flash32flash_fwd_splitkv_combine_kernelI23Flash_fwd_kernel_traitsILi192ELi64ELi64ELi4ELb0ELb0EN7cutlass10bfloat16_tE19Flash_kernel_traitsILi192ELi64ELi64ELi4ES3_EELi8ELi4ELb1EEEvNS_16Flash_fwd_paramsE,(.L_x_7894 - _ZN5flash32flash_fwd_splitkv_combine_kernelI23Flash_fwd_kernel_traitsILi192ELi64ELi64ELi4ELb0ELb0EN7cutlass10bfloat16_tE19Flash_kernel_traitsILi192ELi64ELi64ELi4ES3_EELi8ELi4ELb1EEEvNS_16Flash_fwd_paramsE)
        .other          _ZN5flash32flash_fwd_splitkv_combine_kernelI23Flash_fwd_kernel_traitsILi192ELi64ELi64ELi4ELb0ELb0EN7cutlass10bfloat16_tE19Flash_kernel_traitsILi192ELi64ELi64ELi4ES3_EELi8ELi4ELb1EEEvNS_16Flash_fwd_paramsE,@"STO_CUDA_ENTRY STV_DEFAULT"
_ZN5flash32flash_fwd_splitkv_combine_kernelI23Flash_fwd_kernel_traitsILi192ELi64ELi64ELi4ELb0ELb0EN7cutlass10bfloat16_tE19Flash_kernel_traitsILi192ELi64ELi64ELi4ES3_EELi8ELi4ELb1EEEvNS_16Flash_fwd_paramsE:
.text._ZN5flash32flash_fwd_splitkv_combine_kernelI23Flash_fwd_kernel_traitsILi192ELi64ELi64ELi4ELb0ELb0EN7cutlass10bfloat16_tE19Flash_kernel_traitsILi192ELi64ELi64ELi4ES3_EELi8ELi4ELb1EEEvNS_16Flash_fwd_paramsE:
        /* <DEDUP_REMOVED lines=23> */
[----:B------:R-:W-:Y:S05]  /*0170*/  CALL.REL.NOINC `($__internal_10_$__cuda_sm20_div_s64) ;  /* 0x0000004c00547944 */ /* 0x000fea0003c00000 */
[----:B------:R-:W-:Y:S05]  /*0180*/  BRA `(.L_x_487) ;  /* 0x00000000004c7947 */ /* 0x000fea0003800000 */
.L_x_486:
        /* <DEDUP_REMOVED lines=19> */
.L_x_487:
        /* <DEDUP_REMOVED lines=12> */
[----:B------:R-:W-:Y:S05]  /*0380*/  CALL.REL.NOINC `($__internal_10_$__cuda_sm20_div_s64) ;  /* 0x0000004800d07944 */ /* 0x000fea0003c00000 */
[----:B------:R-:W-:Y:S02]  /*0390*/  MOV R8, R18 ;  /* 0x0000001200087202 */ /* 0x000fe40000000f00 */
[----:B------:R-:W-:Y:S01]  /*03a0*/  MOV R9, R19 ;  /* 0x0000001300097202 */ /* 0x000fe20000000f00 */
[----:B------:R-:W-:Y:S05]  /*03b0*/  BRA `(.L_x_490) ;  /* 0x00000000004c7947 */ /* 0x000fea0003800000 */
.L_x_489:
        /* <DEDUP_REMOVED lines=19> */
.L_x_490:
[----:B------:R-:W-:Y:S05]  /*04f0*/  BSYNC B0 ;  /* 0x0000000000007941 */ /* 0x000fea0003800000 */
.L_x_488:
        /* <DEDUP_REMOVED lines=42> */
.L_x_492:
        /* <DEDUP_REMOVED lines=19> */
.L_x_493:
[----:B------:R-:W-:Y:S05]  /*08d0*/  BSYNC B0 ;  /* 0x0000000000007941 */ /* 0x000fea0003800000 */
.L_x_491:
        /* <DEDUP_REMOVED lines=74> */
[----:B------:R-:W-:Y:S02]  /*0d80*/  MOV R34, R18 ;  /* 0x0000001200227202 */ /* 0x000fe40000000f00 */
[----:B------:R-:W-:Y:S01]  /*0d90*/  MOV R35, R19 ;  /* 0x0000001300237202 */ /* 0x000fe20000000f00 */
[----:B------:R-:W-:Y:S05]  /*0da0*/  BRA `(.L_x_496) ;  /* 0x00000000004c7947 */ /* 0x000fea0003800000 */
.L_x_495:
        /* <DEDUP_REMOVED lines=19> */
.L_x_496:
[----:B------:R-:W-:Y:S05]  /*0ee0*/  BSYNC B0 ;  /* 0x0000000000007941 */ /* 0x000fea0003800000 */
.L_x_494:
        /* <DEDUP_REMOVED lines=43> */
.L_x_498:
        /* <DEDUP_REMOVED lines=19> */
.L_x_499:
[----:B------:R-:W-:Y:S05]  /*12d0*/  BSYNC B0 ;  /* 0x0000000000007941 */ /* 0x000fea0003800000 */
.L_x_497:
        /* <DEDUP_REMOVED lines=67> */
.L_x_501:
[----:B------:R-:W-:Y:S05]  /*1710*/  BSYNC B0 ;  /* 0x0000000000007941 */ /* 0x000fea0003800000 */
.L_x_500:
        /* <DEDUP_REMOVED lines=14> */
.L_x_503:
[----:B------:R-:W-:Y:S05]  /*1800*/  BSYNC B0 ;  /* 0x0000000000007941 */ /* 0x000fea0003800000 */
.L_x_502:
        /* <DEDUP_REMOVED lines=146> */
[----:B------:R-:W-:Y:S05]  /*2130*/  CALL.REL.NOINC `($__internal_10_$__cuda_sm20_div_s64) ;  /* 0x0000002c00647944 */ /* 0x000fea0003c00000 */
        /* <DEDUP_REMOVED lines=9> */
.L_x_508:
        /* <DEDUP_REMOVED lines=22> */
.L_x_509:
[----:B------:R-:W-:Y:S05]  /*2330*/  BSYNC B0 ;  /* 0x0000000000007941 */ /* 0x000fea0003800000 */
.L_x_507:
        /* <DEDUP_REMOVED lines=19> */
.L_x_511:
        /* <DEDUP_REMOVED lines=22> */
.L_x_512:
[----:B------:R-:W-:Y:S05]  /*25d0*/  BSYNC B0 ;  /* 0x0000000000007941 */ /* 0x000fea0003800000 */
.L_x_510:
        /* <DEDUP_REMOVED lines=11> */
[----:B------:R-:W-:Y:S05]  /*2690*/  CALL.REL.NOINC `($__internal_10_$__cuda_sm20_div_s64) ;  /* 0x00000028000c7944 */ /* 0x000fea0003c00000 */
[----:B------:R-:W-:-:S04]  /*26a0*/  IADD3 R17, P0, RZ, -R18, RZ ;  /* 0x80000012ff117210 */ /* 0x000fc80007f1e0ff */
[----:B------:R-:W-:Y:S01]  /*26b0*/  IADD3.X R16, RZ, ~R19, RZ, P0, !PT ;  /* 0x80000013ff107210 */ /* 0x000fe200007fe4ff */
[----:B------:R-:W-:-:S04]  /*26c0*/  IMAD.WIDE.U32 R36, R5, R17, R36 ;  /* 0x0000001105247225 */ /* 0x000fc800078e0024 */
[----:B------:R-:W-:-:S04]  /*26d0*/  IMAD R16, R16, R5, RZ ;  /* 0x0000000510107224 */ /* 0x000fc800078e02ff */
[----:B------:R-:W-:-:S05]  /*26e0*/  IMAD R4, R4, R17, R16 ;  /* 0x0000001104047224 */ /* 0x000fca00078e0210 */
[----:B------:R-:W-:Y:S01]  /*26f0*/  IADD3 R4, R37, R4, RZ ;  /* 0x0000000425047210 */ /* 0x000fe20007ffe0ff */
[----:B------:R-:W-:Y:S05]  /*2700*/  BRA `(.L_x_515) ;  /* 0x0000000000587947 */ /* 0x000fea0003800000 */
.L_x_514:
        /* <DEDUP_REMOVED lines=22> */
.L_x_515:
[----:B------:R-:W-:Y:S05]  /*2870*/  BSYNC B0 ;  /* 0x0000000000007941 */ /* 0x000fea0003800000 */
.L_x_513:
        /* <DEDUP_REMOVED lines=38> */
[----:B------:R-:W-:Y:S05]  /*2ae0*/  CALL.REL.NOINC `($__internal_10_$__cuda_sm20_div_s64) ;  /* 0x0000002000f87944 */ /* 0x000fea0003c00000 */
        /* <DEDUP_REMOVED lines=12> */
.L_x_517:
        /* <DEDUP_REMOVED lines=23> */
.L_x_518:
[----:B------:R-:W-:Y:S05]  /*2d20*/  BSYNC B0 ;  /* 0x0000000000007941 */ /* 0x000fea0003800000 */
.L_x_516:
        /* <DEDUP_REMOVED lines=18> */
.L_x_520:
        /* <DEDUP_REMOVED lines=22> */
.L_x_521:
[----:B------:R-:W-:Y:S05]  /*2fb0*/  BSYNC B0 ;  /* 0x0000000000007941 */ /* 0x000fea0003800000 */
.L_x_519:
        /* <DEDUP_REMOVED lines=20> */
.L_x_523:
        /* <DEDUP_REMOVED lines=23> */
.L_x_524:
[----:B------:R-:W-:Y:S05]  /*3270*/  BSYNC B0 ;  /* 0x0000000000007941 */ /* 0x000fea0003800000 */
.L_x_522:
        /* <DEDUP_REMOVED lines=26> */
[----:B------:R-:W-:Y:S05]  /*3420*/  CALL.REL.NOINC `($__internal_10_$__cuda_sm20_div_s64) ;  /* 0x0000001800a87944 */ /* 0x000fea0003c00000 */
        /* <DEDUP_REMOVED lines=12> */
.L_x_526:
        /* <DEDUP_REMOVED lines=23> */
.L_x_527:
[----:B------:R-:W-:Y:S05]  /*3660*/  BSYNC B0 ;  /* 0x0000000000007941 */ /* 0x000fea0003800000 */
.L_x_525:
        /* <DEDUP_REMOVED lines=29> */
.L_x_529:
        /* <DEDUP_REMOVED lines=23> */
.L_x_530:
[----:B------:R-:W-:Y:S05]  /*39b0*/  BSYNC B0 ;  /* 0x0000000000007941 */ /* 0x000fea0003800000 */
.L_x_528:
        /* <DEDUP_REMOVED lines=21> */
.L_x_506:
[----:B------:R-:W-:Y:S02]  /*3b10*/  ULDC.64 UR4, c[0x0][0x2b0] ;  /* 0x0000ac0000047ab9 */ /* 0x000fe40000000a00 */
[----:B------:R-:W-:-:S04]  /*3b20*/  LEA R2, P0, R32, UR4, 0x2 ;  /* 0x0000000420027c11 */ /* 0x000fc8000f8010ff */
[----:B------:R-:W-:-:S05]  /*3b30*/  LEA.HI.X R3, R32, UR5, R33, 0x2, P0 ;  /* 0x0000000520037c11 */ /* 0x000fca00080f1421 */
[----:B------:R0:W-:Y:S04]  /*3b40*/  STG.E desc[UR8][R2.64], R27 ;  /* 0x0000001b02007986 */ /* 0x0001e8000c101908 */
.L_x_505:
[----:B------:R-:W-:Y:S05]  /*3b50*/  BSYNC B1 ;  /* 0x0000000000017941 */ /* 0x000fea0003800000 */
.L_x_504:
[----:B------:R-:W2:Y:S01]  /*3b60*/  S2R R0, SR_TID.X ;  /* 0x0000000000007919 */ /* 0x000ea20000002100 */
[----:B------:R-:W3:Y:S01]  /*3b70*/  LDC R29, c[0x0][0x3c4] ;  /* 0x0000f100ff1d7b82 */ /* 0x000ee20000000800 */
[----:B------:R-:W-:Y:S01]  /*3b80*/  BSSY B0, `(.L_x_531) ;  /* 0x0000012000007945 */ /* 0x000fe20003800000 */
[----:B--2---:R-:W-:-:S04]  /*3b90*/  SHF.R.S32.HI R15, RZ, 0x1f, R0 ;  /* 0x0000001fff0f7819 */ /* 0x004fc80000011400 */
[----:B------:R-:W-:-:S04]  /*3ba0*/  LEA.HI R15, R15, R0, RZ, 0x4 ;  /* 0x000000000f0f7211 */ /* 0x000fc800078f20ff */
[----:B01----:R-:W-:-:S05]  /*3bb0*/  LOP3.LUT R3, R15, 0xfffffff0, RZ, 0xc0, !PT ;  /* 0xfffffff00f037812 */ /* 0x003fca00078ec0ff */
[----:B------:R-:W-:-:S05]  /*3bc0*/  IMAD.IADD R32, R0, 0x1, -R3 ;  /* 0x0000000100207824 */ /* 0x000fca00078e0a03 */
[----:B---3--:R-:W-:-:S04]  /*3bd0*/  ISETP.GE.AND P0, PT, R32, R29, PT ;  /* 0x0000001d2000720c */ /* 0x008fc80003f06270 */
[----:B------:R-:W-:-:S13]  /*3be0*/  ISETP.LT.AND P0, PT, R0, 0x80, !P0 ;  /* 0x000000800000780c */ /* 0x000fda0004701270 */
[----:B------:R-:W-:Y:S05]  /*3bf0*/  @!P0 BRA `(.L_x_532) ;  /* 0x0000000000288947 */ /* 0x000fea0003800000 */
[----:B------:R-:W0:Y:S01]  /*3c00*/  S2R R0, SR_CgaCtaId ;  /* 0x0000000000007919 */ /* 0x000e220000008800 */
[----:B------:R-:W-:Y:S01]  /*3c10*/  FADD.FTZ R2, -R27, R30 ;  /* 0x0000001e1b027221 */ /* 0x000fe20000010100 */
[----:B------:R-:W-:-:S03]  /*3c20*/  MOV R3, 0x400 ;  /* 0x0000040000037802 */ /* 0x000fc60000000f00 */
[----:B------:R-:W-:-:S06]  /*3c30*/  FMUL.FTZ R2, R2, 1.4426950216293334961 ;  /* 0x3fb8aa3b02027820 */ /* 0x000fcc0000410000 */
[----:B------:R-:W1:Y:S01]  /*3c40*/  MUFU.EX2 R2, R2 ;  /* 0x0000000200027308 */ /* 0x000e620000000800 */
[----:B0-----:R-:W-:-:S05]  /*3c50*/  LEA R3, R0, R3, 0x18 ;  /* 0x0000000300037211 */ /* 0x001fca00078ec0ff */
[----:B------:R-:W-:Y:S01]  /*3c60*/  IMAD R0, R32, 0x24, R3 ;  /* 0x0000002420007824 */ /* 0x000fe200078e0203 */
[----:B------:R-:W-:-:S04]  /*3c70*/  SHF.R.S32.HI R3, RZ, 0x4, R15 ;  /* 0x00000004ff037819 */ /* 0x000fc8000001140f */
[----:B------:R-:W-:-:S05]  /*3c80*/  LEA R3, R3, R0, 0x2 ;  /* 0x0000000003037211 */ /* 0x000fca00078e10ff */
[----:B-1----:R0:W-:Y:S02]  /*3c90*/  STS [R3], R2 ;  /* 0x0000000203007388 */ /* 0x0021e40000000800 */
.L_x_532:
[----:B------:R-:W-:Y:S05]  /*3ca0*/  BSYNC B0 ;  /* 0x0000000000007941 */ /* 0x000fea0003800000 */
.L_x_531:
[----:B------:R-:W-:Y:S01]  /*3cb0*/  ISETP.GE.AND P0, PT, R29, 0x1, PT ;  /* 0x000000011d00780c */ /* 0x000fe20003f06270 */
[----:B------:R-:W-:Y:S01]  /*3cc0*/  BAR.SYNC.DEFER_BLOCKING 0x0 ;  /* 0x0000000000007b1d */ /* 0x000fe20000010000 */
[----:B------:R-:W-:Y:S01]  /*3cd0*/  IMAD.MOV.U32 R0, RZ, RZ, RZ ;  /* 0x000000ffff007224 */ /* 0x000fe200078e00ff */
[----:B0-----:R-:W-:Y:S02]  /*3ce0*/  CS2R R2, SRZ ;  /* 0x0000000000027805 */ /* 0x001fe4000001ff00 */
[----:B------:R-:W-:Y:S02]  /*3cf0*/  CS2R R4, SRZ ;  /* 0x0000000000047805 */ /* 0x000fe4000001ff00 */
[----:B------:R-:W-:Y:S02]  /*3d00*/  CS2R R6, SRZ ;  /* 0x0000000000067805 */ /* 0x000fe4000001ff00 */
[----:B------:R-:W-:Y:S02]  /*3d10*/  CS2R R8, SRZ ;  /* 0x0000000000087805 */ /* 0x000fe4000001ff00 */
[----:B------:R-:W-:Y:S01]  /*3d20*/  CS2R R10, SRZ ;  /* 0x00000000000a7805 */ /* 0x000fe2000001ff00 */
[----:B------:R-:W-:Y:S01]  /*3d30*/  IMAD.MOV.U32 R13, RZ, RZ, RZ ;  /* 0x000000ffff0d7224 */ /* 0x000fe200078e00ff */
[----:B------:R-:W-:Y:S01]  /*3d40*/  SHF.R.S32.HI R15, RZ, 0x4, R15 ;  /* 0x00000004ff0f7819 */ /* 0x000fe2000001140f */
[----:B------:R-:W-:Y:S01]  /*3d50*/  IMAD.SHL.U32 R32, R32, 0x4, RZ ;  /* 0x0000000420207824 */ /* 0x000fe200078e00ff */
[----:B------:R-:W-:Y:S06]  /*3d60*/  @!P0 BRA `(.L_x_533) ;  /* 0x0000000800c88947 */ /* 0x000fec0003800000 */
        /* <DEDUP_REMOVED lines=33> */
.L_x_535:
        /* <DEDUP_REMOVED lines=77> */
.L_x_534:
        /* <DEDUP_REMOVED lines=46> */
.L_x_536:
        /* <DEDUP_REMOVED lines=9> */
.L_x_538:
[----:B------:R-:W-:Y:S05]  /*47c0*/  BSYNC B0 ;  /* 0x0000000000007941 */ /* 0x000fea0003800000 */
.L_x_537:
        /* <DEDUP_REMOVED lines=12> */
.L_x_533:
        /* <DEDUP_REMOVED lines=100> */
        .weak           $__internal_10_$__cuda_sm20_div_s64
        .type           $__internal_10_$__cuda_sm20_div_s64,@function
        .size           $__internal_10_$__cuda_sm20_div_s64,(.L_x_7894 - $__internal_10_$__cuda_sm20_div_s64)
$__internal_10_$__cuda_sm20_div_s64:
        /* <DEDUP_REMOVED lines=83> */
[----:B------:R-:W-:Y:S06]  /*5400*/  RET.REL.NODEC R38 `(_ZN5flash32flash_fwd_splitkv_combine_kernelI23Flash_fwd_kernel_traitsILi192ELi64ELi64ELi4ELb0ELb0EN7cutlass10bfloat16_tE19Flash_kernel_traitsILi192ELi64ELi64ELi4ES3_EELi8ELi4ELb1EEEvNS_16Flash_fwd_paramsE) ;  /* 0xffffffa826fc7950 */ /* 0x000fec0003c3ffff */
.L_x_539:
        /* <DEDUP_REMOVED lines=15> */
.L_x_7894:


//--------------------- .text._ZN5flash32flash_fwd_splitkv_combine_kernelI23Flash_fwd_kernel_traitsILi192ELi64ELi64ELi4ELb0ELb0EN7cutlass10bfloat16_tE19Flash_kernel_traitsILi192ELi64ELi64ELi4ES3_EELi8ELi3ELb1EEEvNS_16Flash_fwd_paramsE --------------------------
	.section	.text._ZN5flash32flash_fwd_splitkv_combine_kernelI23Flash_fwd_kernel_traitsILi192ELi64ELi64ELi4ELb0ELb0EN7cutlass10bfloat16_tE19Flash_kernel_traitsILi192ELi64ELi64ELi4ES3_EELi8ELi3ELb1EEEvNS_16Flash_fwd_paramsE,"ax",@progbits
	.align	128
        .global         _ZN5flash32flash_fwd_splitkv_combine_kernelI23Flash_fwd_kernel_traitsILi192ELi64ELi64ELi4ELb0ELb0EN7cutlass10bfloat16_tE19Flash_kernel_traitsILi192ELi64ELi64ELi4ES3_EELi8ELi3ELb1EEEvNS_16Flash_fwd_paramsE
        .type           _ZN5flash32flash_fwd_splitkv_combine_kernelI23Flash_fwd_kernel_traitsILi192ELi64ELi64ELi4ELb0ELb0EN7cutlass10bfloat16_tE19Flash_kernel_traitsILi192ELi64ELi64ELi4ES3_EELi8ELi3ELb1EEEvNS_16Flash_fwd_paramsE,@function
        .size           _ZN5flash32flash_fwd_splitkv_combine_kernelI23Flash_fwd_kernel_traitsILi192ELi64ELi64ELi4ELb0ELb0EN7cutlass10bfloat16_tE19Flash_kernel_traitsILi192ELi64ELi64ELi4ES3_EELi8ELi3ELb1EEEvNS_16Flash_fwd_paramsE,(.L_x_7895 - _ZN5flash32flash_fwd_splitkv_combine_kernelI23Flash_fwd_kernel_traitsILi192ELi64ELi64ELi4ELb0ELb0EN7cutlass10bfloat16_tE19Flash_kernel_traitsILi192ELi64ELi64ELi4ES3_EELi8ELi3ELb1EEEvNS_16Flash_fwd_paramsE)
        .other          _ZN5flash32flash_fwd_splitkv_combine_kernelI23Flash_fwd_kernel_traitsILi192ELi64ELi64ELi4ELb0ELb0EN7cutlass10bfloat16_tE19Flash_kernel_traitsILi192ELi64ELi64ELi4ES3_EELi8ELi3ELb1EEEvNS_16Flash_fwd_paramsE,@"STO_CUDA_ENTRY STV_DEFAULT"
_ZN5flash32flash_fwd_splitkv_combine_kernelI23Flash_fwd_kernel_traitsILi192ELi64ELi64ELi4ELb0ELb0EN7cutlass10bfloat16_tE19Flash_kernel_traitsILi192ELi64ELi64ELi4ES3_EELi8ELi3ELb1EEEvNS_16Flash_fwd_paramsE:
.text._ZN5flash32flash_fwd_splitkv_combine_kernelI23Flash_fwd_kernel_traitsILi192ELi64ELi64ELi4ELb0ELb0EN7cutlass10bfloat16_tE19Flash_kernel_traitsILi192ELi64ELi64ELi4ES3_EELi8ELi3ELb1EEEvNS_16Flash_fwd_paramsE:
        /* <DEDUP_REMOVED lines=23> */
[----:B------:R-:W-:Y:S05]  /*0170*/  CALL.REL.NOINC `($__internal_11_$__cuda_sm20_div_s64) ;  /* 0x0000004c001c7944 */ /* 0x000fea0003c00000 */
[----:B------:R-:W-:Y:S02]  /*0180*/  MOV R18, R0 ;  /* 0x0000000000127202 */ /* 0x000fe40000000f00 */
[----:B------:R-:W-:Y:S01]  /*0190*/  MOV R19, R21 ;  /* 0x0000001500137202 */ /* 0x000fe20000000f00 */
[----:B------:R-:W-:Y:S06]  /*01a0*/  BRA `(.L_x_541) ;  /* 0x00000000004c7947 */ /* 0x000fec0003800000 */
.L_x_540:
        /* <DEDUP_REMOVED lines=19> */
.L_x_541:
        /* <DEDUP_REMOVED lines=11> */
[----:B------:R-:W-:Y:S05]  /*0390*/  CALL.REL.NOINC `($__internal_11_$__cuda_sm20_div_s64) ;  /* 0x0000004800947944 */ /* 0x000fea0003c00000 */
[----:B------:R-:W-:Y:S02]  /*03a0*/  MOV R10, R0 ;  /* 0x00000000000a7202 */ /* 0x000fe40000000f00 */
[----:B------:R-:W-:Y:S01]  /*03b0*/  MOV R11, R21 ;  /* 0x00000015000b7202 */ /* 0x000fe20000000f00 */
[----:B------:R-:W-:Y:S05]  /*03c0*/  BRA `(.L_x_544) ;  /* 0x00000000004c7947 */ /* 0x000fea0003800000 */
.L_x_543:
        /* <DEDUP_REMOVED lines=19> */
.L_x_544:
[----:B------:R-:W-:Y:S05]  /*0500*/  BSYNC B0 ;  /* 0x0000000000007941 */ /* 0x000fea0003800000 */
.L_x_542:
        /* <DEDUP_REMOVED lines=42> */
[----:B------:R-:W-:Y:S01]  /*07b0*/  MOV R20, R0 ;  /* 0x0000000000147202 */ /* 0x000fe20000000f00 */
[----:B------:R-:W-:Y:S05]  /*07c0*/  BRA `(.L_x_547) ;  /* 0x00000000004c7947 */ /* 0x000fea0003800000 */
.L_x_546:
        /* <DEDUP_REMOVED lines=19> */
.L_x_547:
[----:B------:R-:W-:Y:S05]  /*0900*/  BSYNC B0 ;  /* 0x0000000000007941 */ /* 0x000fea0003800000 */
.L_x_545:
        /* <DEDUP_REMOVED lines=75> */
[----:B------:R-:W-:Y:S05]  /*0dc0*/  BRA `(.L_x_550) ;  /* 0x00000000004c7947 */ /* 0x000fea0003800000 */
.L_x_549:
        /* <DEDUP_REMOVED lines=19> */
.L_x_550:
[----:B------:R-:W-:Y:S05]  /*0f00*/  BSYNC B0 ;  /* 0x0000000000007941 */ /* 0x000fea0003800000 */
.L_x_548:
        /* <DEDUP_REMOVED lines=43> */
.L_x_552:
        /* <DEDUP_REMOVED lines=19> */
.L_x_553:
[----:B------:R-:W-:Y:S05]  /*12f0*/  BSYNC B0 ;  /* 0x0000000000007941 */ /* 0x000fea0003800000 */
.L_x_551:
        /* <DEDUP_REMOVED lines=71> */
.L_x_555:
[----:B------:R-:W-:Y:S05]  /*1770*/  BSYNC B0 ;  /* 0x0000000000007941 */ /* 0x000fea0003800000 */
.L_x_554:
        /* <DEDUP_REMOVED lines=143> */
[----:B------:R-:W-:Y:S05]  /*2070*/  CALL.REL.NOINC `($__internal_11_$__cuda_sm20_div_s64) ;  /* 0x0000002c005c7944 */ /* 0x000fea0003c00000 */
        /* <DEDUP_REMOVED lines=10> */
.L_x_560:
        /* <DEDUP_REMOVED lines=22> */
.L_x_561:
[----:B------:R-:W-:Y:S05]  /*2280*/  BSYNC B0 ;  /* 0x0000000000007941 */ /* 0x000fea0003800000 */
.L_x_559:
[----:B------:R-:W-:Y:S01]  /*2290*/  LOP3.LUT R0, R19, R8, RZ, 0xfc, !PT ;  /* 0x0000000813007212 */ /* 0x000fe200078efcff */
[----:B------:R-:W-:Y:S03]  /*22a0*/  BSSY B0, `(.L_x_562) ;  /* 0x0000028000007945 */ /* 0x000fe60003800000 */
[----:B------:R-:W-:-:S13]  /*22b0*/  ISETP.NE.U32.AND P0, PT, R0, RZ, PT ;  /* 0x000000ff0000720c */ /* 0x000fda0003f05070 */
[----:B------:R-:W-:Y:S05]  /*22c0*/  @!P0 BRA `(.L_x_563) ;  /* 0x00000000003c8947 */ /* 0x000fea0003800000 */
[----:B------:R-:W-:Y:S01]  /*22d0*/  IMAD.MOV.U32 R22, RZ, RZ, R23 ;  /* 0x000000ffff167224 */ /* 0x000fe200078e0017 */
[----:B------:R-:W-:Y:S02]  /*22e0*/  MOV R6, R8 ;  /* 0x0000000800067202 */ /* 0x000fe40000000f00 */
[----:B------:R-:W-:Y:S02]  /*22f0*/  MOV R20, 0x2310 ;  /* 0x0000231000147802 */ /* 0x000fe40000000f00 */
[----:B------:R-:W-:Y:S05]  /*2300*/  CALL.REL.NOINC `($__internal_11_$__cuda_sm20_div_s64) ;  /* 0x0000002800b87944 */ /* 0x000fea0003c00000 */
        /* <DEDUP_REMOVED lines=11> */
.L_x_563:
        /* <DEDUP_REMOVED lines=22> */
.L_x_564:
[----:B------:R-:W-:Y:S05]  /*2520*/  BSYNC B0 ;  /* 0x0000000000007941 */ /* 0x000fea0003800000 */
.L_x_562:
        /* <DEDUP_REMOVED lines=11> */
[----:B------:R-:W-:Y:S05]  /*25e0*/  CALL.REL.NOINC `($__internal_11_$__cuda_sm20_div_s64) ;  /* 0x0000002800007944 */ /* 0x000fea0003c00000 */
        /* <DEDUP_REMOVED lines=8> */
.L_x_566:
        /* <DEDUP_REMOVED lines=21> */
.L_x_567:
[----:B------:R-:W-:Y:S05]  /*27c0*/  BSYNC B0 ;  /* 0x0000000000007941 */ /* 0x000fea0003800000 */
.L_x_565:
        /* <DEDUP_REMOVED lines=38> */
[----:B------:R-:W-:Y:S05]  /*2a30*/  CALL.REL.NOINC `($__internal_11_$__cuda_sm20_div_s64) ;  /* 0x0000002000ec7944 */ /* 0x000fea0003c00000 */
        /* <DEDUP_REMOVED lines=12> */
.L_x_569:
        /* <DEDUP_REMOVED lines=23> */
.L_x_570:
[----:B------:R-:W-:Y:S05]  /*2c70*/  BSYNC B0 ;  /* 0x0000000000007941 */ /* 0x000fea0003800000 */
.L_x_568:
        /* <DEDUP_REMOVED lines=19> */
.L_x_572:
        /* <DEDUP_REMOVED lines=22> */
.L_x_573:
[----:B------:R-:W-:Y:S05]  /*2f10*/  BSYNC B0 ;  /* 0x0000000000007941 */ /* 0x000fea0003800000 */
.L_x_571:
        /* <DEDUP_REMOVED lines=21> */
.L_x_575:
        /* <DEDUP_REMOVED lines=23> */
.L_x_576:
[----:B------:R-:W-:Y:S05]  /*31e0*/  BSYNC B0 ;  /* 0x0000000000007941 */ /* 0x000fea0003800000 */
.L_x_574:
        /* <DEDUP_REMOVED lines=39> */
.L_x_578:
        /* <DEDUP_REMOVED lines=23> */
.L_x_579:
[----:B------:R-:W-:Y:S05]  /*35d0*/  BSYNC B0 ;  /* 0x0000000000007941 */ /* 0x000fea0003800000 */
.L_x_577:
        /* <DEDUP_REMOVED lines=30> */
.L_x_581:
        /* <DEDUP_REMOVED lines=23> */
.L_x_582:
[----:B------:R-:W-:Y:S05]  /*3930*/  BSYNC B0 ;  /* 0x0000000000007941 */ /* 0x000fea0003800000 */
.L_x_580:
        /* <DEDUP_REMOVED lines=21> */
.L_x_558:
[----:B------:R-:W-:Y:S02]  /*3a90*/  ULDC.64 UR4, c[0x0][0x2b0] ;  /* 0x0000ac0000047ab9 */ /* 0x000fe40000000a00 */
[----:B------:R-:W-:-:S04]  /*3aa0*/  LEA R2, P0, R30, UR4, 0x2 ;  /* 0x000000041e027c11 */ /* 0x000fc8000f8010ff */
[----:B------:R-:W-:-:S05]  /*3ab0*/  LEA.HI.X R3, R30, UR5, R31, 0x2, P0 ;  /* 0x000000051e037c11 */ /* 0x000fca00080f141f */
[----:B------:R1:W-:Y:S04]  /*3ac0*/  STG.E desc[UR8][R2.64], R26 ;  /* 0x0000001a02007986 */ /* 0x0003e8000c101908 */
.L_x_557:
[----:B------:R-:W-:Y:S05]  /*3ad0*/  BSYNC B1 ;  /* 0x0000000000017941 */ /* 0x000fea0003800000 */
.L_x_556:
[----:B------:R-:W2:Y:S01]  /*3ae0*/  S2R R31, SR_TID.X ;  /* 0x00000000001f7919 */ /* 0x000ea20000002100 */
[----:B------:R-:W3:Y:S01]  /*3af0*/  LDC R15, c[0x0][0x3c4] ;  /* 0x0000f100ff0f7b82 */ /* 0x000ee20000000800 */
[----:B------:R-:W-:Y:S02]  /*3b00*/  CS2R R4, SRZ ;  /* 0x0000000000047805 */ /* 0x000fe4000001ff00 */
[----:B------:R-:W-:Y:S02]  /*3b10*/  CS2R R6, SRZ ;  /* 0x0000000000067805 */ /* 0x000fe4000001ff00 */
[----:B------:R-:W-:Y:S01]  /*3b20*/  CS2R R10, SRZ ;  /* 0x00000000000a7805 */ /* 0x000fe2000001ff00 */
[----:B------:R-:W-:Y:S01]  /*3b30*/  IMAD.MOV.U32 R13, RZ, RZ, RZ ;  /* 0x000000ffff0d7224 */ /* 0x000fe200078e00ff */
[----:B--2---:R-:W-:-:S04]  /*3b40*/  SHF.R.S32.HI R30, RZ, 0x1f, R31 ;  /* 0x0000001fff1e7819 */ /* 0x004fc8000001141f */
[CC--:B------:R-:W-:Y:S02]  /*3b50*/  LEA.HI R0, R30.reuse, R31.reuse, RZ, 0x3 ;  /* 0x0000001f1e007211 */ /* 0x0c0fe400078f18ff */
[----:B------:R-:W-:Y:S02]  /*3b60*/  LEA.HI R30, R30, R31, RZ, 0x4 ;  /* 0x0000001f1e1e7211 */ /* 0x000fe400078f20ff */
[----:B------:R-:W-:Y:S02]  /*3b70*/  LOP3.LUT R0, R0, 0xfffffff8, RZ, 0xc0, !PT ;  /* 0xfffffff800007812 */ /* 0x000fe400078ec0ff */
[----:B01----:R-:W-:Y:S02]  /*3b80*/  LOP3.LUT R2, R30, 0x3ffffff0, RZ, 0xc0, !PT ;  /* 0x3ffffff01e027812 */ /* 0x003fe400078ec0ff */
[----:B------:R-:W-:Y:S01]  /*3b90*/  SHF.R.S32.HI R30, RZ, 0x4, R30 ;  /* 0x00000004ff1e7819 */ /* 0x000fe2000001141e */
[----:B------:R-:W-:-:S05]  /*3ba0*/  IMAD.IADD R0, R31, 0x1, -R0 ;  /* 0x000000011f007824 */ /* 0x000fca00078e0a00 */
[----:B---3--:R-:W-:Y:S01]  /*3bb0*/  ISETP.GE.AND P0, PT, R0, R15, PT ;  /* 0x0000000f0000720c */ /* 0x008fe20003f06270 */
[----:B------:R-:W-:-:S03]  /*3bc0*/  IMAD.MOV.U32 R0, RZ, RZ, RZ ;  /* 0x000000ffff007224 */ /* 0x000fc600078e00ff */
[C---:B------:R-:W-:Y:S01]  /*3bd0*/  ISETP.GT.OR P0, PT, R31.reuse, 0x3f, P0 ;  /* 0x0000003f1f00780c */ /* 0x040fe20000704670 */
[----:B------:R-:W-:Y:S01]  /*3be0*/  IMAD.IADD R31, R31, 0x1, -R2 ;  /* 0x000000011f1f7824 */ /* 0x000fe200078e0a02 */
[----:B------:R-:W-:-:S03]  /*3bf0*/  CS2R R2, SRZ ;  /* 0x0000000000027805 */ /* 0x000fc6000001ff00 */
[----:B------:R-:W-:-:S08]  /*3c00*/  IMAD.SHL.U32 R31, R31, 0x4, RZ ;  /* 0x000000041f1f7824 */ /* 0x000fd000078e00ff */
[----:B------:R-:W-:-:S04]  /*3c10*/  @!P0 FADD.FTZ R8, -R26, R27 ;  /* 0x0000001b1a088221 */ /* 0x000fc80000010100 */
[----:B------:R-:W-:-:S06]  /*3c20*/  @!P0 FMUL.FTZ R8, R8, 1.4426950216293334961 ;  /* 0x3fb8aa3b08088820 */ /* 0x000fcc0000410000 */
[----:B------:R-:W0:Y:S02]  /*3c30*/  @!P0 MUFU.EX2 R8, R8 ;  /* 0x0000000800088308 */ /* 0x000e240000000800 */
[----:B0-----:R0:W-:Y:S01]  /*3c40*/  @!P0 STS [R29], R8 ;  /* 0x000000081d008388 */ /* 0x0011e20000000800 */
[----:B------:R-:W-:Y:S01]  /*3c50*/  BAR.SYNC.DEFER_BLOCKING 0x0 ;  /* 0x0000000000007b1d */ /* 0x000fe20000010000 */
[----:B------:R-:W-:Y:S02]  /*3c60*/  ISETP.GE.AND P0, PT, R15, 0x1, PT ;  /* 0x000000010f00780c */ /* 0x000fe40003f06270 */
[----:B0-----:R-:W-:-:S11]  /*3c70*/  CS2R R8, SRZ ;  /* 0x0000000000087805 */ /* 0x001fd6000001ff00 */
        /* <DEDUP_REMOVED lines=34> */
.L_x_585:
        /* <DEDUP_REMOVED lines=77> */
.L_x_584:
        /* <DEDUP_REMOVED lines=46> */
.L_x_586:
        /* <DEDUP_REMOVED lines=9> */
.L_x_588:
[----:B------:R-:W-:Y:S05]  /*46e0*/  BSYNC B0 ;  /* 0x0000000000007941 */ /* 0x000fea0003800000 */
.L_x_587:
        /* <DEDUP_REMOVED lines=12> */
.L_x_583:
        /* <DEDUP_REMOVED lines=49> */
[----:B------:R-:W-:-:S04]  /*4ac0*/  LOP3.LUT R20, R20, R17, RZ, 0x3c, !PT ;  /* 0x0000001114147212 */ /* 0x000fc800078e3cff */
        /* <DEDUP_REMOVED lines=25> */
[----:B------:R-:W-:-:S03]  /*4c60*/  ULDC.64 UR4, c[0x0][0x298] ;  /* 0x0000a60000047ab9 */ /* 0x000fc60000000a00 */
[----:B------:R-:W-:Y:S02]  /*4c70*/  IMAD R15, R15, UR4, RZ ;  /* 0x000000040f0f7c24 */ /* 0x000fe4000f8e02ff */
[----:B------:R-:W-:Y:S01]  /*4c80*/  IMAD.IADD R21, R21, 0x1, R17 ;  /* 0x0000000115157824 */ /* 0x000fe200078e0211 */
[----:B------:R-:W-:Y:S01]  /*4c90*/  IADD3 R17, R31, 0x40, RZ ;  /* 0x000000401f117810 */ /* 0x000fe20007ffe0ff */
[C---:B------:R-:W-:Y:S02]  /*4ca0*/  IMAD R15, R18.reuse, UR5, R15 ;  /* 0x00000005120f7c24 */ /* 0x040fe4000f8e020f */
[----:B------:R-:W-:Y:S01]  /*4cb0*/  IMAD.WIDE.U32 R18, R18, UR4, R20 ;  /* 0x0000000412127c25 */ /* 0x000fe2000f8e0014 */
[----:B------:R-:W-:-:S03]  /*4cc0*/  ULDC.64 UR4, c[0x0][0x280] ;  /* 0x0000a00000047ab9 */ /* 0x000fc60000000a00 */
[C---:B------:R-:W-:Y:S01]  /*4cd0*/  VIADD R21, R31.reuse, 0x80 ;  /* 0x000000801f157836 */ /* 0x040fe20000000000 */
[-C--:B------:R-:W-:Y:S01]  /*4ce0*/  IADD3 R12, P2, R31, R18.reuse, RZ ;  /* 0x000000121f0c7210 */ /* 0x080fe20007f5e0ff */
[----:B------:R-:W-:Y:S01]  /*4cf0*/  IMAD.IADD R14, R19, 0x1, R15 ;  /* 0x00000001130e7824 */ /* 0x000fe200078e020f */
[-C--:B------:R-:W-:Y:S02]  /*4d00*/  IADD3 R15, P1, R17, R18.reuse, RZ ;  /* 0x00000012110f7210 */ /* 0x080fe40007f3e0ff */
[----:B------:R-:W-:Y:S02]  /*4d10*/  IADD3 R20, P0, R21, R18, RZ ;  /* 0x0000001215147210 */ /* 0x000fe40007f1e0ff */
[-C--:B------:R-:W-:Y:S02]  /*4d20*/  LEA.HI.X.SX32 R31, R31, R14.reuse, 0x1, P2 ;  /* 0x0000000e1f1f7211 */ /* 0x080fe400010f0eff */
[----:B------:R-:W-:Y:S02]  /*4d30*/  LEA.HI.X.SX32 R22, R17, R14, 0x1, P1 ;  /* 0x0000000e11167211 */ /* 0x000fe400008f0eff */
[----:B------:R-:W-:-:S02]  /*4d40*/  LEA R18, P2, R12, UR4, 0x1 ;  /* 0x000000040c127c11 */ /* 0x000fc4000f8408ff */
[----:B------:R-:W-:Y:S02]  /*4d50*/  LEA.HI.X.SX32 R21, R21, R14, 0x1, P0 ;  /* 0x0000000e15157211 */ /* 0x000fe400000f0eff */
[C---:B------:R-:W-:Y:S02]  /*4d60*/  LEA R16, P1, R15.reuse, UR4, 0x1 ;  /* 0x000000040f107c11 */ /* 0x040fe4000f8208ff */
[----:B------:R-:W-:Y:S02]  /*4d70*/  LEA R14, P0, R20, UR4, 0x1 ;  /* 0x00000004140e7c11 */ /* 0x000fe4000f8008ff */
[----:B------:R-:W-:Y:S02]  /*4d80*/  LEA.HI.X R19, R12, UR5, R31, 0x1, P2 ;  /* 0x000000050c137c11 */ /* 0x000fe400090f0c1f */
[----:B------:R-:W-:Y:S02]  /*4d90*/  LEA.HI.X R17, R15, UR5, R22, 0x1, P1 ;  /* 0x000000050f117c11 */ /* 0x000fe400088f0c16 */
[----:B------:R-:W-:Y:S01]  /*4da0*/  LEA.HI.X R15, R20, UR5, R21, 0x1, P0 ;  /* 0x00000005140f7c11 */ /* 0x000fe200080f0c15 */
[----:B------:R-:W-:Y:S04]  /*4db0*/  STG.E.64 desc[UR8][R18.64], R10 ;  /* 0x0000000a12007986 */ /* 0x000fe8000c101b08 */
[----:B------:R-:W-:Y:S04]  /*4dc0*/  STG.E.64 desc[UR8][R16.64], R6 ;  /* 0x0000000610007986 */ /* 0x000fe8000c101b08 */
[----:B------:R-:W-:Y:S01]  /*4dd0*/  STG.E.64 desc[UR8][R14.64], R2 ;  /* 0x000000020e007986 */ /* 0x000fe2000c101b08 */
[----:B------:R-:W-:Y:S05]  /*4de0*/  EXIT ;  /* 0x000000000000794d */ /* 0x000fea0003800000 */
        .weak           $__internal_11_$__cuda_sm20_div_s64
        .type           $__internal_11_$__cuda_sm20_div_s64,@function
        .size           $__internal_11_$__cuda_sm20_div_s64,(.L_x_7895 - $__internal_11_$__cuda_sm20_div_s64)
$__internal_11_$__cuda_sm20_div_s64:
        /* <DEDUP_REMOVED lines=83> */
[----:B------:R-:W-:Y:S06]  /*5320*/  RET.REL.NODEC R38 `(_ZN5flash32flash_fwd_splitkv_combine_kernelI23Flash_fwd_kernel_traitsILi192ELi64ELi64ELi4ELb0ELb0EN7cutlass10bfloat16_tE19Flash_kernel_traitsILi192ELi64ELi64ELi4ES3_EELi8ELi3ELb1EEEvNS_16Flash_fwd_paramsE) ;  /* 0xffffffac26347950 */ /* 0x000fec0003c3ffff */
.L_x_589:
        /* <DEDUP_REMOVED lines=13> */
.L_x_7895:


//--------------------- .text._ZN5flash32flash_fwd_splitkv_combine_kernelI23Flash_fwd_kernel_traitsILi192ELi64ELi64ELi4ELb0ELb0EN7cutlass10bfloat16_tE19Flash_kernel_traitsILi192ELi64ELi64ELi4ES3_EELi8ELi2ELb1EEEvNS_16Flash_fwd_paramsE --------------------------
	.section	.text._ZN5flash32flash_fwd_splitkv_combine_kernelI23Flash_fwd_kernel_traitsILi192ELi64ELi64ELi4ELb0ELb0EN7cutlass10bfloat16_tE19Flash_kernel_traitsILi192ELi64ELi64ELi4ES3_EELi8ELi2ELb1EEEvNS_16Flash_fwd_paramsE,"ax",@progbits
	.align	128
        .global         _ZN5flash32flash_fwd_splitkv_combine_kernelI23Flash_fwd_kernel_traitsILi192ELi64ELi64ELi4ELb0ELb0EN7cutlass10bfloat16_tE19Flash_kernel_traitsILi192ELi64ELi64ELi4ES3_EELi8ELi2ELb1EEEvNS_16Flash_fwd_paramsE
        .type           _ZN5flash32flash_fwd_splitkv_combine_kernelI23Flash_fwd_kernel_traitsILi192ELi64ELi64ELi4ELb0ELb0EN7cutlass10bfloat16_tE19Flash_kernel_traitsILi192ELi64ELi64ELi4ES3_EELi8ELi2ELb1EEEvNS_16Flash_fwd_paramsE,@function
        .size           _ZN5flash32flash_fwd_splitkv_combine_kernelI23Flash_fwd_kernel_traitsILi192ELi64ELi64ELi4ELb0ELb0EN7cutlass10bfloat16_tE19Flash_kernel_traitsILi192ELi64ELi64ELi4ES3_EELi8ELi2ELb1EEEvNS_16Flash_fwd_paramsE,(.L_x_7896 - _ZN5flash32flash_fwd_splitkv_combine_kernelI23Flash_fwd_kernel_traitsILi192ELi64ELi64ELi4ELb0ELb0EN7cutlass10bfloat16_tE19Flash_kernel_traitsILi192ELi64ELi64ELi4ES3_EELi8ELi2ELb1EEEvNS_16Flash_fwd_paramsE)
        .other          _ZN5flash32flash_fwd_splitkv_combine_kernelI23Flash_fwd_kernel_traitsILi192ELi64ELi64ELi4ELb0ELb0EN7cutlass10bfloat16_tE19Flash_kernel_traitsILi192ELi64ELi64ELi4ES3_EELi8ELi2ELb1EEEvNS_16Flash_fwd_paramsE,@"STO_CUDA_ENTRY STV_DEFAULT"
_ZN5flash32flash_fwd_splitkv_combine_kernelI23Flash_fwd_kernel_traitsILi192ELi64ELi64ELi4ELb0ELb0EN7cutlass10bfloat16_tE19Flash_kernel_traitsILi192ELi64ELi64ELi4ES3_EELi8ELi2ELb1EEEvNS_16Flash_fwd_paramsE:
.text._ZN5flash32flash_fwd_splitkv_combine_kernelI23Flash_fwd_kernel_traitsILi192ELi64ELi64ELi4ELb0ELb0EN7cutlass10bfloat16_tE19Flash_kernel_traitsILi192ELi64ELi64ELi4ES3_EELi8ELi2ELb1EEEvNS_16Flash_fwd_paramsE:
        /* <DEDUP_REMOVED lines=23> */
[----:B------:R-:W-:Y:S05]  /*0170*/  CALL.REL.NOINC `($__internal_12_$__cuda_sm20_div_s64) ;  /* 0x0000004c00387944 */ /* 0x000fea0003c00000 */
[----:B------:R-:W-:Y:S05]  /*0180*/  BRA `(.L_x_591) ;  /* 0x00000000004c7947 */ /* 0x000fea0003800000 */
.L_x_590:
        /* <DEDUP_REMOVED lines=19> */
.L_x_591:
        /* <DEDUP_REMOVED lines=12> */
[----:B------:R-:W-:Y:S05]  /*0380*/  CALL.REL.NOINC `($__internal_12_$__cuda_sm20_div_s64) ;  /* 0x0000004800b47944 */ /* 0x000fea0003c00000 */
[----:B------:R-:W-:Y:S02]  /*0390*/  MOV R8, R18 ;  /* 0x0000001200087202 */ /* 0x000fe40000000f00 */
[----:B------:R-:W-:Y:S01]  /*03a0*/  MOV R9, R19 ;  /* 0x0000001300097202 */ /* 0x000fe20000000f00 */
[----:B------:R-:W-:Y:S05]  /*03b0*/  BRA `(.L_x_594) ;  /* 0x00000000004c7947 */ /* 0x000fea0003800000 */
.L_x_593:
        /* <DEDUP_REMOVED lines=19> */
.L_x_594:
[----:B------:R-:W-:Y:S05]  /*04f0*/  BSYNC B0 ;  /* 0x0000000000007941 */ /* 0x000fea0003800000 */
.L_x_592:
        /* <DEDUP_REMOVED lines=41> */
.L_x_596:
        /* <DEDUP_REMOVED lines=19> */
.L_x_597:
[----:B------:R-:W-:Y:S05]  /*08c0*/  BSYNC B0 ;  /* 0x0000000000007941 */ /* 0x000fea0003800000 */
.L_x_595:
        /* <DEDUP_REMOVED lines=73> */
[----:B------:R-:W-:Y:S02]  /*0d60*/  MOV R34, R18 ;  /* 0x0000001200227202 */ /* 0x000fe40000000f00 */
[----:B------:R-:W-:Y:S01]  /*0d70*/  MOV R35, R19 ;  /* 0x0000001300237202 */ /* 0x000fe20000000f00 */
[----:B------:R-:W-:Y:S05]  /*0d80*/  BRA `(.L_x_600) ;  /* 0x00000000004c7947 */ /* 0x000fea0003800000 */
.L_x_599:
        /* <DEDUP_REMOVED lines=19> */
.L_x_600:
[----:B------:R-:W-:Y:S05]  /*0ec0*/  BSYNC B0 ;  /* 0x0000000000007941 */ /* 0x000fea0003800000 */
.L_x_598:
        /* <DEDUP_REMOVED lines=44> */
.L_x_602:
        /* <DEDUP_REMOVED lines=19> */
.L_x_603:
[----:B------:R-:W-:Y:S05]  /*12c0*/  BSYNC B0 ;  /* 0x0000000000007941 */ /* 0x000fea0003800000 */
.L_x_601:
        /* <DEDUP_REMOVED lines=68> */
.L_x_605:
[----:B------:R-:W-:Y:S05]  /*1710*/  BSYNC B0 ;  /* 0x0000000000007941 */ /* 0x000fea0003800000 */
.L_x_604:
        /* <DEDUP_REMOVED lines=13> */
.L_x_607:
[----:B------:R-:W-:Y:S05]  /*17f0*/  BSYNC B0 ;  /* 0x0000000000007941 */ /* 0x000fea0003800000 */
.L_x_606:
        /* <DEDUP_REMOVED lines=138> */
[----:B------:R-:W-:Y:S05]  /*20a0*/  CALL.REL.NOINC `($__internal_12_$__cuda_sm20_div_s64) ;  /* 0x0000002c006c7944 */ /* 0x000fea0003c00000 */
        /* <DEDUP_REMOVED lines=9> */
.L_x_612:
        /* <DEDUP_REMOVED lines=22> */
.L_x_613:
[----:B------:R-:W-:Y:S05]  /*22a0*/  BSYNC B0 ;  /* 0x0000000000007941 */ /* 0x000fea0003800000 */
.L_x_611:
        /* <DEDUP_REMOVED lines=19> */
.L_x_615:
        /* <DEDUP_REMOVED lines=22> */
.L_x_616:
[----:B------:R-:W-:Y:S05]  /*2540*/  BSYNC B0 ;  /* 0x0000000000007941 */ /* 0x000fea0003800000 */
.L_x_614:
        /* <DEDUP_REMOVED lines=11> */
[----:B------:R-:W-:Y:S05]  /*2600*/  CALL.REL.NOINC `($__internal_12_$__cuda_sm20_div_s64) ;  /* 0x0000002800147944 */ /* 0x000fea0003c00000 */
[----:B------:R-:W-:-:S04]  /*2610*/  IADD3 R17, P0, RZ, -R18, RZ ;  /* 0x80000012ff117210 */ /* 0x000fc80007f1e0ff */
[----:B------:R-:W-:Y:S01]  /*2620*/  IADD3.X R16, RZ, ~R19, RZ, P0, !PT ;  /* 0x80000013ff107210 */ /* 0x000fe200007fe4ff */
[----:B------:R-:W-:-:S04]  /*2630*/  IMAD.WIDE.U32 R36, R5, R17, R36 ;  /* 0x0000001105247225 */ /* 0x000fc800078e0024 */
[----:B------:R-:W-:-:S04]  /*2640*/  IMAD R16, R16, R5, RZ ;  /* 0x0000000510107224 */ /* 0x000fc800078e02ff */
[----:B------:R-:W-:-:S05]  /*2650*/  IMAD R4, R4, R17, R16 ;  /* 0x0000001104047224 */ /* 0x000fca00078e0210 */
[----:B------:R-:W-:Y:S01]  /*2660*/  IADD3 R4, R37, R4, RZ ;  /* 0x0000000425047210 */ /* 0x000fe20007ffe0ff */
[----:B------:R-:W-:Y:S05]  /*2670*/  BRA `(.L_x_619) ;  /* 0x0000000000587947 */ /* 0x000fea0003800000 */
.L_x_618:
        /* <DEDUP_REMOVED lines=22> */
.L_x_619:
[----:B------:R-:W-:Y:S05]  /*27e0*/  BSYNC B0 ;  /* 0x0000000000007941 */ /* 0x000fea0003800000 */
.L_x_617:
        /* <DEDUP_REMOVED lines=38> */
[----:B------:R-:W-:Y:S05]  /*2a50*/  CALL.REL.NOINC `($__internal_12_$__cuda_sm20_div_s64) ;  /* 0x0000002400007944 */ /* 0x000fea0003c00000 */
        /* <DEDUP_REMOVED lines=12> */
.L_x_621:
        /* <DEDUP_REMOVED lines=23> */
.L_x_622:
[----:B------:R-:W-:Y:S05]  /*2c90*/  BSYNC B0 ;  /* 0x0000000000007941 */ /* 0x000fea0003800000 */
.L_x_620:
        /* <DEDUP_REMOVED lines=18> */
.L_x_624:
        /* <DEDUP_REMOVED lines=22> */
.L_x_625:
[----:B------:R-:W-:Y:S05]  /*2f20*/  BSYNC B0 ;  /* 0x0000000000007941 */ /* 0x000fea0003800000 */
.L_x_623:
        /* <DEDUP_REMOVED lines=20> */
.L_x_627:
        /* <DEDUP_REMOVED lines=23> */
.L_x_628:
[----:B------:R-:W-:Y:S05]  /*31e0*/  BSYNC B0 ;  /* 0x0000000000007941 */ /* 0x000fea0003800000 */
.L_x_626:
        /* <DEDUP_REMOVED lines=26> */
[----:B------:R-:W-:Y:S05]  /*3390*/  CALL.REL.NOINC `($__internal_12_$__cuda_sm20_div_s64) ;  /* 0x0000001800b07944 */ /* 0x000fea0003c00000 */
        /* <DEDUP_REMOVED lines=12> */
.L_x_630:
        /* <DEDUP_REMOVED lines=23> */
.L_x_631:
[----:B------:R-:W-:Y:S05]  /*35d0*/  BSYNC B0 ;  /* 0x0000000000007941 */ /* 0x000fea0003800000 */
.L_x_629:
        /* <DEDUP_REMOVED lines=29> */
.L_x_633:
        /* <DEDUP_REMOVED lines=23> */
.L_x_634:
[----:B------:R-:W-:Y:S05]  /*3920*/  BSYNC B0 ;  /* 0x0000000000007941 */ /* 0x000fea0003800000 */
.L_x_632:
        /* <DEDUP_REMOVED lines=21> */
.L_x_610:
[----:B------:R-:W-:Y:S02]  /*3a80*/  ULDC.64 UR4, c[0x0][0x2b0] ;  /* 0x0000ac0000047ab9 */ /* 0x000fe40000000a00 */
[----:B------:R-:W-:-:S04]  /*3a90*/  LEA R2, P0, R32, UR4, 0x2 ;  /* 0x0000000420027c11 */ /* 0x000fc8000f8010ff */
[----:B------:R-:W-:-:S05]  /*3aa0*/  LEA.HI.X R3, R32, UR5, R33, 0x2, P0 ;  /* 0x0000000520037c11 */ /* 0x000fca00080f1421 */
[----:B------:R0:W-:Y:S04]  /*3ab0*/  STG.E desc[UR8][R2.64], R27 ;  /* 0x0000001b02007986 */ /* 0x0001e8000c101908 */
.L_x_609:
[----:B------:R-:W-:Y:S05]  /*3ac0*/  BSYNC B1 ;  /* 0x0000000000017941 */ /* 0x000fea0003800000 */
.L_x_608:
[----:B------:R-:W2:Y:S01]  /*3ad0*/  S2R R31, SR_TID.X ;  /* 0x00000000001f7919 */ /* 0x000ea20000002100 */
[----:B------:R-:W3:Y:S01]  /*3ae0*/  LDC R15, c[0x0][0x3c4] ;  /* 0x0000f100ff0f7b82 */ /* 0x000ee20000000800 */
[----:B------:R-:W-:Y:S01]  /*3af0*/  BSSY B0, `(.L_x_635) ;  /* 0x0000013000007945 */ /* 0x000fe20003800000 */
[----:B--2---:R-:W-:-:S04]  /*3b00*/  SHF.R.S32.HI R12, RZ, 0x1f, R31 ;  /* 0x0000001fff0c7819 */ /* 0x004fc8000001141f */
[CC--:B------:R-:W-:Y:S02]  /*3b10*/  LEA.HI R6, R12.reuse, R31.reuse, RZ, 0x2 ;  /* 0x0000001f0c067211 */ /* 0x0c0fe400078f10ff */
[----:B------:R-:W-:Y:S02]  /*3b20*/  LEA.HI R12, R12, R31, RZ, 0x4 ;  /* 0x0000001f0c0c7211 */ /* 0x000fe400078f20ff */
[----:B------:R-:W-:Y:S02]  /*3b30*/  LOP3.LUT R6, R6, 0xfffffffc, RZ, 0xc0, !PT ;  /* 0xfffffffc06067812 */ /* 0x000fe400078ec0ff */
[----:B01----:R-:W-:-:S03]  /*3b40*/  LOP3.LUT R2, R12, 0x3ffffff0, RZ, 0xc0, !PT ;  /* 0x3ffffff00c027812 */ /* 0x003fc600078ec0ff */
[----:B------:R-:W-:-:S05]  /*3b50*/  IMAD.IADD R4, R31, 0x1, -R6 ;  /* 0x000000011f047824 */ /* 0x000fca00078e0a06 */
[----:B---3--:R-:W-:-:S04]  /*3b60*/  ISETP.GE.AND P0, PT, R4, R15, PT ;  /* 0x0000000f0400720c */ /* 0x008fc80003f06270 */
        /* <DEDUP_REMOVED lines=11> */
.L_x_636:
[----:B------:R-:W-:Y:S05]  /*3c20*/  BSYNC B0 ;  /* 0x0000000000007941 */ /* 0x000fea0003800000 */
.L_x_635:
[----:B------:R-:W-:Y:S01]  /*3c30*/  ISETP.GE.AND P0, PT, R15, 0x1, PT ;  /* 0x000000010f00780c */ /* 0x000fe20003f06270 */
[----:B------:R-:W-:Y:S01]  /*3c40*/  IMAD.IADD R31, R31, 0x1, -R2 ;  /* 0x000000011f1f7824 */ /* 0x000fe200078e0a02 */
[----:B------:R-:W-:Y:S01]  /*3c50*/  BAR.SYNC.DEFER_BLOCKING 0x0 ;  /* 0x0000000000007b1d */ /* 0x000fe20000010000 */
[----:B------:R-:W-:Y:S01]  /*3c60*/  IMAD.MOV.U32 R0, RZ, RZ, RZ ;  /* 0x000000ffff007224 */ /* 0x000fe200078e00ff */
[----:B------:R-:W-:Y:S02]  /*3c70*/  CS2R R2, SRZ ;  /* 0x0000000000027805 */ /* 0x000fe4000001ff00 */
[----:B0-----:R-:W-:Y:S02]  /*3c80*/  CS2R R4, SRZ ;  /* 0x0000000000047805 */ /* 0x001fe4000001ff00 */
[----:B------:R-:W-:Y:S02]  /*3c90*/  CS2R R6, SRZ ;  /* 0x0000000000067805 */ /* 0x000fe4000001ff00 */
[----:B------:R-:W-:-:S02]  /*3ca0*/  CS2R R8, SRZ ;  /* 0x0000000000087805 */ /* 0x000fc4000001ff00 */
        /* <DEDUP_REMOVED lines=38> */
.L_x_639:
        /* <DEDUP_REMOVED lines=77> */
.L_x_638:
        /* <DEDUP_REMOVED lines=46> */
.L_x_640:
        /* <DEDUP_REMOVED lines=9> */
.L_x_642:
[----:B------:R-:W-:Y:S05]  /*4750*/  BSYNC B0 ;  /* 0x0000000000007941 */ /* 0x000fea0003800000 */
.L_x_641:
        /* <DEDUP_REMOVED lines=12> */
.L_x_637:
        /* <DEDUP_REMOVED lines=100> */
        .weak           $__internal_12_$__cuda_sm20_div_s64
        .type           $__internal_12_$__cuda_sm20_div_s64,@function
        .size           $__internal_12_$__cuda_sm20_div_s64,(.L_x_7896 - $__internal_12_$__cuda_sm20_div_s64)
$__internal_12_$__cuda_sm20_div_s64:
        /* <DEDUP_REMOVED lines=83> */
[----:B------:R-:W-:Y:S06]  /*5390*/  RET.REL.NODEC R38 `(_ZN5flash32flash_fwd_splitkv_combine_kernelI23Flash_fwd_kernel_traitsILi192ELi64ELi64ELi4ELb0ELb0EN7cutlass10bfloat16_tE19Flash_kernel_traitsILi192ELi64ELi64ELi4ES3_EELi8ELi2ELb1EEEvNS_16Flash_fwd_paramsE) ;  /* 0xffffffac26187950 */ /* 0x000fec0003c3ffff */
.L_x_643:
        /* <DEDUP_REMOVED lines=14> */
.L_x_7896:


//--------------------- .text._ZN5flash32flash_fwd_splitkv_combine_kernelI23Flash_fwd_kernel_traitsILi192ELi64ELi64ELi4ELb0ELb0EN7cutlass10bfloat16_tE19Flash_kernel_traitsILi192ELi64ELi64ELi4ES3_EELi8ELi1ELb1EEEvNS_16Flash_fwd_paramsE --------------------------
	.section	.text._ZN5flash32flash_fwd_splitkv_combine_kernelI23Flash_fwd_kernel_traitsILi192ELi64ELi64ELi4ELb0ELb0EN7cutlass10bfloat16_tE19Flash_kernel_traitsILi192ELi64ELi64ELi4ES3_EELi8ELi1ELb1EEEvNS_16Flash_fwd_paramsE,"ax",@progbits
	.align	128
        .global         _ZN5flash32flash_fwd_splitkv_combine_kernelI23Flash_fwd_kernel_traitsILi192ELi64ELi64ELi4ELb0ELb0EN7cutlass10bfloat16_tE19Flash_kernel_traitsILi192ELi64ELi64ELi4ES3_EELi8ELi1ELb1EEEvNS_16Flash_fwd_paramsE
        .type           _ZN5flash32flash_fwd_splitkv_combine_kernelI23Flash_fwd_kernel_traitsILi192ELi64ELi64ELi4ELb0ELb0EN7cutlass10bfloat16_tE19Flash_kernel_traitsILi192ELi64ELi64ELi4ES3_EELi8ELi1ELb1EEEvNS_16Flash_fwd_paramsE,@function
        .size           _ZN5flash32flash_fwd_splitkv_combine_kernelI23Flash_fwd_kernel_traitsILi192ELi64ELi64ELi4ELb0ELb0EN7cutlass10bfloat16_tE19Flash_kernel_traitsILi192ELi64ELi64ELi4ES3_EELi8ELi1ELb1EEEvNS_16Flash_fwd_paramsE,(.L_x_7897 - _ZN5flash32flash_fwd_splitkv_combine_kernelI23Flash_fwd_kernel_traitsILi192ELi64ELi64ELi4ELb0ELb0EN7cutlass10bfloat16_tE19Flash_kernel_traitsILi192ELi64ELi64ELi4ES3_EELi8ELi1ELb1EEEvNS_16Flash_fwd_paramsE)
        .other          _ZN5flash32flash_fwd_splitkv_combine_kernelI23Flash_fwd_kernel_traitsILi192ELi64ELi64ELi4ELb0ELb0EN7cutlass10bfloat16_tE19Flash_kernel_traitsILi192ELi64ELi64ELi4ES3_EELi8ELi1ELb1EEEvNS_16Flash_fwd_paramsE,@"STO_CUDA_ENTRY STV_DEFAULT"
_ZN5flash32flash_fwd_splitkv_combine_kernelI23Flash_fwd_kernel_traitsILi192ELi64ELi64ELi4ELb0ELb0EN7cutlass10bfloat16_tE19Flash_kernel_traitsILi192ELi64ELi64ELi4ES3_EELi8ELi1ELb1EEEvNS_16Flash_fwd_paramsE:
.text._ZN5flash32flash_fwd_splitkv_combine_kernelI23Flash_fwd_kernel_traitsILi192ELi64ELi64ELi4ELb0ELb0EN7cutlass10bfloat16_tE19Flash_kernel_traitsILi192ELi64ELi64ELi4ES3_EELi8ELi1ELb1EEEvNS_16Flash_fwd_paramsE:
        /* <DEDUP_REMOVED lines=23> */
[----:B------:R-:W-:Y:S05]  /*0170*/  CALL.REL.NOINC `($__internal_13_$__cuda_sm20_div_s64) ;  /* 0x0000004c00487944 */ /* 0x000fea0003c00000 */
[----:B------:R-:W-:Y:S05]  /*0180*/  BRA `(.L_x_645) ;  /* 0x00000000004c7947 */ /* 0x000fea0003800000 */
.L_x_644:
        /* <DEDUP_REMOVED lines=19> */
.L_x_645:
        /* <DEDUP_REMOVED lines=10> */
[----:B------:R-:W-:Y:S01]  /*0360*/  MOV R21, R19 ;  /* 0x0000001300157202 */ /* 0x000fe20000000f00 */
[----:B------:R-:W-:Y:S01]  /*0370*/  IMAD.MOV.U32 R22, RZ, RZ, R7 ;  /* 0x000000ffff167224 */ /* 0x000fe200078e0007 */
[----:B------:R-:W-:Y:S02]  /*0380*/  MOV R20, 0x3a0 ;  /* 0x000003a000147802 */ /* 0x000fe40000000f00 */
[----:B------:R-:W-:Y:S05]  /*0390*/  CALL.REL.NOINC `($__internal_13_$__cuda_sm20_div_s64) ;  /* 0x0000004800c07944 */ /* 0x000fea0003c00000 */
[----:B------:R-:W-:Y:S02]  /*03a0*/  MOV R26, R18 ;  /* 0x00000012001a7202 */ /* 0x000fe40000000f00 */
[----:B------:R-:W-:Y:S01]  /*03b0*/  MOV R27, R19 ;  /* 0x00000013001b7202 */ /* 0x000fe20000000f00 */
[----:B------:R-:W-:Y:S05]  /*03c0*/  BRA `(.L_x_648) ;  /* 0x00000000004c7947 */ /* 0x000fea0003800000 */
.L_x_647:
        /* <DEDUP_REMOVED lines=19> */
.L_x_648:
[----:B------:R-:W-:Y:S05]  /*0500*/  BSYNC B0 ;  /* 0x0000000000007941 */ /* 0x000fea0003800000 */
.L_x_646:
[----:B------:R-:W0:Y:S01]  /*0510*/  LDC R8, c[0x0][0x2c4] ;  /* 0x0000b100ff087b82 */ /* 0x000e220000000800 */
[----:B------:R-:W-:Y:S01]  /*0520*/  BSSY B0, `(.L_x_649) ;  /* 0x000003c000007945 */ /* 0x000fe20003800000 */
[----:B0-----:R-:W-:-:S04]  /*0530*/  IABS R11, R8 ;  /* 0x00000008000b7213 */ /* 0x001fc80000000000 */
[----:B------:R-:W0:Y:S01]  /*0540*/  I2F.RP R14, R11 ;  /* 0x0000000b000e7306 */ /* 0x000e220000209400 */
[----:B------:R-:W-:-:S07]  /*0550*/  IADD3 R0, R11, -0x1, R8 ;  /* 0xffffffff0b007810 */ /* 0x000fce0007ffe008 */
[----:B0-----:R-:W0:Y:S02]  /*0560*/  MUFU.RCP R12, R14 ;  /* 0x0000000e000c7308 */ /* 0x001e240000001000 */
[----:B0-----:R-:W-:-:S06]  /*0570*/  VIADD R12, R12, 0xffffffe ;  /* 0x0ffffffe0c0c7836 */ /* 0x001fcc0000000000 */
[----:B------:R-:W0:Y:S02]  /*0580*/  F2I.FTZ.U32.TRUNC.NTZ R13, R12 ;  /* 0x0000000c000d7305 */ /* 0x000e24000021f000 */
[----:B0-----:R-:W-:Y:S02]  /*0590*/  IMAD.MOV R2, RZ, RZ, -R13 ;  /* 0x000000ffff027224 */ /* 0x001fe400078e0a0d */
[----:B------:R-:W-:Y:S02]  /*05a0*/  IMAD.MOV.U32 R12, RZ, RZ, RZ ;  /* 0x000000ffff0c7224 */ /* 0x000fe400078e00ff */
        /* <DEDUP_REMOVED lines=32> */
.L_x_650:
[----:B------:R-:W0:Y:S01]  /*07b0*/  I2F.U32.RP R4, R16 ;  /* 0x0000001000047306 */ /* 0x000e220000209000 */
[----:B------:R-:W-:Y:S01]  /*07c0*/  HFMA2.MMA R8, -RZ, RZ, 0, 0 ;  /* 0x00000000ff087435 */ /* 0x000fe200000001ff */
[----:B------:R-:W-:Y:S02]  /*07d0*/  ISETP.NE.U32.AND P0, PT, R16, RZ, PT ;  /* 0x000000ff1000720c */ /* 0x000fe40003f05070 */
[----:B------:R-:W-:-:S04]  /*07e0*/  MOV R19, RZ ;  /* 0x000000ff00137202 */ /* 0x000fc80000000f00 */
        /* <DEDUP_REMOVED lines=15> */
.L_x_651:
[----:B------:R-:W-:Y:S05]  /*08e0*/  BSYNC B0 ;  /* 0x0000000000007941 */ /* 0x000fea0003800000 */
.L_x_649:
        /* <DEDUP_REMOVED lines=72> */
[----:B------:R-:W-:Y:S05]  /*0d70*/  CALL.REL.NOINC `($__internal_13_$__cuda_sm20_div_s64) ;  /* 0x0000004000487944 */ /* 0x000fea0003c00000 */
[----:B------:R-:W-:Y:S02]  /*0d80*/  MOV R32, R18 ;  /* 0x0000001200207202 */ /* 0x000fe40000000f00 */
[----:B------:R-:W-:Y:S01]  /*0d90*/  MOV R33, R19 ;  /* 0x0000001300217202 */ /* 0x000fe20000000f00 */
[----:B------:R-:W-:Y:S05]  /*0da0*/  BRA `(.L_x_654) ;  /* 0x00000000004c7947 */ /* 0x000fea0003800000 */
.L_x_653:
        /* <DEDUP_REMOVED lines=19> */
.L_x_654:
[----:B------:R-:W-:Y:S05]  /*0ee0*/  BSYNC B0 ;  /* 0x0000000000007941 */ /* 0x000fea0003800000 */
.L_x_652:
[-C--:B------:R-:W-:Y:S01]  /*0ef0*/  IABS R11, R0.reuse ;  /* 0x00000000000b7213 */ /* 0x080fe20000000000 */
[----:B------:R-:W0:Y:S01]  /*0f00*/  LDC R8, c[0x0][0x2c4] ;  /* 0x0000b100ff087b82 */ /* 0x000e220000000800 */
[----:B------:R-:W-:Y:S01]  /*0f10*/  IABS R4, R0 ;  /* 0x0000000000047213 */ /* 0x000fe20000000000 */
[----:B------:R-:W-:Y:S01]  /*0f20*/  BSSY B0, `(.L_x_655) ;  /* 0x000003c000007945 */ /* 0x000fe20003800000 */
[----:B------:R-:W1:Y:S03]  /*0f30*/  I2F.RP R12, R11 ;  /* 0x0000000b000c7306 */ /* 0x000e660000209400 */
[----:B------:R-:W-:-:S05]  /*0f40*/  IMAD.MOV R4, RZ, RZ, -R4 ;  /* 0x000000ffff047224 */ /* 0x000fca00078e0a04 */
[----:B-1----:R-:W1:Y:S01]  /*0f50*/  MUFU.RCP R18, R12 ;  /* 0x0000000c00127308 */ /* 0x002e620000001000 */
[----:B0-----:R-:W-:-:S04]  /*0f60*/  IADD3 R8, R11, -0x1, R8 ;  /* 0xffffffff0b087810 */ /* 0x001fc80007ffe008 */
[----:B------:R-:W-:Y:S01]  /*0f70*/  IABS R9, R8 ;  /* 0x0000000800097213 */ /* 0x000fe20000000000 */
[----:B-1----:R-:W-:-:S04]  /*0f80*/  VIADD R18, R18, 0xffffffe ;  /* 0x0ffffffe12127836 */ /* 0x002fc80000000000 */
        /* <DEDUP_REMOVED lines=34> */
.L_x_656:
        /* <DEDUP_REMOVED lines=19> */
.L_x_657:
[----:B------:R-:W-:Y:S05]  /*12e0*/  BSYNC B0 ;  /* 0x0000000000007941 */ /* 0x000fea0003800000 */
.L_x_655:
[----:B------:R-:W0:Y:S01]  /*12f0*/  LDC R9, c[0x0][0x2c4] ;  /* 0x0000b100ff097b82 */ /* 0x000e220000000800 */
[----:B------:R-:W-:Y:S01]  /*1300*/  IMAD.MOV.U32 R18, RZ, RZ, RZ ;  /* 0x000000ffff127224 */ /* 0x000fe200078e00ff */
        /* <DEDUP_REMOVED lines=15> */
[----:B------:R-:W-:-:S03]  /*1400*/  ISETP.GE.AND P1, PT, R8, RZ, PT ;  /* 0x000000ff0800720c */ /* 0x000fc60003f26270 */
        /* <DEDUP_REMOVED lines=9> */
[----:B------:R-:W-:Y:S02]  /*14a0*/  SHF.R.S32.HI R4, RZ, 0x1f, R0 ;  /* 0x0000001fff047819 */ /* 0x000fe40000011400 */
[----:B------:R-:W-:-:S03]  /*14b0*/  LEA.HI.SX32 R19, R0, 0x1, 0x1 ;  /* 0x0000000100137811 */ /* 0x000fc600078f0aff */
[----:B------:R-:W-:Y:S02]  /*14c0*/  @!P3 IMAD.MOV R19, RZ, RZ, R4 ;  /* 0x000000ffff13b224 */ /* 0x000fe400078e0204 */
[----:B------:R-:W1:Y:S01]  /*14d0*/  LDC R4, c[0x0][0x270] ;  /* 0x00009c00ff047b82 */ /* 0x000e620000000800 */
[----:B0-----:R-:W-:-:S03]  /*14e0*/  SHF.R.S32.HI R10, RZ, 0x1f, R17 ;  /* 0x0000001fff0a7819 */ /* 0x001fc60000011411 */
        /* <DEDUP_REMOVED lines=8> */
[----:B------:R-:W-:-:S03]  /*1570*/  ISETP.GE.AND P0, PT, R26, UR5, PT ;  /* 0x000000051a007c0c */ /* 0x000fc6000bf06270 */
[----:B------:R-:W0:Y:S01]  /*1580*/  @!P2 S2R R19, SR_CgaCtaId ;  /* 0x000000000013a919 */ /* 0x000e220000008800 */
[----:B------:R-:W-:Y:S01]  /*1590*/  IABS R24, R0 ;  /* 0x0000000000187213 */ /* 0x000fe20000000000 */
[----:B------:R-:W-:Y:S01]  /*15a0*/  IMAD.IADD R27, R17, 0x1, -R10 ;  /* 0x00000001111b7824 */ /* 0x000fe200078e0a0a */
[----:B------:R-:W-:Y:S02]  /*15b0*/  @!P2 MOV R18, 0x400 ;  /* 0x000004000012a802 */ /* 0x000fe40000000f00 */
[----:B------:R-:W2:Y:S01]  /*15c0*/  I2F.RP R23, R24 ;  /* 0x0000001800177306 */ /* 0x000ea20000209400 */
[----:B-1----:R-:W-:-:S07]  /*15d0*/  IABS R22, R4 ;  /* 0x0000000400167213 */ /* 0x002fce0000000000 */
[----:B------:R-:W-:Y:S08]  /*15e0*/  I2F.U32.RP R8, R22 ;  /* 0x0000001600087306 */ /* 0x000ff00000209000 */
[----:B--2---:R-:W1:Y:S01]  /*15f0*/  MUFU.RCP R30, R23 ;  /* 0x00000017001e7308 */ /* 0x004e620000001000 */
[----:B0-----:R-:W-:-:S05]  /*1600*/  @!P2 LEA R19, R19, R18, 0x18 ;  /* 0x000000121313a211 */ /* 0x001fca00078ec0ff */
[----:B------:R-:W-:Y:S02]  /*1610*/  @!P2 IMAD R18, R26, 0x24, R19 ;  /* 0x000000241a12a824 */ /* 0x000fe400078e0213 */
[----:B-1----:R-:W-:Y:S02]  /*1620*/  VIADD R30, R30, 0xffffffe ;  /* 0x0ffffffe1e1e7836 */ /* 0x002fe40000000000 */
[----:B------:R-:W-:Y:S02]  /*1630*/  @!P2 IMAD R18, R27, 0x4, R18 ;  /* 0x000000041b12a824 */ /* 0x000fe400078e0212 */
[----:B------:R0:W1:Y:S01]  /*1640*/  F2I.FTZ.U32.TRUNC.NTZ R31, R30 ;  /* 0x0000001e001f7305 */ /* 0x000062000021f000 */
        /* <DEDUP_REMOVED lines=19> */
.L_x_659:
[----:B------:R-:W-:Y:S05]  /*1780*/  BSYNC B0 ;  /* 0x0000000000007941 */ /* 0x000fea0003800000 */
.L_x_658:
[----:B-----5:R3:W-:Y:S01]  /*1790*/  @!P2 STS [R18], R25 ;  /* 0x000000191200a388 */ /* 0x0207e20000000800 */
[----:B------:R-:W-:Y:S01]  /*17a0*/  BSSY B0, `(.L_x_660) ;  /* 0x000000f000007945 */ /* 0x000fe20003800000 */
[----:B--2---:R-:W-:Y:S01]  /*17b0*/  MOV R27, 0xff800000 ;  /* 0xff800000001b7802 */ /* 0x004fe20000000f00 */
[----:B------:R-:W-:Y:S06]  /*17c0*/  BAR.SYNC.DEFER_BLOCKING 0x0 ;  /* 0x0000000000007b1d */ /* 0x000fec0000010000 */
[----:B------:R-:W-:Y:S05]  /*17d0*/  @P2 BRA `(.L_x_661) ;  /* 0x00000000002c2947 */ /* 0x000fea0003800000 */
[----:B------:R-:W2:Y:S01]  /*17e0*/  S2R R10, SR_CgaCtaId ;  /* 0x00000000000a7919 */ /* 0x000ea20000008800 */
[----:B---3--:R-:W-:Y:S02]  /*17f0*/  LEA.HI R25, R17, R17, RZ, 0x1 ;  /* 0x0000001111197211 */ /* 0x008fe400078f08ff */
[----:B------:R-:W-:Y:S02]  /*1800*/  MOV R19, 0x400 ;  /* 0x0000040000137802 */ /* 0x000fe40000000f00 */
[C---:B------:R-:W-:Y:S01]  /*1810*/  LOP3.LUT R18, R25.reuse, 0xfffffffe, RZ, 0xc0, !PT ;  /* 0xfffffffe19127812 */ /* 0x040fe200078ec0ff */
[----:B------:R-:W-:-:S05]  /*1820*/  IMAD.SHL.U32 R25, R25, 0x2, RZ ;  /* 0x0000000219197824 */ /* 0x000fca00078e00ff */
[----:B------:R-:W-:Y:S02]  /*1830*/  LOP3.LUT R25, R25, 0xfffffffc, RZ, 0xc0, !PT ;  /* 0xfffffffc19197812 */ /* 0x000fe400078ec0ff */
[----:B--2---:R-:W-:Y:S01]  /*1840*/  LEA R10, R10, R19, 0x18 ;  /* 0x000000130a0a7211 */ /* 0x004fe200078ec0ff */
[----:B------:R-:W-:-:S04]  /*1850*/  IMAD.IADD R19, R17, 0x1, -R18 ;  /* 0x0000000111137824 */ /* 0x000fc800078e0a12 */
[----:B------:R-:W-:-:S04]  /*1860*/  IMAD R10, R19, 0x24, R10 ;  /* 0x00000024130a7824 */ /* 0x000fc800078e020a */
[----:B------:R-:W-:-:S05]  /*1870*/  IMAD.IADD R10, R10, 0x1, R25 ;  /* 0x000000010a0a7824 */ /* 0x000fca00078e0219 */
[----:B------:R2:W4:Y:S02]  /*1880*/  LDS R27, [R10] ;  /* 0x000000000a1b7984 */ /* 0x0005240000000800 */
.L_x_661:
[----:B------:R-:W-:Y:S05]  /*1890*/  BSYNC B0 ;  /* 0x0000000000007941 */ /* 0x000fea0003800000 */
.L_x_660:
[----:B---34-:R-:W3:Y:S01]  /*18a0*/  SHFL.BFLY PT, R18, R27, 0x1, 0x1f ;  /* 0x0c201f001b127f89 */ /* 0x018ee200000e0000 */
[----:B------:R-:W4:Y:S01]  /*18b0*/  MUFU.RCP R8, R8 ;  /* 0x0000000800087308 */ /* 0x000f220000001000 */
[----:B-12---:R-:W-:Y:S01]  /*18c0*/  IMAD.MOV R10, RZ, RZ, -R31 ;  /* 0x000000ffff0a7224 */ /* 0x006fe200078e0a1f */
[----:B------:R-:W-:Y:S01]  /*18d0*/  IABS R25, R0 ;  /* 0x0000000000197213 */ /* 0x000fe20000000000 */
[----:B0-----:R-:W-:Y:S01]  /*18e0*/  IMAD.MOV.U32 R30, RZ, RZ, RZ ;  /* 0x000000ffff1e7224 */ /* 0x001fe200078e00ff */
[----:B------:R-:W-:Y:S01]  /*18f0*/  IABS R35, R4 ;  /* 0x0000000400237213 */ /* 0x000fe20000000000 */
[----:B------:R-:W-:Y:S01]  /*1900*/  IMAD R19, R10, R24, RZ ;  /* 0x000000180a137224 */ /* 0x000fe200078e02ff */
[----:B------:R-:W-:Y:S01]  /*1910*/  IABS R10, R23 ;  /* 0x00000017000a7213 */ /* 0x000fe20000000000 */
[----:B------:R-:W-:Y:S01]  /*1920*/  IMAD.MOV R25, RZ, RZ, -R25 ;  /* 0x000000ffff197224 */ /* 0x000fe200078e0a19 */
[----:B------:R-:W-:Y:S01]  /*1930*/  IABS R29, R7 ;  /* 0x00000007001d7213 */ /* 0x000fe20000000000 */
[----:B------:R-:W-:Y:S01]  /*1940*/  IMAD.HI.U32 R19, R31, R19, R30 ;  /* 0x000000131f137227 */ /* 0x000fe200078e001e */
[----:B------:R-:W-:Y:S01]  /*1950*/  ISETP.NE.AND P4, PT, R0, RZ, PT ;  /* 0x000000ff0000720c */ /* 0x000fe20003f85270 */
[----:B------:R-:W-:Y:S01]  /*1960*/  BSSY B1, `(.L_x_662) ;  /* 0x0000218000017945 */ /* 0x000fe20003800000 */
[----:B------:R-:W-:Y:S01]  /*1970*/  ISETP.GT.AND P3, PT, R2, RZ, PT ;  /* 0x000000ff0200720c */ /* 0x000fe20003f64270 */
[----:B------:R-:W-:Y:S01]  /*1980*/  IMAD.MOV R35, RZ, RZ, -R35 ;  /* 0x000000ffff237224 */ /* 0x000fe200078e0a23 */
[----:B------:R-:W-:Y:S01]  /*1990*/  LOP3.LUT R7, R7, R4, RZ, 0x3c, !PT ;  /* 0x0000000407077212 */ /* 0x000fe200078e3cff */
[----:B------:R-:W-:-:S04]  /*19a0*/  IMAD.HI.U32 R19, R19, R10, RZ ;  /* 0x0000000a13137227 */ /* 0x000fc800078e00ff */
[----:B----4-:R-:W-:Y:S02]  /*19b0*/  VIADD R36, R8, 0xffffffe ;  /* 0x0ffffffe08247836 */ /* 0x010fe40000000000 */
[----:B------:R-:W-:Y:S01]  /*19c0*/  IMAD R25, R19, R25, R10 ;  /* 0x0000001913197224 */ /* 0x000fe200078e020a */
[----:B---3--:R-:W-:Y:S01]  /*19d0*/  FMNMX.FTZ R18, R18, R27, !PT ;  /* 0x0000001b12127209 */ /* 0x008fe20007810000 */
[----:B------:R-:W0:Y:S03]  /*19e0*/  F2I.FTZ.U32.TRUNC.NTZ R37, R36 ;  /* 0x0000002400257305 */ /* 0x000e26000021f000 */
[----:B------:R-:W-:Y:S02]  /*19f0*/  ISETP.GT.U32.AND P1, PT, R24, R25, PT ;  /* 0x000000191800720c */ /* 0x000fe40003f24070 */
[----:B------:R-:W-:-:S04]  /*1a00*/  FSETP.NEU.FTZ.AND P0, PT, R18, -INF , PT ;  /* 0xff8000001200780b */ /* 0x000fc80003f1d000 */
[----:B------:R-:W-:Y:S02]  /*1a10*/  FSEL R8, R18, RZ, P0 ;  /* 0x000000ff12087208 */ /* 0x000fe40000000000 */
[----:B------:R-:W-:-:S03]  /*1a20*/  LOP3.LUT R18, R23, R24, RZ, 0x3c, !PT ;  /* 0x0000001817127212 */ /* 0x000fc600078e3cff */
[----:B------:R-:W-:Y:S01]  /*1a30*/  FADD.FTZ R26, -R8, R27 ;  /* 0x0000001b081a7221 */ /* 0x000fe20000010100 */
[----:B------:R-:W-:Y:S01]  /*1a40*/  ISETP.GE.AND P2, PT, R18, RZ, PT ;  /* 0x000000ff1200720c */ /* 0x000fe20003f46270 */
[--C-:B0-----:R-:W-:Y:S01]  /*1a50*/  IMAD.MOV R31, RZ, RZ, -R37.reuse ;  /* 0x000000ffff1f7224 */ /* 0x101fe200078e0a25 */
[----:B------:R-:W-:Y:S01]  /*1a60*/  LEA.HI.SX32 R18, R2, 0x1, 0x1 ;  /* 0x0000000102127811 */ /* 0x000fe200078f0aff */
[----:B------:R-:W-:Y:S01]  /*1a70*/  FMUL.FTZ R26, R26, 1.4426950216293334961 ;  /* 0x3fb8aa3b1a1a7820 */ /* 0x000fe20000410000 */
[----:B------:R-:W-:Y:S02]  /*1a80*/  IMAD.MOV.U32 R36, RZ, RZ, RZ ;  /* 0x000000ffff247224 */ /* 0x000fe400078e00ff */
[----:B------:R-:W-:Y:S01]  /*1a90*/  IMAD R34, R31, R22, RZ ;  /* 0x000000161f227224 */ /* 0x000fe200078e02ff */
[----:B------:R-:W-:Y:S01]  /*1aa0*/  SHF.R.S32.HI R31, RZ, 0x1f, R2 ;  /* 0x0000001fff1f7819 */ /* 0x000fe20000011402 */
[----:B------:R-:W-:Y:S01]  /*1ab0*/  @!P1 IMAD.IADD R25, R25, 0x1, -R24 ;  /* 0x0000000119199824 */ /* 0x000fe200078e0a18 */
[----:B------:R-:W0:Y:S01]  /*1ac0*/  MUFU.EX2 R26, R26 ;  /* 0x0000001a001a7308 */ /* 0x000e220000000800 */
[----:B------:R-:W-:-:S03]  /*1ad0*/  IMAD.HI.U32 R34, R37, R34, R36 ;  /* 0x0000002225227227 */ /* 0x000fc600078e0024 */
[----:B------:R-:W-:Y:S01]  /*1ae0*/  ISETP.GE.U32.AND P0, PT, R25, R24, PT ;  /* 0x000000181900720c */ /* 0x000fe20003f06070 */
[----:B------:R-:W-:Y:S02]  /*1af0*/  @!P1 VIADD R19, R19, 0x1 ;  /* 0x0000000113139836 */ /* 0x000fe40000000000 */
[----:B------:R-:W-:-:S04]  /*1b00*/  IMAD.HI.U32 R30, R34, R29, RZ ;  /* 0x0000001d221e7227 */ /* 0x000fc800078e00ff */
[----:B------:R-:W-:-:S04]  /*1b10*/  IMAD.HI.U32 R34, R34, R10, RZ ;  /* 0x0000000a22227227 */ /* 0x000fc800078e00ff */
[-C--:B------:R-:W-:Y:S01]  /*1b20*/  IMAD R29, R30, R35.reuse, R29 ;  /* 0x000000231e1d7224 */ /* 0x080fe200078e021d */
[----:B0-----:R-:W0:Y:S01]  /*1b30*/  SHFL.BFLY PT, R25, R26, 0x1, 0x1f ;  /* 0x0c201f001a197f89 */ /* 0x001e2200000e0000 */
[----:B------:R-:W-:Y:S02]  /*1b40*/  IMAD R35, R34, R35, R10 ;  /* 0x0000002322237224 */ /* 0x000fe400078e020a */
[----:B------:R-:W-:Y:S01]  /*1b50*/  @P0 VIADD R19, R19, 0x1 ;  /* 0x0000000113130836 */ /* 0x000fe20000000000 */
[C---:B------:R-:W-:Y:S01]  /*1b60*/  ISETP.GT.U32.AND P1, PT, R22.reuse, R29, PT ;  /* 0x0000001d1600720c */ /* 0x040fe20003f24070 */
[----:B------:R-:W1:Y:S01]  /*1b70*/  LDC.U8 R10, c[0x0][0x3d9] ;  /* 0x0000f640ff0a7b82 */ /* 0x000e620000000000 */
[----:B------:R-:W-:Y:S01]  /*1b80*/  ISETP.GT.U32.AND P0, PT, R22, R35, PT ;  /* 0x000000231600720c */ /* 0x000fe20003f04070 */
[----:B------:R-:W-:Y:S01]  /*1b90*/  @!P2 IMAD.MOV R19, RZ, RZ, -R19 ;  /* 0x000000ffff13a224 */ /* 0x000fe200078e0a13 */
[----:B------:R-:W-:Y:S01]  /*1ba0*/  @!P4 LOP3.LUT R19, RZ, R24, RZ, 0x33, !PT ;  /* 0x00000018ff13c212 */ /* 0x000fe200078e33ff */
[----:B------:R-:W-:Y:S01]  /*1bb0*/  @!P3 IMAD.MOV R18, RZ, RZ, R31 ;  /* 0x000000ffff12b224 */ /* 0x000fe200078e021f */
[----:B------:R-:W-:-:S02]  /*1bc0*/  LOP3.LUT R24, R23, R4, RZ, 0x3c, !PT ;  /* 0x0000000417187212 */ /* 0x000fc400078e3cff */
[----:B------:R-:W-:Y:S02]  /*1bd0*/  ISETP.GT.AND P4, PT, R0, RZ, PT ;  /* 0x000000ff0000720c */ /* 0x000fe40003f84270 */
[----:B------:R-:W-:Y:S02]  /*1be0*/  ISETP.GE.AND P2, PT, R7, RZ, PT ;  /* 0x000000ff0700720c */ /* 0x000fe40003f46270 */
[----:B------:R-:W-:Y:S01]  /*1bf0*/  ISETP.GE.AND P3, PT, R24, RZ, PT ;  /* 0x000000ff1800720c */ /* 0x000fe20003f66270 */
[----:B------:R-:W-:Y:S01]  /*1c00*/  @!P1 IMAD.IADD R29, R29, 0x1, -R22 ;  /* 0x000000011d1d9824 */ /* 0x000fe200078e0a16 */
[----:B------:R-:W-:Y:S01]  /*1c10*/  SHF.R.S32.HI R23, RZ, 0x1f, R0 ;  /* 0x0000001fff177819 */ /* 0x000fe20000011400 */
[----:B------:R-:W-:Y:S01]  /*1c20*/  @!P0 IMAD.IADD R35, R35, 0x1, -R22 ;  /* 0x0000000123238824 */ /* 0x000fe200078e0a16 */
[----:B------:R-:W-:Y:S01]  /*1c30*/  LEA.HI.SX32 R7, R0, 0x1, 0x1 ;  /* 0x0000000100077811 */ /* 0x000fe200078f0aff */
[----:B------:R-:W-:Y:S01]  /*1c40*/  @!P1 VIADD R30, R30, 0x1 ;  /* 0x000000011e1e9836 */ /* 0x000fe20000000000 */
[----:B------:R-:W-:Y:S01]  /*1c50*/  ISETP.GE.U32.AND P5, PT, R29, R22, PT ;  /* 0x000000161d00720c */ /* 0x000fe20003fa6070 */
[----:B------:R-:W-:-:S02]  /*1c60*/  @!P0 VIADD R34, R34, 0x1 ;  /* 0x0000000122228836 */ /* 0x000fc40000000000 */
[----:B0-----:R-:W-:Y:S01]  /*1c70*/  FADD.FTZ R25, R26, R25 ;  /* 0x000000191a197221 */ /* 0x001fe20000010000 */
[----:B------:R-:W-:Y:S01]  /*1c80*/  ISETP.GE.U32.AND P6, PT, R35, R22, PT ;  /* 0x000000162300720c */ /* 0x000fe20003fc6070 */
[----:B------:R-:W-:Y:S01]  /*1c90*/  @!P4 IMAD.MOV R7, RZ, RZ, R23 ;  /* 0x000000ffff07c224 */ /* 0x000fe200078e0217 */
[----:B------:R-:W-:Y:S01]  /*1ca0*/  LOP3.LUT R22, R17, 0x1, RZ, 0xc0, !PT ;  /* 0x0000000111167812 */ /* 0x000fe200078ec0ff */
[----:B------:R-:W-:Y:S01]  /*1cb0*/  IMAD.MOV.U32 R26, RZ, RZ, 0x7f800000 ;  /* 0x7f800000ff1a7424 */ /* 0x000fe200078e00ff */
[----:B------:R-:W-:Y:S02]  /*1cc0*/  FSETP.NE.FTZ.AND P1, PT, R25, RZ, PT ;  /* 0x000000ff1900720b */ /* 0x000fe40003f35000 */
[----:B------:R-:W-:Y:S02]  /*1cd0*/  ISETP.NE.U32.AND P0, PT, R22, 0x1, PT ;  /* 0x000000011600780c */ /* 0x000fe40003f05070 */
[----:B-1----:R-:W-:Y:S01]  /*1ce0*/  ISETP.NE.AND P4, PT, R10, RZ, PT ;  /* 0x000000ff0a00720c */ /* 0x002fe20003f85270 */
[----:B------:R-:W-:Y:S01]  /*1cf0*/  @P5 VIADD R30, R30, 0x1 ;  /* 0x000000011e1e5836 */ /* 0x000fe20000000000 */
[----:B------:R-:W-:-:S03]  /*1d00*/  ISETP.GT.OR P0, PT, R17, 0xf, !P0 ;  /* 0x0000000f1100780c */ /* 0x000fc60004704670 */
[----:B------:R-:W-:Y:S01]  /*1d10*/  @P6 VIADD R34, R34, 0x1 ;  /* 0x0000000122226836 */ /* 0x000fe20000000000 */
[----:B------:R-:W-:Y:S01]  /*1d20*/  ISETP.NE.AND P5, PT, R4, RZ, PT ;  /* 0x000000ff0400720c */ /* 0x000fe20003fa5270 */
[----:B------:R-:W-:Y:S01]  /*1d30*/  @!P2 IMAD.MOV R30, RZ, RZ, -R30 ;  /* 0x000000ffff1ea224 */ /* 0x000fe200078e0a1e */
[----:B------:R-:W-:Y:S01]  /*1d40*/  LOP3.LUT R23, RZ, R4, RZ, 0x33, !PT ;  /* 0x00000004ff177212 */ /* 0x000fe200078e33ff */
[----:B------:R-:W0:Y:S01]  /*1d50*/  @P1 MUFU.LG2 R25, R25 ;  /* 0x0000001900191308 */ /* 0x000e220000000c00 */
[----:B------:R-:W-:Y:S01]  /*1d60*/  @!P3 IMAD.MOV R34, RZ, RZ, -R34 ;  /* 0x000000ffff22b224 */ /* 0x000fe200078e0a22 */
[----:B------:R-:W-:Y:S02]  /*1d70*/  SEL R22, R9, 0x1, !P4 ;  /* 0x0000000109167807 */ /* 0x000fe40006000000 */
[C---:B------:R-:W-:Y:S02]  /*1d80*/  SEL R29, R23.reuse, R30, !P5 ;  /* 0x0000001e171d7207 */ /* 0x040fe40006800000 */
[----:B------:R-:W-:-:S02]  /*1d90*/  SEL R31, R23, R34, !P5 ;  /* 0x00000022171f7207 */ /* 0x000fc40006800000 */
[----:B------:R-:W-:Y:S01]  /*1da0*/  ISETP.LT.U32.AND P2, PT, R20, R19, PT ;  /* 0x000000131400720c */ /* 0x000fe20003f41070 */
[-C--:B------:R-:W-:Y:S01]  /*1db0*/  IMAD R23, R29, R22.reuse, RZ ;  /* 0x000000161d177224 */ /* 0x080fe200078e02ff */
[----:B------:R-:W-:Y:S01]  /*1dc0*/  SHF.R.S32.HI R9, RZ, 0x1f, R19 ;  /* 0x0000001fff097819 */ /* 0x000fe20000011413 */
[----:B------:R-:W-:-:S03]  /*1dd0*/  IMAD R22, R31, R22, RZ ;  /* 0x000000161f167224 */ /* 0x000fc600078e02ff */
[----:B------:R-:W-:Y:S01]  /*1de0*/  ISETP.LT.AND.EX P2, PT, R21, R9, PT, P2 ;  /* 0x000000091500720c */ /* 0x000fe20003f41320 */
[----:B------:R-:W-:Y:S02]  /*1df0*/  IMAD R7, R22, R7, RZ ;  /* 0x0000000716077224 */ /* 0x000fe400078e02ff */
[----:B0-----:R-:W-:Y:S01]  /*1e00*/  @P1 FFMA.FTZ R26, R25, 0.69314718246459960938, R8 ;  /* 0x3f317218191a1823 */ /* 0x001fe20000010008 */
        /* <DEDUP_REMOVED lines=51> */
.L_x_666:
        /* <DEDUP_REMOVED lines=22> */
.L_x_667:
[----:B------:R-:W-:Y:S05]  /*22a0*/  BSYNC B0 ;  /* 0x0000000000007941 */ /* 0x000fea0003800000 */
.L_x_665:
        /* <DEDUP_REMOVED lines=11> */
[----:B------:R-:W-:Y:S02]  /*2360*/  IADD3.X R4, RZ, ~R19, RZ, P0, !PT ;  /* 0x80000013ff047210 */ /* 0x000fe400007fe4ff */
[----:B------:R-:W-:Y:S01]  /*2370*/  MOV R36, R18 ;  /* 0x0000001200247202 */ /* 0x000fe20000000f00 */
[----:B------:R-:W-:Y:S01]  /*2380*/  IMAD.WIDE.U32 R30, R5, R17, R30 ;  /* 0x00000011051e7225 */ /* 0x000fe200078e001e */
[----:B------:R-:W-:-:S03]  /*2390*/  MOV R37, R19 ;  /* 0x0000001300257202 */ /* 0x000fc60000000f00 */
[----:B------:R-:W-:-:S04]  /*23a0*/  IMAD R4, R4, R5, RZ ;  /* 0x0000000504047224 */ /* 0x000fc800078e02ff */
[----:B------:R-:W-:-:S05]  /*23b0*/  IMAD R4, R6, R17, R4 ;  /* 0x0000001106047224 */ /* 0x000fca00078e0204 */
[----:B------:R-:W-:Y:S01]  /*23c0*/  IADD3 R6, R31, R4, RZ ;  /* 0x000000041f067210 */ /* 0x000fe20007ffe0ff */
[----:B------:R-:W-:Y:S05]  /*23d0*/  BRA `(.L_x_670) ;  /* 0x0000000000587947 */ /* 0x000fea0003800000 */
.L_x_669:
        /* <DEDUP_REMOVED lines=22> */
.L_x_670:
[----:B------:R-:W-:Y:S05]  /*2540*/  BSYNC B0 ;  /* 0x0000000000007941 */ /* 0x000fea0003800000 */
.L_x_668:
[----:B------:R-:W0:Y:S01]  /*2550*/  LDC.64 R4, c[0x0][0x2c0] ;  /* 0x0000b000ff047b82 */ /* 0x000e220000000a00 */
[----:B------:R-:W-:Y:S01]  /*2560*/  LOP3.LUT R17, R37, R3, RZ, 0xfc, !PT ;  /* 0x0000000325117212 */ /* 0x000fe200078efcff */
[----:B------:R-:W-:Y:S03]  /*2570*/  BSSY B0, `(.L_x_671) ;  /* 0x0000028000007945 */ /* 0x000fe60003800000 */
[----:B------:R-:W-:Y:S01]  /*2580*/  ISETP.NE.U32.AND P0, PT, R17, RZ, PT ;  /* 0x000000ff1100720c */ /* 0x000fe20003f05070 */
[C---:B0-----:R-:W-:Y:S01]  /*2590*/  IMAD R5, R4.reuse, R5, RZ ;  /* 0x0000000504057224 */ /* 0x041fe200078e02ff */
[----:B------:R-:W-:-:S11]  /*25a0*/  SEL R23, R4, 0x1, P4 ;  /* 0x0000000104177807 */ /* 0x000fd60002000000 */
[----:B------:R-:W-:Y:S05]  /*25b0*/  @!P0 BRA `(.L_x_672) ;  /* 0x0000000000348947 */ /* 0x000fea0003800000 */
[----:B------:R-:W-:Y:S01]  /*25c0*/  IMAD.MOV.U32 R34, RZ, RZ, R36 ;  /* 0x000000ffff227224 */ /* 0x000fe200078e0024 */
[----:B------:R-:W-:Y:S01]  /*25d0*/  MOV R22, R29 ;  /* 0x0000001d00167202 */ /* 0x000fe20000000f00 */
[----:B------:R-:W-:Y:S01]  /*25e0*/  IMAD.MOV.U32 R21, RZ, RZ, R37 ;  /* 0x000000ffff157224 */ /* 0x000fe200078e0025 */
[----:B------:R-:W-:Y:S02]  /*25f0*/  MOV R4, R3 ;  /* 0x0000000300047202 */ /* 0x000fe40000000f00 */
[----:B------:R-:W-:Y:S02]  /*2600*/  MOV R20, 0x2620 ;  /* 0x0000262000147802 */ /* 0x000fe40000000f00 */
[----:B------:R-:W-:Y:S05]  /*2610*/  CALL.REL.NOINC `($__internal_13_$__cuda_sm20_div_s64) ;  /* 0x0000002800207944 */ /* 0x000fea0003c00000 */
[----:B------:R-:W-:-:S04]  /*2620*/  IADD3 R20, P0, RZ, -R18, RZ ;  /* 0x80000012ff147210 */ /* 0x000fc80007f1e0ff */
[----:B------:R-:W-:Y:S01]  /*2630*/  IADD3.X R4, RZ, ~R19, RZ, P0, !PT ;  /* 0x80000013ff047210 */ /* 0x000fe200007fe4ff */
[----:B------:R-:W-:-:S04]  /*2640*/  IMAD.WIDE.U32 R36, R29, R20, R36 ;  /* 0x000000141d247225 */ /* 0x000fc800078e0024 */
[----:B------:R-:W-:-:S04]  /*2650*/  IMAD R4, R4, R29, RZ ;  /* 0x0000001d04047224 */ /* 0x000fc800078e02ff */
[----:B------:R-:W-:-:S05]  /*2660*/  IMAD R4, R3, R20, R4 ;  /* 0x0000001403047224 */ /* 0x000fca00078e0204 */
[----:B------:R-:W-:Y:S01]  /*2670*/  IADD3 R4, R37, R4, RZ ;  /* 0x0000000425047210 */ /* 0x000fe20007ffe0ff */
[----:B------:R-:W-:Y:S05]  /*2680*/  BRA `(.L_x_673) ;  /* 0x0000000000587947 */ /* 0x000fea0003800000 */
.L_x_672:
[----:B------:R-:W0:Y:S01]  /*2690*/  I2F.U32.RP R17, R29 ;  /* 0x0000001d00117306 */ /* 0x000e220000209000 */
[----:B------:R-:W-:Y:S01]  /*26a0*/  HFMA2.MMA R18, -RZ, RZ, 0, 0 ;  /* 0x00000000ff127435 */ /* 0x000fe200000001ff */
[----:B------:R-:W-:-:S06]  /*26b0*/  ISETP.NE.U32.AND P0, PT, R29, RZ, PT ;  /* 0x000000ff1d00720c */ /* 0x000fcc0003f05070 */
[----:B0-----:R-:W0:Y:S02]  /*26c0*/  MUFU.RCP R19, R17 ;  /* 0x0000001100137308 */ /* 0x001e240000001000 */
[----:B0-----:R-:W-:-:S06]  /*26d0*/  IADD3 R19, R19, 0xffffffe, RZ ;  /* 0x0ffffffe13137810 */ /* 0x001fcc0007ffe0ff */
[----:B------:R-:W0:Y:S02]  /*26e0*/  F2I.FTZ.U32.TRUNC.NTZ R19, R19 ;  /* 0x0000001300137305 */ /* 0x000e24000021f000 */
[----:B0-----:R-:W-:-:S04]  /*26f0*/  IMAD.MOV R3, RZ, RZ, -R19 ;  /* 0x000000ffff037224 */ /* 0x001fc800078e0a13 */
[----:B------:R-:W-:-:S04]  /*2700*/  IMAD R3, R3, R29, RZ ;  /* 0x0000001d03037224 */ /* 0x000fc800078e02ff */
[----:B------:R-:W-:Y:S01]  /*2710*/  IMAD.HI.U32 R3, R19, R3, R18 ;  /* 0x0000000313037227 */ /* 0x000fe200078e0012 */
[----:B------:R-:W-:-:S05]  /*2720*/  HFMA2.MMA R19, -RZ, RZ, 0, 0 ;  /* 0x00000000ff137435 */ /* 0x000fca00000001ff */
        /* <DEDUP_REMOVED lines=12> */
.L_x_673:
[----:B------:R-:W-:Y:S05]  /*27f0*/  BSYNC B0 ;  /* 0x0000000000007941 */ /* 0x000fea0003800000 */
.L_x_671:
[-C--:B------:R-:W-:Y:S01]  /*2800*/  IMAD R3, R33, R16.reuse, RZ ;  /* 0x0000001021037224 */ /* 0x080fe200078e02ff */
[----:B------:R-:W-:Y:S01]  /*2810*/  ULDC.U8 UR5, c[0x0][0x3d9] ;  /* 0x0000f64000057ab9 */ /* 0x000fe20000000000 */
[C---:B------:R-:W-:Y:S01]  /*2820*/  IMAD.WIDE.U32 R24, R32.reuse, R16, RZ ;  /* 0x0000001020187225 */ /* 0x040fe200078e00ff */
[----:B------:R-:W-:Y:S01]  /*2830*/  UISETP.NE.AND UP0, UPT, UR5, URZ, UPT ;  /* 0x0000003f0500728c */ /* 0x000fe2000bf05270 */
[----:B------:R-:W-:Y:S01]  /*2840*/  SHF.R.S32.HI R17, RZ, 0x1f, R23 ;  /* 0x0000001fff117819 */ /* 0x000fe20000011417 */
[----:B------:R-:W-:Y:S01]  /*2850*/  ULDC UR4, c[0x0][0x2c4] ;  /* 0x0000b10000047ab9 */ /* 0x000fe20000000800 */
[----:B------:R-:W-:Y:S01]  /*2860*/  IMAD R3, R32, R15, R3 ;  /* 0x0000000f20037224 */ /* 0x000fe200078e0203 */
[----:B------:R-:W-:Y:S01]  /*2870*/  USEL UR4, UR4, 0x1, !UP0 ;  /* 0x0000000104047887 */ /* 0x000fe2000c000000 */
[----:B------:R-:W-:Y:S01]  /*2880*/  IMAD.WIDE.U32 R32, R24, R14, RZ ;  /* 0x0000000e18207225 */ /* 0x000fe200078e00ff */
[----:B------:R-:W-:Y:S02]  /*2890*/  BSSY B0, `(.L_x_674) ;  /* 0x000003f000007945 */ /* 0x000fe40003800000 */
[----:B------:R-:W-:Y:S01]  /*28a0*/  IADD3 R3, R25, R3, RZ ;  /* 0x0000000319037210 */ /* 0x000fe20007ffe0ff */
[----:B------:R-:W-:Y:S01]  /*28b0*/  IMAD R21, R4, R5, RZ ;  /* 0x0000000504157224 */ /* 0x000fe200078e02ff */
[----:B------:R-:W-:Y:S01]  /*28c0*/  USHF.R.S32.HI UR5, URZ, 0x1f, UR4 ;  /* 0x0000001f3f057899 */ /* 0x000fe20008011404 */
[----:B------:R-:W-:-:S02]  /*28d0*/  IMAD R6, R6, R23, RZ ;  /* 0x0000001706067224 */ /* 0x000fc400078e02ff */
[----:B------:R-:W-:Y:S01]  /*28e0*/  IMAD R20, R3, R14, RZ ;  /* 0x0000000e03147224 */ /* 0x000fe200078e02ff */
[----:B------:R-:W-:Y:S01]  /*28f0*/  SHF.R.S32.HI R3, RZ, 0x1f, R5 ;  /* 0x0000001fff037819 */ /* 0x000fe20000011405 */
[----:B------:R-:W-:Y:S02]  /*2900*/  IMAD R19, R19, UR4, RZ ;  /* 0x0000000413137c24 */ /* 0x000fe4000f8e02ff */
[----:B------:R-:W-:Y:S02]  /*2910*/  IMAD R25, R13, R24, R20 ;  /* 0x000000180d197224 */ /* 0x000fe400078e0214 */
[----:B------:R-:W-:Y:S02]  /*2920*/  IMAD R21, R3, R36, R21 ;  /* 0x0000002403157224 */ /* 0x000fe400078e0215 */
[----:B------:R-:W-:Y:S01]  /*2930*/  IMAD R17, R17, R30, R6 ;  /* 0x0000001e11117224 */ /* 0x000fe200078e0206 */
[----:B------:R-:W-:Y:S01]  /*2940*/  IADD3 R4, R33, R25, RZ ;  /* 0x0000001921047210 */ /* 0x000fe20007ffe0ff */
[----:B------:R-:W-:-:S03]  /*2950*/  IMAD.WIDE.U32 R38, R36, R5, RZ ;  /* 0x0000000524267225 */ /* 0x000fc600078e00ff */
[----:B------:R-:W-:Y:S01]  /*2960*/  LOP3.LUT R3, R43, R4, RZ, 0xfc, !PT ;  /* 0x000000042b037212 */ /* 0x000fe200078efcff */
[----:B------:R-:W-:Y:S01]  /*2970*/  IMAD.WIDE.U32 R30, R30, R23, RZ ;  /* 0x000000171e1e7225 */ /* 0x000fe200078e00ff */
[----:B------:R-:W-:Y:S02]  /*2980*/  IADD3 R6, R39, R21, RZ ;  /* 0x0000001527067210 */ /* 0x000fe40007ffe0ff */
[----:B------:R-:W-:Y:S01]  /*2990*/  ISETP.NE.U32.AND P0, PT, R3, RZ, PT ;  /* 0x000000ff0300720c */ /* 0x000fe20003f05070 */
[C---:B------:R-:W-:Y:S02]  /*29a0*/  IMAD R19, R18.reuse, UR5, R19 ;  /* 0x0000000512137c24 */ /* 0x040fe4000f8e0213 */
[----:B------:R-:W-:-:S04]  /*29b0*/  IMAD.WIDE.U32 R36, R18, UR4, RZ ;  /* 0x0000000412247c25 */ /* 0x000fc8000f8e00ff */
[----:B------:R-:W-:Y:S01]  /*29c0*/  IMAD R3, R0, R5, RZ ;  /* 0x0000000500037224 */ /* 0x000fe200078e02ff */
[----:B------:R-:W-:Y:S01]  /*29d0*/  IADD3 R0, R31, R17, RZ ;  /* 0x000000111f007210 */ /* 0x000fe20007ffe0ff */
[----:B------:R-:W-:Y:S01]  /*29e0*/  IMAD R2, R2, R5, RZ ;  /* 0x0000000502027224 */ /* 0x000fe200078e02ff */
[----:B------:R-:W-:-:S03]  /*29f0*/  IADD3 R5, R37, R19, RZ ;  /* 0x0000001325057210 */ /* 0x000fc60007ffe0ff */
[----:B------:R-:W-:Y:S05]  /*2a00*/  @!P0 BRA `(.L_x_675) ;  /* 0x0000000000408947 */ /* 0x000fea0003800000 */
[----:B------:R-:W-:Y:S01]  /*2a10*/  IMAD.MOV.U32 R34, RZ, RZ, R42 ;  /* 0x000000ffff227224 */ /* 0x000fe200078e002a */
[----:B------:R-:W-:Y:S01]  /*2a20*/  MOV R21, R43 ;  /* 0x0000002b00157202 */ /* 0x000fe20000000f00 */
[----:B------:R-:W-:Y:S01]  /*2a30*/  IMAD.MOV.U32 R22, RZ, RZ, R32 ;  /* 0x000000ffff167224 */ /* 0x000fe200078e0020 */
[----:B------:R-:W-:Y:S02]  /*2a40*/  MOV R20, 0x2a60 ;  /* 0x00002a6000147802 */ /* 0x000fe40000000f00 */
[----:B------:R-:W-:Y:S05]  /*2a50*/  CALL.REL.NOINC `($__internal_13_$__cuda_sm20_div_s64) ;  /* 0x0000002400107944 */ /* 0x000fea0003c00000 */
[----:B------:R-:W-:Y:S02]  /*2a60*/  IADD3 R21, P0, RZ, -R18, RZ ;  /* 0x80000012ff157210 */ /* 0x000fe40007f1e0ff */
[----:B------:R-:W-:Y:S02]  /*2a70*/  MOV R24, R42 ;  /* 0x0000002a00187202 */ /* 0x000fe40000000f00 */
[----:B------:R-:W-:Y:S02]  /*2a80*/  IADD3.X R17, RZ, ~R19, RZ, P0, !PT ;  /* 0x80000013ff117210 */ /* 0x000fe400007fe4ff */
[----:B------:R-:W-:Y:S01]  /*2a90*/  MOV R25, R43 ;  /* 0x0000002b00197202 */ /* 0x000fe20000000f00 */
[----:B------:R-:W-:Y:S01]  /*2aa0*/  IMAD.MOV.U32 R43, RZ, RZ, R19 ;  /* 0x000000ffff2b7224 */ /* 0x000fe200078e0013 */
[----:B------:R-:W-:Y:S01]  /*2ab0*/  MOV R42, R18 ;  /* 0x00000012002a7202 */ /* 0x000fe20000000f00 */
[-C--:B------:R-:W-:Y:S02]  /*2ac0*/  IMAD R17, R17, R32.reuse, RZ ;  /* 0x0000002011117224 */ /* 0x080fe400078e02ff */
[----:B------:R-:W-:-:S04]  /*2ad0*/  IMAD.WIDE.U32 R32, R21, R32, R24 ;  /* 0x0000002015207225 */ /* 0x000fc800078e0018 */
[----:B------:R-:W-:-:S04]  /*2ae0*/  IMAD R17, R4, R21, R17 ;  /* 0x0000001504117224 */ /* 0x000fc800078e0211 */
[----:B------:R-:W-:Y:S01]  /*2af0*/  IMAD.IADD R21, R33, 0x1, R17 ;  /* 0x0000000121157824 */ /* 0x000fe200078e0211 */
[----:B------:R-:W-:Y:S05]  /*2b00*/  BRA `(.L_x_676) ;  /* 0x00000000005c7947 */ /* 0x000fea0003800000 */
.L_x_675:
        /* <DEDUP_REMOVED lines=23> */
.L_x_676:
[----:B------:R-:W-:Y:S05]  /*2c80*/  BSYNC B0 ;  /* 0x0000000000007941 */ /* 0x000fea0003800000 */
.L_x_674:
        /* <DEDUP_REMOVED lines=9> */
[----:B------:R-:W-:Y:S01]  /*2d20*/  IADD3 R4, P0, RZ, -R18, RZ ;  /* 0x80000012ff047210 */ /* 0x000fe20007f1e0ff */
[----:B------:R-:W-:Y:S01]  /*2d30*/  IMAD.MOV.U32 R33, RZ, RZ, R19 ;  /* 0x000000ffff217224 */ /* 0x000fe200078e0013 */
[----:B------:R-:W-:Y:S02]  /*2d40*/  MOV R20, R32 ;  /* 0x0000002000147202 */ /* 0x000fe40000000f00 */
[----:B------:R-:W-:Y:S02]  /*2d50*/  IADD3.X R17, RZ, ~R19, RZ, P0, !PT ;  /* 0x80000013ff117210 */ /* 0x000fe400007fe4ff */
[----:B------:R-:W-:Y:S01]  /*2d60*/  MOV R32, R18 ;  /* 0x0000001200207202 */ /* 0x000fe20000000f00 */
[----:B------:R-:W-:-:S04]  /*2d70*/  IMAD.WIDE.U32 R20, R16, R4, R20 ;  /* 0x0000000410147225 */ /* 0x000fc800078e0014 */
[----:B------:R-:W-:Y:S01]  /*2d80*/  IMAD R17, R17, R16, RZ ;  /* 0x0000001011117224 */ /* 0x000fe200078e02ff */
[----:B------:R-:W-:-:S03]  /*2d90*/  MOV R16, R20 ;  /* 0x0000001400107202 */ /* 0x000fc60000000f00 */
[----:B------:R-:W-:-:S04]  /*2da0*/  IMAD R15, R15, R4, R17 ;  /* 0x000000040f0f7224 */ /* 0x000fc800078e0211 */
[----:B------:R-:W-:Y:S01]  /*2db0*/  IMAD.IADD R15, R21, 0x1, R15 ;  /* 0x00000001150f7824 */ /* 0x000fe200078e020f */
[----:B------:R-:W-:Y:S05]  /*2dc0*/  BRA `(.L_x_679) ;  /* 0x00000000005c7947 */ /* 0x000fea0003800000 */
.L_x_678:
        /* <DEDUP_REMOVED lines=23> */
.L_x_679:
[----:B------:R-:W-:Y:S05]  /*2f40*/  BSYNC B0 ;  /* 0x0000000000007941 */ /* 0x000fea0003800000 */
.L_x_677:
        /* <DEDUP_REMOVED lines=20> */
.L_x_681:
        /* <DEDUP_REMOVED lines=23> */
.L_x_682:
[----:B------:R-:W-:Y:S05]  /*3200*/  BSYNC B0 ;  /* 0x0000000000007941 */ /* 0x000fea0003800000 */
.L_x_680:
        /* <DEDUP_REMOVED lines=10> */
[----:B------:R-:W-:Y:S01]  /*32b0*/  IMAD R17, R4, R18, R17 ;  /* 0x0000001204117224 */ /* 0x000fe200078e0211 */
[----:B------:R-:W-:Y:S01]  /*32c0*/  SHF.R.S32.HI R19, RZ, 0x1f, R44 ;  /* 0x0000001fff137819 */ /* 0x000fe2000001142c */
[----:B------:R-:W-:-:S02]  /*32d0*/  IMAD R4, R15, R44, RZ ;  /* 0x0000002c0f047224 */ /* 0x000fc400078e02ff */
[----:B------:R-:W-:Y:S02]  /*32e0*/  IMAD R13, R21, R14, R13 ;  /* 0x0000000e150d7224 */ /* 0x000fe400078e020d */
[----:B------:R-:W-:-:S04]  /*32f0*/  IMAD.WIDE.U32 R14, R14, R2, RZ ;  /* 0x000000020e0e7225 */ /* 0x000fc800078e00ff */
[----:B------:R-:W-:Y:S01]  /*3300*/  IMAD R19, R19, R16, R4 ;  /* 0x0000001013137224 */ /* 0x000fe200078e0204 */
[----:B------:R-:W-:Y:S01]  /*3310*/  IADD3 R8, R15, R13, RZ ;  /* 0x0000000d0f087210 */ /* 0x000fe20007ffe0ff */
        /* <DEDUP_REMOVED lines=9> */
[----:B------:R-:W-:Y:S05]  /*33b0*/  CALL.REL.NOINC `($__internal_13_$__cuda_sm20_div_s64) ;  /* 0x0000001800b87944 */ /* 0x000fea0003c00000 */
        /* <DEDUP_REMOVED lines=12> */
.L_x_684:
        /* <DEDUP_REMOVED lines=23> */
.L_x_685:
[----:B------:R-:W-:Y:S05]  /*35f0*/  BSYNC B0 ;  /* 0x0000000000007941 */ /* 0x000fea0003800000 */
.L_x_683:
        /* <DEDUP_REMOVED lines=29> */
.L_x_687:
        /* <DEDUP_REMOVED lines=23> */
.L_x_688:
[----:B------:R-:W-:Y:S05]  /*3940*/  BSYNC B0 ;  /* 0x0000000000007941 */ /* 0x000fea0003800000 */
.L_x_686:
        /* <DEDUP_REMOVED lines=21> */
.L_x_664:
[----:B------:R-:W-:Y:S02]  /*3aa0*/  ULDC.64 UR4, c[0x0][0x2b0] ;  /* 0x0000ac0000047ab9 */ /* 0x000fe40000000a00 */
[----:B------:R-:W-:-:S04]  /*3ab0*/  LEA R2, P0, R30, UR4, 0x2 ;  /* 0x000000041e027c11 */ /* 0x000fc8000f8010ff */
[----:B------:R-:W-:-:S05]  /*3ac0*/  LEA.HI.X R3, R30, UR5, R31, 0x2, P0 ;  /* 0x000000051e037c11 */ /* 0x000fca00080f141f */
[----:B------:R0:W-:Y:S04]  /*3ad0*/  STG.E desc[UR8][R2.64], R26 ;  /* 0x0000001a02007986 */ /* 0x0001e8000c101908 */
.L_x_663:
[----:B------:R-:W-:Y:S05]  /*3ae0*/  BSYNC B1 ;  /* 0x0000000000017941 */ /* 0x000fea0003800000 */
.L_x_662:
[----:B------:R-:W0:Y:S01]  /*3af0*/  S2R R31, SR_TID.X ;  /* 0x00000000001f7919 */ /* 0x000e220000002100 */
[----:B------:R-:W2:Y:S01]  /*3b00*/  LDC R15, c[0x0][0x3c4] ;  /* 0x0000f100ff0f7b82 */ /* 0x000ea20000000800 */
[----:B------:R-:W-:Y:S01]  /*3b10*/  BSSY B0, `(.L_x_689) ;  /* 0x0000015000007945 */ /* 0x000fe20003800000 */
[-C--:B01----:R-:W-:Y:S02]  /*3b20*/  LEA.HI R3, R31, R31.reuse, RZ, 0x1 ;  /* 0x0000001f1f037211 */ /* 0x083fe400078f08ff */
[----:B------:R-:W-:Y:S02]  /*3b30*/  SHF.R.S32.HI R30, RZ, 0x1f, R31 ;  /* 0x0000001fff1e7819 */ /* 0x000fe4000001141f */
[----:B------:R-:W-:Y:S02]  /*3b40*/  LOP3.LUT R4, R3, 0xfffffffe, RZ, 0xc0, !PT ;  /* 0xfffffffe03047812 */ /* 0x000fe400078ec0ff */
[----:B------:R-:W-:-:S03]  /*3b50*/  LEA.HI R30, R30, R31, RZ, 0x4 ;  /* 0x0000001f1e1e7211 */ /* 0x000fc600078f20ff */
[----:B------:R-:W-:Y:S01]  /*3b60*/  IMAD.IADD R4, R31, 0x1, -R4 ;  /* 0x000000011f047824 */ /* 0x000fe200078e0a04 */
[----:B------:R-:W-:-:S04]  /*3b70*/  LOP3.LUT R2, R30, 0x3ffffff0, RZ, 0xc0, !PT ;  /* 0x3ffffff01e027812 */ /* 0x000fc800078ec0ff */
[----:B--2---:R-:W-:-:S04]  /*3b80*/  ISETP.GE.AND P0, PT, R4, R15, PT ;  /* 0x0000000f0400720c */ /* 0x004fc80003f06270 */
        /* <DEDUP_REMOVED lines=13> */
.L_x_690:
[----:B------:R-:W-:Y:S05]  /*3c60*/  BSYNC B0 ;  /* 0x0000000000007941 */ /* 0x000fea0003800000 */
.L_x_689:
        /* <DEDUP_REMOVED lines=46> */
.L_x_693:
        /* <DEDUP_REMOVED lines=77> */
.L_x_692:
        /* <DEDUP_REMOVED lines=46> */
.L_x_694:
        /* <DEDUP_REMOVED lines=9> */
.L_x_696:
[----:B------:R-:W-:Y:S05]  /*4790*/  BSYNC B0 ;  /* 0x0000000000007941 */ /* 0x000fea0003800000 */
.L_x_695:
        /* <DEDUP_REMOVED lines=12> */
.L_x_691:
        /* <DEDUP_REMOVED lines=100> */
        .weak           $__internal_13_$__cuda_sm20_div_s64
        .type           $__internal_13_$__cuda_sm20_div_s64,@function
        .size           $__internal_13_$__cuda_sm20_div_s64,(.L_x_7897 - $__internal_13_$__cuda_sm20_div_s64)
$__internal_13_$__cuda_sm20_div_s64:
[----:B------:R-:W-:Y:S01]  /*4ea0*/  IADD3 R41, P0, RZ, -R22, RZ ;  /* 0x80000016ff297210 */ /* 0x000fe20007f1e0ff */
[----:B------:R-:W-:Y:S01]  /*4eb0*/  IMAD.MOV.U32 R35, RZ, RZ, RZ ;  /* 0x000000ffff237224 */ /* 0x000fe200078e00ff */
        /* <DEDUP_REMOVED lines=30> */
[C---:B------:R-:W-:Y:S02]  /*50a0*/  IMAD R19, R25.reuse, R24, RZ ;  /* 0x0000001819137224 */ /* 0x040fe400078e02ff */
[----:B------:R-:W-:-:S04]  /*50b0*/  IMAD.HI.U32 R18, P3, R25, R18, R48 ;  /* 0x0000001219127227 */ /* 0x000fc80007860030 */
[----:B------:R-:W-:Y:S01]  /*50c0*/  IMAD.HI.U32 R17, R25, R24, RZ ;  /* 0x0000001819117227 */ /* 0x000fe200078e00ff */
[----:B------:R-:W-:Y:S02]  /*50d0*/  IADD3 R19, P2, R19, R18, RZ ;  /* 0x0000001213137210 */ /* 0x000fe40007f5e0ff */
[----:B------:R-:W-:Y:S01]  /*50e0*/  IADD3 R18, P0, RZ, -R34, RZ ;  /* 0x80000022ff127210 */ /* 0x000fe20007f1e0ff */
[----:B------:R-:W-:-:S03]  /*50f0*/  IMAD.X R25, R17, 0x1, R25, P5 ;  /* 0x0000000111197824 */ /* 0x000fc600028e0619 */
[----:B------:R-:W-:Y:S02]  /*5100*/  SEL R18, R18, R34, !P1 ;  /* 0x0000002212127207 */ /* 0x000fe40004800000 */
        /* <DEDUP_REMOVED lines=25> */
[----:B------:R-:W-:Y:S02]  /*52a0*/  SEL R17, R18, R17, P3 ;  /* 0x0000001112117207 */ /* 0x000fe40001800000 */
[----:B------:R-:W-:Y:S02]  /*52b0*/  IADD3 R25, P1, R34, 0x1, RZ ;  /* 0x0000000122197810 */ /* 0x000fe40007f3e0ff */
[----:B------:R-:W-:Y:S01]  /*52c0*/  SEL R19, R19, R24, P3 ;  /* 0x0000001813137207 */ /* 0x000fe20001800000 */
[----:B------:R-:W-:Y:S01]  /*52d0*/  IMAD.MOV.U32 R24, RZ, RZ, R20 ;  /* 0x000000ffff187224 */ /* 0x000fe200078e0014 */
[----:B------:R-:W-:-:S02]  /*52e0*/  ISETP.GE.U32.AND.EX P0, PT, R17, R41, PT, P0 ;  /* 0x000000291100720c */ /* 0x000fc40003f06100 */
[----:B------:R-:W-:Y:S01]  /*52f0*/  LOP3.LUT R17, R4, R21, RZ, 0x3c, !PT ;  /* 0x0000001504117212 */ /* 0x000fe200078e3cff */
[----:B------:R-:W-:Y:S01]  /*5300*/  IMAD.X R18, RZ, RZ, R19, P1 ;  /* 0x000000ffff127224 */ /* 0x000fe200008e0613 */
[----:B------:R-:W-:Y:S02]  /*5310*/  SEL R25, R25, R34, P0 ;  /* 0x0000002219197207 */ /* 0x000fe40000000000 */
[----:B------:R-:W-:Y:S02]  /*5320*/  ISETP.GE.AND P2, PT, R17, RZ, PT ;  /* 0x000000ff1100720c */ /* 0x000fe40003f46270 */
[----:B------:R-:W-:Y:S02]  /*5330*/  SEL R19, R18, R19, P0 ;  /* 0x0000001312137207 */ /* 0x000fe40000000000 */
[----:B------:R-:W-:Y:S02]  /*5340*/  IADD3 R18, P1, RZ, -R25, RZ ;  /* 0x80000019ff127210 */ /* 0x000fe40007f3e0ff */
[----:B------:R-:W-:-:S02]  /*5350*/  ISETP.NE.U32.AND P0, PT, R22, RZ, PT ;  /* 0x000000ff1600720c */ /* 0x000fc40003f05070 */
[----:B------:R-:W-:Y:S02]  /*5360*/  IADD3.X R22, RZ, ~R19, RZ, P1, !PT ;  /* 0x80000013ff167210 */ /* 0x000fe40000ffe4ff */
[----:B------:R-:W-:Y:S01]  /*5370*/  SEL R18, R18, R25, !P2 ;  /* 0x0000001912127207 */ /* 0x000fe20005000000 */
[----:B------:R-:W-:Y:S01]  /*5380*/  IMAD.MOV.U32 R25, RZ, RZ, 0x0 ;  /* 0x00000000ff197424 */ /* 0x000fe200078e00ff */
[----:B------:R-:W-:Y:S02]  /*5390*/  ISETP.NE.AND.EX P0, PT, R4, RZ, PT, P0 ;  /* 0x000000ff0400720c */ /* 0x000fe40003f05300 */
[----:B------:R-:W-:Y:S02]  /*53a0*/  SEL R22, R22, R19, !P2 ;  /* 0x0000001316167207 */ /* 0x000fe40005000000 */
[----:B------:R-:W-:Y:S02]  /*53b0*/  SEL R18, R18, 0xffffffff, P0 ;  /* 0xffffffff12127807 */ /* 0x000fe40000000000 */
[----:B------:R-:W-:Y:S01]  /*53c0*/  SEL R19, R22, 0xffffffff, P0 ;  /* 0xffffffff16137807 */ /* 0x000fe20000000000 */
[----:B------:R-:W-:Y:S06]  /*53d0*/  RET.REL.NODEC R24 `(_ZN5flash32flash_fwd_splitkv_combine_kernelI23Flash_fwd_kernel_traitsILi192ELi64ELi64ELi4ELb0ELb0EN7cutlass10bfloat16_tE19Flash_kernel_traitsILi192ELi64ELi64ELi4ES3_EELi8ELi1ELb1EEEvNS_16Flash_fwd_paramsE) ;  /* 0xffffffac18087950 */ /* 0x000fec0003c3ffff */
.L_x_697:
        /* <DEDUP_REMOVED lines=10> */
.L_x_7897:


//--------------------- .text._ZN5flash24flash_fwd_splitkv_kernelI23Flash_fwd_kernel_traitsILi192ELi64ELi64ELi4ELb0ELb0EN7cutlass10bfloat16_tE19Flash_kernel_traitsILi192ELi64ELi64ELi4ES3_EELb0ELb0ELb0ELb0ELb0ELb0ELb0ELb0EEEvNS_16Flash_fwd_paramsE --------------------------
	.section	.text._ZN5flash24flash_fwd_splitkv_kernelI23Flash_fwd_kernel_traitsILi192ELi64ELi64ELi4ELb0ELb0EN7cutlass10bfloat16_tE19Flash_kernel_traitsILi192ELi64ELi64ELi4ES3_EELb0ELb0ELb0ELb0ELb0ELb0ELb0ELb0EEEvNS_16Flash_fwd_paramsE,"ax",@progbits
	.align	128
        .global         _ZN5flash24flash_fwd_splitkv_kernelI23Flash_fwd_kernel_traitsILi192ELi64ELi64ELi4ELb0ELb0EN7cutlass10bfloat16_tE19Flash_kernel_traitsILi192ELi64ELi64ELi4ES3_EELb0ELb0ELb0ELb0ELb0ELb0ELb0ELb0EEEvNS_16Flash_fwd_paramsE
        .type           _ZN5flash24flash_fwd_splitkv_kernelI23Flash_fwd_kernel_traitsILi192ELi64ELi64ELi4ELb0ELb0EN7cutlass10bfloat16_tE19Flash_kernel_traitsILi192ELi64ELi64ELi4ES3_EELb0ELb0ELb0ELb0ELb0ELb0ELb0ELb0EEEvNS_16Flash_fwd_paramsE,@function
        .size           _ZN5flash24flash_fwd_splitkv_kernelI23Flash_fwd_kernel_traitsILi192ELi64ELi64ELi4ELb0ELb0EN7cutlass10bfloat16_tE19Flash_kernel_traitsILi192ELi64ELi64ELi4ES3_EELb0ELb0ELb0ELb0ELb0ELb0ELb0ELb0EEEvNS_16Flash_fwd_paramsE,(.L_x_7932 - _ZN5flash24flash_fwd_splitkv_kernelI23Flash_fwd_kernel_traitsILi192ELi64ELi64ELi4ELb0ELb0EN7cutlass10bfloat16_tE19Flash_kernel_traitsILi192ELi64ELi64ELi4ES3_EELb0ELb0ELb0ELb0ELb0ELb0ELb0ELb0EEEvNS_16Flash_fwd_paramsE)
        .other          _ZN5flash24flash_fwd_splitkv_kernelI23Flash_fwd_kernel_traitsILi192ELi64ELi64ELi4ELb0ELb0EN7cutlass10bfloat16_tE19Flash_kernel_traitsILi192ELi64ELi64ELi4ES3_EELb0ELb0ELb0ELb0ELb0ELb0ELb0ELb0EEEvNS_16Flash_fwd_paramsE,@"STO_CUDA_ENTRY STV_DEFAULT"
_ZN5flash24flash_fwd_splitkv_kernelI23Flash_fwd_kernel_traitsILi192ELi64ELi64ELi4ELb0ELb0EN7cutlass10bfloat16_tE19Flash_kernel_traitsILi192ELi64ELi64ELi4ES3_EELb0ELb0ELb0ELb0ELb0ELb0ELb0ELb0EEEvNS_16Flash_fwd_paramsE:
.text._ZN5flash24flash_fwd_splitkv_kernelI23Flash_fwd_kernel_traitsILi192ELi64ELi64ELi4ELb0ELb0EN7cutlass10bfloat16_tE19Flash_kernel_traitsILi192ELi64ELi64ELi4ES3_EELb0ELb0ELb0ELb0ELb0ELb0ELb0ELb0EEEvNS_16Flash_fwd_paramsE:
[----:B------:R-:W-:Y:S08]  /*0000*/  LDC R1, c[0x0][0x28] ;  /* 0x00000a00ff017b82 */ /* 0x000ff00000000800 */
[----:B------:R-:W1:Y:S01]  /*0010*/  LDC.64 R2, c[0x0][0x300] ;  /* 0x0000c000ff027b82 */ /* 0x000e620000000a00 */
[----:B------:R-:W2:Y:S01]  /*0020*/  S2R R11, SR_CTAID.Y ;  /* 0x00000000000b7919 */ /* 0x000ea20000002600 */
[----:B------:R-:W-:Y:S01]  /*0030*/  ULDC.64 UR4, c[0x0][0x2f0] ;  /* 0x0000bc0000047ab9 */ /* 0x000fe20000000a00 */
[----:B------:R-:W-:Y:S01]  /*0040*/  IMAD.MOV.U32 R206, RZ, RZ, -0x1 ;  /* 0xffffffffffce7424 */ /* 0x000fe200078e00ff */
[----:B------:R-:W-:Y:S01]  /*0050*/  ISETP.NE.U32.AND P2, PT, RZ, UR4, PT ;  /* 0x00000004ff007c0c */ /* 0x000fe2000bf45070 */
[----:B------:R-:W-:-:S03]  /*0060*/  ULDC.64 UR8, c[0x0][0x208] ;  /* 0x0000820000087ab9 */ /* 0x000fc60000000a00 */
[----:B------:R-:W2:Y:S01]  /*0070*/  LDC.64 R4, c[0x0][0x2f0] ;  /* 0x0000bc00ff047b82 */ /* 0x000ea20000000a00 */
[----:B------:R-:W-:-:S07]  /*0080*/  ISETP.NE.AND.EX P2, PT, RZ, UR5, PT, P2 ;  /* 0x00000005ff007c0c */ /* 0x000fce000bf45320 */
[----:B------:R-:W3:Y:S01]  /*0090*/  LDC.U8 R0, c[0x0][0x3c2] ;  /* 0x0000f080ff007b82 */ /* 0x000ee20000000000 */
[----:B-1----:R-:W-:-:S07]  /*00a0*/  ISETP.NE.U32.AND P1, PT, R2, RZ, PT ;  /* 0x000000ff0200720c */ /* 0x002fce0003f25070 */
[----:B------:R-:W1:Y:S01]  /*00b0*/  LDC.64 R8, c[0x0][0x2f8] ;  /* 0x0000be00ff087b82 */ /* 0x000e620000000a00 */
[----:B------:R-:W-:Y:S01]  /*00c0*/  ISETP.NE.AND.EX P1, PT, R3, RZ, PT, P1 ;  /* 0x000000ff0300720c */ /* 0x000fe20003f25310 */
[----:B--2---:R-:W-:-:S06]  /*00d0*/  IMAD.WIDE R16, R11, 0x4, R4 ;  /* 0x000000040b107825 */ /* 0x004fcc00078e0204 */
[----:B------:R-:W2:Y:S01]  /*00e0*/  LDC.64 R2, c[0x0][0x2f8] ;  /* 0x0000be00ff027b82 */ /* 0x000ea20000000a00 */
[----:B------:R-:W4:Y:S04]  /*00f0*/  @P2 LDG.E R206, desc[UR8][R16.64] ;  /* 0x0000000810ce2981 */ /* 0x000f28000c1e1900 */
[----:B------:R-:W4:Y:S03]  /*0100*/  @P2 LDG.E R5, desc[UR8][R16.64+0x4] ;  /* 0x0000040810052981 */ /* 0x000f26000c1e1900 */
[----:B------:R-:W3:Y:S01]  /*0110*/  @P1 LDC.64 R6, c[0x0][0x300] ;  /* 0x0000c000ff061b82 */ /* 0x000ee20000000a00 */
[----:B------:R-:W-:Y:S02]  /*0120*/  IMAD.MOV.U32 R12, RZ, RZ, RZ ;  /* 0x000000ffff0c7224 */ /* 0x000fe400078e00ff */
[----:B---3--:R-:W-:-:S05]  /*0130*/  @P1 IMAD.WIDE R14, R11, 0x4, R6 ;  /* 0x000000040b0e1825 */ /* 0x008fca00078e0206 */
[----:B------:R3:W5:Y:S01]  /*0140*/  @P1 LDG.E R12, desc[UR8][R14.64] ;  /* 0x000000080e0c1981 */ /* 0x000762000c1e1900 */
[----:B------:R-:W-:Y:S02]  /*0150*/  ISETP.NE.AND P3, PT, R0, RZ, PT ;  /* 0x000000ff0000720c */ /* 0x000fe40003f65270 */
[----:B--2---:R-:W-:-:S04]  /*0160*/  ISETP.EQ.U32.AND P0, PT, R2, RZ, PT ;  /* 0x000000ff0200720c */ /* 0x004fc80003f02070 */
[----:B------:R-:W-:Y:S01]  /*0170*/  ISETP.EQ.OR.EX P0, PT, R3, RZ, !P3, P0 ;  /* 0x000000ff0300720c */ /* 0x000fe20005f02700 */
[----:B------:R-:W-:Y:S02]  /*0180*/  IMAD.MOV.U32 R13, RZ, RZ, -0x1 ;  /* 0xffffffffff0d7424 */ /* 0x000fe400078e00ff */
[----:B-1----:R-:W-:Y:S01]  /*0190*/  IMAD.WIDE R8, R11, 0x4, R8 ;  /* 0x000000040b087825 */ /* 0x002fe200078e0208 */
[----:B------:R-:W1:Y:S01]  /*01a0*/  S2R R33, SR_CTAID.X ;  /* 0x0000000000217919 */ /* 0x000e620000002500 */
[----:B------:R-:W2:Y:S01]  /*01b0*/  S2R R28, SR_CTAID.Z ;  /* 0x00000000001c7919 */ /* 0x000ea20000002700 */
[----:B------:R-:W1:Y:S07]  /*01c0*/  S2R R6, SR_TID.X ;  /* 0x0000000000067919 */ /* 0x000e6e0000002100 */
[----:B------:R3:W5:Y:S01]  /*01d0*/  @!P0 LDG.E R13, desc[UR8][R8.64] ;  /* 0x00000008080d8981 */ /* 0x000762000c1e1900 */
[----:B------:R-:W-:-:S04]  /*01e0*/  ISETP.NE.U32.AND P0, PT, R2, RZ, PT ;  /* 0x000000ff0200720c */ /* 0x000fc80003f05070 */
[----:B------:R-:W-:Y:S01]  /*01f0*/  ISETP.NE.AND.EX P0, PT, R3, RZ, PT, P0 ;  /* 0x000000ff0300720c */ /* 0x000fe20003f05300 */
[----:B----4-:R-:W-:-:S06]  /*0200*/  @P2 IMAD.IADD R208, R5, 0x1, -R206 ;  /* 0x0000000105d02824 */ /* 0x010fcc00078e0ace */
[----:B------:R-:W4:Y:S06]  /*0210*/  @!P2 LDC R208, c[0x0][0x2c4] ;  /* 0x0000b100ffd0ab82 */ /* 0x000f2c0000000800 */
[----:B-123--:R-:W-:Y:S05]  /*0220*/  @!P0 BRA `(.L_x_698) ;  /* 0x0000000000108947 */ /* 0x00efea0003800000 */
[----:B------:R-:W2:Y:S02]  /*0230*/  @P3 LDG.E R0, desc[UR8][R8.64+0x4] ;  /* 0x0000040808003981 */ /* 0x000ea4000c1e1900 */
[----:B--2--5:R-:W-:-:S06]  /*0240*/  @P3 IADD3 R5, R0, -R13, RZ ;  /* 0x8000000d00053210 */ /* 0x024fcc0007ffe0ff */
[----:B------:R2:W5:Y:S01]  /*0250*/  @!P3 LDG.E R5, desc[UR8][R8.64] ;  /* 0x000000080805b981 */ /* 0x000562000c1e1900 */
[----:B------:R-:W-:Y:S05]  /*0260*/  BRA `(.L_x_699) ;  /* 0x0000000000047947 */ /* 0x000fea0003800000 */
.L_x_698:
[----:B------:R-:W1:Y:S02]  /*0270*/  LDC R5, c[0x0][0x2c8] ;  /* 0x0000b200ff057b82 */ /* 0x000e640000000800 */
.L_x_699:
[----:B------:R-:W3:Y:S02]  /*0280*/  LDC.64 R2, c[0x0][0x308] ;  /* 0x0000c200ff027b82 */ /* 0x000ee40000000a00 */
[----:B---3--:R-:W-:-:S04]  /*0290*/  ISETP.NE.U32.AND P2, PT, R2, RZ, PT ;  /* 0x000000ff0200720c */ /* 0x008fc80003f45070 */
[----:B------:R-:W-:-:S13]  /*02a0*/  ISETP.NE.AND.EX P2, PT, R3, RZ, PT, P2 ;  /* 0x000000ff0300720c */ /* 0x000fda0003f45320 */
[----:B------:R-:W2:Y:S01]  /*02b0*/  @P2 LDC.64 R2, c[0x0][0x308] ;  /* 0x0000c200ff022b82 */ /* 0x000ea20000000a00 */
[----:B------:R-:W-:-:S07]  /*02c0*/  IMAD.SHL.U32 R199, R33, 0x40, RZ ;  /* 0x0000004021c77824 */ /* 0x000fce00078e00ff */
[----:B------:R-:W3:Y:S01]  /*02d0*/  @!P2 LDC R0, c[0x0][0x2cc] ;  /* 0x0000b300ff00ab82 */ /* 0x000ee20000000800 */
[----:B--2---:R-:W-:-:S07]  /*02e0*/  @P2 IMAD.WIDE R8, R11, 0x4, R2 ;  /* 0x000000040b082825 */ /* 0x004fce00078e0202 */
[----:B------:R-:W2:Y:S01]  /*02f0*/  @!P2 LDC.64 R2, c[0x0][0x318] ;  /* 0x0000c600ff02ab82 */ /* 0x000ea20000000a00 */
[----:B------:R-:W3:Y:S01]  /*0300*/  @P2 LDG.E R7, desc[UR8][R8.64] ;  /* 0x0000000808072981 */ /* 0x000ee2000c1e1900 */
[----:B----4-:R-:W-:Y:S02]  /*0310*/  ISETP.GT.AND P1, PT, R208, R199, PT ;  /* 0x000000c7d000720c */ /* 0x010fe40003f24270 */
[----:B--2---:R-:W-:-:S04]  /*0320*/  @!P2 ISETP.NE.U32.AND P0, PT, R2, RZ, PT ;  /* 0x000000ff0200a20c */ /* 0x004fc80003f05070 */
[----:B------:R-:W-:-:S04]  /*0330*/  @!P2 ISETP.NE.AND.EX P0, PT, R3, RZ, PT, P0 ;  /* 0x000000ff0300a20c */ /* 0x000fc80003f05300 */
[----:B---3--:R-:W-:Y:S01]  /*0340*/  @!P2 SEL R0, R0, RZ, P0 ;  /* 0x000000ff0000a207 */ /* 0x008fe20000000000 */
[----:B-----5:R-:W-:Y:S02]  /*0350*/  @P2 IMAD.IADD R82, R7, 0x1, -R12 ;  /* 0x0000000107522824 */ /* 0x020fe400078e0a0c */
[----:B------:R-:W-:Y:S06]  /*0360*/  @!P1 EXIT ;  /* 0x000000000000994d */ /* 0x000fec0003800000 */
[----:B-1----:R-:W-:Y:S01]  /*0370*/  @!P2 IADD3 R82, R0, R5, -R12 ;  /* 0x000000050052a210 */ /* 0x002fe20007ffe80c */
[----:B------:R-:W-:Y:S02]  /*0380*/  ULDC UR5, c[0x0][0x2c8] ;  /* 0x0000b20000057ab9 */ /* 0x000fe40000000800 */
[----:B------:R-:W-:Y:S02]  /*0390*/  UIADD3 UR5, UR5, 0x3f, URZ ;  /* 0x0000003f05057890 */ /* 0x000fe4000fffe03f */
[----:B------:R-:W-:Y:S02]  /*03a0*/  VIADD R3, R82, 0x3f ;  /* 0x0000003f52037836 */ /* 0x000fe40000000000 */
[----:B------:R-:W-:-:S03]  /*03b0*/  USHF.R.S32.HI UR4, URZ, 0x1f, UR5 ;  /* 0x0000001f3f047899 */ /* 0x000fc60008011405 */
[----:B------:R-:W-:Y:S01]  /*03c0*/  SHF.R.S32.HI R0, RZ, 0x1f, R3 ;  /* 0x0000001fff007819 */ /* 0x000fe20000011403 */
[----:B------:R-:W-:-:S03]  /*03d0*/  ULEA.HI UR4, UR4, UR5, URZ, 0x6 ;  /* 0x0000000504047291 */ /* 0x000fc6000f8f303f */
[----:B------:R-:W-:Y:S01]  /*03e0*/  LEA.HI R0, R0, R3, RZ, 0x6 ;  /* 0x0000000300007211 */ /* 0x000fe200078f30ff */
[----:B------:R-:W-:-:S03]  /*03f0*/  USHF.R.S32.HI UR4, URZ, 0x6, UR4 ;  /* 0x000000063f047899 */ /* 0x000fc60008011404 */
[----:B------:R-:W-:-:S04]  /*0400*/  SHF.R.S32.HI R133, RZ, 0x6, R0 ;  /* 0x00000006ff857819 */ /* 0x000fc80000011400 */
[----:B------:R-:W-:-:S04]  /*0410*/  VIMNMX R133, R133, UR4, PT ;  /* 0x0000000485857c48 */ /* 0x000fc8000bfe0100 */
[----:B------:R-:W-:-:S13]  /*0420*/  ISETP.GT.AND P0, PT, R133, RZ, PT ;  /* 0x000000ff8500720c */ /* 0x000fda0003f04270 */
[----:B------:R-:W-:Y:S05]  /*0430*/  @P0 BRA `(.L_x_700) ;  /* 0x0000000800480947 */ /* 0x000fea0003800000 */
[----:B------:R-:W-:Y:S01]  /*0440*/  ISETP.NE.AND P0, PT, R206, -0x1, PT ;  /* 0xffffffffce00780c */ /* 0x000fe20003f05270 */
[----:B------:R-:W1:Y:S01]  /*0450*/  LDC.64 R4, c[0x0][0x298] ;  /* 0x0000a600ff047b82 */ /* 0x000e620000000a00 */
[----:B------:R-:W-:Y:S01]  /*0460*/  SHF.R.S32.HI R7, RZ, 0x1f, R6 ;  /* 0x0000001fff077819 */ /* 0x000fe20000011406 */
[----:B------:R-:W-:Y:S01]  /*0470*/  ULDC UR4, c[0x0][0x270] ;  /* 0x00009c0000047ab9 */ /* 0x000fe20000000800 */
[----:B------:R-:W-:Y:S01]  /*0480*/  IMAD.IADD R208, R208, 0x1, -R199 ;  /* 0x00000001d0d07824 */ /* 0x000fe200078e0ac7 */
[----:B------:R-:W-:Y:S01]  /*0490*/  BSSY B0, `(.L_x_701) ;  /* 0x0000039000007945 */ /* 0x000fe20003800000 */
[----:B------:R-:W-:-:S04]  /*04a0*/  LEA.HI R0, R7, R6, RZ, 0x3 ;  /* 0x0000000607007211 */ /* 0x000fc800078f18ff */
[----:B------:R-:W-:-:S03]  /*04b0*/  LOP3.LUT R7, R0, 0xfffffff8, RZ, 0xc0, !PT ;  /* 0xfffffff800077812 */ /* 0x000fc600078ec0ff */
[----:B------:R-:W2:Y:S01]  /*04c0*/  @!P0 LDC.64 R2, c[0x0][0x290] ;  /* 0x0000a400ff028b82 */ /* 0x000ea20000000a00 */
[----:B------:R-:W-:Y:S01]  /*04d0*/  @!P0 SHF.R.S32.HI R9, RZ, 0x1f, R11 ;  /* 0x0000001fff098819 */ /* 0x000fe2000001140b */
[----:B------:R-:W-:Y:S01]  /*04e0*/  IMAD.IADD R6, R6, 0x1, -R7 ;  /* 0x0000000106067824 */ /* 0x000fe200078e0a07 */
[----:B------:R-:W-:-:S04]  /*04f0*/  SHF.R.S32.HI R7, RZ, 0x1f, R199 ;  /* 0x0000001fff077819 */ /* 0x000fc800000114c7 */
[C---:B------:R-:W-:Y:S02]  /*0500*/  SHF.L.U32 R10, R6.reuse, 0x3, RZ ;  /* 0x00000003060a7819 */ /* 0x040fe400000006ff */
[----:B------:R-:W-:Y:S01]  /*0510*/  ISETP.NE.AND P6, PT, R6, RZ, PT ;  /* 0x000000ff0600720c */ /* 0x000fe20003fc5270 */
[----:B-1----:R-:W-:-:S04]  /*0520*/  @P0 IMAD.WIDE.U32 R12, R206, R4, RZ ;  /* 0x00000004ce0c0225 */ /* 0x002fc800078e00ff */
[----:B------:R-:W-:Y:S02]  /*0530*/  @P0 IMAD R206, R206, R5, R13 ;  /* 0x00000005cece0224 */ /* 0x000fe400078e020d */
[----:B------:R-:W-:Y:S02]  /*0540*/  VIADD R6, R10, 0x80 ;  /* 0x000000800a067836 */ /* 0x000fe40000000000 */
[-C--:B--2---:R-:W-:Y:S02]  /*0550*/  @!P0 IMAD R8, R9, R2.reuse, RZ ;  /* 0x0000000209088224 */ /* 0x084fe400078e02ff */
[----:B------:R-:W-:-:S04]  /*0560*/  @!P0 IMAD.WIDE.U32 R14, R11, R2, RZ ;  /* 0x000000020b0e8225 */ /* 0x000fc800078e00ff */
[C---:B------:R-:W-:Y:S02]  /*0570*/  @!P0 IMAD R3, R11.reuse, R3, R8 ;  /* 0x000000030b038224 */ /* 0x040fe400078e0208 */
[----:B------:R-:W-:Y:S01]  /*0580*/  @P0 IMAD.MOV.U32 R8, RZ, RZ, R12 ;  /* 0x000000ffff080224 */ /* 0x000fe200078e000c */
[----:B------:R-:W-:Y:S01]  /*0590*/  @!P0 MOV R8, R14 ;  /* 0x0000000e00088202 */ /* 0x000fe20000000f00 */
[----:B------:R-:W-:Y:S01]  /*05a0*/  IMAD R2, R11, UR4, R28 ;  /* 0x000000040b027c24 */ /* 0x000fe2000f8e021c */
[----:B------:R-:W-:Y:S01]  /*05b0*/  SHF.R.S32.HI R11, RZ, 0x1f, R10 ;  /* 0x0000001fff0b7819 */ /* 0x000fe2000001140a */
[-C--:B------:R-:W-:Y:S01]  /*05c0*/  IMAD R12, R7, R4.reuse, RZ ;  /* 0x00000004070c7224 */ /* 0x080fe200078e02ff */
[----:B------:R-:W-:Y:S01]  /*05d0*/  ULDC UR4, c[0x0][0x2c4] ;  /* 0x0000b10000047ab9 */ /* 0x000fe20000000800 */
[----:B------:R-:W-:Y:S01]  /*05e0*/  @!P0 IMAD.IADD R206, R15, 0x1, R3 ;  /* 0x000000010fce8824 */ /* 0x000fe200078e0203 */
[----:B------:R-:W-:Y:S01]  /*05f0*/  SHF.R.S32.HI R3, RZ, 0x3, R0 ;  /* 0x00000003ff037819 */ /* 0x000fe20000011400 */
[C---:B------:R-:W-:Y:S01]  /*0600*/  IMAD R7, R199.reuse, R5, R12 ;  /* 0x00000005c7077224 */ /* 0x040fe200078e020c */
[----:B------:R-:W-:Y:S01]  /*0610*/  SHF.R.S32.HI R0, RZ, 0x1f, R28 ;  /* 0x0000001fff007819 */ /* 0x000fe2000001141c */
[----:B------:R-:W-:Y:S01]  /*0620*/  IMAD.WIDE.U32 R12, R199, R4, R10 ;  /* 0x00000004c70c7225 */ /* 0x000fe200078e000a */
[----:B------:R-:W-:-:S03]  /*0630*/  IADD3 R9, R3, 0x10, RZ ;  /* 0x0000001003097810 */ /* 0x000fc60007ffe0ff */
[----:B------:R-:W-:Y:S01]  /*0640*/  IMAD R2, R2, UR4, R199 ;  /* 0x0000000402027c24 */ /* 0x000fe2000f8e02c7 */
[----:B------:R-:W-:Y:S01]  /*0650*/  IADD3 R12, P0, R8, R12, RZ ;  /* 0x0000000c080c7210 */ /* 0x000fe20007f1e0ff */
[----:B------:R-:W-:Y:S01]  /*0660*/  ULDC.64 UR4, c[0x0][0x2a0] ;  /* 0x0000a80000047ab9 */ /* 0x000fe20000000a00 */
[-C--:B------:R-:W-:Y:S01]  /*0670*/  ISETP.GE.AND P1, PT, R9, R208.reuse, PT ;  /* 0x000000d00900720c */ /* 0x080fe20003f26270 */
[----:B------:R-:W-:Y:S01]  /*0680*/  IMAD R17, R0, UR4, RZ ;  /* 0x0000000400117c24 */ /* 0x000fe2000f8e02ff */
[----:B------:R-:W-:Y:S02]  /*0690*/  IADD3.X R13, R206, R13, R7, P0, !PT ;  /* 0x0000000dce0d7210 */ /* 0x000fe400007fe407 */
[-C--:B------:R-:W-:Y:S01]  /*06a0*/  ISETP.GE.AND P0, PT, R3, R208.reuse, PT ;  /* 0x000000d00300720c */ /* 0x080fe20003f06270 */
[C---:B------:R-:W-:Y:S01]  /*06b0*/  IMAD R17, R28.reuse, UR5, R17 ;  /* 0x000000051c117c24 */ /* 0x040fe2000f8e0211 */
[----:B------:R-:W-:Y:S01]  /*06c0*/  ISETP.GE.OR P4, PT, R9, R208, P6 ;  /* 0x000000d00900720c */ /* 0x000fe20003786670 */
[----:B------:R-:W-:Y:S01]  /*06d0*/  IMAD.WIDE.U32 R28, R28, UR4, R12 ;  /* 0x000000041c1c7c25 */ /* 0x000fe2000f8e000c */
[----:B------:R-:W-:-:S02]  /*06e0*/  SHF.R.S32.HI R9, RZ, 0x1f, R3 ;  /* 0x0000001fff097819 */ /* 0x000fc40000011403 */
[----:B------:R-:W-:Y:S01]  /*06f0*/  IADD3 R8, R10, 0x40, RZ ;  /* 0x000000400a087810 */ /* 0x000fe20007ffe0ff */
[----:B------:R-:W-:Y:S01]  /*0700*/  VIADD R13, R3, 0x20 ;  /* 0x00000020030d7836 */ /* 0x000fe20000000000 */
[----:B------:R-:W-:-:S05]  /*0710*/  IADD3 R17, R29, R17, RZ ;  /* 0x000000111d117210 */ /* 0x000fca0007ffe0ff */
[----:B------:R-:W-:Y:S05]  /*0720*/  @P0 BRA `(.L_x_702) ;  /* 0x00000000003c0947 */ /* 0x000fea0003800000 */
[-C--:B------:R-:W-:Y:S01]  /*0730*/  IMAD R0, R9, R4.reuse, RZ ;  /* 0x0000000409007224 */ /* 0x080fe200078e02ff */
[----:B------:R-:W-:Y:S01]  /*0740*/  ULDC UR6, c[0x0][0x2d0] ;  /* 0x0000b40000067ab9 */ /* 0x000fe20000000800 */
[----:B------:R-:W-:Y:S01]  /*0750*/  IMAD.MOV.U32 R16, RZ, RZ, R28 ;  /* 0x000000ffff107224 */ /* 0x000fe200078e001c */
[----:B------:R-:W-:Y:S01]  /*0760*/  ISETP.GE.AND P5, PT, R10, UR6, PT ;  /* 0x000000060a007c0c */ /* 0x000fe2000bfa6270 */
[C---:B------:R-:W-:Y:S01]  /*0770*/  IMAD R0, R3.reuse, R5, R0 ;  /* 0x0000000503007224 */ /* 0x040fe200078e0200 */
[----:B------:R-:W-:Y:S01]  /*0780*/  ISETP.GE.AND P3, PT, R8, UR6, PT ;  /* 0x0000000608007c0c */ /* 0x000fe2000bf66270 */
[----:B------:R-:W-:Y:S01]  /*0790*/  IMAD.WIDE.U32 R14, R3, R4, R16 ;  /* 0x00000004030e7225 */ /* 0x000fe200078e0010 */
[----:B------:R-:W-:Y:S01]  /*07a0*/  ISETP.GE.AND P2, PT, R6, UR6, PT ;  /* 0x0000000606007c0c */ /* 0x000fe2000bf46270 */
[----:B------:R-:W-:Y:S02]  /*07b0*/  ULDC.64 UR4, c[0x0][0x280] ;  /* 0x0000a00000047ab9 */ /* 0x000fe40000000a00 */
[----:B------:R-:W-:Y:S01]  /*07c0*/  IMAD.IADD R0, R15, 0x1, R0 ;  /* 0x000000010f007824 */ /* 0x000fe200078e0200 */
[----:B------:R-:W-:-:S04]  /*07d0*/  LEA R18, P0, R14, UR4, 0x1 ;  /* 0x000000040e127c11 */ /* 0x000fc8000f8008ff */
[----:B------:R-:W-:-:S05]  /*07e0*/  LEA.HI.X R19, R14, UR5, R0, 0x1, P0 ;  /* 0x000000050e137c11 */ /* 0x000fca00080f0c00 */
[----:B------:R1:W-:Y:S04]  /*07f0*/  @!P5 STG.E.128 desc[UR8][R18.64], RZ ;  /* 0x000000ff1200d986 */ /* 0x0003e8000c101d08 */
[----:B------:R1:W-:Y:S04]  /*0800*/  @!P3 STG.E.128 desc[UR8][R18.64+0x80], RZ ;  /* 0x000080ff1200b986 */ /* 0x0003e8000c101d08 */
[----:B------:R1:W-:Y:S02]  /*0810*/  @!P2 STG.E.128 desc[UR8][R18.64+0x100], RZ ;  /* 0x000100ff1200a986 */ /* 0x0003e4000c101d08 */
.L_x_702:
[----:B------:R-:W-:Y:S05]  /*0820*/  BSYNC B0 ;  /* 0x0000000000007941 */ /* 0x000fea0003800000 */
.L_x_701:
[----:B------:R-:W-:Y:S01]  /*0830*/  BSSY B0, `(.L_x_703) ;  /* 0x0000015000007945 */ /* 0x000fe20003800000 */
[----:B------:R-:W-:-:S03]  /*0840*/  ISETP.GE.AND P0, PT, R13, R208, PT ;  /* 0x000000d00d00720c */ /* 0x000fc60003f06270 */
[----:B------:R-:W-:Y:S10]  /*0850*/  @P1 BRA `(.L_x_704) ;  /* 0x0000000000481947 */ /* 0x000ff40003800000 */
[----:B------:R-:W-:Y:S01]  /*0860*/  IADD3 R7, P1, R3, 0x10, RZ ;  /* 0x0000001003077810 */ /* 0x000fe20007f3e0ff */
[----:B------:R-:W-:Y:S01]  /*0870*/  IMAD.MOV.U32 R14, RZ, RZ, R28 ;  /* 0x000000ffff0e7224 */ /* 0x000fe200078e001c */
[----:B------:R-:W-:Y:S01]  /*0880*/  ULDC UR6, c[0x0][0x2d0] ;  /* 0x0000b40000067ab9 */ /* 0x000fe20000000800 */
[----:B------:R-:W-:Y:S01]  /*0890*/  ULDC.64 UR4, c[0x0][0x280] ;  /* 0x0000a00000047ab9 */ /* 0x000fe20000000a00 */
[----:B------:R-:W-:Y:S01]  /*08a0*/  ISETP.GE.AND P3, PT, R10, UR6, PT ;  /* 0x000000060a007c0c */ /* 0x000fe2000bf66270 */
[----:B------:R-:W-:Y:S01]  /*08b0*/  IMAD.X R15, RZ, RZ, R9, P1 ;  /* 0x000000ffff0f7224 */ /* 0x000fe200008e0609 */
[----:B------:R-:W-:Y:S02]  /*08c0*/  ISETP.GE.AND P2, PT, R8, UR6, PT ;  /* 0x0000000608007c0c */ /* 0x000fe4000bf46270 */
[----:B------:R-:W-:Y:S01]  /*08d0*/  ISETP.GE.AND P1, PT, R6, UR6, PT ;  /* 0x0000000606007c0c */ /* 0x000fe2000bf26270 */
[----:B------:R-:W-:Y:S01]  /*08e0*/  IMAD R0, R15, R4, RZ ;  /* 0x000000040f007224 */ /* 0x000fe200078e02ff */
[----:B------:R-:W-:-:S03]  /*08f0*/  MOV R15, R17 ;  /* 0x00000011000f7202 */ /* 0x000fc60000000f00 */
[C---:B------:R-:W-:Y:S02]  /*0900*/  IMAD R0, R7.reuse, R5, R0 ;  /* 0x0000000507007224 */ /* 0x040fe400078e0200 */
[----:B------:R-:W-:-:S04]  /*0910*/  IMAD.WIDE.U32 R14, R7, R4, R14 ;  /* 0x00000004070e7225 */ /* 0x000fc800078e000e */
[----:B------:R-:W-:Y:S01]  /*0920*/  IMAD.IADD R0, R15, 0x1, R0 ;  /* 0x000000010f007824 */ /* 0x000fe200078e0200 */
[----:B-1----:R-:W-:-:S04]  /*0930*/  LEA R18, P5, R14, UR4, 0x1 ;  /* 0x000000040e127c11 */ /* 0x002fc8000f8a08ff */
[----:B------:R-:W-:-:S05]  /*0940*/  LEA.HI.X R19, R14, UR5, R0, 0x1, P5 ;  /* 0x000000050e137c11 */ /* 0x000fca000a8f0c00 */
[----:B------:R2:W-:Y:S04]  /*0950*/  @!P3 STG.E.128 desc[UR8][R18.64], RZ ;  /* 0x000000ff1200b986 */ /* 0x0005e8000c101d08 */
[----:B------:R2:W-:Y:S04]  /*0960*/  @!P2 STG.E.128 desc[UR8][R18.64+0x80], RZ ;  /* 0x000080ff1200a986 */ /* 0x0005e8000c101d08 */
[----:B------:R2:W-:Y:S02]  /*0970*/  @!P1 STG.E.128 desc[UR8][R18.64+0x100], RZ ;  /* 0x000100ff12009986 */ /* 0x0005e4000c101d08 */
.L_x_704:
[----:B------:R-:W-:Y:S05]  /*0980*/  BSYNC B0 ;  /* 0x0000000000007941 */ /* 0x000fea0003800000 */
.L_x_703:
[----:B------:R-:W-:Y:S01]  /*0990*/  BSSY B0, `(.L_x_705) ;  /* 0x0000016000007945 */ /* 0x000fe20003800000 */
[----:B------:R-:W-:Y:S02]  /*09a0*/  ISETP.GE.OR P3, PT, R13, R208, P6 ;  /* 0x000000d00d00720c */ /* 0x000fe40003766670 */
[----:B------:R-:W-:Y:S01]  /*09b0*/  IADD3 R13, R3, 0x30, RZ ;  /* 0x00000030030d7810 */ /* 0x000fe20007ffe0ff */
[----:B------:R-:W-:Y:S05]  /*09c0*/  @P0 BRA `(.L_x_706) ;  /* 0x0000000000480947 */ /* 0x000fea0003800000 */
        /* <DEDUP_REMOVED lines=13> */
[----:B-12---:R-:W-:-:S04]  /*0aa0*/  LEA R18, P5, R14, UR4, 0x1 ;  /* 0x000000040e127c11 */ /* 0x006fc8000f8a08ff */
[----:B------:R-:W-:-:S05]  /*0ab0*/  LEA.HI.X R19, R14, UR5, R7, 0x1, P5 ;  /* 0x000000050e137c11 */ /* 0x000fca000a8f0c07 */
[----:B------:R3:W-:Y:S04]  /*0ac0*/  @!P2 STG.E.128 desc[UR8][R18.64], RZ ;  /* 0x000000ff1200a986 */ /* 0x0007e8000c101d08 */
[----:B------:R3:W-:Y:S04]  /*0ad0*/  @!P1 STG.E.128 desc[UR8][R18.64+0x80], RZ ;  /* 0x000080ff12009986 */ /* 0x0007e8000c101d08 */
[----:B------:R3:W-:Y:S02]  /*0ae0*/  @!P0 STG.E.128 desc[UR8][R18.64+0x100], RZ ;  /* 0x000100ff12008986 */ /* 0x0007e4000c101d08 */
.L_x_706:
[----:B------:R-:W-:Y:S05]  /*0af0*/  BSYNC B0 ;  /* 0x0000000000007941 */ /* 0x000fea0003800000 */
.L_x_705:
[-C--:B------:R-:W-:Y:S01]  /*0b00*/  ISETP.GE.AND P0, PT, R13, R208.reuse, PT ;  /* 0x000000d00d00720c */ /* 0x080fe20003f06270 */
[----:B------:R-:W-:Y:S01]  /*0b10*/  BSSY B0, `(.L_x_707) ;  /* 0x0000015000007945 */ /* 0x000fe20003800000 */
[----:B------:R-:W-:Y:S02]  /*0b20*/  IADD3 R0, P2, R2, R3, RZ ;  /* 0x0000000302007210 */ /* 0x000fe40007f5e0ff */
[----:B------:R-:W-:-:S09]  /*0b30*/  ISETP.GE.OR P5, PT, R3, R208, P6 ;  /* 0x000000d00300720c */ /* 0x000fd200037a6670 */
[----:B------:R-:W-:Y:S05]  /*0b40*/  @P0 BRA `(.L_x_708) ;  /* 0x0000000000440947 */ /* 0x000fea0003800000 */
[----:B------:R-:W-:Y:S01]  /*0b50*/  IADD3 R3, P0, R3, 0x30, RZ ;  /* 0x0000003003037810 */ /* 0x000fe20007f1e0ff */
[----:B------:R-:W-:Y:S01]  /*0b60*/  IMAD.MOV.U32 R16, RZ, RZ, R28 ;  /* 0x000000ffff107224 */ /* 0x000fe200078e001c */
[----:B------:R-:W-:Y:S01]  /*0b70*/  ULDC UR6, c[0x0][0x2d0] ;  /* 0x0000b40000067ab9 */ /* 0x000fe20000000800 */
[----:B------:R-:W-:Y:S02]  /*0b80*/  ULDC.64 UR4, c[0x0][0x280] ;  /* 0x0000a00000047ab9 */ /* 0x000fe40000000a00 */
[----:B------:R-:W-:Y:S01]  /*0b90*/  IMAD.X R7, RZ, RZ, R9, P0 ;  /* 0x000000ffff077224 */ /* 0x000fe200000e0609 */
[----:B------:R-:W-:Y:S01]  /*0ba0*/  ISETP.GE.AND P0, PT, R10, UR6, PT ;  /* 0x000000060a007c0c */ /* 0x000fe2000bf06270 */
[----:B------:R-:W-:-:S04]  /*0bb0*/  IMAD.WIDE.U32 R16, R3, R4, R16 ;  /* 0x0000000403107225 */ /* 0x000fc800078e0010 */
[----:B------:R-:W-:Y:S01]  /*0bc0*/  IMAD R12, R7, R4, RZ ;  /* 0x00000004070c7224 */ /* 0x000fe200078e02ff */
[----:B------:R-:W-:-:S03]  /*0bd0*/  LEA R4, P1, R16, UR4, 0x1 ;  /* 0x0000000410047c11 */ /* 0x000fc6000f8208ff */
[----:B------:R-:W-:-:S04]  /*0be0*/  IMAD R3, R3, R5, R12 ;  /* 0x0000000503037224 */ /* 0x000fc800078e020c */
[----:B------:R-:W-:-:S05]  /*0bf0*/  IMAD.IADD R3, R17, 0x1, R3 ;  /* 0x0000000111037824 */ /* 0x000fca00078e0203 */
[----:B------:R-:W-:Y:S02]  /*0c00*/  LEA.HI.X R5, R16, UR5, R3, 0x1, P1 ;  /* 0x0000000510057c11 */ /* 0x000fe400088f0c03 */
[----:B------:R-:W-:-:S03]  /*0c10*/  ISETP.GE.AND P1, PT, R8, UR6, PT ;  /* 0x0000000608007c0c */ /* 0x000fc6000bf26270 */
[----:B------:R4:W-:Y:S01]  /*0c20*/  @!P0 STG.E.128 desc[UR8][R4.64], RZ ;  /* 0x000000ff04008986 */ /* 0x0009e2000c101d08 */
[----:B------:R-:W-:-:S09]  /*0c30*/  ISETP.GE.AND P0, PT, R6, UR6, PT ;  /* 0x0000000606007c0c */ /* 0x000fd2000bf06270 */
[----:B------:R4:W-:Y:S04]  /*0c40*/  @!P1 STG.E.128 desc[UR8][R4.64+0x80], RZ ;  /* 0x000080ff04009986 */ /* 0x0009e8000c101d08 */
[----:B------:R4:W-:Y:S02]  /*0c50*/  @!P0 STG.E.128 desc[UR8][R4.64+0x100], RZ ;  /* 0x000100ff04008986 */ /* 0x0009e4000c101d08 */
.L_x_708:
[----:B------:R-:W-:Y:S05]  /*0c60*/  BSYNC B0 ;  /* 0x0000000000007941 */ /* 0x000fea0003800000 */
.L_x_707:
[----:B------:R-:W-:Y:S01]  /*0c70*/  ULDC.64 UR4, c[0x0][0x2b0] ;  /* 0x0000ac0000047ab9 */ /* 0x000fe20000000a00 */
[----:B------:R-:W-:Y:S01]  /*0c80*/  ISETP.GE.OR P6, PT, R13, R208, P6 ;  /* 0x000000d00d00720c */ /* 0x000fe200037c6670 */
[----:B------:R-:W-:Y:S01]  /*0c90*/  @!P4 IMAD.MOV.U32 R7, RZ, RZ, 0x7f800000 ;  /* 0x7f800000ff07c424 */ /* 0x000fe200078e00ff */
[----:B------:R-:W-:Y:S01]  /*0ca0*/  LEA.HI.X.SX32 R9, R2, R9, 0x1, P2 ;  /* 0x0000000902097211 */ /* 0x000fe200010f0eff */
[----:B----4-:R-:W-:Y:S01]  /*0cb0*/  @!P3 IMAD.MOV.U32 R5, RZ, RZ, 0x7f800000 ;  /* 0x7f800000ff05b424 */ /* 0x010fe200078e00ff */
[----:B------:R-:W-:-:S04]  /*0cc0*/  LEA R2, P0, R0, UR4, 0x2 ;  /* 0x0000000400027c11 */ /* 0x000fc8000f8010ff */
[----:B------:R-:W-:Y:S01]  /*0cd0*/  LEA.HI.X R3, R0, UR5, R9, 0x2, P0 ;  /* 0x0000000500037c11 */ /* 0x000fe200080f1409 */
[----:B------:R-:W-:-:S04]  /*0ce0*/  @!P5 IMAD.MOV.U32 R9, RZ, RZ, 0x7f800000 ;  /* 0x7f800000ff09d424 */ /* 0x000fc800078e00ff */
[----:B------:R4:W-:Y:S04]  /*0cf0*/  @!P4 STG.E desc[UR8][R2.64+0x40], R7 ;  /* 0x000040070200c986 */ /* 0x0009e8000c101908 */
[----:B------:R4:W-:Y:S04]  /*0d00*/  @!P5 STG.E desc[UR8][R2.64], R9 ;  /* 0x000000090200d986 */ /* 0x0009e8000c101908 */
[----:B------:R4:W-:Y:S01]  /*0d10*/  @!P3 STG.E desc[UR8][R2.64+0x80], R5 ;  /* 0x000080050200b986 */ /* 0x0009e2000c101908 */
[----:B------:R-:W-:Y:S05]  /*0d20*/  @P6 EXIT ;  /* 0x000000000000694d */ /* 0x000fea0003800000 */
[----:B----4-:R-:W-:-:S05]  /*0d30*/  MOV R5, 0x7f800000 ;  /* 0x7f80000000057802 */ /* 0x010fca0000000f00 */
[----:B------:R-:W-:Y:S01]  /*0d40*/  STG.E desc[UR8][R2.64+0xc0], R5 ;  /* 0x0000c00502007986 */ /* 0x000fe2000c101908 */
[----:B------:R-:W-:Y:S05]  /*0d50*/  EXIT ;  /* 0x000000000000794d */ /* 0x000fea0003800000 */
.L_x_700:
[----:B------:R-:W1:Y:S01]  /*0d60*/  LDC.64 R2, c[0x0][0x368] ;  /* 0x0000da00ff027b82 */ /* 0x000e620000000a00 */
[----:B------:R-:W-:Y:S01]  /*0d70*/  ULDC.64 UR4, c[0x0][0x370] ;  /* 0x0000dc0000047ab9 */ /* 0x000fe20000000a00 */
[----:B------:R-:W-:Y:S01]  /*0d80*/  IMAD.MOV.U32 R0, RZ, RZ, R11 ;  /* 0x000000ffff007224 */ /* 0x000fe200078e000b */
[----:B-1----:R-:W-:-:S04]  /*0d90*/  ISETP.NE.U32.AND P0, PT, R2, RZ, PT ;  /* 0x000000ff0200720c */ /* 0x002fc80003f05070 */
[----:B------:R-:W-:Y:S02]  /*0da0*/  ISETP.NE.AND.EX P0, PT, R3, RZ, PT, P0 ;  /* 0x000000ff0300720c */ /* 0x000fe40003f05300 */
[----:B------:R-:W-:-:S11]  /*0db0*/  ISETP.NE.U32.AND P1, PT, RZ, UR4, PT ;  /* 0x00000004ff007c0c */ /* 0x000fd6000bf25070 */
[----:B------:R-:W1:Y:S01]  /*0dc0*/  @P0 LDC.64 R2, c[0x0][0x368] ;  /* 0x0000da00ff020b82 */ /* 0x000e620000000a00 */
[----:B------:R-:W-:Y:S02]  /*0dd0*/  ISETP.NE.AND.EX P1, PT, RZ, UR5, PT, P1 ;  /* 0x00000005ff007c0c */ /* 0x000fe4000bf25310 */
[----:B------:R-:W-:Y:S01]  /*0de0*/  CS2R R212, SRZ ;  /* 0x0000000000d47805 */ /* 0x000fe2000001ff00 */
[----:B-1----:R-:W-:-:S05]  /*0df0*/  @P0 IMAD.WIDE R2, R11, 0x4, R2 ;  /* 0x000000040b020825 */ /* 0x002fca00078e0202 */
[----:B------:R1:W5:Y:S01]  /*0e00*/  @P0 LDG.E R0, desc[UR8][R2.64] ;  /* 0x0000000802000981 */ /* 0x000362000c1e1900 */
[----:B------:R-:W-:-:S04]  /*0e10*/  PLOP3.LUT P0, PT, PT, PT, PT, 0x8, 0x0 ;  /* 0x000000000000781c */ /* 0x000fc80003f0e170 */
[----:B------:R-:W-:Y:S09]  /*0e20*/  @!P1 BRA `(.L_x_709) ;  /* 0x00000000002c9947 */ /* 0x000ff20003800000 */
[----:B-1----:R-:W1:Y:S01]  /*0e30*/  LDC.64 R2, c[0x0][0x378] ;  /* 0x0000de00ff027b82 */ /* 0x002e620000000a00 */
[----:B------:R-:W-:-:S05]  /*0e40*/  SHF.R.S32.HI R5, RZ, 0x1f, R11 ;  /* 0x0000001fff057819 */ /* 0x000fca000001140b */
[-C--:B-1----:R-:W-:Y:S02]  /*0e50*/  IMAD R4, R5, R2.reuse, RZ ;  /* 0x0000000205047224 */ /* 0x082fe400078e02ff */
[----:B------:R-:W-:-:S04]  /*0e60*/  IMAD.WIDE.U32 R8, R11, R2, RZ ;  /* 0x000000020b087225 */ /* 0x000fc800078e00ff */
[----:B------:R-:W-:Y:S01]  /*0e70*/  IMAD R3, R11, R3, R4 ;  /* 0x000000030b037224 */ /* 0x000fe200078e0204 */
[----:B------:R-:W-:-:S03]  /*0e80*/  LEA R212, P1, R8, UR4, 0x2 ;  /* 0x0000000408d47c11 */ /* 0x000fc6000f8210ff */
[----:B------:R-:W-:Y:S01]  /*0e90*/  IMAD.IADD R3, R9, 0x1, R3 ;  /* 0x0000000109037824 */ /* 0x000fe200078e0203 */
[----:B------:R-:W-:-:S04]  /*0ea0*/  ISETP.NE.U32.AND P0, PT, R212, RZ, PT ;  /* 0x000000ffd400720c */ /* 0x000fc80003f05070 */
[----:B------:R-:W-:-:S04]  /*0eb0*/  SHF.L.U64.HI R3, R8, 0x2, R3 ;  /* 0x0000000208037819 */ /* 0x000fc80000010203 */
[----:B------:R-:W-:-:S04]  /*0ec0*/  IADD3.X R213, R3, UR5, RZ, P1, !PT ;  /* 0x0000000503d57c10 */ /* 0x000fc80008ffe4ff */
[----:B------:R-:W-:-:S13]  /*0ed0*/  ISETP.NE.AND.EX P0, PT, R213, RZ, PT, P0 ;  /* 0x000000ffd500720c */ /* 0x000fda0003f05300 */
.L_x_709:
[----:B------:R-:W-:Y:S05]  /*0ee0*/  @!P0 BRA `(.L_x_710) ;  /* 0x0000000400448947 */ /* 0x000fea0003800000 */
[----:B------:R-:W1:Y:S01]  /*0ef0*/  LDC R15, c[0x0][0x380] ;  /* 0x0000e000ff0f7b82 */ /* 0x000e620000000800 */
[----:B------:R-:W-:Y:S01]  /*0f00*/  LEA R16, R133, 0xffffffc0, 0x6 ;  /* 0xffffffc085107811 */ /* 0x000fe200078e30ff */
[----:B------:R-:W-:-:S03]  /*0f10*/  ULDC.64 UR4, c[0x0][0x230] ;  /* 0x00008c0000047ab9 */ /* 0x000fc60000000a00 */
[----:B-----5:R-:W-:-:S03]  /*0f20*/  IABS R0, R16 ;  /* 0x0000001000007213 */ /* 0x020fc60000000000 */
[----:B------:R-:W2:Y:S01]  /*0f30*/  LDC.64 R80, c[0x0][0x248] ;  /* 0x00009200ff507b82 */ /* 0x000ea20000000a00 */
[----:B-1----:R-:W-:-:S04]  /*0f40*/  IABS R3, R15 ;  /* 0x0000000f00037213 */ /* 0x002fc80000000000 */
[----:B------:R-:W1:Y:S08]  /*0f50*/  I2F.RP R7, R3 ;  /* 0x0000000300077306 */ /* 0x000e700000209400 */
[----:B-1----:R-:W1:Y:S02]  /*0f60*/  MUFU.RCP R4, R7 ;  /* 0x0000000700047308 */ /* 0x002e640000001000 */
[----:B-1----:R-:W-:Y:S01]  /*0f70*/  IADD3 R4, R4, 0xffffffe, RZ ;  /* 0x0ffffffe04047810 */ /* 0x002fe20007ffe0ff */
[----:B------:R-:W1:Y:S05]  /*0f80*/  LDC R7, c[0x0][0x278] ;  /* 0x00009e00ff077b82 */ /* 0x000e6a0000000800 */
[----:B------:R-:W3:Y:S02]  /*0f90*/  F2I.FTZ.U32.TRUNC.NTZ R5, R4 ;  /* 0x0000000400057305 */ /* 0x000ee4000021f000 */
[----:B---3--:R-:W-:Y:S01]  /*0fa0*/  IMAD.MOV R2, RZ, RZ, -R5 ;  /* 0x000000ffff027224 */ /* 0x008fe200078e0a05 */
[----:B------:R-:W-:-:S03]  /*0fb0*/  MOV R4, RZ ;  /* 0x000000ff00047202 */ /* 0x000fc60000000f00 */
[----:B------:R-:W-:-:S04]  /*0fc0*/  IMAD R2, R2, R3, RZ ;  /* 0x0000000302027224 */ /* 0x000fc800078e02ff */
[----:B------:R-:W-:-:S04]  /*0fd0*/  IMAD.HI.U32 R5, R5, R2, R4 ;  /* 0x0000000205057227 */ /* 0x000fc800078e0004 */
[----:B------:R-:W-:-:S04]  /*0fe0*/  IMAD.MOV.U32 R2, RZ, RZ, R0 ;  /* 0x000000ffff027224 */ /* 0x000fc800078e0000 */
[----:B------:R-:W-:-:S05]  /*0ff0*/  IMAD.HI.U32 R9, R5, R2, RZ ;  /* 0x0000000205097227 */ /* 0x000fca00078e00ff */
[----:B------:R-:W-:-:S05]  /*1000*/  IADD3 R0, -R9, RZ, RZ ;  /* 0x000000ff09007210 */ /* 0x000fca0007ffe1ff */
[----:B------:R-:W-:-:S05]  /*1010*/  IMAD R0, R3, R0, R2 ;  /* 0x0000000003007224 */ /* 0x000fca00078e0202 */
[----:B------:R-:W-:-:S13]  /*1020*/  ISETP.GT.U32.AND P2, PT, R3, R0, PT ;  /* 0x000000000300720c */ /* 0x000fda0003f44070 */
[----:B------:R-:W-:Y:S01]  /*1030*/  @!P2 IMAD.IADD R0, R0, 0x1, -R3 ;  /* 0x000000010000a824 */ /* 0x000fe200078e0a03 */
[----:B------:R-:W-:Y:S02]  /*1040*/  @!P2 IADD3 R9, R9, 0x1, RZ ;  /* 0x000000010909a810 */ /* 0x000fe40007ffe0ff */
[----:B------:R-:W-:Y:S02]  /*1050*/  ISETP.NE.AND P2, PT, R15, RZ, PT ;  /* 0x000000ff0f00720c */ /* 0x000fe40003f45270 */
[----:B------:R-:W-:Y:S02]  /*1060*/  ISETP.GE.U32.AND P3, PT, R0, R3, PT ;  /* 0x000000030000720c */ /* 0x000fe40003f66070 */
[----:B------:R-:W-:-:S04]  /*1070*/  LOP3.LUT R0, R16, R15, RZ, 0x3c, !PT ;  /* 0x0000000f10007212 */ /* 0x000fc800078e3cff */
[----:B------:R-:W-:-:S07]  /*1080*/  ISETP.GE.AND P1, PT, R0, RZ, PT ;  /* 0x000000ff0000720c */ /* 0x000fce0003f26270 */
[----:B------:R-:W-:-:S06]  /*1090*/  @P3 VIADD R9, R9, 0x1 ;  /* 0x0000000109093836 */ /* 0x000fcc0000000000 */
[----:B------:R-:W-:Y:S02]  /*10a0*/  @!P1 IADD3 R9, -R9, RZ, RZ ;  /* 0x000000ff09099210 */ /* 0x000fe40007ffe1ff */
[----:B------:R-:W-:-:S05]  /*10b0*/  @!P2 LOP3.LUT R9, RZ, R15, RZ, 0x33, !PT ;  /* 0x0000000fff09a212 */ /* 0x000fca00078e33ff */
[----:B------:R-:W-:-:S05]  /*10c0*/  IMAD.WIDE R18, R9, 0x4, R212 ;  /* 0x0000000409127825 */ /* 0x000fca00078e02d4 */
[----:B------:R3:W4:Y:S01]  /*10d0*/  LDG.E R0, desc[UR8][R18.64] ;  /* 0x0000000812007981 */ /* 0x000722000c1e1900 */
[----:B-1----:R-:W-:Y:S02]  /*10e0*/  IABS R2, R7 ;  /* 0x0000000700027213 */ /* 0x002fe40000000000 */
[----:B------:R-:W-:Y:S02]  /*10f0*/  IADD3 R9, -R9, RZ, RZ ;  /* 0x000000ff09097210 */ /* 0x000fe40007ffe1ff */
[----:B------:R-:W1:Y:S03]  /*1100*/  I2F.RP R5, R2 ;  /* 0x0000000200057306 */ /* 0x000e660000209400 */
[----:B------:R-:W-:-:S05]  /*1110*/  IMAD R16, R15, R9, R16 ;  /* 0x000000090f107224 */ /* 0x000fca00078e0210 */
[----:B------:R-:W-:Y:S01]  /*1120*/  SHF.R.S32.HI R15, RZ, 0x1f, R16 ;  /* 0x0000001fff0f7819 */ /* 0x000fe20000011410 */
[----:B-1----:R-:W1:Y:S02]  /*1130*/  MUFU.RCP R12, R5 ;  /* 0x00000005000c7308 */ /* 0x002e640000001000 */
[----:B-1----:R-:W-:-:S06]  /*1140*/  VIADD R12, R12, 0xffffffe ;  /* 0x0ffffffe0c0c7836 */ /* 0x002fcc0000000000 */
[----:B------:R-:W1:Y:S02]  /*1150*/  F2I.FTZ.U32.TRUNC.NTZ R13, R12 ;  /* 0x0000000c000d7305 */ /* 0x000e64000021f000 */
[----:B-1----:R-:W-:Y:S01]  /*1160*/  IADD3 R3, RZ, -R13, RZ ;  /* 0x8000000dff037210 */ /* 0x002fe20007ffe0ff */
[----:B------:R-:W-:-:S04]  /*1170*/  IMAD.MOV.U32 R12, RZ, RZ, RZ ;  /* 0x000000ffff0c7224 */ /* 0x000fc800078e00ff */
[----:B------:R-:W-:Y:S01]  /*1180*/  IMAD R4, R3, R2, RZ ;  /* 0x0000000203047224 */ /* 0x000fe200078e02ff */
[----:B------:R-:W-:-:S03]  /*1190*/  IABS R3, R28 ;  /* 0x0000001c00037213 */ /* 0x000fc60000000000 */
[----:B------:R-:W-:Y:S01]  /*11a0*/  IMAD.HI.U32 R13, R13, R4, R12 ;  /* 0x000000040d0d7227 */ /* 0x000fe200078e000c */
[----:B------:R-:W-:-:S05]  /*11b0*/  MOV R4, R3 ;  /* 0x0000000300047202 */ /* 0x000fca0000000f00 */
[----:B---3--:R-:W-:-:S04]  /*11c0*/  IMAD.HI.U32 R18, R13, R4, RZ ;  /* 0x000000040d127227 */ /* 0x008fc800078e00ff */
[----:B------:R-:W-:-:S04]  /*11d0*/  IMAD.MOV R3, RZ, RZ, -R18 ;  /* 0x000000ffff037224 */ /* 0x000fc800078e0a12 */
[----:B------:R-:W-:-:S05]  /*11e0*/  IMAD R3, R2, R3, R4 ;  /* 0x0000000302037224 */ /* 0x000fca00078e0204 */
[----:B------:R-:W-:-:S13]  /*11f0*/  ISETP.GT.U32.AND P2, PT, R2, R3, PT ;  /* 0x000000030200720c */ /* 0x000fda0003f44070 */
[-C--:B------:R-:W-:Y:S01]  /*1200*/  @!P2 IADD3 R3, R3, -R2.reuse, RZ ;  /* 0x800000020303a210 */ /* 0x080fe20007ffe0ff */
[----:B------:R-:W-:Y:S01]  /*1210*/  @!P2 VIADD R18, R18, 0x1 ;  /* 0x000000011212a836 */ /* 0x000fe20000000000 */
[----:B------:R-:W-:Y:S02]  /*1220*/  ISETP.NE.AND P2, PT, R7, RZ, PT ;  /* 0x000000ff0700720c */ /* 0x000fe40003f45270 */
[----:B------:R-:W-:Y:S02]  /*1230*/  ISETP.GE.U32.AND P3, PT, R3, R2, PT ;  /* 0x000000020300720c */ /* 0x000fe40003f66070 */
[----:B------:R-:W-:-:S04]  /*1240*/  LOP3.LUT R2, R28, R7, RZ, 0x3c, !PT ;  /* 0x000000071c027212 */ /* 0x000fc800078e3cff */
[----:B------:R-:W-:Y:S02]  /*1250*/  ISETP.GE.AND P1, PT, R2, RZ, PT ;  /* 0x000000ff0200720c */ /* 0x000fe40003f26270 */
[----:B------:R-:W1:Y:S05]  /*1260*/  LDC.64 R2, c[0x0][0x238] ;  /* 0x00008e00ff027b82 */ /* 0x000e6a0000000a00 */
[----:B------:R-:W-:-:S06]  /*1270*/  @P3 VIADD R18, R18, 0x1 ;  /* 0x0000000112123836 */ /* 0x000fcc0000000000 */
[----:B------:R-:W-:Y:S02]  /*1280*/  @!P1 IADD3 R18, -R18, RZ, RZ ;  /* 0x000000ff12129210 */ /* 0x000fe40007ffe1ff */
[----:B------:R-:W-:-:S04]  /*1290*/  @!P2 LOP3.LUT R18, RZ, R7, RZ, 0x33, !PT ;  /* 0x00000007ff12a212 */ /* 0x000fc800078e33ff */
[----:B------:R-:W-:Y:S02]  /*12a0*/  SHF.R.S32.HI R7, RZ, 0x1f, R18 ;  /* 0x0000001fff077819 */ /* 0x000fe40000011412 */
[----:B----4-:R-:W-:Y:S01]  /*12b0*/  SHF.R.S32.HI R5, RZ, 0x1f, R0 ;  /* 0x0000001fff057819 */ /* 0x010fe20000011400 */
[----:B------:R-:W-:-:S04]  /*12c0*/  IMAD.WIDE.U32 R8, R0, UR4, RZ ;  /* 0x0000000400087c25 */ /* 0x000fc8000f8e00ff */
[C---:B------:R-:W-:Y:S02]  /*12d0*/  IMAD R13, R5.reuse, UR4, RZ ;  /* 0x00000004050d7c24 */ /* 0x040fe4000f8e02ff */
[----:B-1----:R-:W-:Y:S02]  /*12e0*/  IMAD R5, R5, R2, RZ ;  /* 0x0000000205057224 */ /* 0x002fe400078e02ff */
[C---:B------:R-:W-:Y:S01]  /*12f0*/  IMAD R4, R0.reuse, UR5, R13 ;  /* 0x0000000500047c24 */ /* 0x040fe2000f8e020d */
[----:B------:R-:W-:Y:S01]  /*1300*/  ULDC.64 UR4, c[0x0][0x260] ;  /* 0x0000980000047ab9 */ /* 0x000fe20000000a00 */
[----:B------:R-:W-:Y:S02]  /*1310*/  IMAD R3, R0, R3, R5 ;  /* 0x0000000300037224 */ /* 0x000fe400078e0205 */
[----:B------:R-:W-:Y:S02]  /*1320*/  IMAD.IADD R9, R9, 0x1, R4 ;  /* 0x0000000109097824 */ /* 0x000fe400078e0204 */
[----:B--2---:R-:W-:-:S02]  /*1330*/  IMAD R4, R15, R80, RZ ;  /* 0x000000500f047224 */ /* 0x004fc400078e02ff */
[----:B------:R-:W-:-:S04]  /*1340*/  IMAD.WIDE.U32 R8, R16, R80, R8 ;  /* 0x0000005010087225 */ /* 0x000fc800078e0008 */
[----:B------:R-:W-:Y:S01]  /*1350*/  IMAD R4, R16, R81, R4 ;  /* 0x0000005110047224 */ /* 0x000fe200078e0204 */
[----:B------:R-:W-:-:S04]  /*1360*/  MOV R12, R8 ;  /* 0x00000008000c7202 */ /* 0x000fc80000000f00 */
[----:B------:R-:W-:Y:S01]  /*1370*/  IADD3 R13, R9, R4, RZ ;  /* 0x00000004090d7210 */ /* 0x000fe20007ffe0ff */
[----:B------:R-:W-:Y:S02]  /*1380*/  IMAD R9, R7, UR4, RZ ;  /* 0x0000000407097c24 */ /* 0x000fe4000f8e02ff */
[----:B------:R-:W-:-:S04]  /*1390*/  IMAD.WIDE.U32 R4, R0, R2, RZ ;  /* 0x0000000200047225 */ /* 0x000fc800078e00ff */
[C---:B------:R-:W-:Y:S01]  /*13a0*/  IMAD R9, R18.reuse, UR5, R9 ;  /* 0x0000000512097c24 */ /* 0x040fe2000f8e0209 */
[----:B------:R-:W-:Y:S01]  /*13b0*/  IADD3 R8, R5, R3, RZ ;  /* 0x0000000305087210 */ /* 0x000fe20007ffe0ff */
[----:B------:R-:W-:-:S04]  /*13c0*/  IMAD.WIDE.U32 R38, R18, UR4, R12 ;  /* 0x0000000412267c25 */ /* 0x000fc8000f8e000c */
[----:B------:R-:W-:Y:S01]  /*13d0*/  IMAD.MOV.U32 R10, RZ, RZ, R4 ;  /* 0x000000ffff0a7224 */ /* 0x000fe200078e0004 */
[----:B------:R-:W-:Y:S01]  /*13e0*/  IADD3 R36, R39, R9, RZ ;  /* 0x0000000927247210 */ /* 0x000fe20007ffe0ff */
[----:B------:R-:W-:Y:S06]  /*13f0*/  BRA `(.L_x_711) ;  /* 0x0000000400387947 */ /* 0x000fec0003800000 */
.L_x_710:
[----:B------:R-:W1:Y:S01]  /*1400*/  LDC R7, c[0x0][0x278] ;  /* 0x00009e00ff077b82 */ /* 0x000e620000000800 */
[----:B------:R-:W-:Y:S02]  /*1410*/  ISETP.NE.AND P4, PT, R13, -0x1, PT ;  /* 0xffffffff0d00780c */ /* 0x000fe40003f85270 */
[----:B------:R-:W-:-:S04]  /*1420*/  LEA R16, R133, 0xffffffc0, 0x6 ;  /* 0xffffffc085107811 */ /* 0x000fc800078e30ff */
[----:B------:R-:W-:-:S07]  /*1430*/  SHF.R.S32.HI R15, RZ, 0x1f, R16 ;  /* 0x0000001fff0f7819 */ /* 0x000fce0000011410 */
[----:B------:R-:W2:Y:S01]  /*1440*/  @P4 LDC.64 R80, c[0x0][0x248] ;  /* 0x00009200ff504b82 */ /* 0x000ea20000000a00 */
[----:B-1----:R-:W-:-:S04]  /*1450*/  IABS R3, R7 ;  /* 0x0000000700037213 */ /* 0x002fc80000000000 */
[----:B------:R-:W1:Y:S08]  /*1460*/  I2F.RP R5, R3 ;  /* 0x0000000300057306 */ /* 0x000e700000209400 */
[----:B-1----:R-:W1:Y:S02]  /*1470*/  MUFU.RCP R8, R5 ;  /* 0x0000000500087308 */ /* 0x002e640000001000 */
[----:B-1----:R-:W-:-:S06]  /*1480*/  VIADD R8, R8, 0xffffffe ;  /* 0x0ffffffe08087836 */ /* 0x002fcc0000000000 */
[----:B------:R-:W1:Y:S02]  /*1490*/  F2I.FTZ.U32.TRUNC.NTZ R9, R8 ;  /* 0x0000000800097305 */ /* 0x000e64000021f000 */
[----:B-1----:R-:W-:Y:S01]  /*14a0*/  IMAD.MOV R2, RZ, RZ, -R9 ;  /* 0x000000ffff027224 */ /* 0x002fe200078e0a09 */
[----:B------:R-:W-:-:S03]  /*14b0*/  MOV R8, RZ ;  /* 0x000000ff00087202 */ /* 0x000fc60000000f00 */
[----:B------:R-:W-:Y:S01]  /*14c0*/  IMAD R4, R2, R3, RZ ;  /* 0x0000000302047224 */ /* 0x000fe200078e02ff */
[----:B------:R-:W-:-:S03]  /*14d0*/  IABS R2, R28 ;  /* 0x0000001c00027213 */ /* 0x000fc60000000000 */
[----:B------:R-:W-:Y:S01]  /*14e0*/  IMAD.HI.U32 R9, R9, R4, R8 ;  /* 0x0000000409097227 */ /* 0x000fe200078e0008 */
[----:B------:R-:W-:-:S03]  /*14f0*/  LOP3.LUT R8, R28, R7, RZ, 0x3c, !PT ;  /* 0x000000071c087212 */ /* 0x000fc600078e3cff */
[----:B------:R-:W-:Y:S01]  /*1500*/  IMAD.MOV.U32 R4, RZ, RZ, R2 ;  /* 0x000000ffff047224 */ /* 0x000fe200078e0002 */
[----:B------:R-:W-:Y:S02]  /*1510*/  ISETP.GE.AND P2, PT, R8, RZ, PT ;  /* 0x000000ff0800720c */ /* 0x000fe40003f46270 */
[----:B------:R-:W-:Y:S01]  /*1520*/  @P4 IADD3 R8, R12, R13, RZ ;  /* 0x0000000d0c084210 */ /* 0x000fe20007ffe0ff */
[----:B------:R-:W-:-:S04]  /*1530*/  IMAD.HI.U32 R18, R9, R4, RZ ;  /* 0x0000000409127227 */ /* 0x000fc800078e00ff */
[----:B--2---:R-:W-:Y:S01]  /*1540*/  @P4 IMAD R17, R8, R81, RZ ;  /* 0x0000005108114224 */ /* 0x004fe200078e02ff */
[----:B------:R-:W-:Y:S01]  /*1550*/  IADD3 R2, -R18, RZ, RZ ;  /* 0x000000ff12027210 */ /* 0x000fe20007ffe1ff */
[----:B------:R-:W-:-:S04]  /*1560*/  @P4 IMAD.WIDE.U32 R8, R8, R80, RZ ;  /* 0x0000005008084225 */ /* 0x000fc800078e00ff */
[----:B------:R-:W-:Y:S02]  /*1570*/  IMAD R2, R3, R2, R4 ;  /* 0x0000000203027224 */ /* 0x000fe400078e0204 */
[----:B------:R-:W1:Y:S01]  /*1580*/  @P4 LDC.64 R4, c[0x0][0x250] ;  /* 0x00009400ff044b82 */ /* 0x000e620000000a00 */
[----:B------:R-:W-:Y:S02]  /*1590*/  @P4 IMAD.IADD R17, R9, 0x1, R17 ;  /* 0x0000000109114824 */ /* 0x000fe400078e0211 */
[----:B------:R-:W-:-:S13]  /*15a0*/  ISETP.GT.U32.AND P1, PT, R3, R2, PT ;  /* 0x000000020300720c */ /* 0x000fda0003f24070 */
[----:B------:R-:W-:Y:S02]  /*15b0*/  @!P1 IMAD.IADD R2, R2, 0x1, -R3 ;  /* 0x0000000102029824 */ /* 0x000fe400078e0a03 */
[----:B------:R-:W-:Y:S01]  /*15c0*/  @!P1 VIADD R18, R18, 0x1 ;  /* 0x0000000112129836 */ /* 0x000fe20000000000 */
[----:B------:R-:W-:Y:S02]  /*15d0*/  ISETP.NE.AND P1, PT, R7, RZ, PT ;  /* 0x000000ff0700720c */ /* 0x000fe40003f25270 */
[----:B------:R-:W-:Y:S02]  /*15e0*/  ISETP.GE.U32.AND P3, PT, R2, R3, PT ;  /* 0x000000030200720c */ /* 0x000fe40003f66070 */
[----:B------:R-:W2:Y:S11]  /*15f0*/  LDC.64 R2, c[0x0][0x260] ;  /* 0x00009800ff027b82 */ /* 0x000eb60000000a00 */
[----:B------:R-:W-:-:S04]  /*1600*/  @P3 IADD3 R18, R18, 0x1, RZ ;  /* 0x0000000112123810 */ /* 0x000fc80007ffe0ff */
[----:B------:R-:W-:Y:S01]  /*1610*/  @!P2 IADD3 R18, -R18, RZ, RZ ;  /* 0x000000ff1212a210 */ /* 0x000fe20007ffe1ff */
[----:B------:R-:W-:Y:S06]  /*1620*/  @P4 BRA `(.L_x_712) ;  /* 0x0000000000344947 */ /* 0x000fec0003800000 */
[----:B------:R-:W3:Y:S01]  /*1630*/  LDC.64 R80, c[0x0][0x248] ;  /* 0x00009200ff507b82 */ /* 0x000ee20000000a00 */
[----:B------:R-:W-:-:S07]  /*1640*/  SHF.R.S32.HI R17, RZ, 0x1f, R12 ;  /* 0x0000001fff117819 */ /* 0x000fce000001140c */
[----:B------:R-:W4:Y:S01]  /*1650*/  LDC.64 R8, c[0x0][0x230] ;  /* 0x00008c00ff087b82 */ /* 0x000f220000000a00 */
[-C--:B---3--:R-:W-:Y:S01]  /*1660*/  IMAD R14, R17, R80.reuse, RZ ;  /* 0x00000050110e7224 */ /* 0x088fe200078e02ff */
[----:B-----5:R-:W-:Y:S01]  /*1670*/  SHF.R.S32.HI R17, RZ, 0x1f, R0 ;  /* 0x0000001fff117819 */ /* 0x020fe20000011400 */
[----:B------:R-:W-:-:S04]  /*1680*/  IMAD.WIDE.U32 R20, R12, R80, RZ ;  /* 0x000000500c147225 */ /* 0x000fc800078e00ff */
[----:B------:R-:W-:Y:S02]  /*1690*/  IMAD R14, R12, R81, R14 ;  /* 0x000000510c0e7224 */ /* 0x000fe400078e020e */
[----:B----4-:R-:W-:-:S03]  /*16a0*/  IMAD R10, R17, R8, RZ ;  /* 0x00000008110a7224 */ /* 0x010fc600078e02ff */
[----:B------:R-:W-:Y:S01]  /*16b0*/  IADD3 R21, R21, R14, RZ ;  /* 0x0000000e15157210 */ /* 0x000fe20007ffe0ff */
[C---:B------:R-:W-:Y:S02]  /*16c0*/  IMAD R9, R0.reuse, R9, R10 ;  /* 0x0000000900097224 */ /* 0x040fe400078e020a */
[----:B------:R-:W-:-:S05]  /*16d0*/  IMAD.WIDE.U32 R20, R0, R8, R20 ;  /* 0x0000000800147225 */ /* 0x000fca00078e0014 */
[----:B------:R-:W-:Y:S02]  /*16e0*/  IADD3 R17, R21, R9, RZ ;  /* 0x0000000915117210 */ /* 0x000fe40007ffe0ff */
[----:B------:R-:W-:-:S07]  /*16f0*/  MOV R8, R20 ;  /* 0x0000001400087202 */ /* 0x000fce0000000f00 */
.L_x_712:
[----:B------:R-:W-:Y:S01]  /*1700*/  MOV R22, R8 ;  /* 0x0000000800167202 */ /* 0x000fe20000000f00 */
[----:B------:R-:W-:Y:S01]  /*1710*/  IMAD R9, R15, R80, RZ ;  /* 0x000000500f097224 */ /* 0x000fe200078e02ff */
[----:B------:R-:W-:Y:S02]  /*1720*/  MOV R23, R17 ;  /* 0x0000001100177202 */ /* 0x000fe40000000f00 */
[----:B------:R-:W-:Y:S01]  /*1730*/  @!P1 LOP3.LUT R18, RZ, R7, RZ, 0x33, !PT ;  /* 0x00000007ff129212 */ /* 0x000fe200078e33ff */
[-C--:B------:R-:W-:Y:S01]  /*1740*/  IMAD R9, R81, R16.reuse, R9 ;  /* 0x0000001051097224 */ /* 0x080fe200078e0209 */
[----:B------:R-:W-:Y:S01]  /*1750*/  @P4 IADD3 R8, R12, R13, RZ ;  /* 0x0000000d0c084210 */ /* 0x000fe20007ffe0ff */
[----:B------:R-:W-:Y:S01]  /*1760*/  IMAD.WIDE.U32 R22, R80, R16, R22 ;  /* 0x0000001050167225 */ /* 0x000fe200078e0016 */
[----:B------:R-:W-:-:S03]  /*1770*/  SHF.R.S32.HI R7, RZ, 0x1f, R18 ;  /* 0x0000001fff077819 */ /* 0x000fc60000011412 */
[----:B-1----:R-:W-:Y:S01]  /*1780*/  @P4 IMAD.WIDE.U32 R20, R8, R4, RZ ;  /* 0x0000000408144225 */ /* 0x002fe200078e00ff */
[----:B------:R-:W-:-:S03]  /*1790*/  IADD3 R23, R23, R9, RZ ;  /* 0x0000000917177210 */ /* 0x000fc60007ffe0ff */
[----:B--2---:R-:W-:Y:S01]  /*17a0*/  IMAD R9, R7, R2, RZ ;  /* 0x0000000207097224 */ /* 0x004fe200078e02ff */
[----:B------:R-:W-:Y:S01]  /*17b0*/  @P4 MOV R10, R20 ;  /* 0x00000014000a4202 */ /* 0x000fe20000000f00 */
[----:B------:R-:W-:-:S04]  /*17c0*/  IMAD.WIDE.U32 R38, R18, R2, R22 ;  /* 0x0000000212267225 */ /* 0x000fc800078e0016 */
[----:B------:R-:W-:Y:S02]  /*17d0*/  IMAD R3, R18, R3, R9 ;  /* 0x0000000312037224 */ /* 0x000fe400078e0209 */
[----:B------:R-:W-:-:S03]  /*17e0*/  @P4 IMAD R8, R8, R5, R21 ;  /* 0x0000000508084224 */ /* 0x000fc600078e0215 */
[----:B------:R-:W-:Y:S01]  /*17f0*/  IADD3 R36, R39, R3, RZ ;  /* 0x0000000327247210 */ /* 0x000fe20007ffe0ff */
[----:B------:R-:W-:Y:S06]  /*1800*/  @P4 BRA `(.L_x_711) ;  /* 0x0000000000344947 */ /* 0x000fec0003800000 */
[----:B------:R-:W1:Y:S01]  /*1810*/  LDC.64 R4, c[0x0][0x250] ;  /* 0x00009400ff047b82 */ /* 0x000e620000000a00 */
[----:B------:R-:W-:-:S07]  /*1820*/  SHF.R.S32.HI R9, RZ, 0x1f, R12 ;  /* 0x0000001fff097819 */ /* 0x000fce000001140c */
[----:B------:R-:W2:Y:S01]  /*1830*/  LDC.64 R2, c[0x0][0x238] ;  /* 0x00008e00ff027b82 */ /* 0x000ea20000000a00 */
[----:B-1----:R-:W-:Y:S01]  /*1840*/  IMAD R8, R9, R4, RZ ;  /* 0x0000000409087224 */ /* 0x002fe200078e02ff */
[----:B-----5:R-:W-:-:S03]  /*1850*/  SHF.R.S32.HI R9, RZ, 0x1f, R0 ;  /* 0x0000001fff097819 */ /* 0x020fc60000011400 */
[C---:B------:R-:W-:Y:S02]  /*1860*/  IMAD R5, R12.reuse, R5, R8 ;  /* 0x000000050c057224 */ /* 0x040fe400078e0208 */
[----:B------:R-:W-:-:S04]  /*1870*/  IMAD.WIDE.U32 R12, R12, R4, RZ ;  /* 0x000000040c0c7225 */ /* 0x000fc800078e00ff */
[----:B--2---:R-:W-:Y:S01]  /*1880*/  IMAD R9, R9, R2, RZ ;  /* 0x0000000209097224 */ /* 0x004fe200078e02ff */
[----:B------:R-:W-:-:S03]  /*1890*/  IADD3 R13, R13, R5, RZ ;  /* 0x000000050d0d7210 */ /* 0x000fc60007ffe0ff */
[C---:B------:R-:W-:Y:S02]  /*18a0*/  IMAD R3, R0.reuse, R3, R9 ;  /* 0x0000000300037224 */ /* 0x040fe400078e0209 */
[----:B------:R-:W-:-:S05]  /*18b0*/  IMAD.WIDE.U32 R12, R0, R2, R12 ;  /* 0x00000002000c7225 */ /* 0x000fca00078e000c */
[----:B------:R-:W-:Y:S02]  /*18c0*/  IADD3 R8, R13, R3, RZ ;  /* 0x000000030d087210 */ /* 0x000fe40007ffe0ff */
[----:B------:R-:W-:-:S07]  /*18d0*/  MOV R10, R12 ;  /* 0x0000000c000a7202 */ /* 0x000fce0000000f00 */
.L_x_711:
[----:B------:R-:W-:Y:S01]  /*18e0*/  ISETP.NE.AND P1, PT, R206, -0x1, PT ;  /* 0xffffffffce00780c */ /* 0x000fe20003f25270 */
[----:B------:R-:W1:Y:S01]  /*18f0*/  S2UR UR10, SR_CgaCtaId ;  /* 0x00000000000a79c3 */ /* 0x000e620000008800 */
[----:B------:R-:W-:Y:S01]  /*1900*/  SHF.R.S32.HI R13, RZ, 0x1f, R6 ;  /* 0x0000001fff0d7819 */ /* 0x000fe20000011406 */
[----:B------:R-:W-:Y:S01]  /*1910*/  ULDC.64 UR6, c[0x0][0x268] ;  /* 0x00009a0000067ab9 */ /* 0x000fe20000000a00 */
[----:B------:R-:W-:Y:S01]  /*1920*/  IMAD.IADD R199, R208, 0x1, -R199 ;  /* 0x00000001d0c77824 */ /* 0x000fe200078e0ac7 */
[----:B------:R-:W-:Y:S01]  /*1930*/  ULDC.64 UR4, c[0x0][0x258] ;  /* 0x0000960000047ab9 */ /* 0x000fe20000000a00 */
[----:B------:R-:W-:Y:S01]  /*1940*/  LEA.HI R24, R13, R6, RZ, 0x4 ;  /* 0x000000060d187211 */ /* 0x000fe200078f20ff */
[----:B------:R-:W-:Y:S01]  /*1950*/  IMAD R7, R7, UR6, RZ ;  /* 0x0000000607077c24 */ /* 0x000fe2000f8e02ff */
[----:B------:R-:W-:Y:S01]  /*1960*/  BSSY B0, `(.L_x_713) ;  /* 0x0000063000007945 */ /* 0x000fe20003800000 */
[----:B------:R-:W2:Y:S01]  /*1970*/  LDC.64 R134, c[0x0][0x250] ;  /* 0x00009400ff867b82 */ /* 0x000ea20000000a00 */
[----:B------:R-:W-:-:S03]  /*1980*/  LOP3.LUT R17, R24, 0xfffffff0, RZ, 0xc0, !PT ;  /* 0xfffffff018117812 */ /* 0x000fc600078ec0ff */
[----:B------:R-:W-:Y:S02]  /*1990*/  @!P1 SHF.R.S32.HI R9, RZ, 0x1f, R11 ;  /* 0x0000001fff099819 */ /* 0x000fe4000001140b */
[----:B------:R-:W-:Y:S02]  /*19a0*/  IMAD.IADD R17, R6, 0x1, -R17 ;  /* 0x0000000106117824 */ /* 0x000fe400078e0a11 */
[----:B------:R-:W3:Y:S08]  /*19b0*/  @!P1 LDC.64 R4, c[0x0][0x228] ;  /* 0x00008a00ff049b82 */ /* 0x000ef00000000a00 */
[----:B------:R-:W4:Y:S01]  /*19c0*/  @P1 LDC.64 R2, c[0x0][0x240] ;  /* 0x00009000ff021b82 */ /* 0x000f220000000a00 */
[----:B---3-5:R-:W-:Y:S01]  /*19d0*/  @!P1 IMAD R0, R9, R4, RZ ;  /* 0x0000000409009224 */ /* 0x028fe200078e02ff */
[----:B------:R-:W-:Y:S01]  /*19e0*/  LEA.HI R9, R13, R6, RZ, 0x3 ;  /* 0x000000060d097211 */ /* 0x000fe200078f18ff */
[----:B------:R-:W-:-:S03]  /*19f0*/  @!P1 IMAD.WIDE.U32 R20, R11, R4, RZ ;  /* 0x000000040b149225 */ /* 0x000fc600078e00ff */
[----:B------:R-:W-:Y:S01]  /*1a00*/  SHF.R.S32.HI R22, RZ, 0x3, R9 ;  /* 0x00000003ff167819 */ /* 0x000fe20000011409 */
[----:B------:R-:W-:Y:S01]  /*1a10*/  @!P1 IMAD R5, R11, R5, R0 ;  /* 0x000000050b059224 */ /* 0x000fe200078e0200 */
[----:B------:R-:W-:Y:S01]  /*1a20*/  LOP3.LUT R9, R9, 0xfffffff8, RZ, 0xc0, !PT ;  /* 0xfffffff809097812 */ /* 0x000fe200078ec0ff */
[----:B----4-:R-:W-:Y:S01]  /*1a30*/  @P1 IMAD.WIDE.U32 R26, R206, R2, RZ ;  /* 0x00000002ce1a1225 */ /* 0x010fe200078e00ff */
[----:B------:R-:W-:Y:S02]  /*1a40*/  SHF.R.S32.HI R0, RZ, 0x1f, R17 ;  /* 0x0000001fff007819 */ /* 0x000fe40000011411 */
[----:B------:R-:W-:Y:S01]  /*1a50*/  ISETP.GE.AND P5, PT, R22, R199, PT ;  /* 0x000000c71600720c */ /* 0x000fe20003fa6270 */
[----:B------:R-:W-:Y:S01]  /*1a60*/  IMAD.IADD R2, R6, 0x1, -R9 ;  /* 0x0000000106027824 */ /* 0x000fe200078e0a09 */
[----:B------:R-:W-:Y:S01]  /*1a70*/  LEA.HI R0, R0, R17, RZ, 0x3 ;  /* 0x0000001100007211 */ /* 0x000fe200078f18ff */
[----:B------:R-:W-:Y:S01]  /*1a80*/  IMAD.SHL.U32 R207, R22, 0x40, RZ ;  /* 0x0000004016cf7824 */ /* 0x000fe200078e00ff */
[----:B------:R-:W-:Y:S01]  /*1a90*/  SHF.R.S32.HI R23, RZ, 0x1f, R22 ;  /* 0x0000001fff177819 */ /* 0x000fe20000011416 */
[----:B------:R-:W-:Y:S01]  /*1aa0*/  IMAD.SHL.U32 R210, R2, 0x8, RZ ;  /* 0x0000000802d27824 */ /* 0x000fe200078e00ff */
[----:B------:R-:W-:Y:S01]  /*1ab0*/  LOP3.LUT R4, R0, 0xfffffff8, RZ, 0xc0, !PT ;  /* 0xfffffff800047812 */ /* 0x000fe200078ec0ff */
[----:B------:R-:W-:Y:S01]  /*1ac0*/  @P1 IMAD R12, R206, R3, R27 ;  /* 0x00000003ce0c1224 */ /* 0x000fe200078e021b */
[----:B------:R-:W-:Y:S01]  /*1ad0*/  LOP3.LUT R207, R207, 0x1c0, RZ, 0xc0, !PT ;  /* 0x000001c0cfcf7812 */ /* 0x000fe200078ec0ff */
[----:B------:R-:W-:Y:S01]  /*1ae0*/  @P1 IMAD.MOV.U32 R3, RZ, RZ, R26 ;  /* 0x000000ffff031224 */ /* 0x000fe200078e001a */
[----:B------:R-:W-:Y:S01]  /*1af0*/  IADD3 R26, P2, R210, R10, RZ ;  /* 0x0000000ad21a7210 */ /* 0x000fe20007f5e0ff */
[----:B------:R-:W-:Y:S01]  /*1b00*/  @!P1 IMAD.IADD R12, R21, 0x1, R5 ;  /* 0x00000001150c9824 */ /* 0x000fe200078e0205 */
[----:B------:R-:W-:Y:S01]  /*1b10*/  SHF.R.S32.HI R21, RZ, 0x1f, R210 ;  /* 0x0000001fff157819 */ /* 0x000fe200000114d2 */
[----:B------:R-:W-:Y:S01]  /*1b20*/  IMAD.IADD R17, R17, 0x1, -R4 ;  /* 0x0000000111117824 */ /* 0x000fe200078e0a04 */
[----:B------:R-:W-:Y:S01]  /*1b30*/  LOP3.LUT R14, R207, 0x38, R210, 0xf8, !PT ;  /* 0x00000038cf0e7812 */ /* 0x000fe200078ef8d2 */
[----:B------:R-:W-:Y:S01]  /*1b40*/  IMAD.WIDE R32, R33, 0x40, R22 ;  /* 0x0000004021207825 */ /* 0x000fe200078e0216 */
[----:B------:R-:W-:-:S02]  /*1b50*/  @!P1 MOV R3, R20 ;  /* 0x0000001400039202 */ /* 0x000fc40000000f00 */
[----:B------:R-:W-:Y:S01]  /*1b60*/  SHF.R.U32.HI R207, RZ, 0x3, R207 ;  /* 0x00000003ffcf7819 */ /* 0x000fe200000116cf */
[----:B------:R-:W-:Y:S01]  /*1b70*/  IMAD.X R27, R21, 0x1, R8, P2 ;  /* 0x00000001151b7824 */ /* 0x000fe200010e0608 */
[----:B------:R-:W-:Y:S01]  /*1b80*/  SHF.R.S32.HI R4, RZ, 0x1f, R28 ;  /* 0x0000001fff047819 */ /* 0x000fe2000001141c */
[----:B------:R-:W-:Y:S01]  /*1b90*/  VIADD R20, R22, 0x20 ;  /* 0x0000002016147836 */ /* 0x000fe20000000000 */
[C---:B------:R-:W-:Y:S01]  /*1ba0*/  IADD3 R34, P1, R210.reuse, R3, RZ ;  /* 0x00000003d2227210 */ /* 0x040fe20007f3e0ff */
[----:B------:R-:W-:Y:S01]  /*1bb0*/  VIADD R201, R210, 0x40 ;  /* 0x00000040d2c97836 */ /* 0x000fe20000000000 */
[----:B------:R-:W-:Y:S01]  /*1bc0*/  LOP3.LUT R207, R14, R207, RZ, 0x3c, !PT ;  /* 0x000000cf0ecf7212 */ /* 0x000fe200078e3cff */
[C---:B------:R-:W-:Y:S01]  /*1bd0*/  IMAD R14, R18.reuse, UR7, R7 ;  /* 0x00000007120e7c24 */ /* 0x040fe2000f8e0207 */
[----:B------:R-:W-:Y:S01]  /*1be0*/  LEA.HI R5, R13, R6, RZ, 0x6 ;  /* 0x000000060d057211 */ /* 0x000fe200078f30ff */
[----:B------:R-:W-:Y:S01]  /*1bf0*/  IMAD.WIDE.U32 R18, R18, UR6, R26 ;  /* 0x0000000612127c25 */ /* 0x000fe2000f8e001a */
[----:B------:R-:W-:-:S02]  /*1c00*/  ISETP.GE.AND P3, PT, R20, R199, PT ;  /* 0x000000c71400720c */ /* 0x000fc40003f66270 */
[----:B------:R-:W-:Y:S01]  /*1c10*/  MOV R7, 0x10 ;  /* 0x0000001000077802 */ /* 0x000fe20000000f00 */
[----:B------:R-:W-:Y:S02]  /*1c20*/  IMAD R31, R4, UR4, RZ ;  /* 0x00000004041f7c24 */ /* 0x000fe4000f8e02ff */
[C---:B------:R-:W-:Y:S02]  /*1c30*/  VIADD R26, R22.reuse, 0x10 ;  /* 0x00000010161a7836 */ /* 0x040fe40000000000 */
[----:B------:R-:W-:Y:S01]  /*1c40*/  IMAD.X R35, R21, 0x1, R12, P1 ;  /* 0x0000000115237824 */ /* 0x000fe200008e060c */
[----:B------:R-:W-:Y:S01]  /*1c50*/  IADD3 R12, R22, 0x30, RZ ;  /* 0x00000030160c7810 */ /* 0x000fe20007ffe0ff */
[----:B------:R-:W-:Y:S01]  /*1c60*/  IMAD R31, R28, UR5, R31 ;  /* 0x000000051c1f7c24 */ /* 0x000fe2000f8e021f */
[----:B------:R-:W-:Y:S01]  /*1c70*/  ISETP.GE.AND P4, PT, R26, R199, PT ;  /* 0x000000c71a00720c */ /* 0x000fe20003f86270 */
[----:B------:R-:W-:Y:S02]  /*1c80*/  IMAD.SHL.U32 R10, R5, 0x8, RZ ;  /* 0x00000008050a7824 */ /* 0x000fe400078e00ff */
[----:B------:R-:W-:Y:S01]  /*1c90*/  IMAD.WIDE.U32 R28, R28, UR4, R34 ;  /* 0x000000041c1c7c25 */ /* 0x000fe2000f8e0022 */
[----:B------:R-:W-:Y:S01]  /*1ca0*/  UMOV UR4, 0x400 ;  /* 0x0000040000047882 */ /* 0x000fe20000000000 */
[----:B------:R-:W-:Y:S01]  /*1cb0*/  R2P PR, R17, 0x6 ;  /* 0x0000000611007804 */ /* 0x000fe20000000000 */
[----:B-1----:R-:W-:Y:S01]  /*1cc0*/  ULEA UR4, UR10, UR4, 0x18 ;  /* 0x000000040a047291 */ /* 0x002fe2000f8ec03f */
[----:B------:R-:W-:Y:S01]  /*1cd0*/  IMAD.MOV.U32 R5, RZ, RZ, 0x20 ;  /* 0x00000020ff057424 */ /* 0x000fe200078e00ff */
[----:B------:R-:W-:Y:S01]  /*1ce0*/  LOP3.LUT R207, R207, 0xfffffe00, R10, 0xf8, !PT ;  /* 0xfffffe00cfcf7812 */ /* 0x000fe200078ef80a */
[----:B------:R-:W-:Y:S01]  /*1cf0*/  IMAD.SHL.U32 R4, R133, 0x40, RZ ;  /* 0x0000004085047824 */ /* 0x000fe200078e00ff */
[----:B------:R-:W-:Y:S01]  /*1d00*/  SEL R7, R7, 0xfffffff0, !P1 ;  /* 0xfffffff007077807 */ /* 0x000fe20004800000 */
[----:B------:R-:W-:Y:S01]  /*1d10*/  VIADD R200, R210, 0x80 ;  /* 0x00000080d2c87836 */ /* 0x000fe20000000000 */
[----:B------:R-:W-:Y:S01]  /*1d20*/  LEA R207, R207, UR4, 0x1 ;  /* 0x00000004cfcf7c11 */ /* 0x000fe2000f8e08ff */
[----:B------:R-:W-:Y:S01]  /*1d30*/  IMAD.IADD R31, R29, 0x1, R31 ;  /* 0x000000011d1f7824 */ /* 0x000fe200078e021f */
[----:B------:R-:W-:Y:S01]  /*1d40*/  SEL R5, R5, 0xffffffe0, !P2 ;  /* 0xffffffe005057807 */ /* 0x000fe20005000000 */
[----:B--2---:R-:W-:Y:S06]  /*1d50*/  @P5 BRA `(.L_x_714) ;  /* 0x00000000008c5947 */ /* 0x004fec0003800000 */
[----:B------:R-:W-:Y:S01]  /*1d60*/  ULDC UR5, c[0x0][0x2d0] ;  /* 0x0000b40000057ab9 */ /* 0x000fe20000000800 */
[----:B------:R-:W-:Y:S01]  /*1d70*/  ULDC.64 UR6, c[0x0][0x240] ;  /* 0x0000900000067ab9 */ /* 0x000fe20000000a00 */
[----:B------:R-:W-:Y:S01]  /*1d80*/  ISETP.GE.AND P6, PT, R210, UR5, PT ;  /* 0x00000005d2007c0c */ /* 0x000fe2000bfc6270 */
[----:B------:R-:W-:Y:S01]  /*1d90*/  IMAD R3, R33, UR6, RZ ;  /* 0x0000000621037c24 */ /* 0x000fe2000f8e02ff */
[----:B------:R-:W-:Y:S01]  /*1da0*/  ISETP.GE.AND P5, PT, R201, UR5, PT ;  /* 0x00000005c9007c0c */ /* 0x000fe2000bfa6270 */
[----:B------:R-:W-:Y:S01]  /*1db0*/  IMAD.MOV.U32 R30, RZ, RZ, R28 ;  /* 0x000000ffff1e7224 */ /* 0x000fe200078e001c */
[----:B------:R-:W-:Y:S01]  /*1dc0*/  ISETP.GE.AND P2, PT, R200, UR5, PT ;  /* 0x00000005c8007c0c */ /* 0x000fe2000bf46270 */
[C---:B------:R-:W-:Y:S02]  /*1dd0*/  IMAD R34, R32.reuse, UR7, R3 ;  /* 0x0000000720227c24 */ /* 0x040fe4000f8e0203 */
[----:B------:R-:W-:-:S04]  /*1de0*/  IMAD.WIDE.U32 R40, R32, UR6, R30 ;  /* 0x0000000620287c25 */ /* 0x000fc8000f8e001e */
[----:B------:R-:W-:Y:S02]  /*1df0*/  IMAD.IADD R34, R41, 0x1, R34 ;  /* 0x0000000129227824 */ /* 0x000fe400078e0222 */
[----:B------:R-:W1:Y:S01]  /*1e00*/  @!P6 LDC.64 R10, c[0x0][0x210] ;  /* 0x00008400ff0aeb82 */ /* 0x000e620000000a00 */
[----:B------:R2:W-:Y:S07]  /*1e10*/  @P6 STS.128 [R207], RZ ;  /* 0x000000ffcf006388 */ /* 0x0005ee0000000c00 */
[----:B------:R-:W3:Y:S01]  /*1e20*/  @!P5 LDC.64 R8, c[0x0][0x210] ;  /* 0x00008400ff08db82 */ /* 0x000ee20000000a00 */
[----:B-1----:R-:W-:-:S04]  /*1e30*/  @!P6 LEA R10, P1, R40, R10, 0x1 ;  /* 0x0000000a280ae211 */ /* 0x002fc800078208ff */
[C---:B------:R-:W-:Y:S02]  /*1e40*/  @!P6 LEA.HI.X R11, R40.reuse, R11, R34, 0x1, P1 ;  /* 0x0000000b280be211 */ /* 0x040fe400008f0c22 */
[----:B---3--:R-:W-:-:S03]  /*1e50*/  @!P5 LEA R8, P1, R40, R8, 0x1 ;  /* 0x000000082808d211 */ /* 0x008fc600078208ff */
[----:B------:R-:W-:Y:S01]  /*1e60*/  @!PT LDS RZ, [RZ] ;  /* 0x00000000fffff984 */ /* 0x000fe20000000800 */
[----:B------:R-:W-:Y:S01]  /*1e70*/  @!PT LDS RZ, [RZ] ;  /* 0x00000000fffff984 */ /* 0x000fe20000000800 */
[----:B------:R-:W-:Y:S01]  /*1e80*/  @!PT LDS RZ, [RZ] ;  /* 0x00000000fffff984 */ /* 0x000fe20000000800 */
[----:B------:R2:W-:Y:S01]  /*1e90*/  @!P6 LDGSTS.E.BYPASS.LTC128B.128 [R207], desc[UR8][R10.64] ;  /* 0x000000000acfefae */ /* 0x0005e2000b901d48 */
[----:B------:R-:W-:-:S03]  /*1ea0*/  @!P5 LEA.HI.X R9, R40, R9, R34, 0x1, P1 ;  /* 0x000000092809d211 */ /* 0x000fc600008f0c22 */
[----:B------:R2:W-:Y:S04]  /*1eb0*/  @P5 STS.128 [R207+0x2000], RZ ;  /* 0x002000ffcf005388 */ /* 0x0005e80000000c00 */
[----:B------:R-:W-:Y:S01]  /*1ec0*/  @!PT LDS RZ, [RZ] ;  /* 0x00000000fffff984 */ /* 0x000fe20000000800 */
[----:B------:R-:W-:Y:S01]  /*1ed0*/  @!PT LDS RZ, [RZ] ;  /* 0x00000000fffff984 */ /* 0x000fe20000000800 */
[----:B------:R-:W-:Y:S01]  /*1ee0*/  @!PT LDS RZ, [RZ] ;  /* 0x00000000fffff984 */ /* 0x000fe20000000800 */
[----:B------:R2:W-:Y:S04]  /*1ef0*/  @!P5 LDGSTS.E.BYPASS.LTC128B.128 [R207+0x2000], desc[UR8][R8.64+0x80] ;  /* 0x0200008008cfdfae */ /* 0x0005e8000b901d48 */
[----:B------:R2:W-:Y:S01]  /*1f00*/  @P2 STS.128 [R207+0x4000], RZ ;  /* 0x004000ffcf002388 */ /* 0x0005e20000000c00 */
[----:B------:R-:W-:Y:S05]  /*1f10*/  @P2 BRA `(.L_x_714) ;  /* 0x00000000001c2947 */ /* 0x000fea0003800000 */
[----:B------:R-:W-:Y:S02]  /*1f20*/  ULDC.64 UR6, c[0x0][0x210] ;  /* 0x0000840000067ab9 */ /* 0x000fe40000000a00 */
[----:B--2---:R-:W-:-:S04]  /*1f30*/  LEA R8, P1, R40, UR6, 0x1 ;  /* 0x0000000628087c11 */ /* 0x004fc8000f8208ff */
[----:B------:R-:W-:-:S05]  /*1f40*/  LEA.HI.X R9, R40, UR7, R34, 0x1, P1 ;  /* 0x0000000728097c11 */ /* 0x000fca00088f0c22 */
[----:B------:R-:W-:Y:S01]  /*1f50*/  @!PT LDS RZ, [RZ] ;  /* 0x00000000fffff984 */ /* 0x000fe20000000800 */
[----:B------:R-:W-:Y:S01]  /*1f60*/  @!PT LDS RZ, [RZ] ;  /* 0x00000000fffff984 */ /* 0x000fe20000000800 */
[----:B------:R-:W-:Y:S01]  /*1f70*/  @!PT LDS RZ, [RZ] ;  /* 0x00000000fffff984 */ /* 0x000fe20000000800 */
[----:B------:R1:W-:Y:S04]  /*1f80*/  LDGSTS.E.BYPASS.LTC128B.128 [R207+0x4000], desc[UR8][R8.64+0x100] ;  /* 0x0400010008cf7fae */ /* 0x0003e8000b901d48 */
.L_x_714:
[----:B------:R-:W-:Y:S05]  /*1f90*/  BSYNC B0 ;  /* 0x0000000000007941 */ /* 0x000fea0003800000 */
.L_x_713:
[----:B------:R-:W-:Y:S01]  /*1fa0*/  IADD3 R34, P1, R210, R38, RZ ;  /* 0x00000026d2227210 */ /* 0x000fe20007f3e0ff */
[----:B------:R-:W-:Y:S01]  /*1fb0*/  VIADD R3, R4, 0xffffffc0 ;  /* 0xffffffc004037836 */ /* 0x000fe20000000000 */
[----:B------:R-:W-:Y:S01]  /*1fc0*/  BSSY B0, `(.L_x_715) ;  /* 0x000002b000007945 */ /* 0x000fe20003800000 */
[----:B------:R-:W-:Y:S02]  /*1fd0*/  ISETP.GE.AND P6, PT, R12, R199, PT ;  /* 0x000000c70c00720c */ /* 0x000fe40003fc6270 */
[----:B------:R-:W-:Y:S01]  /*1fe0*/  IADD3.X R35, R21, R36, RZ, P1, !PT ;  /* 0x0000002415237210 */ /* 0x000fe20000ffe4ff */
[----:B------:R-:W-:Y:S01]  /*1ff0*/  IMAD.IADD R21, R82, 0x1, -R3 ;  /* 0x0000000152157824 */ /* 0x000fe200078e0a03 */
[----:B------:R-:W-:Y:S09]  /*2000*/  @P4 BRA `(.L_x_716) ;  /* 0x0000000000984947 */ /* 0x000ff20003800000 */
[----:B------:R-:W-:Y:S01]  /*2010*/  ULDC UR5, c[0x0][0x2d0] ;  /* 0x0000b40000057ab9 */ /* 0x000fe20000000800 */
[----:B------:R-:W-:Y:S01]  /*2020*/  IADD3 R36, P1, R32, 0x10, RZ ;  /* 0x0000001020247810 */ /* 0x000fe20007f3e0ff */
[----:B------:R-:W-:Y:S01]  /*2030*/  ULDC.64 UR6, c[0x0][0x240] ;  /* 0x0000900000067ab9 */ /* 0x000fe20000000a00 */
[----:B------:R-:W-:Y:S01]  /*2040*/  ISETP.GE.AND P5, PT, R210, UR5, PT ;  /* 0x00000005d2007c0c */ /* 0x000fe2000bfa6270 */
[----:B------:R-:W-:Y:S01]  /*2050*/  IMAD.MOV.U32 R38, RZ, RZ, R28 ;  /* 0x000000ffff267224 */ /* 0x000fe200078e001c */
[----:B------:R-:W-:Y:S01]  /*2060*/  ISETP.GE.AND P4, PT, R201, UR5, PT ;  /* 0x00000005c9007c0c */ /* 0x000fe2000bf86270 */
[----:B------:R-:W-:Y:S01]  /*2070*/  IMAD.X R25, RZ, RZ, R33, P1 ;  /* 0x000000ffff197224 */ /* 0x000fe200008e0621 */
[----:B------:R-:W-:Y:S01]  /*2080*/  ISETP.GE.AND P1, PT, R200, UR5, PT ;  /* 0x00000005c8007c0c */ /* 0x000fe2000bf26270 */
[----:B------:R-:W-:Y:S02]  /*2090*/  IMAD.MOV.U32 R39, RZ, RZ, R31 ;  /* 0x000000ffff277224 */ /* 0x000fe400078e001f */
[----:B------:R-:W-:-:S02]  /*20a0*/  IMAD R25, R25, UR6, RZ ;  /* 0x0000000619197c24 */ /* 0x000fc4000f8e02ff */
[----:B------:R-:W-:-:S04]  /*20b0*/  IMAD.WIDE.U32 R38, R36, UR6, R38 ;  /* 0x0000000624267c25 */ /* 0x000fc8000f8e0026 */
[----:B--2---:R-:W2:Y:S01]  /*20c0*/  @!P5 LDC.64 R10, c[0x0][0x210] ;  /* 0x00008400ff0adb82 */ /* 0x004ea20000000a00 */
[----:B------:R-:W-:Y:S01]  /*20d0*/  IMAD R25, R36, UR7, R25 ;  /* 0x0000000724197c24 */ /* 0x000fe2000f8e0219 */
[----:B------:R3:W-:Y:S06]  /*20e0*/  @P5 STS.128 [R207+0x800], RZ ;  /* 0x000800ffcf005388 */ /* 0x0007ec0000000c00 */
[----:B-1----:R-:W1:Y:S01]  /*20f0*/  @!P4 LDC.64 R8, c[0x0][0x210] ;  /* 0x00008400ff08cb82 */ /* 0x002e620000000a00 */
[----:B--2---:R-:W-:Y:S01]  /*2100*/  @!P5 LEA R36, P2, R38, R10, 0x1 ;  /* 0x0000000a2624d211 */ /* 0x004fe200078408ff */
[----:B------:R-:W-:-:S05]  /*2110*/  IMAD.IADD R10, R39, 0x1, R25 ;  /* 0x00000001270a7824 */ /* 0x000fca00078e0219 */
[C---:B------:R-:W-:Y:S02]  /*2120*/  @!P5 LEA.HI.X R37, R38.reuse, R11, R10, 0x1, P2 ;  /* 0x0000000b2625d211 */ /* 0x040fe400010f0c0a */
[----:B-1----:R-:W-:-:S03]  /*2130*/  @!P4 LEA R8, P2, R38, R8, 0x1 ;  /* 0x000000082608c211 */ /* 0x002fc600078408ff */
[----:B------:R-:W-:Y:S01]  /*2140*/  @!PT LDS RZ, [RZ] ;  /* 0x00000000fffff984 */ /* 0x000fe20000000800 */
[----:B------:R-:W-:Y:S01]  /*2150*/  @!PT LDS RZ, [RZ] ;  /* 0x00000000fffff984 */ /* 0x000fe20000000800 */
[----:B------:R-:W-:Y:S01]  /*2160*/  @!PT LDS RZ, [RZ] ;  /* 0x00000000fffff984 */ /* 0x000fe20000000800 */
[----:B------:R3:W-:Y:S01]  /*2170*/  @!P5 LDGSTS.E.BYPASS.LTC128B.128 [R207+0x800], desc[UR8][R36.64] ;  /* 0x0080000024cfdfae */ /* 0x0007e2000b901d48 */
        /* <DEDUP_REMOVED lines=9> */
[----:B---3--:R-:W-:-:S04]  /*2210*/  LEA R8, P1, R38, UR6, 0x1 ;  /* 0x0000000626087c11 */ /* 0x008fc8000f8208ff */
[----:B------:R-:W-:-:S05]  /*2220*/  LEA.HI.X R9, R38, UR7, R10, 0x1, P1 ;  /* 0x0000000726097c11 */ /* 0x000fca00088f0c0a */
[----:B------:R-:W-:Y:S01]  /*2230*/  @!PT LDS RZ, [RZ] ;  /* 0x00000000fffff984 */ /* 0x000fe20000000800 */
[----:B------:R-:W-:Y:S01]  /*2240*/  @!PT LDS RZ, [RZ] ;  /* 0x00000000fffff984 */ /* 0x000fe20000000800 */
[----:B------:R-:W-:Y:S01]  /*2250*/  @!PT LDS RZ, [RZ] ;  /* 0x00000000fffff984 */ /* 0x000fe20000000800 */
[----:B------:R4:W-:Y:S04]  /*2260*/  LDGSTS.E.BYPASS.LTC128B.128 [R207+0x4800], desc[UR8][R8.64+0x100] ;  /* 0x0480010008cf7fae */ /* 0x0009e8000b901d48 */
.L_x_716:
[----:B------:R-:W-:Y:S05]  /*2270*/  BSYNC B0 ;  /* 0x0000000000007941 */ /* 0x000fea0003800000 */
.L_x_715:
[----:B------:R-:W-:Y:S04]  /*2280*/  BSSY B0, `(.L_x_717) ;  /* 0x0000028000007945 */ /* 0x000fe80003800000 */
[----:B------:R-:W-:Y:S05]  /*2290*/  @P3 BRA `(.L_x_718) ;  /* 0x0000000000983947 */ /* 0x000fea0003800000 */
[----:B------:R-:W-:Y:S01]  /*22a0*/  ULDC UR5, c[0x0][0x2d0] ;  /* 0x0000b40000057ab9 */ /* 0x000fe20000000800 */
[----:B---3--:R-:W-:Y:S01]  /*22b0*/  IADD3 R36, P1, R32, 0x20, RZ ;  /* 0x0000002020247810 */ /* 0x008fe20007f3e0ff */
        /* <DEDUP_REMOVED lines=12> */
[----:B-1--4-:R-:W1:Y:S01]  /*2380*/  @!P3 LDC.64 R8, c[0x0][0x210] ;  /* 0x00008400ff08bb82 */ /* 0x012e620000000a00 */
        /* <DEDUP_REMOVED lines=23> */
.L_x_718:
[----:B------:R-:W-:Y:S05]  /*2500*/  BSYNC B0 ;  /* 0x0000000000007941 */ /* 0x000fea0003800000 */
.L_x_717:
[----:B------:R-:W-:Y:S04]  /*2510*/  BSSY B0, `(.L_x_719) ;  /* 0x0000027000007945 */ /* 0x000fe80003800000 */
[----:B------:R-:W-:Y:S05]  /*2520*/  @P6 BRA `(.L_x_720) ;  /* 0x0000000000946947 */ /* 0x000fea0003800000 */
        /* <DEDUP_REMOVED lines=8> */
[----:B------:R-:W-:-:S04]  /*25b0*/  IMAD.WIDE.U32 R28, R25, UR6, R28 ;  /* 0x00000006191c7c25 */ /* 0x000fc8000f8e001c */
[----:B------:R-:W-:-:S04]  /*25c0*/  IMAD R30, R30, UR6, RZ ;  /* 0x000000061e1e7c24 */ /* 0x000fc8000f8e02ff */
[----:B--2---:R-:W2:Y:S01]  /*25d0*/  @!P4 LDC.64 R10, c[0x0][0x210] ;  /* 0x00008400ff0acb82 */ /* 0x004ea20000000a00 */
[----:B------:R-:W-:Y:S01]  /*25e0*/  IMAD R30, R25, UR7, R30 ;  /* 0x00000007191e7c24 */ /* 0x000fe2000f8e021e */
[----:B------:R2:W-:Y:S03]  /*25f0*/  @P4 STS.128 [R207+0x1800], RZ ;  /* 0x001800ffcf004388 */ /* 0x0005e60000000c00 */
[----:B------:R-:W-:-:S03]  /*2600*/  IMAD.IADD R30, R29, 0x1, R30 ;  /* 0x000000011d1e7824 */ /* 0x000fc600078e021e */
[----:B-1-34-:R-:W1:Y:S01]  /*2610*/  @!P3 LDC.64 R8, c[0x0][0x210] ;  /* 0x00008400ff08bb82 */ /* 0x01ae620000000a00 */
[----:B--2---:R-:W-:-:S04]  /*2620*/  @!P4 LEA R10, P5, R28, R10, 0x1 ;  /* 0x0000000a1c0ac211 */ /* 0x004fc800078a08ff */
        /* <DEDUP_REMOVED lines=15> */
[----:B-1----:R-:W-:-:S04]  /*2720*/  LEA R8, P1, R28, UR6, 0x1 ;  /* 0x000000061c087c11 */ /* 0x002fc8000f8208ff */
[----:B------:R-:W-:-:S05]  /*2730*/  LEA.HI.X R9, R28, UR7, R30, 0x1, P1 ;  /* 0x000000071c097c11 */ /* 0x000fca00088f0c1e */
[----:B------:R-:W-:Y:S01]  /*2740*/  @!PT LDS RZ, [RZ] ;  /* 0x00000000fffff984 */ /* 0x000fe20000000800 */
[----:B------:R-:W-:Y:S01]  /*2750*/  @!PT LDS RZ, [RZ] ;  /* 0x00000000fffff984 */ /* 0x000fe20000000800 */
[----:B------:R-:W-:Y:S01]  /*2760*/  @!PT LDS RZ, [RZ] ;  /* 0x00000000fffff984 */ /* 0x000fe20000000800 */
[----:B------:R1:W-:Y:S04]  /*2770*/  LDGSTS.E.BYPASS.LTC128B.128 [R207+0x5800], desc[UR8][R8.64+0x100] ;  /* 0x0580010008cf7fae */ /* 0x0003e8000b901d48 */
.L_x_720:
[----:B------:R-:W-:Y:S05]  /*2780*/  BSYNC B0 ;  /* 0x0000000000007941 */ /* 0x000fea0003800000 */
.L_x_719:
[CC--:B------:R-:W-:Y:S01]  /*2790*/  ISETP.GE.AND P2, PT, R22.reuse, R21.reuse, PT ;  /* 0x000000151600720c */ /* 0x0c0fe20003f46270 */
[-C--:B------:R-:W-:Y:S01]  /*27a0*/  IMAD R144, R23, R80.reuse, RZ ;  /* 0x0000005017907224 */ /* 0x080fe200078e02ff */
[----:B------:R-:W-:Y:S01]  /*27b0*/  BSSY B0, `(.L_x_721) ;  /* 0x0000027000007945 */ /* 0x000fe20003800000 */
[----:B------:R-:W-:Y:S01]  /*27c0*/  IMAD.WIDE.U32 R34, R22, R80, R34 ;  /* 0x0000005016227225 */ /* 0x000fe200078e0022 */
[-C--:B------:R-:W-:Y:S02]  /*27d0*/  ISETP.GE.AND P6, PT, R26, R21.reuse, PT ;  /* 0x000000151a00720c */ /* 0x080fe40003fc6270 */
[----:B------:R-:W-:Y:S01]  /*27e0*/  ISETP.GE.AND P1, PT, R20, R21, PT ;  /* 0x000000151400720c */ /* 0x000fe20003f26270 */
[----:B------:R-:W-:Y:S01]  /*27f0*/  IMAD R144, R22, R81, R144 ;  /* 0x0000005116907224 */ /* 0x000fe200078e0290 */
[C---:B------:R-:W-:Y:S01]  /*2800*/  SHF.L.U64.HI R204, R80.reuse, 0x4, R81 ;  /* 0x0000000450cc7819 */ /* 0x040fe20000010251 */
[----:B------:R-:W-:Y:S02]  /*2810*/  IMAD.SHL.U32 R205, R80, 0x10, RZ ;  /* 0x0000001050cd7824 */ /* 0x000fe400078e00ff */
[----:B------:R-:W-:Y:S01]  /*2820*/  IMAD.MOV.U32 R145, RZ, RZ, R34 ;  /* 0x000000ffff917224 */ /* 0x000fe200078e0022 */
[----:B------:R-:W-:Y:S01]  /*2830*/  IADD3 R144, R35, R144, RZ ;  /* 0x0000009023907210 */ /* 0x000fe20007ffe0ff */
[----:B------:R-:W-:Y:S06]  /*2840*/  @P2 BRA `(.L_x_722) ;  /* 0x0000000000742947 */ /* 0x000fec0003800000 */
[----:B------:R-:W-:Y:S02]  /*2850*/  ULDC UR5, c[0x0][0x2d0] ;  /* 0x0000b40000057ab9 */ /* 0x000fe40000000800 */
[----:B------:R-:W-:Y:S02]  /*2860*/  ISETP.GE.AND P5, PT, R210, UR5, PT ;  /* 0x00000005d2007c0c */ /* 0x000fe4000bfa6270 */
[----:B------:R-:W-:Y:S02]  /*2870*/  ISETP.GE.AND P4, PT, R201, UR5, PT ;  /* 0x00000005c9007c0c */ /* 0x000fe4000bf86270 */
[----:B------:R-:W-:-:S09]  /*2880*/  ISETP.GE.AND P2, PT, R200, UR5, PT ;  /* 0x00000005c8007c0c */ /* 0x000fd2000bf46270 */
[----:B-12---:R-:W1:Y:S01]  /*2890*/  @!P5 LDC.64 R10, c[0x0][0x218] ;  /* 0x00008600ff0adb82 */ /* 0x006e620000000a00 */
[----:B------:R2:W-:Y:S07]  /*28a0*/  @P5 STS.128 [R207+0x6000], RZ ;  /* 0x006000ffcf005388 */ /* 0x0005ee0000000c00 */
[----:B---34-:R-:W3:Y:S01]  /*28b0*/  @!P4 LDC.64 R8, c[0x0][0x218] ;  /* 0x00008600ff08cb82 */ /* 0x018ee20000000a00 */
[----:B-1----:R-:W-:-:S04]  /*28c0*/  @!P5 LEA R10, P3, R145, R10, 0x1 ;  /* 0x0000000a910ad211 */ /* 0x002fc800078608ff */
[C---:B------:R-:W-:Y:S02]  /*28d0*/  @!P5 LEA.HI.X R11, R145.reuse, R11, R144, 0x1, P3 ;  /* 0x0000000b910bd211 */ /* 0x040fe400018f0c90 */
[----:B---3--:R-:W-:-:S03]  /*28e0*/  @!P4 LEA R8, P3, R145, R8, 0x1 ;  /* 0x000000089108c211 */ /* 0x008fc600078608ff */
        /* <DEDUP_REMOVED lines=19> */
.L_x_722:
[----:B------:R-:W-:Y:S05]  /*2a20*/  BSYNC B0 ;  /* 0x0000000000007941 */ /* 0x000fea0003800000 */
.L_x_721:
[----:B------:R-:W-:Y:S04]  /*2a30*/  BSSY B0, `(.L_x_723) ;  /* 0x0000021000007945 */ /* 0x000fe80003800000 */
[----:B------:R-:W-:Y:S05]  /*2a40*/  @P6 BRA `(.L_x_724) ;  /* 0x00000000007c6947 */ /* 0x000fea0003800000 */
[----:B------:R-:W-:Y:S01]  /*2a50*/  ULDC UR5, c[0x0][0x2d0] ;  /* 0x0000b40000057ab9 */ /* 0x000fe20000000800 */
[----:B------:R-:W-:Y:S02]  /*2a60*/  IADD3 R25, P3, R205, R145, RZ ;  /* 0x00000091cd197210 */ /* 0x000fe40007f7e0ff */
[----:B------:R-:W-:Y:S02]  /*2a70*/  ISETP.GE.AND P5, PT, R210, UR5, PT ;  /* 0x00000005d2007c0c */ /* 0x000fe4000bfa6270 */
[----:B------:R-:W-:Y:S01]  /*2a80*/  ISETP.GE.AND P4, PT, R201, UR5, PT ;  /* 0x00000005c9007c0c */ /* 0x000fe2000bf86270 */
[----:B------:R-:W-:Y:S01]  /*2a90*/  IMAD.X R28, R204, 0x1, R144, P3 ;  /* 0x00000001cc1c7824 */ /* 0x000fe200018e0690 */
        /* <DEDUP_REMOVED lines=26> */
.L_x_724:
[----:B------:R-:W-:Y:S05]  /*2c40*/  BSYNC B0 ;  /* 0x0000000000007941 */ /* 0x000fea0003800000 */
.L_x_723:
[----:B------:R-:W-:Y:S01]  /*2c50*/  BSSY B0, `(.L_x_725) ;  /* 0x0000022000007945 */ /* 0x000fe20003800000 */
[----:B------:R-:W-:-:S03]  /*2c60*/  ISETP.GE.AND P6, PT, R26, R21, PT ;  /* 0x000000151a00720c */ /* 0x000fc60003fc6270 */
[----:B------:R-:W-:Y:S10]  /*2c70*/  @P1 BRA `(.L_x_726) ;  /* 0x00000000007c1947 */ /* 0x000ff40003800000 */
[----:B------:R-:W-:Y:S01]  /*2c80*/  ULDC UR5, c[0x0][0x2d0] ;  /* 0x0000b40000057ab9 */ /* 0x000fe20000000800 */
[----:B------:R-:W-:Y:S02]  /*2c90*/  LEA R25, P2, R80, R145, 0x5 ;  /* 0x0000009150197211 */ /* 0x000fe400078428ff */
[----:B------:R-:W-:Y:S02]  /*2ca0*/  ISETP.GE.AND P4, PT, R210, UR5, PT ;  /* 0x00000005d2007c0c */ /* 0x000fe4000bf86270 */
[----:B------:R-:W-:Y:S02]  /*2cb0*/  ISETP.GE.AND P3, PT, R201, UR5, PT ;  /* 0x00000005c9007c0c */ /* 0x000fe4000bf66270 */
[----:B------:R-:W-:Y:S02]  /*2cc0*/  ISETP.GE.AND P1, PT, R200, UR5, PT ;  /* 0x00000005c8007c0c */ /* 0x000fe4000bf26270 */
[----:B------:R-:W-:-:S07]  /*2cd0*/  LEA.HI.X R26, R80, R144, R81, 0x5, P2 ;  /* 0x00000090501a7211 */ /* 0x000fce00010f2c51 */
        /* <DEDUP_REMOVED lines=25> */
.L_x_726:
[----:B------:R-:W-:Y:S05]  /*2e70*/  BSYNC B0 ;  /* 0x0000000000007941 */ /* 0x000fea0003800000 */
.L_x_725:
[-C--:B------:R-:W-:Y:S01]  /*2e80*/  ISETP.GE.AND P1, PT, R12, R21.reuse, PT ;  /* 0x000000150c00720c */ /* 0x080fe20003f26270 */
[----:B------:R-:W-:Y:S01]  /*2e90*/  BSSY B0, `(.L_x_727) ;  /* 0x0000027000007945 */ /* 0x000fe20003800000 */
[----:B------:R-:W-:Y:S02]  /*2ea0*/  SHF.R.S32.HI R25, RZ, 0x4, R24 ;  /* 0x00000004ff197819 */ /* 0x000fe40000011418 */
[----:B------:R-:W-:Y:S02]  /*2eb0*/  ISETP.GE.AND P5, PT, R20, R21, PT ;  /* 0x000000151400720c */ /* 0x000fe40003fa6270 */
[----:B------:R-:W-:-:S07]  /*2ec0*/  LEA.HI R24, R24, R25, RZ, 0x1 ;  /* 0x0000001918187211 */ /* 0x000fce00078f08ff */
[----:B------:R-:W-:Y:S05]  /*2ed0*/  @P1 BRA `(.L_x_728) ;  /* 0x0000000000881947 */ /* 0x000fea0003800000 */
[----:B------:R-:W-:Y:S01]  /*2ee0*/  ULDC UR5, c[0x0][0x2d0] ;  /* 0x0000b40000057ab9 */ /* 0x000fe20000000800 */
[----:B------:R-:W-:Y:S01]  /*2ef0*/  IMAD.MOV.U32 R26, RZ, RZ, R145 ;  /* 0x000000ffff1a7224 */ /* 0x000fe200078e0091 */
[----:B------:R-:W-:Y:S01]  /*2f00*/  ISETP.GE.AND P4, PT, R210, UR5, PT ;  /* 0x00000005d2007c0c */ /* 0x000fe2000bf86270 */
[----:B------:R-:W-:Y:S01]  /*2f10*/  IMAD.MOV.U32 R27, RZ, RZ, R144 ;  /* 0x000000ffff1b7224 */ /* 0x000fe200078e0090 */
[----:B------:R-:W-:Y:S01]  /*2f20*/  ISETP.GE.AND P3, PT, R201, UR5, PT ;  /* 0x00000005c9007c0c */ /* 0x000fe2000bf66270 */
[----:B------:R-:W-:Y:S01]  /*2f30*/  IMAD R20, R81, 0x30, RZ ;  /* 0x0000003051147824 */ /* 0x000fe200078e02ff */
[----:B------:R-:W-:Y:S01]  /*2f40*/  ISETP.GE.AND P1, PT, R200, UR5, PT ;  /* 0x00000005c8007c0c */ /* 0x000fe2000bf26270 */
[----:B------:R-:W-:-:S04]  /*2f50*/  IMAD.WIDE.U32 R26, R80, 0x30, R26 ;  /* 0x00000030501a7825 */ /* 0x000fc800078e001a */
[----:B------:R-:W-:-:S04]  /*2f60*/  IMAD.IADD R20, R27, 0x1, R20 ;  /* 0x000000011b147824 */ /* 0x000fc800078e0214 */
        /* <DEDUP_REMOVED lines=25> */
.L_x_728:
[----:B------:R-:W-:Y:S05]  /*3100*/  BSYNC B0 ;  /* 0x0000000000007941 */ /* 0x000fea0003800000 */
.L_x_727:
[----:B------:R-:W0:Y:S01]  /*3110*/  LDGDEPBAR ;  /* 0x00000000000079af */ /* 0x000e220000000000 */
[----:B-1234-:R-:W-:Y:S01]  /*3120*/  IMAD.SHL.U32 R8, R2, 0x40, RZ ;  /* 0x0000004002087824 */ /* 0x01efe200078e00ff */
[----:B------:R-:W-:Y:S01]  /*3130*/  LOP3.LUT R24, R24, 0xfffffffe, RZ, 0xc0, !PT ;  /* 0xfffffffe18187812 */ /* 0x000fe200078ec0ff */
[C---:B------:R-:W-:Y:S01]  /*3140*/  IMAD.SHL.U32 R9, R22.reuse, 0x8, RZ ;  /* 0x0000000816097824 */ /* 0x040fe200078e00ff */
[----:B------:R-:W-:Y:S01]  /*3150*/  ISETP.GE.AND P2, PT, R22, R21, PT ;  /* 0x000000151600720c */ /* 0x000fe20003f46270 */
[----:B------:R-:W-:Y:S01]  /*3160*/  IMAD.SHL.U32 R17, R17, 0x40, RZ ;  /* 0x0000004011117824 */ /* 0x000fe200078e00ff */
[----:B------:R-:W-:Y:S01]  /*3170*/  LOP3.LUT R8, R8, 0x1c0, RZ, 0xc0, !PT ;  /* 0x000001c008087812 */ /* 0x000fe200078ec0ff */
[----:B------:R-:W-:Y:S01]  /*3180*/  IMAD.IADD R24, R25, 0x1, -R24 ;  /* 0x0000000119187824 */ /* 0x000fe200078e0a18 */
[----:B------:R-:W-:Y:S01]  /*3190*/  IADD3 R16, P1, R22, R16, RZ ;  /* 0x0000001016107210 */ /* 0x000fe20007f3e0ff */
[----:B------:R-:W-:Y:S01]  /*31a0*/  IMAD.IADD R19, R19, 0x1, R14 ;  /* 0x0000000113137824 */ /* 0x000fe200078e020e */
[----:B------:R-:W-:Y:S01]  /*31b0*/  LOP3.LUT R9, R8, 0x8, R9, 0xf8, !PT ;  /* 0x0000000808097812 */ /* 0x000fe200078ef809 */
[C---:B------:R-:W-:Y:S01]  /*31c0*/  IMAD.SHL.U32 R10, R24.reuse, 0x8, RZ ;  /* 0x00000008180a7824 */ /* 0x040fe200078e00ff */
[----:B------:R-:W-:Y:S01]  /*31d0*/  SHF.R.U32.HI R8, RZ, 0x3, R8 ;  /* 0x00000003ff087819 */ /* 0x000fe20000011608 */
[----:B------:R-:W-:Y:S01]  /*31e0*/  IMAD.X R15, R23, 0x1, R15, P1 ;  /* 0x00000001170f7824 */ /* 0x000fe200008e060f */
[----:B------:R-:W-:Y:S01]  /*31f0*/  LOP3.LUT R17, R17, 0x1c0, RZ, 0xc0, !PT ;  /* 0x000001c011117812 */ /* 0x000fe200078ec0ff */
[----:B------:R-:W-:Y:S01]  /*3200*/  ULDC.64 UR6, c[0x0][0x220] ;  /* 0x0000880000067ab9 */ /* 0x000fe20000000a00 */
[----:B------:R-:W-:Y:S01]  /*3210*/  LOP3.LUT R9, R9, R8, RZ, 0x3c, !PT ;  /* 0x0000000809097212 */ /* 0x000fe200078e3cff */
[----:B------:R-:W-:Y:S01]  /*3220*/  IMAD R15, R15, R134, RZ ;  /* 0x000000860f0f7224 */ /* 0x000fe200078e02ff */
[----:B------:R-:W-:Y:S01]  /*3230*/  LOP3.LUT R10, R17, 0x8, R10, 0xf8, !PT ;  /* 0x00000008110a7812 */ /* 0x000fe200078ef80a */
[----:B------:R-:W-:Y:S01]  /*3240*/  BSSY B0, `(.L_x_729) ;  /* 0x0000030000007945 */ /* 0x000fe20003800000 */
[----:B------:R-:W-:Y:S01]  /*3250*/  SHF.R.U32.HI R17, RZ, 0x3, R17 ;  /* 0x00000003ff117819 */ /* 0x000fe20000011611 */
[----:B------:R-:W-:Y:S01]  /*3260*/  IMAD R197, R24, 0x200, R9 ;  /* 0x0000020018c57824 */ /* 0x000fe200078e0209 */
[----:B------:R-:W-:Y:S01]  /*3270*/  LEA.HI R8, R13, R6, RZ, 0x5 ;  /* 0x000000060d087211 */ /* 0x000fe200078f28ff */
[----:B------:R-:W-:Y:S01]  /*3280*/  IMAD.SHL.U32 R9, R0, 0x40, RZ ;  /* 0x0000004000097824 */ /* 0x000fe200078e00ff */
[----:B------:R-:W-:-:S04]  /*3290*/  DEPBAR.LE SB0, 0x0 ;  /* 0x000080000000791a */ /* 0x000fc80000000000 */
[----:B------:R-:W-:Y:S01]  /*32a0*/  BAR.SYNC.DEFER_BLOCKING 0x0 ;  /* 0x0000000000007b1d */ /* 0x000fe20000010000 */
[----:B------:R-:W-:Y:S01]  /*32b0*/  LOP3.LUT R10, R10, R17, RZ, 0x3c, !PT ;  /* 0x000000110a0a7212 */ /* 0x000fe200078e3cff */
[----:B------:R-:W-:Y:S01]  /*32c0*/  IMAD R13, R16, R135, R15 ;  /* 0x00000087100d7224 */ /* 0x000fe200078e020f */
[----:B------:R-:W-:Y:S01]  /*32d0*/  ISETP.GE.AND P4, PT, R12, R21, PT ;  /* 0x000000150c00720c */ /* 0x000fe20003f86270 */
[----:B------:R-:W-:Y:S01]  /*32e0*/  IMAD.WIDE.U32 R16, R16, R134, R18 ;  /* 0x0000008610107225 */ /* 0x000fe200078e0012 */
[----:B------:R-:W-:Y:S02]  /*32f0*/  LOP3.LUT R0, R10, 0xfffffe00, R9, 0xf8, !PT ;  /* 0xfffffe000a007812 */ /* 0x000fe400078ef809 */
[----:B------:R-:W-:Y:S01]  /*3300*/  SHF.R.S32.HI R9, RZ, 0x5, R8 ;  /* 0x00000005ff097819 */ /* 0x000fe20000011408 */
[----:B------:R-:W-:Y:S01]  /*3310*/  IMAD.IADD R13, R17, 0x1, R13 ;  /* 0x00000001110d7824 */ /* 0x000fe200078e020d */
[----:B------:R-:W-:Y:S01]  /*3320*/  LEA R218, P1, R16, UR6, 0x1 ;  /* 0x0000000610da7c11 */ /* 0x000fe2000f8208ff */
[C---:B------:R-:W-:Y:S01]  /*3330*/  IMAD.SHL.U32 R203, R134.reuse, 0x10, RZ ;  /* 0x0000001086cb7824 */ /* 0x040fe200078e00ff */
[----:B------:R-:W-:Y:S01]  /*3340*/  SHF.L.U64.HI R202, R134, 0x4, R135 ;  /* 0x0000000486ca7819 */ /* 0x000fe20000010287 */
[----:B------:R-:W-:Y:S01]  /*3350*/  IMAD R198, R9, 0x400, R0 ;  /* 0x0000040009c67824 */ /* 0x000fe200078e0200 */
[----:B------:R-:W-:-:S02]  /*3360*/  LEA R197, R197, UR4, 0x1 ;  /* 0x00000004c5c57c11 */ /* 0x000fc4000f8e08ff */
[----:B------:R-:W-:Y:S02]  /*3370*/  LEA.HI.X R223, R16, UR7, R13, 0x1, P1 ;  /* 0x0000000710df7c11 */ /* 0x000fe400088f0c0d */
[----:B------:R-:W-:Y:S01]  /*3380*/  LEA R198, R198, UR4, 0x1 ;  /* 0x00000004c6c67c11 */ /* 0x000fe2000f8e08ff */
[----:B------:R1:W-:Y:S04]  /*3390*/  @P2 STS.128 [R207+0xc000], RZ ;  /* 0x00c000ffcf002388 */ /* 0x0003e80000000c00 */
[----:B------:R1:W-:Y:S04]  /*33a0*/  @P2 STS.128 [R207+0xe000], RZ ;  /* 0x00e000ffcf002388 */ /* 0x0003e80000000c00 */
[----:B------:R1:W-:Y:S01]  /*33b0*/  @P2 STS.128 [R207+0x10000], RZ ;  /* 0x010000ffcf002388 */ /* 0x0003e20000000c00 */
[----:B------:R-:W-:Y:S05]  /*33c0*/  @P2 BRA `(.L_x_730) ;  /* 0x00000000005c2947 */ /* 0x000fea0003800000 */
[----:B------:R-:W-:Y:S02]  /*33d0*/  ULDC UR5, c[0x0][0x2d0] ;  /* 0x0000b40000057ab9 */ /* 0x000fe40000000800 */
[----:B------:R-:W-:Y:S02]  /*33e0*/  ISETP.GE.AND P3, PT, R210, UR5, PT ;  /* 0x00000005d2007c0c */ /* 0x000fe4000bf66270 */
[----:B------:R-:W-:Y:S02]  /*33f0*/  ISETP.GE.AND P2, PT, R201, UR5, PT ;  /* 0x00000005c9007c0c */ /* 0x000fe4000bf46270 */
[----:B------:R-:W-:-:S09]  /*3400*/  ISETP.GE.AND P1, PT, R200, UR5, PT ;  /* 0x00000005c8007c0c */ /* 0x000fd2000bf26270 */
[----:B------:R-:W-:Y:S01]  /*3410*/  @!P3 IMAD.MOV.U32 R222, RZ, RZ, R218 ;  /* 0x000000ffffdeb224 */ /* 0x000fe200078e00da */
[----:B------:R2:W-:Y:S01]  /*3420*/  @P3 STS.128 [R207+0xc000], RZ ;  /* 0x00c000ffcf003388 */ /* 0x0005e20000000c00 */
[----:B------:R-:W-:-:S03]  /*3430*/  @!P2 IMAD.MOV.U32 R219, RZ, RZ, R223 ;  /* 0x000000ffffdba224 */ /* 0x000fc600078e00df */
[----:B------:R-:W-:Y:S01]  /*3440*/  @!PT LDS RZ, [RZ] ;  /* 0x00000000fffff984 */ /* 0x000fe20000000800 */
[----:B------:R-:W-:Y:S01]  /*3450*/  @!PT LDS RZ, [RZ] ;  /* 0x00000000fffff984 */ /* 0x000fe20000000800 */
[----:B------:R-:W-:Y:S01]  /*3460*/  @!PT LDS RZ, [RZ] ;  /* 0x00000000fffff984 */ /* 0x000fe20000000800 */
[----:B------:R2:W-:Y:S04]  /*3470*/  @!P3 LDGSTS.E.BYPASS.LTC128B.128 [R207+0xc000], desc[UR8][R222.64] ;  /* 0x0c000000decfbfae */ /* 0x0005e8000b901d48 */
[----:B------:R2:W-:Y:S04]  /*3480*/  @P2 STS.128 [R207+0xe000], RZ ;  /* 0x00e000ffcf002388 */ /* 0x0005e80000000c00 */
[----:B------:R-:W-:Y:S01]  /*3490*/  @!PT LDS RZ, [RZ] ;  /* 0x00000000fffff984 */ /* 0x000fe20000000800 */
[----:B------:R-:W-:Y:S01]  /*34a0*/  @!PT LDS RZ, [RZ] ;  /* 0x00000000fffff984 */ /* 0x000fe20000000800 */
[----:B------:R-:W-:Y:S01]  /*34b0*/  @!PT LDS RZ, [RZ] ;  /* 0x00000000fffff984 */ /* 0x000fe20000000800 */
[----:B------:R2:W-:Y:S04]  /*34c0*/  @!P2 LDGSTS.E.BYPASS.LTC128B.128 [R207+0xe000], desc[UR8][R218.64+0x80] ;  /* 0x0e000080dacfafae */ /* 0x0005e8000b901d48 */
[----:B------:R2:W-:Y:S01]  /*34d0*/  @P1 STS.128 [R207+0x10000], RZ ;  /* 0x010000ffcf001388 */ /* 0x0005e20000000c00 */
[----:B------:R-:W-:Y:S05]  /*34e0*/  @P1 BRA `(.L_x_730) ;  /* 0x0000000000141947 */ /* 0x000fea0003800000 */
[----:B--2---:R-:W-:-:S05]  /*34f0*/  MOV R219, R223 ;  /* 0x000000df00db7202 */ /* 0x004fca0000000f00 */
[----:B------:R-:W-:Y:S01]  /*3500*/  @!PT LDS RZ, [RZ] ;  /* 0x00000000fffff984 */ /* 0x000fe20000000800 */
[----:B------:R-:W-:Y:S01]  /*3510*/  @!PT LDS RZ, [RZ] ;  /* 0x00000000fffff984 */ /* 0x000fe20000000800 */
[----:B------:R-:W-:Y:S01]  /*3520*/  @!PT LDS RZ, [RZ] ;  /* 0x00000000fffff984 */ /* 0x000fe20000000800 */
[----:B------:R3:W-:Y:S02]  /*3530*/  LDGSTS.E.BYPASS.LTC128B.128 [R207+0x10000], desc[UR8][R218.64+0x100] ;  /* 0x10000100dacf7fae */ /* 0x0007e4000b901d48 */
.L_x_730:
[----:B------:R-:W-:Y:S05]  /*3540*/  BSYNC B0 ;  /* 0x0000000000007941 */ /* 0x000fea0003800000 */
.L_x_729:
[----:B------:R4:W-:Y:S01]  /*3550*/  @P6 STS.128 [R207+0xc800], RZ ;  /* 0x00c800ffcf006388 */ /* 0x0009e20000000c00 */
[----:B------:R-:W-:Y:S03]  /*3560*/  BSSY B0, `(.L_x_731) ;  /* 0x0000020000007945 */ /* 0x000fe60003800000 */
[----:B------:R4:W-:Y:S04]  /*3570*/  @P6 STS.128 [R207+0xe800], RZ ;  /* 0x00e800ffcf006388 */ /* 0x0009e80000000c00 */
[----:B------:R4:W-:Y:S01]  /*3580*/  @P6 STS.128 [R207+0x10800], RZ ;  /* 0x010800ffcf006388 */ /* 0x0009e20000000c00 */
[----:B------:R-:W-:Y:S05]  /*3590*/  @P6 BRA `(.L_x_732) ;  /* 0x0000000000706947 */ /* 0x000fea0003800000 */
[----:B------:R-:W-:Y:S01]  /*35a0*/  ULDC UR5, c[0x0][0x2d0] ;  /* 0x0000b40000057ab9 */ /* 0x000fe20000000800 */
[----:B------:R-:W-:Y:S02]  /*35b0*/  IADD3 R9, P6, R203, R16, RZ ;  /* 0x00000010cb097210 */ /* 0x000fe40007fde0ff */
[----:B------:R-:W-:Y:S02]  /*35c0*/  ISETP.GE.AND P3, PT, R210, UR5, PT ;  /* 0x00000005d2007c0c */ /* 0x000fe4000bf66270 */
[----:B------:R-:W-:Y:S01]  /*35d0*/  ISETP.GE.AND P2, PT, R201, UR5, PT ;  /* 0x00000005c9007c0c */ /* 0x000fe2000bf46270 */
[----:B------:R-:W-:-:S10]  /*35e0*/  IMAD.X R8, R202, 0x1, R13, P6 ;  /* 0x00000001ca087824 */ /* 0x000fd400030e060d */
[----:B------:R-:W-:Y:S01]  /*35f0*/  @!P3 LEA R14, P1, R203, R218, 0x1 ;  /* 0x000000dacb0eb211 */ /* 0x000fe200078208ff */
[----:B------:R1:W-:Y:S01]  /*3600*/  @P3 STS.128 [R207+0xc800], RZ ;  /* 0x00c800ffcf003388 */ /* 0x0003e20000000c00 */
[----:B------:R-:W-:Y:S02]  /*3610*/  @!P2 LEA R10, P6, R9, UR6, 0x1 ;  /* 0x00000006090aac11 */ /* 0x000fe4000f8c08ff */
[----:B------:R-:W-:Y:S02]  /*3620*/  @!P3 LEA.HI.X R15, R203, R223, R202, 0x1, P1 ;  /* 0x000000dfcb0fb211 */ /* 0x000fe400008f0cca */
[----:B------:R-:W-:Y:S02]  /*3630*/  ISETP.GE.AND P1, PT, R200, UR5, PT ;  /* 0x00000005c8007c0c */ /* 0x000fe4000bf26270 */
[----:B------:R-:W-:Y:S01]  /*3640*/  @!P2 LEA.HI.X R11, R9, UR7, R8, 0x1, P6 ;  /* 0x00000007090bac11 */ /* 0x000fe2000b0f0c08 */
        /* <DEDUP_REMOVED lines=11> */
[----:B-1----:R-:W-:-:S04]  /*3700*/  LEA R10, P1, R9, UR6, 0x1 ;  /* 0x00000006090a7c11 */ /* 0x002fc8000f8208ff */
[----:B------:R-:W-:-:S05]  /*3710*/  LEA.HI.X R11, R9, UR7, R8, 0x1, P1 ;  /* 0x00000007090b7c11 */ /* 0x000fca00088f0c08 */
[----:B------:R-:W-:Y:S01]  /*3720*/  @!PT LDS RZ, [RZ] ;  /* 0x00000000fffff984 */ /* 0x000fe20000000800 */
[----:B------:R-:W-:Y:S01]  /*3730*/  @!PT LDS RZ, [RZ] ;  /* 0x00000000fffff984 */ /* 0x000fe20000000800 */
[----:B------:R-:W-:Y:S01]  /*3740*/  @!PT LDS RZ, [RZ] ;  /* 0x00000000fffff984 */ /* 0x000fe20000000800 */
[----:B------:R1:W-:Y:S04]  /*3750*/  LDGSTS.E.BYPASS.LTC128B.128 [R207+0x10800], desc[UR8][R10.64+0x100] ;  /* 0x108001000acf7fae */ /* 0x0003e8000b901d48 */
.L_x_732:
[----:B------:R-:W-:Y:S05]  /*3760*/  BSYNC B0 ;  /* 0x0000000000007941 */ /* 0x000fea0003800000 */
.L_x_731:
[----:B------:R1:W-:Y:S01]  /*3770*/  @P5 STS.128 [R207+0xd000], RZ ;  /* 0x00d000ffcf005388 */ /* 0x0003e20000000c00 */
[----:B------:R-:W-:Y:S03]  /*3780*/  BSSY B0, `(.L_x_733) ;  /* 0x0000022000007945 */ /* 0x000fe60003800000 */
[----:B------:R1:W-:Y:S04]  /*3790*/  @P5 STS.128 [R207+0xf000], RZ ;  /* 0x00f000ffcf005388 */ /* 0x0003e80000000c00 */
[----:B------:R1:W-:Y:S01]  /*37a0*/  @P5 STS.128 [R207+0x11000], RZ ;  /* 0x011000ffcf005388 */ /* 0x0003e20000000c00 */
[----:B------:R-:W-:Y:S05]  /*37b0*/  @P5 BRA `(.L_x_734) ;  /* 0x0000000000785947 */ /* 0x000fea0003800000 */
[----:B------:R-:W-:Y:S01]  /*37c0*/  ULDC UR5, c[0x0][0x2d0] ;  /* 0x0000b40000057ab9 */ /* 0x000fe20000000800 */
[----:B------:R-:W-:Y:S01]  /*37d0*/  IMAD.SHL.U32 R9, R134, 0x20, RZ ;  /* 0x0000002086097824 */ /* 0x000fe200078e00ff */
[----:B------:R-:W-:Y:S02]  /*37e0*/  ISETP.GE.AND P3, PT, R210, UR5, PT ;  /* 0x00000005d2007c0c */ /* 0x000fe4000bf66270 */
[----:B------:R-:W-:Y:S02]  /*37f0*/  ISETP.GE.AND P2, PT, R201, UR5, PT ;  /* 0x00000005c9007c0c */ /* 0x000fe4000bf46270 */
[----:B-1----:R-:W-:Y:S02]  /*3800*/  SHF.L.U64.HI R10, R134, 0x5, R135 ;  /* 0x00000005860a7819 */ /* 0x002fe40000010287 */
[----:B------:R-:W-:Y:S02]  /*3810*/  IADD3 R8, P5, R9, R16, RZ ;  /* 0x0000001009087210 */ /* 0x000fe40007fbe0ff */
[----:B------:R-:W-:-:S05]  /*3820*/  ISETP.GE.AND P1, PT, R200, UR5, PT ;  /* 0x00000005c8007c0c */ /* 0x000fca000bf26270 */
[C---:B------:R-:W-:Y:S01]  /*3830*/  @!P3 LEA R14, P6, R9.reuse, R218, 0x1 ;  /* 0x000000da090eb211 */ /* 0x040fe200078c08ff */
[----:B------:R1:W-:Y:S03]  /*3840*/  @P3 STS.128 [R207+0xd000], RZ ;  /* 0x00d000ffcf003388 */ /* 0x0003e60000000c00 */
[----:B------:R-:W-:Y:S01]  /*3850*/  @!P3 LEA.HI.X R15, R9, R223, R10, 0x1, P6 ;  /* 0x000000df090fb211 */ /* 0x000fe200030f0c0a */
[----:B------:R-:W-:Y:S01]  /*3860*/  IMAD.X R9, R10, 0x1, R13, P5 ;  /* 0x000000010a097824 */ /* 0x000fe200028e060d */
[----:B------:R-:W-:-:S03]  /*3870*/  @!P2 LEA R10, P5, R8, UR6, 0x1 ;  /* 0x00000006080aac11 */ /* 0x000fc6000f8a08ff */
[----:B------:R-:W-:Y:S01]  /*3880*/  @!PT LDS RZ, [RZ] ;  /* 0x00000000fffff984 */ /* 0x000fe20000000800 */
[----:B------:R-:W-:Y:S01]  /*3890*/  @!PT LDS RZ, [RZ] ;  /* 0x00000000fffff984 */ /* 0x000fe20000000800 */
[----:B------:R-:W-:Y:S01]  /*38a0*/  @!PT LDS RZ, [RZ] ;  /* 0x00000000fffff984 */ /* 0x000fe20000000800 */
[----:B------:R1:W-:Y:S01]  /*38b0*/  @!P3 LDGSTS.E.BYPASS.LTC128B.128 [R207+0xd000], desc[UR8][R14.64] ;  /* 0x0d0000000ecfbfae */ /* 0x0003e2000b901d48 */
[----:B------:R-:W-:-:S03]  /*38c0*/  @!P2 LEA.HI.X R11, R8, UR7, R9, 0x1, P5 ;  /* 0x00000007080bac11 */ /* 0x000fc6000a8f0c09 */
        /* <DEDUP_REMOVED lines=13> */
.L_x_734:
[----:B------:R-:W-:Y:S05]  /*39a0*/  BSYNC B0 ;  /* 0x0000000000007941 */ /* 0x000fea0003800000 */
.L_x_733:
[----:B------:R1:W-:Y:S01]  /*39b0*/  @P4 STS.128 [R207+0xd800], RZ ;  /* 0x00d800ffcf004388 */ /* 0x0003e20000000c00 */
[----:B------:R-:W-:Y:S03]  /*39c0*/  BSSY B0, `(.L_x_735) ;  /* 0x0000024000007945 */ /* 0x000fe60003800000 */
[----:B------:R1:W-:Y:S04]  /*39d0*/  @P4 STS.128 [R207+0xf800], RZ ;  /* 0x00f800ffcf004388 */ /* 0x0003e80000000c00 */
[----:B------:R1:W-:Y:S01]  /*39e0*/  @P4 STS.128 [R207+0x11800], RZ ;  /* 0x011800ffcf004388 */ /* 0x0003e20000000c00 */
[----:B------:R-:W-:Y:S05]  /*39f0*/  @P4 BRA `(.L_x_736) ;  /* 0x0000000000804947 */ /* 0x000fea0003800000 */
[----:B------:R-:W-:Y:S01]  /*3a00*/  ULDC UR5, c[0x0][0x2d0] ;  /* 0x0000b40000057ab9 */ /* 0x000fe20000000800 */
[----:B------:R-:W-:Y:S01]  /*3a10*/  IMAD.MOV.U32 R12, RZ, RZ, R16 ;  /* 0x000000ffff0c7224 */ /* 0x000fe200078e0010 */
[----:B------:R-:W-:Y:S01]  /*3a20*/  ISETP.GE.AND P3, PT, R210, UR5, PT ;  /* 0x00000005d2007c0c */ /* 0x000fe2000bf66270 */
[----:B------:R-:W-:Y:S01]  /*3a30*/  IMAD R8, R135, 0x30, RZ ;  /* 0x0000003087087824 */ /* 0x000fe200078e02ff */
[----:B------:R-:W-:Y:S01]  /*3a40*/  ISETP.GE.AND P2, PT, R201, UR5, PT ;  /* 0x00000005c9007c0c */ /* 0x000fe2000bf46270 */
[----:B------:R-:W-:Y:S01]  /*3a50*/  IMAD.WIDE.U32 R12, R134, 0x30, R12 ;  /* 0x00000030860c7825 */ /* 0x000fe200078e000c */
[----:B------:R-:W-:-:S04]  /*3a60*/  ISETP.GE.AND P1, PT, R200, UR5, PT ;  /* 0x00000005c8007c0c */ /* 0x000fc8000bf26270 */
[----:B------:R-:W-:-:S05]  /*3a70*/  IADD3 R8, R13, R8, RZ ;  /* 0x000000080d087210 */ /* 0x000fca0007ffe0ff */
[----:B--23--:R-:W-:Y:S01]  /*3a80*/  @!P3 IMAD.MOV.U32 R219, RZ, RZ, R223 ;  /* 0x000000ffffdbb224 */ /* 0x00cfe200078e00df */
[----:B------:R2:W-:Y:S01]  /*3a90*/  @P3 STS.128 [R207+0xd800], RZ ;  /* 0x00d800ffcf003388 */ /* 0x0005e20000000c00 */
[----:B------:R-:W-:Y:S01]  /*3aa0*/  @!P3 IMAD R135, R135, 0x60, RZ ;  /* 0x000000608787b824 */ /* 0x000fe200078e02ff */
[----:B-1----:R-:W-:Y:S01]  /*3ab0*/  @!P2 LEA R14, P4, R12, UR6, 0x1 ;  /* 0x000000060c0eac11 */ /* 0x002fe2000f8808ff */
[----:B------:R-:W-:-:S03]  /*3ac0*/  @!P3 IMAD.WIDE.U32 R10, R134, 0x60, R218 ;  /* 0x00000060860ab825 */ /* 0x000fc600078e00da */
[----:B------:R-:W-:Y:S02]  /*3ad0*/  @!P2 LEA.HI.X R15, R12, UR7, R8, 0x1, P4 ;  /* 0x000000070c0fac11 */ /* 0x000fe4000a0f0c08 */
[----:B------:R-:W-:-:S05]  /*3ae0*/  @!P3 IADD3 R11, R11, R135, RZ ;  /* 0x000000870b0bb210 */ /* 0x000fca0007ffe0ff */
        /* <DEDUP_REMOVED lines=11> */
[----:B--2---:R-:W-:-:S04]  /*3ba0*/  LEA R10, P1, R12, UR6, 0x1 ;  /* 0x000000060c0a7c11 */ /* 0x004fc8000f8208ff */
[----:B------:R-:W-:-:S05]  /*3bb0*/  LEA.HI.X R11, R12, UR7, R8, 0x1, P1 ;  /* 0x000000070c0b7c11 */ /* 0x000fca00088f0c08 */
[----:B------:R-:W-:Y:S01]  /*3bc0*/  @!PT LDS RZ, [RZ] ;  /* 0x00000000fffff984 */ /* 0x000fe20000000800 */
[----:B------:R-:W-:Y:S01]  /*3bd0*/  @!PT LDS RZ, [RZ] ;  /* 0x00000000fffff984 */ /* 0x000fe20000000800 */
[----:B------:R-:W-:Y:S01]  /*3be0*/  @!PT LDS RZ, [RZ] ;  /* 0x00000000fffff984 */ /* 0x000fe20000000800 */
[----:B------:R1:W-:Y:S04]  /*3bf0*/  LDGSTS.E.BYPASS.LTC128B.128 [R207+0x11800], desc[UR8][R10.64+0x100] ;  /* 0x118001000acf7fae */ /* 0x0003e8000b901d48 */
.L_x_736:
[----:B------:R-:W-:Y:S05]  /*3c00*/  BSYNC B0 ;  /* 0x0000000000007941 */ /* 0x000fea0003800000 */
.L_x_735:
[----:B-12---:R-:W-:Y:S01]  /*3c10*/  LDSM.16.M88.4 R8, [R198] ;  /* 0x00000000c608783b */ /* 0x006fe20000000200 */
[----:B------:R-:W-:Y:S01]  /*3c20*/  R2P PR, R2, 0x6 ;  /* 0x0000000602007804 */ /* 0x000fe20000000000 */
[C---:B------:R-:W-:Y:S02]  /*3c30*/  VIADD R2, R197.reuse, 0x6000 ;  /* 0x00006000c5027836 */ /* 0x040fe40000000000 */
[----:B------:R-:W1:Y:S01]  /*3c40*/  LDSM.16.M88.4 R16, [R197+0x6800] ;  /* 0x00680000c510783b */ /* 0x000e620000000200 */
[----:B------:R-:W-:Y:S02]  /*3c50*/  VIADD R195, R197, 0x6020 ;  /* 0x00006020c5c37836 */ /* 0x000fe40000000000 */
[--C-:B------:R-:W-:Y:S01]  /*3c60*/  IMAD R196, R7, 0x2, R198.reuse ;  /* 0x0000000207c47824 */ /* 0x100fe200078e02c6 */
[----:B------:R-:W2:Y:S01]  /*3c70*/  LDSM.16.M88.4 R24, [R197+0x6000] ;  /* 0x00600000c518783b */ /* 0x000ea20000000200 */
[C---:B------:R-:W-:Y:S02]  /*3c80*/  IMAD R194, R5.reuse, 0x2, R198 ;  /* 0x0000000205c27824 */ /* 0x040fe400078e02c6 */
[----:B------:R-:W-:Y:S01]  /*3c90*/  IMAD R193, R5, 0x2, R196 ;  /* 0x0000000205c17824 */ /* 0x000fe200078e02c4 */
[----:B------:R-:W5:Y:S02]  /*3ca0*/  LDSM.16.M88.4 R60, [R197+0x7000] ;  /* 0x00700000c53c783b */ /* 0x000f640000000200 */
[----:B------:R-:W-:-:S02]  /*3cb0*/  @P1 VIADD R195, R2, 0xffffffe0 ;  /* 0xffffffe002c31836 */ /* 0x000fc40000000000 */
[----:B------:R-:W3:Y:S01]  /*3cc0*/  LDSM.16.M88.4 R36, [R197+0x7800] ;  /* 0x00780000c524783b */ /* 0x000ee20000000200 */
[----:B------:R-:W-:Y:S02]  /*3cd0*/  IMAD.MOV.U32 R2, RZ, RZ, 0x40 ;  /* 0x00000040ff027424 */ /* 0x000fe400078e00ff */
[C---:B------:R-:W-:Y:S01]  /*3ce0*/  VIADD R187, R195.reuse, 0x800 ;  /* 0x00000800c3bb7836 */ /* 0x040fe20000000000 */
[----:B------:R-:W-:Y:S01]  /*3cf0*/  LDSM.16.M88.4 R72, [R196] ;  /* 0x00000000c448783b */ /* 0x000fe20000000200 */
[C---:B------:R-:W-:Y:S01]  /*3d00*/  VIADD R186, R195.reuse, 0x1000 ;  /* 0x00001000c3ba7836 */ /* 0x040fe20000000000 */
[----:B------:R-:W-:Y:S01]  /*3d10*/  SEL R2, R2, 0xffffffc0, !P2 ;  /* 0xffffffc002027807 */ /* 0x000fe20005000000 */
[C---:B------:R-:W-:Y:S01]  /*3d20*/  VIADD R185, R195.reuse, 0x1800 ;  /* 0x00001800c3b97836 */ /* 0x040fe20000000000 */
[----:B------:R-:W4:Y:S01]  /*3d30*/  LDSM.16.M88.4 R12, [R195+0x800] ;  /* 0x00080000c30c783b */ /* 0x000f220000000200 */
[----:B------:R-:W-:Y:S02]  /*3d40*/  VIADD R183, R195, 0x2000 ;  /* 0x00002000c3b77836 */ /* 0x000fe40000000000 */
[----:B------:R-:W-:Y:S01]  /*3d50*/  IMAD.IADD R191, R197, 0x1, R2 ;  /* 0x00000001c5bf7824 */ /* 0x000fe200078e0202 */
[----:B------:R-:W4:Y:S01]  /*3d60*/  LDSM.16.M88.4 R32, [R195] ;  /* 0x00000000c320783b */ /* 0x000f220000000200 */
[----:B------:R-:W-:-:S02]  /*3d70*/  IMAD.IADD R184, R2, 0x1, R195 ;  /* 0x0000000102b87824 */ /* 0x000fc400078e02c3 */
[C---:B------:R-:W-:Y:S01]  /*3d80*/  VIADD R182, R195.reuse, 0x2800 ;  /* 0x00002800c3b67836 */ /* 0x040fe20000000000 */
[----:B------:R-:W4:Y:S01]  /*3d90*/  LDSM.16.M88.4 R44, [R195+0x1000] ;  /* 0x00100000c32c783b */ /* 0x000f220000000200 */
[C---:B------:R-:W-:Y:S02]  /*3da0*/  VIADD R181, R195.reuse, 0x3000 ;  /* 0x00003000c3b57836 */ /* 0x040fe40000000000 */
[C---:B------:R-:W-:Y:S01]  /*3db0*/  VIADD R180, R195.reuse, 0x3800 ;  /* 0x00003800c3b47836 */ /* 0x040fe20000000000 */
[----:B------:R-:W4:Y:S01]  /*3dc0*/  LDSM.16.M88.4 R76, [R195+0x1800] ;  /* 0x00180000c34c783b */ /* 0x000f220000000200 */
[C---:B------:R-:W-:Y:S02]  /*3dd0*/  VIADD R179, R195.reuse, 0x4000 ;  /* 0x00004000c3b37836 */ /* 0x040fe40000000000 */
[C---:B------:R-:W-:Y:S01]  /*3de0*/  VIADD R178, R195.reuse, 0x4800 ;  /* 0x00004800c3b27836 */ /* 0x040fe20000000000 */
[----:B------:R-:W-:Y:S01]  /*3df0*/  LDSM.16.M88.4 R52, [R194] ;  /* 0x00000000c234783b */ /* 0x000fe20000000200 */
[----:B------:R-:W-:-:S02]  /*3e00*/  VIADD R177, R195, 0x5000 ;  /* 0x00005000c3b17836 */ /* 0x000fc40000000000 */
[----:B------:R-:W-:Y:S01]  /*3e10*/  VIADD R176, R195, 0x5800 ;  /* 0x00005800c3b07836 */ /* 0x000fe20000000000 */
[C---:B-1----:R-:W-:Y:S01]  /*3e20*/  HMMA.16816.F32.BF16 R20, R8.reuse, R16, RZ ;  /* 0x000000100814723c */ /* 0x042fe200000418ff */
[----:B------:R-:W1:Y:S04]  /*3e30*/  LDSM.16.M88.4 R40, [R191+0x6000] ;  /* 0x00600000bf28783b */ /* 0x000e680000000200 */
[----:B------:R-:W1:Y:S01]  /*3e40*/  LDSM.16.M88.4 R68, [R191+0x6800] ;  /* 0x00680000bf44783b */ /* 0x000e620000000200 */
[C---:B------:R-:W-:Y:S03]  /*3e50*/  HMMA.16816.F32.BF16 R16, R8.reuse, R18, RZ ;  /* 0x000000120810723c */ /* 0x040fe600000418ff */
[----:B------:R-:W-:Y:S03]  /*3e60*/  LDSM.16.M88.4 R48, [R184] ;  /* 0x00000000b830783b */ /* 0x000fe60000000200 */
[C---:B--2---:R-:W-:Y:S01]  /*3e70*/  HMMA.16816.F32.BF16 R28, R8.reuse, R24, RZ ;  /* 0x00000018081c723c */ /* 0x044fe200000418ff */
[----:B------:R-:W0:Y:S05]  /*3e80*/  LDGDEPBAR ;  /* 0x00000000000079af */ /* 0x000e2a0000000000 */
[C---:B------:R-:W-:Y:S06]  /*3e90*/  HMMA.16816.F32.BF16 R24, R8.reuse, R26, RZ ;  /* 0x0000001a0818723c */ /* 0x040fec00000418ff */
[C---:B-----5:R-:W-:Y:S06]  /*3ea0*/  HMMA.16816.F32.BF16 R64, R8.reuse, R60, RZ ;  /* 0x0000003c0840723c */ /* 0x060fec00000418ff */
[C---:B------:R-:W-:Y:S06]  /*3eb0*/  HMMA.16816.F32.BF16 R60, R8.reuse, R62, RZ ;  /* 0x0000003e083c723c */ /* 0x040fec00000418ff */
[C---:B---3--:R-:W-:Y:S06]  /*3ec0*/  HMMA.16816.F32.BF16 R56, R8.reuse, R36, RZ ;  /* 0x000000240838723c */ /* 0x048fec00000418ff */
[----:B------:R-:W-:Y:S01]  /*3ed0*/  HMMA.16816.F32.BF16 R8, R8, R38, RZ ;  /* 0x000000260808723c */ /* 0x000fe200000418ff */
[----:B------:R-:W2:Y:S05]  /*3ee0*/  LDSM.16.M88.4 R36, [R191+0x7000] ;  /* 0x00700000bf24783b */ /* 0x000eaa0000000200 */
[C---:B----4-:R-:W-:Y:S06]  /*3ef0*/  HMMA.16816.F32.BF16 R20, R72.reuse, R12, R20 ;  /* 0x0000000c4814723c */ /* 0x050fec0000041814 */
[C---:B------:R-:W-:Y:S01]  /*3f00*/  HMMA.16816.F32.BF16 R16, R72.reuse, R14, R16 ;  /* 0x0000000e4810723c */ /* 0x040fe20000041810 */
[----:B------:R-:W3:Y:S05]  /*3f10*/  LDSM.16.M88.4 R12, [R191+0x7800] ;  /* 0x00780000bf0c783b */ /* 0x000eea0000000200 */
[C---:B------:R-:W-:Y:S06]  /*3f20*/  HMMA.16816.F32.BF16 R28, R72.reuse, R32, R28 ;  /* 0x00000020481c723c */ /* 0x040fec000004181c */
[C---:B------:R-:W-:Y:S01]  /*3f30*/  HMMA.16816.F32.BF16 R24, R72.reuse, R34, R24 ;  /* 0x000000224818723c */ /* 0x040fe20000041818 */
[----:B------:R-:W4:Y:S05]  /*3f40*/  LDSM.16.M88.4 R32, [R193] ;  /* 0x00000000c120783b */ /* 0x000f2a0000000200 */
[C---:B------:R-:W-:Y:S06]  /*3f50*/  HMMA.16816.F32.BF16 R64, R72.reuse, R44, R64 ;  /* 0x0000002c4840723c */ /* 0x040fec0000041840 */
[C---:B------:R-:W-:Y:S01]  /*3f60*/  HMMA.16816.F32.BF16 R60, R72.reuse, R46, R60 ;  /* 0x0000002e483c723c */ /* 0x040fe2000004183c */
[----:B------:R-:W5:Y:S05]  /*3f70*/  LDSM.16.M88.4 R44, [R184+0x800] ;  /* 0x00080000b82c783b */ /* 0x000f6a0000000200 */
[C---:B------:R-:W-:Y:S06]  /*3f80*/  HMMA.16816.F32.BF16 R56, R72.reuse, R76, R56 ;  /* 0x0000004c4838723c */ /* 0x040fec0000041838 */
[----:B------:R-:W-:Y:S01]  /*3f90*/  HMMA.16816.F32.BF16 R8, R72, R78, R8 ;  /* 0x0000004e4808723c */ /* 0x000fe20000041808 */
[----:B------:R-:W-:Y:S04]  /*3fa0*/  LDSM.16.M88.4 R76, [R198+0x2000] ;  /* 0x00200000c64c783b */ /* 0x000fe80000000200 */
[----:B------:R-:W-:Y:S01]  /*3fb0*/  LDSM.16.M88.4 R72, [R197+0x9000] ;  /* 0x00900000c548783b */ /* 0x000fe20000000200 */
[C---:B-1----:R-:W-:Y:S06]  /*3fc0*/  HMMA.16816.F32.BF16 R28, R52.reuse, R40, R28 ;  /* 0x00000028341c723c */ /* 0x042fec000004181c */
[C---:B------:R-:W-:Y:S01]  /*3fd0*/  HMMA.16816.F32.BF16 R24, R52.reuse, R42, R24 ;  /* 0x0000002a3418723c */ /* 0x040fe20000041818 */
[----:B------:R-:W1:Y:S05]  /*3fe0*/  LDSM.16.M88.4 R40, [R184+0x1000] ;  /* 0x00100000b828783b */ /* 0x000e6a0000000200 */
[C---:B------:R-:W-:Y:S06]  /*3ff0*/  HMMA.16816.F32.BF16 R20, R52.reuse, R68, R20 ;  /* 0x000000443414723c */ /* 0x040fec0000041814 */
[C---:B------:R-:W-:Y:S01]  /*4000*/  HMMA.16816.F32.BF16 R16, R52.reuse, R70, R16 ;  /* 0x000000463410723c */ /* 0x040fe20000041810 */
[----:B------:R-:W-:Y:S05]  /*4010*/  LDSM.16.M88.4 R68, [R197+0x9800] ;  /* 0x00980000c544783b */ /* 0x000fea0000000200 */
[C---:B--2---:R-:W-:Y:S06]  /*4020*/  HMMA.16816.F32.BF16 R64, R52.reuse, R36, R64 ;  /* 0x000000243440723c */ /* 0x044fec0000041840 */
[C---:B------:R-:W-:Y:S01]  /*4030*/  HMMA.16816.F32.BF16 R60, R52.reuse, R38, R60 ;  /* 0x00000026343c723c */ /* 0x040fe2000004183c */
[----:B------:R-:W2:Y:S05]  /*4040*/  LDSM.16.M88.4 R36, [R184+0x1800] ;  /* 0x00180000b824783b */ /* 0x000eaa0000000200 */
[C---:B---3--:R-:W-:Y:S06]  /*4050*/  HMMA.16816.F32.BF16 R56, R52.reuse, R12, R56 ;  /* 0x0000000c3438723c */ /* 0x048fec0000041838 */
[----:B------:R-:W-:Y:S01]  /*4060*/  HMMA.16816.F32.BF16 R52, R52, R14, R8 ;  /* 0x0000000e3434723c */ /* 0x000fe20000041808 */
[----:B------:R-:W3:Y:S04]  /*4070*/  LDSM.16.M88.4 R12, [R197+0x8000] ;  /* 0x00800000c50c783b */ /* 0x000ee80000000200 */
[----:B------:R-:W3:Y:S01]  /*4080*/  LDSM.16.M88.4 R8, [R197+0x8800] ;  /* 0x00880000c508783b */ /* 0x000ee20000000200 */
[C---:B----4-:R-:W-:Y:S06]  /*4090*/  HMMA.16816.F32.BF16 R28, R32.reuse, R48, R28 ;  /* 0x00000030201c723c */ /* 0x050fec000004181c */
[C---:B------:R-:W-:Y:S01]  /*40a0*/  HMMA.16816.F32.BF16 R24, R32.reuse, R50, R24 ;  /* 0x000000322018723c */ /* 0x040fe20000041818 */
[----:B------:R-:W-:Y:S05]  /*40b0*/  LDSM.16.M88.4 R48, [R196+0x2000] ;  /* 0x00200000c430783b */ /* 0x000fea0000000200 */
[C---:B-----5:R-:W-:Y:S06]  /*40c0*/  HMMA.16816.F32.BF16 R20, R32.reuse, R44, R20 ;  /* 0x0000002c2014723c */ /* 0x060fec0000041814 */
[C---:B------:R-:W-:Y:S01]  /*40d0*/  HMMA.16816.F32.BF16 R16, R32.reuse, R46, R16 ;  /* 0x0000002e2010723c */ /* 0x040fe20000041810 */
[----:B------:R-:W4:Y:S05]  /*40e0*/  LDSM.16.M88.4 R44, [R195+0x2000] ;  /* 0x00200000c32c783b */ /* 0x000f2a0000000200 */
[C---:B-1----:R-:W-:Y:S06]  /*40f0*/  HMMA.16816.F32.BF16 R64, R32.reuse, R40, R64 ;  /* 0x000000282040723c */ /* 0x042fec0000041840 */
[C---:B------:R-:W-:Y:S01]  /*4100*/  HMMA.16816.F32.BF16 R60, R32.reuse, R42, R60 ;  /* 0x0000002a203c723c */ /* 0x040fe2000004183c */
[----:B------:R-:W1:Y:S05]  /*4110*/  LDSM.16.M88.4 R40, [R195+0x2800] ;  /* 0x00280000c328783b */ /* 0x000e6a0000000200 */
[C---:B--2---:R-:W-:Y:S06]  /*4120*/  HMMA.16816.F32.BF16 R56, R32.reuse, R36, R56 ;  /* 0x000000242038723c */ /* 0x044fec0000041838 */
[----:B------:R-:W-:Y:S01]  /*4130*/  HMMA.16816.F32.BF16 R52, R32, R38, R52 ;  /* 0x000000262034723c */ /* 0x000fe20000041834 */
[----:B------:R-:W2:Y:S04]  /*4140*/  LDSM.16.M88.4 R36, [R195+0x3000] ;  /* 0x00300000c324783b */ /* 0x000ea80000000200 */
[----:B------:R-:W5:Y:S01]  /*4150*/  LDSM.16.M88.4 R32, [R195+0x3800] ;  /* 0x00380000c320783b */ /* 0x000f620000000200 */
[C---:B---3--:R-:W-:Y:S06]  /*4160*/  HMMA.16816.F32.BF16 R28, R76.reuse, R12, R28 ;  /* 0x0000000c4c1c723c */ /* 0x048fec000004181c */
[C---:B------:R-:W-:Y:S01]  /*4170*/  HMMA.16816.F32.BF16 R24, R76.reuse, R14, R24 ;  /* 0x0000000e4c18723c */ /* 0x040fe20000041818 */
[----:B------:R-:W-:Y:S05]  /*4180*/  LDSM.16.M88.4 R12, [R194+0x2000] ;  /* 0x00200000c20c783b */ /* 0x000fea0000000200 */
[C---:B------:R-:W-:Y:S06]  /*4190*/  HMMA.16816.F32.BF16 R20, R76.reuse, R8, R20 ;  /* 0x000000084c14723c */ /* 0x040fec0000041814 */
[C---:B------:R-:W-:Y:S01]  /*41a0*/  HMMA.16816.F32.BF16 R16, R76.reuse, R10, R16 ;  /* 0x0000000a4c10723c */ /* 0x040fe20000041810 */
[----:B------:R-:W3:Y:S05]  /*41b0*/  LDSM.16.M88.4 R8, [R191+0x8000] ;  /* 0x00800000bf08783b */ /* 0x000eea0000000200 */
[C---:B------:R-:W-:Y:S06]  /*41c0*/  HMMA.16816.F32.BF16 R64, R76.reuse, R72, R64 ;  /* 0x000000484c40723c */ /* 0x040fec0000041840 */
[C---:B------:R-:W-:Y:S01]  /*41d0*/  HMMA.16816.F32.BF16 R60, R76.reuse, R74, R60 ;  /* 0x0000004a4c3c723c */ /* 0x040fe2000004183c */
[----:B------:R-:W-:Y:S05]  /*41e0*/  LDSM.16.M88.4 R72, [R191+0x9000] ;  /* 0x00900000bf48783b */ /* 0x000fea0000000200 */
[C---:B------:R-:W-:Y:S06]  /*41f0*/  HMMA.16816.F32.BF16 R56, R76.reuse, R68, R56 ;  /* 0x000000444c38723c */ /* 0x040fec0000041838 */
[----:B------:R-:W-:Y:S01]  /*4200*/  HMMA.16816.F32.BF16 R68, R76, R70, R52 ;  /* 0x000000464c44723c */ /* 0x000fe20000041834 */
[----:B------:R-:W3:Y:S04]  /*4210*/  LDSM.16.M88.4 R52, [R191+0x8800] ;  /* 0x00880000bf34783b */ /* 0x000ee80000000200 */
[----:B------:R-:W3:Y:S01]  /*4220*/  LDSM.16.M88.4 R76, [R191+0x9800] ;  /* 0x00980000bf4c783b */ /* 0x000ee20000000200 */
[C---:B----4-:R-:W-:Y:S06]  /*4230*/  HMMA.16816.F32.BF16 R28, R48.reuse, R44, R28 ;  /* 0x0000002c301c723c */ /* 0x050fec000004181c */
[C---:B------:R-:W-:Y:S01]  /*4240*/  HMMA.16816.F32.BF16 R24, R48.reuse, R46, R24 ;  /* 0x0000002e3018723c */ /* 0x040fe20000041818 */
[----:B------:R-:W-:Y:S05]  /*4250*/  LDSM.16.M88.4 R44, [R193+0x2000] ;  /* 0x00200000c12c783b */ /* 0x000fea0000000200 */
[C---:B-1----:R-:W-:Y:S06]  /*4260*/  HMMA.16816.F32.BF16 R20, R48.reuse, R40, R20 ;  /* 0x000000283014723c */ /* 0x042fec0000041814 */
[C---:B------:R-:W-:Y:S01]  /*4270*/  HMMA.16816.F32.BF16 R16, R48.reuse, R42, R16 ;  /* 0x0000002a3010723c */ /* 0x040fe20000041810 */
[----:B------:R-:W1:Y:S05]  /*4280*/  LDSM.16.M88.4 R40, [R184+0x2000] ;  /* 0x00200000b828783b */ /* 0x000e6a0000000200 */
[C---:B--2---:R-:W-:Y:S06]  /*4290*/  HMMA.16816.F32.BF16 R64, R48.reuse, R36, R64 ;  /* 0x000000243040723c */ /* 0x044fec0000041840 */
[C---:B------:R-:W-:Y:S01]  /*42a0*/  HMMA.16816.F32.BF16 R60, R48.reuse, R38, R60 ;  /* 0x00000026303c723c */ /* 0x040fe2000004183c */
[----:B------:R-:W-:Y:S05]  /*42b0*/  LDSM.16.M88.4 R36, [R184+0x3000] ;  /* 0x00300000b824783b */ /* 0x000fea0000000200 */
[C---:B-----5:R-:W-:Y:S06]  /*42c0*/  HMMA.16816.F32.BF16 R56, R48.reuse, R32, R56 ;  /* 0x000000203038723c */ /* 0x060fec0000041838 */
[----:B------:R-:W-:Y:S01]  /*42d0*/  HMMA.16816.F32.BF16 R68, R48, R34, R68 ;  /* 0x000000223044723c */ /* 0x000fe20000041844 */
[----:B------:R-:W2:Y:S04]  /*42e0*/  LDSM.16.M88.4 R32, [R184+0x2800] ;  /* 0x00280000b820783b */ /* 0x000ea80000000200 */
[----:B------:R-:W-:Y:S01]  /*42f0*/  LDSM.16.M88.4 R48, [R197+0xa000] ;  /* 0x00a00000c530783b */ /* 0x000fe20000000200 */
[C---:B---3--:R-:W-:Y:S06]  /*4300*/  HMMA.16816.F32.BF16 R28, R12.reuse, R8, R28 ;  /* 0x000000080c1c723c */ /* 0x048fec000004181c */
[C---:B------:R-:W-:Y:S01]  /*4310*/  HMMA.16816.F32.BF16 R24, R12.reuse, R10, R24 ;  /* 0x0000000a0c18723c */ /* 0x040fe20000041818 */
[----:B------:R-:W3:Y:S05]  /*4320*/  LDSM.16.M88.4 R8, [R184+0x3800] ;  /* 0x00380000b808783b */ /* 0x000eea0000000200 */
[C---:B------:R-:W-:Y:S06]  /*4330*/  HMMA.16816.F32.BF16 R20, R12.reuse, R52, R20 ;  /* 0x000000340c14723c */ /* 0x040fec0000041814 */
[C---:B------:R-:W-:Y:S01]  /*4340*/  HMMA.16816.F32.BF16 R16, R12.reuse, R54, R16 ;  /* 0x000000360c10723c */ /* 0x040fe20000041810 */
[----:B------:R-:W4:Y:S05]  /*4350*/  LDSM.16.M88.4 R52, [R198+0x4000] ;  /* 0x00400000c634783b */ /* 0x000f2a0000000200 */
[C---:B------:R-:W-:Y:S06]  /*4360*/  HMMA.16816.F32.BF16 R64, R12.reuse, R72, R64 ;  /* 0x000000480c40723c */ /* 0x040fec0000041840 */
[C---:B------:R-:W-:Y:S01]  /*4370*/  HMMA.16816.F32.BF16 R60, R12.reuse, R74, R60 ;  /* 0x0000004a0c3c723c */ /* 0x040fe2000004183c */
[----:B------:R-:W-:Y:S05]  /*4380*/  LDSM.16.M88.4 R72, [R196+0x4000] ;  /* 0x00400000c448783b */ /* 0x000fea0000000200 */
[C---:B------:R-:W-:Y:S06]  /*4390*/  HMMA.16816.F32.BF16 R56, R12.reuse, R76, R56 ;  /* 0x0000004c0c38723c */ /* 0x040fec0000041838 */
[----:B------:R-:W-:Y:S01]  /*43a0*/  HMMA.16816.F32.BF16 R68, R12, R78, R68 ;  /* 0x0000004e0c44723c */ /* 0x000fe20000041844 */
[----:B------:R-:W5:Y:S05]  /*43b0*/  LDSM.16.M88.4 R12, [R197+0xa800] ;  /* 0x00a80000c50c783b */ /* 0x000f6a0000000200 */
[C---:B-1----:R-:W-:Y:S06]  /*43c0*/  HMMA.16816.F32.BF16 R28, R44.reuse, R40, R28 ;  /* 0x000000282c1c723c */ /* 0x042fec000004181c */
[C---:B------:R-:W-:Y:S01]  /*43d0*/  HMMA.16816.F32.BF16 R24, R44.reuse, R42, R24 ;  /* 0x0000002a2c18723c */ /* 0x040fe20000041818 */
[----:B------:R-:W1:Y:S05]  /*43e0*/  LDSM.16.M88.4 R40, [R197+0xb000] ;  /* 0x00b00000c528783b */ /* 0x000e6a0000000200 */
[C---:B--2---:R-:W-:Y:S06]  /*43f0*/  HMMA.16816.F32.BF16 R20, R44.reuse, R32, R20 ;  /* 0x000000202c14723c */ /* 0x044fec0000041814 */
[C---:B------:R-:W-:Y:S01]  /*4400*/  HMMA.16816.F32.BF16 R16, R44.reuse, R34, R16 ;  /* 0x000000222c10723c */ /* 0x040fe20000041810 */
[----:B------:R-:W-:Y:S05]  /*4410*/  LDSM.16.M88.4 R32, [R197+0xb800] ;  /* 0x00b80000c520783b */ /* 0x000fea0000000200 */
[C---:B------:R-:W-:Y:S01]  /*4420*/  HMMA.16816.F32.BF16 R76, R44.reuse, R36, R64 ;  /* 0x000000242c4c723c */ /* 0x040fe20000041840 */
[----:B------:R-:W2:Y:S05]  /*4430*/  LDSM.16.M88.4 R64, [R195+0x4000] ;  /* 0x00400000c340783b */ /* 0x000eaa0000000200 */
[C---:B------:R-:W-:Y:S01]  /*4440*/  HMMA.16816.F32.BF16 R60, R44.reuse, R38, R60 ;  /* 0x000000262c3c723c */ /* 0x040fe2000004183c */
[----:B------:R-:W2:Y:S05]  /*4450*/  LDSM.16.M88.4 R36, [R195+0x4800] ;  /* 0x00480000c324783b */ /* 0x000eaa0000000200 */
[C---:B---3--:R-:W-:Y:S06]  /*4460*/  HMMA.16816.F32.BF16 R56, R44.reuse, R8, R56 ;  /* 0x000000082c38723c */ /* 0x048fec0000041838 */
[----:B------:R-:W-:Y:S01]  /*4470*/  HMMA.16816.F32.BF16 R68, R44, R10, R68 ;  /* 0x0000000a2c44723c */ /* 0x000fe20000041844 */
[----:B------:R-:W3:Y:S04]  /*4480*/  LDSM.16.M88.4 R8, [R195+0x5000] ;  /* 0x00500000c308783b */ /* 0x000ee80000000200 */
[----:B------:R-:W-:Y:S01]  /*4490*/  LDSM.16.M88.4 R44, [R195+0x5800] ;  /* 0x00580000c32c783b */ /* 0x000fe20000000200 */
[C---:B----4-:R-:W-:Y:S06]  /*44a0*/  HMMA.16816.F32.BF16 R28, R52.reuse, R48, R28 ;  /* 0x00000030341c723c */ /* 0x050fec000004181c */
[C---:B------:R-:W-:Y:S01]  /*44b0*/  HMMA.16816.F32.BF16 R24, R52.reuse, R50, R24 ;  /* 0x000000323418723c */ /* 0x040fe20000041818 */
[----:B------:R-:W-:Y:S05]  /*44c0*/  LDSM.16.M88.4 R48, [R191+0xa800] ;  /* 0x00a80000bf30783b */ /* 0x000fea0000000200 */
[C---:B-----5:R-:W-:Y:S06]  /*44d0*/  HMMA.16816.F32.BF16 R20, R52.reuse, R12, R20 ;  /* 0x0000000c3414723c */ /* 0x060fec0000041814 */
[C---:B------:R-:W-:Y:S01]  /*44e0*/  HMMA.16816.F32.BF16 R16, R52.reuse, R14, R16 ;  /* 0x0000000e3410723c */ /* 0x040fe20000041810 */
[----:B------:R-:W-:Y:S05]  /*44f0*/  LDSM.16.M88.4 R12, [R191+0xa000] ;  /* 0x00a00000bf0c783b */ /* 0x000fea0000000200 */
[C---:B-1----:R-:W-:Y:S06]  /*4500*/  HMMA.16816.F32.BF16 R76, R52.reuse, R40, R76 ;  /* 0x00000028344c723c */ /* 0x042fec000004184c */
[----:B------:R-:W-:Y:S01]  /*4510*/  HMMA.16816.F32.BF16 R60, R52, R42, R60 ;  /* 0x0000002a343c723c */ /* 0x000fe2000004183c */
[----:B------:R-:W1:Y:S05]  /*4520*/  LDSM.16.M88.4 R40, [R194+0x4000] ;  /* 0x00400000c228783b */ /* 0x000e6a0000000200 */
[C---:B--2---:R-:W-:Y:S06]  /*4530*/  HMMA.16816.F32.BF16 R28, R72.reuse, R64, R28 ;  /* 0x00000040481c723c */ /* 0x044fec000004181c */
[----:B------:R-:W-:Y:S06]  /*4540*/  HMMA.16816.F32.BF16 R24, R72, R66, R24 ;  /* 0x000000424818723c */ /* 0x000fec0000041818 */
[C---:B------:R-:W-:Y:S06]  /*4550*/  HMMA.16816.F32.BF16 R56, R52.reuse, R32, R56 ;  /* 0x000000203438723c */ /* 0x040fec0000041838 */
[----:B------:R-:W-:Y:S01]  /*4560*/  HMMA.16816.F32.BF16 R68, R52, R34, R68 ;  /* 0x000000223444723c */ /* 0x000fe20000041844 */
[----:B------:R-:W-:Y:S04]  /*4570*/  LDSM.16.M88.4 R32, [R191+0xb000] ;  /* 0x00b00000bf20783b */ /* 0x000fe80000000200 */
[----:B------:R-:W-:Y:S01]  /*4580*/  LDSM.16.M88.4 R52, [R191+0xb800] ;  /* 0x00b80000bf34783b */ /* 0x000fe20000000200 */
[C---:B------:R-:W-:Y:S06]  /*4590*/  HMMA.16816.F32.BF16 R20, R72.reuse, R36, R20 ;  /* 0x000000244814723c */ /* 0x040fec0000041814 */
[C---:B------:R-:W-:Y:S01]  /*45a0*/  HMMA.16816.F32.BF16 R16, R72.reuse, R38, R16 ;  /* 0x000000264810723c */ /* 0x040fe20000041810 */
[----:B------:R-:W-:Y:S05]  /*45b0*/  LDSM.16.M88.4 R36, [R193+0x4000] ;  /* 0x00400000c124783b */ /* 0x000fea0000000200 */
[C---:B---3--:R-:W-:Y:S06]  /*45c0*/  HMMA.16816.F32.BF16 R76, R72.reuse, R8, R76 ;  /* 0x00000008484c723c */ /* 0x048fec000004184c */
[----:B------:R-:W-:Y:S01]  /*45d0*/  HMMA.16816.F32.BF16 R60, R72, R10, R60 ;  /* 0x0000000a483c723c */ /* 0x000fe2000004183c */
[----:B------:R-:W2:Y:S05]  /*45e0*/  LDSM.16.M88.4 R8, [R184+0x4000] ;  /* 0x00400000b808783b */ /* 0x000eaa0000000200 */
[C---:B-1----:R-:W-:Y:S06]  /*45f0*/  HMMA.16816.F32.BF16 R28, R40.reuse, R12, R28 ;  /* 0x0000000c281c723c */ /* 0x042fec000004181c */
[----:B------:R-:W-:Y:S01]  /*4600*/  HMMA.16816.F32.BF16 R24, R40, R14, R24 ;  /* 0x0000000e2818723c */ /* 0x000fe20000041818 */
[----:B------:R-:W-:Y:S05]  /*4610*/  LDSM.16.M88.4 R12, [R184+0x5000] ;  /* 0x00500000b80c783b */ /* 0x000fea0000000200 */
[C---:B------:R-:W-:Y:S06]  /*4620*/  HMMA.16816.F32.BF16 R56, R72.reuse, R44, R56 ;  /* 0x0000002c4838723c */ /* 0x040fec0000041838 */
[----:B------:R-:W-:Y:S01]  /*4630*/  HMMA.16816.F32.BF16 R68, R72, R46, R68 ;  /* 0x0000002e4844723c */ /* 0x000fe20000041844 */
[----:B------:R-:W1:Y:S05]  /*4640*/  LDSM.16.M88.4 R44, [R184+0x4800] ;  /* 0x00480000b82c783b */ /* 0x000e6a0000000200 */
[C---:B------:R-:W-:Y:S06]  /*4650*/  HMMA.16816.F32.BF16 R20, R40.reuse, R48, R20 ;  /* 0x000000302814723c */ /* 0x040fec0000041814 */
[----:B------:R-:W-:Y:S06]  /*4660*/  HMMA.16816.F32.BF16 R16, R40, R50, R16 ;  /* 0x000000322810723c */ /* 0x000fec0000041810 */
[C---:B--2---:R-:W-:Y:S06]  /*4670*/  HMMA.16816.F32.BF16 R28, R36.reuse, R8, R28 ;  /* 0x00000008241c723c */ /* 0x044fec000004181c */
[----:B------:R-:W-:Y:S01]  /*4680*/  HMMA.16816.F32.BF16 R24, R36, R10, R24 ;  /* 0x0000000a2418723c */ /* 0x000fe20000041818 */
[----:B------:R-:W2:Y:S01]  /*4690*/  LDSM.16.M88.4 R8, [R184+0x5800] ;  /* 0x00580000b808783b */ /* 0x000ea20000000200 */
[----:B------:R-:W-:-:S04]  /*46a0*/  DEPBAR.LE SB0, 0x0 ;  /* 0x000080000000791a */ /* 0x000fc80000000000 */
[C---:B------:R-:W-:Y:S06]  /*46b0*/  HMMA.16816.F32.BF16 R60, R40.reuse, R34, R60 ;  /* 0x00000022283c723c */ /* 0x040fec000004183c */
[----:B------:R-:W-:Y:S01]  /*46c0*/  HMMA.16816.F32.BF16 R76, R40, R32, R76 ;  /* 0x00000020284c723c */ /* 0x000fe2000004184c */
[----:B------:R-:W-:-:S05]  /*46d0*/  IMAD.SHL.U32 R34, R6, 0x2, RZ ;  /* 0x0000000206227824 */ /* 0x000fca00078e00ff */
[----:B------:R-:W-:Y:S01]  /*46e0*/  HMMA.16816.F32.BF16 R56, R40, R52, R56 ;  /* 0x000000342838723c */ /* 0x000fe20000041838 */
[----:B------:R-:W-:-:S05]  /*46f0*/  LOP3.LUT R34, R34, 0x6, RZ, 0xc0, !PT ;  /* 0x0000000622227812 */ /* 0x000fca00078ec0ff */
[----:B------:R-:W-:Y:S01]  /*4700*/  HMMA.16816.F32.BF16 R68, R40, R54, R68 ;  /* 0x000000362844723c */ /* 0x000fe20000041844 */
[----:B------:R-:W-:-:S04]  /*4710*/  IMAD R34, R133, 0x40, R34 ;  /* 0x0000004085227824 */ /* 0x000fc800078e0222 */
[C---:B------:R-:W-:Y:S01]  /*4720*/  VIADD R33, R34.reuse, 0xffffffc1 ;  /* 0xffffffc122217836 */ /* 0x040fe20000000000 */
[C---:B-1----:R-:W-:Y:S01]  /*4730*/  HMMA.16816.F32.BF16 R20, R36.reuse, R44, R20 ;  /* 0x0000002c2414723c */ /* 0x042fe20000041814 */
[C---:B------:R-:W-:Y:S02]  /*4740*/  VIADD R35, R34.reuse, 0xffffffc0 ;  /* 0xffffffc022237836 */ /* 0x040fe40000000000 */
[C---:B------:R-:W-:Y:S01]  /*4750*/  VIADD R41, R34.reuse, 0xffffffc9 ;  /* 0xffffffc922297836 */ /* 0x040fe20000000000 */
[-C--:B------:R-:W-:Y:S01]  /*4760*/  ISETP.GE.AND P3, PT, R33, R82.reuse, PT ;  /* 0x000000522100720c */ /* 0x080fe20003f66270 */
[C---:B------:R-:W-:Y:S01]  /*4770*/  VIADD R33, R34.reuse, 0xffffffd1 ;  /* 0xffffffd122217836 */ /* 0x040fe20000000000 */
[C---:B------:R-:W-:Y:S01]  /*4780*/  HMMA.16816.F32.BF16 R16, R36.reuse, R46, R16 ;  /* 0x0000002e2410723c */ /* 0x040fe20000041810 */
[-C--:B------:R-:W-:Y:S01]  /*4790*/  ISETP.GE.AND P4, PT, R35, R82.reuse, PT ;  /* 0x000000522300720c */ /* 0x080fe20003f86270 */
[C---:B------:R-:W-:Y:S01]  /*47a0*/  VIADD R35, R34.reuse, 0xffffffd0 ;  /* 0xffffffd022237836 */ /* 0x040fe20000000000 */
[-C--:B------:R-:W-:Y:S01]  /*47b0*/  ISETP.GE.AND P1, PT, R41, R82.reuse, PT ;  /* 0x000000522900720c */ /* 0x080fe20003f26270 */
[----:B------:R-:W-:Y:S01]  /*47c0*/  VIADD R41, R34, 0xffffffd8 ;  /* 0xffffffd822297836 */ /* 0x000fe20000000000 */
[----:B------:R-:W-:Y:S01]  /*47d0*/  ISETP.GE.AND P5, PT, R33, R82, PT ;  /* 0x000000522100720c */ /* 0x000fe20003fa6270 */
[----:B------:R-:W-:Y:S01]  /*47e0*/  HMMA.16816.F32.BF16 R60, R36, R14, R60 ;  /* 0x0000000e243c723c */ /* 0x000fe2000004183c */
[----:B------:R-:W-:Y:S01]  /*47f0*/  FSEL R32, R30, -INF , !P4 ;  /* 0xff8000001e207808 */ /* 0x000fe20006000000 */
[----:B------:R-:W-:Y:S01]  /*4800*/  VIADD R43, R34, 0xffffffc8 ;  /* 0xffffffc8222b7836 */ /* 0x000fe20000000000 */
[----:B------:R-:W-:-:S02]  /*4810*/  FSEL R33, R28, -INF , !P4 ;  /* 0xff8000001c217808 */ /* 0x000fc40006000000 */
[-C--:B------:R-:W-:Y:S01]  /*4820*/  ISETP.GE.AND P6, PT, R35, R82.reuse, PT ;  /* 0x000000522300720c */ /* 0x080fe20003fc6270 */
[C---:B------:R-:W-:Y:S01]  /*4830*/  HMMA.16816.F32.BF16 R76, R36.reuse, R12, R76 ;  /* 0x0000000c244c723c */ /* 0x040fe2000004184c */
[C---:B------:R-:W-:Y:S01]  /*4840*/  VIADD R15, R34.reuse, 0xffffffe9 ;  /* 0xffffffe9220f7836 */ /* 0x040fe20000000000 */
[----:B------:R-:W-:Y:S01]  /*4850*/  ISETP.GE.AND P4, PT, R41, R82, PT ;  /* 0x000000522900720c */ /* 0x000fe20003f86270 */
[C---:B------:R-:W-:Y:S01]  /*4860*/  VIADD R35, R34.reuse, 0xffffffd9 ;  /* 0xffffffd922237836 */ /* 0x040fe20000000000 */
[----:B------:R-:W-:Y:S02]  /*4870*/  FSEL R30, R31, -INF , !P3 ;  /* 0xff8000001f1e7808 */ /* 0x000fe40005800000 */
[----:B--2---:R-:W-:Y:S01]  /*4880*/  HMMA.16816.F32.BF16 R56, R36, R8, R56 ;  /* 0x000000082438723c */ /* 0x004fe20000041838 */
[----:B------:R-:W-:Y:S01]  /*4890*/  FSEL R6, R23, -INF , !P5 ;  /* 0xff80000017067808 */ /* 0x000fe20006800000 */
[----:B------:R-:W-:Y:S01]  /*48a0*/  VIADD R13, R34, 0xffffffe1 ;  /* 0xffffffe1220d7836 */ /* 0x000fe20000000000 */
[----:B------:R-:W-:-:S02]  /*48b0*/  FSEL R21, R21, -INF , !P5 ;  /* 0xff80000015157808 */ /* 0x000fc40006800000 */
[-C--:B------:R-:W-:Y:S01]  /*48c0*/  ISETP.GE.AND P5, PT, R15, R82.reuse, PT ;  /* 0x000000520f00720c */ /* 0x080fe20003fa6270 */
[----:B------:R-:W-:Y:S01]  /*48d0*/  HMMA.16816.F32.BF16 R68, R36, R10, R68 ;  /* 0x0000000a2444723c */ /* 0x000fe20000041844 */
[----:B------:R-:W-:Y:S01]  /*48e0*/  VIADD R15, R34, 0xfffffff0 ;  /* 0xfffffff0220f7836 */ /* 0x000fe20000000000 */
[----:B------:R-:W-:Y:S02]  /*48f0*/  FSEL R18, R18, -INF , !P4 ;  /* 0xff80000012127808 */ /* 0x000fe40006000000 */
[----:B------:R-:W-:Y:S02]  /*4900*/  FSEL R9, R16, -INF , !P4 ;  /* 0xff80000010097808 */ /* 0x000fe40006000000 */
[----:B------:R-:W-:Y:S01]  /*4910*/  FSEL R31, R29, -INF , !P3 ;  /* 0xff8000001d1f7808 */ /* 0x000fe20005800000 */
[C---:B------:R-:W-:Y:S01]  /*4920*/  VIADD R29, R34.reuse, 0xffffffe0 ;  /* 0xffffffe0221d7836 */ /* 0x040fe20000000000 */
[-C--:B------:R-:W-:Y:S01]  /*4930*/  ISETP.GE.AND P4, PT, R15, R82.reuse, PT ;  /* 0x000000520f00720c */ /* 0x080fe20003f86270 */
[C---:B------:R-:W-:Y:S01]  /*4940*/  VIADD R15, R34.reuse, 0xfffffff1 ;  /* 0xfffffff1220f7836 */ /* 0x040fe20000000000 */
[----:B------:R-:W-:Y:S01]  /*4950*/  FSEL R214, R63, -INF , !P5 ;  /* 0xff8000003fd67808 */ /* 0x000fe20006800000 */
[----:B------:R-:W-:Y:S01]  /*4960*/  VIADD R11, R34, 0xfffffff9 ;  /* 0xfffffff9220b7836 */ /* 0x000fe20000000000 */
[----:B------:R-:W-:Y:S01]  /*4970*/  FSEL R163, R61, -INF , !P5 ;  /* 0xff8000003da37808 */ /* 0x000fe20006800000 */
[----:B------:R-:W-:Y:S01]  /*4980*/  BAR.SYNC.DEFER_BLOCKING 0x0 ;  /* 0x0000000000007b1d */ /* 0x000fe20000010000 */
[----:B------:R-:W-:-:S02]  /*4990*/  ISETP.GE.AND P3, PT, R35, R82, PT ;  /* 0x000000522300720c */ /* 0x000fc40003f66270 */
[----:B------:R-:W-:Y:S02]  /*49a0*/  ISETP.GE.AND P5, PT, R133, 0x2, PT ;  /* 0x000000028500780c */ /* 0x000fe40003fa6270 */
[----:B------:R-:W-:Y:S02]  /*49b0*/  ISETP.GE.AND P2, PT, R43, R82, PT ;  /* 0x000000522b00720c */ /* 0x000fe40003f46270 */
[----:B------:R-:W-:Y:S02]  /*49c0*/  FSEL R12, R27, -INF , !P1 ;  /* 0xff8000001b0c7808 */ /* 0x000fe40004800000 */
[----:B------:R-:W-:Y:S02]  /*49d0*/  FSEL R2, R19, -INF , !P3 ;  /* 0xff80000013027808 */ /* 0x000fe40005800000 */
[----:B------:R-:W-:Y:S02]  /*49e0*/  FSEL R17, R17, -INF , !P3 ;  /* 0xff80000011117808 */ /* 0x000fe40005800000 */
[----:B------:R-:W-:-:S02]  /*49f0*/  FSEL R26, R26, -INF , !P2 ;  /* 0xff8000001a1a7808 */ /* 0x000fc40005000000 */
[----:B------:R-:W-:Y:S02]  /*4a00*/  FSEL R35, R24, -INF , !P2 ;  /* 0xff80000018237808 */ /* 0x000fe40005000000 */
[----:B------:R-:W-:Y:S01]  /*4a10*/  FSEL R27, R25, -INF , !P1 ;  /* 0xff800000191b7808 */ /* 0x000fe20004800000 */
[C---:B------:R-:W-:Y:S01]  /*4a20*/  VIADD R25, R34.reuse, 0xffffffe8 ;  /* 0xffffffe822197836 */ /* 0x040fe20000000000 */
[-C--:B------:R-:W-:Y:S01]  /*4a30*/  ISETP.GE.AND P3, PT, R15, R82.reuse, PT ;  /* 0x000000520f00720c */ /* 0x080fe20003f66270 */
[----:B------:R-:W-:Y:S01]  /*4a40*/  VIADD R15, R34, 0xfffffff8 ;  /* 0xfffffff8220f7836 */ /* 0x000fe20000000000 */
[-C--:B------:R-:W-:Y:S02]  /*4a50*/  ISETP.GE.AND P2, PT, R29, R82.reuse, PT ;  /* 0x000000521d00720c */ /* 0x080fe40003f46270 */
[----:B------:R-:W-:Y:S02]  /*4a60*/  ISETP.GE.AND P1, PT, R13, R82, PT ;  /* 0x000000520d00720c */ /* 0x000fe40003f26270 */
[----:B------:R-:W-:-:S02]  /*4a70*/  FSEL R22, R22, -INF , !P6 ;  /* 0xff80000016167808 */ /* 0x000fc40007000000 */
[----:B------:R-:W-:Y:S02]  /*4a80*/  FSEL R13, R20, -INF , !P6 ;  /* 0xff800000140d7808 */ /* 0x000fe40007000000 */
[----:B------:R-:W-:Y:S02]  /*4a90*/  FSEL R162, R78, -INF , !P2 ;  /* 0xff8000004ea27808 */ /* 0x000fe40005000000 */
[----:B------:R-:W-:Y:S02]  /*4aa0*/  FSEL R169, R76, -INF , !P2 ;  /* 0xff8000004ca97808 */ /* 0x000fe40005000000 */
[----:B------:R-:W-:Y:S02]  /*4ab0*/  FSEL R216, R79, -INF , !P1 ;  /* 0xff8000004fd87808 */ /* 0x000fe40004800000 */
[----:B------:R-:W-:Y:S02]  /*4ac0*/  FSEL R161, R77, -INF , !P1 ;  /* 0xff8000004da17808 */ /* 0x000fe40004800000 */
[----:B------:R-:W-:-:S02]  /*4ad0*/  ISETP.GE.AND P6, PT, R25, R82, PT ;  /* 0x000000521900720c */ /* 0x000fc40003fc6270 */
[-C--:B------:R-:W-:Y:S02]  /*4ae0*/  ISETP.GE.AND P2, PT, R15, R82.reuse, PT ;  /* 0x000000520f00720c */ /* 0x080fe40003f46270 */
[----:B------:R-:W-:Y:S02]  /*4af0*/  ISETP.GE.AND P1, PT, R11, R82, PT ;  /* 0x000000520b00720c */ /* 0x000fe40003f26270 */
[----:B------:R-:W-:Y:S02]  /*4b00*/  FSEL R166, R62, -INF , !P6 ;  /* 0xff8000003ea67808 */ /* 0x000fe40007000000 */
[----:B------:R-:W-:Y:S02]  /*4b10*/  FSEL R165, R60, -INF , !P6 ;  /* 0xff8000003ca57808 */ /* 0x000fe40007000000 */
[----:B------:R-:W-:Y:S02]  /*4b20*/  FSEL R172, R58, -INF , !P4 ;  /* 0xff8000003aac7808 */ /* 0x000fe40006000000 */
[----:B------:R-:W-:-:S02]  /*4b30*/  FSEL R209, R56, -INF , !P4 ;  /* 0xff80000038d17808 */ /* 0x000fc40006000000 */
[----:B------:R-:W-:Y:S02]  /*4b40*/  FSEL R170, R59, -INF , !P3 ;  /* 0xff8000003baa7808 */ /* 0x000fe40005800000 */
[----:B------:R-:W-:Y:S02]  /*4b50*/  FSEL R175, R57, -INF , !P3 ;  /* 0xff80000039af7808 */ /* 0x000fe40005800000 */
[----:B------:R-:W-:Y:S02]  /*4b60*/  FSEL R168, R70, -INF , !P2 ;  /* 0xff80000046a87808 */ /* 0x000fe40005000000 */
[----:B------:R-:W-:Y:S02]  /*4b70*/  FSEL R173, R68, -INF , !P2 ;  /* 0xff80000044ad7808 */ /* 0x000fe40005000000 */
[----:B------:R-:W-:Y:S02]  /*4b80*/  FSEL R164, R71, -INF , !P1 ;  /* 0xff80000047a47808 */ /* 0x000fe40004800000 */
[----:B------:R-:W-:Y:S01]  /*4b90*/  FSEL R171, R69, -INF , !P1 ;  /* 0xff80000045ab7808 */ /* 0x000fe20004800000 */
[----:B------:R-:W-:Y:S06]  /*4ba0*/  @!P5 BRA `(.L_x_737) ;  /* 0x0000000c0014d947 */ /* 0x000fec0003800000 */
[----:B------:R-:W-:Y:S05]  /*4bb0*/  @!P0 BRA `(.L_x_738) ;  /* 0x0000000000e88947 */ /* 0x000fea0003800000 */
[----:B------:R-:W1:Y:S01]  /*4bc0*/  LDC R10, c[0x0][0x380] ;  /* 0x0000e000ff0a7b82 */ /* 0x000e620000000800 */
[----:B------:R-:W-:Y:S01]  /*4bd0*/  IADD3 R19, R4, -0x80, RZ ;  /* 0xffffff8004137810 */ /* 0x000fe20007ffe0ff */
[----:B------:R-:W-:Y:S01]  /*4be0*/  ULDC.64 UR6, c[0x0][0x230] ;  /* 0x00008c0000067ab9 */ /* 0x000fe20000000a00 */
[----:B------:R-:W-:Y:S02]  /*4bf0*/  IABS R14, R3 ;  /* 0x00000003000e7213 */ /* 0x000fe40000000000 */
[----:B------:R-:W-:Y:S02]  /*4c00*/  IABS R4, R19 ;  /* 0x0000001300047213 */ /* 0x000fe40000000000 */
[-C--:B-1----:R-:W-:Y:S02]  /*4c10*/  IABS R8, R10.reuse ;  /* 0x0000000a00087213 */ /* 0x082fe40000000000 */
[-C--:B------:R-:W-:Y:S02]  /*4c20*/  LOP3.LUT R3, R3, R10.reuse, RZ, 0x3c, !PT ;  /* 0x0000000a03037212 */ /* 0x080fe400078e3cff */
[----:B------:R-:W1:Y:S01]  /*4c30*/  I2F.RP R15, R8 ;  /* 0x00000008000f7306 */ /* 0x000e620000209400 */
[----:B------:R-:W-:-:S02]  /*4c40*/  LOP3.LUT R19, R19, R10, RZ, 0x3c, !PT ;  /* 0x0000000a13137212 */ /* 0x000fc400078e3cff */
[----:B------:R-:W-:-:S05]  /*4c50*/  ISETP.GE.AND P3, PT, R3, RZ, PT ;  /* 0x000000ff0300720c */ /* 0x000fca0003f66270 */
[----:B-1----:R-:W1:Y:S02]  /*4c60*/  MUFU.RCP R24, R15 ;  /* 0x0000000f00187308 */ /* 0x002e640000001000 */
[----:B-1----:R-:W-:-:S06]  /*4c70*/  VIADD R24, R24, 0xffffffe ;  /* 0x0ffffffe18187836 */ /* 0x002fcc0000000000 */
[----:B------:R-:W1:Y:S02]  /*4c80*/  F2I.FTZ.U32.TRUNC.NTZ R25, R24 ;  /* 0x0000001800197305 */ /* 0x000e64000021f000 */
[----:B-1----:R-:W-:Y:S02]  /*4c90*/  IMAD.MOV R11, RZ, RZ, -R25 ;  /* 0x000000ffff0b7224 */ /* 0x002fe400078e0a19 */
[----:B------:R-:W-:Y:S02]  /*4ca0*/  IMAD.MOV.U32 R24, RZ, RZ, RZ ;  /* 0x000000ffff187224 */ /* 0x000fe400078e00ff */
[----:B------:R-:W-:-:S04]  /*4cb0*/  IMAD R11, R11, R8, RZ ;  /* 0x000000080b0b7224 */ /* 0x000fc800078e02ff */
[----:B------:R-:W-:-:S06]  /*4cc0*/  IMAD.HI.U32 R11, R25, R11, R24 ;  /* 0x0000000b190b7227 */ /* 0x000fcc00078e0018 */
[----:B------:R-:W-:-:S04]  /*4cd0*/  IMAD.HI.U32 R20, R11, R14, RZ ;  /* 0x0000000e0b147227 */ /* 0x000fc800078e00ff */
[----:B------:R-:W-:Y:S01]  /*4ce0*/  IMAD.HI.U32 R16, R11, R4, RZ ;  /* 0x000000040b107227 */ /* 0x000fe200078e00ff */
[----:B------:R-:W-:-:S03]  /*4cf0*/  IADD3 R15, -R20, RZ, RZ ;  /* 0x000000ff140f7210 */ /* 0x000fc60007ffe1ff */
[----:B------:R-:W-:Y:S02]  /*4d00*/  IMAD.MOV R11, RZ, RZ, -R16 ;  /* 0x000000ffff0b7224 */ /* 0x000fe400078e0a10 */
[C---:B------:R-:W-:Y:S02]  /*4d10*/  IMAD R15, R8.reuse, R15, R14 ;  /* 0x0000000f080f7224 */ /* 0x040fe400078e020e */
[----:B------:R-:W-:-:S03]  /*4d20*/  IMAD R11, R8, R11, R4 ;  /* 0x0000000b080b7224 */ /* 0x000fc600078e0204 */
[C---:B------:R-:W-:Y:S02]  /*4d30*/  ISETP.GT.U32.AND P1, PT, R8.reuse, R15, PT ;  /* 0x0000000f0800720c */ /* 0x040fe40003f24070 */
[----:B------:R-:W-:-:S11]  /*4d40*/  ISETP.GT.U32.AND P2, PT, R8, R11, PT ;  /* 0x0000000b0800720c */ /* 0x000fd60003f44070 */
[-C--:B------:R-:W-:Y:S02]  /*4d50*/  @!P1 IADD3 R15, R15, -R8.reuse, RZ ;  /* 0x800000080f0f9210 */ /* 0x080fe40007ffe0ff */
[----:B------:R-:W-:Y:S01]  /*4d60*/  @!P2 IMAD.IADD R11, R11, 0x1, -R8 ;  /* 0x000000010b0ba824 */ /* 0x000fe200078e0a08 */
[----:B------:R-:W-:Y:S01]  /*4d70*/  @!P1 IADD3 R20, R20, 0x1, RZ ;  /* 0x0000000114149810 */ /* 0x000fe20007ffe0ff */
[----:B------:R-:W-:Y:S01]  /*4d80*/  @!P2 VIADD R16, R16, 0x1 ;  /* 0x000000011010a836 */ /* 0x000fe20000000000 */
[-C--:B------:R-:W-:Y:S02]  /*4d90*/  ISETP.GE.U32.AND P6, PT, R15, R8.reuse, PT ;  /* 0x000000080f00720c */ /* 0x080fe40003fc6070 */
[----:B------:R-:W-:Y:S02]  /*4da0*/  ISETP.GE.U32.AND P4, PT, R11, R8, PT ;  /* 0x000000080b00720c */ /* 0x000fe40003f86070 */
[----:B------:R-:W-:Y:S02]  /*4db0*/  ISETP.GE.AND P1, PT, R19, RZ, PT ;  /* 0x000000ff1300720c */ /* 0x000fe40003f26270 */
[----:B------:R-:W-:-:S02]  /*4dc0*/  ISETP.NE.AND P2, PT, R10, RZ, PT ;  /* 0x000000ff0a00720c */ /* 0x000fc40003f45270 */
[----:B------:R-:W-:-:S05]  /*4dd0*/  LOP3.LUT R8, RZ, R10, RZ, 0x33, !PT ;  /* 0x0000000aff087212 */ /* 0x000fca00078e33ff */
[----:B------:R-:W-:Y:S02]  /*4de0*/  @P6 IADD3 R20, R20, 0x1, RZ ;  /* 0x0000000114146810 */ /* 0x000fe40007ffe0ff */
[----:B------:R-:W-:Y:S02]  /*4df0*/  @P4 VIADD R16, R16, 0x1 ;  /* 0x0000000110104836 */ /* 0x000fe40000000000 */
[----:B------:R-:W-:Y:S02]  /*4e00*/  @!P3 IADD3 R20, -R20, RZ, RZ ;  /* 0x000000ff1414b210 */ /* 0x000fe40007ffe1ff */
[----:B------:R-:W-:Y:S02]  /*4e10*/  @!P1 IMAD.MOV R16, RZ, RZ, -R16 ;  /* 0x000000ffff109224 */ /* 0x000fe400078e0a10 */
[----:B------:R-:W-:-:S03]  /*4e20*/  SEL R3, R8, R20, !P2 ;  /* 0x0000001408037207 */ /* 0x000fc60005000000 */
[----:B------:R-:W-:Y:S02]  /*4e30*/  SEL R8, R8, R16, !P2 ;  /* 0x0000001008087207 */ /* 0x000fe40005000000 */
[----:B------:R-:W-:-:S04]  /*4e40*/  IMAD.WIDE R28, R3, 0x4, R212 ;  /* 0x00000004031c7825 */ /* 0x000fc800078e02d4 */
[----:B------:R-:W-:Y:S01]  /*4e50*/  IMAD.WIDE R24, R8, 0x4, R212 ;  /* 0x0000000408187825 */ /* 0x000fe200078e02d4 */
[----:B------:R-:W2:Y:S04]  /*4e60*/  LDG.E R11, desc[UR8][R28.64] ;  /* 0x000000081c0b7981 */ /* 0x000ea8000c1e1900 */
[----:B------:R-:W2:Y:S01]  /*4e70*/  LDG.E R4, desc[UR8][R24.64] ;  /* 0x0000000818047981 */ /* 0x000ea2000c1e1900 */
[----:B------:R-:W-:-:S05]  /*4e80*/  IADD3 R3, R3, -R8, RZ ;  /* 0x8000000803037210 */ /* 0x000fca0007ffe0ff */
[----:B------:R-:W-:-:S04]  /*4e90*/  IMAD R10, R3, R10, -0x40 ;  /* 0xffffffc0030a7424 */ /* 0x000fc800078e020a */
[----:B------:R-:W-:Y:S01]  /*4ea0*/  IMAD.WIDE.U32 R14, R10, R80, RZ ;  /* 0x000000500a0e7225 */ /* 0x000fe200078e00ff */
[----:B------:R-:W-:-:S05]  /*4eb0*/  SHF.R.S32.HI R3, RZ, 0x1f, R10 ;  /* 0x0000001fff037819 */ /* 0x000fca000001140a */
[----:B------:R-:W-:-:S04]  /*4ec0*/  IMAD R3, R3, R80, RZ ;  /* 0x0000005003037224 */ /* 0x000fc800078e02ff */
[----:B------:R-:W-:-:S05]  /*4ed0*/  IMAD R3, R10, R81, R3 ;  /* 0x000000510a037224 */ /* 0x000fca00078e0203 */
[----:B------:R-:W-:Y:S01]  /*4ee0*/  IADD3 R15, R15, R3, RZ ;  /* 0x000000030f0f7210 */ /* 0x000fe20007ffe0ff */
[----:B--2---:R-:W-:-:S04]  /*4ef0*/  IMAD.IADD R4, R4, 0x1, -R11 ;  /* 0x0000000104047824 */ /* 0x004fc800078e0a0b */
[----:B------:R-:W-:Y:S01]  /*4f00*/  IMAD.WIDE.U32 R80, R4, UR6, R14 ;  /* 0x0000000604507c25 */ /* 0x000fe2000f8e000e */
[----:B------:R-:W-:-:S05]  /*4f10*/  SHF.R.S32.HI R8, RZ, 0x1f, R4 ;  /* 0x0000001fff087819 */ /* 0x000fca0000011404 */
[----:B------:R-:W-:-:S04]  /*4f20*/  IMAD R11, R8, UR6, RZ ;  /* 0x00000006080b7c24 */ /* 0x000fc8000f8e02ff */
[----:B------:R-:W-:-:S04]  /*4f30*/  IMAD R11, R4, UR7, R11 ;  /* 0x00000007040b7c24 */ /* 0x000fc8000f8e020b */
[----:B------:R-:W-:Y:S01]  /*4f40*/  IMAD.IADD R3, R81, 0x1, R11 ;  /* 0x0000000151037824 */ /* 0x000fe200078e020b */
[----:B------:R-:W-:Y:S06]  /*4f50*/  BRA `(.L_x_739) ;  /* 0x0000000000087947 */ /* 0x000fec0003800000 */
.L_x_738:
[----:B------:R-:W-:-:S04]  /*4f60*/  LEA R80, -R80, RZ, 0x6 ;  /* 0x000000ff50507211 */ /* 0x000fc800078e31ff */
[----:B------:R-:W-:-:S07]  /*4f70*/  SHF.R.S32.HI R3, RZ, 0x1f, R80 ;  /* 0x0000001fff037819 */ /* 0x000fce0000011450 */
.L_x_739:
[----:B------:R-:W-:Y:S01]  /*4f80*/  ULDC UR5, c[0x0][0x2d0] ;  /* 0x0000b40000057ab9 */ /* 0x000fe20000000800 */
[----:B------:R-:W-:Y:S01]  /*4f90*/  BSSY B0, `(.L_x_740) ;  /* 0x0000083000007945 */ /* 0x000fe20003800000 */
[----:B------:R-:W-:Y:S02]  /*4fa0*/  ISETP.GE.AND P4, PT, R210, UR5, PT ;  /* 0x00000005d2007c0c */ /* 0x000fe4000bf86270 */
[----:B------:R-:W-:Y:S02]  /*4fb0*/  ISETP.GE.AND P3, PT, R201, UR5, PT ;  /* 0x00000005c9007c0c */ /* 0x000fe4000bf66270 */
[----:B------:R-:W-:-:S09]  /*4fc0*/  ISETP.GE.AND P2, PT, R200, UR5, PT ;  /* 0x00000005c8007c0c */ /* 0x000fd2000bf46270 */
[----:B------:R-:W1:Y:S01]  /*4fd0*/  @!P4 LDC.64 R24, c[0x0][0x218] ;  /* 0x00008600ff18cb82 */ /* 0x000e620000000a00 */
[CC--:B------:R-:W-:Y:S01]  /*4fe0*/  @!P4 IADD3 R19, P1, R80.reuse, R145.reuse, RZ ;  /* 0x000000915013c210 */ /* 0x0c0fe20007f3e0ff */
[----:B------:R2:W-:Y:S04]  /*4ff0*/  @P4 STS.128 [R207+0x6000], RZ ;  /* 0x006000ffcf004388 */ /* 0x0005e80000000c00 */
[C-C-:B------:R-:W-:Y:S01]  /*5000*/  @!P4 IMAD.X R8, R3.reuse, 0x1, R144.reuse, P1 ;  /* 0x000000010308c824 */ /* 0x140fe200008e0690 */
[----:B------:R-:W-:Y:S01]  /*5010*/  @!P3 IADD3 R4, P1, R80, R145, RZ ;  /* 0x000000915004b210 */ /* 0x000fe20007f3e0ff */
[----:B------:R-:W3:Y:S04]  /*5020*/  @!P3 LDC.64 R14, c[0x0][0x218] ;  /* 0x00008600ff0ebb82 */ /* 0x000ee80000000a00 */
[----:B------:R-:W-:-:S04]  /*5030*/  @!P3 IMAD.X R16, R3, 0x1, R144, P1 ;  /* 0x000000010310b824 */ /* 0x000fc800008e0690 */
[----:B------:R-:W4:Y:S08]  /*5040*/  @!P2 LDC.64 R10, c[0x0][0x218] ;  /* 0x00008600ff0aab82 */ /* 0x000f300000000a00 */
[----:B------:R-:W5:Y:S01]  /*5050*/  @!P4 LDC.64 R28, c[0x0][0x218] ;  /* 0x00008600ff1ccb82 */ /* 0x000f620000000a00 */
[----:B-1----:R-:W-:-:S04]  /*5060*/  @!P4 LEA R38, P6, R19, R24, 0x1 ;  /* 0x000000181326c211 */ /* 0x002fc800078c08ff */
[----:B------:R-:W-:Y:S02]  /*5070*/  @!P4 LEA.HI.X R39, R19, R25, R8, 0x1, P6 ;  /* 0x000000191327c211 */ /* 0x000fe400030f0c08 */
[----:B------:R-:W-:Y:S01]  /*5080*/  @!P2 IADD3 R8, P1, R80, R145, RZ ;  /* 0x000000915008a210 */ /* 0x000fe20007f3e0ff */
[----:B------:R-:W1:Y:S01]  /*5090*/  @!P3 LDC.64 R24, c[0x0][0x218] ;  /* 0x00008600ff18bb82 */ /* 0x000e620000000a00 */
[C---:B---3--:R-:W-:Y:S01]  /*50a0*/  @!P3 LEA R40, P6, R4.reuse, R14, 0x1 ;  /* 0x0000000e0428b211 */ /* 0x048fe200078c08ff */
[----:B------:R-:W-:Y:S01]  /*50b0*/  @!PT LDS RZ, [RZ] ;  /* 0x00000000fffff984 */ /* 0x000fe20000000800 */
[----:B------:R-:W-:Y:S01]  /*50c0*/  @!PT LDS RZ, [RZ] ;  /* 0x00000000fffff984 */ /* 0x000fe20000000800 */
[----:B------:R-:W-:Y:S01]  /*50d0*/  @!PT LDS RZ, [RZ] ;  /* 0x00000000fffff984 */ /* 0x000fe20000000800 */
[----:B------:R2:W-:Y:S03]  /*50e0*/  @!P4 LDGSTS.E.BYPASS.LTC128B.128 [R207+0x6000], desc[UR8][R38.64] ;  /* 0x0600000026cfcfae */ /* 0x0005e6000b901d48 */
[----:B------:R-:W-:Y:S01]  /*50f0*/  @!P3 LEA.HI.X R41, R4, R15, R16, 0x1, P6 ;  /* 0x0000000f0429b211 */ /* 0x000fe200030f0c10 */
[----:B------:R-:W-:Y:S01]  /*5100*/  @!P2 IMAD.X R16, R3, 0x1, R144, P1 ;  /* 0x000000010310a824 */ /* 0x000fe200008e0690 */
[----:B------:R-:W-:Y:S01]  /*5110*/  IADD3 R4, P6, R205, R80, RZ ;  /* 0x00000050cd047210 */ /* 0x000fe20007fde0ff */
[----:B------:R-:W3:Y:S01]  /*5120*/  @!P2 LDC.64 R14, c[0x0][0x218] ;  /* 0x00008600ff0eab82 */ /* 0x000ee20000000a00 */
[----:B----4-:R-:W-:Y:S01]  /*5130*/  @!P2 LEA R36, P1, R8, R10, 0x1 ;  /* 0x0000000a0824a211 */ /* 0x010fe200078208ff */
[----:B------:R2:W-:Y:S02]  /*5140*/  @P3 STS.128 [R207+0x8000], RZ ;  /* 0x008000ffcf003388 */ /* 0x0005e40000000c00 */
[----:B------:R-:W-:Y:S01]  /*5150*/  IMAD.X R19, R204, 0x1, R3, P6 ;  /* 0x00000001cc137824 */ /* 0x000fe200030e0603 */
[----:B------:R-:W-:Y:S01]  /*5160*/  @!P4 IADD3 R23, P6, R4, R145, RZ ;  /* 0x000000910417c210 */ /* 0x000fe20007fde0ff */
[----:B------:R-:W-:Y:S01]  /*5170*/  @!PT LDS RZ, [RZ] ;  /* 0x00000000fffff984 */ /* 0x000fe20000000800 */
[----:B------:R-:W-:Y:S01]  /*5180*/  @!PT LDS RZ, [RZ] ;  /* 0x00000000fffff984 */ /* 0x000fe20000000800 */
[----:B------:R-:W-:Y:S01]  /*5190*/  @!PT LDS RZ, [RZ] ;  /* 0x00000000fffff984 */ /* 0x000fe20000000800 */
[----:B------:R2:W-:Y:S01]  /*51a0*/  @!P3 LDGSTS.E.BYPASS.LTC128B.128 [R207+0x8000], desc[UR8][R40.64+0x80] ;  /* 0x0800008028cfbfae */ /* 0x0005e2000b901d48 */
[----:B------:R-:W-:-:S02]  /*51b0*/  @!P2 LEA.HI.X R37, R8, R11, R16, 0x1, P1 ;  /* 0x0000000b0825a211 */ /* 0x000fc400008f0c10 */
[----:B------:R-:W4:Y:S01]  /*51c0*/  @!P4 LDC.64 R10, c[0x0][0x218] ;  /* 0x00008600ff0acb82 */ /* 0x000f220000000a00 */
[----:B------:R-:W-:Y:S01]  /*51d0*/  @!P4 IMAD.X R8, R19, 0x1, R144, P6 ;  /* 0x000000011308c824 */ /* 0x000fe200030e0690 */
[----:B------:R-:W-:Y:S01]  /*51e0*/  @!P3 IADD3 R16, P1, R4, R145, RZ ;  /* 0x000000910410b210 */ /* 0x000fe20007f3e0ff */
[----:B------:R2:W-:Y:S01]  /*51f0*/  @P2 STS.128 [R207+0xa000], RZ ;  /* 0x00a000ffcf002388 */ /* 0x0005e20000000c00 */
[----:B-----5:R-:W-:-:S03]  /*5200*/  @!P4 LEA R42, P6, R23, R28, 0x1 ;  /* 0x0000001c172ac211 */ /* 0x020fc600078c08ff */
[----:B------:R-:W-:Y:S01]  /*5210*/  @!P3 IMAD.X R20, R19, 0x1, R144, P1 ;  /* 0x000000011314b824 */ /* 0x000fe200008e0690 */
[----:B------:R-:W-:Y:S01]  /*5220*/  @!P4 LEA.HI.X R43, R23, R29, R8, 0x1, P6 ;  /* 0x0000001d172bc211 */ /* 0x000fe200030f0c08 */
[----:B------:R-:W-:Y:S01]  /*5230*/  @!PT LDS RZ, [RZ] ;  /* 0x00000000fffff984 */ /* 0x000fe20000000800 */
[----:B------:R-:W-:Y:S01]  /*5240*/  @!PT LDS RZ, [RZ] ;  /* 0x00000000fffff984 */ /* 0x000fe20000000800 */
[----:B------:R-:W-:Y:S01]  /*5250*/  @!PT LDS RZ, [RZ] ;  /* 0x00000000fffff984 */ /* 0x000fe20000000800 */
[----:B------:R2:W-:Y:S01]  /*5260*/  @!P2 LDGSTS.E.BYPASS.LTC128B.128 [R207+0xa000], desc[UR8][R36.64+0x100] ;  /* 0x0a00010024cfafae */ /* 0x0005e2000b901d48 */
[----:B------:R-:W5:Y:S01]  /*5270*/  @!P3 LDC.64 R28, c[0x0][0x218] ;  /* 0x00008600ff1cbb82 */ /* 0x000f620000000a00 */
[----:B-1----:R-:W-:Y:S02]  /*5280*/  @!P3 LEA R44, P6, R16, R24, 0x1 ;  /* 0x00000018102cb211 */ /* 0x002fe400078c08ff */
[----:B------:R-:W-:Y:S01]  /*5290*/  @!P2 IADD3 R8, P1, R4, R145, RZ ;  /* 0x000000910408a210 */ /* 0x000fe20007f3e0ff */
[----:B------:R2:W-:Y:S01]  /*52a0*/  @P4 STS.128 [R207+0x6800], RZ ;  /* 0x006800ffcf004388 */ /* 0x0005e20000000c00 */
[----:B------:R-:W-:Y:S02]  /*52b0*/  @!P3 LEA.HI.X R45, R16, R25, R20, 0x1, P6 ;  /* 0x00000019102db211 */ /* 0x000fe400030f0c14 */
[----:B------:R-:W-:Y:S01]  /*52c0*/  IADD3 R4, P6, R205, R4, RZ ;  /* 0x00000004cd047210 */ /* 0x000fe20007fde0ff */
[----:B------:R-:W-:Y:S01]  /*52d0*/  @!P2 IMAD.X R16, R19, 0x1, R144, P1 ;  /* 0x000000011310a824 */ /* 0x000fe200008e0690 */
[----:B---3--:R-:W-:Y:S01]  /*52e0*/  @!P2 LEA R46, P1, R8, R14, 0x1 ;  /* 0x0000000e082ea211 */ /* 0x008fe200078208ff */
[----:B------:R-:W1:Y:S01]  /*52f0*/  @!P2 LDC.64 R24, c[0x0][0x218] ;  /* 0x00008600ff18ab82 */ /* 0x000e620000000a00 */
[----:B------:R-:W-:Y:S01]  /*5300*/  @!PT LDS RZ, [RZ] ;  /* 0x00000000fffff984 */ /* 0x000fe20000000800 */
[----:B------:R-:W-:Y:S01]  /*5310*/  @!PT LDS RZ, [RZ] ;  /* 0x00000000fffff984 */ /* 0x000fe20000000800 */
[----:B------:R-:W-:Y:S01]  /*5320*/  @!PT LDS RZ, [RZ] ;  /* 0x00000000fffff984 */ /* 0x000fe20000000800 */
[----:B------:R2:W-:Y:S01]  /*5330*/  @!P4 LDGSTS.E.BYPASS.LTC128B.128 [R207+0x6800], desc[UR8][R42.64] ;  /* 0x068000002acfcfae */ /* 0x0005e2000b901d48 */
[----:B------:R-:W-:Y:S01]  /*5340*/  IMAD.X R19, R204, 0x1, R19, P6 ;  /* 0x00000001cc137824 */ /* 0x000fe200030e0613 */
[----:B------:R-:W-:-:S02]  /*5350*/  @!P2 LEA.HI.X R47, R8, R15, R16, 0x1, P1 ;  /* 0x0000000f082fa211 */ /* 0x000fc400008f0c10 */
[CC--:B------:R-:W-:Y:S01]  /*5360*/  @!P4 IADD3 R8, P1, R4.reuse, R145.reuse, RZ ;  /* 0x000000910408c210 */ /* 0x0c0fe20007f3e0ff */
[----:B------:R2:W-:Y:S01]  /*5370*/  @P3 STS.128 [R207+0x8800], RZ ;  /* 0x008800ffcf003388 */ /* 0x0005e20000000c00 */
[----:B------:R-:W-:Y:S01]  /*5380*/  @!P3 IADD3 R20, P6, R4, R145, RZ ;  /* 0x000000910414b210 */ /* 0x000fe20007fde0ff */
[----:B------:R-:W3:Y:S02]  /*5390*/  @!P4 LDC.64 R14, c[0x0][0x218] ;  /* 0x00008600ff0ecb82 */ /* 0x000ee40000000a00 */
[C---:B------:R-:W-:Y:S01]  /*53a0*/  @!P4 IMAD.X R16, R19.reuse, 0x1, R144, P1 ;  /* 0x000000011310c824 */ /* 0x040fe200008e0690 */
[C---:B----4-:R-:W-:Y:S01]  /*53b0*/  @!P4 LEA R48, P1, R8.reuse, R10, 0x1 ;  /* 0x0000000a0830c211 */ /* 0x050fe200078208ff */
[----:B------:R-:W-:Y:S01]  /*53c0*/  @!PT LDS RZ, [RZ] ;  /* 0x00000000fffff984 */ /* 0x000fe20000000800 */
[----:B------:R-:W-:Y:S01]  /*53d0*/  @!PT LDS RZ, [RZ] ;  /* 0x00000000fffff984 */ /* 0x000fe20000000800 */
[----:B------:R-:W-:Y:S01]  /*53e0*/  @!PT LDS RZ, [RZ] ;  /* 0x00000000fffff984 */ /* 0x000fe20000000800 */
[----:B------:R2:W-:Y:S03]  /*53f0*/  @!P3 LDGSTS.E.BYPASS.LTC128B.128 [R207+0x8800], desc[UR8][R44.64+0x80] ;  /* 0x088000802ccfbfae */ /* 0x0005e6000b901d48 */
[----:B------:R-:W-:Y:S01]  /*5400*/  @!P4 LEA.HI.X R49, R8, R11, R16, 0x1, P1 ;  /* 0x0000000b0831c211 */ /* 0x000fe200008f0c10 */
[----:B------:R-:W-:Y:S01]  /*5410*/  @!P3 IMAD.X R16, R19, 0x1, R144, P6 ;  /* 0x000000011310b824 */ /* 0x000fe200030e0690 */
[----:B------:R-:W4:Y:S01]  /*5420*/  @!P3 LDC.64 R10, c[0x0][0x218] ;  /* 0x00008600ff0abb82 */ /* 0x000f220000000a00 */
[----:B-----5:R-:W-:Y:S01]  /*5430*/  @!P3 LEA R28, P6, R20, R28, 0x1 ;  /* 0x0000001c141cb211 */ /* 0x020fe200078c08ff */
[----:B------:R2:W-:Y:S01]  /*5440*/  @P2 STS.128 [R207+0xa800], RZ ;  /* 0x00a800ffcf002388 */ /* 0x0005e20000000c00 */
[----:B------:R-:W-:-:S02]  /*5450*/  @!P2 IADD3 R8, P1, R4, R145, RZ ;  /* 0x000000910408a210 */ /* 0x000fc40007f3e0ff */
[----:B------:R-:W-:Y:S01]  /*5460*/  @!P3 LEA.HI.X R29, R20, R29, R16, 0x1, P6 ;  /* 0x0000001d141db211 */ /* 0x000fe200030f0c10 */
[----:B------:R-:W-:Y:S01]  /*5470*/  @!PT LDS RZ, [RZ] ;  /* 0x00000000fffff984 */ /* 0x000fe20000000800 */
[----:B------:R-:W-:Y:S01]  /*5480*/  @!PT LDS RZ, [RZ] ;  /* 0x00000000fffff984 */ /* 0x000fe20000000800 */
[----:B------:R-:W-:Y:S01]  /*5490*/  @!PT LDS RZ, [RZ] ;  /* 0x00000000fffff984 */ /* 0x000fe20000000800 */
[----:B------:R2:W-:Y:S01]  /*54a0*/  @!P2 LDGSTS.E.BYPASS.LTC128B.128 [R207+0xa800], desc[UR8][R46.64+0x100] ;  /* 0x0a8001002ecfafae */ /* 0x0005e2000b901d48 */
[----:B------:R-:W-:Y:S01]  /*54b0*/  IADD3 R16, P6, R205, R4, RZ ;  /* 0x00000004cd107210 */ /* 0x000fe20007fde0ff */
[----:B------:R-:W-:Y:S01]  /*54c0*/  @!P2 IMAD.X R4, R19, 0x1, R144, P1 ;  /* 0x000000011304a824 */ /* 0x000fe200008e0690 */
[----:B-1----:R-:W-:Y:S01]  /*54d0*/  @!P2 LEA R24, P1, R8, R24, 0x1 ;  /* 0x000000180818a211 */ /* 0x002fe200078208ff */
[----:B------:R2:W-:Y:S02]  /*54e0*/  @P4 STS.128 [R207+0x7000], RZ ;  /* 0x007000ffcf004388 */ /* 0x0005e40000000c00 */
[----:B------:R-:W-:Y:S01]  /*54f0*/  IMAD.X R19, R204, 0x1, R19, P6 ;  /* 0x00000001cc137824 */ /* 0x000fe200030e0613 */
[----:B------:R-:W-:Y:S01]  /*5500*/  @!P2 LEA.HI.X R25, R8, R25, R4, 0x1, P1 ;  /* 0x000000190819a211 */ /* 0x000fe200008f0c04 */
[----:B------:R-:W-:Y:S01]  /*5510*/  @!PT LDS RZ, [RZ] ;  /* 0x00000000fffff984 */ /* 0x000fe20000000800 */
[----:B------:R-:W-:Y:S01]  /*5520*/  @!PT LDS RZ, [RZ] ;  /* 0x00000000fffff984 */ /* 0x000fe20000000800 */
[----:B------:R-:W-:Y:S01]  /*5530*/  @!PT LDS RZ, [RZ] ;  /* 0x00000000fffff984 */ /* 0x000fe20000000800 */
[----:B------:R2:W-:Y:S01]  /*5540*/  @!P4 LDGSTS.E.BYPASS.LTC128B.128 [R207+0x7000], desc[UR8][R48.64] ;  /* 0x0700000030cfcfae */ /* 0x0005e2000b901d48 */
[----:B------:R-:W-:-:S02]  /*5550*/  @!P4 IADD3 R4, P6, R16, R145, RZ ;  /* 0x000000911004c210 */ /* 0x000fc40007fde0ff */
[----:B------:R-:W-:Y:S01]  /*5560*/  @!P3 IADD3 R8, P1, R16, R145, RZ ;  /* 0x000000911008b210 */ /* 0x000fe20007f3e0ff */
[----:B------:R2:W-:Y:S02]  /*5570*/  @P3 STS.128 [R207+0x9000], RZ ;  /* 0x009000ffcf003388 */ /* 0x0005e40000000c00 */
[C---:B------:R-:W-:Y:S01]  /*5580*/  @!P4 IMAD.X R20, R19.reuse, 0x1, R144, P6 ;  /* 0x000000011314c824 */ /* 0x040fe200030e0690 */
[C---:B---3--:R-:W-:Y:S01]  /*5590*/  @!P4 LEA R14, P6, R4.reuse, R14, 0x1 ;  /* 0x0000000e040ec211 */ /* 0x048fe200078c08ff */
[----:B------:R-:W-:Y:S01]  /*55a0*/  @!PT LDS RZ, [RZ] ;  /* 0x00000000fffff984 */ /* 0x000fe20000000800 */
[----:B------:R-:W-:Y:S01]  /*55b0*/  @!PT LDS RZ, [RZ] ;  /* 0x00000000fffff984 */ /* 0x000fe20000000800 */
[----:B------:R-:W-:Y:S01]  /*55c0*/  @!PT LDS RZ, [RZ] ;  /* 0x00000000fffff984 */ /* 0x000fe20000000800 */
[----:B------:R2:W-:Y:S03]  /*55d0*/  @!P3 LDGSTS.E.BYPASS.LTC128B.128 [R207+0x9000], desc[UR8][R28.64+0x80] ;  /* 0x090000801ccfbfae */ /* 0x0005e6000b901d48 */
[----:B------:R-:W-:Y:S01]  /*55e0*/  @!P4 LEA.HI.X R15, R4, R15, R20, 0x1, P6 ;  /* 0x0000000f040fc211 */ /* 0x000fe200030f0c14 */
[----:B------:R-:W-:Y:S01]  /*55f0*/  @!P3 IMAD.X R4, R19, 0x1, R144, P1 ;  /* 0x000000011304b824 */ /* 0x000fe200008e0690 */
[C---:B----4-:R-:W-:Y:S01]  /*5600*/  @!P3 LEA R10, P1, R8.reuse, R10, 0x1 ;  /* 0x0000000a080ab211 */ /* 0x050fe200078208ff */
[----:B------:R2:W-:Y:S03]  /*5610*/  @P2 STS.128 [R207+0xb000], RZ ;  /* 0x00b000ffcf002388 */ /* 0x0005e60000000c00 */
[----:B------:R-:W-:Y:S01]  /*5620*/  @!P3 LEA.HI.X R11, R8, R11, R4, 0x1, P1 ;  /* 0x0000000b080bb211 */ /* 0x000fe200008f0c04 */
        /* <DEDUP_REMOVED lines=16> */
[----:B------:R-:W-:Y:S01]  /*5730*/  IADD3 R16, P1, R16, R145, RZ ;  /* 0x0000009110107210 */ /* 0x000fe20007f3e0ff */
[----:B------:R-:W-:-:S04]  /*5740*/  ULDC.64 UR6, c[0x0][0x218] ;  /* 0x0000860000067ab9 */ /* 0x000fc80000000a00 */
[----:B------:R-:W-:Y:S01]  /*5750*/  IMAD.X R19, R19, 0x1, R144, P1 ;  /* 0x0000000113137824 */ /* 0x000fe200008e0690 */
[----:B--2---:R-:W-:-:S04]  /*5760*/  LEA R10, P1, R16, UR6, 0x1 ;  /* 0x00000006100a7c11 */ /* 0x004fc8000f8208ff */
[----:B------:R-:W-:-:S05]  /*5770*/  LEA.HI.X R11, R16, UR7, R19, 0x1, P1 ;  /* 0x00000007100b7c11 */ /* 0x000fca00088f0c13 */
[----:B------:R-:W-:Y:S01]  /*5780*/  @!PT LDS RZ, [RZ] ;  /* 0x00000000fffff984 */ /* 0x000fe20000000800 */
[----:B------:R-:W-:Y:S01]  /*5790*/  @!PT LDS RZ, [RZ] ;  /* 0x00000000fffff984 */ /* 0x000fe20000000800 */
[----:B------:R-:W-:Y:S01]  /*57a0*/  @!PT LDS RZ, [RZ] ;  /* 0x00000000fffff984 */ /* 0x000fe20000000800 */
[----:B------:R1:W-:Y:S04]  /*57b0*/  LDGSTS.E.BYPASS.LTC128B.128 [R207+0xb800], desc[UR8][R10.64+0x100] ;  /* 0x0b8001000acf7fae */ /* 0x0003e8000b901d48 */
.L_x_741:
[----:B------:R-:W-:Y:S05]  /*57c0*/  BSYNC B0 ;  /* 0x0000000000007941 */ /* 0x000fea0003800000 */
.L_x_740:
[----:B------:R-:W0:Y:S01]  /*57d0*/  LDGDEPBAR ;  /* 0x00000000000079af */ /* 0x000e220000000000 */
[----:B------:R-:W-:-:S04]  /*57e0*/  IADD3 R145, P1, R80, R145, RZ ;  /* 0x0000009150917210 */ /* 0x000fc80007f3e0ff */
[----:B------:R-:W-:-:S09]  /*57f0*/  IADD3.X R144, R3, R144, RZ, P1, !PT ;  /* 0x0000009003907210 */ /* 0x000fd20000ffe4ff */
.L_x_737:
[----:B------:R-:W-:Y:S01]  /*5800*/  FMNMX.FTZ R8, R33, R31, !PT ;  /* 0x0000001f21087209 */ /* 0x000fe20007810000 */
[----:B------:R-:W-:Y:S01]  /*5810*/  ULDC UR5, c[0x0][0x2ec] ;  /* 0x0000bb0000057ab9 */ /* 0x000fe20000000800 */
[----:B--2---:R-:W-:Y:S02]  /*5820*/  FMNMX.FTZ R15, R32, R30, !PT ;  /* 0x0000001e200f7209 */ /* 0x004fe40007810000 */
[----:B------:R-:W-:Y:S02]  /*5830*/  FMNMX.FTZ R8, R35, R8, !PT ;  /* 0x0000000823087209 */ /* 0x000fe40007810000 */
[----:B------:R-:W-:Y:S02]  /*5840*/  FMNMX.FTZ R15, R26, R15, !PT ;  /* 0x0000000f1a0f7209 */ /* 0x000fe40007810000 */
[----:B------:R-:W-:Y:S02]  /*5850*/  FMNMX.FTZ R8, R27, R8, !PT ;  /* 0x000000081b087209 */ /* 0x000fe40007810000 */
[----:B------:R-:W-:-:S02]  /*5860*/  FMNMX.FTZ R15, R12, R15, !PT ;  /* 0x0000000f0c0f7209 */ /* 0x000fc40007810000 */
[----:B------:R-:W-:Y:S02]  /*5870*/  FMNMX.FTZ R8, R13, R8, !PT ;  /* 0x000000080d087209 */ /* 0x000fe40007810000 */
[----:B------:R-:W-:Y:S02]  /*5880*/  FMNMX.FTZ R15, R22, R15, !PT ;  /* 0x0000000f160f7209 */ /* 0x000fe40007810000 */
        /* <DEDUP_REMOVED lines=22> */
[----:B------:R-:W-:Y:S01]  /*59f0*/  LEA R192, R0, UR4, 0x1 ;  /* 0x0000000400c07c11 */ /* 0x000fe2000f8e08ff */
[----:B-1----:R-:W1:Y:S03]  /*5a00*/  SHFL.BFLY PT, R11, R8, 0x2, 0x1f ;  /* 0x0c401f00080b7f89 */ /* 0x002e6600000e0000 */
[-C--:B------:R-:W-:Y:S01]  /*5a10*/  LEA R190, R7, R192.reuse, 0x1 ;  /* 0x000000c007be7211 */ /* 0x080fe200078e08ff */
[----:B------:R-:W2:Y:S01]  /*5a20*/  SHFL.BFLY PT, R4, R15, 0x2, 0x1f ;  /* 0x0c401f000f047f89 */ /* 0x000ea200000e0000 */
[C---:B------:R-:W-:Y:S02]  /*5a30*/  LEA R189, R5.reuse, R192, 0x1 ;  /* 0x000000c005bd7211 */ /* 0x040fe400078e08ff */
[----:B------:R-:W-:Y:S01]  /*5a40*/  LEA R188, R5, R190, 0x1 ;  /* 0x000000be05bc7211 */ /* 0x000fe200078e08ff */
[----:B------:R-:W-:Y:S04]  /*5a50*/  LDSM.16.MT88.4 R44, [R190+0xc000] ;  /* 0x00c00000be2c783b */ /* 0x000fe80000004200 */
[----:B------:R-:W-:Y:S04]  /*5a60*/  LDSM.16.MT88.4 R68, [R192+0xe000] ;  /* 0x00e00000c044783b */ /* 0x000fe80000004200 */
[----:B------:R-:W-:Y:S04]  /*5a70*/  LDSM.16.MT88.4 R84, [R189+0xe000] ;  /* 0x00e00000bd54783b */ /* 0x000fe80000004200 */
[----:B------:R-:W-:Y:S01]  /*5a80*/  LDSM.16.MT88.4 R92, [R188+0xe000] ;  /* 0x00e00000bc5c783b */ /* 0x000fe20000004200 */
[----:B-1----:R-:W-:-:S03]  /*5a90*/  FMNMX.FTZ R11, R8, R11, !PT ;  /* 0x0000000b080b7209 */ /* 0x002fc60007810000 */
[----:B------:R-:W-:Y:S01]  /*5aa0*/  LDSM.16.MT88.4 R100, [R192+0x10000] ;  /* 0x01000000c064783b */ /* 0x000fe20000004200 */
[----:B--2---:R-:W-:-:S03]  /*5ab0*/  FMNMX.FTZ R4, R15, R4, !PT ;  /* 0x000000040f047209 */ /* 0x004fc60007810000 */
[----:B------:R-:W1:Y:S04]  /*5ac0*/  SHFL.BFLY PT, R132, R11, 0x1, 0x1f ;  /* 0x0c201f000b847f89 */ /* 0x000e6800000e0000 */
[----:B------:R-:W2:Y:S04]  /*5ad0*/  SHFL.BFLY PT, R3, R4, 0x1, 0x1f ;  /* 0x0c201f0004037f89 */ /* 0x000ea800000e0000 */
[----:B------:R-:W3:Y:S04]  /*5ae0*/  LDSM.16.MT88.4 R108, [R190+0x10000] ;  /* 0x01000000be6c783b */ /* 0x000ee80000004200 */
[----:B------:R-:W-:Y:S04]  /*5af0*/  LDSM.16.MT88.4 R52, [R189+0xc000] ;  /* 0x00c00000bd34783b */ /* 0x000fe80000004200 */
[----:B------:R-:W-:Y:S04]  /*5b00*/  LDSM.16.MT88.4 R36, [R192+0xc000] ;  /* 0x00c00000c024783b */ /* 0x000fe80000004200 */
[----:B------:R-:W-:Y:S01]  /*5b10*/  LDSM.16.MT88.4 R60, [R188+0xc000] ;  /* 0x00c00000bc3c783b */ /* 0x000fe20000004200 */
[----:B-1----:R-:W-:-:S03]  /*5b20*/  FMNMX.FTZ R132, R11, R132, !PT ;  /* 0x000000840b847209 */ /* 0x002fc60007810000 */
[----:B------:R-:W-:Y:S01]  /*5b30*/  LDSM.16.MT88.4 R76, [R190+0xe000] ;  /* 0x00e00000be4c783b */ /* 0x000fe20000004200 */
[----:B--2---:R-:W-:Y:S01]  /*5b40*/  FMNMX.FTZ R3, R4, R3, !PT ;  /* 0x0000000304037209 */ /* 0x004fe20007810000 */
[C---:B------:R-:W-:Y:S01]  /*5b50*/  FMUL.FTZ R174, R132.reuse, UR5 ;  /* 0x0000000584ae7c20 */ /* 0x040fe20008410000 */
[----:B------:R-:W-:Y:S01]  /*5b60*/  FSETP.NEU.FTZ.AND P1, PT, R132, -INF , PT ;  /* 0xff8000008400780b */ /* 0x000fe20003f3d000 */
[----:B------:R-:W-:Y:S02]  /*5b70*/  LDSM.16.MT88.4 R112, [R189+0x10000] ;  /* 0x01000000bd70783b */ /* 0x000fe40000004200 */
[C---:B------:R-:W-:Y:S01]  /*5b80*/  FMUL.FTZ R167, R3.reuse, UR5 ;  /* 0x0000000503a77c20 */ /* 0x040fe20008410000 */
[----:B------:R-:W-:Y:S01]  /*5b90*/  FSEL R174, R174, RZ, P1 ;  /* 0x000000ffaeae7208 */ /* 0x000fe20000800000 */
[----:B------:R-:W-:Y:S01]  /*5ba0*/  LDSM.16.MT88.4 R140, [R188+0x10000] ;  /* 0x01000000bc8c783b */ /* 0x000fe20000004200 */
[----:B------:R-:W-:-:S03]  /*5bb0*/  FSETP.NEU.FTZ.AND P1, PT, R3, -INF , PT ;  /* 0xff8000000300780b */ /* 0x000fc60003f3d000 */
[--C-:B------:R-:W-:Y:S01]  /*5bc0*/  FFMA.FTZ R157, R33, UR5, -R174.reuse ;  /* 0x00000005219d7c23 */ /* 0x100fe200080108ae */
[----:B------:R-:W-:Y:S01]  /*5bd0*/  FSEL R167, R167, RZ, P1 ;  /* 0x000000ffa7a77208 */ /* 0x000fe20000800000 */
[--C-:B------:R-:W-:Y:S01]  /*5be0*/  FFMA.FTZ R154, R31, UR5, -R174.reuse ;  /* 0x000000051f9a7c23 */ /* 0x100fe200080108ae */
[--C-:B------:R-:W-:Y:S01]  /*5bf0*/  FFMA.FTZ R153, R35, UR5, -R174.reuse ;  /* 0x0000000523997c23 */ /* 0x100fe200080108ae */
[--C-:B------:R-:W-:Y:S01]  /*5c00*/  FFMA.FTZ R150, R27, UR5, -R174.reuse ;  /* 0x000000051b967c23 */ /* 0x100fe200080108ae */
[--C-:B------:R-:W-:Y:S01]  /*5c10*/  FFMA.FTZ R151, R13, UR5, -R174.reuse ;  /* 0x000000050d977c23 */ /* 0x100fe200080108ae */
[--C-:B------:R-:W-:Y:S01]  /*5c20*/  FFMA.FTZ R156, R32, UR5, -R167.reuse ;  /* 0x00000005209c7c23 */ /* 0x100fe200080108a7 */
[--C-:B------:R-:W-:Y:S01]  /*5c30*/  FFMA.FTZ R159, R30, UR5, -R167.reuse ;  /* 0x000000051e9f7c23 */ /* 0x100fe200080108a7 */
[--C-:B------:R-:W-:Y:S01]  /*5c40*/  FFMA.FTZ R155, R26, UR5, -R167.reuse ;  /* 0x000000051a9b7c23 */ /* 0x100fe200080108a7 */
[--C-:B------:R-:W-:Y:S01]  /*5c50*/  FFMA.FTZ R152, R12, UR5, -R167.reuse ;  /* 0x000000050c987c23 */ /* 0x100fe200080108a7 */
[----:B------:R-:W-:Y:S01]  /*5c60*/  MUFU.EX2 R157, R157 ;  /* 0x0000009d009d7308 */ /* 0x000fe20000000800 */
[--C-:B------:R-:W-:Y:S01]  /*5c70*/  FFMA.FTZ R147, R9, UR5, -R174.reuse ;  /* 0x0000000509937c23 */ /* 0x100fe200080108ae */
[----:B------:R-:W1:Y:S01]  /*5c80*/  LDSM.16.MT88.4 R12, [R190+0xc800] ;  /* 0x00c80000be0c783b */ /* 0x000e620000004200 */
[--C-:B------:R-:W-:Y:S01]  /*5c90*/  FFMA.FTZ R148, R21, UR5, -R174.reuse ;  /* 0x0000000515947c23 */ /* 0x100fe200080108ae */
[--C-:B------:R-:W-:Y:S01]  /*5ca0*/  FFMA.FTZ R0, R17, UR5, -R174.reuse ;  /* 0x0000000511007c23 */ /* 0x100fe200080108ae */
[--C-:B------:R-:W-:Y:S01]  /*5cb0*/  FFMA.FTZ R149, R22, UR5, -R167.reuse ;  /* 0x0000000516957c23 */ /* 0x100fe200080108a7 */
[----:B------:R-:W2:Y:S01]  /*5cc0*/  LDSM.16.MT88.4 R8, [R192+0xe800] ;  /* 0x00e80000c008783b */ /* 0x000ea20000004200 */
[--C-:B------:R-:W-:Y:S01]  /*5cd0*/  FFMA.FTZ R146, R6, UR5, -R167.reuse ;  /* 0x0000000506927c23 */ /* 0x100fe200080108a7 */
[----:B------:R-:W4:Y:S01]  /*5ce0*/  MUFU.EX2 R154, R154 ;  /* 0x0000009a009a7308 */ /* 0x000f220000000800 */
[--C-:B------:R-:W-:Y:S01]  /*5cf0*/  FFMA.FTZ R135, R18, UR5, -R167.reuse ;  /* 0x0000000512877c23 */ /* 0x100fe200080108a7 */
[--C-:B------:R-:W-:Y:S01]  /*5d00*/  FFMA.FTZ R2, R2, UR5, -R167.reuse ;  /* 0x0000000502027c23 */ /* 0x100fe200080108a7 */
[----:B------:R-:W5:Y:S01]  /*5d10*/  LDSM.16.MT88.4 R20, [R189+0xe800] ;  /* 0x00e80000bd14783b */ /* 0x000f620000004200 */
[--C-:B------:R-:W-:Y:S01]  /*5d20*/  FFMA.FTZ R158, R169, UR5, -R174.reuse ;  /* 0x00000005a99e7c23 */ /* 0x100fe200080108ae */
[--C-:B------:R-:W-:Y:S01]  /*5d30*/  FFMA.FTZ R160, R165, UR5, -R174.reuse ;  /* 0x00000005a5a07c23 */ /* 0x100fe200080108ae */
[--C-:B------:R-:W-:Y:S01]  /*5d40*/  FFMA.FTZ R161, R161, UR5, -R174.reuse ;  /* 0x00000005a1a17c23 */ /* 0x100fe200080108ae */
[----:B------:R-:W5:Y:S01]  /*5d50*/  LDSM.16.MT88.4 R16, [R188+0xe800] ;  /* 0x00e80000bc10783b */ /* 0x000f620000004200 */
[----:B------:R-:W-:Y:S01]  /*5d60*/  MUFU.EX2 R153, R153 ;  /* 0x0000009900997308 */ /* 0x000fe20000000800 */
[--C-:B------:R-:W-:Y:S01]  /*5d70*/  FFMA.FTZ R163, R163, UR5, -R174.reuse ;  /* 0x00000005a3a37c23 */ /* 0x100fe200080108ae */
[--C-:B------:R-:W-:Y:S01]  /*5d80*/  FFMA.FTZ R162, R162, UR5, -R167.reuse ;  /* 0x00000005a2a27c23 */ /* 0x100fe200080108a7 */
[----:B------:R-:W-:Y:S01]  /*5d90*/  LDSM.16.MT88.4 R32, [R189+0xc800] ;  /* 0x00c80000bd20783b */ /* 0x000fe20000004200 */
[--C-:B------:R-:W-:Y:S01]  /*5da0*/  FFMA.FTZ R165, R216, UR5, -R167.reuse ;  /* 0x00000005d8a57c23 */ /* 0x100fe200080108a7 */
[--C-:B------:R-:W-:Y:S01]  /*5db0*/  FFMA.FTZ R166, R166, UR5, -R167.reuse ;  /* 0x00000005a6a67c23 */ /* 0x100fe200080108a7 */
[--C-:B------:R-:W-:Y:S01]  /*5dc0*/  FFMA.FTZ R169, R214, UR5, -R167.reuse ;  /* 0x00000005d6a97c23 */ /* 0x100fe200080108a7 */
[----:B------:R-:W-:Y:S01]  /*5dd0*/  LDSM.16.MT88.4 R136, [R192+0xc800] ;  /* 0x00c80000c088783b */ /* 0x000fe20000004200 */
[----:B------:R-:W3:Y:S01]  /*5de0*/  MUFU.EX2 R150, R150 ;  /* 0x0000009600967308 */ /* 0x000ee20000000800 */
[----:B----4-:R-:W-:Y:S01]  /*5df0*/  F2FP.BF16.F32.PACK_AB R116, R154, R157 ;  /* 0x0000009d9a74723e */ /* 0x010fe200000010ff */
[--C-:B------:R-:W-:Y:S01]  /*5e00*/  FFMA.FTZ R209, R209, UR5, -R174.reuse ;  /* 0x00000005d1d17c23 */ /* 0x100fe200080108ae */
[----:B------:R-:W-:Y:S01]  /*5e10*/  LDSM.16.MT88.4 R28, [R188+0xc800] ;  /* 0x00c80000bc1c783b */ /* 0x000fe20000004200 */
[--C-:B------:R-:W-:Y:S01]  /*5e20*/  FFMA.FTZ R214, R175, UR5, -R174.reuse ;  /* 0x00000005afd67c23 */ /* 0x100fe200080108ae */
[--C-:B------:R-:W-:Y:S01]  /*5e30*/  FFMA.FTZ R173, R173, UR5, -R174.reuse ;  /* 0x00000005adad7c23 */ /* 0x100fe200080108ae */
[----:B------:R-:W-:Y:S01]  /*5e40*/  FFMA.FTZ R174, R171, UR5, -R174 ;  /* 0x00000005abae7c23 */ /* 0x000fe200080108ae */
[----:B------:R-:W-:Y:S01]  /*5e50*/  LDSM.16.MT88.4 R24, [R190+0xe800] ;  /* 0x00e80000be18783b */ /* 0x000fe20000004200 */
[----:B------:R-:W-:Y:S01]  /*5e60*/  MUFU.EX2 R156, R156 ;  /* 0x0000009c009c7308 */ /* 0x000fe20000000800 */
[--C-:B------:R-:W-:Y:S01]  /*5e70*/  FFMA.FTZ R171, R172, UR5, -R167.reuse ;  /* 0x00000005acab7c23 */ /* 0x100fe200080108a7 */
[--C-:B------:R-:W-:Y:S01]  /*5e80*/  FFMA.FTZ R170, R170, UR5, -R167.reuse ;  /* 0x00000005aaaa7c23 */ /* 0x100fe200080108a7 */
[--C-:B------:R-:W-:Y:S01]  /*5e90*/  FFMA.FTZ R168, R168, UR5, -R167.reuse ;  /* 0x00000005a8a87c23 */ /* 0x100fe200080108a7 */
[----:B------:R-:W-:Y:S01]  /*5ea0*/  FFMA.FTZ R219, R164, UR5, -R167 ;  /* 0x00000005a4db7c23 */ /* 0x000fe200080108a7 */
[----:B------:R-:W-:Y:S01]  /*5eb0*/  FADD.FTZ R154, R157, R154 ;  /* 0x0000009a9d9a7221 */ /* 0x000fe20000010000 */
[----:B------:R-:W-:-:S02]  /*5ec0*/  ULDC.64 UR4, c[0x0][0x218] ;  /* 0x0000860000047ab9 */ /* 0x000fc40000000a00 */
[----:B------:R-:W4:Y:S01]  /*5ed0*/  MUFU.EX2 R159, R159 ;  /* 0x0000009f009f7308 */ /* 0x000f220000000800 */
[----:B---3--:R-:W-:Y:S01]  /*5ee0*/  F2FP.BF16.F32.PACK_AB R118, R150, R153 ;  /* 0x000000999676723e */ /* 0x008fe200000010ff */
[----:B------:R-:W-:Y:S01]  /*5ef0*/  FADD.FTZ R153, R153, R154 ;  /* 0x0000009a99997221 */ /* 0x000fe20000010000 */
[----:B------:R-:W-:-:S03]  /*5f00*/  LEA R216, P1, R145, UR4, 0x1 ;  /* 0x0000000491d87c11 */ /* 0x000fc6000f8208ff */
[----:B------:R-:W-:Y:S01]  /*5f10*/  FADD.FTZ R150, R150, R153 ;  /* 0x0000009996967221 */ /* 0x000fe20000010000 */
[----:B------:R-:W-:Y:S01]  /*5f20*/  LEA.HI.X R215, R145, UR5, R144, 0x1, P1 ;  /* 0x0000000591d77c11 */ /* 0x000fe200088f0c90 */
[----:B------:R-:W-:Y:S08]  /*5f30*/  MUFU.EX2 R155, R155 ;  /* 0x0000009b009b7308 */ /* 0x000ff00000000800 */
[----:B------:R-:W3:Y:S01]  /*5f40*/  MUFU.EX2 R152, R152 ;  /* 0x0000009800987308 */ /* 0x000ee20000000800 */
[----:B----4-:R-:W-:Y:S01]  /*5f50*/  F2FP.BF16.F32.PACK_AB R117, R159, R156 ;  /* 0x0000009c9f75723e */ /* 0x010fe200000010ff */
[----:B------:R-:W-:-:S06]  /*5f60*/  FADD.FTZ R156, R156, R159 ;  /* 0x0000009f9c9c7221 */ /* 0x000fcc0000010000 */
[----:B------:R-:W-:Y:S08]  /*5f70*/  MUFU.EX2 R151, R151 ;  /* 0x0000009700977308 */ /* 0x000ff00000000800 */
[----:B------:R-:W4:Y:S01]  /*5f80*/  MUFU.EX2 R148, R148 ;  /* 0x0000009400947308 */ /* 0x000f220000000800 */
[----:B---3--:R-:W-:Y:S01]  /*5f90*/  F2FP.BF16.F32.PACK_AB R119, R152, R155 ;  /* 0x0000009b9877723e */ /* 0x008fe200000010ff */
[----:B------:R-:W-:-:S04]  /*5fa0*/  FADD.FTZ R155, R155, R156 ;  /* 0x0000009c9b9b7221 */ /* 0x000fc80000010000 */
[----:B------:R-:W-:Y:S02]  /*5fb0*/  FADD.FTZ R152, R152, R155 ;  /* 0x0000009b98987221 */ /* 0x000fe40000010000 */
[C---:B------:R-:W-:Y:S01]  /*5fc0*/  HMMA.16816.F32.BF16 R40, R116.reuse, R44, RZ ;  /* 0x0000002c7428723c */ /* 0x040fe200000418ff */
[----:B------:R-:W-:Y:S05]  /*5fd0*/  MUFU.EX2 R147, R147 ;  /* 0x0000009300937308 */ /* 0x000fea0000000800 */
[C---:B------:R-:W-:Y:S03]  /*5fe0*/  HMMA.16816.F32.BF16 R64, R116.reuse, R68, RZ ;  /* 0x000000447440723c */ /* 0x040fe600000418ff */
[----:B------:R-:W3:Y:S01]  /*5ff0*/  MUFU.EX2 R0, R0 ;  /* 0x0000000000007308 */ /* 0x000ee20000000800 */
[C---:B----4-:R-:W-:Y:S01]  /*6000*/  F2FP.BF16.F32.PACK_AB R4, R148.reuse, R151 ;  /* 0x000000979404723e */ /* 0x050fe200000010ff */
[----:B------:R-:W-:Y:S01]  /*6010*/  FADD.FTZ R151, R151, R150 ;  /* 0x0000009697977221 */ /* 0x000fe20000010000 */
[----:B------:R-:W-:Y:S03]  /*6020*/  HMMA.16816.F32.BF16 R44, R116, R46, RZ ;  /* 0x0000002e742c723c */ /* 0x000fe600000418ff */
[----:B------:R-:W-:-:S02]  /*6030*/  FADD.FTZ R148, R148, R151 ;  /* 0x0000009794947221 */ /* 0x000fc40000010000 */
[----:B------:R-:W-:Y:S01]  /*6040*/  MUFU.EX2 R149, R149 ;  /* 0x0000009500957308 */ /* 0x000fe20000000800 */
[C---:B------:R-:W-:Y:S06]  /*6050*/  HMMA.16816.F32.BF16 R68, R116.reuse, R70, RZ ;  /* 0x000000467444723c */ /* 0x040fec00000418ff */
[----:B------:R-:W-:Y:S01]  /*6060*/  HMMA.16816.F32.BF16 R80, R116, R84, RZ ;  /* 0x000000547450723c */ /* 0x000fe200000418ff */
[----:B------:R-:W4:Y:S01]  /*6070*/  MUFU.EX2 R146, R146 ;  /* 0x0000009200927308 */ /* 0x000f220000000800 */
[----:B---3--:R-:W-:Y:S01]  /*6080*/  F2FP.BF16.F32.PACK_AB R6, R0, R147 ;  /* 0x000000930006723e */ /* 0x008fe200000010ff */
[----:B------:R-:W-:-:S03]  /*6090*/  FADD.FTZ R147, R147, R148 ;  /* 0x0000009493937221 */ /* 0x000fc60000010000 */
[C---:B------:R-:W-:Y:S01]  /*60a0*/  HMMA.16816.F32.BF16 R88, R116.reuse, R92, RZ ;  /* 0x0000005c7458723c */ /* 0x040fe200000418ff */
[----:B------:R-:W-:Y:S02]  /*60b0*/  FADD.FTZ R147, R0, R147 ;  /* 0x0000009300937221 */ /* 0x000fe40000010000 */
[----:B------:R-:W-:Y:S03]  /*60c0*/  MUFU.EX2 R135, R135 ;  /* 0x0000008700877308 */ /* 0x000fe60000000800 */
[C---:B------:R-:W-:Y:S05]  /*60d0*/  HMMA.16816.F32.BF16 R84, R116.reuse, R86, RZ ;  /* 0x000000567454723c */ /* 0x040fea00000418ff */
[----:B------:R-:W3:Y:S01]  /*60e0*/  MUFU.EX2 R2, R2 ;  /* 0x0000000200027308 */ /* 0x000ee20000000800 */
[----:B----4-:R-:W-:Y:S01]  /*60f0*/  F2FP.BF16.F32.PACK_AB R5, R146, R149 ;  /* 0x000000959205723e */ /* 0x010fe200000010ff */
[----:B------:R-:W-:Y:S01]  /*6100*/  HMMA.16816.F32.BF16 R92, R116, R94, RZ ;  /* 0x0000005e745c723c */ /* 0x000fe200000418ff */
[----:B------:R-:W-:-:S04]  /*6110*/  FADD.FTZ R149, R149, R152 ;  /* 0x0000009895957221 */ /* 0x000fc80000010000 */
[----:B------:R-:W-:Y:S01]  /*6120*/  FADD.FTZ R146, R146, R149 ;  /* 0x0000009592927221 */ /* 0x000fe20000010000 */
[C---:B------:R-:W-:Y:S01]  /*6130*/  HMMA.16816.F32.BF16 R96, R116.reuse, R100, RZ ;  /* 0x000000647460723c */ /* 0x040fe200000418ff */
[----:B------:R-:W-:Y:S05]  /*6140*/  MUFU.EX2 R158, R158 ;  /* 0x0000009e009e7308 */ /* 0x000fea0000000800 */
[----:B------:R-:W-:Y:S01]  /*6150*/  HMMA.16816.F32.BF16 R104, R116, R108, RZ ;  /* 0x0000006c7468723c */ /* 0x000fe200000418ff */
[----:B---3--:R-:W-:Y:S02]  /*6160*/  F2FP.BF16.F32.PACK_AB R7, R2, R135 ;  /* 0x000000870207723e */ /* 0x008fe400000010ff */
[----:B------:R-:W3:Y:S01]  /*6170*/  MUFU.EX2 R161, R161 ;  /* 0x000000a100a17308 */ /* 0x000ee20000000800 */
[----:B------:R-:W-:-:S02]  /*6180*/  FADD.FTZ R135, R135, R146 ;  /* 0x0000009287877221 */ /* 0x000fc40000010000 */
[----:B------:R-:W-:Y:S02]  /*6190*/  HMMA.16816.F32.BF16 R100, R116, R102, RZ ;  /* 0x000000667464723c */ /* 0x000fe400000418ff */
[----:B------:R-:W-:-:S04]  /*61a0*/  FADD.FTZ R135, R2, R135 ;  /* 0x0000008702877221 */ /* 0x000fc80000010000 */
[C---:B-1----:R-:W-:Y:S01]  /*61b0*/  HMMA.16816.F32.BF16 R40, R4.reuse, R12, R40 ;  /* 0x0000000c0428723c */ /* 0x042fe20000041828 */
[----:B------:R-:W-:Y:S05]  /*61c0*/  MUFU.EX2 R160, R160 ;  /* 0x000000a000a07308 */ /* 0x000fea0000000800 */
[C---:B------:R-:W-:Y:S01]  /*61d0*/  HMMA.16816.F32.BF16 R44, R4.reuse, R14, R44 ;  /* 0x0000000e042c723c */ /* 0x040fe2000004182c */
[----:B------:R-:W1:Y:S02]  /*61e0*/  LDSM.16.MT88.4 R12, [R192+0x10800] ;  /* 0x01080000c00c783b */ /* 0x000e640000004200 */
[----:B------:R-:W-:Y:S03]  /*61f0*/  MUFU.EX2 R163, R163 ;  /* 0x000000a300a37308 */ /* 0x000fe60000000800 */
[C---:B--2---:R-:W-:Y:S05]  /*6200*/  HMMA.16816.F32.BF16 R64, R4.reuse, R8, R64 ;  /* 0x000000080440723c */ /* 0x044fea0000041840 */
[----:B------:R-:W-:Y:S01]  /*6210*/  MUFU.EX2 R162, R162 ;  /* 0x000000a200a27308 */ /* 0x000fe20000000800 */
[----:B------:R-:W-:Y:S01]  /*6220*/  HMMA.16816.F32.BF16 R68, R4, R10, R68 ;  /* 0x0000000a0444723c */ /* 0x000fe20000041844 */
[----:B------:R-:W2:Y:S05]  /*6230*/  LDSM.16.MT88.4 R8, [R190+0x10800] ;  /* 0x01080000be08783b */ /* 0x000eaa0000004200 */
[C---:B------:R-:W-:Y:S01]  /*6240*/  HMMA.16816.F32.BF16 R108, R116.reuse, R110, RZ ;  /* 0x0000006e746c723c */ /* 0x040fe200000418ff */
[----:B------:R-:W4:Y:S05]  /*6250*/  MUFU.EX2 R165, R165 ;  /* 0x000000a500a57308 */ /* 0x000f2a0000000800 */
[----:B------:R-:W-:Y:S03]  /*6260*/  HMMA.16816.F32.BF16 R48, R116, R52, RZ ;  /* 0x000000347430723c */ /* 0x000fe600000418ff */
[----:B------:R-:W-:Y:S03]  /*6270*/  MUFU.EX2 R166, R166 ;  /* 0x000000a600a67308 */ /* 0x000fe60000000800 */
[C---:B-----5:R-:W-:Y:S05]  /*6280*/  HMMA.16816.F32.BF16 R80, R4.reuse, R20, R80 ;  /* 0x000000140450723c */ /* 0x060fea0000041850 */
[----:B------:R-:W5:Y:S01]  /*6290*/  MUFU.EX2 R169, R169 ;  /* 0x000000a900a97308 */ /* 0x000f620000000800 */
[C---:B------:R-:W-:Y:S01]  /*62a0*/  HMMA.16816.F32.BF16 R84, R4.reuse, R22, R84 ;  /* 0x000000160454723c */ /* 0x040fe20000041854 */
[----:B------:R-:W3:Y:S05]  /*62b0*/  LDSM.16.MT88.4 R20, [R189+0x10800] ;  /* 0x01080000bd14783b */ /* 0x000eea0000004200 */
[C---:B------:R-:W-:Y:S01]  /*62c0*/  HMMA.16816.F32.BF16 R88, R4.reuse, R16, R88 ;  /* 0x000000100458723c */ /* 0x040fe20000041858 */
[----:B------:R-:W-:Y:S05]  /*62d0*/  MUFU.EX2 R209, R209 ;  /* 0x000000d100d17308 */ /* 0x000fea0000000800 */
[----:B------:R-:W-:Y:S01]  /*62e0*/  HMMA.16816.F32.BF16 R92, R4, R18, R92 ;  /* 0x00000012045c723c */ /* 0x000fe2000004185c */
[----:B------:R-:W4:Y:S02]  /*62f0*/  LDSM.16.MT88.4 R16, [R188+0x10800] ;  /* 0x01080000bc10783b */ /* 0x000f240000004200 */
[----:B------:R-:W5:Y:S03]  /*6300*/  MUFU.EX2 R214, R214 ;  /* 0x000000d600d67308 */ /* 0x000f660000000800 */
[----:B------:R-:W-:Y:S05]  /*6310*/  HMMA.16816.F32.BF16 R52, R116, R54, RZ ;  /* 0x000000367434723c */ /* 0x000fea00000418ff */
[----:B------:R-:W-:Y:S01]  /*6320*/  MUFU.EX2 R173, R173 ;  /* 0x000000ad00ad7308 */ /* 0x000fe20000000800 */
[C---:B-1----:R-:W-:Y:S06]  /*6330*/  HMMA.16816.F32.BF16 R96, R4.reuse, R12, R96 ;  /* 0x0000000c0460723c */ /* 0x042fec0000041860 */
[C---:B------:R-:W-:Y:S01]  /*6340*/  HMMA.16816.F32.BF16 R100, R4.reuse, R14, R100 ;  /* 0x0000000e0464723c */ /* 0x040fe20000041864 */
[----:B------:R-:W1:Y:S01]  /*6350*/  LDSM.16.MT88.4 R12, [R189+0xd000] ;  /* 0x00d00000bd0c783b */ /* 0x000e620000004200 */
[----:B------:R-:W-:Y:S04]  /*6360*/  MUFU.EX2 R174, R174 ;  /* 0x000000ae00ae7308 */ /* 0x000fe80000000800 */
[C---:B--2---:R-:W-:Y:S04]  /*6370*/  HMMA.16816.F32.BF16 R104, R4.reuse, R8, R104 ;  /* 0x000000080468723c */ /* 0x044fe80000041868 */
[----:B------:R-:W-:Y:S02]  /*6380*/  MUFU.EX2 R171, R171 ;  /* 0x000000ab00ab7308 */ /* 0x000fe40000000800 */
[----:B------:R-:W-:Y:S01]  /*6390*/  HMMA.16816.F32.BF16 R108, R4, R10, R108 ;  /* 0x0000000a046c723c */ /* 0x000fe2000004186c */
[----:B------:R-:W2:Y:S05]  /*63a0*/  LDSM.16.MT88.4 R8, [R189+0xf000] ;  /* 0x00f00000bd08783b */ /* 0x000eaa0000004200 */
[C---:B------:R-:W-:Y:S01]  /*63b0*/  HMMA.16816.F32.BF16 R128, R116.reuse, R36, RZ ;  /* 0x000000247480723c */ /* 0x040fe200000418ff */
[----:B------:R-:W2:Y:S05]  /*63c0*/  MUFU.EX2 R170, R170 ;  /* 0x000000aa00aa7308 */ /* 0x000eaa0000000800 */
[C---:B------:R-:W-:Y:S03]  /*63d0*/  HMMA.16816.F32.BF16 R56, R116.reuse, R60, RZ ;  /* 0x0000003c7438723c */ /* 0x040fe600000418ff */
[----:B------:R-:W-:Y:S03]  /*63e0*/  MUFU.EX2 R168, R168 ;  /* 0x000000a800a87308 */ /* 0x000fe60000000800 */
[C---:B------:R-:W-:Y:S05]  /*63f0*/  HMMA.16816.F32.BF16 R72, R116.reuse, R76, RZ ;  /* 0x0000004c7448723c */ /* 0x040fea00000418ff */
[----:B------:R-:W2:Y:S01]  /*6400*/  MUFU.EX2 R219, R219 ;  /* 0x000000db00db7308 */ /* 0x000ea20000000800 */
[C---:B------:R-:W-:Y:S06]  /*6410*/  HMMA.16816.F32.BF16 R124, R116.reuse, R112, RZ ;  /* 0x00000070747c723c */ /* 0x040fec00000418ff */
[C---:B------:R-:W-:Y:S06]  /*6420*/  HMMA.16816.F32.BF16 R36, R116.reuse, R38, RZ ;  /* 0x000000267424723c */ /* 0x040fec00000418ff */
[C---:B------:R-:W-:Y:S06]  /*6430*/  HMMA.16816.F32.BF16 R60, R116.reuse, R62, RZ ;  /* 0x0000003e743c723c */ /* 0x040fec00000418ff */
[C---:B------:R-:W-:Y:S06]  /*6440*/  HMMA.16816.F32.BF16 R76, R116.reuse, R78, RZ ;  /* 0x0000004e744c723c */ /* 0x040fec00000418ff */
[C---:B------:R-:W-:Y:S06]  /*6450*/  HMMA.16816.F32.BF16 R112, R116.reuse, R114, RZ ;  /* 0x000000727470723c */ /* 0x040fec00000418ff */
[C---:B------:R-:W-:Y:S06]  /*6460*/  HMMA.16816.F32.BF16 R120, R116.reuse, R140, RZ ;  /* 0x0000008c7478723c */ /* 0x040fec00000418ff */
[----:B------:R-:W-:Y:S01]  /*6470*/  HMMA.16816.F32.BF16 R116, R116, R142, RZ ;  /* 0x0000008e7474723c */ /* 0x000fe200000418ff */
[----:B------:R-:W-:Y:S05]  /*6480*/  LDSM.16.MT88.4 R140, [R192+0xd000] ;  /* 0x00d00000c08c783b */ /* 0x000fea0000004200 */
[C---:B------:R-:W-:Y:S06]  /*6490*/  HMMA.16816.F32.BF16 R48, R4.reuse, R32, R48 ;  /* 0x000000200430723c */ /* 0x040fec0000041830 */
[C---:B------:R-:W-:Y:S01]  /*64a0*/  HMMA.16816.F32.BF16 R52, R4.reuse, R34, R52 ;  /* 0x000000220434723c */ /* 0x040fe20000041834 */
        /* <DEDUP_REMOVED lines=10> */
[C---:B---3--:R-:W-:Y:S06]  /*6550*/  HMMA.16816.F32.BF16 R124, R4.reuse, R20, R124 ;  /* 0x00000014047c723c */ /* 0x048fec000004187c */
[C---:B------:R-:W-:Y:S01]  /*6560*/  HMMA.16816.F32.BF16 R112, R4.reuse, R22, R112 ;  /* 0x000000160470723c */ /* 0x040fe20000041870 */
[----:B------:R-:W3:Y:S05]  /*6570*/  LDSM.16.MT88.4 R20, [R188+0xf000] ;  /* 0x00f00000bc14783b */ /* 0x000eea0000004200 */
[C---:B----4-:R-:W-:Y:S06]  /*6580*/  HMMA.16816.F32.BF16 R120, R4.reuse, R16, R120 ;  /* 0x000000100478723c */ /* 0x050fec0000041878 */
[----:B------:R-:W-:Y:S01]  /*6590*/  HMMA.16816.F32.BF16 R116, R4, R18, R116 ;  /* 0x000000120474723c */ /* 0x000fe20000041874 */
[----:B------:R-:W4:Y:S06]  /*65a0*/  LDSM.16.MT88.4 R16, [R192+0x11000] ;  /* 0x01100000c010783b */ /* 0x000f2c0000004200 */
[----:B------:R-:W-:Y:S01]  /*65b0*/  F2FP.BF16.F32.PACK_AB R4, R161, R158 ;  /* 0x0000009ea104723e */ /* 0x000fe200000010ff */
[----:B------:R-:W-:Y:S01]  /*65c0*/  FADD.FTZ R158, R158, R147 ;  /* 0x000000939e9e7221 */ /* 0x000fe20000010000 */
[----:B------:R-:W-:Y:S01]  /*65d0*/  F2FP.BF16.F32.PACK_AB R5, R165, R162 ;  /* 0x000000a2a505723e */ /* 0x000fe200000010ff */
[----:B------:R-:W-:Y:S01]  /*65e0*/  FADD.FTZ R162, R162, R135 ;  /* 0x00000087a2a27221 */ /* 0x000fe20000010000 */
[----:B------:R-:W-:Y:S01]  /*65f0*/  F2FP.BF16.F32.PACK_AB R6, R163, R160 ;  /* 0x000000a0a306723e */ /* 0x000fe200000010ff */
[----:B------:R-:W-:Y:S01]  /*6600*/  FADD.FTZ R161, R161, R158 ;  /* 0x0000009ea1a17221 */ /* 0x000fe20000010000 */
[----:B-----5:R-:W-:Y:S01]  /*6610*/  F2FP.BF16.F32.PACK_AB R7, R169, R166 ;  /* 0x000000a6a907723e */ /* 0x020fe200000010ff */
[----:B------:R-:W-:-:S02]  /*6620*/  FADD.FTZ R165, R165, R162 ;  /* 0x000000a2a5a57221 */ /* 0x000fc40000010000 */
[----:B------:R-:W-:Y:S02]  /*6630*/  FADD.FTZ R160, R160, R161 ;  /* 0x000000a1a0a07221 */ /* 0x000fe40000010000 */
[----:B------:R-:W-:Y:S02]  /*6640*/  FADD.FTZ R166, R166, R165 ;  /* 0x000000a5a6a67221 */ /* 0x000fe40000010000 */
[----:B-1----:R-:W-:Y:S01]  /*6650*/  HMMA.16816.F32.BF16 R48, R4, R12, R48 ;  /* 0x0000000c0430723c */ /* 0x002fe20000041830 */
[----:B------:R-:W-:Y:S01]  /*6660*/  FADD.FTZ R160, R163, R160 ;  /* 0x000000a0a3a07221 */ /* 0x000fe20000010000 */
[----:B------:R-:W-:-:S04]  /*6670*/  FADD.FTZ R166, R169, R166 ;  /* 0x000000a6a9a67221 */ /* 0x000fc80000010000 */
[C---:B------:R-:W-:Y:S01]  /*6680*/  HMMA.16816.F32.BF16 R52, R4.reuse, R14, R52 ;  /* 0x0000000e0434723c */ /* 0x040fe20000041834 */
[----:B------:R-:W1:Y:S05]  /*6690*/  LDSM.16.MT88.4 R12, [R190+0x11000] ;  /* 0x01100000be0c783b */ /* 0x000e6a0000004200 */
[C---:B--2---:R-:W-:Y:S06]  /*66a0*/  HMMA.16816.F32.BF16 R80, R4.reuse, R8, R80 ;  /* 0x000000080450723c */ /* 0x044fec0000041850 */
[C---:B------:R-:W-:Y:S01]  /*66b0*/  HMMA.16816.F32.BF16 R84, R4.reuse, R10, R84 ;  /* 0x0000000a0454723c */ /* 0x040fe20000041854 */
[----:B------:R-:W2:Y:S05]  /*66c0*/  LDSM.16.MT88.4 R8, [R189+0x11000] ;  /* 0x01100000bd08783b */ /* 0x000eaa0000004200 */
[C---:B---3--:R-:W-:Y:S06]  /*66d0*/  HMMA.16816.F32.BF16 R88, R4.reuse, R20, R88 ;  /* 0x000000140458723c */ /* 0x048fec0000041858 */
[C---:B------:R-:W-:Y:S01]  /*66e0*/  HMMA.16816.F32.BF16 R92, R4.reuse, R22, R92 ;  /* 0x00000016045c723c */ /* 0x040fe2000004185c */
[----:B------:R-:W3:Y:S05]  /*66f0*/  LDSM.16.MT88.4 R20, [R188+0x11000] ;  /* 0x01100000bc14783b */ /* 0x000eea0000004200 */
[C---:B----4-:R-:W-:Y:S06]  /*6700*/  HMMA.16816.F32.BF16 R96, R4.reuse, R16, R96 ;  /* 0x000000100460723c */ /* 0x050fec0000041860 */
[C---:B------:R-:W-:Y:S01]  /*6710*/  HMMA.16816.F32.BF16 R100, R4.reuse, R18, R100 ;  /* 0x000000120464723c */ /* 0x040fe20000041864 */
[----:B------:R-:W4:Y:S05]  /*6720*/  LDSM.16.MT88.4 R16, [R192+0xd800] ;  /* 0x00d80000c010783b */ /* 0x000f2a0000004200 */
[C---:B-1----:R-:W-:Y:S06]  /*6730*/  HMMA.16816.F32.BF16 R104, R4.reuse, R12, R104 ;  /* 0x0000000c0468723c */ /* 0x042fec0000041868 */
[C---:B------:R-:W-:Y:S01]  /*6740*/  HMMA.16816.F32.BF16 R108, R4.reuse, R14, R108 ;  /* 0x0000000e046c723c */ /* 0x040fe2000004186c */
[----:B------:R-:W1:Y:S05]  /*6750*/  LDSM.16.MT88.4 R12, [R190+0xd800] ;  /* 0x00d80000be0c783b */ /* 0x000e6a0000004200 */
[C---:B--2---:R-:W-:Y:S06]  /*6760*/  HMMA.16816.F32.BF16 R124, R4.reuse, R8, R124 ;  /* 0x00000008047c723c */ /* 0x044fec000004187c */
[C---:B------:R-:W-:Y:S01]  /*6770*/  HMMA.16816.F32.BF16 R112, R4.reuse, R10, R112 ;  /* 0x0000000a0470723c */ /* 0x040fe20000041870 */
[----:B------:R-:W2:Y:S05]  /*6780*/  LDSM.16.MT88.4 R8, [R189+0xf800] ;  /* 0x00f80000bd08783b */ /* 0x000eaa0000004200 */
[C---:B------:R-:W-:Y:S06]  /*6790*/  HMMA.16816.F32.BF16 R128, R4.reuse, R140, R128 ;  /* 0x0000008c0480723c */ /* 0x040fec0000041880 */
[C---:B------:R-:W-:Y:S01]  /*67a0*/  HMMA.16816.F32.BF16 R36, R4.reuse, R142, R36 ;  /* 0x0000008e0424723c */ /* 0x040fe20000041824 */
[----:B------:R-:W5:Y:S05]  /*67b0*/  LDSM.16.MT88.4 R140, [R189+0xd800] ;  /* 0x00d80000bd8c783b */ /* 0x000f6a0000004200 */
        /* <DEDUP_REMOVED lines=12> */
[C---:B---3--:R-:W-:Y:S06]  /*6880*/  HMMA.16816.F32.BF16 R120, R4.reuse, R20, R120 ;  /* 0x000000140478723c */ /* 0x048fec0000041878 */
[----:B------:R-:W-:Y:S01]  /*6890*/  HMMA.16816.F32.BF16 R116, R4, R22, R116 ;  /* 0x000000160474723c */ /* 0x000fe20000041874 */
[----:B------:R-:W3:Y:S06]  /*68a0*/  LDSM.16.MT88.4 R20, [R192+0x11800] ;  /* 0x01180000c014783b */ /* 0x000eec0000004200 */
[----:B------:R-:W-:Y:S01]  /*68b0*/  F2FP.BF16.F32.PACK_AB R4, R214, R209 ;  /* 0x000000d1d604723e */ /* 0x000fe200000010ff */
[----:B------:R-:W-:Y:S01]  /*68c0*/  FADD.FTZ R209, R209, R160 ;  /* 0x000000a0d1d17221 */ /* 0x000fe20000010000 */
[----:B------:R-:W-:Y:S01]  /*68d0*/  F2FP.BF16.F32.PACK_AB R5, R170, R171 ;  /* 0x000000abaa05723e */ /* 0x000fe200000010ff */
[----:B------:R-:W-:Y:S01]  /*68e0*/  FADD.FTZ R171, R171, R166 ;  /* 0x000000a6abab7221 */ /* 0x000fe20000010000 */
[----:B------:R-:W-:Y:S01]  /*68f0*/  F2FP.BF16.F32.PACK_AB R6, R174, R173 ;  /* 0x000000adae06723e */ /* 0x000fe200000010ff */
[----:B------:R-:W-:Y:S01]  /*6900*/  FADD.FTZ R214, R214, R209 ;  /* 0x000000d1d6d67221 */ /* 0x000fe20000010000 */
[----:B------:R-:W-:Y:S01]  /*6910*/  F2FP.BF16.F32.PACK_AB R7, R219, R168 ;  /* 0x000000a8db07723e */ /* 0x000fe200000010ff */
[----:B------:R-:W-:-:S02]  /*6920*/  FADD.FTZ R171, R170, R171 ;  /* 0x000000abaaab7221 */ /* 0x000fc40000010000 */
[----:B------:R-:W-:Y:S02]  /*6930*/  FADD.FTZ R173, R173, R214 ;  /* 0x000000d6adad7221 */ /* 0x000fe40000010000 */
[----:B------:R-:W-:Y:S02]  /*6940*/  FADD.FTZ R168, R168, R171 ;  /* 0x000000aba8a87221 */ /* 0x000fe40000010000 */
[----:B----4-:R-:W-:Y:S01]  /*6950*/  HMMA.16816.F32.BF16 R128, R4, R16, R128 ;  /* 0x000000100480723c */ /* 0x010fe20000041880 */
[----:B------:R-:W-:Y:S01]  /*6960*/  FADD.FTZ R221, R174, R173 ;  /* 0x000000adaedd7221 */ /* 0x000fe20000010000 */
[----:B------:R-:W-:-:S04]  /*6970*/  FADD.FTZ R219, R219, R168 ;  /* 0x000000a8dbdb7221 */ /* 0x000fc80000010000 */
        /* <DEDUP_REMOVED lines=8> */
[C---:B-----5:R-:W-:Y:S06]  /*6a00*/  HMMA.16816.F32.BF16 R48, R4.reuse, R140, R48 ;  /* 0x0000008c0430723c */ /* 0x060fec0000041830 */
[C---:B------:R-:W-:Y:S06]  /*6a10*/  HMMA.16816.F32.BF16 R52, R4.reuse, R142, R52 ;  /* 0x0000008e0434723c */ /* 0x040fec0000041834 */
        /* <DEDUP_REMOVED lines=8> */
[C---:B---3--:R-:W-:Y:S06]  /*6aa0*/  HMMA.16816.F32.BF16 R96, R4.reuse, R20, R96 ;  /* 0x000000140460723c */ /* 0x048fec0000041860 */
[C---:B------:R-:W-:Y:S06]  /*6ab0*/  HMMA.16816.F32.BF16 R100, R4.reuse, R22, R100 ;  /* 0x000000160464723c */ /* 0x040fec0000041864 */
[C---:B----4-:R-:W-:Y:S06]  /*6ac0*/  HMMA.16816.F32.BF16 R104, R4.reuse, R16, R104 ;  /* 0x000000100468723c */ /* 0x050fec0000041868 */
[C---:B------:R-:W-:Y:S06]  /*6ad0*/  HMMA.16816.F32.BF16 R108, R4.reuse, R18, R108 ;  /* 0x00000012046c723c */ /* 0x040fec000004186c */
[C---:B-1----:R-:W-:Y:S06]  /*6ae0*/  HMMA.16816.F32.BF16 R124, R4.reuse, R12, R124 ;  /* 0x0000000c047c723c */ /* 0x042fec000004187c */
[C---:B------:R-:W-:Y:S06]  /*6af0*/  HMMA.16816.F32.BF16 R112, R4.reuse, R14, R112 ;  /* 0x0000000e0470723c */ /* 0x040fec0000041870 */
[C---:B--2---:R-:W-:Y:S06]  /*6b00*/  HMMA.16816.F32.BF16 R120, R4.reuse, R8, R120 ;  /* 0x000000080478723c */ /* 0x044fec0000041878 */
[----:B------:R-:W-:Y:S01]  /*6b10*/  HMMA.16816.F32.BF16 R116, R4, R10, R116 ;  /* 0x0000000a0474723c */ /* 0x000fe20000041874 */
[----:B------:R-:W-:-:S08]  /*6b20*/  NOP ;  /* 0x0000000000007918 */ /* 0x000fd00000000000 */
[----:B------:R-:W-:-:S15]  /*6b30*/  @!P5 BRA `(.L_x_742) ;  /* 0x000000380004d947 */ /* 0x000fde0003800000 */
[----:B------:R-:W-:Y:S01]  /*6b40*/  IMAD.U32 R214, R134, -0x40, RZ ;  /* 0xffffffc086d67824 */ /* 0x000fe200078e00ff */
[----:B------:R-:W-:Y:S01]  /*6b50*/  MOV R0, R3 ;  /* 0x0000000300007202 */ /* 0x000fe20000000f00 */
[----:B------:R-:W-:Y:S01]  /*6b60*/  VIADD R217, R133, 0xfffffffe ;  /* 0xfffffffe85d97836 */ /* 0x000fe20000000000 */
[----:B------:R-:W-:Y:S01]  /*6b70*/  MOV R133, R132 ;  /* 0x0000008400857202 */ /* 0x000fe20000000f00 */
[----:B------:R-:W-:Y:S01]  /*6b80*/  ULDC UR10, c[0x0][0x2d0] ;  /* 0x0000b400000a7ab9 */ /* 0x000fe20000000800 */
[----:B------:R-:W-:Y:S01]  /*6b90*/  SHF.R.S32.HI R209, RZ, 0x1f, R214 ;  /* 0x0000001fffd17819 */ /* 0x000fe200000114d6 */
[----:B------:R-:W-:Y:S01]  /*6ba0*/  ULDC UR4, c[0x0][0x2ec] ;  /* 0x0000bb0000047ab9 */ /* 0x000fe20000000800 */
[----:B------:R-:W-:-:S05]  /*6bb0*/  ULDC UR7, c[0x0][0x248] ;  /* 0x0000920000077ab9 */ /* 0x000fca0000000800 */
.L_x_746:
[----:B------:R-:W-:Y:S04]  /*6bc0*/  DEPBAR.LE SB0, 0x0 ;  /* 0x000080000000791a */ /* 0x000fe80000000000 */
[----:B------:R-:W-:Y:S01]  /*6bd0*/  BAR.SYNC.DEFER_BLOCKING 0x0 ;  /* 0x0000000000007b1d */ /* 0x000fe20000010000 */
[----:B------:R-:W-:Y:S01]  /*6be0*/  ISETP.GE.AND P5, PT, R210, UR10, PT ;  /* 0x0000000ad2007c0c */ /* 0x000fe2000bfa6270 */
[----:B------:R-:W-:Y:S01]  /*6bf0*/  IMAD.MOV.U32 R132, RZ, RZ, R214 ;  /* 0x000000ffff847224 */ /* 0x000fe200078e00d6 */
[----:B------:R-:W-:Y:S01]  /*6c00*/  ISETP.GE.AND P4, PT, R201, UR10, PT ;  /* 0x0000000ac9007c0c */ /* 0x000fe2000bf86270 */
[----:B------:R-:W-:Y:S01]  /*6c10*/  IMAD.MOV.U32 R3, RZ, RZ, R209 ;  /* 0x000000ffff037224 */ /* 0x000fe200078e00d1 */
[----:B------:R-:W-:Y:S01]  /*6c20*/  ISETP.GE.AND P3, PT, R200, UR10, PT ;  /* 0x0000000ac8007c0c */ /* 0x000fe2000bf66270 */
[----:B------:R-:W-:Y:S01]  /*6c30*/  @!UPT UIADD3 URZ, URZ, URZ, URZ ;  /* 0x0000003f3f3ff290 */ /* 0x000fe2000fffe03f */
[----:B------:R-:W-:Y:S11]  /*6c40*/  @!P0 BRA `(.L_x_743) ;  /* 0x0000000000f88947 */ /* 0x000ff60003800000 */
[----:B------:R-:W-:Y:S01]  /*6c50*/  IMAD.MOV.U32 R8, RZ, RZ, RZ ;  /* 0x000000ffff087224 */ /* 0x000fe200078e00ff */
[----:B------:R-:W1:Y:S01]  /*6c60*/  LDC R6, c[0x0][0x380] ;  /* 0x0000e000ff067b82 */ /* 0x000e620000000800 */
[----:B------:R-:W-:Y:S04]  /*6c70*/  SHF.L.U32 R5, R217, 0x6, RZ ;  /* 0x00000006d9057819 */ /* 0x000fe800000006ff */
[----:B------:R-:W-:Y:S01]  /*6c80*/  IABS R7, R5 ;  /* 0x0000000500077213 */ /* 0x000fe20000000000 */
[C---:B------:R-:W-:Y:S01]  /*6c90*/  VIADD R11, R5.reuse, 0x40 ;  /* 0x00000040050b7836 */ /* 0x040fe20000000000 */
[-C--:B-1----:R-:W-:Y:S02]  /*6ca0*/  IABS R3, R6.reuse ;  /* 0x0000000600037213 */ /* 0x082fe40000000000 */
[----:B------:R-:W-:Y:S02]  /*6cb0*/  LOP3.LUT R5, R5, R6, RZ, 0x3c, !PT ;  /* 0x0000000605057212 */ /* 0x000fe400078e3cff */
[----:B------:R-:W1:Y:S10]  /*6cc0*/  I2F.RP R4, R3 ;  /* 0x0000000300047306 */ /* 0x000e740000209400 */
[----:B-1----:R-:W1:Y:S02]  /*6cd0*/  MUFU.RCP R2, R4 ;  /* 0x0000000400027308 */ /* 0x002e640000001000 */
[----:B-1----:R-:W-:Y:S08]  /*6ce0*/  VIADD R9, R2, 0xffffffe ;  /* 0x0ffffffe02097836 */ /* 0x002ff00000000000 */
[----:B------:R-:W1:Y:S02]  /*6cf0*/  F2I.FTZ.U32.TRUNC.NTZ R9, R9 ;  /* 0x0000000900097305 */ /* 0x000e64000021f000 */
[--C-:B-1----:R-:W-:Y:S04]  /*6d00*/  IMAD.MOV R2, RZ, RZ, -R9.reuse ;  /* 0x000000ffff027224 */ /* 0x102fe800078e0a09 */
[----:B------:R-:W-:Y:S04]  /*6d10*/  IMAD R2, R2, R3, RZ ;  /* 0x0000000302027224 */ /* 0x000fe800078e02ff */
[----:B------:R-:W-:Y:S01]  /*6d20*/  IMAD.HI.U32 R2, R9, R2, R8 ;  /* 0x0000000209027227 */ /* 0x000fe200078e0008 */
[----:B------:R-:W-:Y:S02]  /*6d30*/  IABS R8, R11 ;  /* 0x0000000b00087213 */ /* 0x000fe40000000000 */
[----:B------:R-:W-:Y:S03]  /*6d40*/  LOP3.LUT R11, R11, R6, RZ, 0x3c, !PT ;  /* 0x000000060b0b7212 */ /* 0x000fe600078e3cff */
[C---:B------:R-:W-:Y:S04]  /*6d50*/  IMAD.HI.U32 R9, R2.reuse, R7, RZ ;  /* 0x0000000702097227 */ /* 0x040fe800078e00ff */
[----:B------:R-:W-:Y:S01]  /*6d60*/  IMAD.HI.U32 R2, R2, R8, RZ ;  /* 0x0000000802027227 */ /* 0x000fe200078e00ff */
[----:B------:R-:W-:Y:S05]  /*6d70*/  IADD3 R4, -R9, RZ, RZ ;  /* 0x000000ff09047210 */ /* 0x000fea0007ffe1ff */
[C---:B------:R-:W-:Y:S02]  /*6d80*/  IMAD R7, R3.reuse, R4, R7 ;  /* 0x0000000403077224 */ /* 0x040fe400078e0207 */
[----:B------:R-:W-:Y:S03]  /*6d90*/  IMAD.MOV R4, RZ, RZ, -R2 ;  /* 0x000000ffff047224 */ /* 0x000fe600078e0a02 */
[C---:B------:R-:W-:Y:S01]  /*6da0*/  ISETP.GT.U32.AND P1, PT, R3.reuse, R7, PT ;  /* 0x000000070300720c */ /* 0x040fe20003f24070 */
[C---:B------:R-:W-:Y:S01]  /*6db0*/  IMAD R8, R3.reuse, R4, R8 ;  /* 0x0000000403087224 */ /* 0x040fe200078e0208 */
[----:B------:R-:W-:Y:S04]  /*6dc0*/  LOP3.LUT R4, RZ, R6, RZ, 0x33, !PT ;  /* 0x00000006ff047212 */ /* 0x000fe800078e33ff */
[----:B------:R-:W-:Y:S07]  /*6dd0*/  ISETP.GT.U32.AND P2, PT, R3, R8, PT ;  /* 0x000000080300720c */ /* 0x000fee0003f44070 */
[----:B------:R-:W-:Y:S02]  /*6de0*/  @!P1 IMAD.IADD R7, R7, 0x1, -R3 ;  /* 0x0000000107079824 */ /* 0x000fe400078e0a03 */
[----:B------:R-:W-:Y:S03]  /*6df0*/  @!P1 VIADD R9, R9, 0x1 ;  /* 0x0000000109099836 */ /* 0x000fe60000000000 */
[-C--:B------:R-:W-:Y:S01]  /*6e00*/  ISETP.GE.U32.AND P6, PT, R7, R3.reuse, PT ;  /* 0x000000030700720c */ /* 0x080fe20003fc6070 */
[----:B------:R-:W-:Y:S01]  /*6e10*/  @!P2 VIADD R2, R2, 0x1 ;  /* 0x000000010202a836 */ /* 0x000fe20000000000 */
[-C--:B------:R-:W-:Y:S02]  /*6e20*/  @!P2 IADD3 R8, R8, -R3.reuse, RZ ;  /* 0x800000030808a210 */ /* 0x080fe40007ffe0ff */
[----:B------:R-:W-:Y:S02]  /*6e30*/  ISETP.GE.AND P2, PT, R5, RZ, PT ;  /* 0x000000ff0500720c */ /* 0x000fe40003f46270 */
[----:B------:R-:W-:Y:S07]  /*6e40*/  ISETP.GE.U32.AND P1, PT, R8, R3, PT ;  /* 0x000000030800720c */ /* 0x000fee0003f26070 */
[----:B------:R-:W-:Y:S02]  /*6e50*/  @P6 IADD3 R9, R9, 0x1, RZ ;  /* 0x0000000109096810 */ /* 0x000fe40007ffe0ff */
[----:B------:R-:W-:Y:S03]  /*6e60*/  ISETP.GE.AND P6, PT, R11, RZ, PT ;  /* 0x000000ff0b00720c */ /* 0x000fe60003fc6270 */
[----:B------:R-:W-:Y:S02]  /*6e70*/  @!P2 IMAD.MOV R9, RZ, RZ, -R9 ;  /* 0x000000ffff09a224 */ /* 0x000fe400078e0a09 */
[----:B------:R-:W-:Y:S01]  /*6e80*/  @P1 VIADD R2, R2, 0x1 ;  /* 0x0000000102021836 */ /* 0x000fe20000000000 */
[----:B------:R-:W-:Y:S04]  /*6e90*/  ISETP.NE.AND P1, PT, R6, RZ, PT ;  /* 0x000000ff0600720c */ /* 0x000fe80003f25270 */
[----:B------:R-:W-:Y:S03]  /*6ea0*/  SEL R3, R4, R9, !P1 ;  /* 0x0000000904037207 */ /* 0x000fe60004800000 */
[----:B------:R-:W-:Y:S02]  /*6eb0*/  @!P6 IADD3 R2, -R2, RZ, RZ ;  /* 0x000000ff0202e210 */ /* 0x000fe40007ffe1ff */
[C---:B------:R-:W-:Y:S02]  /*6ec0*/  LEA R14, P2, R3.reuse, R212, 0x2 ;  /* 0x000000d4030e7211 */ /* 0x040fe400078410ff */
[----:B------:R-:W-:Y:S02]  /*6ed0*/  SEL R9, R4, R2, !P1 ;  /* 0x0000000204097207 */ /* 0x000fe40004800000 */
[-C--:B------:R-:W-:Y:S01]  /*6ee0*/  LEA.HI.X.SX32 R15, R3, R213.reuse, 0x2, P2 ;  /* 0x000000d5030f7211 */ /* 0x080fe200010f16ff */
[----:B------:R-:W1:Y:S01]  /*6ef0*/  LDC.64 R4, c[0x0][0x250] ;  /* 0x00009400ff047b82 */ /* 0x000e620000000a00 */
[C---:B------:R-:W-:Y:S03]  /*6f00*/  LEA R12, P1, R9.reuse, R212, 0x2 ;  /* 0x000000d4090c7211 */ /* 0x040fe600078210ff */
[----:B------:R-:W2:Y:S01]  /*6f10*/  LDG.E R7, desc[UR8][R14.64] ;  /* 0x000000080e077981 */ /* 0x000ea2000c1e1900 */
[C---:B------:R-:W-:Y:S01]  /*6f20*/  LEA.HI.X.SX32 R13, R9.reuse, R213, 0x2, P1 ;  /* 0x000000d5090d7211 */ /* 0x040fe200008f16ff */
[----:B------:R-:W-:Y:S02]  /*6f30*/  IMAD.IADD R9, R9, 0x1, -R3 ;  /* 0x0000000109097824 */ /* 0x000fe400078e0a03 */
[----:B------:R-:W3:Y:S02]  /*6f40*/  LDC.64 R2, c[0x0][0x238] ;  /* 0x00008e00ff027b82 */ /* 0x000ee40000000a00 */
[----:B------:R-:W-:Y:S01]  /*6f50*/  IMAD R9, R9, R6, -0x40 ;  /* 0xffffffc009097424 */ /* 0x000fe200078e0206 */
[----:B------:R-:W2:Y:S04]  /*6f60*/  LDG.E R8, desc[UR8][R12.64] ;  /* 0x000000080c087981 */ /* 0x000ea8000c1e1900 */
[----:B------:R-:W-:Y:S05]  /*6f70*/  SHF.R.S32.HI R11, RZ, 0x1f, R9 ;  /* 0x0000001fff0b7819 */ /* 0x000fea0000011409 */
[-C--:B-1----:R-:W-:Y:S02]  /*6f80*/  IMAD R6, R11, R4.reuse, RZ ;  /* 0x000000040b067224 */ /* 0x082fe400078e02ff */
[C---:B------:R-:W-:Y:S04]  /*6f90*/  IMAD.WIDE.U32 R10, R9.reuse, R4, RZ ;  /* 0x00000004090a7225 */ /* 0x040fe800078e00ff */
[----:B------:R-:W-:Y:S05]  /*6fa0*/  IMAD R6, R9, R5, R6 ;  /* 0x0000000509067224 */ /* 0x000fea00078e0206 */
[----:B------:R-:W-:Y:S01]  /*6fb0*/  IADD3 R11, R11, R6, RZ ;  /* 0x000000060b0b7210 */ /* 0x000fe20007ffe0ff */
[----:B--2---:R-:W-:Y:S04]  /*6fc0*/  IMAD.IADD R7, R7, 0x1, -R8 ;  /* 0x0000000107077824 */ /* 0x004fe800078e0a08 */
[----:B---3--:R-:W-:Y:S01]  /*6fd0*/  IMAD.WIDE.U32 R10, R7, R2, R10 ;  /* 0x00000002070a7225 */ /* 0x008fe200078e000a */
[----:B------:R-:W-:Y:S02]  /*6fe0*/  SHF.R.S32.HI R5, RZ, 0x1f, R7 ;  /* 0x0000001fff057819 */ /* 0x000fe40000011407 */
[----:B------:R-:W-:Y:S03]  /*6ff0*/  MOV R132, R10 ;  /* 0x0000000a00847202 */ /* 0x000fe60000000f00 */
[----:B------:R-:W-:Y:S04]  /*7000*/  IMAD R4, R5, R2, RZ ;  /* 0x0000000205047224 */ /* 0x000fe800078e02ff */
[----:B------:R-:W-:Y:S04]  /*7010*/  IMAD R4, R7, R3, R4 ;  /* 0x0000000307047224 */ /* 0x000fe800078e0204 */
[----:B------:R-:W-:Y:S07]  /*7020*/  IMAD.IADD R3, R11, 0x1, R4 ;  /* 0x000000010b037824 */ /* 0x000fee00078e0204 */
.L_x_743:
[C---:B------:R-:W-:Y:S01]  /*7030*/  IADD3 R225, P2, R132.reuse, R203, RZ ;  /* 0x000000cb84e17210 */ /* 0x040fe20007f5e0ff */
[----:B------:R-:W-:Y:S01]  /*7040*/  @P5 STS.128 [R207+0xc000], RZ ;  /* 0x00c000ffcf005388 */ /* 0x000fe20000000c00 */
[CC--:B------:R-:W-:Y:S02]  /*7050*/  LEA R2, P1, R132.reuse, R218.reuse, 0x1 ;  /* 0x000000da84027211 */ /* 0x0c0fe400078208ff */
[-C--:B------:R-:W-:Y:S01]  /*7060*/  @!P5 LEA R228, P6, R225, R218.reuse, 0x1 ;  /* 0x000000dae1e4d211 */ /* 0x080fe200078c08ff */
[----:B------:R-:W-:Y:S01]  /*7070*/  IMAD.X R134, R3, 0x1, R202, P2 ;  /* 0x0000000103867824 */ /* 0x000fe200010e06ca */
[-C--:B------:R-:W-:Y:S02]  /*7080*/  LEA.HI.X R3, R132, R223.reuse, R3, 0x1, P1 ;  /* 0x000000df84037211 */ /* 0x080fe400008f0c03 */
[CC--:B------:R-:W-:Y:S02]  /*7090*/  @!P4 LEA R226, P2, R225.reuse, R218.reuse, 0x1 ;  /* 0x000000dae1e2c211 */ /* 0x0c0fe400078408ff */
[CCC-:B------:R-:W-:Y:S01]  /*70a0*/  @!P5 LEA.HI.X R229, R225.reuse, R223.reuse, R134.reuse, 0x1, P6 ;  /* 0x000000dfe1e5d211 */ /* 0x1c0fe200030f0c86 */
[----:B------:R-:W-:Y:S01]  /*70b0*/  @!PT LDS RZ, [RZ] ;  /* 0x00000000fffff984 */ /* 0x000fe20000000800 */
[----:B------:R-:W-:Y:S01]  /*70c0*/  @!PT LDS RZ, [RZ] ;  /* 0x00000000fffff984 */ /* 0x000fe20000000800 */
[----:B------:R-:W-:Y:S01]  /*70d0*/  @!PT LDS RZ, [RZ] ;  /* 0x00000000fffff984 */ /* 0x000fe20000000800 */
[----:B------:R-:W-:Y:S01]  /*70e0*/  @!P5 LDGSTS.E.BYPASS.LTC128B.128 [R207+0xc000], desc[UR8][R2.64] ;  /* 0x0c00000002cfdfae */ /* 0x000fe2000b901d48 */
[C-C-:B------:R-:W-:Y:S02]  /*70f0*/  @!P4 LEA.HI.X R227, R225.reuse, R223, R134.reuse, 0x1, P2 ;  /* 0x000000dfe1e3c211 */ /* 0x140fe400010f0c86 */
[CC--:B------:R-:W-:Y:S01]  /*7100*/  @!P3 LEA R224, P1, R225.reuse, R218.reuse, 0x1 ;  /* 0x000000dae1e0b211 */ /* 0x0c0fe200078208ff */
[----:B------:R-:W-:Y:S01]  /*7110*/  @P4 STS.128 [R207+0xe000], RZ ;  /* 0x00e000ffcf004388 */ /* 0x000fe20000000c00 */
[C---:B------:R-:W-:Y:S02]  /*7120*/  IADD3 R135, P6, R225.reuse, R203, RZ ;  /* 0x000000cbe1877210 */ /* 0x040fe40007fde0ff */
[-C--:B------:R-:W-:Y:S01]  /*7130*/  @!P3 LEA.HI.X R225, R225, R223.reuse, R134, 0x1, P1 ;  /* 0x000000dfe1e1b211 */ /* 0x080fe200008f0c86 */
[----:B------:R-:W-:Y:S01]  /*7140*/  @!PT LDS RZ, [RZ] ;  /* 0x00000000fffff984 */ /* 0x000fe20000000800 */
[----:B------:R-:W-:Y:S01]  /*7150*/  @!PT LDS RZ, [RZ] ;  /* 0x00000000fffff984 */ /* 0x000fe20000000800 */
[----:B------:R-:W-:Y:S01]  /*7160*/  @!PT LDS RZ, [RZ] ;  /* 0x00000000fffff984 */ /* 0x000fe20000000800 */
[----:B------:R-:W-:Y:S01]  /*7170*/  @!P4 LDGSTS.E.BYPASS.LTC128B.128 [R207+0xe000], desc[UR8][R2.64+0x80] ;  /* 0x0e00008002cfcfae */ /* 0x000fe2000b901d48 */
[CC--:B------:R-:W-:Y:S01]  /*7180*/  @!P4 LEA R232, P2, R135.reuse, R218.reuse, 0x1 ;  /* 0x000000da87e8c211 */ /* 0x0c0fe200078408ff */
[----:B------:R-:W-:Y:S01]  /*7190*/  IMAD.X R134, R134, 0x1, R202, P6 ;  /* 0x0000000186867824 */ /* 0x000fe200030e06ca */
[CC--:B------:R-:W-:Y:S01]  /*71a0*/  @!P5 LEA R234, P6, R135.reuse, R218.reuse, 0x1 ;  /* 0x000000da87ead211 */ /* 0x0c0fe200078c08ff */
[----:B------:R-:W-:Y:S01]  /*71b0*/  @P3 STS.128 [R207+0x10000], RZ ;  /* 0x010000ffcf003388 */ /* 0x000fe20000000c00 */
[CC--:B------:R-:W-:Y:S02]  /*71c0*/  @!P3 LEA R230, P1, R135.reuse, R218.reuse, 0x1 ;  /* 0x000000da87e6b211 */ /* 0x0c0fe400078208ff */
[CCC-:B------:R-:W-:Y:S01]  /*71d0*/  @!P5 LEA.HI.X R235, R135.reuse, R223.reuse, R134.reuse, 0x1, P6 ;  /* 0x000000df87ebd211 */ /* 0x1c0fe200030f0c86 */
[----:B------:R-:W-:Y:S01]  /*71e0*/  @!PT LDS RZ, [RZ] ;  /* 0x00000000fffff984 */ /* 0x000fe20000000800 */
[----:B------:R-:W-:Y:S01]  /*71f0*/  @!PT LDS RZ, [RZ] ;  /* 0x00000000fffff984 */ /* 0x000fe20000000800 */
[----:B------:R-:W-:Y:S01]  /*7200*/  @!PT LDS RZ, [RZ] ;  /* 0x00000000fffff984 */ /* 0x000fe20000000800 */
[----:B------:R-:W-:Y:S01]  /*7210*/  @!P3 LDGSTS.E.BYPASS.LTC128B.128 [R207+0x10000], desc[UR8][R2.64+0x100] ;  /* 0x1000010002cfbfae */ /* 0x000fe2000b901d48 */
[C-C-:B------:R-:W-:Y:S02]  /*7220*/  @!P4 LEA.HI.X R233, R135.reuse, R223, R134.reuse, 0x1, P2 ;  /* 0x000000df87e9c211 */ /* 0x140fe400010f0c86 */
[C---:B------:R-:W-:Y:S01]  /*7230*/  IADD3 R132, P6, R135.reuse, R203, RZ ;  /* 0x000000cb87847210 */ /* 0x040fe20007fde0ff */
[----:B------:R-:W-:Y:S01]  /*7240*/  @P5 STS.128 [R207+0xc800], RZ ;  /* 0x00c800ffcf005388 */ /* 0x000fe20000000c00 */
[-C--:B------:R-:W-:Y:S02]  /*7250*/  @!P3 LEA.HI.X R231, R135, R223.reuse, R134, 0x1, P1 ;  /* 0x000000df87e7b211 */ /* 0x080fe400008f0c86 */
[-C--:B------:R-:W-:Y:S01]  /*7260*/  @!P4 LEA R236, P2, R132, R218.reuse, 0x1 ;  /* 0x000000da84ecc211 */ /* 0x080fe200078408ff */
[----:B------:R-:W-:Y:S01]  /*7270*/  @!PT LDS RZ, [RZ] ;  /* 0x00000000fffff984 */ /* 0x000fe20000000800 */
[----:B------:R-:W-:Y:S01]  /*7280*/  @!PT LDS RZ, [RZ] ;  /* 0x00000000fffff984 */ /* 0x000fe20000000800 */
[----:B------:R-:W-:Y:S01]  /*7290*/  @!PT LDS RZ, [RZ] ;  /* 0x00000000fffff984 */ /* 0x000fe20000000800 */
[----:B------:R-:W-:Y:S01]  /*72a0*/  @!P5 LDGSTS.E.BYPASS.LTC128B.128 [R207+0xc800], desc[UR8][R228.64] ;  /* 0x0c800000e4cfdfae */ /* 0x000fe2000b901d48 */
[----:B------:R-:W-:Y:S01]  /*72b0*/  IMAD.X R134, R134, 0x1, R202, P6 ;  /* 0x0000000186867824 */ /* 0x000fe200030e06ca */
[CC--:B------:R-:W-:Y:S02]  /*72c0*/  @!P5 LEA R238, P6, R132.reuse, R218.reuse, 0x1 ;  /* 0x000000da84eed211 */ /* 0x0c0fe400078c08ff */
[----:B------:R-:W-:Y:S01]  /*72d0*/  @P4 STS.128 [R207+0xe800], RZ ;  /* 0x00e800ffcf004388 */ /* 0x000fe20000000c00 */
[C---:B------:R-:W-:Y:S01]  /*72e0*/  @!P3 LEA R222, P1, R132.reuse, R218, 0x1 ;  /* 0x000000da84deb211 */ /* 0x040fe200078208ff */
[----:B------:R-:W-:Y:S01]  /*72f0*/  IMAD.MOV.U32 R218, RZ, RZ, R2 ;  /* 0x000000ffffda7224 */ /* 0x000fe200078e0002 */
[CCC-:B------:R-:W-:Y:S01]  /*7300*/  @!P5 LEA.HI.X R239, R132.reuse, R223.reuse, R134.reuse, 0x1, P6 ;  /* 0x000000df84efd211 */ /* 0x1c0fe200030f0c86 */
[----:B------:R-:W-:Y:S01]  /*7310*/  @!PT LDS RZ, [RZ] ;  /* 0x00000000fffff984 */ /* 0x000fe20000000800 */
[----:B------:R-:W-:Y:S01]  /*7320*/  @!PT LDS RZ, [RZ] ;  /* 0x00000000fffff984 */ /* 0x000fe20000000800 */
[----:B------:R-:W-:Y:S01]  /*7330*/  @!PT LDS RZ, [RZ] ;  /* 0x00000000fffff984 */ /* 0x000fe20000000800 */
[----:B------:R-:W-:Y:S01]  /*7340*/  @!P4 LDGSTS.E.BYPASS.LTC128B.128 [R207+0xe800], desc[UR8][R226.64+0x80] ;  /* 0x0e800080e2cfcfae */ /* 0x000fe2000b901d48 */
[CCC-:B------:R-:W-:Y:S02]  /*7350*/  @!P4 LEA.HI.X R237, R132.reuse, R223.reuse, R134.reuse, 0x1, P2 ;  /* 0x000000df84edc211 */ /* 0x1c0fe400010f0c86 */
[----:B------:R-:W-:Y:S01]  /*7360*/  @!P3 LEA.HI.X R223, R132, R223, R134, 0x1, P1 ;  /* 0x000000df84dfb211 */ /* 0x000fe200008f0c86 */
[----:B------:R-:W-:Y:S01]  /*7370*/  @P3 STS.128 [R207+0x10800], RZ ;  /* 0x010800ffcf003388 */ /* 0x000fe20000000c00 */
[----:B------:R-:W-:Y:S03]  /*7380*/  ISETP.GE.AND P1, PT, R217, 0x1, PT ;  /* 0x00000001d900780c */ /* 0x000fe60003f26270 */
[----:B------:R-:W-:Y:S01]  /*7390*/  @!PT LDS RZ, [RZ] ;  /* 0x00000000fffff984 */ /* 0x000fe20000000800 */
[----:B------:R-:W-:Y:S01]  /*73a0*/  @!PT LDS RZ, [RZ] ;  /* 0x00000000fffff984 */ /* 0x000fe20000000800 */
[----:B------:R-:W-:Y:S01]  /*73b0*/  @!PT LDS RZ, [RZ] ;  /* 0x00000000fffff984 */ /* 0x000fe20000000800 */
[----:B------:R-:W-:Y:S04]  /*73c0*/  @!P3 LDGSTS.E.BYPASS.LTC128B.128 [R207+0x10800], desc[UR8][R224.64+0x100] ;  /* 0x10800100e0cfbfae */ /* 0x000fe8000b901d48 */
[----:B------:R-:W-:Y:S04]  /*73d0*/  @P5 STS.128 [R207+0xd000], RZ ;  /* 0x00d000ffcf005388 */ /* 0x000fe80000000c00 */
        /* <DEDUP_REMOVED lines=28> */
[----:B------:R1:W-:Y:S04]  /*75a0*/  @!P3 LDGSTS.E.BYPASS.LTC128B.128 [R207+0x11800], desc[UR8][R222.64+0x100] ;  /* 0x11800100decfbfae */ /* 0x0003e8000b901d48 */
[----:B------:R-:W-:Y:S04]  /*75b0*/  LDSM.16.M88.4 R136, [R198] ;  /* 0x00000000c688783b */ /* 0x000fe80000000200 */
[----:B------:R-:W2:Y:S04]  /*75c0*/  LDSM.16.M88.4 R140, [R197+0x6000] ;  /* 0x00600000c58c783b */ /* 0x000ea80000000200 */
[----:B------:R-:W3:Y:S04]  /*75d0*/  LDSM.16.M88.4 R144, [R197+0x6800] ;  /* 0x00680000c590783b */ /* 0x000ee80000000200 */
[----:B------:R-:W4:Y:S04]  /*75e0*/  LDSM.16.M88.4 R148, [R197+0x7000] ;  /* 0x00700000c594783b */ /* 0x000f280000000200 */
[----:B------:R-:W5:Y:S04]  /*75f0*/  LDSM.16.M88.4 R152, [R197+0x7800] ;  /* 0x00780000c598783b */ /* 0x000f680000000200 */
[----:B------:R-:W0:Y:S01]  /*7600*/  LDGDEPBAR ;  /* 0x00000000000079af */ /* 0x000e220000000000 */
[----:B-1----:R-:W-:Y:S03]  /*7610*/  IMAD.MOV.U32 R223, RZ, RZ, R3 ;  /* 0x000000ffffdf7224 */ /* 0x002fe600078e0003 */
[----:B------:R-:W-:Y:S04]  /*7620*/  LDSM.16.M88.4 R156, [R196] ;  /* 0x00000000c49c783b */ /* 0x000fe80000000200 */
[----:B------:R-:W1:Y:S04]  /*7630*/  LDSM.16.M88.4 R160, [R195] ;  /* 0x00000000c3a0783b */ /* 0x000e680000000200 */
[----:B------:R-:W1:Y:S04]  /*7640*/  LDSM.16.M88.4 R164, [R187] ;  /* 0x00000000bba4783b */ /* 0x000e680000000200 */
[----:B------:R-:W1:Y:S04]  /*7650*/  LDSM.16.M88.4 R168, [R186] ;  /* 0x00000000baa8783b */ /* 0x000e680000000200 */
[----:B------:R-:W1:Y:S01]  /*7660*/  LDSM.16.M88.4 R172, [R185] ;  /* 0x00000000b9ac783b */ /* 0x000e620000000200 */
[C---:B--2---:R-:W-:Y:S06]  /*7670*/  HMMA.16816.F32.BF16 R4, R136.reuse, R140, RZ ;  /* 0x0000008c8804723c */ /* 0x044fec00000418ff */
[C---:B------:R-:W-:Y:S01]  /*7680*/  HMMA.16816.F32.BF16 R8, R136.reuse, R142, RZ ;  /* 0x0000008e8808723c */ /* 0x040fe200000418ff */
[----:B------:R-:W-:Y:S05]  /*7690*/  LDSM.16.M88.4 R140, [R194] ;  /* 0x00000000c28c783b */ /* 0x000fea0000000200 */
[C---:B---3--:R-:W-:Y:S06]  /*76a0*/  HMMA.16816.F32.BF16 R12, R136.reuse, R144, RZ ;  /* 0x00000090880c723c */ /* 0x048fec00000418ff */
[C---:B------:R-:W-:Y:S01]  /*76b0*/  HMMA.16816.F32.BF16 R16, R136.reuse, R146, RZ ;  /* 0x000000928810723c */ /* 0x040fe200000418ff */
[----:B------:R-:W2:Y:S05]  /*76c0*/  LDSM.16.M88.4 R144, [R191+0x6000] ;  /* 0x00600000bf90783b */ /* 0x000eaa0000000200 */
[C---:B----4-:R-:W-:Y:S06]  /*76d0*/  HMMA.16816.F32.BF16 R20, R136.reuse, R148, RZ ;  /* 0x000000948814723c */ /* 0x050fec00000418ff */
[C---:B------:R-:W-:Y:S01]  /*76e0*/  HMMA.16816.F32.BF16 R24, R136.reuse, R150, RZ ;  /* 0x000000968818723c */ /* 0x040fe200000418ff */
[----:B------:R-:W3:Y:S05]  /*76f0*/  LDSM.16.M88.4 R148, [R191+0x6800] ;  /* 0x00680000bf94783b */ /* 0x000eea0000000200 */
[C---:B-----5:R-:W-:Y:S06]  /*7700*/  HMMA.16816.F32.BF16 R28, R136.reuse, R152, RZ ;  /* 0x00000098881c723c */ /* 0x060fec00000418ff */
[----:B------:R-:W-:Y:S01]  /*7710*/  HMMA.16816.F32.BF16 R32, R136, R154, RZ ;  /* 0x0000009a8820723c */ /* 0x000fe200000418ff */
[----:B------:R-:W4:Y:S04]  /*7720*/  LDSM.16.M88.4 R136, [R191+0x7000] ;  /* 0x00700000bf88783b */ /* 0x000f280000000200 */
[----:B------:R-:W5:Y:S01]  /*7730*/  LDSM.16.M88.4 R152, [R191+0x7800] ;  /* 0x00780000bf98783b */ /* 0x000f620000000200 */
[C---:B-1----:R-:W-:Y:S06]  /*7740*/  HMMA.16816.F32.BF16 R4, R156.reuse, R160, R4 ;  /* 0x000000a09c04723c */ /* 0x042fec0000041804 */
[C---:B------:R-:W-:Y:S01]  /*7750*/  HMMA.16816.F32.BF16 R8, R156.reuse, R162, R8 ;  /* 0x000000a29c08723c */ /* 0x040fe20000041808 */
[----:B------:R-:W-:Y:S05]  /*7760*/  LDSM.16.M88.4 R160, [R193] ;  /* 0x00000000c1a0783b */ /* 0x000fea0000000200 */
[C---:B------:R-:W-:Y:S06]  /*7770*/  HMMA.16816.F32.BF16 R12, R156.reuse, R164, R12 ;  /* 0x000000a49c0c723c */ /* 0x040fec000004180c */
[C---:B------:R-:W-:Y:S01]  /*7780*/  HMMA.16816.F32.BF16 R16, R156.reuse, R166, R16 ;  /* 0x000000a69c10723c */ /* 0x040fe20000041810 */
[----:B------:R-:W1:Y:S05]  /*7790*/  LDSM.16.M88.4 R164, [R184] ;  /* 0x00000000b8a4783b */ /* 0x000e6a0000000200 */
[C---:B------:R-:W-:Y:S06]  /*77a0*/  HMMA.16816.F32.BF16 R20, R156.reuse, R168, R20 ;  /* 0x000000a89c14723c */ /* 0x040fec0000041814 */
[C---:B------:R-:W-:Y:S01]  /*77b0*/  HMMA.16816.F32.BF16 R24, R156.reuse, R170, R24 ;  /* 0x000000aa9c18723c */ /* 0x040fe20000041818 */
[----:B------:R-:W1:Y:S05]  /*77c0*/  LDSM.16.M88.4 R168, [R184+0x800] ;  /* 0x00080000b8a8783b */ /* 0x000e6a0000000200 */
[C---:B------:R-:W-:Y:S06]  /*77d0*/  HMMA.16816.F32.BF16 R28, R156.reuse, R172, R28 ;  /* 0x000000ac9c1c723c */ /* 0x040fec000004181c */
[----:B------:R-:W-:Y:S01]  /*77e0*/  HMMA.16816.F32.BF16 R32, R156, R174, R32 ;  /* 0x000000ae9c20723c */ /* 0x000fe20000041820 */
[----:B------:R-:W1:Y:S04]  /*77f0*/  LDSM.16.M88.4 R156, [R184+0x1000] ;  /* 0x00100000b89c783b */ /* 0x000e680000000200 */
[----:B------:R-:W1:Y:S01]  /*7800*/  LDSM.16.M88.4 R172, [R184+0x1800] ;  /* 0x00180000b8ac783b */ /* 0x000e620000000200 */
[C---:B--2---:R-:W-:Y:S06]  /*7810*/  HMMA.16816.F32.BF16 R4, R140.reuse, R144, R4 ;  /* 0x000000908c04723c */ /* 0x044fec0000041804 */
[C---:B------:R-:W-:Y:S01]  /*7820*/  HMMA.16816.F32.BF16 R8, R140.reuse, R146, R8 ;  /* 0x000000928c08723c */ /* 0x040fe20000041808 */
[----:B------:R-:W-:Y:S05]  /*7830*/  LDSM.16.M88.4 R144, [R197+0x8000] ;  /* 0x00800000c590783b */ /* 0x000fea0000000200 */
[C---:B---3--:R-:W-:Y:S06]  /*7840*/  HMMA.16816.F32.BF16 R12, R140.reuse, R148, R12 ;  /* 0x000000948c0c723c */ /* 0x048fec000004180c */
[C---:B------:R-:W-:Y:S01]  /*7850*/  HMMA.16816.F32.BF16 R16, R140.reuse, R150, R16 ;  /* 0x000000968c10723c */ /* 0x040fe20000041810 */
[----:B------:R-:W-:Y:S05]  /*7860*/  LDSM.16.M88.4 R148, [R197+0x8800] ;  /* 0x00880000c594783b */ /* 0x000fea0000000200 */
[C---:B----4-:R-:W-:Y:S06]  /*7870*/  HMMA.16816.F32.BF16 R20, R140.reuse, R136, R20 ;  /* 0x000000888c14723c */ /* 0x050fec0000041814 */
[C---:B------:R-:W-:Y:S01]  /*7880*/  HMMA.16816.F32.BF16 R24, R140.reuse, R138, R24 ;  /* 0x0000008a8c18723c */ /* 0x040fe20000041818 */
[----:B------:R-:W2:Y:S05]  /*7890*/  LDSM.16.M88.4 R136, [R198+0x2000] ;  /* 0x00200000c688783b */ /* 0x000eaa0000000200 */
[C---:B-----5:R-:W-:Y:S06]  /*78a0*/  HMMA.16816.F32.BF16 R28, R140.reuse, R152, R28 ;  /* 0x000000988c1c723c */ /* 0x060fec000004181c */
[----:B------:R-:W-:Y:S01]  /*78b0*/  HMMA.16816.F32.BF16 R32, R140, R154, R32 ;  /* 0x0000009a8c20723c */ /* 0x000fe20000041820 */
[----:B------:R-:W3:Y:S04]  /*78c0*/  LDSM.16.M88.4 R140, [R197+0x9000] ;  /* 0x00900000c58c783b */ /* 0x000ee80000000200 */
[----:B------:R-:W4:Y:S01]  /*78d0*/  LDSM.16.M88.4 R152, [R197+0x9800] ;  /* 0x00980000c598783b */ /* 0x000f220000000200 */
[C---:B-1----:R-:W-:Y:S06]  /*78e0*/  HMMA.16816.F32.BF16 R4, R160.reuse, R164, R4 ;  /* 0x000000a4a004723c */ /* 0x042fec0000041804 */
[C---:B------:R-:W-:Y:S01]  /*78f0*/  HMMA.16816.F32.BF16 R8, R160.reuse, R166, R8 ;  /* 0x000000a6a008723c */ /* 0x040fe20000041808 */
[----:B------:R-:W-:Y:S05]  /*7900*/  LDSM.16.M88.4 R164, [R183] ;  /* 0x00000000b7a4783b */ /* 0x000fea0000000200 */
[C---:B------:R-:W-:Y:S06]  /*7910*/  HMMA.16816.F32.BF16 R12, R160.reuse, R168, R12 ;  /* 0x000000a8a00c723c */ /* 0x040fec000004180c */
[C---:B------:R-:W-:Y:S01]  /*7920*/  HMMA.16816.F32.BF16 R16, R160.reuse, R170, R16 ;  /* 0x000000aaa010723c */ /* 0x040fe20000041810 */
[----:B------:R-:W-:Y:S05]  /*7930*/  LDSM.16.M88.4 R168, [R182] ;  /* 0x00000000b6a8783b */ /* 0x000fea0000000200 */
[C---:B------:R-:W-:Y:S06]  /*7940*/  HMMA.16816.F32.BF16 R20, R160.reuse, R156, R20 ;  /* 0x0000009ca014723c */ /* 0x040fec0000041814 */
[C---:B------:R-:W-:Y:S01]  /*7950*/  HMMA.16816.F32.BF16 R24, R160.reuse, R158, R24 ;  /* 0x0000009ea018723c */ /* 0x040fe20000041818 */
[----:B------:R-:W1:Y:S05]  /*7960*/  LDSM.16.M88.4 R156, [R196+0x2000] ;  /* 0x00200000c49c783b */ /* 0x000e6a0000000200 */
[C---:B------:R-:W-:Y:S06]  /*7970*/  HMMA.16816.F32.BF16 R28, R160.reuse, R172, R28 ;  /* 0x000000aca01c723c */ /* 0x040fec000004181c */
[----:B------:R-:W-:Y:S01]  /*7980*/  HMMA.16816.F32.BF16 R32, R160, R174, R32 ;  /* 0x000000aea020723c */ /* 0x000fe20000041820 */
[----:B------:R-:W5:Y:S04]  /*7990*/  LDSM.16.M88.4 R160, [R181] ;  /* 0x00000000b5a0783b */ /* 0x000f680000000200 */
[----:B------:R-:W5:Y:S01]  /*79a0*/  LDSM.16.M88.4 R172, [R180] ;  /* 0x00000000b4ac783b */ /* 0x000f620000000200 */
[C---:B--2---:R-:W-:Y:S06]  /*79b0*/  HMMA.16816.F32.BF16 R4, R136.reuse, R144, R4 ;  /* 0x000000908804723c */ /* 0x044fec0000041804 */
[C---:B------:R-:W-:Y:S01]  /*79c0*/  HMMA.16816.F32.BF16 R8, R136.reuse, R146, R8 ;  /* 0x000000928808723c */ /* 0x040fe20000041808 */
[----:B------:R-:W-:Y:S05]  /*79d0*/  LDSM.16.M88.4 R144, [R191+0x8000] ;  /* 0x00800000bf90783b */ /* 0x000fea0000000200 */
[C---:B------:R-:W-:Y:S06]  /*79e0*/  HMMA.16816.F32.BF16 R12, R136.reuse, R148, R12 ;  /* 0x00000094880c723c */ /* 0x040fec000004180c */
[C---:B------:R-:W-:Y:S01]  /*79f0*/  HMMA.16816.F32.BF16 R16, R136.reuse, R150, R16 ;  /* 0x000000968810723c */ /* 0x040fe20000041810 */
[----:B------:R-:W-:Y:S05]  /*7a00*/  LDSM.16.M88.4 R148, [R191+0x8800] ;  /* 0x00880000bf94783b */ /* 0x000fea0000000200 */
[C---:B---3--:R-:W-:Y:S06]  /*7a10*/  HMMA.16816.F32.BF16 R20, R136.reuse, R140, R20 ;  /* 0x0000008c8814723c */ /* 0x048fec0000041814 */
[C---:B------:R-:W-:Y:S01]  /*7a20*/  HMMA.16816.F32.BF16 R24, R136.reuse, R142, R24 ;  /* 0x0000008e8818723c */ /* 0x040fe20000041818 */
[----:B------:R-:W2:Y:S05]  /*7a30*/  LDSM.16.M88.4 R140, [R194+0x2000] ;  /* 0x00200000c28c783b */ /* 0x000eaa0000000200 */
[C---:B----4-:R-:W-:Y:S06]  /*7a40*/  HMMA.16816.F32.BF16 R28, R136.reuse, R152, R28 ;  /* 0x00000098881c723c */ /* 0x050fec000004181c */
[----:B------:R-:W-:Y:S01]  /*7a50*/  HMMA.16816.F32.BF16 R32, R136, R154, R32 ;  /* 0x0000009a8820723c */ /* 0x000fe20000041820 */
[----:B------:R-:W3:Y:S04]  /*7a60*/  LDSM.16.M88.4 R136, [R191+0x9000] ;  /* 0x00900000bf88783b */ /* 0x000ee80000000200 */
[----:B------:R-:W4:Y:S01]  /*7a70*/  LDSM.16.M88.4 R152, [R191+0x9800] ;  /* 0x00980000bf98783b */ /* 0x000f220000000200 */
[C---:B-1----:R-:W-:Y:S06]  /*7a80*/  HMMA.16816.F32.BF16 R4, R156.reuse, R164, R4 ;  /* 0x000000a49c04723c */ /* 0x042fec0000041804 */
[C---:B------:R-:W-:Y:S01]  /*7a90*/  HMMA.16816.F32.BF16 R8, R156.reuse, R166, R8 ;  /* 0x000000a69c08723c */ /* 0x040fe20000041808 */
[----:B------:R-:W-:Y:S05]  /*7aa0*/  LDSM.16.M88.4 R164, [R184+0x2000] ;  /* 0x00200000b8a4783b */ /* 0x000fea0000000200 */
[C---:B------:R-:W-:Y:S06]  /*7ab0*/  HMMA.16816.F32.BF16 R12, R156.reuse, R168, R12 ;  /* 0x000000a89c0c723c */ /* 0x040fec000004180c */
[C---:B------:R-:W-:Y:S01]  /*7ac0*/  HMMA.16816.F32.BF16 R16, R156.reuse, R170, R16 ;  /* 0x000000aa9c10723c */ /* 0x040fe20000041810 */
[----:B------:R-:W-:Y:S05]  /*7ad0*/  LDSM.16.M88.4 R168, [R184+0x2800] ;  /* 0x00280000b8a8783b */ /* 0x000fea0000000200 */
[C---:B-----5:R-:W-:Y:S06]  /*7ae0*/  HMMA.16816.F32.BF16 R20, R156.reuse, R160, R20 ;  /* 0x000000a09c14723c */ /* 0x060fec0000041814 */
[C---:B------:R-:W-:Y:S01]  /*7af0*/  HMMA.16816.F32.BF16 R24, R156.reuse, R162, R24 ;  /* 0x000000a29c18723c */ /* 0x040fe20000041818 */
[----:B------:R-:W1:Y:S05]  /*7b00*/  LDSM.16.M88.4 R160, [R193+0x2000] ;  /* 0x00200000c1a0783b */ /* 0x000e6a0000000200 */
[C---:B------:R-:W-:Y:S06]  /*7b10*/  HMMA.16816.F32.BF16 R28, R156.reuse, R172, R28 ;  /* 0x000000ac9c1c723c */ /* 0x040fec000004181c */
[----:B------:R-:W-:Y:S01]  /*7b20*/  HMMA.16816.F32.BF16 R32, R156, R174, R32 ;  /* 0x000000ae9c20723c */ /* 0x000fe20000041820 */
[----:B------:R-:W5:Y:S04]  /*7b30*/  LDSM.16.M88.4 R156, [R184+0x3000] ;  /* 0x00300000b89c783b */ /* 0x000f680000000200 */
[----:B------:R-:W5:Y:S01]  /*7b40*/  LDSM.16.M88.4 R172, [R184+0x3800] ;  /* 0x00380000b8ac783b */ /* 0x000f620000000200 */
        /* <DEDUP_REMOVED lines=19> */
[C---:B-----5:R-:W-:Y:S06]  /*7c80*/  HMMA.16816.F32.BF16 R20, R160.reuse, R156, R20 ;  /* 0x0000009ca014723c */ /* 0x060fec0000041814 */
        /* <DEDUP_REMOVED lines=32> */
[C---:B--2---:R-:W-:Y:S01]  /*7e90*/  HMMA.16816.F32.BF16 R4, R140.reuse, R144, R4 ;  /* 0x000000908c04723c */ /* 0x044fe20000041804 */
[----:B------:R-:W-:Y:S04]  /*7ea0*/  DEPBAR.LE SB0, 0x0 ;  /* 0x000080000000791a */ /* 0x000fe80000000000 */
[----:B------:R-:W-:Y:S01]  /*7eb0*/  BAR.SYNC.DEFER_BLOCKING 0x0 ;  /* 0x0000000000007b1d */ /* 0x000fe20000010000 */
[C---:B------:R-:W-:Y:S06]  /*7ec0*/  HMMA.16816.F32.BF16 R8, R140.reuse, R146, R8 ;  /* 0x000000928c08723c */ /* 0x040fec0000041808 */
[C---:B------:R-:W-:Y:S06]  /*7ed0*/  HMMA.16816.F32.BF16 R12, R140.reuse, R148, R12 ;  /* 0x000000948c0c723c */ /* 0x040fec000004180c */
[C---:B------:R-:W-:Y:S06]  /*7ee0*/  HMMA.16816.F32.BF16 R16, R140.reuse, R150, R16 ;  /* 0x000000968c10723c */ /* 0x040fec0000041810 */
[C---:B---3--:R-:W-:Y:S06]  /*7ef0*/  HMMA.16816.F32.BF16 R20, R140.reuse, R136, R20 ;  /* 0x000000888c14723c */ /* 0x048fec0000041814 */
[C---:B------:R-:W-:Y:S06]  /*7f00*/  HMMA.16816.F32.BF16 R24, R140.reuse, R138, R24 ;  /* 0x0000008a8c18723c */ /* 0x040fec0000041818 */
[C---:B----4-:R-:W-:Y:S06]  /*7f10*/  HMMA.16816.F32.BF16 R28, R140.reuse, R152, R28 ;  /* 0x000000988c1c723c */ /* 0x050fec000004181c */
[----:B------:R-:W-:Y:S06]  /*7f20*/  HMMA.16816.F32.BF16 R32, R140, R154, R32 ;  /* 0x0000009a8c20723c */ /* 0x000fec0000041820 */
[C---:B-1----:R-:W-:Y:S06]  /*7f30*/  HMMA.16816.F32.BF16 R4, R160.reuse, R164, R4 ;  /* 0x000000a4a004723c */ /* 0x042fec0000041804 */
[C---:B------:R-:W-:Y:S06]  /*7f40*/  HMMA.16816.F32.BF16 R8, R160.reuse, R166, R8 ;  /* 0x000000a6a008723c */ /* 0x040fec0000041808 */
[C---:B------:R-:W-:Y:S06]  /*7f50*/  HMMA.16816.F32.BF16 R12, R160.reuse, R168, R12 ;  /* 0x000000a8a00c723c */ /* 0x040fec000004180c */
[C---:B------:R-:W-:Y:S06]  /*7f60*/  HMMA.16816.F32.BF16 R16, R160.reuse, R170, R16 ;  /* 0x000000aaa010723c */ /* 0x040fec0000041810 */
[C---:B-----5:R-:W-:Y:S06]  /*7f70*/  HMMA.16816.F32.BF16 R20, R160.reuse, R156, R20 ;  /* 0x0000009ca014723c */ /* 0x060fec0000041814 */
[C---:B------:R-:W-:Y:S06]  /*7f80*/  HMMA.16816.F32.BF16 R24, R160.reuse, R158, R24 ;  /* 0x0000009ea018723c */ /* 0x040fec0000041818 */
[C---:B------:R-:W-:Y:S06]  /*7f90*/  HMMA.16816.F32.BF16 R28, R160.reuse, R172, R28 ;  /* 0x000000aca01c723c */ /* 0x040fec000004181c */
[----:B------:R-:W-:Y:S01]  /*7fa0*/  HMMA.16816.F32.BF16 R32, R160, R174, R32 ;  /* 0x000000aea020723c */ /* 0x000fe20000041820 */
[----:B------:R-:W-:Y:S11]  /*7fb0*/  @!UPT UIADD3 URZ, URZ, URZ, URZ ;  /* 0x0000003f3f3ff290 */ /* 0x000ff6000fffe03f */
[----:B------:R-:W-:Y:S01]  /*7fc0*/  @!UPT UIADD3 URZ, URZ, URZ, URZ ;  /* 0x0000003f3f3ff290 */ /* 0x000fe2000fffe03f */
[----:B------:R-:W-:Y:S11]  /*7fd0*/  @!P1 BRA `(.L_x_744) ;  /* 0x00000008006c9947 */ /* 0x000ff60003800000 */
[----:B------:R-:W-:Y:S04]  /*7fe0*/  ULEA UR6, -UR7, URZ, 0x6 ;  /* 0x0000003f07067291 */ /* 0x000fe8000f8e313f */
[----:B------:R-:W-:Y:S02]  /*7ff0*/  USHF.R.S32.HI UR5, URZ, 0x1f, UR6 ;  /* 0x0000001f3f057899 */ /* 0x000fe40008011406 */
[----:B------:R-:W-:Y:S04]  /*8000*/  MOV R134, UR6 ;  /* 0x0000000600867c02 */ /* 0x000fe80008000f00 */
[----:B------:R-:W-:Y:S01]  /*8010*/  MOV R2, UR5 ;  /* 0x0000000500027c02 */ /* 0x000fe20008000f00 */
[----:B------:R-:W-:Y:S06]  /*8020*/  @!P0 BRA `(.L_x_745) ;  /* 0x0000000000f48947 */ /* 0x000fec0003800000 */
[----:B------:R-:W1:Y:S01]  /*8030*/  LDC R132, c[0x0][0x380] ;  /* 0x0000e000ff847b82 */ /* 0x000e620000000800 */
[----:B------:R-:W-:Y:S04]  /*8040*/  SHF.L.U32 R135, R217, 0x6, RZ ;  /* 0x00000006d9877819 */ /* 0x000fe800000006ff */
[----:B------:R-:W-:Y:S01]  /*8050*/  IABS R136, R135 ;  /* 0x0000008700887213 */ /* 0x000fe20000000000 */
[----:B------:R-:W-:Y:S05]  /*8060*/  VIADD R139, R135, 0xffffffc0 ;  /* 0xffffffc0878b7836 */ /* 0x000fea0000000000 */
[----:B------:R-:W-:Y:S02]  /*8070*/  IABS R137, R139 ;  /* 0x0000008b00897213 */ /* 0x000fe40000000000 */
[-C--:B-1----:R-:W-:Y:S02]  /*8080*/  IABS R3, R132.reuse ;  /* 0x0000008400037213 */ /* 0x082fe40000000000 */
[-C--:B------:R-:W-:Y:S02]  /*8090*/  LOP3.LUT R139, R139, R132.reuse, RZ, 0x3c, !PT ;  /* 0x000000848b8b7212 */ /* 0x080fe400078e3cff */
[----:B------:R-:W1:Y:S01]  /*80a0*/  I2F.RP R134, R3 ;  /* 0x0000000300867306 */ /* 0x000e620000209400 */
[----:B------:R-:W-:Y:S09]  /*80b0*/  LOP3.LUT R135, R135, R132, RZ, 0x3c, !PT ;  /* 0x0000008487877212 */ /* 0x000ff200078e3cff */
[----:B-1----:R-:W1:Y:S02]  /*80c0*/  MUFU.RCP R2, R134 ;  /* 0x0000008600027308 */ /* 0x002e640000001000 */
[----:B-1----:R-:W-:Y:S08]  /*80d0*/  VIADD R140, R2, 0xffffffe ;  /* 0x0ffffffe028c7836 */ /* 0x002ff00000000000 */
[----:B------:R-:W1:Y:S02]  /*80e0*/  F2I.FTZ.U32.TRUNC.NTZ R141, R140 ;  /* 0x0000008c008d7305 */ /* 0x000e64000021f000 */
[--C-:B-1----:R-:W-:Y:S02]  /*80f0*/  IMAD.MOV R2, RZ, RZ, -R141.reuse ;  /* 0x000000ffff027224 */ /* 0x102fe400078e0a8d */
[----:B------:R-:W-:Y:S02]  /*8100*/  IMAD.MOV.U32 R140, RZ, RZ, RZ ;  /* 0x000000ffff8c7224 */ /* 0x000fe400078e00ff */
[----:B------:R-:W-:Y:S04]  /*8110*/  IMAD R2, R2, R3, RZ ;  /* 0x0000000302027224 */ /* 0x000fe800078e02ff */
[----:B------:R-:W-:Y:S06]  /*8120*/  IMAD.HI.U32 R2, R141, R2, R140 ;  /* 0x000000028d027227 */ /* 0x000fec00078e008c */
[C---:B------:R-:W-:Y:S04]  /*8130*/  IMAD.HI.U32 R138, R2.reuse, R137, RZ ;  /* 0x00000089028a7227 */ /* 0x040fe800078e00ff */
[----:B------:R-:W-:Y:S01]  /*8140*/  IMAD.HI.U32 R2, R2, R136, RZ ;  /* 0x0000008802027227 */ /* 0x000fe200078e00ff */
[C---:B------:R-:W-:Y:S05]  /*8150*/  IADD3 R134, -R138.reuse, RZ, RZ ;  /* 0x000000ff8a867210 */ /* 0x040fea0007ffe1ff */
[C---:B------:R-:W-:Y:S02]  /*8160*/  IMAD R137, R3.reuse, R134, R137 ;  /* 0x0000008603897224 */ /* 0x040fe400078e0289 */
[----:B------:R-:W-:Y:S03]  /*8170*/  IMAD.MOV R134, RZ, RZ, -R2 ;  /* 0x000000ffff867224 */ /* 0x000fe600078e0a02 */
[C---:B------:R-:W-:Y:S01]  /*8180*/  ISETP.GT.U32.AND P1, PT, R3.reuse, R137, PT ;  /* 0x000000890300720c */ /* 0x040fe20003f24070 */
[C---:B------:R-:W-:Y:S02]  /*8190*/  IMAD R136, R3.reuse, R134, R136 ;  /* 0x0000008603887224 */ /* 0x040fe400078e0288 */
[----:B------:R-:W1:Y:S03]  /*81a0*/  LDC R134, c[0x0][0x24c] ;  /* 0x00009300ff867b82 */ /* 0x000e660000000800 */
[----:B------:R-:W-:Y:S07]  /*81b0*/  ISETP.GT.U32.AND P2, PT, R3, R136, PT ;  /* 0x000000880300720c */ /* 0x000fee0003f44070 */
[----:B------:R-:W-:Y:S02]  /*81c0*/  @!P1 IMAD.IADD R137, R137, 0x1, -R3 ;  /* 0x0000000189899824 */ /* 0x000fe400078e0a03 */
[----:B------:R-:W-:Y:S03]  /*81d0*/  @!P1 VIADD R138, R138, 0x1 ;  /* 0x000000018a8a9836 */ /* 0x000fe60000000000 */
[-C--:B------:R-:W-:Y:S01]  /*81e0*/  ISETP.GE.U32.AND P6, PT, R137, R3.reuse, PT ;  /* 0x000000038900720c */ /* 0x080fe20003fc6070 */
[----:B------:R-:W-:Y:S01]  /*81f0*/  @!P2 VIADD R2, R2, 0x1 ;  /* 0x000000010202a836 */ /* 0x000fe20000000000 */
[-C--:B------:R-:W-:Y:S02]  /*8200*/  @!P2 IADD3 R136, R136, -R3.reuse, RZ ;  /* 0x800000038888a210 */ /* 0x080fe40007ffe0ff */
[----:B------:R-:W-:Y:S02]  /*8210*/  ISETP.GE.AND P2, PT, R139, RZ, PT ;  /* 0x000000ff8b00720c */ /* 0x000fe40003f46270 */
[----:B------:R-:W-:Y:S02]  /*8220*/  ISETP.GE.U32.AND P1, PT, R136, R3, PT ;  /* 0x000000038800720c */ /* 0x000fe40003f26070 */
[----:B------:R-:W-:Y:S05]  /*8230*/  LOP3.LUT R137, RZ, R132, RZ, 0x33, !PT ;  /* 0x00000084ff897212 */ /* 0x000fea00078e33ff */
[----:B------:R-:W-:Y:S02]  /*8240*/  @P6 IADD3 R138, R138, 0x1, RZ ;  /* 0x000000018a8a6810 */ /* 0x000fe40007ffe0ff */
[----:B------:R-:W-:Y:S03]  /*8250*/  ISETP.GE.AND P6, PT, R135, RZ, PT ;  /* 0x000000ff8700720c */ /* 0x000fe60003fc6270 */
[----:B------:R-:W-:Y:S02]  /*8260*/  @!P2 IMAD.MOV R138, RZ, RZ, -R138 ;  /* 0x000000ffff8aa224 */ /* 0x000fe400078e0a8a */
[----:B------:R-:W-:Y:S01]  /*8270*/  @P1 VIADD R2, R2, 0x1 ;  /* 0x0000000102021836 */ /* 0x000fe20000000000 */
[----:B------:R-:W-:Y:S04]  /*8280*/  ISETP.NE.AND P1, PT, R132, RZ, PT ;  /* 0x000000ff8400720c */ /* 0x000fe80003f25270 */
[----:B------:R-:W-:Y:S03]  /*8290*/  SEL R3, R137, R138, !P1 ;  /* 0x0000008a89037207 */ /* 0x000fe60004800000 */
[----:B------:R-:W-:Y:S02]  /*82a0*/  @!P6 IADD3 R2, -R2, RZ, RZ ;  /* 0x000000ff0202e210 */ /* 0x000fe40007ffe1ff */
[----:B------:R-:W-:Y:S02]  /*82b0*/  LEA R140, P2, R3, R212, 0x2 ;  /* 0x000000d4038c7211 */ /* 0x000fe400078410ff */
[----:B------:R-:W-:Y:S02]  /*82c0*/  SEL R137, R137, R2, !P1 ;  /* 0x0000000289897207 */ /* 0x000fe40004800000 */
[-C--:B------:R-:W-:Y:S02]  /*82d0*/  LEA.HI.X.SX32 R141, R3, R213.reuse, 0x2, P2 ;  /* 0x000000d5038d7211 */ /* 0x080fe400010f16ff */
        /* <DEDUP_REMOVED lines=8> */
[----:B------:R-:W-:Y:S04]  /*8360*/  IMAD R137, R137, UR7, RZ ;  /* 0x0000000789897c24 */ /* 0x000fe8000f8e02ff */
[----:B-1----:R-:W-:Y:S01]  /*8370*/  IMAD R137, R132, R134, R137 ;  /* 0x0000008684897224 */ /* 0x002fe200078e0289 */
[----:B--2---:R-:W-:Y:S01]  /*8380*/  IADD3 R139, -R136, R135, RZ ;  /* 0x00000087888b7210 */ /* 0x004fe20007ffe1ff */
[----:B------:R-:W-:Y:S03]  /*8390*/  IMAD.WIDE.U32 R134, R132, UR7, RZ ;  /* 0x0000000784867c25 */ /* 0x000fe6000f8e00ff */
[----:B------:R-:W-:Y:S01]  /*83a0*/  SHF.R.S32.HI R141, RZ, 0x1f, R139 ;  /* 0x0000001fff8d7819 */ /* 0x000fe2000001148b */
[----:B------:R-:W-:Y:S04]  /*83b0*/  IMAD.IADD R135, R135, 0x1, R137 ;  /* 0x0000000187877824 */ /* 0x000fe800078e0289 */
[-C--:B---3--:R-:W-:Y:S02]  /*83c0*/  IMAD R132, R141, R2.reuse, RZ ;  /* 0x000000028d847224 */ /* 0x088fe400078e02ff */
[C---:B------:R-:W-:Y:S04]  /*83d0*/  IMAD.WIDE.U32 R134, R139.reuse, R2, R134 ;  /* 0x000000028b867225 */ /* 0x040fe800078e0086 */
[----:B------:R-:W-:Y:S05]  /*83e0*/  IMAD R132, R139, R3, R132 ;  /* 0x000000038b847224 */ /* 0x000fea00078e0284 */
[----:B------:R-:W-:Y:S07]  /*83f0*/  IADD3 R2, R135, R132, RZ ;  /* 0x0000008487027210 */ /* 0x000fee0007ffe0ff */
.L_x_745:
[----:B------:R1:W-:Y:S01]  /*8400*/  @P5 STS.128 [R207+0x6000], RZ ;  /* 0x006000ffcf005388 */ /* 0x0003e20000000c00 */
[C---:B------:R-:W-:Y:S02]  /*8410*/  LEA R140, P1, R134.reuse, R216, 0x1 ;  /* 0x000000d8868c7211 */ /* 0x040fe400078208ff */
[----:B------:R-:W-:Y:S02]  /*8420*/  IADD3 R135, P2, R205, R134, RZ ;  /* 0x00000086cd877210 */ /* 0x000fe40007f5e0ff */
[-CC-:B------:R-:W-:Y:S02]  /*8430*/  LEA.HI.X R141, R134, R215.reuse, R2.reuse, 0x1, P1 ;  /* 0x000000d7868d7211 */ /* 0x180fe400008f0c02 */
[CC--:B------:R-:W-:Y:S01]  /*8440*/  @!P5 LEA R138, P6, R135.reuse, R216.reuse, 0x1 ;  /* 0x000000d8878ad211 */ /* 0x0c0fe200078c08ff */
[C---:B------:R-:W-:Y:S01]  /*8450*/  IMAD.X R132, R204.reuse, 0x1, R2, P2 ;  /* 0x00000001cc847824 */ /* 0x040fe200010e0602 */
[CC--:B------:R-:W-:Y:S01]  /*8460*/  @!P4 LEA R136, P2, R135.reuse, R216.reuse, 0x1 ;  /* 0x000000d88788c211 */ /* 0x0c0fe200078408ff */
[----:B------:R-:W-:Y:S01]  /*8470*/  @!PT LDS RZ, [RZ] ;  /* 0x00000000fffff984 */ /* 0x000fe20000000800 */
[----:B------:R-:W-:Y:S01]  /*8480*/  @!PT LDS RZ, [RZ] ;  /* 0x00000000fffff984 */ /* 0x000fe20000000800 */
[----:B------:R-:W-:Y:S01]  /*8490*/  @!PT LDS RZ, [RZ] ;  /* 0x00000000fffff984 */ /* 0x000fe20000000800 */
[----:B------:R1:W-:Y:S01]  /*84a0*/  @!P5 LDGSTS.E.BYPASS.LTC128B.128 [R207+0x6000], desc[UR8][R140.64] ;  /* 0x060000008ccfdfae */ /* 0x0003e2000b901d48 */
[CC--:B------:R-:W-:Y:S02]  /*84b0*/  @!P3 LEA R134, P1, R135.reuse, R216.reuse, 0x1 ;  /* 0x000000d88786b211 */ /* 0x0c0fe400078208ff */
[CCC-:B------:R-:W-:Y:S01]  /*84c0*/  @!P5 LEA.HI.X R139, R135.reuse, R215.reuse, R132.reuse, 0x1, P6 ;  /* 0x000000d7878bd211 */ /* 0x1c0fe200030f0c84 */
[----:B------:R1:W-:Y:S01]  /*84d0*/  @P4 STS.128 [R207+0x8000], RZ ;  /* 0x008000ffcf004388 */ /* 0x0003e20000000c00 */
[--C-:B------:R-:W-:Y:S02]  /*84e0*/  @!P4 LEA.HI.X R137, R135, R215, R132.reuse, 0x1, P2 ;  /* 0x000000d78789c211 */ /* 0x100fe400010f0c84 */
[----:B------:R-:W-:Y:S01]  /*84f0*/  IADD3 R3, P6, R205, R135, RZ ;  /* 0x00000087cd037210 */ /* 0x000fe20007fde0ff */
[----:B------:R-:W-:Y:S01]  /*8500*/  @!PT LDS RZ, [RZ] ;  /* 0x00000000fffff984 */ /* 0x000fe20000000800 */
[----:B------:R-:W-:Y:S01]  /*8510*/  @!PT LDS RZ, [RZ] ;  /* 0x00000000fffff984 */ /* 0x000fe20000000800 */
[----:B------:R-:W-:Y:S01]  /*8520*/  @!PT LDS RZ, [RZ] ;  /* 0x00000000fffff984 */ /* 0x000fe20000000800 */
[----:B------:R1:W-:Y:S01]  /*8530*/  @!P4 LDGSTS.E.BYPASS.LTC128B.128 [R207+0x8000], desc[UR8][R140.64+0x80] ;  /* 0x080000808ccfcfae */ /* 0x0003e2000b901d48 */
[-CC-:B------:R-:W-:Y:S02]  /*8540*/  @!P3 LEA.HI.X R135, R135, R215.reuse, R132.reuse, 0x1, P1 ;  /* 0x000000d78787b211 */ /* 0x180fe400008f0c84 */
[CC--:B------:R-:W-:Y:S01]  /*8550*/  @!P4 LEA R144, P2, R3.reuse, R216.reuse, 0x1 ;  /* 0x000000d80390c211 */ /* 0x0c0fe200078408ff */
[----:B------:R1:W-:Y:S01]  /*8560*/  @P3 STS.128 [R207+0xa000], RZ ;  /* 0x00a000ffcf003388 */ /* 0x0003e20000000c00 */
[CC--:B------:R-:W-:Y:S01]  /*8570*/  @!P3 LEA R142, P1, R3.reuse, R216.reuse, 0x1 ;  /* 0x000000d8038eb211 */ /* 0x0c0fe200078208ff */
[----:B------:R-:W-:Y:S01]  /*8580*/  IMAD.X R132, R204, 0x1, R132, P6 ;  /* 0x00000001cc847824 */ /* 0x000fe200030e0684 */
[CC--:B------:R-:W-:Y:S01]  /*8590*/  @!P5 LEA R146, P6, R3.reuse, R216.reuse, 0x1 ;  /* 0x000000d80392d211 */ /* 0x0c0fe200078c08ff */
[----:B------:R-:W-:Y:S01]  /*85a0*/  @!PT LDS RZ, [RZ] ;  /* 0x00000000fffff984 */ /* 0x000fe20000000800 */
[----:B------:R-:W-:Y:S01]  /*85b0*/  @!PT LDS RZ, [RZ] ;  /* 0x00000000fffff984 */ /* 0x000fe20000000800 */
[----:B------:R-:W-:Y:S01]  /*85c0*/  @!PT LDS RZ, [RZ] ;  /* 0x00000000fffff984 */ /* 0x000fe20000000800 */
[----:B------:R1:W-:Y:S03]  /*85d0*/  @!P3 LDGSTS.E.BYPASS.LTC128B.128 [R207+0xa000], desc[UR8][R140.64+0x100] ;  /* 0x0a0001008ccfbfae */ /* 0x0003e6000b901d48 */
[CCC-:B------:R-:W-:Y:S01]  /*85e0*/  @!P5 LEA.HI.X R147, R3.reuse, R215.reuse, R132.reuse, 0x1, P6 ;  /* 0x000000d70393d211 */ /* 0x1c0fe200030f0c84 */
[----:B------:R1:W-:Y:S01]  /*85f0*/  @P5 STS.128 [R207+0x6800], RZ ;  /* 0x006800ffcf005388 */ /* 0x0003e20000000c00 */
[CCC-:B------:R-:W-:Y:S02]  /*8600*/  @!P4 LEA.HI.X R145, R3.reuse, R215.reuse, R132.reuse, 0x1, P2 ;  /* 0x000000d70391c211 */ /* 0x1c0fe400010f0c84 */
[--C-:B------:R-:W-:Y:S01]  /*8610*/  @!P3 LEA.HI.X R143, R3, R215, R132.reuse, 0x1, P1 ;  /* 0x000000d7038fb211 */ /* 0x100fe200008f0c84 */
[----:B------:R-:W-:Y:S01]  /*8620*/  @!PT LDS RZ, [RZ] ;  /* 0x00000000fffff984 */ /* 0x000fe20000000800 */
[----:B------:R-:W-:Y:S01]  /*8630*/  @!PT LDS RZ, [RZ] ;  /* 0x00000000fffff984 */ /* 0x000fe20000000800 */
[----:B------:R-:W-:Y:S01]  /*8640*/  @!PT LDS RZ, [RZ] ;  /* 0x00000000fffff984 */ /* 0x000fe20000000800 */
[----:B------:R1:W-:Y:S01]  /*8650*/  @!P5 LDGSTS.E.BYPASS.LTC128B.128 [R207+0x6800], desc[UR8][R138.64] ;  /* 0x068000008acfdfae */ /* 0x0003e2000b901d48 */
[----:B------:R-:W-:Y:S03]  /*8660*/  IADD3 R2, P6, R205, R3, RZ ;  /* 0x00000003cd027210 */ /* 0x000fe60007fde0ff */
[----:B------:R1:W-:Y:S01]  /*8670*/  @P4 STS.128 [R207+0x8800], RZ ;  /* 0x008800ffcf004388 */ /* 0x0003e20000000c00 */
[-C--:B------:R-:W-:Y:S01]  /*8680*/  @!P4 LEA R148, P2, R2, R216.reuse, 0x1 ;  /* 0x000000d80294c211 */ /* 0x080fe200078408ff */
[----:B------:R-:W-:Y:S01]  /*8690*/  IMAD.X R132, R204, 0x1, R132, P6 ;  /* 0x00000001cc847824 */ /* 0x000fe200030e0684 */
[CC--:B------:R-:W-:Y:S01]  /*86a0*/  @!P5 LEA R150, P6, R2.reuse, R216.reuse, 0x1 ;  /* 0x000000d80296d211 */ /* 0x0c0fe200078c08ff */
[----:B------:R-:W-:Y:S01]  /*86b0*/  @!PT LDS RZ, [RZ] ;  /* 0x00000000fffff984 */ /* 0x000fe20000000800 */
[----:B------:R-:W-:Y:S01]  /*86c0*/  @!PT LDS RZ, [RZ] ;  /* 0x00000000fffff984 */ /* 0x000fe20000000800 */
[----:B------:R-:W-:Y:S01]  /*86d0*/  @!PT LDS RZ, [RZ] ;  /* 0x00000000fffff984 */ /* 0x000fe20000000800 */
[----:B------:R1:W-:Y:S01]  /*86e0*/  @!P4 LDGSTS.E.BYPASS.LTC128B.128 [R207+0x8800], desc[UR8][R136.64+0x80] ;  /* 0x0880008088cfcfae */ /* 0x0003e2000b901d48 */
[C---:B------:R-:W-:Y:S01]  /*86f0*/  @!P3 LEA R152, P1, R2.reuse, R216, 0x1 ;  /* 0x000000d80298b211 */ /* 0x040fe200078208ff */
[----:B------:R-:W-:Y:S01]  /*8700*/  IMAD.MOV.U32 R216, RZ, RZ, R140 ;  /* 0x000000ffffd87224 */ /* 0x000fe200078e008c */
[CCC-:B------:R-:W-:Y:S01]  /*8710*/  @!P5 LEA.HI.X R151, R2.reuse, R215.reuse, R132.reuse, 0x1, P6 ;  /* 0x000000d70297d211 */ /* 0x1c0fe200030f0c84 */
[----:B------:R1:W-:Y:S01]  /*8720*/  @P3 STS.128 [R207+0xa800], RZ ;  /* 0x00a800ffcf003388 */ /* 0x0003e20000000c00 */
[CCC-:B------:R-:W-:Y:S02]  /*8730*/  @!P4 LEA.HI.X R149, R2.reuse, R215.reuse, R132.reuse, 0x1, P2 ;  /* 0x000000d70295c211 */ /* 0x1c0fe400010f0c84 */
[----:B------:R-:W-:Y:S01]  /*8740*/  @!P3 LEA.HI.X R153, R2, R215, R132, 0x1, P1 ;  /* 0x000000d70299b211 */ /* 0x000fe200008f0c84 */
[----:B------:R-:W-:Y:S01]  /*8750*/  @!PT LDS RZ, [RZ] ;  /* 0x00000000fffff984 */ /* 0x000fe20000000800 */
[----:B------:R-:W-:Y:S01]  /*8760*/  @!PT LDS RZ, [RZ] ;  /* 0x00000000fffff984 */ /* 0x000fe20000000800 */
[----:B------:R-:W-:Y:S01]  /*8770*/  @!PT LDS RZ, [RZ] ;  /* 0x00000000fffff984 */ /* 0x000fe20000000800 */
[----:B------:R1:W-:Y:S01]  /*8780*/  @!P3 LDGSTS.E.BYPASS.LTC128B.128 [R207+0xa800], desc[UR8][R134.64+0x100] ;  /* 0x0a80010086cfbfae */ /* 0x0003e2000b901d48 */
[----:B------:R-:W-:Y:S03]  /*8790*/  IMAD.MOV.U32 R215, RZ, RZ, R141 ;  /* 0x000000ffffd77224 */ /* 0x000fe600078e008d */
        /* <DEDUP_REMOVED lines=30> */
[----:B------:R-:W0:Y:S02]  /*8980*/  LDGDEPBAR ;  /* 0x00000000000079af */ /* 0x000e240000000000 */
.L_x_744:
[----:B------:R-:W-:Y:S01]  /*8990*/  FMNMX.FTZ R2, R4, R133, !PT ;  /* 0x0000008504027209 */ /* 0x000fe20007810000 */
[----:B-1----:R-:W-:Y:S01]  /*89a0*/  LDSM.16.MT88.4 R140, [R190+0xc000] ;  /* 0x00c00000be8c783b */ /* 0x002fe20000004200 */
[----:B------:R-:W-:Y:S02]  /*89b0*/  FMNMX.FTZ R132, R6, R0, !PT ;  /* 0x0000000006847209 */ /* 0x000fe40007810000 */
[----:B------:R-:W-:Y:S02]  /*89c0*/  FMNMX.FTZ R3, R5, R2, !PT ;  /* 0x0000000205037209 */ /* 0x000fe40007810000 */
[----:B------:R-:W-:Y:S02]  /*89d0*/  FMNMX.FTZ R135, R7, R132, !PT ;  /* 0x0000008407877209 */ /* 0x000fe40007810000 */
[----:B------:R-:W-:Y:S01]  /*89e0*/  FMNMX.FTZ R2, R8, R3, !PT ;  /* 0x0000000308027209 */ /* 0x000fe20007810000 */
[----:B------:R-:W-:Y:S01]  /*89f0*/  LDSM.16.MT88.4 R144, [R189+0xc000] ;  /* 0x00c00000bd90783b */ /* 0x000fe20000004200 */
        /* <DEDUP_REMOVED lines=23> */
[----:B------:R-:W-:Y:S02]  /*8b70*/  FMNMX.FTZ R2, R28, R3, !PT ;  /* 0x000000031c027209 */ /* 0x000fe40007810000 */
[----:B------:R-:W-:Y:S02]  /*8b80*/  FMNMX.FTZ R132, R30, R137, !PT ;  /* 0x000000891e847209 */ /* 0x000fe40007810000 */
[----:B------:R-:W-:Y:S04]  /*8b90*/  FMNMX.FTZ R3, R29, R2, !PT ;  /* 0x000000021d037209 */ /* 0x000fe80007810000 */
[----:B------:R-:W-:Y:S02]  /*8ba0*/  FMNMX.FTZ R2, R32, R3, !PT ;  /* 0x0000000320027209 */ /* 0x000fe40007810000 */
[----:B------:R-:W-:Y:S02]  /*8bb0*/  FMNMX.FTZ R3, R31, R132, !PT ;  /* 0x000000841f037209 */ /* 0x000fe40007810000 */
[----:B------:R-:W-:Y:S02]  /*8bc0*/  FMNMX.FTZ R136, R33, R2, !PT ;  /* 0x0000000221887209 */ /* 0x000fe40007810000 */
[----:B------:R-:W-:Y:S03]  /*8bd0*/  FMNMX.FTZ R2, R34, R3, !PT ;  /* 0x0000000322027209 */ /* 0x000fe60007810000 */
[----:B------:R-:W-:Y:S01]  /*8be0*/  SHFL.BFLY PT, R3, R136, 0x2, 0x1f ;  /* 0x0c401f0088037f89 */ /* 0x000fe200000e0000 */
[----:B------:R-:W-:Y:S07]  /*8bf0*/  FMNMX.FTZ R135, R35, R2, !PT ;  /* 0x0000000223877209 */ /* 0x000fee0007810000 */
[----:B------:R-:W1:Y:S02]  /*8c00*/  SHFL.BFLY PT, R2, R135, 0x2, 0x1f ;  /* 0x0c401f0087027f89 */ /* 0x000e6400000e0000 */
[----:B-1----:R-:W-:Y:S02]  /*8c10*/  FMNMX.FTZ R134, R135, R2, !PT ;  /* 0x0000000287867209 */ /* 0x002fe40007810000 */
[----:B------:R-:W-:Y:S04]  /*8c20*/  FMNMX.FTZ R137, R136, R3, !PT ;  /* 0x0000000388897209 */ /* 0x000fe80007810000 */
[----:B------:R-:W1:Y:S08]  /*8c30*/  SHFL.BFLY PT, R3, R134, 0x1, 0x1f ;  /* 0x0c201f0086037f89 */ /* 0x000e7000000e0000 */
[----:B------:R-:W2:Y:S01]  /*8c40*/  SHFL.BFLY PT, R132, R137, 0x1, 0x1f ;  /* 0x0c201f0089847f89 */ /* 0x000ea200000e0000 */
[----:B-1----:R-:W-:Y:S02]  /*8c50*/  FMNMX.FTZ R3, R134, R3, !PT ;  /* 0x0000000386037209 */ /* 0x002fe40007810000 */
[----:B--2---:R-:W-:Y:S03]  /*8c60*/  FMNMX.FTZ R132, R137, R132, !PT ;  /* 0x0000008489847209 */ /* 0x004fe60007810000 */
[C---:B------:R-:W-:Y:S01]  /*8c70*/  FADD.FTZ R0, -R3.reuse, R0 ;  /* 0x0000000003007221 */ /* 0x040fe20000010100 */
[C---:B------:R-:W-:Y:S01]  /*8c80*/  FMUL.FTZ R166, R3.reuse, UR4 ;  /* 0x0000000403a67c20 */ /* 0x040fe20008410000 */
[----:B------:R-:W1:Y:S01]  /*8c90*/  LDSM.16.MT88.4 R136, [R192+0xc000] ;  /* 0x00c00000c088783b */ /* 0x000e620000004200 */
[----:B------:R-:W-:Y:S01]  /*8ca0*/  FSETP.NEU.FTZ.AND P1, PT, R132, -INF , PT ;  /* 0xff8000008400780b */ /* 0x000fe20003f3d000 */
[----:B------:R-:W-:Y:S01]  /*8cb0*/  FMUL.FTZ R135, R0, UR4 ;  /* 0x0000000400877c20 */ /* 0x000fe20008410000 */
[C---:B------:R-:W-:Y:S01]  /*8cc0*/  FMUL.FTZ R168, R132.reuse, UR4 ;  /* 0x0000000484a87c20 */ /* 0x040fe20008410000 */
[----:B------:R-:W-:Y:S02]  /*8cd0*/  FADD.FTZ R2, -R132, R133 ;  /* 0x0000008584027221 */ /* 0x000fe40000010100 */
[----:B------:R2:W3:Y:S02]  /*8ce0*/  MUFU.EX2 R0, R135 ;  /* 0x0000008700007308 */ /* 0x0004e40000000800 */
[----:B------:R-:W-:Y:S01]  /*8cf0*/  FSEL R168, R168, RZ, P1 ;  /* 0x000000ffa8a87208 */ /* 0x000fe20000800000 */
[----:B------:R-:W-:Y:S01]  /*8d00*/  FMUL.FTZ R133, R2, UR4 ;  /* 0x0000000402857c20 */ /* 0x000fe20008410000 */
[----:B------:R-:W-:Y:S03]  /*8d10*/  FSETP.NEU.FTZ.AND P1, PT, R3, -INF , PT ;  /* 0xff8000000300780b */ /* 0x000fe60003f3d000 */
[--C-:B------:R-:W-:Y:S01]  /*8d20*/  FFMA.FTZ R165, R4, UR4, -R168.reuse ;  /* 0x0000000404a57c23 */ /* 0x100fe200080108a8 */
[----:B------:R-:W-:Y:S01]  /*8d30*/  FSEL R166, R166, RZ, P1 ;  /* 0x000000ffa6a67208 */ /* 0x000fe20000800000 */
[--C-:B------:R-:W-:Y:S01]  /*8d40*/  FFMA.FTZ R5, R5, UR4, -R168.reuse ;  /* 0x0000000405057c23 */ /* 0x100fe200080108a8 */
[--C-:B------:R-:W-:Y:S01]  /*8d50*/  FFMA.FTZ R134, R9, UR4, -R168.reuse ;  /* 0x0000000409867c23 */ /* 0x100fe200080108a8 */
[----:B------:R-:W4:Y:S01]  /*8d60*/  MUFU.EX2 R2, R133 ;  /* 0x0000008500027308 */ /* 0x000f220000000800 */
[----:B------:R-:W-:Y:S01]  /*8d70*/  FFMA.FTZ R222, R28, UR4, -R168 ;  /* 0x000000041cde7c23 */ /* 0x000fe200080108a8 */
[--C-:B------:R-:W-:Y:S01]  /*8d80*/  FFMA.FTZ R167, R6, UR4, -R166.reuse ;  /* 0x0000000406a77c23 */ /* 0x100fe200080108a6 */
[----:B------:R-:W-:Y:S01]  /*8d90*/  FFMA.FTZ R6, R7, UR4, -R166 ;  /* 0x0000000407067c23 */ /* 0x000fe200080108a6 */
[----:B------:R-:W-:Y:S01]  /*8da0*/  FFMA.FTZ R7, R8, UR4, -R168 ;  /* 0x0000000408077c23 */ /* 0x000fe200080108a8 */
[--C-:B------:R-:W-:Y:S01]  /*8db0*/  FFMA.FTZ R164, R11, UR4, -R166.reuse ;  /* 0x000000040ba47c23 */ /* 0x100fe200080108a6 */
[----:B--2---:R-:W-:Y:S01]  /*8dc0*/  FFMA.FTZ R135, R10, UR4, -R166 ;  /* 0x000000040a877c23 */ /* 0x004fe200080108a6 */
[C---:B---3--:R-:W-:Y:S03]  /*8dd0*/  FMUL.FTZ R10, R0.reuse, R130 ;  /* 0x00000082000a7220 */ /* 0x048fe60000410000 */
[----:B------:R-:W-:Y:S01]  /*8de0*/  MUFU.EX2 R165, R165 ;  /* 0x000000a500a57308 */ /* 0x000fe20000000800 */
[C---:B------:R-:W-:Y:S01]  /*8df0*/  FMUL.FTZ R11, R0.reuse, R131 ;  /* 0x00000083000b7220 */ /* 0x040fe20000410000 */
[C---:B------:R-:W-:Y:S01]  /*8e00*/  FMUL.FTZ R38, R0.reuse, R38 ;  /* 0x0000002600267220 */ /* 0x040fe20000410000 */
[C---:B------:R-:W-:Y:S01]  /*8e10*/  FMUL.FTZ R39, R0.reuse, R39 ;  /* 0x0000002700277220 */ /* 0x040fe20000410000 */
[C---:B------:R-:W-:Y:S01]  /*8e20*/  FMUL.FTZ R42, R0.reuse, R42 ;  /* 0x0000002a002a7220 */ /* 0x040fe20000410000 */
[C---:B------:R-:W-:Y:S01]  /*8e30*/  FMUL.FTZ R43, R0.reuse, R43 ;  /* 0x0000002b002b7220 */ /* 0x040fe20000410000 */
[C---:B------:R-:W-:Y:S01]  /*8e40*/  FMUL.FTZ R46, R0.reuse, R46 ;  /* 0x0000002e002e7220 */ /* 0x040fe20000410000 */
[----:B------:R-:W-:Y:S03]  /*8e50*/  FMUL.FTZ R47, R0, R47 ;  /* 0x0000002f002f7220 */ /* 0x000fe60000410000 */
[----:B------:R-:W2:Y:S01]  /*8e60*/  MUFU.EX2 R5, R5 ;  /* 0x0000000500057308 */ /* 0x000ea20000000800 */
[C---:B----4-:R-:W-:Y:S01]  /*8e70*/  FMUL.FTZ R8, R2.reuse, R128 ;  /* 0x0000008002087220 */ /* 0x050fe20000410000 */
[C---:B------:R-:W-:Y:S01]  /*8e80*/  FMUL.FTZ R9, R2.reuse, R129 ;  /* 0x0000008102097220 */ /* 0x040fe20000410000 */
[C---:B------:R-:W-:Y:S01]  /*8e90*/  FMUL.FTZ R36, R2.reuse, R36 ;  /* 0x0000002402247220 */ /* 0x040fe20000410000 */
[C---:B------:R-:W-:Y:S01]  /*8ea0*/  FMUL.FTZ R37, R2.reuse, R37 ;  /* 0x0000002502257220 */ /* 0x040fe20000410000 */
[C---:B------:R-:W-:Y:S01]  /*8eb0*/  FMUL.FTZ R40, R2.reuse, R40 ;  /* 0x0000002802287220 */ /* 0x040fe20000410000 */
[C---:B------:R-:W-:Y:S01]  /*8ec0*/  FMUL.FTZ R41, R2.reuse, R41 ;  /* 0x0000002902297220 */ /* 0x040fe20000410000 */
[C---:B------:R-:W-:Y:S03]  /*8ed0*/  FMUL.FTZ R44, R2.reuse, R44 ;  /* 0x0000002c022c7220 */ /* 0x040fe60000410000 */
[----:B------:R-:W-:Y:S01]  /*8ee0*/  MUFU.EX2 R167, R167 ;  /* 0x000000a700a77308 */ /* 0x000fe20000000800 */
[----:B------:R-:W-:Y:S01]  /*8ef0*/  FMUL.FTZ R45, R2, R45 ;  /* 0x0000002d022d7220 */ /* 0x000fe20000410000 */
[----:B------:R-:W-:Y:S01]  /*8f00*/  FFMA.FTZ R225, R29, UR4, -R168 ;  /* 0x000000041de17c23 */ /* 0x000fe200080108a8 */
[--C-:B------:R-:W-:Y:S01]  /*8f10*/  FFMA.FTZ R224, R30, UR4, -R166.reuse ;  /* 0x000000041ee07c23 */ /* 0x100fe200080108a6 */
[----:B------:R-:W-:Y:S01]  /*8f20*/  FFMA.FTZ R227, R31, UR4, -R166 ;  /* 0x000000041fe37c23 */ /* 0x000fe200080108a6 */
[----:B------:R-:W-:Y:S01]  /*8f30*/  FFMA.FTZ R226, R32, UR4, -R168 ;  /* 0x0000000420e27c23 */ /* 0x000fe200080108a8 */
[----:B------:R-:W-:Y:S01]  /*8f40*/  LDSM.16.MT88.4 R28, [R192+0xd800] ;  /* 0x00d80000c01c783b */ /* 0x000fe20000004200 */
[----:B------:R-:W-:Y:S03]  /*8f50*/  FFMA.FTZ R228, R34, UR4, -R166 ;  /* 0x0000000422e47c23 */ /* 0x000fe600080108a6 */
[----:B------:R-:W3:Y:S01]  /*8f60*/  MUFU.EX2 R6, R6 ;  /* 0x0000000600067308 */ /* 0x000ee20000000800 */
[----:B--2---:R-:W-:Y:S01]  /*8f70*/  F2FP.BF16.F32.PACK_AB R128, R5, R165 ;  /* 0x000000a50580723e */ /* 0x004fe200000010ff */
[C---:B------:R-:W-:Y:S01]  /*8f80*/  FMUL.FTZ R48, R2.reuse, R48 ;  /* 0x0000003002307220 */ /* 0x040fe20000410000 */
[----:B------:R-:W-:Y:S01]  /*8f90*/  FMUL.FTZ R49, R2, R49 ;  /* 0x0000003102317220 */ /* 0x000fe20000410000 */
[C---:B------:R-:W-:Y:S01]  /*8fa0*/  FMUL.FTZ R50, R0.reuse, R50 ;  /* 0x0000003200327220 */ /* 0x040fe20000410000 */
[----:B------:R-:W-:Y:S01]  /*8fb0*/  FMUL.FTZ R51, R0, R51 ;  /* 0x0000003300337220 */ /* 0x000fe20000410000 */
[C---:B------:R-:W-:Y:S01]  /*8fc0*/  FMUL.FTZ R52, R2.reuse, R52 ;  /* 0x0000003402347220 */ /* 0x040fe20000410000 */
[----:B------:R-:W-:Y:S03]  /*8fd0*/  FMUL.FTZ R53, R2, R53 ;  /* 0x0000003502357220 */ /* 0x000fe60000410000 */
[----:B------:R-:W-:Y:S01]  /*8fe0*/  MUFU.EX2 R7, R7 ;  /* 0x0000000700077308 */ /* 0x000fe20000000800 */
[C---:B------:R-:W-:Y:S01]  /*8ff0*/  FMUL.FTZ R54, R0.reuse, R54 ;  /* 0x0000003600367220 */ /* 0x040fe20000410000 */
[----:B------:R-:W-:Y:S01]  /*9000*/  FMUL.FTZ R55, R0, R55 ;  /* 0x0000003700377220 */ /* 0x000fe20000410000 */
[C---:B------:R-:W-:Y:S01]  /*9010*/  FMUL.FTZ R56, R2.reuse, R56 ;  /* 0x0000003802387220 */ /* 0x040fe20000410000 */
[----:B------:R-:W-:Y:S01]  /*9020*/  FMUL.FTZ R57, R2, R57 ;  /* 0x0000003902397220 */ /* 0x000fe20000410000 */
[C---:B------:R-:W-:Y:S01]  /*9030*/  FMUL.FTZ R58, R0.reuse, R58 ;  /* 0x0000003a003a7220 */ /* 0x040fe20000410000 */
[----:B------:R-:W-:Y:S01]  /*9040*/  FMUL.FTZ R59, R0, R59 ;  /* 0x0000003b003b7220 */ /* 0x000fe20000410000 */
[----:B------:R-:W-:Y:S03]  /*9050*/  FMUL.FTZ R60, R2, R60 ;  /* 0x0000003c023c7220 */ /* 0x000fe60000410000 */
[----:B------:R-:W2:Y:S01]  /*9060*/  MUFU.EX2 R134, R134 ;  /* 0x0000008600867308 */ /* 0x000ea20000000800 */
[----:B---3--:R-:W-:Y:S01]  /*9070*/  F2FP.BF16.F32.PACK_AB R129, R6, R167 ;  /* 0x000000a70681723e */ /* 0x008fe200000010ff */
[----:B------:R-:W-:Y:S01]  /*9080*/  FMUL.FTZ R61, R2, R61 ;  /* 0x0000003d023d7220 */ /* 0x000fe20000410000 */
[C---:B------:R-:W-:Y:S01]  /*9090*/  FMUL.FTZ R62, R0.reuse, R62 ;  /* 0x0000003e003e7220 */ /* 0x040fe20000410000 */
[----:B------:R-:W-:Y:S01]  /*90a0*/  FMUL.FTZ R63, R0, R63 ;  /* 0x0000003f003f7220 */ /* 0x000fe20000410000 */
[C---:B------:R-:W-:Y:S01]  /*90b0*/  FMUL.FTZ R64, R2.reuse, R64 ;  /* 0x0000004002407220 */ /* 0x040fe20000410000 */
[----:B------:R-:W-:Y:S01]  /*90c0*/  FMUL.FTZ R65, R2, R65 ;  /* 0x0000004102417220 */ /* 0x000fe20000410000 */
[C---:B------:R-:W-:Y:S03]  /*90d0*/  FMUL.FTZ R66, R0.reuse, R66 ;  /* 0x0000004200427220 */ /* 0x040fe60000410000 */
[----:B------:R-:W-:Y:S01]  /*90e0*/  MUFU.EX2 R135, R135 ;  /* 0x0000008700877308 */ /* 0x000fe20000000800 */
[----:B------:R-:W-:Y:S01]  /*90f0*/  FMUL.FTZ R67, R0, R67 ;  /* 0x0000004300437220 */ /* 0x000fe20000410000 */
[C---:B------:R-:W-:Y:S01]  /*9100*/  FMUL.FTZ R68, R2.reuse, R68 ;  /* 0x0000004402447220 */ /* 0x040fe20000410000 */
[----:B------:R-:W-:Y:S01]  /*9110*/  FMUL.FTZ R69, R2, R69 ;  /* 0x0000004502457220 */ /* 0x000fe20000410000 */
[C---:B------:R-:W-:Y:S01]  /*9120*/  FMUL.FTZ R70, R0.reuse, R70 ;  /* 0x0000004600467220 */ /* 0x040fe20000410000 */
[----:B------:R-:W-:Y:S01]  /*9130*/  FMUL.FTZ R71, R0, R71 ;  /* 0x0000004700477220 */ /* 0x000fe20000410000 */
[C---:B------:R-:W-:Y:S01]  /*9140*/  FMUL.FTZ R72, R2.reuse, R72 ;  /* 0x0000004802487220 */ /* 0x040fe20000410000 */
[----:B------:R-:W-:Y:S03]  /*9150*/  FMUL.FTZ R73, R2, R73 ;  /* 0x0000004902497220 */ /* 0x000fe60000410000 */
[----:B------:R-:W3:Y:S01]  /*9160*/  MUFU.EX2 R164, R164 ;  /* 0x000000a400a47308 */ /* 0x000ee20000000800 */
[----:B--2---:R-:W-:Y:S01]  /*9170*/  F2FP.BF16.F32.PACK_AB R130, R134, R7 ;  /* 0x000000078682723e */ /* 0x004fe200000010ff */
[C---:B------:R-:W-:Y:S01]  /*9180*/  FMUL.FTZ R74, R0.reuse, R74 ;  /* 0x0000004a004a7220 */ /* 0x040fe20000410000 */
[----:B------:R-:W-:Y:S01]  /*9190*/  FMUL.FTZ R75, R0, R75 ;  /* 0x0000004b004b7220 */ /* 0x000fe20000410000 */
        /* <DEDUP_REMOVED lines=12> */
[----:B------:R-:W-:Y:S01]  /*9260*/  FMUL.FTZ R88, R2, R88 ;  /* 0x0000005802587220 */ /* 0x000fe20000410000 */
[----:B---3--:R-:W-:Y:S01]  /*9270*/  F2FP.BF16.F32.PACK_AB R131, R164, R135 ;  /* 0x00000087a483723e */ /* 0x008fe200000010ff */
[----:B------:R-:W-:Y:S01]  /*9280*/  FMUL.FTZ R89, R2, R89 ;  /* 0x0000005902597220 */ /* 0x000fe20000410000 */
[C---:B------:R-:W-:Y:S01]  /*9290*/  FMUL.FTZ R90, R0.reuse, R90 ;  /* 0x0000005a005a7220 */ /* 0x040fe20000410000 */
[----:B------:R-:W-:Y:S01]  /*92a0*/  FMUL.FTZ R91, R0, R91 ;  /* 0x0000005b005b7220 */ /* 0x000fe20000410000 */
[C---:B------:R-:W-:Y:S01]  /*92b0*/  FMUL.FTZ R92, R2.reuse, R92 ;  /* 0x0000005c025c7220 */ /* 0x040fe20000410000 */
[----:B------:R-:W-:Y:S01]  /*92c0*/  FMUL.FTZ R93, R2, R93 ;  /* 0x0000005d025d7220 */ /* 0x000fe20000410000 */
[C---:B------:R-:W-:Y:S01]  /*92d0*/  FMUL.FTZ R94, R0.reuse, R94 ;  /* 0x0000005e005e7220 */ /* 0x040fe20000410000 */
[C---:B-1----:R-:W-:Y:S01]  /*92e0*/  HMMA.16816.F32.BF16 R8, R128.reuse, R136, R8 ;  /* 0x000000888008723c */ /* 0x042fe20000041808 */
[----:B------:R-:W-:Y:S04]  /*92f0*/  MUFU.EX2 R222, R222 ;  /* 0x000000de00de7308 */ /* 0x000fe80000000800 */
[----:B------:R-:W-:Y:S01]  /*9300*/  FMUL.FTZ R95, R0, R95 ;  /* 0x0000005f005f7220 */ /* 0x000fe20000410000 */
[C---:B------:R-:W-:Y:S01]  /*9310*/  HMMA.16816.F32.BF16 R36, R128.reuse, R138, R36 ;  /* 0x0000008a8024723c */ /* 0x040fe20000041824 */
[----:B------:R-:W1:Y:S04]  /*9320*/  LDSM.16.MT88.4 R136, [R192+0xe000] ;  /* 0x00e00000c088783b */ /* 0x000e680000004200 */
[----:B------:R-:W-:Y:S01]  /*9330*/  MUFU.EX2 R225, R225 ;  /* 0x000000e100e17308 */ /* 0x000fe20000000800 */
[----:B------:R-:W-:Y:S01]  /*9340*/  ISETP.GT.AND P1, PT, R217, RZ, PT ;  /* 0x000000ffd900720c */ /* 0x000fe20003f24270 */
[C---:B------:R-:W-:Y:S01]  /*9350*/  FMUL.FTZ R96, R2.reuse, R96 ;  /* 0x0000006002607220 */ /* 0x040fe20000410000 */
[C---:B------:R-:W-:Y:S03]  /*9360*/  HMMA.16816.F32.BF16 R40, R128.reuse, R140, R40 ;  /* 0x0000008c8028723c */ /* 0x040fe60000041828 */
[----:B------:R-:W-:Y:S03]  /*9370*/  FMUL.FTZ R97, R2, R97 ;  /* 0x0000006102617220 */ /* 0x000fe60000410000 */
[C---:B------:R-:W-:Y:S01]  /*9380*/  HMMA.16816.F32.BF16 R44, R128.reuse, R142, R44 ;  /* 0x0000008e802c723c */ /* 0x040fe2000004182c */
[----:B------:R-:W2:Y:S01]  /*9390*/  LDSM.16.MT88.4 R140, [R190+0xe000] ;  /* 0x00e00000be8c783b */ /* 0x000ea20000004200 */
[----:B------:R-:W-:Y:S03]  /*93a0*/  MUFU.EX2 R224, R224 ;  /* 0x000000e000e07308 */ /* 0x000fe60000000800 */
[C---:B------:R-:W-:Y:S01]  /*93b0*/  FMUL.FTZ R98, R0.reuse, R98 ;  /* 0x0000006200627220 */ /* 0x040fe20000410000 */
[C---:B------:R-:W-:Y:S06]  /*93c0*/  HMMA.16816.F32.BF16 R48, R128.reuse, R144, R48 ;  /* 0x000000908030723c */ /* 0x040fec0000041830 */
[----:B------:R-:W-:Y:S01]  /*93d0*/  MUFU.EX2 R227, R227 ;  /* 0x000000e300e37308 */ /* 0x000fe20000000800 */
[----:B------:R-:W-:Y:S01]  /*93e0*/  FMUL.FTZ R99, R0, R99 ;  /* 0x0000006300637220 */ /* 0x000fe20000410000 */
[C---:B------:R-:W-:Y:S01]  /*93f0*/  HMMA.16816.F32.BF16 R52, R128.reuse, R146, R52 ;  /* 0x000000928034723c */ /* 0x040fe20000041834 */
[----:B------:R-:W3:Y:S02]  /*9400*/  LDSM.16.MT88.4 R144, [R189+0xe000] ;  /* 0x00e00000bd90783b */ /* 0x000ee40000004200 */
[--C-:B------:R-:W-:Y:S03]  /*9410*/  FFMA.FTZ R169, R12, UR4, -R168.reuse ;  /* 0x000000040ca97c23 */ /* 0x100fe600080108a8 */
[C---:B------:R-:W-:Y:S02]  /*9420*/  HMMA.16816.F32.BF16 R56, R128.reuse, R148, R56 ;  /* 0x000000948038723c */ /* 0x040fe40000041838 */
[----:B------:R-:W-:Y:S03]  /*9430*/  MUFU.EX2 R226, R226 ;  /* 0x000000e200e27308 */ /* 0x000fe60000000800 */
[C---:B------:R-:W-:Y:S01]  /*9440*/  FMUL.FTZ R12, R2.reuse, R124 ;  /* 0x0000007c020c7220 */ /* 0x040fe20000410000 */
[C---:B------:R-:W-:Y:S01]  /*9450*/  HMMA.16816.F32.BF16 R60, R128.reuse, R150, R60 ;  /* 0x00000096803c723c */ /* 0x040fe2000004183c */
[----:B------:R-:W4:Y:S05]  /*9460*/  LDSM.16.MT88.4 R148, [R188+0xe000] ;  /* 0x00e00000bc94783b */ /* 0x000f2a0000004200 */
[----:B------:R-:W-:Y:S01]  /*9470*/  MUFU.EX2 R169, R169 ;  /* 0x000000a900a97308 */ /* 0x000fe20000000800 */
[----:B------:R-:W-:Y:S01]  /*9480*/  FFMA.FTZ R170, R13, UR4, -R168 ;  /* 0x000000040daa7c23 */ /* 0x000fe200080108a8 */
[C---:B-1----:R-:W-:Y:S03]  /*9490*/  HMMA.16816.F32.BF16 R64, R128.reuse, R136, R64 ;  /* 0x000000888040723c */ /* 0x042fe60000041840 */
[----:B------:R-:W-:Y:S03]  /*94a0*/  FMUL.FTZ R13, R2, R125 ;  /* 0x0000007d020d7220 */ /* 0x000fe60000410000 */
[C---:B------:R-:W-:Y:S01]  /*94b0*/  HMMA.16816.F32.BF16 R68, R128.reuse, R138, R68 ;  /* 0x0000008a8044723c */ /* 0x040fe20000041844 */
[----:B------:R-:W1:Y:S01]  /*94c0*/  LDSM.16.MT88.4 R136, [R192+0x10000] ;  /* 0x01000000c088783b */ /* 0x000e620000004200 */
[----:B------:R-:W5:Y:S03]  /*94d0*/  MUFU.EX2 R170, R170 ;  /* 0x000000aa00aa7308 */ /* 0x000f660000000800 */
[--C-:B------:R-:W-:Y:S01]  /*94e0*/  FFMA.FTZ R171, R14, UR4, -R166.reuse ;  /* 0x000000040eab7c23 */ /* 0x100fe200080108a6 */
[C---:B--2---:R-:W-:Y:S06]  /*94f0*/  HMMA.16816.F32.BF16 R72, R128.reuse, R140, R72 ;  /* 0x0000008c8048723c */ /* 0x044fec0000041848 */
[----:B------:R-:W-:Y:S01]  /*9500*/  MUFU.EX2 R228, R228 ;  /* 0x000000e400e47308 */ /* 0x000fe20000000800 */
[C---:B------:R-:W-:Y:S01]  /*9510*/  FMUL.FTZ R14, R0.reuse, R126 ;  /* 0x0000007e000e7220 */ /* 0x040fe20000410000 */
[C---:B------:R-:W-:Y:S01]  /*9520*/  HMMA.16816.F32.BF16 R76, R128.reuse, R142, R76 ;  /* 0x0000008e804c723c */ /* 0x040fe2000004184c */
[----:B------:R-:W2:Y:S02]  /*9530*/  LDSM.16.MT88.4 R140, [R190+0x10000] ;  /* 0x01000000be8c783b */ /* 0x000ea40000004200 */
[----:B------:R-:W-:Y:S03]  /*9540*/  FFMA.FTZ R172, R15, UR4, -R166 ;  /* 0x000000040fac7c23 */ /* 0x000fe600080108a6 */
[C---:B---3--:R-:W-:Y:S02]  /*9550*/  HMMA.16816.F32.BF16 R80, R128.reuse, R144, R80 ;  /* 0x000000908050723c */ /* 0x048fe40000041850 */
[----:B------:R-:W-:Y:S03]  /*9560*/  MUFU.EX2 R171, R171 ;  /* 0x000000ab00ab7308 */ /* 0x000fe60000000800 */
[----:B------:R-:W-:Y:S01]  /*9570*/  FMUL.FTZ R15, R0, R127 ;  /* 0x0000007f000f7220 */ /* 0x000fe20000410000 */
[C---:B------:R-:W-:Y:S01]  /*9580*/  HMMA.16816.F32.BF16 R84, R128.reuse, R146, R84 ;  /* 0x000000928054723c */ /* 0x040fe20000041854 */
[----:B------:R-:W3:Y:S05]  /*9590*/  LDSM.16.MT88.4 R144, [R189+0x10000] ;  /* 0x01000000bd90783b */ /* 0x000eea0000004200 */
[----:B------:R-:W5:Y:S01]  /*95a0*/  MUFU.EX2 R172, R172 ;  /* 0x000000ac00ac7308 */ /* 0x000f620000000800 */
[C---:B------:R-:W-:Y:S01]  /*95b0*/  FMUL.FTZ R100, R2.reuse, R100 ;  /* 0x0000006402647220 */ /* 0x040fe20000410000 */
[C---:B----4-:R-:W-:Y:S01]  /*95c0*/  HMMA.16816.F32.BF16 R88, R128.reuse, R148, R88 ;  /* 0x000000948058723c */ /* 0x050fe20000041858 */
[----:B------:R-:W4:Y:S02]  /*95d0*/  LDSM.16.MT88.4 R124, [R188+0x10000] ;  /* 0x01000000bc7c783b */ /* 0x000f240000004200 */
[----:B------:R-:W-:Y:S03]  /*95e0*/  FMUL.FTZ R101, R2, R101 ;  /* 0x0000006502657220 */ /* 0x000fe60000410000 */
[C---:B------:R-:W-:Y:S05]  /*95f0*/  HMMA.16816.F32.BF16 R92, R128.reuse, R150, R92 ;  /* 0x00000096805c723c */ /* 0x040fea000004185c */
[C---:B------:R-:W-:Y:S01]  /*9600*/  FMUL.FTZ R102, R0.reuse, R102 ;  /* 0x0000006600667220 */ /* 0x040fe20000410000 */
[C---:B-1----:R-:W-:Y:S01]  /*9610*/  HMMA.16816.F32.BF16 R96, R128.reuse, R136, R96 ;  /* 0x000000888060723c */ /* 0x042fe20000041860 */
[----:B------:R-:W-:Y:S04]  /*9620*/  LDSM.16.MT88.4 R148, [R189+0xc800] ;  /* 0x00c80000bd94783b */ /* 0x000fe80000004200 */
[----:B------:R-:W-:Y:S01]  /*9630*/  FMUL.FTZ R103, R0, R103 ;  /* 0x0000006700677220 */ /* 0x000fe20000410000 */
[C---:B------:R-:W-:Y:S01]  /*9640*/  FMUL.FTZ R104, R2.reuse, R104 ;  /* 0x0000006802687220 */ /* 0x040fe20000410000 */
[----:B------:R-:W-:Y:S01]  /*9650*/  FMUL.FTZ R105, R2, R105 ;  /* 0x0000006902697220 */ /* 0x000fe20000410000 */
[C---:B------:R-:W-:Y:S03]  /*9660*/  FMUL.FTZ R106, R0.reuse, R106 ;  /* 0x0000006a006a7220 */ /* 0x040fe60000410000 */
[----:B------:R-:W-:Y:S01]  /*9670*/  FMUL.FTZ R107, R0, R107 ;  /* 0x0000006b006b7220 */ /* 0x000fe20000410000 */
[C---:B------:R-:W-:Y:S01]  /*9680*/  HMMA.16816.F32.BF16 R100, R128.reuse, R138, R100 ;  /* 0x0000008a8064723c */ /* 0x040fe20000041864 */
[----:B------:R-:W1:Y:S02]  /*9690*/  LDSM.16.MT88.4 R136, [R192+0xc800] ;  /* 0x00c80000c088783b */ /* 0x000e640000004200 */
[C---:B------:R-:W-:Y:S01]  /*96a0*/  FMUL.FTZ R108, R2.reuse, R108 ;  /* 0x0000006c026c7220 */ /* 0x040fe20000410000 */
[----:B------:R-:W-:Y:S01]  /*96b0*/  FMUL.FTZ R109, R2, R109 ;  /* 0x0000006d026d7220 */ /* 0x000fe20000410000 */
[C---:B------:R-:W-:Y:S01]  /*96c0*/  FMUL.FTZ R110, R0.reuse, R110 ;  /* 0x0000006e006e7220 */ /* 0x040fe20000410000 */
[C---:B--2---:R-:W-:Y:S05]  /*96d0*/  HMMA.16816.F32.BF16 R104, R128.reuse, R140, R104 ;  /* 0x0000008c8068723c */ /* 0x044fea0000041868 */
[----:B------:R-:W-:Y:S01]  /*96e0*/  FMUL.FTZ R111, R0, R111 ;  /* 0x0000006f006f7220 */ /* 0x000fe20000410000 */
[--C-:B------:R-:W-:Y:S01]  /*96f0*/  FFMA.FTZ R173, R16, UR4, -R168.reuse ;  /* 0x0000000410ad7c23 */ /* 0x100fe200080108a8 */
[----:B------:R-:W-:Y:S01]  /*9700*/  FFMA.FTZ R174, R17, UR4, -R168 ;  /* 0x0000000411ae7c23 */ /* 0x000fe200080108a8 */
[--C-:B------:R-:W-:Y:S03]  /*9710*/  FFMA.FTZ R175, R18, UR4, -R166.reuse ;  /* 0x0000000412af7c23 */ /* 0x100fe600080108a6 */
[----:B------:R-:W-:Y:S01]  /*9720*/  FFMA.FTZ R220, R19, UR4, -R166 ;  /* 0x0000000413dc7c23 */ /* 0x000fe200080108a6 */
[C---:B------:R-:W-:Y:S01]  /*9730*/  HMMA.16816.F32.BF16 R108, R128.reuse, R142, R108 ;  /* 0x0000008e806c723c */ /* 0x040fe2000004186c */
[----:B------:R-:W2:Y:S01]  /*9740*/  LDSM.16.MT88.4 R140, [R190+0xc800] ;  /* 0x00c80000be8c783b */ /* 0x000ea20000004200 */
[----:B------:R-:W-:Y:S01]  /*9750*/  MUFU.EX2 R173, R173 ;  /* 0x000000ad00ad7308 */ /* 0x000fe20000000800 */
[C---:B------:R-:W-:Y:S01]  /*9760*/  FMUL.FTZ R112, R2.reuse, R112 ;  /* 0x0000007002707220 */ /* 0x040fe20000410000 */
[----:B------:R-:W-:Y:S01]  /*9770*/  FMUL.FTZ R113, R2, R113 ;  /* 0x0000007102717220 */ /* 0x000fe20000410000 */
[C---:B------:R-:W-:Y:S01]  /*9780*/  FMUL.FTZ R114, R0.reuse, R114 ;  /* 0x0000007200727220 */ /* 0x040fe20000410000 */
[C---:B---3--:R-:W-:Y:S06]  /*9790*/  HMMA.16816.F32.BF16 R12, R128.reuse, R144, R12 ;  /* 0x00000090800c723c */ /* 0x048fec000004180c */
[----:B------:R-:W3:Y:S01]  /*97a0*/  MUFU.EX2 R174, R174 ;  /* 0x000000ae00ae7308 */ /* 0x000ee20000000800 */
[----:B------:R-:W-:Y:S01]  /*97b0*/  FMUL.FTZ R115, R0, R115 ;  /* 0x0000007300737220 */ /* 0x000fe20000410000 */
[C---:B------:R-:W-:Y:S03]  /*97c0*/  FMUL.FTZ R16, R2.reuse, R120 ;  /* 0x0000007802107220 */ /* 0x040fe60000410000 */
[----:B------:R-:W-:Y:S01]  /*97d0*/  FMUL.FTZ R17, R2, R121 ;  /* 0x0000007902117220 */ /* 0x000fe20000410000 */
[C---:B------:R-:W-:Y:S01]  /*97e0*/  FMUL.FTZ R18, R0.reuse, R122 ;  /* 0x0000007a00127220 */ /* 0x040fe20000410000 */
[----:B------:R-:W-:Y:S01]  /*97f0*/  FMUL.FTZ R19, R0, R123 ;  /* 0x0000007b00137220 */ /* 0x000fe20000410000 */
[C---:B------:R-:W-:Y:S02]  /*9800*/  HMMA.16816.F32.BF16 R112, R128.reuse, R146, R112 ;  /* 0x000000928070723c */ /* 0x040fe40000041870 */
[----:B------:R-:W-:Y:S01]  /*9810*/  MUFU.EX2 R175, R175 ;  /* 0x000000af00af7308 */ /* 0x000fe20000000800 */
[----:B------:R-:W2:Y:S01]  /*9820*/  LDSM.16.MT88.4 R144, [R188+0xc800] ;  /* 0x00c80000bc90783b */ /* 0x000ea20000004200 */
[C---:B------:R-:W-:Y:S01]  /*9830*/  FMUL.FTZ R116, R2.reuse, R116 ;  /* 0x0000007402747220 */ /* 0x040fe20000410000 */
[----:B------:R-:W-:Y:S01]  /*9840*/  FMUL.FTZ R117, R2, R117 ;  /* 0x0000007502757220 */ /* 0x000fe20000410000 */
[C---:B------:R-:W-:Y:S01]  /*9850*/  FMUL.FTZ R118, R0.reuse, R118 ;  /* 0x0000007600767220 */ /* 0x040fe20000410000 */
[C---:B----4-:R-:W-:Y:S05]  /*9860*/  HMMA.16816.F32.BF16 R16, R128.reuse, R124, R16 ;  /* 0x0000007c8010723c */ /* 0x050fea0000041810 */
[----:B------:R-:W4:Y:S01]  /*9870*/  MUFU.EX2 R220, R220 ;  /* 0x000000dc00dc7308 */ /* 0x000f220000000800 */
[----:B------:R-:W-:Y:S01]  /*9880*/  FMUL.FTZ R119, R0, R119 ;  /* 0x0000007700777220 */ /* 0x000fe20000410000 */
[----:B-----5:R-:W-:Y:S01]  /*9890*/  F2FP.BF16.F32.PACK_AB R120, R170, R169 ;  /* 0x000000a9aa78723e */ /* 0x020fe200000010ff */
[----:B------:R-:W-:Y:S03]  /*98a0*/  FFMA.FTZ R165, R2, R221, R165 ;  /* 0x000000dd02a57223 */ /* 0x000fe600000100a5 */
[----:B------:R-:W-:Y:S02]  /*98b0*/  F2FP.BF16.F32.PACK_AB R121, R172, R171 ;  /* 0x000000abac79723e */ /* 0x000fe400000010ff */
[----:B---3--:R-:W-:Y:S01]  /*98c0*/  F2FP.BF16.F32.PACK_AB R122, R174, R173 ;  /* 0x000000adae7a723e */ /* 0x008fe200000010ff */
[----:B------:R-:W-:Y:S01]  /*98d0*/  HMMA.16816.F32.BF16 R116, R128, R126, R116 ;  /* 0x0000007e8074723c */ /* 0x000fe20000041874 */
[----:B------:R-:W3:Y:S02]  /*98e0*/  LDSM.16.MT88.4 R124, [R188+0xe800] ;  /* 0x00e80000bc7c783b */ /* 0x000ee40000004200 */
[----:B------:R-:W-:Y:S01]  /*98f0*/  MOV R133, R132 ;  /* 0x0000008400857202 */ /* 0x000fe20000000f00 */
[----:B------:R-:W-:Y:S01]  /*9900*/  FFMA.FTZ R167, R0, R219, R167 ;  /* 0x000000db00a77223 */ /* 0x000fe200000100a7 */
[----:B------:R-:W-:Y:S01]  /*9910*/  FADD.FTZ R0, R5, R165 ;  /* 0x000000a505007221 */ /* 0x000fe20000010000 */
[----:B----4-:R-:W-:Y:S03]  /*9920*/  F2FP.BF16.F32.PACK_AB R123, R220, R175 ;  /* 0x000000afdc7b723e */ /* 0x010fe600000010ff */
[----:B------:R-:W4:Y:S02]  /*9930*/  LDSM.16.MT88.4 R128, [R192+0x10800] ;  /* 0x01080000c080783b */ /* 0x000f240000004200 */
[----:B------:R-:W-:Y:S01]  /*9940*/  FADD.FTZ R6, R6, R167 ;  /* 0x000000a706067221 */ /* 0x000fe20000010000 */
[----:B------:R-:W-:Y:S01]  /*9950*/  FADD.FTZ R7, R7, R0 ;  /* 0x0000000007077221 */ /* 0x000fe20000010000 */
[----:B------:R-:W-:Y:S01]  /*9960*/  IADD3 R0, R217, -0x1, RZ ;  /* 0xffffffffd9007810 */ /* 0x000fe20007ffe0ff */
[C---:B-1----:R-:W-:Y:S05]  /*9970*/  HMMA.16816.F32.BF16 R8, R120.reuse, R136, R8 ;  /* 0x000000887808723c */ /* 0x042fea0000041808 */
[----:B------:R-:W-:Y:S01]  /*9980*/  FADD.FTZ R135, R135, R6 ;  /* 0x0000000687877221 */ /* 0x000fe20000010000 */
[C---:B------:R-:W-:Y:S01]  /*9990*/  HMMA.16816.F32.BF16 R36, R120.reuse, R138, R36 ;  /* 0x0000008a7824723c */ /* 0x040fe20000041824 */
[----:B------:R-:W1:Y:S04]  /*99a0*/  LDSM.16.MT88.4 R136, [R190+0x10800] ;  /* 0x01080000be88783b */ /* 0x000e680000004200 */
[----:B------:R-:W-:Y:S01]  /*99b0*/  FADD.FTZ R134, R134, R7 ;  /* 0x0000000786867221 */ /* 0x000fe20000010000 */
[C---:B--2---:R-:W-:Y:S05]  /*99c0*/  HMMA.16816.F32.BF16 R40, R120.reuse, R140, R40 ;  /* 0x0000008c7828723c */ /* 0x044fea0000041828 */
[----:B------:R-:W-:Y:S01]  /*99d0*/  FADD.FTZ R164, R164, R135 ;  /* 0x00000087a4a47221 */ /* 0x000fe20000010000 */
[C---:B------:R-:W-:Y:S01]  /*99e0*/  HMMA.16816.F32.BF16 R44, R120.reuse, R142, R44 ;  /* 0x0000008e782c723c */ /* 0x040fe2000004182c */
[----:B------:R-:W2:Y:S04]  /*99f0*/  LDSM.16.MT88.4 R140, [R189+0x10800] ;  /* 0x01080000bd8c783b */ /* 0x000ea80000004200 */
[----:B------:R-:W-:Y:S01]  /*9a00*/  FADD.FTZ R169, R169, R134 ;  /* 0x00000086a9a97221 */ /* 0x000fe20000010000 */
[C---:B------:R-:W-:Y:S05]  /*9a10*/  HMMA.16816.F32.BF16 R48, R120.reuse, R148, R48 ;  /* 0x000000947830723c */ /* 0x040fea0000041830 */
[----:B------:R-:W-:Y:S01]  /*9a20*/  FADD.FTZ R171, R171, R164 ;  /* 0x000000a4abab7221 */ /* 0x000fe20000010000 */
[C---:B------:R-:W-:Y:S01]  /*9a30*/  HMMA.16816.F32.BF16 R52, R120.reuse, R150, R52 ;  /* 0x000000967834723c */ /* 0x040fe20000041834 */
[----:B------:R-:W-:Y:S04]  /*9a40*/  LDSM.16.MT88.4 R148, [R192+0xf000] ;  /* 0x00f00000c094783b */ /* 0x000fe80000004200 */
        /* <DEDUP_REMOVED lines=13> */
[C---:B------:R-:W-:Y:S05]  /*9b20*/  HMMA.16816.F32.BF16 R76, R120.reuse, R158, R76 ;  /* 0x0000009e784c723c */ /* 0x040fea000004184c */
[--C-:B------:R-:W-:Y:S01]  /*9b30*/  FFMA.FTZ R156, R20, UR4, -R168.reuse ;  /* 0x00000004149c7c23 */ /* 0x100fe200080108a8 */
[C---:B------:R-:W-:Y:S05]  /*9b40*/  HMMA.16816.F32.BF16 R80, R120.reuse, R160, R80 ;  /* 0x000000a07850723c */ /* 0x040fea0000041850 */
[----:B------:R-:W-:Y:S01]  /*9b50*/  FFMA.FTZ R157, R21, UR4, -R168 ;  /* 0x00000004159d7c23 */ /* 0x000fe200080108a8 */
[C---:B------:R-:W-:Y:S01]  /*9b60*/  HMMA.16816.F32.BF16 R84, R120.reuse, R162, R84 ;  /* 0x000000a27854723c */ /* 0x040fe20000041854 */
[----:B------:R-:W-:Y:S04]  /*9b70*/  MUFU.EX2 R156, R156 ;  /* 0x0000009c009c7308 */ /* 0x000fe80000000800 */
[--C-:B------:R-:W-:Y:S01]  /*9b80*/  FFMA.FTZ R158, R22, UR4, -R166.reuse ;  /* 0x00000004169e7c23 */ /* 0x100fe200080108a6 */
[C---:B---3--:R-:W-:Y:S05]  /*9b90*/  HMMA.16816.F32.BF16 R88, R120.reuse, R124, R88 ;  /* 0x0000007c7858723c */ /* 0x048fea0000041858 */
[----:B------:R-:W3:Y:S01]  /*9ba0*/  MUFU.EX2 R157, R157 ;  /* 0x0000009d009d7308 */ /* 0x000ee20000000800 */
[----:B------:R-:W-:Y:S01]  /*9bb0*/  FFMA.FTZ R159, R23, UR4, -R166 ;  /* 0x00000004179f7c23 */ /* 0x000fe200080108a6 */
[C---:B------:R-:W-:Y:S01]  /*9bc0*/  HMMA.16816.F32.BF16 R92, R120.reuse, R126, R92 ;  /* 0x0000007e785c723c */ /* 0x040fe2000004185c */
[----:B------:R-:W5:Y:S03]  /*9bd0*/  LDSM.16.MT88.4 R20, [R188+0x10800] ;  /* 0x01080000bc14783b */ /* 0x000f660000004200 */
[--C-:B------:R-:W-:Y:S02]  /*9be0*/  FFMA.FTZ R160, R24, UR4, -R168.reuse ;  /* 0x0000000418a07c23 */ /* 0x100fe400080108a8 */
[C---:B----4-:R-:W-:Y:S02]  /*9bf0*/  HMMA.16816.F32.BF16 R96, R120.reuse, R128, R96 ;  /* 0x000000807860723c */ /* 0x050fe40000041860 */
[----:B------:R-:W-:Y:S01]  /*9c00*/  MUFU.EX2 R158, R158 ;  /* 0x0000009e009e7308 */ /* 0x000fe20000000800 */
[----:B------:R-:W4:Y:S02]  /*9c10*/  LDSM.16.MT88.4 R124, [R192+0xd000] ;  /* 0x00d00000c07c783b */ /* 0x000f240000004200 */
[----:B------:R-:W-:Y:S01]  /*9c20*/  FFMA.FTZ R161, R25, UR4, -R168 ;  /* 0x0000000419a17c23 */ /* 0x000fe200080108a8 */
[C---:B------:R-:W-:Y:S06]  /*9c30*/  HMMA.16816.F32.BF16 R100, R120.reuse, R130, R100 ;  /* 0x000000827864723c */ /* 0x040fec0000041864 */
[----:B------:R-:W5:Y:S01]  /*9c40*/  MUFU.EX2 R159, R159 ;  /* 0x0000009f009f7308 */ /* 0x000f620000000800 */
[----:B------:R-:W4:Y:S01]  /*9c50*/  LDSM.16.MT88.4 R128, [R190+0xd000] ;  /* 0x00d00000be80783b */ /* 0x000f220000004200 */
[C---:B-1----:R-:W-:Y:S03]  /*9c60*/  HMMA.16816.F32.BF16 R104, R120.reuse, R136, R104 ;  /* 0x000000887868723c */ /* 0x042fe60000041868 */
[----:B---3--:R-:W-:Y:S03]  /*9c70*/  F2FP.BF16.F32.PACK_AB R24, R157, R156 ;  /* 0x0000009c9d18723e */ /* 0x008fe600000010ff */
[C---:B------:R-:W-:Y:S01]  /*9c80*/  HMMA.16816.F32.BF16 R108, R120.reuse, R138, R108 ;  /* 0x0000008a786c723c */ /* 0x040fe2000004186c */
[----:B------:R-:W1:Y:S01]  /*9c90*/  LDSM.16.MT88.4 R136, [R189+0xd000] ;  /* 0x00d00000bd88783b */ /* 0x000e620000004200 */
[----:B------:R-:W-:Y:S03]  /*9ca0*/  MUFU.EX2 R160, R160 ;  /* 0x000000a000a07308 */ /* 0x000fe60000000800 */
[--C-:B------:R-:W-:Y:S01]  /*9cb0*/  FFMA.FTZ R162, R26, UR4, -R166.reuse ;  /* 0x000000041aa27c23 */ /* 0x100fe200080108a6 */
[C---:B--2---:R-:W-:Y:S06]  /*9cc0*/  HMMA.16816.F32.BF16 R12, R120.reuse, R140, R12 ;  /* 0x0000008c780c723c */ /* 0x044fec000004180c */
[----:B------:R-:W2:Y:S01]  /*9cd0*/  MUFU.EX2 R161, R161 ;  /* 0x000000a100a17308 */ /* 0x000ea20000000800 */
[----:B------:R-:W-:Y:S01]  /*9ce0*/  FFMA.FTZ R163, R27, UR4, -R166 ;  /* 0x000000041ba37c23 */ /* 0x000fe200080108a6 */
[C---:B------:R-:W-:Y:S01]  /*9cf0*/  HMMA.16816.F32.BF16 R112, R120.reuse, R142, R112 ;  /* 0x0000008e7870723c */ /* 0x040fe20000041870 */
[----:B------:R-:W3:Y:S02]  /*9d00*/  LDSM.16.MT88.4 R140, [R190+0xf000] ;  /* 0x00f00000be8c783b */ /* 0x000ee40000004200 */
[----:B-----5:R-:W-:Y:S03]  /*9d10*/  F2FP.BF16.F32.PACK_AB R25, R159, R158 ;  /* 0x0000009e9f19723e */ /* 0x020fe600000010ff */
[C---:B------:R-:W-:Y:S02]  /*9d20*/  HMMA.16816.F32.BF16 R16, R120.reuse, R20, R16 ;  /* 0x000000147810723c */ /* 0x040fe40000041810 */
[----:B------:R-:W-:Y:S03]  /*9d30*/  MUFU.EX2 R162, R162 ;  /* 0x000000a200a27308 */ /* 0x000fe60000000800 */
[----:B------:R-:W-:Y:S01]  /*9d40*/  FFMA.FTZ R168, R33, UR4, -R168 ;  /* 0x0000000421a87c23 */ /* 0x000fe200080108a8 */
[----:B------:R-:W-:Y:S01]  /*9d50*/  HMMA.16816.F32.BF16 R116, R120, R22, R116 ;  /* 0x000000167874723c */ /* 0x000fe20000041874 */
[----:B------:R-:W5:Y:S05]  /*9d60*/  LDSM.16.MT88.4 R20, [R188+0xf000] ;  /* 0x00f00000bc14783b */ /* 0x000f6a0000004200 */
[----:B------:R-:W4:Y:S01]  /*9d70*/  MUFU.EX2 R163, R163 ;  /* 0x000000a300a37308 */ /* 0x000f220000000800 */
[----:B--2---:R-:W-:Y:S01]  /*9d80*/  F2FP.BF16.F32.PACK_AB R26, R161, R160 ;  /* 0x000000a0a11a723e */ /* 0x004fe200000010ff */
[----:B------:R-:W-:Y:S03]  /*9d90*/  FFMA.FTZ R166, R35, UR4, -R166 ;  /* 0x0000000423a67c23 */ /* 0x000fe600080108a6 */
[----:B------:R-:W-:Y:S01]  /*9da0*/  FADD.FTZ R156, R156, R173 ;  /* 0x000000ad9c9c7221 */ /* 0x000fe20000010000 */
[----:B------:R-:W-:Y:S01]  /*9db0*/  MOV R217, R0 ;  /* 0x0000000000d97202 */ /* 0x000fe20000000f00 */
[----:B------:R-:W2:Y:S03]  /*9dc0*/  LDSM.16.MT88.4 R120, [R192+0x11000] ;  /* 0x01100000c078783b */ /* 0x000ea60000004200 */
[----:B------:R-:W2:Y:S01]  /*9dd0*/  MUFU.EX2 R229, R168 ;  /* 0x000000a800e57308 */ /* 0x000ea20000000800 */
[----:B------:R-:W-:Y:S01]  /*9de0*/  FADD.FTZ R158, R158, R5 ;  /* 0x000000059e9e7221 */ /* 0x000fe20000010000 */
[----:B------:R-:W-:Y:S01]  /*9df0*/  FADD.FTZ R157, R157, R156 ;  /* 0x0000009c9d9d7221 */ /* 0x000fe20000010000 */
[----:B------:R-:W-:Y:S02]  /*9e00*/  MOV R0, R3 ;  /* 0x0000000300007202 */ /* 0x000fe40000000f00 */
[----:B------:R-:W-:Y:S01]  /*9e10*/  FADD.FTZ R159, R159, R158 ;  /* 0x0000009e9f9f7221 */ /* 0x000fe20000010000 */
[----:B------:R-:W-:Y:S01]  /*9e20*/  LDSM.16.MT88.4 R32, [R188+0xd800] ;  /* 0x00d80000bc20783b */ /* 0x000fe20000004200 */
[----:B------:R-:W-:Y:S03]  /*9e30*/  FADD.FTZ R160, R160, R157 ;  /* 0x0000009da0a07221 */ /* 0x000fe60000010000 */
[----:B------:R-:W2:Y:S01]  /*9e40*/  MUFU.EX2 R231, R166 ;  /* 0x000000a600e77308 */ /* 0x000ea20000000800 */
[----:B----4-:R-:W-:Y:S01]  /*9e50*/  F2FP.BF16.F32.PACK_AB R27, R163, R162 ;  /* 0x000000a2a31b723e */ /* 0x010fe200000010ff */
[----:B------:R-:W-:Y:S01]  /*9e60*/  FADD.FTZ R162, R162, R159 ;  /* 0x0000009fa2a27221 */ /* 0x000fe20000010000 */
[----:B------:R-:W-:Y:S03]  /*9e70*/  FADD.FTZ R161, R161, R160 ;  /* 0x000000a0a1a17221 */ /* 0x000fe60000010000 */
[----:B------:R-:W-:Y:S02]  /*9e80*/  FADD.FTZ R163, R163, R162 ;  /* 0x000000a2a3a37221 */ /* 0x000fe40000010000 */
[C---:B------:R-:W-:Y:S06]  /*9e90*/  HMMA.16816.F32.BF16 R8, R24.reuse, R124, R8 ;  /* 0x0000007c1808723c */ /* 0x040fec0000041808 */
[C---:B------:R-:W-:Y:S01]  /*9ea0*/  HMMA.16816.F32.BF16 R36, R24.reuse, R126, R36 ;  /* 0x0000007e1824723c */ /* 0x040fe20000041824 */
[----:B------:R-:W4:Y:S05]  /*9eb0*/  LDSM.16.MT88.4 R124, [R190+0x11000] ;  /* 0x01100000be7c783b */ /* 0x000f2a0000004200 */
[C---:B------:R-:W-:Y:S06]  /*9ec0*/  HMMA.16816.F32.BF16 R40, R24.reuse, R128, R40 ;  /* 0x000000801828723c */ /* 0x040fec0000041828 */
[C---:B------:R-:W-:Y:S01]  /*9ed0*/  HMMA.16816.F32.BF16 R44, R24.reuse, R130, R44 ;  /* 0x00000082182c723c */ /* 0x040fe2000004182c */
[----:B------:R-:W4:Y:S05]  /*9ee0*/  LDSM.16.MT88.4 R128, [R189+0x11000] ;  /* 0x01100000bd80783b */ /* 0x000f2a0000004200 */
[C---:B-1----:R-:W-:Y:S06]  /*9ef0*/  HMMA.16816.F32.BF16 R48, R24.reuse, R136, R48 ;  /* 0x000000881830723c */ /* 0x042fec0000041830 */
[C---:B------:R-:W-:Y:S01]  /*9f00*/  HMMA.16816.F32.BF16 R52, R24.reuse, R138, R52 ;  /* 0x0000008a1834723c */ /* 0x040fe20000041834 */
[----:B------:R-:W1:Y:S05]  /*9f10*/  LDSM.16.MT88.4 R136, [R188+0x11000] ;  /* 0x01100000bc88783b */ /* 0x000e6a0000004200 */
        /* <DEDUP_REMOVED lines=8> */
[----:B------:R-:W-:Y:S05]  /*9fa0*/  LDSM.16.MT88.4 R140, [R189+0xd800] ;  /* 0x00d80000bd8c783b */ /* 0x000fea0000004200 */
[C---:B------:R-:W-:Y:S06]  /*9fb0*/  HMMA.16816.F32.BF16 R80, R24.reuse, R152, R80 ;  /* 0x000000981850723c */ /* 0x040fec0000041850 */
[C---:B------:R-:W-:Y:S01]  /*9fc0*/  HMMA.16816.F32.BF16 R84, R24.reuse, R154, R84 ;  /* 0x0000009a1854723c */ /* 0x040fe20000041854 */
[----:B------:R-:W-:Y:S05]  /*9fd0*/  LDSM.16.MT88.4 R152, [R188+0xf800] ;  /* 0x00f80000bc98783b */ /* 0x000fea0000004200 */
[C---:B-----5:R-:W-:Y:S06]  /*9fe0*/  HMMA.16816.F32.BF16 R88, R24.reuse, R20, R88 ;  /* 0x000000141858723c */ /* 0x060fec0000041858 */
[C---:B------:R-:W-:Y:S05]  /*9ff0*/  HMMA.16816.F32.BF16 R92, R24.reuse, R22, R92 ;  /* 0x00000016185c723c */ /* 0x040fea000004185c */
[----:B------:R-:W-:Y:S01]  /*a000*/  F2FP.BF16.F32.PACK_AB R20, R225, R222 ;  /* 0x000000dee114723e */ /* 0x000fe200000010ff */
[C---:B--2---:R-:W-:Y:S05]  /*a010*/  HMMA.16816.F32.BF16 R96, R24.reuse, R120, R96 ;  /* 0x000000781860723c */ /* 0x044fea0000041860 */
[----:B------:R-:W-:Y:S01]  /*a020*/  F2FP.BF16.F32.PACK_AB R21, R227, R224 ;  /* 0x000000e0e315723e */ /* 0x000fe200000010ff */
[C---:B------:R-:W-:Y:S01]  /*a030*/  HMMA.16816.F32.BF16 R100, R24.reuse, R122, R100 ;  /* 0x0000007a1864723c */ /* 0x040fe20000041864 */
[----:B------:R-:W2:Y:S04]  /*a040*/  LDSM.16.MT88.4 R120, [R190+0xd800] ;  /* 0x00d80000be78783b */ /* 0x000ea80000004200 */
[----:B------:R-:W-:Y:S01]  /*a050*/  F2FP.BF16.F32.PACK_AB R22, R229, R226 ;  /* 0x000000e2e516723e */ /* 0x000fe200000010ff */
[C---:B----4-:R-:W-:Y:S05]  /*a060*/  HMMA.16816.F32.BF16 R104, R24.reuse, R124, R104 ;  /* 0x0000007c1868723c */ /* 0x050fea0000041868 */
[----:B------:R-:W-:Y:S01]  /*a070*/  F2FP.BF16.F32.PACK_AB R23, R231, R228 ;  /* 0x000000e4e717723e */ /* 0x000fe200000010ff */
[C---:B------:R-:W-:Y:S01]  /*a080*/  HMMA.16816.F32.BF16 R108, R24.reuse, R126, R108 ;  /* 0x0000007e186c723c */ /* 0x040fe2000004186c */
[----:B------:R-:W3:Y:S04]  /*a090*/  LDSM.16.MT88.4 R124, [R192+0xf800] ;  /* 0x00f80000c07c783b */ /* 0x000ee80000004200 */
[----:B------:R-:W-:Y:S01]  /*a0a0*/  FADD.FTZ R222, R222, R161 ;  /* 0x000000a1dede7221 */ /* 0x000fe20000010000 */
[C---:B------:R-:W-:Y:S05]  /*a0b0*/  HMMA.16816.F32.BF16 R12, R24.reuse, R128, R12 ;  /* 0x00000080180c723c */ /* 0x040fea000004180c */
[----:B------:R-:W-:Y:S01]  /*a0c0*/  FADD.FTZ R224, R224, R163 ;  /* 0x000000a3e0e07221 */ /* 0x000fe20000010000 */
[C---:B------:R-:W-:Y:S05]  /*a0d0*/  HMMA.16816.F32.BF16 R112, R24.reuse, R130, R112 ;  /* 0x000000821870723c */ /* 0x040fea0000041870 */
[----:B------:R-:W-:Y:S01]  /*a0e0*/  FADD.FTZ R225, R225, R222 ;  /* 0x000000dee1e17221 */ /* 0x000fe20000010000 */
[C---:B-1----:R-:W-:Y:S05]  /*a0f0*/  HMMA.16816.F32.BF16 R16, R24.reuse, R136, R16 ;  /* 0x000000881810723c */ /* 0x042fea0000041810 */
[----:B------:R-:W-:Y:S01]  /*a100*/  FADD.FTZ R227, R227, R224 ;  /* 0x000000e0e3e37221 */ /* 0x000fe20000010000 */
[----:B------:R-:W-:Y:S01]  /*a110*/  HMMA.16816.F32.BF16 R116, R24, R138, R116 ;  /* 0x0000008a1874723c */ /* 0x000fe20000041874 */
[----:B------:R-:W1:Y:S04]  /*a120*/  LDSM.16.MT88.4 R24, [R192+0x11800] ;  /* 0x01180000c018783b */ /* 0x000e680000004200 */
[----:B------:R-:W-:Y:S01]  /*a130*/  FADD.FTZ R226, R226, R225 ;  /* 0x000000e1e2e27221 */ /* 0x000fe20000010000 */
[C---:B------:R-:W-:Y:S03]  /*a140*/  HMMA.16816.F32.BF16 R128, R20.reuse, R28, R8 ;  /* 0x0000001c1480723c */ /* 0x040fe60000041808 */
[----:B------:R-:W4:Y:S02]  /*a150*/  LDSM.16.MT88.4 R8, [R190+0x11800] ;  /* 0x01180000be08783b */ /* 0x000f240000004200 */
[----:B------:R-:W-:Y:S01]  /*a160*/  FADD.FTZ R228, R228, R227 ;  /* 0x000000e3e4e47221 */ /* 0x000fe20000010000 */
[C---:B------:R-:W-:Y:S05]  /*a170*/  HMMA.16816.F32.BF16 R36, R20.reuse, R30, R36 ;  /* 0x0000001e1424723c */ /* 0x040fea0000041824 */
[----:B------:R-:W5:Y:S01]  /*a180*/  LDSM.16.MT88.4 R28, [R189+0x11800] ;  /* 0x01180000bd1c783b */ /* 0x000f620000004200 */
[C---:B--2---:R-:W-:Y:S05]  /*a190*/  HMMA.16816.F32.BF16 R40, R20.reuse, R120, R40 ;  /* 0x000000781428723c */ /* 0x044fea0000041828 */
[----:B------:R-:W-:Y:S01]  /*a1a0*/  FADD.FTZ R221, R229, R226 ;  /* 0x000000e2e5dd7221 */ /* 0x000fe20000010000 */
[C---:B------:R-:W-:Y:S05]  /*a1b0*/  HMMA.16816.F32.BF16 R44, R20.reuse, R122, R44 ;  /* 0x0000007a142c723c */ /* 0x040fea000004182c */
[----:B------:R-:W-:Y:S01]  /*a1c0*/  FADD.FTZ R219, R231, R228 ;  /* 0x000000e4e7db7221 */ /* 0x000fe20000010000 */
[C---:B------:R-:W-:Y:S06]  /*a1d0*/  HMMA.16816.F32.BF16 R48, R20.reuse, R140, R48 ;  /* 0x0000008c1430723c */ /* 0x040fec0000041830 */
[C---:B------:R-:W-:Y:S06]  /*a1e0*/  HMMA.16816.F32.BF16 R52, R20.reuse, R142, R52 ;  /* 0x0000008e1434723c */ /* 0x040fec0000041834 */
[C---:B------:R-:W-:Y:S06]  /*a1f0*/  HMMA.16816.F32.BF16 R56, R20.reuse, R32, R56 ;  /* 0x000000201438723c */ /* 0x040fec0000041838 */
[C---:B------:R-:W-:Y:S01]  /*a200*/  HMMA.16816.F32.BF16 R60, R20.reuse, R34, R60 ;  /* 0x00000022143c723c */ /* 0x040fe2000004183c */
[----:B------:R-:W2:Y:S05]  /*a210*/  LDSM.16.MT88.4 R32, [R188+0x11800] ;  /* 0x01180000bc20783b */ /* 0x000eaa0000004200 */
[C---:B---3--:R-:W-:Y:S06]  /*a220*/  HMMA.16816.F32.BF16 R64, R20.reuse, R124, R64 ;  /* 0x0000007c1440723c */ /* 0x048fec0000041840 */
[C---:B------:R-:W-:Y:S06]  /*a230*/  HMMA.16816.F32.BF16 R68, R20.reuse, R126, R68 ;  /* 0x0000007e1444723c */ /* 0x040fec0000041844 */
[C---:B------:R-:W-:Y:S06]  /*a240*/  HMMA.16816.F32.BF16 R72, R20.reuse, R144, R72 ;  /* 0x000000901448723c */ /* 0x040fec0000041848 */
[C---:B------:R-:W-:Y:S06]  /*a250*/  HMMA.16816.F32.BF16 R76, R20.reuse, R146, R76 ;  /* 0x00000092144c723c */ /* 0x040fec000004184c */
[C---:B------:R-:W-:Y:S06]  /*a260*/  HMMA.16816.F32.BF16 R80, R20.reuse, R148, R80 ;  /* 0x000000941450723c */ /* 0x040fec0000041850 */
[C---:B------:R-:W-:Y:S06]  /*a270*/  HMMA.16816.F32.BF16 R84, R20.reuse, R150, R84 ;  /* 0x000000961454723c */ /* 0x040fec0000041854 */
[C---:B------:R-:W-:Y:S06]  /*a280*/  HMMA.16816.F32.BF16 R88, R20.reuse, R152, R88 ;  /* 0x000000981458723c */ /* 0x040fec0000041858 */
[C---:B------:R-:W-:Y:S06]  /*a290*/  HMMA.16816.F32.BF16 R92, R20.reuse, R154, R92 ;  /* 0x0000009a145c723c */ /* 0x040fec000004185c */
[C---:B-1----:R-:W-:Y:S06]  /*a2a0*/  HMMA.16816.F32.BF16 R96, R20.reuse, R24, R96 ;  /* 0x000000181460723c */ /* 0x042fec0000041860 */
[C---:B------:R-:W-:Y:S06]  /*a2b0*/  HMMA.16816.F32.BF16 R100, R20.reuse, R26, R100 ;  /* 0x0000001a1464723c */ /* 0x040fec0000041864 */
[C---:B----4-:R-:W-:Y:S06]  /*a2c0*/  HMMA.16816.F32.BF16 R104, R20.reuse, R8, R104 ;  /* 0x000000081468723c */ /* 0x050fec0000041868 */
[C---:B------:R-:W-:Y:S06]  /*a2d0*/  HMMA.16816.F32.BF16 R108, R20.reuse, R10, R108 ;  /* 0x0000000a146c723c */ /* 0x040fec000004186c */
[C---:B-----5:R-:W-:Y:S06]  /*a2e0*/  HMMA.16816.F32.BF16 R124, R20.reuse, R28, R12 ;  /* 0x0000001c147c723c */ /* 0x060fec000004180c */
[C---:B------:R-:W-:Y:S06]  /*a2f0*/  HMMA.16816.F32.BF16 R112, R20.reuse, R30, R112 ;  /* 0x0000001e1470723c */ /* 0x040fec0000041870 */
[C---:B--2---:R-:W-:Y:S06]  /*a300*/  HMMA.16816.F32.BF16 R120, R20.reuse, R32, R16 ;  /* 0x000000201478723c */ /* 0x044fec0000041810 */
[----:B------:R-:W-:Y:S01]  /*a310*/  HMMA.16816.F32.BF16 R116, R20, R34, R116 ;  /* 0x000000221474723c */ /* 0x000fe20000041874 */
[----:B------:R-:W-:Y:S11]  /*a320*/  @!UPT UIADD3 URZ, URZ, URZ, URZ ;  /* 0x0000003f3f3ff290 */ /* 0x000ff6000fffe03f */
[----:B------:R-:W-:Y:S01]  /*a330*/  @!UPT UIADD3 URZ, URZ, URZ, URZ ;  /* 0x0000003f3f3ff290 */ /* 0x000fe2000fffe03f */
[----:B------:R-:W-:Y:S11]  /*a340*/  @P1 BRA `(.L_x_746) ;  /* 0xffffffc8001c1947 */ /* 0x000ff6000383ffff */
.L_x_742:
[----:B------:R-:W1:Y:S01]  /*a350*/  SHFL.BFLY PT, R0, R219, 0x2, 0x1f ;  /* 0x0c401f00db007f89 */ /* 0x000e6200000e0000 */
[----:B------:R-:W2:Y:S01]  /*a360*/  S2UR UR4, SR_CgaCtaId ;  /* 0x00000000000479c3 */ /* 0x000ea20000008800 */
[----:B------:R-:W-:Y:S01]  /*a370*/  MOV R5, 0x3f800000 ;  /* 0x3f80000000057802 */ /* 0x000fe20000000f00 */
[----:B------:R-:W-:Y:S01]  /*a380*/  UMOV UR5, 0x400 ;  /* 0x0000040000057882 */ /* 0x000fe20000000000 */
[----:B------:R-:W3:Y:S01]  /*a390*/  SHFL.BFLY PT, R2, R221, 0x2, 0x1f ;  /* 0x0c401f00dd027f89 */ /* 0x000ee200000e0000 */
[----:B------:R-:W-:Y:S01]  /*a3a0*/  MOV R6, 0x3f800000 ;  /* 0x3f80000000067802 */ /* 0x000fe20000000f00 */
[----:B-1----:R-:W-:Y:S01]  /*a3b0*/  FADD.FTZ R7, R0, R219 ;  /* 0x000000db00077221 */ /* 0x002fe20000010000 */
[----:B--2---:R-:W-:Y:S01]  /*a3c0*/  ULEA UR4, UR4, UR5, 0x18 ;  /* 0x0000000504047291 */ /* 0x004fe2000f8ec03f */
[----:B------:R-:W1:Y:S01]  /*a3d0*/  S2R R0, SR_TID.X ;  /* 0x0000000000007919 */ /* 0x000e620000002100 */
[----:B---3--:R-:W-:Y:S02]  /*a3e0*/  FADD.FTZ R9, R2, R221 ;  /* 0x000000dd02097221 */ /* 0x008fe40000010000 */
[----:B------:R-:W2:Y:S04]  /*a3f0*/  SHFL.BFLY PT, R2, R7, 0x1, 0x1f ;  /* 0x0c201f0007027f89 */ /* 0x000ea800000e0000 */
[----:B------:R-:W3:Y:S01]  /*a400*/  SHFL.BFLY PT, R4, R9, 0x1, 0x1f ;  /* 0x0c201f0009047f89 */ /* 0x000ee200000e0000 */
[----:B--2---:R-:W-:Y:S01]  /*a410*/  FADD.FTZ R2, R7, R2 ;  /* 0x0000000207027221 */ /* 0x004fe20000010000 */
[----:B-1----:R-:W-:Y:S01]  /*a420*/  SHF.R.S32.HI R7, RZ, 0x1f, R0 ;  /* 0x0000001fff077819 */ /* 0x002fe20000011400 */
[----:B---3--:R-:W-:-:S03]  /*a430*/  FADD.FTZ R4, R9, R4 ;  /* 0x0000000409047221 */ /* 0x008fc60000010000 */
[----:B------:R-:W-:Y:S02]  /*a440*/  FSETP.NE.FTZ.AND P3, PT, R2, RZ, PT ;  /* 0x000000ff0200720b */ /* 0x000fe40003f75000 */
[----:B------:R-:W-:Y:S02]  /*a450*/  LEA.HI R8, R7, R0, RZ, 0x2 ;  /* 0x0000000007087211 */ /* 0x000fe400078f10ff */
[----:B------:R-:W-:Y:S02]  /*a460*/  FSETP.NE.FTZ.AND P4, PT, R4, RZ, PT ;  /* 0x000000ff0400720b */ /* 0x000fe40003f95000 */
[--C-:B------:R-:W-:Y:S02]  /*a470*/  SHF.R.S32.HI R10, RZ, 0x2, R8.reuse ;  /* 0x00000002ff0a7819 */ /* 0x100fe40000011408 */
[----:B------:R-:W-:Y:S02]  /*a480*/  SHF.R.S32.HI R9, RZ, 0x1f, R8 ;  /* 0x0000001fff097819 */ /* 0x000fe40000011408 */
[----:B------:R-:W-:-:S02]  /*a490*/  LOP3.LUT R11, R8, 0x3ffffffc, RZ, 0xc0, !PT ;  /* 0x3ffffffc080b7812 */ /* 0x000fc400078ec0ff */
[----:B------:R-:W-:Y:S01]  /*a4a0*/  LEA.HI R9, R9, R10, RZ, 0x3 ;  /* 0x0000000a09097211 */ /* 0x000fe200078f18ff */
[----:B------:R-:W1:Y:S01]  /*a4b0*/  @P3 MUFU.RCP R6, R2 ;  /* 0x0000000200063308 */ /* 0x000e620000001000 */
[----:B------:R-:W-:Y:S02]  /*a4c0*/  IADD3 R11, -R11, R0, RZ ;  /* 0x000000000b0b7210 */ /* 0x000fe40007ffe1ff */
[----:B------:R-:W-:-:S04]  /*a4d0*/  LOP3.LUT R9, R9, 0xfffffff8, RZ, 0xc0, !PT ;  /* 0xfffffff809097812 */ /* 0x000fc800078ec0ff */
[----:B------:R-:W-:Y:S01]  /*a4e0*/  IADD3 R9, R10, -R9, RZ ;  /* 0x800000090a097210 */ /* 0x000fe20007ffe0ff */
[----:B------:R-:W2:Y:S01]  /*a4f0*/  @P4 MUFU.RCP R5, R4 ;  /* 0x0000000400054308 */ /* 0x000ea20000001000 */
[----:B------:R-:W-:Y:S02]  /*a500*/  LEA.HI R10, R7, R0, RZ, 0x5 ;  /* 0x00000000070a7211 */ /* 0x000fe400078f28ff */
[C---:B------:R-:W-:Y:S02]  /*a510*/  SHF.L.U32 R12, R9.reuse, 0x6, RZ ;  /* 0x00000006090c7819 */ /* 0x040fe400000006ff */
[----:B------:R-:W-:Y:S02]  /*a520*/  SHF.R.S32.HI R8, RZ, 0x5, R10 ;  /* 0x00000005ff087819 */ /* 0x000fe4000001140a */
[----:B------:R-:W-:Y:S01]  /*a530*/  LOP3.LUT R12, R12, 0x1c0, RZ, 0xc0, !PT ;  /* 0x000001c00c0c7812 */ /* 0x000fe200078ec0ff */
[----:B------:R-:W-:Y:S01]  /*a540*/  @P4 MUFU.LG2 R4, R4 ;  /* 0x0000000400044308 */ /* 0x000fe20000000c00 */
[----:B------:R-:W-:Y:S01]  /*a550*/  LOP3.LUT R13, R9, 0x1, RZ, 0xc0, !PT ;  /* 0x00000001090d7812 */ /* 0x000fe200078ec0ff */
[----:B-1----:R-:W-:Y:S01]  /*a560*/  FMUL.FTZ R131, R6, R131 ;  /* 0x0000008306837220 */ /* 0x002fe20000410000 */
[----:B------:R-:W-:Y:S01]  /*a570*/  LEA R11, R8, R11, 0x9 ;  /* 0x0000000b080b7211 */ /* 0x000fe200078e48ff */
[----:B------:R-:W-:Y:S01]  /*a580*/  FMUL.FTZ R130, R6, R130 ;  /* 0x0000008206827220 */ /* 0x000fe20000410000 */
[----:B------:R-:W-:Y:S01]  /*a590*/  LEA.HI R12, R12, R12, RZ, 0x1d ;  /* 0x0000000c0c0c7211 */ /* 0x000fe200078fe8ff */
[C---:B------:R-:W-:Y:S01]  /*a5a0*/  FMUL.FTZ R39, R6.reuse, R39 ;  /* 0x0000002706277220 */ /* 0x040fe20000410000 */
[----:B------:R-:W-:Y:S01]  /*a5b0*/  ISETP.NE.U32.AND P0, PT, R13, 0x1, PT ;  /* 0x000000010d00780c */ /* 0x000fe20003f05070 */
[C---:B------:R-:W-:Y:S01]  /*a5c0*/  FMUL.FTZ R38, R6.reuse, R38 ;  /* 0x0000002606267220 */ /* 0x040fe20000410000 */
[----:B------:R-:W-:Y:S01]  /*a5d0*/  LEA R11, R11, R12, 0x1 ;  /* 0x0000000c0b0b7211 */ /* 0x000fe200078e08ff */
[----:B--2---:R-:W-:Y:S01]  /*a5e0*/  FMUL.FTZ R128, R5, R128 ;  /* 0x0000008005807220 */ /* 0x004fe20000410000 */
[----:B------:R-:W-:Y:S01]  /*a5f0*/  R2P PR, R9, 0x6 ;  /* 0x0000000609007804 */ /* 0x000fe20000000000 */
[C---:B------:R-:W-:Y:S01]  /*a600*/  FMUL.FTZ R129, R5.reuse, R129 ;  /* 0x0000008105817220 */ /* 0x040fe20000410000 */
[----:B------:R-:W-:Y:S01]  /*a610*/  MOV R9, 0x20 ;  /* 0x0000002000097802 */ /* 0x000fe20000000f00 */
[----:B------:R-:W-:Y:S01]  /*a620*/  FMUL.FTZ R36, R5, R36 ;  /* 0x0000002405247220 */ /* 0x000fe20000410000 */
[----:B------:R-:W-:Y:S01]  /*a630*/  LEA R11, R11, UR4, 0x1 ;  /* 0x000000040b0b7c11 */ /* 0x000fe2000f8e08ff */
[----:B------:R-:W-:Y:S01]  /*a640*/  FMUL.FTZ R37, R5, R37 ;  /* 0x0000002505257220 */ /* 0x000fe20000410000 */
[----:B------:R-:W-:Y:S01]  /*a650*/  SEL R12, R9, 0xffffffe0, !P1 ;  /* 0xffffffe0090c7807 */ /* 0x000fe20004800000 */
[C---:B------:R-:W-:Y:S01]  /*a660*/  FMUL.FTZ R40, R5.reuse, R40 ;  /* 0x0000002805287220 */ /* 0x040fe20000410000 */
[----:B------:R-:W-:Y:S01]  /*a670*/  MOV R9, 0x40 ;  /* 0x0000004000097802 */ /* 0x000fe20000000f00 */
[C---:B------:R-:W-:Y:S01]  /*a680*/  FMUL.FTZ R41, R5.reuse, R41 ;  /* 0x0000002905297220 */ /* 0x040fe20000410000 */
[C---:B------:R-:W-:Y:S01]  /*a690*/  FMUL.FTZ R43, R6.reuse, R43 ;  /* 0x0000002b062b7220 */ /* 0x040fe20000410000 */
[C---:B------:R-:W-:Y:S01]  /*a6a0*/  FMUL.FTZ R42, R6.reuse, R42 ;  /* 0x0000002a062a7220 */ /* 0x040fe20000410000 */
[C---:B------:R-:W-:Y:S01]  /*a6b0*/  FMUL.FTZ R44, R5.reuse, R44 ;  /* 0x0000002c052c7220 */ /* 0x040fe20000410000 */
[----:B------:R-:W-:Y:S01]  /*a6c0*/  FMUL.FTZ R45, R5, R45 ;  /* 0x0000002d052d7220 */ /* 0x000fe20000410000 */
[C---:B------:R-:W-:Y:S01]  /*a6d0*/  FMUL.FTZ R47, R6.reuse, R47 ;  /* 0x0000002f062f7220 */ /* 0x040fe20000410000 */
[C---:B------:R-:W-:Y:S01]  /*a6e0*/  FMUL.FTZ R46, R6.reuse, R46 ;  /* 0x0000002e062e7220 */ /* 0x040fe20000410000 */
[----:B------:R-:W-:Y:S01]  /*a6f0*/  IADD3 R13, R11, -0x10, RZ ;  /* 0xfffffff00b0d7810 */ /* 0x000fe20007ffe0ff */
[C---:B------:R-:W-:Y:S01]  /*a700*/  FMUL.FTZ R48, R5.reuse, R48 ;  /* 0x0000003005307220 */ /* 0x040fe20000410000 */
[----:B------:R-:W-:Y:S01]  /*a710*/  FMUL.FTZ R49, R5, R49 ;  /* 0x0000003105317220 */ /* 0x000fe20000410000 */
[C---:B------:R-:W-:Y:S01]  /*a720*/  FMUL.FTZ R51, R6.reuse, R51 ;  /* 0x0000003306337220 */ /* 0x040fe20000410000 */
[C---:B------:R-:W-:Y:S01]  /*a730*/  FMUL.FTZ R50, R6.reuse, R50 ;  /* 0x0000003206327220 */ /* 0x040fe20000410000 */
[----:B------:R-:W-:Y:S01]  /*a740*/  @P0 IADD3 R13, R11, 0x10, RZ ;  /* 0x000000100b0d0810 */ /* 0x000fe20007ffe0ff */
[C---:B------:R-:W-:Y:S01]  /*a750*/  FMUL.FTZ R52, R5.reuse, R52 ;  /* 0x0000003405347220 */ /* 0x040fe20000410000 */
[----:B------:R-:W-:Y:S01]  /*a760*/  FMUL.FTZ R53, R5, R53 ;  /* 0x0000003505357220 */ /* 0x000fe20000410000 */
[C---:B------:R-:W-:Y:S01]  /*a770*/  FMUL.FTZ R55, R6.reuse, R55 ;  /* 0x0000003706377220 */ /* 0x040fe20000410000 */
[C---:B------:R-:W-:Y:S01]  /*a780*/  FMUL.FTZ R54, R6.reuse, R54 ;  /* 0x0000003606367220 */ /* 0x040fe20000410000 */
[----:B------:R-:W-:Y:S01]  /*a790*/  F2FP.BF16.F32.PACK_AB R128, R129, R128 ;  /* 0x000000808180723e */ /* 0x000fe200000010ff */
[----:B------:R-:W-:Y:S01]  /*a7a0*/  FMUL.FTZ R56, R5, R56 ;  /* 0x0000003805387220 */ /* 0x000fe20000410000 */
[----:B------:R-:W-:Y:S01]  /*a7b0*/  F2FP.BF16.F32.PACK_AB R130, R131, R130 ;  /* 0x000000828382723e */ /* 0x000fe200000010ff */
[----:B------:R-:W-:Y:S01]  /*a7c0*/  FMUL.FTZ R57, R5, R57 ;  /* 0x0000003905397220 */ /* 0x000fe20000410000 */
[----:B------:R-:W-:Y:S01]  /*a7d0*/  SEL R14, R9, 0xffffffc0, !P2 ;  /* 0xffffffc0090e7807 */ /* 0x000fe20005000000 */
[C---:B------:R-:W-:Y:S01]  /*a7e0*/  FMUL.FTZ R59, R6.reuse, R59 ;  /* 0x0000003b063b7220 */ /* 0x040fe20000410000 */
[C---:B------:R-:W-:Y:S01]  /*a7f0*/  FMUL.FTZ R58, R6.reuse, R58 ;  /* 0x0000003a063a7220 */ /* 0x040fe20000410000 */
[----:B------:R-:W-:Y:S01]  /*a800*/  F2FP.BF16.F32.PACK_AB R36, R37, R36 ;  /* 0x000000242524723e */ /* 0x000fe200000010ff */
[----:B------:R-:W-:Y:S01]  /*a810*/  FMUL.FTZ R60, R5, R60 ;  /* 0x0000003c053c7220 */ /* 0x000fe20000410000 */
[----:B------:R-:W-:Y:S01]  /*a820*/  F2FP.BF16.F32.PACK_AB R38, R39, R38 ;  /* 0x000000262726723e */ /* 0x000fe200000010ff */
[----:B------:R-:W-:Y:S01]  /*a830*/  FMUL.FTZ R61, R5, R61 ;  /* 0x0000003d053d7220 */ /* 0x000fe20000410000 */
[C---:B------:R-:W-:Y:S01]  /*a840*/  FMUL.FTZ R63, R6.reuse, R63 ;  /* 0x0000003f063f7220 */ /* 0x040fe20000410000 */
[C---:B------:R-:W-:Y:S01]  /*a850*/  FMUL.FTZ R62, R6.reuse, R62 ;  /* 0x0000003e063e7220 */ /* 0x040fe20000410000 */
[----:B------:R-:W-:Y:S01]  /*a860*/  F2FP.BF16.F32.PACK_AB R40, R41, R40 ;  /* 0x000000282928723e */ /* 0x000fe200000010ff */
[----:B------:R-:W-:Y:S01]  /*a870*/  FMUL.FTZ R64, R5, R64 ;  /* 0x0000004005407220 */ /* 0x000fe20000410000 */
[----:B------:R-:W-:Y:S01]  /*a880*/  F2FP.BF16.F32.PACK_AB R42, R43, R42 ;  /* 0x0000002a2b2a723e */ /* 0x000fe200000010ff */
[----:B------:R-:W-:Y:S01]  /*a890*/  FMUL.FTZ R65, R5, R65 ;  /* 0x0000004105417220 */ /* 0x000fe20000410000 */
[----:B------:R-:W-:Y:S01]  /*a8a0*/  IADD3 R15, R11, R12, RZ ;  /* 0x0000000c0b0f7210 */ /* 0x000fe20007ffe0ff */
[C---:B------:R-:W-:Y:S01]  /*a8b0*/  FMUL.FTZ R67, R6.reuse, R67 ;  /* 0x0000004306437220 */ /* 0x040fe20000410000 */
[----:B------:R-:W-:Y:S01]  /*a8c0*/  FMUL.FTZ R66, R6, R66 ;  /* 0x0000004206427220 */ /* 0x000fe20000410000 */
[----:B------:R-:W-:Y:S01]  /*a8d0*/  F2FP.BF16.F32.PACK_AB R44, R45, R44 ;  /* 0x0000002c2d2c723e */ /* 0x000fe200000010ff */
[----:B------:R-:W-:Y:S01]  /*a8e0*/  FMUL.FTZ R68, R5, R68 ;  /* 0x0000004405447220 */ /* 0x000fe20000410000 */
[----:B------:R-:W-:Y:S01]  /*a8f0*/  F2FP.BF16.F32.PACK_AB R46, R47, R46 ;  /* 0x0000002e2f2e723e */ /* 0x000fe200000010ff */
[----:B------:R-:W-:Y:S01]  /*a900*/  FMUL.FTZ R69, R5, R69 ;  /* 0x0000004505457220 */ /* 0x000fe20000410000 */
[----:B------:R-:W-:Y:S01]  /*a910*/  IADD3 R9, R12, R13, RZ ;  /* 0x0000000d0c097210 */ /* 0x000fe20007ffe0ff */
        /* <DEDUP_REMOVED lines=10> */
[----:B------:R-:W-:Y:S01]  /*a9c0*/  STS [R11], R128 ;  /* 0x000000800b007388 */ /* 0x000fe20000000800 */
[----:B------:R-:W-:Y:S01]  /*a9d0*/  F2FP.BF16.F32.PACK_AB R54, R55, R54 ;  /* 0x000000363736723e */ /* 0x000fe200000010ff */
[C---:B------:R-:W-:Y:S01]  /*a9e0*/  FMUL.FTZ R76, R5.reuse, R76 ;  /* 0x0000004c054c7220 */ /* 0x040fe20000410000 */
[----:B------:R-:W-:Y:S01]  /*a9f0*/  IADD3 R21, R14, R13, RZ ;  /* 0x0000000d0e157210 */ /* 0x000fe20007ffe0ff */
[----:B------:R-:W-:Y:S01]  /*aa00*/  STS [R11+0x400], R130 ;  /* 0x000400820b007388 */ /* 0x000fe20000000800 */
[----:B------:R-:W-:Y:S01]  /*aa10*/  FMUL.FTZ R77, R5, R77 ;  /* 0x0000004d054d7220 */ /* 0x000fe20000410000 */
[C---:B------:R-:W-:Y:S01]  /*aa20*/  FMUL.FTZ R79, R6.reuse, R79 ;  /* 0x0000004f064f7220 */ /* 0x040fe20000410000 */
[----:B------:R-:W-:Y:S01]  /*aa30*/  FMUL.FTZ R78, R6, R78 ;  /* 0x0000004e064e7220 */ /* 0x000fe20000410000 */
[----:B------:R-:W-:Y:S01]  /*aa40*/  F2FP.BF16.F32.PACK_AB R56, R57, R56 ;  /* 0x000000383938723e */ /* 0x000fe200000010ff */
[----:B------:R-:W-:Y:S01]  /*aa50*/  STS [R13], R36 ;  /* 0x000000240d007388 */ /* 0x000fe20000000800 */
[----:B------:R-:W-:Y:S01]  /*aa60*/  F2FP.BF16.F32.PACK_AB R58, R59, R58 ;  /* 0x0000003a3b3a723e */ /* 0x000fe200000010ff */
[----:B------:R-:W-:Y:S01]  /*aa70*/  FMUL.FTZ R80, R5, R80 ;  /* 0x0000005005507220 */ /* 0x000fe20000410000 */
[----:B------:R-:W-:Y:S01]  /*aa80*/  IADD3 R23, R15, R14, RZ ;  /* 0x0000000e0f177210 */ /* 0x000fe20007ffe0ff */
[----:B------:R-:W-:Y:S01]  /*aa90*/  STS [R13+0x400], R38 ;  /* 0x000400260d007388 */ /* 0x000fe20000000800 */
[----:B------:R-:W-:Y:S01]  /*aaa0*/  ISETP.NE.AND P0, PT, R206, -0x1, PT ;  /* 0xffffffffce00780c */ /* 0x000fe20003f05270 */
[----:B------:R-:W-:Y:S01]  /*aab0*/  FMUL.FTZ R81, R5, R81 ;  /* 0x0000005105517220 */ /* 0x000fe20000410000 */
[C---:B------:R-:W-:Y:S01]  /*aac0*/  FMUL.FTZ R83, R6.reuse, R83 ;  /* 0x0000005306537220 */ /* 0x040fe20000410000 */
[C---:B------:R-:W-:Y:S01]  /*aad0*/  FMUL.FTZ R82, R6.reuse, R82 ;  /* 0x0000005206527220 */ /* 0x040fe20000410000 */
[----:B------:R-:W-:Y:S01]  /*aae0*/  F2FP.BF16.F32.PACK_AB R60, R61, R60 ;  /* 0x0000003c3d3c723e */ /* 0x000fe200000010ff */
[----:B------:R-:W-:Y:S01]  /*aaf0*/  STS [R15], R40 ;  /* 0x000000280f007388 */ /* 0x000fe20000000800 */
[----:B------:R-:W-:Y:S01]  /*ab00*/  F2FP.BF16.F32.PACK_AB R62, R63, R62 ;  /* 0x0000003e3f3e723e */ /* 0x000fe200000010ff */
[----:B------:R-:W-:Y:S01]  /*ab10*/  FMUL.FTZ R84, R5, R84 ;  /* 0x0000005405547220 */ /* 0x000fe20000410000 */
[----:B------:R-:W-:Y:S01]  /*ab20*/  IADD3 R25, R9, R14, RZ ;  /* 0x0000000e09197210 */ /* 0x000fe20007ffe0ff */
[----:B------:R-:W-:Y:S01]  /*ab30*/  STS [R15+0x400], R42 ;  /* 0x0004002a0f007388 */ /* 0x000fe20000000800 */
[----:B------:R-:W-:Y:S01]  /*ab40*/  FMUL.FTZ R85, R5, R85 ;  /* 0x0000005505557220 */ /* 0x000fe20000410000 */
[C---:B------:R-:W-:Y:S01]  /*ab50*/  FMUL.FTZ R87, R6.reuse, R87 ;  /* 0x0000005706577220 */ /* 0x040fe20000410000 */
[C---:B------:R-:W-:Y:S01]  /*ab60*/  FMUL.FTZ R86, R6.reuse, R86 ;  /* 0x0000005606567220 */ /* 0x040fe20000410000 */
[----:B------:R-:W-:Y:S01]  /*ab70*/  F2FP.BF16.F32.PACK_AB R64, R65, R64 ;  /* 0x000000404140723e */ /* 0x000fe200000010ff */
[----:B------:R-:W-:Y:S01]  /*ab80*/  STS [R9], R44 ;  /* 0x0000002c09007388 */ /* 0x000fe20000000800 */
[----:B------:R-:W-:Y:S01]  /*ab90*/  F2FP.BF16.F32.PACK_AB R66, R67, R66 ;  /* 0x000000424342723e */ /* 0x000fe200000010ff */
[C---:B------:R-:W-:Y:S01]  /*aba0*/  FMUL.FTZ R88, R5.reuse, R88 ;  /* 0x0000005805587220 */ /* 0x040fe20000410000 */
[----:B------:R-:W-:Y:S01]  /*abb0*/  FMUL.FTZ R89, R5, R89 ;  /* 0x0000005905597220 */ /* 0x000fe20000410000 */
[----:B------:R-:W-:Y:S01]  /*abc0*/  STS [R9+0x400], R46 ;  /* 0x0004002e09007388 */ /* 0x000fe20000000800 */
        /* <DEDUP_REMOVED lines=35> */
[----:B------:R-:W-:Y:S01]  /*ae00*/  STS [R11+0x2000], R64 ;  /* 0x002000400b007388 */ /* 0x000fe20000000800 */
        /* <DEDUP_REMOVED lines=26> */
[C---:B------:R-:W-:Y:S01]  /*afb0*/  FMUL.FTZ R121, R5.reuse, R121 ;  /* 0x0000007905797220 */ /* 0x040fe20000410000 */
[----:B------:R-:W-:Y:S01]  /*afc0*/  STS [R9+0x2400], R78 ;  /* 0x0024004e09007388 */ /* 0x000fe20000000800 */
[----:B------:R-:W-:Y:S01]  /*afd0*/  FMUL.FTZ R116, R5, R116 ;  /* 0x0000007405747220 */ /* 0x000fe20000410000 */
[C---:B------:R-:W-:Y:S01]  /*afe0*/  FMUL.FTZ R123, R6.reuse, R123 ;  /* 0x0000007b067b7220 */ /* 0x040fe20000410000 */
[C---:B------:R-:W-:Y:S01]  /*aff0*/  FMUL.FTZ R122, R6.reuse, R122 ;  /* 0x0000007a067a7220 */ /* 0x040fe20000410000 */
[----:B------:R-:W-:Y:S01]  /*b000*/  F2FP.BF16.F32.PACK_AB R100, R101, R100 ;  /* 0x000000646564723e */ /* 0x000fe200000010ff */
[----:B------:R-:W-:Y:S01]  /*b010*/  STS [R17+0x2000], R80 ;  /* 0x0020005011007388 */ /* 0x000fe20000000800 */
[----:B------:R-:W-:Y:S01]  /*b020*/  F2FP.BF16.F32.PACK_AB R102, R103, R102 ;  /* 0x000000666766723e */ /* 0x000fe200000010ff */
[----:B------:R-:W-:Y:S01]  /*b030*/  FMUL.FTZ R5, R5, R117 ;  /* 0x0000007505057220 */ /* 0x000fe20000410000 */
[----:B------:R-:W-:Y:S01]  /*b040*/  F2FP.BF16.F32.PACK_AB R104, R105, R104 ;  /* 0x000000686968723e */ /* 0x000fe200000010ff */
[----:B------:R-:W-:Y:S01]  /*b050*/  STS [R17+0x2400], R82 ;  /* 0x0024005211007388 */ /* 0x000fe20000000800 */
[----:B------:R-:W-:Y:S01]  /*b060*/  F2FP.BF16.F32.PACK_AB R106, R107, R106 ;  /* 0x0000006a6b6a723e */ /* 0x000fe200000010ff */
[----:B------:R-:W1:Y:S01]  /*b070*/  @P0 LDC.64 R18, c[0x0][0x298] ;  /* 0x0000a600ff120b82 */ /* 0x000e620000000a00 */
[----:B------:R-:W-:Y:S01]  /*b080*/  F2FP.BF16.F32.PACK_AB R108, R109, R108 ;  /* 0x0000006c6d6c723e */ /* 0x000fe200000010ff */
[----:B------:R-:W-:Y:S01]  /*b090*/  STS [R21+0x2000], R84 ;  /* 0x0020005415007388 */ /* 0x000fe20000000800 */
[----:B------:R-:W-:Y:S01]  /*b0a0*/  F2FP.BF16.F32.PACK_AB R110, R111, R110 ;  /* 0x0000006e6f6e723e */ /* 0x000fe200000010ff */
[----:B------:R-:W2:Y:S01]  /*b0b0*/  @P3 MUFU.LG2 R14, R2 ;  /* 0x00000002000e3308 */ /* 0x000ea20000000c00 */
[----:B------:R-:W-:Y:S01]  /*b0c0*/  F2FP.BF16.F32.PACK_AB R124, R125, R124 ;  /* 0x0000007c7d7c723e */ /* 0x000fe200000010ff */
[----:B------:R-:W-:Y:S01]  /*b0d0*/  STS [R21+0x2400], R86 ;  /* 0x0024005615007388 */ /* 0x000fe20000000800 */
[----:B------:R-:W-:Y:S01]  /*b0e0*/  F2FP.BF16.F32.PACK_AB R126, R127, R126 ;  /* 0x0000007e7f7e723e */ /* 0x000fe200000010ff */
[----:B------:R-:W3:Y:S01]  /*b0f0*/  @P3 LDC R12, c[0x0][0x2e8] ;  /* 0x0000ba00ff0c3b82 */ /* 0x000ee20000000800 */
[----:B------:R-:W-:Y:S01]  /*b100*/  F2FP.BF16.F32.PACK_AB R112, R113, R112 ;  /* 0x000000707170723e */ /* 0x000fe200000010ff */
[----:B------:R-:W-:Y:S01]  /*b110*/  STS [R23+0x2000], R88 ;  /* 0x0020005817007388 */ /* 0x000fe20000000800 */
[----:B------:R-:W-:Y:S01]  /*b120*/  F2FP.BF16.F32.PACK_AB R114, R115, R114 ;  /* 0x000000727372723e */ /* 0x000fe200000010ff */
[C---:B------:R-:W-:Y:S01]  /*b130*/  FMUL.FTZ R119, R6.reuse, R119 ;  /* 0x0000007706777220 */ /* 0x040fe20000410000 */
[----:B------:R-:W-:Y:S01]  /*b140*/  F2FP.BF16.F32.PACK_AB R120, R121, R120 ;  /* 0x000000787978723e */ /* 0x000fe200000010ff */
[----:B------:R-:W-:Y:S01]  /*b150*/  STS [R23+0x2400], R90 ;  /* 0x0024005a17007388 */ /* 0x000fe20000000800 */
[----:B------:R-:W-:Y:S01]  /*b160*/  F2FP.BF16.F32.PACK_AB R122, R123, R122 ;  /* 0x0000007a7b7a723e */ /* 0x000fe200000010ff */
[----:B------:R-:W-:Y:S01]  /*b170*/  FMUL.FTZ R6, R6, R118 ;  /* 0x0000007606067220 */ /* 0x000fe20000410000 */
[----:B------:R-:W-:Y:S01]  /*b180*/  F2FP.BF16.F32.PACK_AB R5, R5, R116 ;  /* 0x000000740505723e */ /* 0x000fe200000010ff */
[----:B------:R-:W-:Y:S01]  /*b190*/  STS [R25+0x2000], R92 ;  /* 0x0020005c19007388 */ /* 0x000fe20000000800 */
[----:B------:R-:W-:-:S02]  /*b1a0*/  ULDC.U8 UR4, c[0x0][0x3d8] ;  /* 0x0000f60000047ab9 */ /* 0x000fc40000000000 */
[----:B------:R-:W-:Y:S01]  /*b1b0*/  F2FP.BF16.F32.PACK_AB R6, R119, R6 ;  /* 0x000000067706723e */ /* 0x000fe200000010ff */
[----:B------:R-:W-:Y:S01]  /*b1c0*/  STS [R25+0x2400], R94 ;  /* 0x0024005e19007388 */ /* 0x000fe20000000800 */
[----:B------:R-:W-:Y:S01]  /*b1d0*/  ISETP.NE.AND P1, PT, RZ, UR4, PT ;  /* 0x00000004ff007c0c */ /* 0x000fe2000bf25270 */
[----:B--2---:R-:W-:Y:S02]  /*b1e0*/  @P3 FMUL.FTZ R14, R14, 0.69314718246459960938 ;  /* 0x3f3172180e0e3820 */ /* 0x004fe40000410000 */
[----:B------:R-:W-:Y:S04]  /*b1f0*/  STS [R11+0x4000], R96 ;  /* 0x004000600b007388 */ /* 0x000fe80000000800 */
[----:B------:R2:W-:Y:S04]  /*b200*/  STS [R11+0x4400], R98 ;  /* 0x004400620b007388 */ /* 0x0005e80000000800 */
[----:B------:R-:W-:Y:S04]  /*b210*/  STS [R13+0x4000], R100 ;  /* 0x004000640d007388 */ /* 0x000fe80000000800 */
[----:B------:R4:W-:Y:S04]  /*b220*/  STS [R13+0x4400], R102 ;  /* 0x004400660d007388 */ /* 0x0009e80000000800 */
[----:B------:R-:W-:Y:S04]  /*b230*/  STS [R15+0x4000], R104 ;  /* 0x004000680f007388 */ /* 0x000fe80000000800 */
[----:B------:R5:W-:Y:S04]  /*b240*/  STS [R15+0x4400], R106 ;  /* 0x0044006a0f007388 */ /* 0x000be80000000800 */
[----:B------:R-:W-:Y:S04]  /*b250*/  STS [R9+0x4000], R108 ;  /* 0x0040006c09007388 */ /* 0x000fe80000000800 */
[----:B------:R1:W-:Y:S01]  /*b260*/  STS [R9+0x4400], R110 ;  /* 0x0044006e09007388 */ /* 0x0003e20000000800 */
[----:B--2---:R-:W-:-:S03]  /*b270*/  MOV R11, 0x7f800000 ;  /* 0x7f800000000b7802 */ /* 0x004fc60000000f00 */
[----:B------:R-:W-:Y:S04]  /*b280*/  STS [R17+0x4000], R124 ;  /* 0x0040007c11007388 */ /* 0x000fe80000000800 */
[----:B------:R2:W-:Y:S01]  /*b290*/  STS [R17+0x4400], R126 ;  /* 0x0044007e11007388 */ /* 0x0005e20000000800 */
[----:B----4-:R-:W-:-:S03]  /*b2a0*/  MOV R13, 0x7f800000 ;  /* 0x7f800000000d7802 */ /* 0x010fc60000000f00 */
[----:B------:R-:W-:Y:S04]  /*b2b0*/  STS [R21+0x4000], R112 ;  /* 0x0040007015007388 */ /* 0x000fe80000000800 */
[----:B------:R-:W-:Y:S01]  /*b2c0*/  STS [R21+0x4400], R114 ;  /* 0x0044007215007388 */ /* 0x000fe20000000800 */
[----:B-----5:R-:W-:-:S03]  /*b2d0*/  @P4 FMUL.FTZ R15, R4, 0.69314718246459960938 ;  /* 0x3f317218040f4820 */ /* 0x020fc60000410000 */
[----:B------:R-:W-:Y:S04]  /*b2e0*/  STS [R23+0x4000], R120 ;  /* 0x0040007817007388 */ /* 0x000fe80000000800 */
[----:B------:R-:W-:Y:S01]  /*b2f0*/  STS [R23+0x4400], R122 ;  /* 0x0044007a17007388 */ /* 0x000fe20000000800 */
[----:B-1----:R-:W1:Y:S03]  /*b300*/  @P4 LDC R9, c[0x0][0x2e8] ;  /* 0x0000ba00ff094b82 */ /* 0x002e660000000800 */
[----:B------:R-:W-:Y:S04]  /*b310*/  STS [R25+0x4000], R5 ;  /* 0x0040000519007388 */ /* 0x000fe80000000800 */
[----:B------:R4:W-:Y:S01]  /*b320*/  STS [R25+0x4400], R6 ;  /* 0x0044000619007388 */ /* 0x0009e20000000800 */
[----:B--2---:R-:W-:-:S04]  /*b330*/  @P0 IMAD.WIDE.U32 R16, R206, R18, RZ ;  /* 0x00000012ce100225 */ /* 0x004fc800078e00ff */
[----:B------:R-:W-:Y:S01]  /*b340*/  @P0 IMAD R19, R206, R19, R17 ;  /* 0x00000013ce130224 */ /* 0x000fe200078e0211 */
[----:B----4-:R-:W-:Y:S01]  /*b350*/  @P0 MOV R6, R16 ;  /* 0x0000001000060202 */ /* 0x010fe20000000f00 */
[----:B---3--:R-:W-:Y:S06]  /*b360*/  @P0 BRA `(.L_x_747) ;  /* 0x0000000000200947 */ /* 0x008fec0003800000 */
[----:B------:R-:W2:Y:S01]  /*b370*/  S2R R17, SR_CTAID.Y ;  /* 0x0000000000117919 */ /* 0x000ea20000002600 */
[----:B------:R-:W3:Y:S01]  /*b380*/  LDC.64 R4, c[0x0][0x290] ;  /* 0x0000a400ff047b82 */ /* 0x000ee20000000a00 */
[----:B--2---:R-:W-:-:S05]  /*b390*/  SHF.R.S32.HI R19, RZ, 0x1f, R17 ;  /* 0x0000001fff137819 */ /* 0x004fca0000011411 */
[-C--:B---3--:R-:W-:Y:S02]  /*b3a0*/  IMAD R2, R19, R4.reuse, RZ ;  /* 0x0000000413027224 */ /* 0x088fe400078e02ff */
[----:B------:R-:W-:-:S04]  /*b3b0*/  IMAD.WIDE.U32 R18, R17, R4, RZ ;  /* 0x0000000411127225 */ /* 0x000fc800078e00ff */
[----:B------:R-:W-:Y:S01]  /*b3c0*/  IMAD R5, R17, R5, R2 ;  /* 0x0000000511057224 */ /* 0x000fe200078e0202 */
[----:B------:R-:W-:-:S04]  /*b3d0*/  MOV R6, R18 ;  /* 0x0000001200067202 */ /* 0x000fc80000000f00 */
[----:B------:R-:W-:Y:S02]  /*b3e0*/  IADD3 R19, R19, R5, RZ ;  /* 0x0000000513137210 */ /* 0x000fe40007ffe0ff */
.L_x_747:
[----:B-1----:R-:W-:Y:S01]  /*b3f0*/  @P4 FFMA.FTZ R11, R132, R9, R15 ;  /* 0x00000009840b4223 */ /* 0x002fe2000001000f */
[----:B------:R-:W-:Y:S01]  /*b400*/  @P3 FFMA.FTZ R13, R3, R12, R14 ;  /* 0x0000000c030d3223 */ /* 0x000fe2000001000e */
[----:B------:R-:W-:Y:S06]  /*b410*/  @!P1 BRA `(.L_x_748) ;  /* 0x00000000001c9947 */ /* 0x000fec0003800000 */
[----:B------:R-:W1:Y:S01]  /*b420*/  S2R R3, SR_CTAID.Y ;  /* 0x0000000000037919 */ /* 0x000e620000002600 */
[----:B------:R-:W1:Y:S08]  /*b430*/  LDC R2, c[0x0][0x2c4] ;  /* 0x0000b100ff027b82 */ /* 0x000e700000000800 */
[----:B------:R-:W2:Y:S08]  /*b440*/  S2UR UR6, SR_CTAID.Z ;  /* 0x00000000000679c3 */ /* 0x000eb00000002700 */
[----:B------:R-:W2:Y:S01]  /*b450*/  LDC R5, c[0x0][0x2e4] ;  /* 0x0000b900ff057b82 */ /* 0x000ea20000000800 */
[----:B-1----:R-:W-:-:S04]  /*b460*/  @!P0 IMAD R206, R3, R2, RZ ;  /* 0x0000000203ce8224 */ /* 0x002fc800078e02ff */
[----:B--2---:R-:W-:Y:S01]  /*b470*/  IMAD R2, R5, UR6, R206 ;  /* 0x0000000605027c24 */ /* 0x004fe2000f8e02ce */
[----:B------:R-:W-:Y:S06]  /*b480*/  BRA `(.L_x_749) ;  /* 0x0000000000187947 */ /* 0x000fec0003800000 */
.L_x_748:
[----:B------:R-:W1:Y:S01]  /*b490*/  S2R R4, SR_CTAID.Y ;  /* 0x0000000000047919 */ /* 0x000e620000002600 */
[----:B------:R-:W1:Y:S08]  /*b4a0*/  S2UR UR6, SR_CTAID.Z ;  /* 0x00000000000679c3 */ /* 0x000e700000002700 */
[----:B------:R-:W1:Y:S08]  /*b4b0*/  LDC R3, c[0x0][0x270] ;  /* 0x00009c00ff037b82 */ /* 0x000e700000000800 */
[----:B------:R-:W2:Y:S01]  /*b4c0*/  LDC R2, c[0x0][0x2c4] ;  /* 0x0000b100ff027b82 */ /* 0x000ea20000000800 */
[----:B-1----:R-:W-:-:S04]  /*b4d0*/  IMAD R3, R4, R3, UR6 ;  /* 0x0000000604037e24 */ /* 0x002fc8000f8e0203 */
[----:B--2---:R-:W-:-:S07]  /*b4e0*/  IMAD R2, R3, R2, RZ ;  /* 0x0000000203027224 */ /* 0x004fce00078e02ff */
.L_x_749:
[----:B------:R-:W-:Y:S01]  /*b4f0*/  LOP3.LUT R3, R10, 0xffffffe0, RZ, 0xc0, !PT ;  /* 0xffffffe00a037812 */ /* 0x000fe200078ec0ff */
[----:B------:R-:W-:Y:S01]  /*b500*/  BAR.SYNC.DEFER_BLOCKING 0x0 ;  /* 0x0000000000007b1d */ /* 0x000fe20000010000 */
[----:B------:R-:W-:-:S03]  /*b510*/  SHF.R.S32.HI R5, RZ, 0x1f, R8 ;  /* 0x0000001fff057819 */ /* 0x000fc60000011408 */
[----:B------:R-:W-:Y:S01]  /*b520*/  IMAD.IADD R4, R0, 0x1, -R3 ;  /* 0x0000000100047824 */ /* 0x000fe200078e0a03 */
[----:B------:R-:W-:Y:S01]  /*b530*/  LEA.HI R5, R5, R8, RZ, 0x2 ;  /* 0x0000000805057211 */ /* 0x000fe200078f10ff */
[----:B------:R-:W-:Y:S03]  /*b540*/  BSSY B0, `(.L_x_750) ;  /* 0x0000016000007945 */ /* 0x000fe60003800000 */
[----:B------:R-:W-:Y:S02]  /*b550*/  LOP3.LUT P0, RZ, R4, 0x3, RZ, 0xc0, !PT ;  /* 0x0000000304ff7812 */ /* 0x000fe4000780c0ff */
[----:B------:R-:W-:Y:S02]  /*b560*/  SHF.R.S32.HI R3, RZ, 0x1f, R4 ;  /* 0x0000001fff037819 */ /* 0x000fe40000011404 */
[----:B------:R-:W-:Y:S02]  /*b570*/  LOP3.LUT R5, R5, 0xffffffc, RZ, 0xc0, !PT ;  /* 0x0ffffffc05057812 */ /* 0x000fe400078ec0ff */
[----:B------:R-:W-:-:S03]  /*b580*/  LEA.HI R3, R3, R4, RZ, 0x2 ;  /* 0x0000000403037211 */ /* 0x000fc600078f10ff */
[----:B------:R-:W-:Y:S01]  /*b590*/  IMAD.IADD R4, R8, 0x1, -R5 ;  /* 0x0000000108047824 */ /* 0x000fe200078e0a05 */
[----:B------:R-:W-:-:S05]  /*b5a0*/  SHF.R.S32.HI R3, RZ, 0x2, R3 ;  /* 0x00000002ff037819 */ /* 0x000fca0000011403 */
[----:B------:R-:W-:Y:S01]  /*b5b0*/  IMAD R4, R4, 0x10, R3 ;  /* 0x0000001004047824 */ /* 0x000fe200078e0203 */
[----:B------:R-:W-:Y:S06]  /*b5c0*/  @P0 BRA `(.L_x_751) ;  /* 0x0000000000340947 */ /* 0x000fec0003800000 */
[----:B------:R-:W1:Y:S01]  /*b5d0*/  S2R R5, SR_CTAID.X ;  /* 0x0000000000057919 */ /* 0x000e620000002500 */
[C---:B------:R-:W-:Y:S01]  /*b5e0*/  VIADD R8, R4.reuse, 0x8 ;  /* 0x0000000804087836 */ /* 0x040fe20000000000 */
[----:B------:R-:W-:Y:S01]  /*b5f0*/  ISETP.GE.AND P2, PT, R4, R199, PT ;  /* 0x000000c70400720c */ /* 0x000fe20003f46270 */
[----:B------:R-:W-:-:S03]  /*b600*/  ULDC.64 UR4, c[0x0][0x2b0] ;  /* 0x0000ac0000047ab9 */ /* 0x000fc60000000a00 */
[----:B------:R-:W-:Y:S01]  /*b610*/  ISETP.GE.AND P1, PT, R8, R199, PT ;  /* 0x000000c70800720c */ /* 0x000fe20003f26270 */
[----:B-1----:R-:W-:-:S05]  /*b620*/  IMAD R5, R5, 0x40, R2 ;  /* 0x0000004005057824 */ /* 0x002fca00078e0202 */
[----:B------:R-:W-:Y:S02]  /*b630*/  SHF.R.S32.HI R3, RZ, 0x1f, R5 ;  /* 0x0000001fff037819 */ /* 0x000fe40000011405 */
[----:B------:R-:W-:-:S04]  /*b640*/  IADD3 R2, P0, R4, R5, RZ ;  /* 0x0000000504027210 */ /* 0x000fc80007f1e0ff */
[----:B------:R-:W-:Y:S02]  /*b650*/  LEA.HI.X.SX32 R3, R4, R3, 0x1, P0 ;  /* 0x0000000304037211 */ /* 0x000fe400000f0eff */
[----:B------:R-:W-:-:S04]  /*b660*/  LEA R4, P0, R2, UR4, 0x2 ;  /* 0x0000000402047c11 */ /* 0x000fc8000f8010ff */
[----:B------:R-:W-:-:S05]  /*b670*/  LEA.HI.X R5, R2, UR5, R3, 0x2, P0 ;  /* 0x0000000502057c11 */ /* 0x000fca00080f1403 */
[----:B------:R1:W-:Y:S04]  /*b680*/  @!P2 STG.E desc[UR8][R4.64], R11 ;  /* 0x0000000b0400a986 */ /* 0x0003e8000c101908 */
[----:B------:R1:W-:Y:S02]  /*b690*/  @!P1 STG.E desc[UR8][R4.64+0x20], R13 ;  /* 0x0000200d04009986 */ /* 0x0003e4000c101908 */
.L_x_751:
[----:B------:R-:W-:Y:S05]  /*b6a0*/  BSYNC B0 ;  /* 0x0000000000007941 */ /* 0x000fea0003800000 */
.L_x_750:
[----:B------:R-:W2:Y:S01]  /*b6b0*/  S2UR UR5, SR_CTAID.X ;  /* 0x00000000000579c3 */ /* 0x000ea20000002500 */
[----:B------:R-:W3:Y:S01]  /*b6c0*/  S2R R16, SR_TID.X ;  /* 0x0000000000107919 */ /* 0x000ee20000002100 */
[----:B------:R-:W-:Y:S01]  /*b6d0*/  LEA.HI R0, R7, R0, RZ, 0x3 ;  /* 0x0000000007007211 */ /* 0x000fe200078f18ff */
[----:B------:R-:W-:Y:S01]  /*b6e0*/  BSSY B0, `(.L_x_752) ;  /* 0x0000032000007945 */ /* 0x000fe20003800000 */
[----:B------:R-:W-:Y:S01]  /*b6f0*/  SHF.R.S32.HI R211, RZ, 0x1f, R210 ;  /* 0x0000001fffd37819 */ /* 0x000fe200000114d2 */
[----:B-1----:R1:W4:Y:S01]  /*b700*/  LDS.128 R12, [R207+0x1800] ;  /* 0x00180000cf0c7984 */ /* 0x0023220000000c00 */
[----:B------:R-:W-:Y:S02]  /*b710*/  SHF.R.S32.HI R0, RZ, 0x3, R0 ;  /* 0x00000003ff007819 */ /* 0x000fe40000011400 */
[----:B------:R-:W5:Y:S01]  /*b720*/  LDC.64 R4, c[0x0][0x298] ;  /* 0x0000a600ff047b82 */ /* 0x000f620000000a00 */
[----:B------:R1:W1:Y:S02]  /*b730*/  LDS.128 R8, [R207+0x3800] ;  /* 0x00380000cf087984 */ /* 0x0002640000000c00 */
[----:B------:R-:W-:-:S02]  /*b740*/  VIADD R18, R0, 0x10 ;  /* 0x0000001000127836 */ /* 0x000fc40000000000 */
[----:B------:R1:W1:Y:S03]  /*b750*/  LDS.128 R24, [R207] ;  /* 0x00000000cf187984 */ /* 0x0002660000000c00 */
[----:B------:R-:W4:Y:S01]  /*b760*/  LDC.64 R2, c[0x0][0x2a0] ;  /* 0x0000a800ff027b82 */ /* 0x000f220000000a00 */
[----:B------:R-:W-:Y:S01]  /*b770*/  ISETP.GE.AND P2, PT, R18, R199, PT ;  /* 0x000000c71200720c */ /* 0x000fe20003f46270 */
[----:B------:R-:W-:-:S05]  /*b780*/  VIADD R18, R0, 0x20 ;  /* 0x0000002000127836 */ /* 0x000fca0000000000 */
[----:B------:R-:W-:Y:S01]  /*b790*/  ISETP.GE.AND P1, PT, R18, R199, PT ;  /* 0x000000c71200720c */ /* 0x000fe20003f26270 */
[----:B--2---:R-:W-:-:S04]  /*b7a0*/  USHF.L.U32 UR5, UR5, 0x6, URZ ;  /* 0x0000000605057899 */ /* 0x004fc8000800063f */
[----:B------:R-:W-:Y:S02]  /*b7b0*/  USHF.R.S32.HI UR4, URZ, 0x1f, UR5 ;  /* 0x0000001f3f047899 */ /* 0x000fe40008011405 */
[----:B-----5:R-:W-:Y:S01]  /*b7c0*/  IMAD.WIDE.U32 R22, R4, UR5, R210 ;  /* 0x0000000504167c25 */ /* 0x020fe2000f8e00d2 */
[----:B---3--:R-:W-:-:S03]  /*b7d0*/  SHF.R.S32.HI R7, RZ, 0x1f, R16 ;  /* 0x0000001fff077819 */ /* 0x008fc60000011410 */
[----:B------:R-:W-:Y:S01]  /*b7e0*/  IMAD R20, R4, UR4, RZ ;  /* 0x0000000404147c24 */ /* 0x000fe2000f8e02ff */
[----:B------:R-:W-:Y:S01]  /*b7f0*/  USHF.R.S32.HI UR4, URZ, 0x1f, UR6 ;  /* 0x0000001f3f047899 */ /* 0x000fe20008011406 */
[----:B------:R-:W-:Y:S02]  /*b800*/  IADD3 R28, P0, R6, R22, RZ ;  /* 0x00000016061c7210 */ /* 0x000fe40007f1e0ff */
[----:B------:R-:W-:Y:S01]  /*b810*/  IMAD R20, R5, UR5, R20 ;  /* 0x0000000505147c24 */ /* 0x000fe2000f8e0214 */
[----:B------:R-:W-:Y:S01]  /*b820*/  LEA.HI R6, R7, R16, RZ, 0x3 ;  /* 0x0000001007067211 */ /* 0x000fe200078f18ff */
[----:B------:R-:W-:Y:S02]  /*b830*/  VIADD R16, R0, 0x30 ;  /* 0x0000003000107836 */ /* 0x000fe40000000000 */
[----:B------:R-:W-:Y:S01]  /*b840*/  VIADD R7, R208, -UR5 ;  /* 0x80000005d0077c36 */ /* 0x000fe20008000000 */
[----:B------:R-:W-:Y:S01]  /*b850*/  IADD3.X R29, R19, R23, R20, P0, !PT ;  /* 0x00000017131d7210 */ /* 0x000fe200007fe414 */
[----:B----4-:R-:W-:Y:S01]  /*b860*/  IMAD R20, R2, UR4, RZ ;  /* 0x0000000402147c24 */ /* 0x010fe2000f8e02ff */
[----:B------:R-:W-:-:S02]  /*b870*/  ISETP.GE.AND P0, PT, R16, R199, PT ;  /* 0x000000c71000720c */ /* 0x000fc40003f06270 */
[----:B------:R2:W3:Y:S01]  /*b880*/  LDS.128 R16, [R207+0x4000] ;  /* 0x00400000cf107984 */ /* 0x0004e20000000c00 */
[----:B------:R-:W-:Y:S01]  /*b890*/  IMAD R33, R3, UR6, R20 ;  /* 0x0000000603217c24 */ /* 0x000fe2000f8e0214 */
[----:B------:R-:W-:Y:S01]  /*b8a0*/  ISETP.GE.AND P3, PT, R0, R7, PT ;  /* 0x000000070000720c */ /* 0x000fe20003f66270 */
[----:B------:R-:W-:Y:S01]  /*b8b0*/  IMAD.WIDE.U32 R28, R2, UR6, R28 ;  /* 0x00000006021c7c25 */ /* 0x000fe2000f8e001c */
[----:B------:R2:W4:Y:S01]  /*b8c0*/  LDS.128 R20, [R207+0x2000] ;  /* 0x00200000cf147984 */ /* 0x0005220000000c00 */
[----:B------:R-:W-:Y:S02]  /*b8d0*/  SHF.R.S32.HI R3, RZ, 0x3, R6 ;  /* 0x00000003ff037819 */ /* 0x000fe40000011406 */
[----:B------:R-:W-:Y:S02]  /*b8e0*/  IMAD.IADD R33, R33, 0x1, R29 ;  /* 0x0000000121217824 */ /* 0x000fe400078e021d */
[----:B------:R-:W-:-:S06]  /*b8f0*/  SHF.R.S32.HI R3, RZ, 0x1f, R3 ;  /* 0x0000001fff037819 */ /* 0x000fcc0000011403 */
[----:B-1----:R-:W-:Y:S05]  /*b900*/  @P3 BRA `(.L_x_753) ;  /* 0x00000000003c3947 */ /* 0x002fea0003800000 */
        /* <DEDUP_REMOVED lines=12> */
[----:B------:R1:W-:Y:S04]  /*b9d0*/  @!P5 STG.E.128 desc[UR8][R30.64], R24 ;  /* 0x000000181e00d986 */ /* 0x0003e8000c101d08 */
[----:B----4-:R1:W-:Y:S04]  /*b9e0*/  @!P4 STG.E.128 desc[UR8][R30.64+0x80], R20 ;  /* 0x000080141e00c986 */ /* 0x0103e8000c101d08 */
[----:B---3--:R1:W-:Y:S02]  /*b9f0*/  @!P3 STG.E.128 desc[UR8][R30.64+0x100], R16 ;  /* 0x000100101e00b986 */ /* 0x0083e4000c101d08 */
.L_x_753:
[----:B------:R-:W-:Y:S05]  /*ba00*/  BSYNC B0 ;  /* 0x0000000000007941 */ /* 0x000fea0003800000 */
.L_x_752:
[----:B-1----:R1:W1:Y:S01]  /*ba10*/  LDS.128 R24, [R207+0x800] ;  /* 0x00080000cf187984 */ /* 0x0022620000000c00 */
[----:B------:R-:W-:Y:S03]  /*ba20*/  BSSY B0, `(.L_x_754) ;  /* 0x0000016000007945 */ /* 0x000fe60003800000 */
[----:B----4-:R4:W1:Y:S04]  /*ba30*/  LDS.128 R20, [R207+0x2800] ;  /* 0x00280000cf147984 */ /* 0x0108680000000c00 */
[----:B---3--:R4:W3:Y:S01]  /*ba40*/  LDS.128 R16, [R207+0x4800] ;  /* 0x00480000cf107984 */ /* 0x0088e20000000c00 */
        /* <DEDUP_REMOVED lines=14> */
[----:B------:R-:W-:-:S04]  /*bb30*/  LEA R6, P5, R30, UR4, 0x1 ;  /* 0x000000041e067c11 */ /* 0x000fc8000f8a08ff */
[----:B------:R-:W-:-:S05]  /*bb40*/  LEA.HI.X R7, R30, UR5, R2, 0x1, P5 ;  /* 0x000000051e077c11 */ /* 0x000fca000a8f0c02 */
[----:B-1----:R1:W-:Y:S04]  /*bb50*/  @!P4 STG.E.128 desc[UR8][R6.64], R24 ;  /* 0x000000180600c986 */ /* 0x0023e8000c101d08 */
[----:B------:R1:W-:Y:S04]  /*bb60*/  @!P3 STG.E.128 desc[UR8][R6.64+0x80], R20 ;  /* 0x000080140600b986 */ /* 0x0003e8000c101d08 */
[----:B---3--:R1:W-:Y:S02]  /*bb70*/  @!P2 STG.E.128 desc[UR8][R6.64+0x100], R16 ;  /* 0x000100100600a986 */ /* 0x0083e4000c101d08 */
.L_x_755:
[----:B------:R-:W-:Y:S05]  /*bb80*/  BSYNC B0 ;  /* 0x0000000000007941 */ /* 0x000fea0003800000 */
.L_x_754:
[----:B-1----:R1:W1:Y:S01]  /*bb90*/  LDS.128 R24, [R207+0x1000] ;  /* 0x00100000cf187984 */ /* 0x0022620000000c00 */
[----:B------:R-:W-:Y:S03]  /*bba0*/  BSSY B0, `(.L_x_756) ;  /* 0x0000016000007945 */ /* 0x000fe60003800000 */
[----:B------:R1:W1:Y:S04]  /*bbb0*/  LDS.128 R20, [R207+0x3000] ;  /* 0x00300000cf147984 */ /* 0x0002680000000c00 */
[----:B---3--:R3:W1:Y:S01]  /*bbc0*/  LDS.128 R16, [R207+0x5000] ;  /* 0x00500000cf107984 */ /* 0x0086620000000c00 */
        /* <DEDUP_REMOVED lines=18> */
[----:B------:R1:W-:Y:S02]  /*bcf0*/  @!P1 STG.E.128 desc[UR8][R6.64+0x100], R16 ;  /* 0x0001001006009986 */ /* 0x0003e4000c101d08 */
.L_x_757:
[----:B------:R-:W-:Y:S05]  /*bd00*/  BSYNC B0 ;  /* 0x0000000000007941 */ /* 0x000fea0003800000 */
.L_x_756:
[----:B-1----:R1:W1:Y:S01]  /*bd10*/  LDS.128 R16, [R207+0x5800] ;  /* 0x00580000cf107984 */ /* 0x0022620000000c00 */
[----:B------:R-:W-:Y:S05]  /*bd20*/  @P0 EXIT ;  /* 0x000000000000094d */ /* 0x000fea0003800000 */
[----:B------:R-:W-:Y:S01]  /*bd30*/  IADD3 R0, P0, R0, 0x30, RZ ;  /* 0x0000003000007810 */ /* 0x000fe20007f1e0ff */
[----:B------:R-:W-:Y:S01]  /*bd40*/  IMAD.MOV.U32 R6, RZ, RZ, R28 ;  /* 0x000000ffff067224 */ /* 0x000fe200078e001c */
[----:B------:R-:W-:Y:S01]  /*bd50*/  MOV R7, R33 ;  /* 0x0000002100077202 */ /* 0x000fe20000000f00 */
[----:B------:R-:W-:Y:S01]  /*bd60*/  ULDC UR6, c[0x0][0x2d0] ;  /* 0x0000b40000067ab9 */ /* 0x000fe20000000800 */
[----:B------:R-:W-:Y:S01]  /*bd70*/  ULDC.64 UR4, c[0x0][0x280] ;  /* 0x0000a00000047ab9 */ /* 0x000fe20000000a00 */
[----:B------:R-:W-:Y:S01]  /*bd80*/  IMAD.X R3, RZ, RZ, R3, P0 ;  /* 0x000000ffff037224 */ /* 0x000fe200000e0603 */
[----:B------:R-:W-:Y:S01]  /*bd90*/  ISETP.GE.AND P2, PT, R210, UR6, PT ;  /* 0x00000006d2007c0c */ /* 0x000fe2000bf46270 */
[-C--:B------:R-:W-:Y:S01]  /*bda0*/  IMAD.WIDE.U32 R6, R0, R4.reuse, R6 ;  /* 0x0000000400067225 */ /* 0x080fe200078e0006 */
[----:B------:R-:W-:Y:S02]  /*bdb0*/  ISETP.GE.AND P1, PT, R201, UR6, PT ;  /* 0x00000006c9007c0c */ /* 0x000fe4000bf26270 */
[----:B------:R-:W-:Y:S01]  /*bdc0*/  ISETP.GE.AND P0, PT, R200, UR6, PT ;  /* 0x00000006c8007c0c */ /* 0x000fe2000bf06270 */
[----:B------:R-:W-:Y:S01]  /*bdd0*/  IMAD R2, R3, R4, RZ ;  /* 0x0000000403027224 */ /* 0x000fe200078e02ff */
[----:B------:R-:W-:-:S03]  /*bde0*/  LEA R4, P3, R6, UR4, 0x1 ;  /* 0x0000000406047c11 */ /* 0x000fc6000f8608ff */
[----:B------:R-:W-:-:S04]  /*bdf0*/  IMAD R2, R0, R5, R2 ;  /* 0x0000000500027224 */ /* 0x000fc800078e0202 */
[----:B------:R-:W-:-:S05]  /*be00*/  IMAD.IADD R2, R2, 0x1, R7 ;  /* 0x0000000102027824 */ /* 0x000fca00078e0207 */
[----:B------:R-:W-:-:S05]  /*be10*/  LEA.HI.X R5, R6, UR5, R2, 0x1, P3 ;  /* 0x0000000506057c11 */ /* 0x000fca00098f0c02 */
[----:B------:R1:W-:Y:S04]  /*be20*/  @!P2 STG.E.128 desc[UR8][R4.64], R12 ;  /* 0x0000000c0400a986 */ /* 0x0003e8000c101d08 */
[----:B------:R1:W-:Y:S01]  /*be30*/  @!P1 STG.E.128 desc[UR8][R4.64+0x80], R8 ;  /* 0x0000800804009986 */ /* 0x0003e2000c101d08 */
[----:B------:R-:W-:Y:S05]  /*be40*/  @P0 EXIT ;  /* 0x000000000000094d */ /* 0x000fea0003800000 */
[----:B-1----:R-:W-:Y:S01]  /*be50*/  STG.E.128 desc[UR8][R4.64+0x100], R16 ;  /* 0x0001001004007986 */ /* 0x002fe2000c101d08 */
[----:B------:R-:W-:Y:S05]  /*be60*/  EXIT ;  /* 0x000000000000794d */ /* 0x000fea0003800000 */
.L_x_758:
        /* <DEDUP_REMOVED lines=9> */
.L_x_7932:


//--------------------- .text._ZN5flash24flash_fwd_splitkv_kernelI23Flash_fwd_kernel_traitsILi192ELi64ELi64ELi4ELb0ELb0EN7cutlass10bfloat16_tE19Flash_kernel_traitsILi192ELi64ELi64ELi4ES3_EELb0ELb0ELb0ELb0ELb0ELb1ELb0ELb0EEEvNS_16Flash_fwd_paramsE --------------------------
	.section	.text._ZN5flash24flash_fwd_splitkv_kernelI23Flash_fwd_kernel_traitsILi192ELi64ELi64ELi4ELb0ELb0EN7cutlass10bfloat16_tE19Flash_kernel_traitsILi192ELi64ELi64ELi4ES3_EELb0ELb0ELb0ELb0ELb0ELb1ELb0ELb0EEEvNS_16Flash_fwd_paramsE,"ax",@progbits
	.align	128
        .global         _ZN5flash24flash_fwd_splitkv_kernelI23Flash_fwd_kernel_traitsILi192ELi64ELi64ELi4ELb0ELb0EN7cutlass10bfloat16_tE19Flash_kernel_traitsILi192ELi64ELi64ELi4ES3_EELb0ELb0ELb0ELb0ELb0ELb1ELb0ELb0EEEvNS_16Flash_fwd_paramsE
        .type           _ZN5flash24flash_fwd_splitkv_kernelI23Flash_fwd_kernel_traitsILi192ELi64ELi64ELi4ELb0ELb0EN7cutlass10bfloat16_tE19Flash_kernel_traitsILi192ELi64ELi64ELi4ES3_EELb0ELb0ELb0ELb0ELb0ELb1ELb0ELb0EEEvNS_16Flash_fwd_paramsE,@function
        .size           _ZN5flash24flash_fwd_splitkv_kernelI23Flash_fwd_kernel_traitsILi192ELi64ELi64ELi4ELb0ELb0EN7cutlass10bfloat16_tE19Flash_kernel_traitsILi192ELi64ELi64ELi4ES3_EELb0ELb0ELb0ELb0ELb0ELb1ELb0ELb0EEEvNS_16Flash_fwd_paramsE,(.L_x_7933 - _ZN5flash24flash_fwd_splitkv_kernelI23Flash_fwd_kernel_traitsILi192ELi64ELi64ELi4ELb0ELb0EN7cutlass10bfloat16_tE19Flash_kernel_traitsILi192ELi64ELi64ELi4ES3_EELb0ELb0ELb0ELb0ELb0ELb1ELb0ELb0EEEvNS_16Flash_fwd_paramsE)
        .other          _ZN5flash24flash_fwd_splitkv_kernelI23Flash_fwd_kernel_traitsILi192ELi64ELi64ELi4ELb0ELb0EN7cutlass10bfloat16_tE19Flash_kernel_traitsILi192ELi64ELi64ELi4ES3_EELb0ELb0ELb0ELb0ELb0ELb1ELb0ELb0EEEvNS_16Flash_fwd_paramsE,@"STO_CUDA_ENTRY STV_DEFAULT"
_ZN5flash24flash_fwd_splitkv_kernelI23Flash_fwd_kernel_traitsILi192ELi64ELi64ELi4ELb0ELb0EN7cutlass10bfloat16_tE19Flash_kernel_traitsILi192ELi64ELi64ELi4ES3_EELb0ELb0ELb0ELb0ELb0ELb1ELb0ELb0EEEvNS_16Flash_fwd_paramsE:
.text._ZN5flash24flash_fwd_splitkv_kernelI23Flash_fwd_kernel_traitsILi192ELi64ELi64ELi4ELb0ELb0EN7cutlass10bfloat16_tE19Flash_kernel_traitsILi192ELi64ELi64ELi4ES3_EELb0ELb0ELb0ELb0ELb0ELb1ELb0ELb0EEEvNS_16Flash_fwd_paramsE:
        /* <DEDUP_REMOVED lines=39> */
.L_x_759:
[----:B------:R-:W1:Y:S02]  /*0270*/  LDC R5, c[0x0][0x2c8] ;  /* 0x0000b200ff057b82 */ /* 0x000e640000000800 */
.L_x_760:
        /* <DEDUP_REMOVED lines=90> */
.L_x_763:
[----:B------:R-:W-:Y:S05]  /*0820*/  BSYNC B0 ;  /* 0x0000000000007941 */ /* 0x000fea0003800000 */
.L_x_762:
        /* <DEDUP_REMOVED lines=21> */
.L_x_765:
[----:B------:R-:W-:Y:S05]  /*0980*/  BSYNC B0 ;  /* 0x0000000000007941 */ /* 0x000fea0003800000 */
.L_x_764:
        /* <DEDUP_REMOVED lines=22> */
.L_x_767:
[----:B------:R-:W-:Y:S05]  /*0af0*/  BSYNC B0 ;  /* 0x0000000000007941 */ /* 0x000fea0003800000 */
.L_x_766:
        /* <DEDUP_REMOVED lines=22> */
.L_x_769:
[----:B------:R-:W-:Y:S05]  /*0c60*/  BSYNC B0 ;  /* 0x0000000000007941 */ /* 0x000fea0003800000 */
.L_x_768:
        /* <DEDUP_REMOVED lines=15> */
.L_x_761:
        /* <DEDUP_REMOVED lines=24> */
.L_x_770:
        /* <DEDUP_REMOVED lines=82> */
.L_x_771:
        /* <DEDUP_REMOVED lines=48> */
.L_x_773:
        /* <DEDUP_REMOVED lines=30> */
.L_x_772:
        /* <DEDUP_REMOVED lines=107> */
.L_x_775:
[----:B------:R-:W-:Y:S05]  /*1f90*/  BSYNC B0 ;  /* 0x0000000000007941 */ /* 0x000fea0003800000 */
.L_x_774:
        /* <DEDUP_REMOVED lines=45> */
.L_x_777:
[----:B------:R-:W-:Y:S05]  /*2270*/  BSYNC B0 ;  /* 0x0000000000007941 */ /* 0x000fea0003800000 */
.L_x_776:
        /* <DEDUP_REMOVED lines=40> */
.L_x_779:
[----:B------:R-:W-:Y:S05]  /*2500*/  BSYNC B0 ;  /* 0x0000000000007941 */ /* 0x000fea0003800000 */
.L_x_778:
        /* <DEDUP_REMOVED lines=39> */
.L_x_781:
[----:B------:R-:W-:Y:S05]  /*2780*/  BSYNC B0 ;  /* 0x0000000000007941 */ /* 0x000fea0003800000 */
.L_x_780:
        /* <DEDUP_REMOVED lines=41> */
.L_x_783:
[----:B------:R-:W-:Y:S05]  /*2a20*/  BSYNC B0 ;  /* 0x0000000000007941 */ /* 0x000fea0003800000 */
.L_x_782:
        /* <DEDUP_REMOVED lines=33> */
.L_x_785:
[----:B------:R-:W-:Y:S05]  /*2c40*/  BSYNC B0 ;  /* 0x0000000000007941 */ /* 0x000fea0003800000 */
.L_x_784:
        /* <DEDUP_REMOVED lines=34> */
.L_x_787:
[----:B------:R-:W-:Y:S05]  /*2e70*/  BSYNC B0 ;  /* 0x0000000000007941 */ /* 0x000fea0003800000 */
.L_x_786:
        /* <DEDUP_REMOVED lines=40> */
.L_x_789:
[----:B------:R-:W-:Y:S05]  /*3100*/  BSYNC B0 ;  /* 0x0000000000007941 */ /* 0x000fea0003800000 */
.L_x_788:
        /* <DEDUP_REMOVED lines=67> */
.L_x_791:
[----:B------:R-:W-:Y:S05]  /*3540*/  BSYNC B0 ;  /* 0x0000000000007941 */ /* 0x000fea0003800000 */
.L_x_790:
        /* <DEDUP_REMOVED lines=33> */
.L_x_793:
[----:B------:R-:W-:Y:S05]  /*3760*/  BSYNC B0 ;  /* 0x0000000000007941 */ /* 0x000fea0003800000 */
.L_x_792:
        /* <DEDUP_REMOVED lines=35> */
.L_x_795:
[----:B------:R-:W-:Y:S05]  /*39a0*/  BSYNC B0 ;  /* 0x0000000000007941 */ /* 0x000fea0003800000 */
.L_x_794:
        /* <DEDUP_REMOVED lines=37> */
.L_x_797:
[----:B------:R-:W-:Y:S05]  /*3c00*/  BSYNC B0 ;  /* 0x0000000000007941 */ /* 0x000fea0003800000 */
.L_x_796:
[----:B-12---:R-:W-:Y:S01]  /*3c10*/  LDSM.16.M88.4 R12, [R206] ;  /* 0x00000000ce0c783b */ /* 0x006fe20000000200 */
[----:B------:R-:W-:Y:S01]  /*3c20*/  R2P PR, R2, 0x6 ;  /* 0x0000000602007804 */ /* 0x000fe20000000000 */
[C---:B------:R-:W-:Y:S01]  /*3c30*/  VIADD R2, R205.reuse, 0x6000 ;  /* 0x00006000cd027836 */ /* 0x040fe20000000000 */
[----:B------:R-:W-:Y:S01]  /*3c40*/  ULDC UR5, c[0x0][0x39c] ;  /* 0x0000e70000057ab9 */ /* 0x000fe20000000800 */
[----:B------:R-:W1:Y:S01]  /*3c50*/  LDSM.16.M88.4 R28, [R205+0x6000] ;  /* 0x00600000cd1c783b */ /* 0x000e620000000200 */
[----:B------:R-:W-:Y:S02]  /*3c60*/  VIADD R203, R205, 0x6020 ;  /* 0x00006020cdcb7836 */ /* 0x000fe40000000000 */
[--C-:B------:R-:W-:Y:S01]  /*3c70*/  IMAD R204, R7, 0x2, R206.reuse ;  /* 0x0000000207cc7824 */ /* 0x100fe200078e02ce */
[----:B------:R-:W2:Y:S01]  /*3c80*/  LDSM.16.M88.4 R60, [R205+0x6800] ;  /* 0x00680000cd3c783b */ /* 0x000ea20000000200 */
[----:B------:R-:W-:-:S03]  /*3c90*/  IMAD R202, R5, 0x2, R206 ;  /* 0x0000000205ca7824 */ /* 0x000fc600078e02ce */
[----:B------:R-:W-:Y:S01]  /*3ca0*/  LDSM.16.M88.4 R68, [R204] ;  /* 0x00000000cc44783b */ /* 0x000fe20000000200 */
[----:B------:R-:W-:Y:S02]  /*3cb0*/  LEA R201, R5, R204, 0x1 ;  /* 0x000000cc05c97211 */ /* 0x000fe400078e08ff */
[----:B------:R-:W-:Y:S01]  /*3cc0*/  @P1 IADD3 R203, R2, -0x20, RZ ;  /* 0xffffffe002cb1810 */ /* 0x000fe20007ffe0ff */
[----:B------:R-:W5:Y:S01]  /*3cd0*/  LDSM.16.M88.4 R52, [R205+0x7000] ;  /* 0x00700000cd34783b */ /* 0x000f620000000200 */
[----:B------:R-:W-:Y:S02]  /*3ce0*/  IMAD.MOV.U32 R2, RZ, RZ, 0x40 ;  /* 0x00000040ff027424 */ /* 0x000fe400078e00ff */
[C---:B------:R-:W-:Y:S01]  /*3cf0*/  IADD3 R195, R203.reuse, 0x800, RZ ;  /* 0x00000800cbc37810 */ /* 0x040fe20007ffe0ff */
[----:B------:R-:W3:Y:S01]  /*3d00*/  LDSM.16.M88.4 R64, [R203] ;  /* 0x00000000cb40783b */ /* 0x000ee20000000200 */
[C---:B------:R-:W-:Y:S01]  /*3d10*/  VIADD R194, R203.reuse, 0x1000 ;  /* 0x00001000cbc27836 */ /* 0x040fe20000000000 */
[----:B------:R-:W-:Y:S01]  /*3d20*/  SEL R2, R2, 0xffffffc0, !P2 ;  /* 0xffffffc002027807 */ /* 0x000fe20005000000 */
[C---:B------:R-:W-:Y:S01]  /*3d30*/  VIADD R193, R203.reuse, 0x1800 ;  /* 0x00001800cbc17836 */ /* 0x040fe20000000000 */
[----:B------:R-:W4:Y:S01]  /*3d40*/  LDSM.16.M88.4 R36, [R205+0x7800] ;  /* 0x00780000cd24783b */ /* 0x000f220000000200 */
[C---:B------:R-:W-:Y:S01]  /*3d50*/  IADD3 R191, R203.reuse, 0x2000, RZ ;  /* 0x00002000cbbf7810 */ /* 0x040fe20007ffe0ff */
[C---:B------:R-:W-:Y:S01]  /*3d60*/  VIADD R190, R203.reuse, 0x2800 ;  /* 0x00002800cbbe7836 */ /* 0x040fe20000000000 */
[----:B------:R-:W-:Y:S01]  /*3d70*/  IADD3 R188, R203, 0x3800, RZ ;  /* 0x00003800cbbc7810 */ /* 0x000fe20007ffe0ff */
[----:B------:R-:W-:Y:S01]  /*3d80*/  IMAD.IADD R199, R205, 0x1, R2 ;  /* 0x00000001cdc77824 */ /* 0x000fe200078e0202 */
[----:B------:R-:W-:Y:S01]  /*3d90*/  LDSM.16.M88.4 R76, [R202] ;  /* 0x00000000ca4c783b */ /* 0x000fe20000000200 */
[----:B------:R-:W-:Y:S01]  /*3da0*/  IMAD.IADD R192, R2, 0x1, R203 ;  /* 0x0000000102c07824 */ /* 0x000fe200078e02cb */
[C---:B------:R-:W-:Y:S01]  /*3db0*/  IADD3 R185, R203.reuse, 0x5000, RZ ;  /* 0x00005000cbb97810 */ /* 0x040fe20007ffe0ff */
[C---:B------:R-:W-:Y:S01]  /*3dc0*/  VIADD R189, R203.reuse, 0x3000 ;  /* 0x00003000cbbd7836 */ /* 0x040fe20000000000 */
[----:B------:R-:W4:Y:S01]  /*3dd0*/  LDSM.16.M88.4 R88, [R199+0x6000] ;  /* 0x00600000c758783b */ /* 0x000f220000000200 */
[----:B------:R-:W-:-:S02]  /*3de0*/  VIADD R187, R203, 0x4000 ;  /* 0x00004000cbbb7836 */ /* 0x000fc40000000000 */
[C---:B------:R-:W-:Y:S01]  /*3df0*/  VIADD R186, R203.reuse, 0x4800 ;  /* 0x00004800cbba7836 */ /* 0x040fe20000000000 */
[----:B------:R-:W4:Y:S01]  /*3e00*/  LDSM.16.M88.4 R24, [R203+0x800] ;  /* 0x00080000cb18783b */ /* 0x000f220000000200 */
[----:B------:R-:W-:-:S03]  /*3e10*/  VIADD R184, R203, 0x5800 ;  /* 0x00005800cbb87836 */ /* 0x000fc60000000000 */
[----:B------:R-:W4:Y:S01]  /*3e20*/  LDSM.16.M88.4 R32, [R203+0x1000] ;  /* 0x00100000cb20783b */ /* 0x000f220000000200 */
[C---:B-1----:R-:W-:Y:S03]  /*3e30*/  HMMA.16816.F32.BF16 R16, R12.reuse, R28, RZ ;  /* 0x0000001c0c10723c */ /* 0x042fe600000418ff */
[----:B------:R-:W1:Y:S04]  /*3e40*/  LDSM.16.M88.4 R48, [R203+0x1800] ;  /* 0x00180000cb30783b */ /* 0x000e680000000200 */
[----:B------:R-:W-:Y:S01]  /*3e50*/  LDSM.16.M88.4 R20, [R201] ;  /* 0x00000000c914783b */ /* 0x000fe20000000200 */
[C---:B------:R-:W-:Y:S03]  /*3e60*/  HMMA.16816.F32.BF16 R28, R12.reuse, R30, RZ ;  /* 0x0000001e0c1c723c */ /* 0x040fe600000418ff */
[----:B------:R-:W1:Y:S03]  /*3e70*/  LDSM.16.M88.4 R84, [R192] ;  /* 0x00000000c054783b */ /* 0x000e660000000200 */
[C---:B--2---:R-:W-:Y:S01]  /*3e80*/  HMMA.16816.F32.BF16 R40, R12.reuse, R60, RZ ;  /* 0x0000003c0c28723c */ /* 0x044fe200000418ff */
[----:B------:R-:W2:Y:S04]  /*3e90*/  LDSM.16.M88.4 R8, [R199+0x6800] ;  /* 0x00680000c708783b */ /* 0x000ea80000000200 */
[----:B------:R-:W2:Y:S01]  /*3ea0*/  LDSM.16.M88.4 R44, [R199+0x7000] ;  /* 0x00700000c72c783b */ /* 0x000ea20000000200 */
[----:B-----5:R-:W-:Y:S03]  /*3eb0*/  HMMA.16816.F32.BF16 R56, R12, R52, RZ ;  /* 0x000000340c38723c */ /* 0x020fe600000418ff */
[----:B------:R-:W5:Y:S03]  /*3ec0*/  LDSM.16.M88.4 R72, [R199+0x7800] ;  /* 0x00780000c748783b */ /* 0x000f660000000200 */
[C---:B---3--:R-:W-:Y:S01]  /*3ed0*/  HMMA.16816.F32.BF16 R16, R68.reuse, R64, R16 ;  /* 0x000000404410723c */ /* 0x048fe20000041810 */
[----:B------:R-:W-:Y:S04]  /*3ee0*/  LDSM.16.M88.4 R96, [R199+0x8800] ;  /* 0x00880000c760783b */ /* 0x000fe80000000200 */
[----:B------:R-:W-:Y:S01]  /*3ef0*/  LDSM.16.M88.4 R92, [R205+0xa000] ;  /* 0x00a00000cd5c783b */ /* 0x000fe20000000200 */
[----:B------:R-:W-:Y:S03]  /*3f00*/  HMMA.16816.F32.BF16 R28, R68, R66, R28 ;  /* 0x00000042441c723c */ /* 0x000fe6000004181c */
[----:B------:R-:W-:Y:S03]  /*3f10*/  LDSM.16.M88.4 R64, [R205+0x8000] ;  /* 0x00800000cd40783b */ /* 0x000fe60000000200 */
[C---:B------:R-:W-:Y:S01]  /*3f20*/  HMMA.16816.F32.BF16 R60, R12.reuse, R62, RZ ;  /* 0x0000003e0c3c723c */ /* 0x040fe200000418ff */
[----:B------:R-:W0:Y:S05]  /*3f30*/  LDGDEPBAR ;  /* 0x00000000000079af */ /* 0x000e2a0000000000 */
[C---:B------:R-:W-:Y:S06]  /*3f40*/  HMMA.16816.F32.BF16 R52, R12.reuse, R54, RZ ;  /* 0x000000360c34723c */ /* 0x040fec00000418ff */
[C---:B----4-:R-:W-:Y:S06]  /*3f50*/  HMMA.16816.F32.BF16 R80, R12.reuse, R36, RZ ;  /* 0x000000240c50723c */ /* 0x050fec00000418ff */
[----:B------:R-:W-:Y:S01]  /*3f60*/  HMMA.16816.F32.BF16 R12, R12, R38, RZ ;  /* 0x000000260c0c723c */ /* 0x000fe200000418ff */
[----:B------:R-:W-:Y:S05]  /*3f70*/  LDSM.16.M88.4 R36, [R192+0x800] ;  /* 0x00080000c024783b */ /* 0x000fea0000000200 */
[C---:B------:R-:W-:Y:S06]  /*3f80*/  HMMA.16816.F32.BF16 R16, R76.reuse, R88, R16 ;  /* 0x000000584c10723c */ /* 0x040fec0000041810 */
[----:B------:R-:W-:Y:S01]  /*3f90*/  HMMA.16816.F32.BF16 R28, R76, R90, R28 ;  /* 0x0000005a4c1c723c */ /* 0x000fe2000004181c */
[----:B------:R-:W-:Y:S05]  /*3fa0*/  LDSM.16.M88.4 R88, [R204+0x2000] ;  /* 0x00200000cc58783b */ /* 0x000fea0000000200 */
[C---:B------:R-:W-:Y:S06]  /*3fb0*/  HMMA.16816.F32.BF16 R40, R68.reuse, R24, R40 ;  /* 0x000000184428723c */ /* 0x040fec0000041828 */
[C---:B------:R-:W-:Y:S01]  /*3fc0*/  HMMA.16816.F32.BF16 R60, R68.reuse, R26, R60 ;  /* 0x0000001a443c723c */ /* 0x040fe2000004183c */
[----:B------:R-:W-:Y:S05]  /*3fd0*/  LDSM.16.M88.4 R24, [R192+0x1000] ;  /* 0x00100000c018783b */ /* 0x000fea0000000200 */
[C---:B------:R-:W-:Y:S06]  /*3fe0*/  HMMA.16816.F32.BF16 R56, R68.reuse, R32, R56 ;  /* 0x000000204438723c */ /* 0x040fec0000041838 */
[C---:B------:R-:W-:Y:S01]  /*3ff0*/  HMMA.16816.F32.BF16 R52, R68.reuse, R34, R52 ;  /* 0x000000224434723c */ /* 0x040fe20000041834 */
[----:B------:R-:W3:Y:S05]  /*4000*/  LDSM.16.M88.4 R32, [R206+0x2000] ;  /* 0x00200000ce20783b */ /* 0x000eea0000000200 */
[C---:B-1----:R-:W-:Y:S06]  /*4010*/  HMMA.16816.F32.BF16 R80, R68.reuse, R48, R80 ;  /* 0x000000304450723c */ /* 0x042fec0000041850 */
[----:B------:R-:W-:Y:S01]  /*4020*/  HMMA.16816.F32.BF16 R68, R68, R50, R12 ;  /* 0x000000324444723c */ /* 0x000fe2000004180c */
[----:B------:R-:W1:Y:S04]  /*4030*/  LDSM.16.M88.4 R48, [R192+0x1800] ;  /* 0x00180000c030783b */ /* 0x000e680000000200 */
[----:B------:R-:W-:Y:S01]  /*4040*/  LDSM.16.M88.4 R12, [R205+0x8800] ;  /* 0x00880000cd0c783b */ /* 0x000fe20000000200 */
[C---:B------:R-:W-:Y:S06]  /*4050*/  HMMA.16816.F32.BF16 R16, R20.reuse, R84, R16 ;  /* 0x000000541410723c */ /* 0x040fec0000041810 */
[----:B------:R-:W-:Y:S01]  /*4060*/  HMMA.16816.F32.BF16 R28, R20, R86, R28 ;  /* 0x00000056141c723c */ /* 0x000fe2000004181c */
[----:B------:R-:W-:Y:S05]  /*4070*/  LDSM.16.M88.4 R84, [R203+0x3800] ;  /* 0x00380000cb54783b */ /* 0x000fea0000000200 */
[C---:B--2---:R-:W-:Y:S06]  /*4080*/  HMMA.16816.F32.BF16 R40, R76.reuse, R8, R40 ;  /* 0x000000084c28723c */ /* 0x044fec0000041828 */
[C---:B------:R-:W-:Y:S01]  /*4090*/  HMMA.16816.F32.BF16 R60, R76.reuse, R10, R60 ;  /* 0x0000000a4c3c723c */ /* 0x040fe2000004183c */
[----:B------:R-:W-:Y:S05]  /*40a0*/  LDSM.16.M88.4 R8, [R205+0x9000] ;  /* 0x00900000cd08783b */ /* 0x000fea0000000200 */
[C---:B------:R-:W-:Y:S06]  /*40b0*/  HMMA.16816.F32.BF16 R56, R76.reuse, R44, R56 ;  /* 0x0000002c4c38723c */ /* 0x040fec0000041838 */
[C---:B------:R-:W-:Y:S01]  /*40c0*/  HMMA.16816.F32.BF16 R52, R76.reuse, R46, R52 ;  /* 0x0000002e4c34723c */ /* 0x040fe20000041834 */
[----:B------:R-:W2:Y:S05]  /*40d0*/  LDSM.16.M88.4 R44, [R203+0x2000] ;  /* 0x00200000cb2c783b */ /* 0x000eaa0000000200 */
[C---:B-----5:R-:W-:Y:S06]  /*40e0*/  HMMA.16816.F32.BF16 R80, R76.reuse, R72, R80 ;  /* 0x000000484c50723c */ /* 0x060fec0000041850 */
[----:B------:R-:W-:Y:S01]  /*40f0*/  HMMA.16816.F32.BF16 R76, R76, R74, R68 ;  /* 0x0000004a4c4c723c */ /* 0x000fe20000041844 */
[----:B------:R-:W-:Y:S04]  /*4100*/  LDSM.16.M88.4 R72, [R202+0x2000] ;  /* 0x00200000ca48783b */ /* 0x000fe80000000200 */
[----:B------:R-:W-:Y:S01]  /*4110*/  LDSM.16.M88.4 R68, [R199+0x9000] ;  /* 0x00900000c744783b */ /* 0x000fe20000000200 */
[C---:B---3--:R-:W-:Y:S06]  /*4120*/  HMMA.16816.F32.BF16 R16, R32.reuse, R64, R16 ;  /* 0x000000402010723c */ /* 0x048fec0000041810 */
        /* <DEDUP_REMOVED lines=12> */
[C---:B--2---:R-:W-:Y:S06]  /*41f0*/  HMMA.16816.F32.BF16 R16, R88.reuse, R44, R16 ;  /* 0x0000002c5810723c */ /* 0x044fec0000041810 */
[----:B------:R-:W-:Y:S01]  /*4200*/  HMMA.16816.F32.BF16 R28, R88, R46, R28 ;  /* 0x0000002e581c723c */ /* 0x000fe2000004181c */
[----:B------:R-:W-:Y:S05]  /*4210*/  LDSM.16.M88.4 R44, [R192+0x2800] ;  /* 0x00280000c02c783b */ /* 0x000fea0000000200 */
[C---:B------:R-:W-:Y:S06]  /*4220*/  HMMA.16816.F32.BF16 R40, R32.reuse, R12, R40 ;  /* 0x0000000c2028723c */ /* 0x040fec0000041828 */
[C---:B------:R-:W-:Y:S01]  /*4230*/  HMMA.16816.F32.BF16 R60, R32.reuse, R14, R60 ;  /* 0x0000000e203c723c */ /* 0x040fe2000004183c */
[----:B------:R-:W2:Y:S05]  /*4240*/  LDSM.16.M88.4 R12, [R192+0x2000] ;  /* 0x00200000c00c783b */ /* 0x000eaa0000000200 */
[C---:B------:R-:W-:Y:S06]  /*4250*/  HMMA.16816.F32.BF16 R56, R32.reuse, R8, R56 ;  /* 0x000000082038723c */ /* 0x040fec0000041838 */
[----:B------:R-:W-:Y:S01]  /*4260*/  HMMA.16816.F32.BF16 R52, R32, R10, R52 ;  /* 0x0000000a2034723c */ /* 0x000fe20000041834 */
[----:B------:R-:W4:Y:S05]  /*4270*/  LDSM.16.M88.4 R8, [R203+0x3000] ;  /* 0x00300000cb08783b */ /* 0x000f2a0000000200 */
[C---:B---3--:R-:W-:Y:S06]  /*4280*/  HMMA.16816.F32.BF16 R16, R72.reuse, R24, R16 ;  /* 0x000000184810723c */ /* 0x048fec0000041810 */
[----:B------:R-:W-:Y:S01]  /*4290*/  HMMA.16816.F32.BF16 R28, R72, R26, R28 ;  /* 0x0000001a481c723c */ /* 0x000fe2000004181c */
[----:B------:R-:W-:Y:S05]  /*42a0*/  LDSM.16.M88.4 R24, [R204+0x4000] ;  /* 0x00400000cc18783b */ /* 0x000fea0000000200 */
[C---:B------:R-:W-:Y:S06]  /*42b0*/  HMMA.16816.F32.BF16 R80, R32.reuse, R36, R80 ;  /* 0x000000242050723c */ /* 0x040fec0000041850 */
[----:B------:R-:W-:Y:S01]  /*42c0*/  HMMA.16816.F32.BF16 R76, R32, R38, R76 ;  /* 0x00000026204c723c */ /* 0x000fe2000004184c */
[----:B------:R-:W3:Y:S04]  /*42d0*/  LDSM.16.M88.4 R36, [R206+0x4000] ;  /* 0x00400000ce24783b */ /* 0x000ee80000000200 */
[----:B------:R-:W-:Y:S01]  /*42e0*/  LDSM.16.M88.4 R32, [R205+0xa800] ;  /* 0x00a80000cd20783b */ /* 0x000fe20000000200 */
[----:B-1----:R-:W-:Y:S06]  /*42f0*/  HMMA.16816.F32.BF16 R40, R88, R20, R40 ;  /* 0x000000145828723c */ /* 0x002fec0000041828 */
[C---:B--2---:R-:W-:Y:S06]  /*4300*/  HMMA.16816.F32.BF16 R16, R48.reuse, R12, R16 ;  /* 0x0000000c3010723c */ /* 0x044fec0000041810 */
[----:B------:R-:W-:Y:S01]  /*4310*/  HMMA.16816.F32.BF16 R28, R48, R14, R28 ;  /* 0x0000000e301c723c */ /* 0x000fe2000004181c */
[----:B------:R-:W-:Y:S05]  /*4320*/  LDSM.16.M88.4 R12, [R202+0x4000] ;  /* 0x00400000ca0c783b */ /* 0x000fea0000000200 */
[C---:B------:R-:W-:Y:S01]  /*4330*/  HMMA.16816.F32.BF16 R60, R88.reuse, R22, R60 ;  /* 0x00000016583c723c */ /* 0x040fe2000004183c */
[----:B------:R-:W1:Y:S05]  /*4340*/  LDSM.16.M88.4 R20, [R203+0x4000] ;  /* 0x00400000cb14783b */ /* 0x000e6a0000000200 */
[----:B----4-:R-:W-:Y:S06]  /*4350*/  HMMA.16816.F32.BF16 R56, R88, R8, R56 ;  /* 0x000000085838723c */ /* 0x010fec0000041838 */
[----:B------:R-:W-:Y:S06]  /*4360*/  HMMA.16816.F32.BF16 R40, R72, R96, R40 ;  /* 0x000000604828723c */ /* 0x000fec0000041828 */
[----:B------:R-:W-:Y:S01]  /*4370*/  HMMA.16816.F32.BF16 R52, R88, R10, R52 ;  /* 0x0000000a5834723c */ /* 0x000fe20000041834 */
[----:B------:R-:W-:Y:S05]  /*4380*/  LDSM.16.M88.4 R8, [R199+0xa000] ;  /* 0x00a00000c708783b */ /* 0x000fea0000000200 */
[----:B---3--:R-:W-:Y:S06]  /*4390*/  HMMA.16816.F32.BF16 R16, R36, R92, R16 ;  /* 0x0000005c2410723c */ /* 0x008fec0000041810 */
[C---:B------:R-:W-:Y:S06]  /*43a0*/  HMMA.16816.F32.BF16 R80, R88.reuse, R84, R80 ;  /* 0x000000545850723c */ /* 0x040fec0000041850 */
[----:B------:R-:W-:Y:S01]  /*43b0*/  HMMA.16816.F32.BF16 R76, R88, R86, R76 ;  /* 0x00000056584c723c */ /* 0x000fe2000004184c */
[----:B------:R-:W2:Y:S04]  /*43c0*/  LDSM.16.M88.4 R84, [R192+0x3000] ;  /* 0x00300000c054783b */ /* 0x000ea80000000200 */
[----:B------:R-:W3:Y:S01]  /*43d0*/  LDSM.16.M88.4 R88, [R203+0x4800] ;  /* 0x00480000cb58783b */ /* 0x000ee20000000200 */
[----:B------:R-:W-:Y:S03]  /*43e0*/  HMMA.16816.F32.BF16 R28, R36, R94, R28 ;  /* 0x0000005e241c723c */ /* 0x000fe6000004181c */
[----:B------:R-:W-:Y:S03]  /*43f0*/  LDSM.16.M88.4 R92, [R201+0x4000] ;  /* 0x00400000c95c783b */ /* 0x000fe60000000200 */
[----:B------:R-:W-:Y:S06]  /*4400*/  HMMA.16816.F32.BF16 R60, R72, R98, R60 ;  /* 0x00000062483c723c */ /* 0x000fec000004183c */
[----:B------:R-:W-:Y:S06]  /*4410*/  HMMA.16816.F32.BF16 R40, R48, R44, R40 ;  /* 0x0000002c3028723c */ /* 0x000fec0000041828 */
[C---:B------:R-:W-:Y:S01]  /*4420*/  HMMA.16816.F32.BF16 R96, R72.reuse, R68, R56 ;  /* 0x000000444860723c */ /* 0x040fe20000041838 */
[----:B------:R-:W-:Y:S05]  /*4430*/  LDSM.16.M88.4 R56, [R192+0x4000] ;  /* 0x00400000c038783b */ /* 0x000fea0000000200 */
[----:B------:R-:W-:Y:S06]  /*4440*/  HMMA.16816.F32.BF16 R52, R72, R70, R52 ;  /* 0x000000464834723c */ /* 0x000fec0000041834 */
[C---:B-1----:R-:W-:Y:S06]  /*4450*/  HMMA.16816.F32.BF16 R16, R24.reuse, R20, R16 ;  /* 0x000000141810723c */ /* 0x042fec0000041810 */
[----:B------:R-:W-:Y:S01]  /*4460*/  HMMA.16816.F32.BF16 R28, R24, R22, R28 ;  /* 0x00000016181c723c */ /* 0x000fe2000004181c */
[----:B------:R-:W1:Y:S05]  /*4470*/  LDSM.16.M88.4 R20, [R205+0xb000] ;  /* 0x00b00000cd14783b */ /* 0x000e6a0000000200 */
[----:B------:R-:W-:Y:S01]  /*4480*/  HMMA.16816.F32.BF16 R60, R48, R46, R60 ;  /* 0x0000002e303c723c */ /* 0x000fe2000004183c */
[----:B------:R-:W-:Y:S05]  /*4490*/  LDSM.16.M88.4 R44, [R199+0xa800] ;  /* 0x00a80000c72c783b */ /* 0x000fea0000000200 */
[----:B------:R-:W-:Y:S06]  /*44a0*/  HMMA.16816.F32.BF16 R40, R36, R32, R40 ;  /* 0x000000202428723c */ /* 0x000fec0000041828 */
[----:B--2---:R-:W-:Y:S06]  /*44b0*/  HMMA.16816.F32.BF16 R96, R48, R84, R96 ;  /* 0x000000543060723c */ /* 0x004fec0000041860 */
[C---:B------:R-:W-:Y:S06]  /*44c0*/  HMMA.16816.F32.BF16 R80, R72.reuse, R64, R80 ;  /* 0x000000404850723c */ /* 0x040fec0000041850 */
[----:B------:R-:W-:Y:S01]  /*44d0*/  HMMA.16816.F32.BF16 R76, R72, R66, R76 ;  /* 0x00000042484c723c */ /* 0x000fe2000004184c */
[----:B------:R-:W2:Y:S05]  /*44e0*/  LDSM.16.M88.4 R64, [R192+0x3800] ;  /* 0x00380000c040783b */ /* 0x000eaa0000000200 */
[----:B------:R-:W-:Y:S06]  /*44f0*/  HMMA.16816.F32.BF16 R52, R48, R86, R52 ;  /* 0x000000563034723c */ /* 0x000fec0000041834 */
[C---:B------:R-:W-:Y:S06]  /*4500*/  HMMA.16816.F32.BF16 R16, R12.reuse, R8, R16 ;  /* 0x000000080c10723c */ /* 0x040fec0000041810 */
[----:B------:R-:W-:Y:S01]  /*4510*/  HMMA.16816.F32.BF16 R28, R12, R10, R28 ;  /* 0x0000000a0c1c723c */ /* 0x000fe2000004181c */
[----:B------:R-:W4:Y:S05]  /*4520*/  LDSM.16.M88.4 R8, [R203+0x5000] ;  /* 0x00500000cb08783b */ /* 0x000f2a0000000200 */
[----:B------:R-:W-:Y:S01]  /*4530*/  HMMA.16816.F32.BF16 R60, R36, R34, R60 ;  /* 0x00000022243c723c */ /* 0x000fe2000004183c */
[----:B------:R-:W-:Y:S05]  /*4540*/  LDSM.16.M88.4 R32, [R192+0x4800] ;  /* 0x00480000c020783b */ /* 0x000fea0000000200 */
[----:B---3--:R-:W-:Y:S06]  /*4550*/  HMMA.16816.F32.BF16 R40, R24, R88, R40 ;  /* 0x000000581828723c */ /* 0x008fec0000041828 */
[C---:B-1----:R-:W-:Y:S06]  /*4560*/  HMMA.16816.F32.BF16 R96, R36.reuse, R20, R96 ;  /* 0x000000142460723c */ /* 0x042fec0000041860 */
[----:B------:R-:W-:Y:S01]  /*4570*/  HMMA.16816.F32.BF16 R52, R36, R22, R52 ;  /* 0x000000162434723c */ /* 0x000fe20000041834 */
[----:B------:R-:W1:Y:S05]  /*4580*/  LDSM.16.M88.4 R20, [R205+0xb800] ;  /* 0x00b80000cd14783b */ /* 0x000e6a0000000200 */
[C---:B------:R-:W-:Y:S06]  /*4590*/  HMMA.16816.F32.BF16 R16, R92.reuse, R56, R16 ;  /* 0x000000385c10723c */ /* 0x040fec0000041810 */
[----:B------:R-:W-:Y:S01]  /*45a0*/  HMMA.16816.F32.BF16 R28, R92, R58, R28 ;  /* 0x0000003a5c1c723c */ /* 0x000fe2000004181c */
[----:B------:R-:W3:Y:S05]  /*45b0*/  LDSM.16.M88.4 R56, [R199+0xb000] ;  /* 0x00b00000c738783b */ /* 0x000eea0000000200 */
[----:B------:R-:W-:Y:S06]  /*45c0*/  HMMA.16816.F32.BF16 R60, R24, R90, R60 ;  /* 0x0000005a183c723c */ /* 0x000fec000004183c */
[C---:B--2---:R-:W-:Y:S06]  /*45d0*/  HMMA.16816.F32.BF16 R80, R48.reuse, R64, R80 ;  /* 0x000000403050723c */ /* 0x044fec0000041850 */
[----:B------:R-:W-:Y:S01]  /*45e0*/  HMMA.16816.F32.BF16 R76, R48, R66, R76 ;  /* 0x00000042304c723c */ /* 0x000fe2000004184c */
[----:B------:R-:W-:Y:S01]  /*45f0*/  FMUL.FTZ R17, R17, UR5 ;  /* 0x0000000511117c20 */ /* 0x000fe20008410000 */
[----:B------:R-:W-:-:S04]  /*4600*/  FMUL.FTZ R2, R16, UR5 ;  /* 0x0000000510027c20 */ /* 0x000fc80008410000 */
[----:B------:R-:W-:Y:S01]  /*4610*/  HMMA.16816.F32.BF16 R40, R12, R44, R40 ;  /* 0x0000002c0c28723c */ /* 0x000fe20000041828 */
[----:B------:R2:W-:Y:S01]  /*4620*/  MUFU.TANH R44, R17 ;  /* 0x00000011002c7308 */ /* 0x0005e20000002400 */
[----:B------:R-:W-:Y:S01]  /*4630*/  FMUL.FTZ R28, R28, UR5 ;  /* 0x000000051c1c7c20 */ /* 0x000fe20008410000 */
[----:B------:R-:W-:Y:S01]  /*4640*/  FMUL.FTZ R29, R29, UR5 ;  /* 0x000000051d1d7c20 */ /* 0x000fe20008410000 */
[----:B------:R-:W-:Y:S02]  /*4650*/  FMUL.FTZ R30, R30, UR5 ;  /* 0x000000051e1e7c20 */ /* 0x000fe40008410000 */
[C---:B----4-:R-:W-:Y:S01]  /*4660*/  HMMA.16816.F32.BF16 R96, R24.reuse, R8, R96 ;  /* 0x000000081860723c */ /* 0x050fe20000041860 */
[----:B------:R-:W-:Y:S02]  /*4670*/  FMUL.FTZ R45, R18, UR5 ;  /* 0x00000005122d7c20 */ /* 0x000fe40008410000 */
[----:B------:R-:W4:Y:S03]  /*4680*/  MUFU.TANH R2, R2 ;  /* 0x0000000200027308 */ /* 0x000f260000002400 */
[----:B------:R-:W-:Y:S01]  /*4690*/  HMMA.16816.F32.BF16 R52, R24, R10, R52 ;  /* 0x0000000a1834723c */ /* 0x000fe20000041834 */
[----:B------:R-:W5:Y:S04]  /*46a0*/  LDSM.16.M88.4 R8, [R203+0x5800] ;  /* 0x00580000cb08783b */ /* 0x000f680000000200 */
[----:B------:R-:W4:Y:S01]  /*46b0*/  MUFU.TANH R45, R45 ;  /* 0x0000002d002d7308 */ /* 0x000f220000002400 */
[----:B------:R-:W-:Y:S06]  /*46c0*/  HMMA.16816.F32.BF16 R60, R12, R46, R60 ;  /* 0x0000002e0c3c723c */ /* 0x000fec000004183c */
[C---:B-1----:R-:W-:Y:S01]  /*46d0*/  HMMA.16816.F32.BF16 R80, R36.reuse, R20, R80 ;  /* 0x000000142450723c */ /* 0x042fe20000041850 */
[----:B------:R-:W-:Y:S01]  /*46e0*/  FMUL.FTZ R46, R19, UR5 ;  /* 0x00000005132e7c20 */ /* 0x000fe20008410000 */
[----:B------:R-:W-:Y:S01]  /*46f0*/  MUFU.TANH R47, R30 ;  /* 0x0000001e002f7308 */ /* 0x000fe20000002400 */
[----:B--2---:R-:W1:Y:S03]  /*4700*/  LDSM.16.M88.4 R16, [R192+0x5000] ;  /* 0x00500000c010783b */ /* 0x004e660000000200 */
[----:B------:R-:W-:Y:S01]  /*4710*/  HMMA.16816.F32.BF16 R76, R36, R22, R76 ;  /* 0x00000016244c723c */ /* 0x000fe2000004184c */
[----:B------:R-:W-:Y:S03]  /*4720*/  LDSM.16.M88.4 R20, [R192+0x5800] ;  /* 0x00580000c014783b */ /* 0x000fe60000000200 */
[----:B------:R-:W2:Y:S02]  /*4730*/  MUFU.TANH R46, R46 ;  /* 0x0000002e002e7308 */ /* 0x000ea40000002400 */
[----:B------:R-:W-:Y:S06]  /*4740*/  HMMA.16816.F32.BF16 R40, R92, R32, R40 ;  /* 0x000000205c28723c */ /* 0x000fec0000041828 */
[C---:B---3--:R-:W-:Y:S01]  /*4750*/  HMMA.16816.F32.BF16 R96, R12.reuse, R56, R96 ;  /* 0x000000380c60723c */ /* 0x048fe20000041860 */
[----:B------:R-:W3:Y:S05]  /*4760*/  MUFU.TANH R32, R28 ;  /* 0x0000001c00207308 */ /* 0x000eea0000002400 */
[----:B------:R-:W-:Y:S01]  /*4770*/  HMMA.16816.F32.BF16 R52, R12, R58, R52 ;  /* 0x0000003a0c34723c */ /* 0x000fe20000041834 */
[----:B------:R-:W-:-:S02]  /*4780*/  FMUL.FTZ R56, R31, UR5 ;  /* 0x000000051f387c20 */ /* 0x000fc40008410000 */
[----:B------:R4:W-:Y:S03]  /*4790*/  MUFU.TANH R33, R29 ;  /* 0x0000001d00217308 */ /* 0x0009e60000002400 */
[C---:B-----5:R-:W-:Y:S05]  /*47a0*/  HMMA.16816.F32.BF16 R80, R24.reuse, R8, R80 ;  /* 0x000000081850723c */ /* 0x060fea0000041850 */
[----:B------:R-:W5:Y:S01]  /*47b0*/  MUFU.TANH R56, R56 ;  /* 0x0000003800387308 */ /* 0x000f620000002400 */
[----:B------:R-:W-:Y:S06]  /*47c0*/  HMMA.16816.F32.BF16 R76, R24, R10, R76 ;  /* 0x0000000a184c723c */ /* 0x000fec000004184c */
[----:B------:R-:W-:Y:S01]  /*47d0*/  HMMA.16816.F32.BF16 R60, R92, R34, R60 ;  /* 0x000000225c3c723c */ /* 0x000fe2000004183c */
[----:B----4-:R-:W4:Y:S01]  /*47e0*/  LDSM.16.M88.4 R28, [R199+0xb800] ;  /* 0x00b80000c71c783b */ /* 0x010f220000000200 */
[----:B------:R-:W-:-:S04]  /*47f0*/  DEPBAR.LE SB0, 0x0 ;  /* 0x000080000000791a */ /* 0x000fc80000000000 */
[C---:B-1----:R-:W-:Y:S01]  /*4800*/  HMMA.16816.F32.BF16 R52, R92.reuse, R18, R52 ;  /* 0x000000125c34723c */ /* 0x042fe20000041834 */
[----:B------:R-:W-:Y:S01]  /*4810*/  FMUL.FTZ R34, R40, UR5 ;  /* 0x0000000528227c20 */ /* 0x000fe20008410000 */
[----:B------:R-:W-:Y:S01]  /*4820*/  FMUL.FTZ R40, R42, UR5 ;  /* 0x000000052a287c20 */ /* 0x000fe20008410000 */
[----:B------:R-:W-:Y:S01]  /*4830*/  FMUL.FTZ R35, R41, UR5 ;  /* 0x0000000529237c20 */ /* 0x000fe20008410000 */
[----:B------:R-:W-:Y:S02]  /*4840*/  FMUL.FTZ R41, R43, UR5 ;  /* 0x000000052b297c20 */ /* 0x000fe40008410000 */
[----:B------:R-:W-:Y:S01]  /*4850*/  HMMA.16816.F32.BF16 R96, R92, R16, R96 ;  /* 0x000000105c60723c */ /* 0x000fe20000041860 */
[----:B------:R-:W-:Y:S01]  /*4860*/  IMAD.SHL.U32 R18, R6, 0x2, RZ ;  /* 0x0000000206127824 */ /* 0x000fe200078e00ff */
[----:B------:R-:W-:Y:S04]  /*4870*/  MUFU.TANH R34, R34 ;  /* 0x0000002200227308 */ /* 0x000fe80000002400 */
[----:B------:R-:W-:-:S04]  /*4880*/  LOP3.LUT R18, R18, 0x6, RZ, 0xc0, !PT ;  /* 0x0000000612127812 */ /* 0x000fc800078ec0ff */
[----:B------:R-:W1:Y:S01]  /*4890*/  MUFU.TANH R40, R40 ;  /* 0x0000002800287308 */ /* 0x000e620000002400 */
[----:B------:R-:W-:Y:S02]  /*48a0*/  IMAD R18, R133, 0x40, R18 ;  /* 0x0000004085127824 */ /* 0x000fe400078e0212 */
[----:B------:R-:W-:Y:S01]  /*48b0*/  FMUL.FTZ R17, R63, UR5 ;  /* 0x000000053f117c20 */ /* 0x000fe20008410000 */
[----:B------:R-:W-:Y:S01]  /*48c0*/  FMUL.FTZ R16, R60, UR5 ;  /* 0x000000053c107c20 */ /* 0x000fe20008410000 */
[----:B------:R-:W-:Y:S01]  /*48d0*/  FMUL.FTZ R36, R62, UR5 ;  /* 0x000000053e247c20 */ /* 0x000fe20008410000 */
[----:B------:R-:W-:Y:S01]  /*48e0*/  FMUL.FTZ R9, R61, UR5 ;  /* 0x000000053d097c20 */ /* 0x000fe20008410000 */
[----:B------:R-:W-:Y:S01]  /*48f0*/  IADD3 R11, R18, -0x40, RZ ;  /* 0xffffffc0120b7810 */ /* 0x000fe20007ffe0ff */
[----:B------:R-:W-:Y:S01]  /*4900*/  FMUL.FTZ R52, R52, UR5 ;  /* 0x0000000534347c20 */ /* 0x000fe20008410000 */
[----:B------:R-:W-:Y:S02]  /*4910*/  FMUL.FTZ R54, R54, UR5 ;  /* 0x0000000536367c20 */ /* 0x000fe40008410000 */
[-C--:B------:R-:W-:Y:S01]  /*4920*/  ISETP.GE.AND P4, PT, R11, R102.reuse, PT ;  /* 0x000000660b00720c */ /* 0x080fe20003f86270 */
[----:B------:R-:W-:Y:S01]  /*4930*/  VIADD R11, R18, 0xffffffd1 ;  /* 0xffffffd1120b7836 */ /* 0x000fe20000000000 */
[----:B------:R-:W1:Y:S01]  /*4940*/  MUFU.TANH R17, R17 ;  /* 0x0000001100117308 */ /* 0x000e620000002400 */
[----:B------:R-:W-:Y:S01]  /*4950*/  FMUL.FTZ R53, R53, UR5 ;  /* 0x0000000535357c20 */ /* 0x000fe20008410000 */
[----:B------:R-:W-:Y:S01]  /*4960*/  FSEL R25, R2, -INF , !P4 ;  /* 0xff80000002197808 */ /* 0x000fe20006000000 */
[----:B------:R-:W-:Y:S01]  /*4970*/  FMUL.FTZ R96, R96, UR5 ;  /* 0x0000000560607c20 */ /* 0x000fe20008410000 */
[----:B------:R-:W-:Y:S01]  /*4980*/  ISETP.GE.AND P6, PT, R11, R102, PT ;  /* 0x000000660b00720c */ /* 0x000fe20003fc6270 */
[----:B------:R-:W-:-:S02]  /*4990*/  VIADD R11, R18, 0xffffffd8 ;  /* 0xffffffd8120b7836 */ /* 0x000fc40000000000 */
[----:B------:R-:W-:Y:S01]  /*49a0*/  FMUL.FTZ R98, R98, UR5 ;  /* 0x0000000562627c20 */ /* 0x000fe20008410000 */
[C---:B----4-:R-:W-:Y:S01]  /*49b0*/  HMMA.16816.F32.BF16 R80, R12.reuse, R28, R80 ;  /* 0x0000001c0c50723c */ /* 0x050fe20000041850 */
[----:B------:R-:W-:Y:S01]  /*49c0*/  MUFU.TANH R165, R52 ;  /* 0x0000003400a57308 */ /* 0x000fe20000002400 */
[----:B------:R-:W-:Y:S01]  /*49d0*/  FMUL.FTZ R97, R97, UR5 ;  /* 0x0000000561617c20 */ /* 0x000fe20008410000 */
[----:B------:R-:W-:Y:S01]  /*49e0*/  FMUL.FTZ R99, R99, UR5 ;  /* 0x0000000563637c20 */ /* 0x000fe20008410000 */
[----:B------:R-:W-:Y:S01]  /*49f0*/  FMUL.FTZ R55, R55, UR5 ;  /* 0x0000000537377c20 */ /* 0x000fe20008410000 */
[C---:B------:R-:W-:Y:S01]  /*4a00*/  IADD3 R19, R18.reuse, -0x10, RZ ;  /* 0xfffffff012137810 */ /* 0x040fe20007ffe0ff */
[----:B------:R-:W-:Y:S03]  /*4a10*/  HMMA.16816.F32.BF16 R76, R12, R30, R76 ;  /* 0x0000001e0c4c723c */ /* 0x000fe6000004184c */
[----:B------:R-:W4:Y:S04]  /*4a20*/  MUFU.TANH R166, R54 ;  /* 0x0000003600a67308 */ /* 0x000f280000002400 */
[C---:B------:R-:W-:Y:S01]  /*4a30*/  VIADD R15, R18.reuse, 0xffffffc1 ;  /* 0xffffffc1120f7836 */ /* 0x040fe20000000000 */
[----:B------:R-:W-:Y:S01]  /*4a40*/  FSEL R14, R45, -INF , !P4 ;  /* 0xff8000002d0e7808 */ /* 0x000fe20006000000 */
[C---:B------:R-:W-:Y:S01]  /*4a50*/  VIADD R13, R18.reuse, 0xffffffc8 ;  /* 0xffffffc8120d7836 */ /* 0x040fe20000000000 */
[-C--:B------:R-:W-:Y:S01]  /*4a60*/  ISETP.GE.AND P4, PT, R11, R102.reuse, PT ;  /* 0x000000660b00720c */ /* 0x080fe20003f86270 */
[C---:B------:R-:W-:Y:S01]  /*4a70*/  VIADD R11, R18.reuse, 0xffffffd9 ;  /* 0xffffffd9120b7836 */ /* 0x040fe20000000000 */
[-C--:B------:R-:W-:Y:S01]  /*4a80*/  ISETP.GE.AND P3, PT, R15, R102.reuse, PT ;  /* 0x000000660f00720c */ /* 0x080fe20003f66270 */
[----:B------:R-:W-:Y:S01]  /*4a90*/  VIADD R15, R18, 0xffffffc9 ;  /* 0xffffffc9120f7836 */ /* 0x000fe20000000000 */
[----:B------:R-:W-:Y:S01]  /*4aa0*/  ISETP.GE.AND P2, PT, R13, R102, PT ;  /* 0x000000660d00720c */ /* 0x000fe20003f46270 */
[----:B------:R-:W-:Y:S01]  /*4ab0*/  MUFU.TANH R35, R35 ;  /* 0x0000002300237308 */ /* 0x000fe20000002400 */
[----:B--2---:R-:W-:-:S02]  /*4ac0*/  FSEL R46, R46, -INF , !P3 ;  /* 0xff8000002e2e7808 */ /* 0x004fc40005800000 */
[C---:B------:R-:W-:Y:S01]  /*4ad0*/  HMMA.16816.F32.BF16 R80, R92.reuse, R20, R80 ;  /* 0x000000145c50723c */ /* 0x040fe20000041850 */
[----:B------:R-:W-:Y:S02]  /*4ae0*/  FSEL R27, R44, -INF , !P3 ;  /* 0xff8000002c1b7808 */ /* 0x000fe40005800000 */
[-C--:B------:R-:W-:Y:S02]  /*4af0*/  ISETP.GE.AND P3, PT, R11, R102.reuse, PT ;  /* 0x000000660b00720c */ /* 0x080fe40003f66270 */
[----:B------:R-:W-:Y:S01]  /*4b00*/  IADD3 R11, R18, -0x20, RZ ;  /* 0xffffffe0120b7810 */ /* 0x000fe20007ffe0ff */
[----:B------:R-:W-:Y:S01]  /*4b10*/  HMMA.16816.F32.BF16 R76, R92, R22, R76 ;  /* 0x000000165c4c723c */ /* 0x000fe2000004184c */
[----:B------:R-:W-:Y:S01]  /*4b20*/  FSEL R12, R47, -INF , !P2 ;  /* 0xff8000002f0c7808 */ /* 0x000fe20005000000 */
[----:B------:R-:W2:Y:S01]  /*4b30*/  MUFU.TANH R41, R41 ;  /* 0x0000002900297308 */ /* 0x000ea20000002400 */
[----:B---3--:R-:W-:Y:S02]  /*4b40*/  FSEL R29, R32, -INF , !P2 ;  /* 0xff800000201d7808 */ /* 0x008fe40005000000 */
[-C--:B------:R-:W-:Y:S01]  /*4b50*/  ISETP.GE.AND P2, PT, R11, R102.reuse, PT ;  /* 0x000000660b00720c */ /* 0x080fe20003f46270 */
[----:B------:R-:W-:Y:S01]  /*4b60*/  VIADD R11, R18, 0xffffffe1 ;  /* 0xffffffe1120b7836 */ /* 0x000fe20000000000 */
[----:B------:R-:W-:-:S02]  /*4b70*/  ISETP.GE.AND P1, PT, R15, R102, PT ;  /* 0x000000660f00720c */ /* 0x000fc40003f26270 */
[----:B------:R-:W-:Y:S01]  /*4b80*/  IADD3 R13, R18, -0x30, RZ ;  /* 0xffffffd0120d7810 */ /* 0x000fe20007ffe0ff */
[----:B------:R-:W-:Y:S01]  /*4b90*/  MUFU.TANH R16, R16 ;  /* 0x0000001000107308 */ /* 0x000fe20000002400 */
[----:B-----5:R-:W-:Y:S02]  /*4ba0*/  FSEL R56, R56, -INF , !P1 ;  /* 0xff80000038387808 */ /* 0x020fe40004800000 */
[----:B------:R-:W-:Y:S02]  /*4bb0*/  FSEL R33, R33, -INF , !P1 ;  /* 0xff80000021217808 */ /* 0x000fe40004800000 */
[-C--:B------:R-:W-:Y:S01]  /*4bc0*/  ISETP.GE.AND P1, PT, R11, R102.reuse, PT ;  /* 0x000000660b00720c */ /* 0x080fe20003f26270 */
[----:B------:R-:W-:Y:S01]  /*4bd0*/  VIADD R11, R18, 0xffffffe8 ;  /* 0xffffffe8120b7836 */ /* 0x000fe20000000000 */
[-C--:B------:R-:W-:Y:S01]  /*4be0*/  ISETP.GE.AND P5, PT, R13, R102.reuse, PT ;  /* 0x000000660d00720c */ /* 0x080fe20003fa6270 */
[----:B------:R-:W3:Y:S01]  /*4bf0*/  MUFU.TANH R36, R36 ;  /* 0x0000002400247308 */ /* 0x000ee20000002400 */
[----:B------:R-:W-:Y:S01]  /*4c00*/  FMUL.FTZ R80, R80, UR5 ;  /* 0x0000000550507c20 */ /* 0x000fe20008410000 */
[----:B------:R-:W-:Y:S01]  /*4c10*/  FMUL.FTZ R81, R81, UR5 ;  /* 0x0000000551517c20 */ /* 0x000fe20008410000 */
[----:B------:R-:W-:Y:S01]  /*4c20*/  FMUL.FTZ R82, R82, UR5 ;  /* 0x0000000552527c20 */ /* 0x000fe20008410000 */
[----:B-1----:R-:W-:Y:S01]  /*4c30*/  FSEL R10, R40, -INF , !P5 ;  /* 0xff800000280a7808 */ /* 0x002fe20006800000 */
[----:B------:R-:W-:Y:S01]  /*4c40*/  FMUL.FTZ R83, R83, UR5 ;  /* 0x0000000553537c20 */ /* 0x000fe20008410000 */
[----:B------:R-:W-:Y:S01]  /*4c50*/  FSEL R15, R34, -INF , !P5 ;  /* 0xff800000220f7808 */ /* 0x000fe20006800000 */
[----:B------:R-:W-:Y:S01]  /*4c60*/  FMUL.FTZ R76, R76, UR5 ;  /* 0x000000054c4c7c20 */ /* 0x000fe20008410000 */
[----:B------:R-:W-:Y:S01]  /*4c70*/  MUFU.TANH R169, R96 ;  /* 0x0000006000a97308 */ /* 0x000fe20000002400 */
[----:B------:R-:W-:Y:S01]  /*4c80*/  FMUL.FTZ R78, R78, UR5 ;  /* 0x000000054e4e7c20 */ /* 0x000fe20008410000 */
[----:B------:R-:W-:Y:S01]  /*4c90*/  FMUL.FTZ R77, R77, UR5 ;  /* 0x000000054d4d7c20 */ /* 0x000fe20008410000 */
[----:B------:R-:W-:Y:S01]  /*4ca0*/  FMUL.FTZ R79, R79, UR5 ;  /* 0x000000054f4f7c20 */ /* 0x000fe20008410000 */
[----:B------:R-:W-:Y:S01]  /*4cb0*/  ISETP.GE.AND P5, PT, R11, R102, PT ;  /* 0x000000660b00720c */ /* 0x000fe20003fa6270 */
[C---:B------:R-:W-:Y:S01]  /*4cc0*/  VIADD R11, R18.reuse, 0xffffffe9 ;  /* 0xffffffe9120b7836 */ /* 0x040fe20000000000 */
[----:B------:R-:W-:Y:S01]  /*4cd0*/  FSEL R2, R17, -INF , !P3 ;  /* 0xff80000011027808 */ /* 0x000fe20005800000 */
[----:B------:R-:W-:Y:S01]  /*4ce0*/  VIADD R17, R18, 0xfffffff8 ;  /* 0xfffffff812117836 */ /* 0x000fe20000000000 */
[----:B------:R-:W1:Y:S01]  /*4cf0*/  MUFU.TANH R162, R98 ;  /* 0x0000006200a27308 */ /* 0x000e620000002400 */
[----:B----4-:R-:W-:-:S02]  /*4d00*/  FSEL R166, R166, -INF , !P5 ;  /* 0xff800000a6a67808 */ /* 0x010fc40006800000 */
[----:B------:R-:W-:Y:S02]  /*4d10*/  FSEL R165, R165, -INF , !P5 ;  /* 0xff800000a5a57808 */ /* 0x000fe40006800000 */
[----:B------:R-:W-:Y:S02]  /*4d20*/  ISETP.GE.AND P5, PT, R133, 0x2, PT ;  /* 0x000000028500780c */ /* 0x000fe40003fa6270 */
[----:B--2---:R-:W-:Y:S01]  /*4d30*/  FSEL R8, R41, -INF , !P6 ;  /* 0xff80000029087808 */ /* 0x004fe20007000000 */
[----:B------:R-:W2:Y:S01]  /*4d40*/  MUFU.TANH R9, R9 ;  /* 0x0000000900097308 */ /* 0x000ea20000002400 */
[----:B------:R-:W-:Y:S02]  /*4d50*/  FSEL R13, R35, -INF , !P6 ;  /* 0xff800000230d7808 */ /* 0x000fe40007000000 */
[----:B------:R-:W-:Y:S02]  /*4d60*/  ISETP.GE.AND P6, PT, R11, R102, PT ;  /* 0x000000660b00720c */ /* 0x000fe40003fc6270 */
[----:B---3--:R-:W-:-:S02]  /*4d70*/  FSEL R6, R36, -INF , !P4 ;  /* 0xff80000024067808 */ /* 0x008fc40006000000 */
[----:B------:R-:W-:Y:S01]  /*4d80*/  FSEL R11, R16, -INF , !P4 ;  /* 0xff800000100b7808 */ /* 0x000fe20006000000 */
[----:B------:R-:W3:Y:S01]  /*4d90*/  MUFU.TANH R161, R97 ;  /* 0x0000006100a17308 */ /* 0x000ee20000002400 */
[----:B-1----:R-:W-:Y:S02]  /*4da0*/  FSEL R162, R162, -INF , !P2 ;  /* 0xff800000a2a27808 */ /* 0x002fe40005000000 */
[----:B------:R-:W-:Y:S02]  /*4db0*/  FSEL R169, R169, -INF , !P2 ;  /* 0xff800000a9a97808 */ /* 0x000fe40005000000 */
[-C--:B------:R-:W-:Y:S01]  /*4dc0*/  ISETP.GE.AND P4, PT, R19, R102.reuse, PT ;  /* 0x000000661300720c */ /* 0x080fe20003f86270 */
[C---:B------:R-:W-:Y:S01]  /*4dd0*/  VIADD R19, R18.reuse, 0xfffffff1 ;  /* 0xfffffff112137836 */ /* 0x040fe20000000000 */
[----:B------:R-:W-:Y:S01]  /*4de0*/  ISETP.GE.AND P2, PT, R17, R102, PT ;  /* 0x000000661100720c */ /* 0x000fe20003f46270 */
[----:B------:R-:W1:Y:S01]  /*4df0*/  MUFU.TANH R178, R99 ;  /* 0x0000006300b27308 */ /* 0x000e620000002400 */
[----:B------:R-:W-:Y:S01]  /*4e00*/  VIADD R17, R18, 0xfffffff9 ;  /* 0xfffffff912117836 */ /* 0x000fe20000000000 */
[----:B--2---:R-:W-:-:S02]  /*4e10*/  FSEL R9, R9, -INF , !P3 ;  /* 0xff80000009097808 */ /* 0x004fc40005800000 */
[----:B------:R-:W-:-:S04]  /*4e20*/  ISETP.GE.AND P3, PT, R19, R102, PT ;  /* 0x000000661300720c */ /* 0x000fc80003f66270 */
[----:B------:R-:W2:Y:S01]  /*4e30*/  MUFU.TANH R163, R53 ;  /* 0x0000003500a37308 */ /* 0x000ea20000002400 */
[----:B---3--:R-:W-:-:S07]  /*4e40*/  FSEL R161, R161, -INF , !P1 ;  /* 0xff800000a1a17808 */ /* 0x008fce0004800000 */
[----:B------:R-:W3:Y:S01]  /*4e50*/  MUFU.TANH R176, R55 ;  /* 0x0000003700b07308 */ /* 0x000ee20000002400 */
[----:B-1----:R-:W-:Y:S02]  /*4e60*/  FSEL R178, R178, -INF , !P1 ;  /* 0xff800000b2b27808 */ /* 0x002fe40004800000 */
[----:B------:R-:W-:-:S05]  /*4e70*/  ISETP.GE.AND P1, PT, R17, R102, PT ;  /* 0x000000661100720c */ /* 0x000fca0003f26270 */
[----:B------:R-:W1:Y:S01]  /*4e80*/  MUFU.TANH R177, R80 ;  /* 0x0000005000b17308 */ /* 0x000e620000002400 */
[----:B--2---:R-:W-:-:S07]  /*4e90*/  FSEL R163, R163, -INF , !P6 ;  /* 0xff800000a3a37808 */ /* 0x004fce0007000000 */
[----:B------:R-:W2:Y:S01]  /*4ea0*/  MUFU.TANH R175, R81 ;  /* 0x0000005100af7308 */ /* 0x000ea20000002400 */
[----:B---3--:R-:W-:-:S07]  /*4eb0*/  FSEL R176, R176, -INF , !P6 ;  /* 0xff800000b0b07808 */ /* 0x008fce0007000000 */
[----:B------:R-:W3:Y:S01]  /*4ec0*/  MUFU.TANH R172, R82 ;  /* 0x0000005200ac7308 */ /* 0x000ee20000002400 */
[----:B-1----:R-:W-:-:S07]  /*4ed0*/  FSEL R177, R177, -INF , !P4 ;  /* 0xff800000b1b17808 */ /* 0x002fce0006000000 */
        /* <DEDUP_REMOVED lines=9> */
[----:B---3--:R-:W-:Y:S02]  /*4f70*/  FSEL R168, R168, -INF , !P2 ;  /* 0xff800000a8a87808 */ /* 0x008fe40005000000 */
[----:B-1----:R-:W-:Y:S02]  /*4f80*/  FSEL R164, R164, -INF , !P1 ;  /* 0xff800000a4a47808 */ /* 0x002fe40004800000 */
[----:B--2---:R-:W-:Y:S01]  /*4f90*/  FSEL R171, R171, -INF , !P1 ;  /* 0xff800000abab7808 */ /* 0x004fe20004800000 */
[----:B------:R-:W-:Y:S06]  /*4fa0*/  BAR.SYNC.DEFER_BLOCKING 0x0 ;  /* 0x0000000000007b1d */ /* 0x000fec0000010000 */
[----:B------:R-:W-:Y:S05]  /*4fb0*/  @!P5 BRA `(.L_x_798) ;  /* 0x0000000c0014d947 */ /* 0x000fea0003800000 */
        /* <DEDUP_REMOVED lines=59> */
.L_x_799:
[----:B------:R-:W-:-:S04]  /*5370*/  LEA R100, -R100, RZ, 0x6 ;  /* 0x000000ff64647211 */ /* 0x000fc800078e31ff */
[----:B------:R-:W-:-:S07]  /*5380*/  SHF.R.S32.HI R3, RZ, 0x1f, R100 ;  /* 0x0000001fff037819 */ /* 0x000fce0000011464 */
.L_x_800:
        /* <DEDUP_REMOVED lines=12> */
[----:B------:R-:W4:Y:S01]  /*5450*/  @!P2 LDC.64 R16, c[0x0][0x218] ;  /* 0x00008600ff10ab82 */ /* 0x000f220000000a00 */
[----:B-1----:R-:W-:-:S07]  /*5460*/  @!P4 LEA R34, P6, R31, R20, 0x1 ;  /* 0x000000141f22c211 */ /* 0x002fce00078c08ff */
[----:B------:R-:W1:Y:S01]  /*5470*/  @!P4 LDC.64 R22, c[0x0][0x218] ;  /* 0x00008600ff16cb82 */ /* 0x000e620000000a00 */
[----:B------:R-:W-:Y:S02]  /*5480*/  @!P4 LEA.HI.X R35, R31, R21, R24, 0x1, P6 ;  /* 0x000000151f23c211 */ /* 0x000fe400030f0c18 */
[----:B------:R-:W-:Y:S02]  /*5490*/  @!P2 IADD3 R24, P1, R100, R145, RZ ;  /* 0x000000916418a210 */ /* 0x000fe40007f3e0ff */
[----:B---3--:R-:W-:-:S03]  /*54a0*/  @!P3 LEA R38, P6, R4, R18, 0x1 ;  /* 0x000000120426b211 */ /* 0x008fc600078c08ff */
[----:B------:R-:W3:Y:S01]  /*54b0*/  @!P3 LDC.64 R20, c[0x0][0x218] ;  /* 0x00008600ff14bb82 */ /* 0x000ee20000000a00 */
[----:B------:R-:W-:Y:S01]  /*54c0*/  @!PT LDS RZ, [RZ] ;  /* 0x00000000fffff984 */ /* 0x000fe20000000800 */
[----:B------:R-:W-:Y:S01]  /*54d0*/  @!PT LDS RZ, [RZ] ;  /* 0x00000000fffff984 */ /* 0x000fe20000000800 */
[----:B------:R-:W-:Y:S01]  /*54e0*/  @!PT LDS RZ, [RZ] ;  /* 0x00000000fffff984 */ /* 0x000fe20000000800 */
[----:B------:R5:W-:Y:S01]  /*54f0*/  @!P4 LDGSTS.E.BYPASS.LTC128B.128 [R215+0x6000], desc[UR8][R34.64] ;  /* 0x0600000022d7cfae */ /* 0x000be2000b901d48 */
[----:B------:R-:W-:Y:S01]  /*5500*/  @!P3 LEA.HI.X R39, R4, R19, R26, 0x1, P6 ;  /* 0x000000130427b211 */ /* 0x000fe200030f0c1a */
[----:B------:R-:W-:Y:S01]  /*5510*/  @!P2 IMAD.X R26, R3, 0x1, R144, P1 ;  /* 0x00000001031aa824 */ /* 0x000fe200008e0690 */
[----:B------:R-:W-:Y:S01]  /*5520*/  IADD3 R4, P6, R213, R100, RZ ;  /* 0x00000064d5047210 */ /* 0x000fe20007fde0ff */
[----:B------:R2:W-:Y:S01]  /*5530*/  @P3 STS.128 [R215+0x8000], RZ ;  /* 0x008000ffd7003388 */ /* 0x0005e20000000c00 */
[----:B----4-:R-:W-:Y:S02]  /*5540*/  @!P2 LEA R30, P1, R24, R16, 0x1 ;  /* 0x00000010181ea211 */ /* 0x010fe400078208ff */
[----:B------:R-:W4:Y:S01]  /*5550*/  @!P2 LDC.64 R18, c[0x0][0x218] ;  /* 0x00008600ff12ab82 */ /* 0x000f220000000a00 */
[----:B------:R-:W-:Y:S01]  /*5560*/  IMAD.X R37, R212, 0x1, R3, P6 ;  /* 0x00000001d4257824 */ /* 0x000fe200030e0603 */
[----:B------:R-:W-:Y:S01]  /*5570*/  @!P4 IADD3 R41, P6, R4, R145, RZ ;  /* 0x000000910429c210 */ /* 0x000fe20007fde0ff */
[----:B------:R-:W-:Y:S01]  /*5580*/  @!PT LDS RZ, [RZ] ;  /* 0x00000000fffff984 */ /* 0x000fe20000000800 */
[----:B------:R-:W-:Y:S01]  /*5590*/  @!PT LDS RZ, [RZ] ;  /* 0x00000000fffff984 */ /* 0x000fe20000000800 */
[----:B------:R-:W-:Y:S01]  /*55a0*/  @!PT LDS RZ, [RZ] ;  /* 0x00000000fffff984 */ /* 0x000fe20000000800 */
[----:B------:R2:W-:Y:S01]  /*55b0*/  @!P3 LDGSTS.E.BYPASS.LTC128B.128 [R215+0x8000], desc[UR8][R38.64+0x80] ;  /* 0x0800008026d7bfae */ /* 0x0005e2000b901d48 */
[----:B------:R-:W-:-:S02]  /*55c0*/  @!P2 LEA.HI.X R31, R24, R17, R26, 0x1, P1 ;  /* 0x00000011181fa211 */ /* 0x000fc400008f0c1a */
[----:B------:R-:W-:Y:S01]  /*55d0*/  @!P3 IADD3 R24, P1, R4, R145, RZ ;  /* 0x000000910418b210 */ /* 0x000fe20007f3e0ff */
[--C-:B------:R-:W-:Y:S01]  /*55e0*/  @!P4 IMAD.X R26, R37, 0x1, R144.reuse, P6 ;  /* 0x00000001251ac824 */ /* 0x100fe200030e0690 */
[----:B-1----:R-:W-:Y:S01]  /*55f0*/  @!P4 LEA R40, P6, R41, R22, 0x1 ;  /* 0x000000162928c211 */ /* 0x002fe200078c08ff */
[----:B------:R-:W1:Y:S01]  /*5600*/  @!P4 LDC.64 R16, c[0x0][0x218] ;  /* 0x00008600ff10cb82 */ /* 0x000e620000000a00 */
[----:B------:R1:W-:Y:S01]  /*5610*/  @P2 STS.128 [R215+0xa000], RZ ;  /* 0x00a000ffd7002388 */ /* 0x0003e20000000c00 */
[----:B------:R-:W-:Y:S01]  /*5620*/  @!P3 IMAD.X R22, R37, 0x1, R144, P1 ;  /* 0x000000012516b824 */ /* 0x000fe200008e0690 */
[----:B------:R-:W-:Y:S02]  /*5630*/  @!P4 LEA.HI.X R41, R41, R23, R26, 0x1, P6 ;  /* 0x000000172929c211 */ /* 0x000fe400030f0c1a */
[----:B------:R-:W-:Y:S01]  /*5640*/  @!PT LDS RZ, [RZ] ;  /* 0x00000000fffff984 */ /* 0x000fe20000000800 */
[----:B------:R-:W-:Y:S01]  /*5650*/  @!PT LDS RZ, [RZ] ;  /* 0x00000000fffff984 */ /* 0x000fe20000000800 */
[----:B------:R-:W-:Y:S01]  /*5660*/  @!PT LDS RZ, [RZ] ;  /* 0x00000000fffff984 */ /* 0x000fe20000000800 */
[----:B------:R1:W-:Y:S01]  /*5670*/  @!P2 LDGSTS.E.BYPASS.LTC128B.128 [R215+0xa000], desc[UR8][R30.64+0x100] ;  /* 0x0a0001001ed7afae */ /* 0x0003e2000b901d48 */
[----:B---3--:R-:W-:Y:S02]  /*5680*/  @!P3 LEA R42, P6, R24, R20, 0x1 ;  /* 0x00000014182ab211 */ /* 0x008fe400078c08ff */
[----:B------:R-:W-:Y:S01]  /*5690*/  @!P2 IADD3 R20, P1, R4, R145, RZ ;  /* 0x000000910414a210 */ /* 0x000fe20007f3e0ff */
[----:B------:R3:W-:Y:S01]  /*56a0*/  @P4 STS.128 [R215+0x6800], RZ ;  /* 0x006800ffd7004388 */ /* 0x0007e20000000c00 */
[----:B------:R-:W-:-:S02]  /*56b0*/  @!P3 LEA.HI.X R43, R24, R21, R22, 0x1, P6 ;  /* 0x00000015182bb211 */ /* 0x000fc400030f0c16 */
[----:B------:R-:W5:Y:S01]  /*56c0*/  @!P3 LDC.64 R22, c[0x0][0x218] ;  /* 0x00008600ff16bb82 */ /* 0x000f620000000a00 */
[--C-:B------:R-:W-:Y:S01]  /*56d0*/  @!P2 IMAD.X R21, R37, 0x1, R144.reuse, P1 ;  /* 0x000000012515a824 */ /* 0x100fe200008e0690 */
[C---:B----4-:R-:W-:Y:S01]  /*56e0*/  @!P2 LEA R44, P1, R20.reuse, R18, 0x1 ;  /* 0x00000012142ca211 */ /* 0x050fe200078208ff */
[----:B------:R-:W-:Y:S01]  /*56f0*/  @!PT LDS RZ, [RZ] ;  /* 0x00000000fffff984 */ /* 0x000fe20000000800 */
[----:B------:R-:W-:Y:S01]  /*5700*/  @!PT LDS RZ, [RZ] ;  /* 0x00000000fffff984 */ /* 0x000fe20000000800 */
[----:B------:R-:W-:Y:S01]  /*5710*/  @!PT LDS RZ, [RZ] ;  /* 0x00000000fffff984 */ /* 0x000fe20000000800 */
[----:B------:R3:W-:Y:S01]  /*5720*/  @!P4 LDGSTS.E.BYPASS.LTC128B.128 [R215+0x6800], desc[UR8][R40.64] ;  /* 0x0680000028d7cfae */ /* 0x0007e2000b901d48 */
[----:B------:R-:W-:Y:S02]  /*5730*/  IADD3 R4, P6, R213, R4, RZ ;  /* 0x00000004d5047210 */ /* 0x000fe40007fde0ff */
[----:B------:R-:W-:Y:S01]  /*5740*/  @!P2 LEA.HI.X R45, R20, R19, R21, 0x1, P1 ;  /* 0x00000013142da211 */ /* 0x000fe200008f0c15 */
[----:B------:R3:W-:Y:S01]  /*5750*/  @P3 STS.128 [R215+0x8800], RZ ;  /* 0x008800ffd7003388 */ /* 0x0007e20000000c00 */
[----:B------:R-:W2:Y:S01]  /*5760*/  @!P2 LDC.64 R20, c[0x0][0x218] ;  /* 0x00008600ff14ab82 */ /* 0x000ea20000000a00 */
[-C--:B------:R-:W-:Y:S01]  /*5770*/  @!P4 IADD3 R24, P1, R4, R145.reuse, RZ ;  /* 0x000000910418c210 */ /* 0x080fe20007f3e0ff */
[----:B------:R-:W-:Y:S01]  /*5780*/  IMAD.X R37, R212, 0x1, R37, P6 ;  /* 0x00000001d4257824 */ /* 0x000fe200030e0625 */
[----:B------:R-:W-:Y:S01]  /*5790*/  @!P3 IADD3 R28, P6, R4, R145, RZ ;  /* 0x00000091041cb210 */ /* 0x000fe20007fde0ff */
[----:B------:R-:W-:Y:S01]  /*57a0*/  @!PT LDS RZ, [RZ] ;  /* 0x00000000fffff984 */ /* 0x000fe20000000800 */
[----:B------:R-:W-:Y:S01]  /*57b0*/  @!PT LDS RZ, [RZ] ;  /* 0x00000000fffff984 */ /* 0x000fe20000000800 */
[----:B------:R-:W-:Y:S01]  /*57c0*/  @!PT LDS RZ, [RZ] ;  /* 0x00000000fffff984 */ /* 0x000fe20000000800 */
[----:B------:R3:W-:Y:S02]  /*57d0*/  @!P3 LDGSTS.E.BYPASS.LTC128B.128 [R215+0x8800], desc[UR8][R42.64+0x80] ;  /* 0x088000802ad7bfae */ /* 0x0007e4000b901d48 */
[C---:B------:R-:W-:Y:S01]  /*57e0*/  @!P4 IMAD.X R26, R37.reuse, 0x1, R144, P1 ;  /* 0x00000001251ac824 */ /* 0x040fe200008e0690 */
[C---:B-1----:R-:W-:Y:S01]  /*57f0*/  @!P4 LEA R48, P1, R24.reuse, R16, 0x1 ;  /* 0x000000101830c211 */ /* 0x042fe200078208ff */
[----:B------:R-:W1:Y:S01]  /*5800*/  @!P4 LDC.64 R18, c[0x0][0x218] ;  /* 0x00008600ff12cb82 */ /* 0x000e620000000a00 */
[----:B------:R3:W-:Y:S02]  /*5810*/  @P2 STS.128 [R215+0xa800], RZ ;  /* 0x00a800ffd7002388 */ /* 0x0007e40000000c00 */
[----:B------:R-:W-:Y:S01]  /*5820*/  @!P4 LEA.HI.X R49, R24, R17, R26, 0x1, P1 ;  /* 0x000000111831c211 */ /* 0x000fe200008f0c1a */
[----:B------:R-:W-:Y:S01]  /*5830*/  @!P3 IMAD.X R26, R37, 0x1, R144, P6 ;  /* 0x00000001251ab824 */ /* 0x000fe200030e0690 */
[----:B------:R-:W-:Y:S01]  /*5840*/  @!P2 IADD3 R24, P1, R4, R145, RZ ;  /* 0x000000910418a210 */ /* 0x000fe20007f3e0ff */
[----:B------:R-:W-:Y:S01]  /*5850*/  @!PT LDS RZ, [RZ] ;  /* 0x00000000fffff984 */ /* 0x000fe20000000800 */
[----:B------:R-:W-:Y:S01]  /*5860*/  @!PT LDS RZ, [RZ] ;  /* 0x00000000fffff984 */ /* 0x000fe20000000800 */
[----:B------:R-:W-:Y:S01]  /*5870*/  @!PT LDS RZ, [RZ] ;  /* 0x00000000fffff984 */ /* 0x000fe20000000800 */
[----:B------:R3:W-:Y:S02]  /*5880*/  @!P2 LDGSTS.E.BYPASS.LTC128B.128 [R215+0xa800], desc[UR8][R44.64+0x100] ;  /* 0x0a8001002cd7afae */ /* 0x0007e4000b901d48 */
[----:B------:R-:W4:Y:S01]  /*5890*/  @!P3 LDC.64 R16, c[0x0][0x218] ;  /* 0x00008600ff10bb82 */ /* 0x000f220000000a00 */
[C---:B-----5:R-:W-:Y:S01]  /*58a0*/  @!P3 LEA R34, P6, R28.reuse, R22, 0x1 ;  /* 0x000000161c22b211 */ /* 0x060fe200078c08ff */
[----:B------:R3:W-:Y:S03]  /*58b0*/  @P4 STS.128 [R215+0x7000], RZ ;  /* 0x007000ffd7004388 */ /* 0x0007e60000000c00 */
[----:B------:R-:W-:Y:S01]  /*58c0*/  @!P3 LEA.HI.X R35, R28, R23, R26, 0x1, P6 ;  /* 0x000000171c23b211 */ /* 0x000fe200030f0c1a */
[----:B------:R-:W-:Y:S01]  /*58d0*/  @!PT LDS RZ, [RZ] ;  /* 0x00000000fffff984 */ /* 0x000fe20000000800 */
[----:B------:R-:W-:Y:S01]  /*58e0*/  @!PT LDS RZ, [RZ] ;  /* 0x00000000fffff984 */ /* 0x000fe20000000800 */
[----:B------:R-:W-:Y:S01]  /*58f0*/  @!PT LDS RZ, [RZ] ;  /* 0x00000000fffff984 */ /* 0x000fe20000000800 */
[----:B------:R3:W-:Y:S01]  /*5900*/  @!P4 LDGSTS.E.BYPASS.LTC128B.128 [R215+0x7000], desc[UR8][R48.64] ;  /* 0x0700000030d7cfae */ /* 0x0007e2000b901d48 */
[----:B------:R-:W-:Y:S01]  /*5910*/  IADD3 R22, P6, R213, R4, RZ ;  /* 0x00000004d5167210 */ /* 0x000fe20007fde0ff */
[----:B------:R-:W-:Y:S01]  /*5920*/  @!P2 IMAD.X R4, R37, 0x1, R144, P1 ;  /* 0x000000012504a824 */ /* 0x000fe200008e0690 */
[----:B--2---:R-:W-:Y:S01]  /*5930*/  @!P2 LEA R38, P1, R24, R20, 0x1 ;  /* 0x000000141826a211 */ /* 0x004fe200078208ff */
        /* <DEDUP_REMOVED lines=10> */
[C-C-:B------:R-:W-:Y:S01]  /*59e0*/  @!P4 IMAD.X R21, R37.reuse, 0x1, R144.reuse, P6 ;  /* 0x000000012515c824 */ /* 0x140fe200030e0690 */
[C---:B-1----:R-:W-:Y:S01]  /*59f0*/  @!P4 LEA R18, P6, R4.reuse, R18, 0x1 ;  /* 0x000000120412c211 */ /* 0x042fe200078c08ff */
        /* <DEDUP_REMOVED lines=23> */
[----:B---3--:R-:W-:-:S04]  /*5b70*/  LEA R16, P1, R22, UR6, 0x1 ;  /* 0x0000000616107c11 */ /* 0x008fc8000f8208ff */
[----:B------:R-:W-:-:S05]  /*5b80*/  LEA.HI.X R17, R22, UR7, R37, 0x1, P1 ;  /* 0x0000000716117c11 */ /* 0x000fca00088f0c25 */
[----:B------:R-:W-:Y:S01]  /*5b90*/  @!PT LDS RZ, [RZ] ;  /* 0x00000000fffff984 */ /* 0x000fe20000000800 */
[----:B------:R-:W-:Y:S01]  /*5ba0*/  @!PT LDS RZ, [RZ] ;  /* 0x00000000fffff984 */ /* 0x000fe20000000800 */
[----:B------:R-:W-:Y:S01]  /*5bb0*/  @!PT LDS RZ, [RZ] ;  /* 0x00000000fffff984 */ /* 0x000fe20000000800 */
[----:B------:R1:W-:Y:S04]  /*5bc0*/  LDGSTS.E.BYPASS.LTC128B.128 [R215+0xb800], desc[UR8][R16.64+0x100] ;  /* 0x0b80010010d77fae */ /* 0x0003e8000b901d48 */
.L_x_802:
[----:B------:R-:W-:Y:S05]  /*5bd0*/  BSYNC B0 ;  /* 0x0000000000007941 */ /* 0x000fea0003800000 */
.L_x_801:
[----:B------:R-:W0:Y:S01]  /*5be0*/  LDGDEPBAR ;  /* 0x00000000000079af */ /* 0x000e220000000000 */
[----:B------:R-:W-:-:S04]  /*5bf0*/  IADD3 R145, P1, R100, R145, RZ ;  /* 0x0000009164917210 */ /* 0x000fc80007f3e0ff */
[----:B------:R-:W-:-:S09]  /*5c00*/  IADD3.X R144, R3, R144, RZ, P1, !PT ;  /* 0x0000009003907210 */ /* 0x000fd20000ffe4ff */
.L_x_798:
[----:B-1-3--:R-:W-:Y:S01]  /*5c10*/  FMNMX.FTZ R16, R25, R27, !PT ;  /* 0x0000001b19107209 */ /* 0x00afe20007810000 */
[----:B------:R-:W-:Y:S01]  /*5c20*/  ULDC UR5, c[0x0][0x2ec] ;  /* 0x0000bb0000057ab9 */ /* 0x000fe20000000800 */
        /* <DEDUP_REMOVED lines=30> */
[----:B------:R-:W1:Y:S03]  /*5e10*/  SHFL.BFLY PT, R17, R16, 0x2, 0x1f ;  /* 0x0c401f0010117f89 */ /* 0x000e6600000e0000 */
        /* <DEDUP_REMOVED lines=13> */
[----:B------:R-:W-:Y:S04]  /*5ef0*/  LDSM.16.MT88.4 R108, [R197+0xc000] ;  /* 0x00c00000c56c783b */ /* 0x000fe80000004200 */
        /* <DEDUP_REMOVED lines=25> */
[--C-:B------:R-:W-:Y:S01]  /*6090*/  FFMA.FTZ R147, R11, UR5, -R174.reuse ;  /* 0x000000050b937c23 */ /* 0x100fe200080108ae */
[--C-:B------:R-:W-:Y:S01]  /*60a0*/  FFMA.FTZ R0, R9, UR5, -R174.reuse ;  /* 0x0000000509007c23 */ /* 0x100fe200080108ae */
[--C-:B------:R-:W-:Y:S01]  /*60b0*/  FFMA.FTZ R149, R10, UR5, -R167.reuse ;  /* 0x000000050a957c23 */ /* 0x100fe200080108a7 */
[--C-:B------:R-:W-:Y:S01]  /*60c0*/  FFMA.FTZ R146, R8, UR5, -R167.reuse ;  /* 0x0000000508927c23 */ /* 0x100fe200080108a7 */
[----:B------:R-:W-:Y:S01]  /*60d0*/  LDSM.16.MT88.4 R12, [R198+0xc800] ;  /* 0x00c80000c60c783b */ /* 0x000fe20000004200 */
[--C-:B------:R-:W-:Y:S01]  /*60e0*/  FFMA.FTZ R135, R6, UR5, -R167.reuse ;  /* 0x0000000506877c23 */ /* 0x100fe200080108a7 */
[----:B------:R-:W1:Y:S01]  /*60f0*/  MUFU.EX2 R154, R154 ;  /* 0x0000009a009a7308 */ /* 0x000e620000000800 */
[--C-:B------:R-:W-:Y:S01]  /*6100*/  FFMA.FTZ R2, R2, UR5, -R167.reuse ;  /* 0x0000000502027c23 */ /* 0x100fe200080108a7 */
[----:B------:R-:W-:Y:S01]  /*6110*/  LDSM.16.MT88.4 R8, [R200+0xe800] ;  /* 0x00e80000c808783b */ /* 0x000fe20000004200 */
[--C-:B------:R-:W-:Y:S01]  /*6120*/  FFMA.FTZ R158, R169, UR5, -R174.reuse ;  /* 0x00000005a99e7c23 */ /* 0x100fe200080108ae */
[--C-:B------:R-:W-:Y:S01]  /*6130*/  FFMA.FTZ R160, R165, UR5, -R174.reuse ;  /* 0x00000005a5a07c23 */ /* 0x100fe200080108ae */
[--C-:B------:R-:W-:Y:S01]  /*6140*/  FFMA.FTZ R161, R161, UR5, -R174.reuse ;  /* 0x00000005a1a17c23 */ /* 0x100fe200080108ae */
[----:B------:R-:W2:Y:S01]  /*6150*/  LDSM.16.MT88.4 R56, [R197+0xe000] ;  /* 0x00e00000c538783b */ /* 0x000ea20000004200 */
[--C-:B------:R-:W-:Y:S01]  /*6160*/  FFMA.FTZ R163, R163, UR5, -R174.reuse ;  /* 0x00000005a3a37c23 */ /* 0x100fe200080108ae */
[----:B------:R-:W-:Y:S01]  /*6170*/  MUFU.EX2 R153, R153 ;  /* 0x0000009900997308 */ /* 0x000fe20000000800 */
[--C-:B------:R-:W-:Y:S01]  /*6180*/  FFMA.FTZ R162, R162, UR5, -R167.reuse ;  /* 0x00000005a2a27c23 */ /* 0x100fe200080108a7 */
[----:B------:R-:W-:Y:S01]  /*6190*/  LDSM.16.MT88.4 R140, [R196+0x10000] ;  /* 0x01000000c48c783b */ /* 0x000fe20000004200 */
[--C-:B------:R-:W-:Y:S01]  /*61a0*/  FFMA.FTZ R165, R178, UR5, -R167.reuse ;  /* 0x00000005b2a57c23 */ /* 0x100fe200080108a7 */
[--C-:B------:R-:W-:Y:S01]  /*61b0*/  FFMA.FTZ R166, R166, UR5, -R167.reuse ;  /* 0x00000005a6a67c23 */ /* 0x100fe200080108a7 */
[--C-:B------:R-:W-:Y:S01]  /*61c0*/  FFMA.FTZ R169, R176, UR5, -R167.reuse ;  /* 0x00000005b0a97c23 */ /* 0x100fe200080108a7 */
[----:B------:R-:W-:Y:S01]  /*61d0*/  LDSM.16.MT88.4 R32, [R197+0xc800] ;  /* 0x00c80000c520783b */ /* 0x000fe20000004200 */
[--C-:B------:R-:W-:Y:S01]  /*61e0*/  FFMA.FTZ R176, R177, UR5, -R174.reuse ;  /* 0x00000005b1b07c23 */ /* 0x100fe200080108ae */
[----:B------:R-:W3:Y:S01]  /*61f0*/  MUFU.EX2 R150, R150 ;  /* 0x0000009600967308 */ /* 0x000ee20000000800 */
[----:B-1----:R-:W-:Y:S01]  /*6200*/  F2FP.BF16.F32.PACK_AB R96, R154, R157 ;  /* 0x0000009d9a60723e */ /* 0x002fe200000010ff */
[----:B------:R-:W-:Y:S01]  /*6210*/  LDSM.16.MT88.4 R136, [R200+0xc800] ;  /* 0x00c80000c888783b */ /* 0x000fe20000004200 */
[--C-:B------:R-:W-:Y:S01]  /*6220*/  FFMA.FTZ R175, R175, UR5, -R174.reuse ;  /* 0x00000005afaf7c23 */ /* 0x100fe200080108ae */
[--C-:B------:R-:W-:Y:S01]  /*6230*/  FFMA.FTZ R173, R173, UR5, -R174.reuse ;  /* 0x00000005adad7c23 */ /* 0x100fe200080108ae */
[----:B------:R-:W-:Y:S01]  /*6240*/  FFMA.FTZ R174, R171, UR5, -R174 ;  /* 0x00000005abae7c23 */ /* 0x000fe200080108ae */
[----:B------:R-:W-:Y:S01]  /*6250*/  LDSM.16.MT88.4 R28, [R196+0xc800] ;  /* 0x00c80000c41c783b */ /* 0x000fe20000004200 */
[--C-:B------:R-:W-:Y:S01]  /*6260*/  FFMA.FTZ R171, R172, UR5, -R167.reuse ;  /* 0x00000005acab7c23 */ /* 0x100fe200080108a7 */
[----:B------:R-:W-:Y:S01]  /*6270*/  MUFU.EX2 R156, R156 ;  /* 0x0000009c009c7308 */ /* 0x000fe20000000800 */
[--C-:B------:R-:W-:Y:S01]  /*6280*/  FFMA.FTZ R170, R170, UR5, -R167.reuse ;  /* 0x00000005aaaa7c23 */ /* 0x100fe200080108a7 */
[----:B------:R-:W-:Y:S01]  /*6290*/  LDSM.16.MT88.4 R24, [R198+0xe800] ;  /* 0x00e80000c618783b */ /* 0x000fe20000004200 */
[--C-:B------:R-:W-:Y:S01]  /*62a0*/  FFMA.FTZ R168, R168, UR5, -R167.reuse ;  /* 0x00000005a8a87c23 */ /* 0x100fe200080108a7 */
[----:B------:R-:W-:Y:S01]  /*62b0*/  FFMA.FTZ R227, R164, UR5, -R167 ;  /* 0x00000005a4e37c23 */ /* 0x000fe200080108a7 */
[----:B------:R-:W-:Y:S01]  /*62c0*/  FADD.FTZ R154, R157, R154 ;  /* 0x0000009a9d9a7221 */ /* 0x000fe20000010000 */
[----:B------:R-:W-:-:S02]  /*62d0*/  ULDC.64 UR4, c[0x0][0x218] ;  /* 0x0000860000047ab9 */ /* 0x000fc40000000a00 */
[----:B------:R-:W1:Y:S01]  /*62e0*/  MUFU.EX2 R159, R159 ;  /* 0x0000009f009f7308 */ /* 0x000e620000000800 */
[----:B---3--:R-:W-:Y:S01]  /*62f0*/  F2FP.BF16.F32.PACK_AB R98, R150, R153 ;  /* 0x000000999662723e */ /* 0x008fe200000010ff */
[----:B------:R-:W-:Y:S01]  /*6300*/  FADD.FTZ R153, R153, R154 ;  /* 0x0000009a99997221 */ /* 0x000fe20000010000 */
[----:B------:R-:W-:-:S03]  /*6310*/  LEA R224, P1, R145, UR4, 0x1 ;  /* 0x0000000491e07c11 */ /* 0x000fc6000f8208ff */
[----:B------:R-:W-:Y:S01]  /*6320*/  FADD.FTZ R150, R150, R153 ;  /* 0x0000009996967221 */ /* 0x000fe20000010000 */
[----:B------:R-:W-:Y:S01]  /*6330*/  LEA.HI.X R223, R145, UR5, R144, 0x1, P1 ;  /* 0x0000000591df7c11 */ /* 0x000fe200088f0c90 */
[----:B------:R-:W-:Y:S08]  /*6340*/  MUFU.EX2 R155, R155 ;  /* 0x0000009b009b7308 */ /* 0x000ff00000000800 */
[----:B------:R-:W3:Y:S01]  /*6350*/  MUFU.EX2 R152, R152 ;  /* 0x0000009800987308 */ /* 0x000ee20000000800 */
[----:B-1----:R-:W-:Y:S01]  /*6360*/  F2FP.BF16.F32.PACK_AB R97, R159, R156 ;  /* 0x0000009c9f61723e */ /* 0x002fe200000010ff */
[----:B------:R-:W-:-:S06]  /*6370*/  FADD.FTZ R156, R156, R159 ;  /* 0x0000009f9c9c7221 */ /* 0x000fcc0000010000 */
[----:B------:R-:W-:Y:S08]  /*6380*/  MUFU.EX2 R151, R151 ;  /* 0x0000009700977308 */ /* 0x000ff00000000800 */
[----:B------:R-:W1:Y:S01]  /*6390*/  MUFU.EX2 R148, R148 ;  /* 0x0000009400947308 */ /* 0x000e620000000800 */
[----:B---3--:R-:W-:Y:S01]  /*63a0*/  F2FP.BF16.F32.PACK_AB R99, R152, R155 ;  /* 0x0000009b9863723e */ /* 0x008fe200000010ff */
[----:B------:R-:W-:-:S04]  /*63b0*/  FADD.FTZ R155, R155, R156 ;  /* 0x0000009c9b9b7221 */ /* 0x000fc80000010000 */
[----:B------:R-:W-:Y:S02]  /*63c0*/  FADD.FTZ R152, R152, R155 ;  /* 0x0000009b98987221 */ /* 0x000fe40000010000 */
[C---:B------:R-:W-:Y:S01]  /*63d0*/  HMMA.16816.F32.BF16 R120, R96.reuse, R116, RZ ;  /* 0x000000746078723c */ /* 0x040fe200000418ff */
[----:B------:R-:W-:Y:S05]  /*63e0*/  MUFU.EX2 R147, R147 ;  /* 0x0000009300937308 */ /* 0x000fea0000000800 */
[C---:B------:R-:W-:Y:S03]  /*63f0*/  HMMA.16816.F32.BF16 R36, R96.reuse, R40, RZ ;  /* 0x000000286024723c */ /* 0x040fe600000418ff */
[----:B------:R-:W3:Y:S01]  /*6400*/  MUFU.EX2 R0, R0 ;  /* 0x0000000000007308 */ /* 0x000ee20000000800 */
[C---:B-1----:R-:W-:Y:S01]  /*6410*/  F2FP.BF16.F32.PACK_AB R4, R148.reuse, R151 ;  /* 0x000000979404723e */ /* 0x042fe200000010ff */
[----:B------:R-:W-:Y:S01]  /*6420*/  FADD.FTZ R151, R151, R150 ;  /* 0x0000009697977221 */ /* 0x000fe20000010000 */
[----:B------:R-:W-:Y:S03]  /*6430*/  HMMA.16816.F32.BF16 R116, R96, R118, RZ ;  /* 0x000000766074723c */ /* 0x000fe600000418ff */
[----:B------:R-:W-:-:S02]  /*6440*/  FADD.FTZ R148, R148, R151 ;  /* 0x0000009794947221 */ /* 0x000fc40000010000 */
[----:B------:R-:W-:Y:S01]  /*6450*/  MUFU.EX2 R149, R149 ;  /* 0x0000009500957308 */ /* 0x000fe20000000800 */
[C---:B------:R-:W-:Y:S06]  /*6460*/  HMMA.16816.F32.BF16 R40, R96.reuse, R42, RZ ;  /* 0x0000002a6028723c */ /* 0x040fec00000418ff */
[----:B--2---:R-:W-:Y:S01]  /*6470*/  HMMA.16816.F32.BF16 R52, R96, R56, RZ ;  /* 0x000000386034723c */ /* 0x004fe200000418ff */
[----:B------:R-:W1:Y:S01]  /*6480*/  MUFU.EX2 R146, R146 ;  /* 0x0000009200927308 */ /* 0x000e620000000800 */
[----:B---3--:R-:W-:Y:S01]  /*6490*/  F2FP.BF16.F32.PACK_AB R6, R0, R147 ;  /* 0x000000930006723e */ /* 0x008fe200000010ff */
[----:B------:R-:W-:-:S03]  /*64a0*/  FADD.FTZ R147, R147, R148 ;  /* 0x0000009493937221 */ /* 0x000fc60000010000 */
[C---:B------:R-:W-:Y:S01]  /*64b0*/  HMMA.16816.F32.BF16 R60, R96.reuse, R64, RZ ;  /* 0x00000040603c723c */ /* 0x040fe200000418ff */
[----:B------:R-:W-:Y:S02]  /*64c0*/  FADD.FTZ R147, R0, R147 ;  /* 0x0000009300937221 */ /* 0x000fe40000010000 */
[----:B------:R-:W-:Y:S03]  /*64d0*/  MUFU.EX2 R135, R135 ;  /* 0x0000008700877308 */ /* 0x000fe60000000800 */
[C---:B------:R-:W-:Y:S05]  /*64e0*/  HMMA.16816.F32.BF16 R56, R96.reuse, R58, RZ ;  /* 0x0000003a6038723c */ /* 0x040fea00000418ff */
[----:B------:R-:W2:Y:S01]  /*64f0*/  MUFU.EX2 R2, R2 ;  /* 0x0000000200027308 */ /* 0x000ea20000000800 */
[----:B-1----:R-:W-:Y:S01]  /*6500*/  F2FP.BF16.F32.PACK_AB R5, R146, R149 ;  /* 0x000000959205723e */ /* 0x002fe200000010ff */
[----:B------:R-:W-:Y:S01]  /*6510*/  HMMA.16816.F32.BF16 R64, R96, R66, RZ ;  /* 0x000000426040723c */ /* 0x000fe200000418ff */
[----:B------:R-:W-:-:S04]  /*6520*/  FADD.FTZ R149, R149, R152 ;  /* 0x0000009895957221 */ /* 0x000fc80000010000 */
[----:B------:R-:W-:Y:S01]  /*6530*/  FADD.FTZ R146, R146, R149 ;  /* 0x0000009592927221 */ /* 0x000fe20000010000 */
[C---:B------:R-:W-:Y:S01]  /*6540*/  HMMA.16816.F32.BF16 R68, R96.reuse, R72, RZ ;  /* 0x000000486044723c */ /* 0x040fe200000418ff */
[----:B------:R-:W-:Y:S05]  /*6550*/  MUFU.EX2 R158, R158 ;  /* 0x0000009e009e7308 */ /* 0x000fea0000000800 */
[----:B------:R-:W-:Y:S01]  /*6560*/  HMMA.16816.F32.BF16 R76, R96, R80, RZ ;  /* 0x00000050604c723c */ /* 0x000fe200000418ff */
[----:B--2---:R-:W-:Y:S02]  /*6570*/  F2FP.BF16.F32.PACK_AB R7, R2, R135 ;  /* 0x000000870207723e */ /* 0x004fe400000010ff */
[----:B------:R-:W1:Y:S01]  /*6580*/  MUFU.EX2 R161, R161 ;  /* 0x000000a100a17308 */ /* 0x000e620000000800 */
[----:B------:R-:W-:-:S02]  /*6590*/  FADD.FTZ R135, R135, R146 ;  /* 0x0000009287877221 */ /* 0x000fc40000010000 */
[----:B------:R-:W-:Y:S02]  /*65a0*/  HMMA.16816.F32.BF16 R72, R96, R74, RZ ;  /* 0x0000004a6048723c */ /* 0x000fe400000418ff */
[----:B------:R-:W-:-:S04]  /*65b0*/  FADD.FTZ R135, R2, R135 ;  /* 0x0000008702877221 */ /* 0x000fc80000010000 */
[C---:B------:R-:W-:Y:S01]  /*65c0*/  HMMA.16816.F32.BF16 R120, R4.reuse, R12, R120 ;  /* 0x0000000c0478723c */ /* 0x040fe20000041878 */
[----:B------:R-:W-:Y:S05]  /*65d0*/  MUFU.EX2 R160, R160 ;  /* 0x000000a000a07308 */ /* 0x000fea0000000800 */
[C---:B------:R-:W-:Y:S01]  /*65e0*/  HMMA.16816.F32.BF16 R116, R4.reuse, R14, R116 ;  /* 0x0000000e0474723c */ /* 0x040fe20000041874 */
[----:B------:R-:W2:Y:S02]  /*65f0*/  LDSM.16.MT88.4 R12, [R200+0x10800] ;  /* 0x01080000c80c783b */ /* 0x000ea40000004200 */
[----:B------:R-:W-:Y:S03]  /*6600*/  MUFU.EX2 R163, R163 ;  /* 0x000000a300a37308 */ /* 0x000fe60000000800 */
[C---:B------:R-:W-:Y:S05]  /*6610*/  HMMA.16816.F32.BF16 R36, R4.reuse, R8, R36 ;  /* 0x000000080424723c */ /* 0x040fea0000041824 */
[----:B------:R-:W-:Y:S01]  /*6620*/  MUFU.EX2 R162, R162 ;  /* 0x000000a200a27308 */ /* 0x000fe20000000800 */
[----:B------:R-:W-:Y:S01]  /*6630*/  HMMA.16816.F32.BF16 R40, R4, R10, R40 ;  /* 0x0000000a0428723c */ /* 0x000fe20000041828 */
[----:B------:R-:W3:Y:S05]  /*6640*/  LDSM.16.MT88.4 R8, [R198+0x10800] ;  /* 0x01080000c608783b */ /* 0x000eea0000004200 */
[C---:B------:R-:W-:Y:S01]  /*6650*/  HMMA.16816.F32.BF16 R80, R96.reuse, R82, RZ ;  /* 0x000000526050723c */ /* 0x040fe200000418ff */
[----:B------:R-:W4:Y:S05]  /*6660*/  MUFU.EX2 R165, R165 ;  /* 0x000000a500a57308 */ /* 0x000f2a0000000800 */
[----:B------:R-:W-:Y:S03]  /*6670*/  HMMA.16816.F32.BF16 R112, R96, R108, RZ ;  /* 0x0000006c6070723c */ /* 0x000fe600000418ff */
[----:B------:R-:W-:Y:S03]  /*6680*/  MUFU.EX2 R166, R166 ;  /* 0x000000a600a67308 */ /* 0x000fe60000000800 */
[C---:B------:R-:W-:Y:S05]  /*6690*/  HMMA.16816.F32.BF16 R52, R4.reuse, R20, R52 ;  /* 0x000000140434723c */ /* 0x040fea0000041834 */
[----:B------:R-:W5:Y:S01]  /*66a0*/  MUFU.EX2 R169, R169 ;  /* 0x000000a900a97308 */ /* 0x000f620000000800 */
[C---:B------:R-:W-:Y:S01]  /*66b0*/  HMMA.16816.F32.BF16 R56, R4.reuse, R22, R56 ;  /* 0x000000160438723c */ /* 0x040fe20000041838 */
[----:B------:R-:W1:Y:S05]  /*66c0*/  LDSM.16.MT88.4 R20, [R197+0x10800] ;  /* 0x01080000c514783b */ /* 0x000e6a0000004200 */
[C---:B------:R-:W-:Y:S01]  /*66d0*/  HMMA.16816.F32.BF16 R60, R4.reuse, R16, R60 ;  /* 0x00000010043c723c */ /* 0x040fe2000004183c */
[----:B------:R-:W-:Y:S05]  /*66e0*/  MUFU.EX2 R176, R176 ;  /* 0x000000b000b07308 */ /* 0x000fea0000000800 */
[----:B------:R-:W-:Y:S01]  /*66f0*/  HMMA.16816.F32.BF16 R64, R4, R18, R64 ;  /* 0x000000120440723c */ /* 0x000fe20000041840 */
[----:B------:R-:W4:Y:S02]  /*6700*/  LDSM.16.MT88.4 R16, [R196+0x10800] ;  /* 0x01080000c410783b */ /* 0x000f240000004200 */
[----:B------:R-:W5:Y:S03]  /*6710*/  MUFU.EX2 R175, R175 ;  /* 0x000000af00af7308 */ /* 0x000f660000000800 */
[----:B------:R-:W-:Y:S05]  /*6720*/  HMMA.16816.F32.BF16 R108, R96, R110, RZ ;  /* 0x0000006e606c723c */ /* 0x000fea00000418ff */
[----:B------:R-:W-:Y:S01]  /*6730*/  MUFU.EX2 R173, R173 ;  /* 0x000000ad00ad7308 */ /* 0x000fe20000000800 */
[C---:B--2---:R-:W-:Y:S06]  /*6740*/  HMMA.16816.F32.BF16 R68, R4.reuse, R12, R68 ;  /* 0x0000000c0444723c */ /* 0x044fec0000041844 */
[C---:B------:R-:W-:Y:S01]  /*6750*/  HMMA.16816.F32.BF16 R72, R4.reuse, R14, R72 ;  /* 0x0000000e0448723c */ /* 0x040fe20000041848 */
[----:B------:R-:W2:Y:S01]  /*6760*/  LDSM.16.MT88.4 R12, [R197+0xd000] ;  /* 0x00d00000c50c783b */ /* 0x000ea20000004200 */
[----:B------:R-:W-:Y:S04]  /*6770*/  MUFU.EX2 R174, R174 ;  /* 0x000000ae00ae7308 */ /* 0x000fe80000000800 */
[C---:B---3--:R-:W-:Y:S04]  /*6780*/  HMMA.16816.F32.BF16 R76, R4.reuse, R8, R76 ;  /* 0x00000008044c723c */ /* 0x048fe8000004184c */
[----:B------:R-:W-:Y:S02]  /*6790*/  MUFU.EX2 R171, R171 ;  /* 0x000000ab00ab7308 */ /* 0x000fe40000000800 */
[----:B------:R-:W-:Y:S01]  /*67a0*/  HMMA.16816.F32.BF16 R80, R4, R10, R80 ;  /* 0x0000000a0450723c */ /* 0x000fe20000041850 */
[----:B------:R-:W3:Y:S05]  /*67b0*/  LDSM.16.MT88.4 R8, [R197+0xf000] ;  /* 0x00f00000c508783b */ /* 0x000eea0000004200 */
[C---:B------:R-:W-:Y:S01]  /*67c0*/  HMMA.16816.F32.BF16 R128, R96.reuse, R124, RZ ;  /* 0x0000007c6080723c */ /* 0x040fe200000418ff */
[----:B------:R-:W3:Y:S05]  /*67d0*/  MUFU.EX2 R170, R170 ;  /* 0x000000aa00aa7308 */ /* 0x000eea0000000800 */
[C---:B------:R-:W-:Y:S03]  /*67e0*/  HMMA.16816.F32.BF16 R104, R96.reuse, R100, RZ ;  /* 0x000000646068723c */ /* 0x040fe600000418ff */
[----:B------:R-:W-:Y:S03]  /*67f0*/  MUFU.EX2 R168, R168 ;  /* 0x000000a800a87308 */ /* 0x000fe60000000800 */
[C---:B------:R-:W-:Y:S05]  /*6800*/  HMMA.16816.F32.BF16 R44, R96.reuse, R48, RZ ;  /* 0x00000030602c723c */ /* 0x040fea00000418ff */
[----:B------:R-:W3:Y:S01]  /*6810*/  MUFU.EX2 R227, R227 ;  /* 0x000000e300e37308 */ /* 0x000ee20000000800 */
        /* <DEDUP_REMOVED lines=20> */
[C---:B-1----:R-:W-:Y:S06]  /*6960*/  HMMA.16816.F32.BF16 R84, R4.reuse, R20, R84 ;  /* 0x000000140454723c */ /* 0x042fec0000041854 */
[C---:B------:R-:W-:Y:S01]  /*6970*/  HMMA.16816.F32.BF16 R88, R4.reuse, R22, R88 ;  /* 0x000000160458723c */ /* 0x040fe20000041858 */
[----:B------:R-:W1:Y:S05]  /*6980*/  LDSM.16.MT88.4 R20, [R196+0xf000] ;  /* 0x00f00000c414783b */ /* 0x000e6a0000004200 */
        /* <DEDUP_REMOVED lines=13> */
[----:B--2---:R-:W-:Y:S01]  /*6a60*/  HMMA.16816.F32.BF16 R112, R4, R12, R112 ;  /* 0x0000000c0470723c */ /* 0x004fe20000041870 */
[----:B------:R-:W-:Y:S01]  /*6a70*/  FADD.FTZ R163, R163, R160 ;  /* 0x000000a0a3a37221 */ /* 0x000fe20000010000 */
[----:B------:R-:W-:-:S04]  /*6a80*/  FADD.FTZ R166, R169, R166 ;  /* 0x000000a6a9a67221 */ /* 0x000fc80000010000 */
[C---:B------:R-:W-:Y:S01]  /*6a90*/  HMMA.16816.F32.BF16 R108, R4.reuse, R14, R108 ;  /* 0x0000000e046c723c */ /* 0x040fe2000004186c */
[----:B------:R-:W2:Y:S05]  /*6aa0*/  LDSM.16.MT88.4 R12, [R198+0x11000] ;  /* 0x01100000c60c783b */ /* 0x000eaa0000004200 */
[C---:B---3--:R-:W-:Y:S06]  /*6ab0*/  HMMA.16816.F32.BF16 R52, R4.reuse, R8, R52 ;  /* 0x000000080434723c */ /* 0x048fec0000041834 */
[C---:B------:R-:W-:Y:S01]  /*6ac0*/  HMMA.16816.F32.BF16 R56, R4.reuse, R10, R56 ;  /* 0x0000000a0438723c */ /* 0x040fe20000041838 */
[----:B------:R-:W3:Y:S05]  /*6ad0*/  LDSM.16.MT88.4 R8, [R197+0x11000] ;  /* 0x01100000c508783b */ /* 0x000eea0000004200 */
[C---:B-1----:R-:W-:Y:S06]  /*6ae0*/  HMMA.16816.F32.BF16 R60, R4.reuse, R20, R60 ;  /* 0x00000014043c723c */ /* 0x042fec000004183c */
[C---:B------:R-:W-:Y:S01]  /*6af0*/  HMMA.16816.F32.BF16 R64, R4.reuse, R22, R64 ;  /* 0x000000160440723c */ /* 0x040fe20000041840 */
[----:B------:R-:W1:Y:S05]  /*6b00*/  LDSM.16.MT88.4 R20, [R196+0x11000] ;  /* 0x01100000c414783b */ /* 0x000e6a0000004200 */
[C---:B----4-:R-:W-:Y:S06]  /*6b10*/  HMMA.16816.F32.BF16 R68, R4.reuse, R16, R68 ;  /* 0x000000100444723c */ /* 0x050fec0000041844 */
[C---:B------:R-:W-:Y:S01]  /*6b20*/  HMMA.16816.F32.BF16 R72, R4.reuse, R18, R72 ;  /* 0x000000120448723c */ /* 0x040fe20000041848 */
[----:B------:R-:W4:Y:S05]  /*6b30*/  LDSM.16.MT88.4 R16, [R200+0xd800] ;  /* 0x00d80000c810783b */ /* 0x000f2a0000004200 */
[C---:B--2---:R-:W-:Y:S06]  /*6b40*/  HMMA.16816.F32.BF16 R76, R4.reuse, R12, R76 ;  /* 0x0000000c044c723c */ /* 0x044fec000004184c */
[C---:B------:R-:W-:Y:S01]  /*6b50*/  HMMA.16816.F32.BF16 R80, R4.reuse, R14, R80 ;  /* 0x0000000e0450723c */ /* 0x040fe20000041850 */
[----:B------:R-:W2:Y:S05]  /*6b60*/  LDSM.16.MT88.4 R12, [R198+0xd800] ;  /* 0x00d80000c60c783b */ /* 0x000eaa0000004200 */
[C---:B---3--:R-:W-:Y:S06]  /*6b70*/  HMMA.16816.F32.BF16 R84, R4.reuse, R8, R84 ;  /* 0x000000080454723c */ /* 0x048fec0000041854 */
[C---:B------:R-:W-:Y:S01]  /*6b80*/  HMMA.16816.F32.BF16 R88, R4.reuse, R10, R88 ;  /* 0x0000000a0458723c */ /* 0x040fe20000041858 */
[----:B------:R-:W3:Y:S05]  /*6b90*/  LDSM.16.MT88.4 R8, [R197+0xf800] ;  /* 0x00f80000c508783b */ /* 0x000eea0000004200 */
        /* <DEDUP_REMOVED lines=15> */
[C---:B-1----:R-:W-:Y:S06]  /*6c90*/  HMMA.16816.F32.BF16 R92, R4.reuse, R20, R92 ;  /* 0x00000014045c723c */ /* 0x042fec000004185c */
[----:B------:R-:W-:Y:S01]  /*6ca0*/  HMMA.16816.F32.BF16 R96, R4, R22, R96 ;  /* 0x000000160460723c */ /* 0x000fe20000041860 */
[----:B------:R-:W1:Y:S06]  /*6cb0*/  LDSM.16.MT88.4 R20, [R200+0x11800] ;  /* 0x01180000c814783b */ /* 0x000e6c0000004200 */
        /* <DEDUP_REMOVED lines=35> */
[C---:B--2---:R-:W-:Y:S06]  /*6ef0*/  HMMA.16816.F32.BF16 R84, R4.reuse, R12, R84 ;  /* 0x0000000c0454723c */ /* 0x044fec0000041854 */
[C---:B------:R-:W-:Y:S06]  /*6f00*/  HMMA.16816.F32.BF16 R88, R4.reuse, R14, R88 ;  /* 0x0000000e0458723c */ /* 0x040fec0000041858 */
[C---:B---3--:R-:W-:Y:S06]  /*6f10*/  HMMA.16816.F32.BF16 R92, R4.reuse, R8, R92 ;  /* 0x00000008045c723c */ /* 0x048fec000004185c */
        /* <DEDUP_REMOVED lines=10> */
[----:B------:R-:W-:Y:S01]  /*6fc0*/  ULDC UR4, c[0x0][0x2ec] ;  /* 0x0000bb0000047ab9 */ /* 0x000fe20000000800 */
[----:B------:R-:W-:-:S05]  /*6fd0*/  ULDC UR7, c[0x0][0x248] ;  /* 0x0000920000077ab9 */ /* 0x000fca0000000800 */
.L_x_807:
        /* <DEDUP_REMOVED lines=62> */
[----:B------:R-:W-:Y:S04]  /*73c0*/  IMAD R6, R9, R5, R6 ;  /* 0x0000000509067224 */ /* 0x000fe800078e0206 */
[----:B------:R-:W-:Y:S01]  /*73d0*/  IMAD.IADD R133, R133, 0x1, R6 ;  /* 0x0000000185857824 */ /* 0x000fe200078e0206 */
[----:B--2---:R-:W-:Y:S04]  /*73e0*/  IADD3 R7, -R8, R7, RZ ;  /* 0x0000000708077210 */ /* 0x004fe80007ffe1ff */
[----:B------:R-:W-:Y:S01]  /*73f0*/  SHF.R.S32.HI R5, RZ, 0x1f, R7 ;  /* 0x0000001fff057819 */ /* 0x000fe20000011407 */
[-C--:B---3--:R-:W-:Y:S04]  /*7400*/  IMAD.WIDE.U32 R132, R7, R2.reuse, R132 ;  /* 0x0000000207847225 */ /* 0x088fe800078e0084 */
[----:B------:R-:W-:Y:S04]  /*7410*/  IMAD R4, R5, R2, RZ ;  /* 0x0000000205047224 */ /* 0x000fe800078e02ff */
[----:B------:R-:W-:Y:S05]  /*7420*/  IMAD R4, R7, R3, R4 ;  /* 0x0000000307047224 */ /* 0x000fea00078e0204 */
[----:B------:R-:W-:Y:S07]  /*7430*/  IADD3 R3, R133, R4, RZ ;  /* 0x0000000485037210 */ /* 0x000fee0007ffe0ff */
.L_x_804:
[C---:B------:R-:W-:Y:S01]  /*7440*/  IADD3 R233, P2, R132.reuse, R211, RZ ;  /* 0x000000d384e97210 */ /* 0x040fe20007f5e0ff */
[----:B------:R-:W-:Y:S01]  /*7450*/  @P5 STS.128 [R215+0xc000], RZ ;  /* 0x00c000ffd7005388 */ /* 0x000fe20000000c00 */
[C---:B------:R-:W-:Y:S02]  /*7460*/  LEA R2, P1, R132.reuse, R226, 0x1 ;  /* 0x000000e284027211 */ /* 0x040fe400078208ff */
[----:B------:R-:W-:Y:S02]  /*7470*/  IADD3.X R134, R3, R210, RZ, P2, !PT ;  /* 0x000000d203867210 */ /* 0x000fe400017fe4ff */
[-C--:B------:R-:W-:Y:S02]  /*7480*/  LEA.HI.X R3, R132, R231.reuse, R3, 0x1, P1 ;  /* 0x000000e784037211 */ /* 0x080fe400008f0c03 */
[CC--:B------:R-:W-:Y:S02]  /*7490*/  @!P5 LEA R236, P6, R233.reuse, R226.reuse, 0x1 ;  /* 0x000000e2e9ecd211 */ /* 0x0c0fe400078c08ff */
[CC--:B------:R-:W-:Y:S01]  /*74a0*/  @!P4 LEA R234, P2, R233.reuse, R226.reuse, 0x1 ;  /* 0x000000e2e9eac211 */ /* 0x0c0fe200078408ff */
[----:B------:R-:W-:Y:S01]  /*74b0*/  @!PT LDS RZ, [RZ] ;  /* 0x00000000fffff984 */ /* 0x000fe20000000800 */
[----:B------:R-:W-:Y:S01]  /*74c0*/  @!PT LDS RZ, [RZ] ;  /* 0x00000000fffff984 */ /* 0x000fe20000000800 */
[----:B------:R-:W-:Y:S01]  /*74d0*/  @!PT LDS RZ, [RZ] ;  /* 0x00000000fffff984 */ /* 0x000fe20000000800 */
[----:B------:R-:W-:Y:S01]  /*74e0*/  @!P5 LDGSTS.E.BYPASS.LTC128B.128 [R215+0xc000], desc[UR8][R2.64] ;  /* 0x0c00000002d7dfae */ /* 0x000fe2000b901d48 */
[CCC-:B------:R-:W-:Y:S02]  /*74f0*/  @!P5 LEA.HI.X R237, R233.reuse, R231.reuse, R134.reuse, 0x1, P6 ;  /* 0x000000e7e9edd211 */ /* 0x1c0fe400030f0c86 */
[C-C-:B------:R-:W-:Y:S01]  /*7500*/  @!P4 LEA.HI.X R235, R233.reuse, R231, R134.reuse, 0x1, P2 ;  /* 0x000000e7e9ebc211 */ /* 0x140fe200010f0c86 */
[----:B------:R-:W-:Y:S01]  /*7510*/  @P4 STS.128 [R215+0xe000], RZ ;  /* 0x00e000ffd7004388 */ /* 0x000fe20000000c00 */
[C---:B------:R-:W-:Y:S02]  /*7520*/  @!P3 LEA R232, P1, R233.reuse, R226, 0x1 ;  /* 0x000000e2e9e8b211 */ /* 0x040fe400078208ff */
[C---:B------:R-:W-:Y:S01]  /*7530*/  IADD3 R133, P6, R233.reuse, R211, RZ ;  /* 0x000000d3e9857210 */ /* 0x040fe20007fde0ff */
[----:B------:R-:W-:Y:S01]  /*7540*/  @!PT LDS RZ, [RZ] ;  /* 0x00000000fffff984 */ /* 0x000fe20000000800 */
[----:B------:R-:W-:Y:S01]  /*7550*/  @!PT LDS RZ, [RZ] ;  /* 0x00000000fffff984 */ /* 0x000fe20000000800 */
[----:B------:R-:W-:Y:S01]  /*7560*/  @!PT LDS RZ, [RZ] ;  /* 0x00000000fffff984 */ /* 0x000fe20000000800 */
[----:B------:R-:W-:Y:S01]  /*7570*/  @!P4 LDGSTS.E.BYPASS.LTC128B.128 [R215+0xe000], desc[UR8][R2.64+0x80] ;  /* 0x0e00008002d7cfae */ /* 0x000fe2000b901d48 */
[-C--:B------:R-:W-:Y:S02]  /*7580*/  @!P3 LEA.HI.X R233, R233, R231.reuse, R134, 0x1, P1 ;  /* 0x000000e7e9e9b211 */ /* 0x080fe400008f0c86 */
[----:B------:R-:W-:Y:S01]  /*7590*/  IADD3.X R134, R134, R210, RZ, P6, !PT ;  /* 0x000000d286867210 */ /* 0x000fe200037fe4ff */
[----:B------:R-:W-:Y:S01]  /*75a0*/  @P3 STS.128 [R215+0x10000], RZ ;  /* 0x010000ffd7003388 */ /* 0x000fe20000000c00 */
        /* <DEDUP_REMOVED lines=25> */
[CCC-:B------:R-:W-:Y:S01]  /*7740*/  @!P4 LEA.HI.X R245, R132.reuse, R231.reuse, R134.reuse, 0x1, P2 ;  /* 0x000000e784f5c211 */ /* 0x1c0fe200010f0c86 */
[----:B------:R-:W-:Y:S01]  /*7750*/  @P3 STS.128 [R215+0x10800], RZ ;  /* 0x010800ffd7003388 */ /* 0x000fe20000000c00 */
[C---:B------:R-:W-:Y:S03]  /*7760*/  @!P3 LEA R230, P1, R132.reuse, R226, 0x1 ;  /* 0x000000e284e6b211 */ /* 0x040fe600078208ff */
[----:B------:R-:W-:Y:S01]  /*7770*/  @!PT LDS RZ, [RZ] ;  /* 0x00000000fffff984 */ /* 0x000fe20000000800 */
[----:B------:R-:W-:Y:S01]  /*7780*/  @!PT LDS RZ, [RZ] ;  /* 0x00000000fffff984 */ /* 0x000fe20000000800 */
[----:B------:R-:W-:Y:S01]  /*7790*/  @!PT LDS RZ, [RZ] ;  /* 0x00000000fffff984 */ /* 0x000fe20000000800 */
[----:B------:R-:W-:Y:S01]  /*77a0*/  @!P3 LDGSTS.E.BYPASS.LTC128B.128 [R215+0x10800], desc[UR8][R232.64+0x100] ;  /* 0x10800100e8d7bfae */ /* 0x000fe2000b901d48 */
[----:B------:R-:W-:Y:S02]  /*77b0*/  @!P3 LEA.HI.X R231, R132, R231, R134, 0x1, P1 ;  /* 0x000000e784e7b211 */ /* 0x000fe400008f0c86 */
[----:B------:R-:W-:Y:S01]  /*77c0*/  ISETP.GE.AND P1, PT, R225, 0x1, PT ;  /* 0x00000001e100780c */ /* 0x000fe20003f26270 */
        /* <DEDUP_REMOVED lines=36> */
[----:B-1----:R-:W-:Y:S03]  /*7a10*/  MOV R231, R3 ;  /* 0x0000000300e77202 */ /* 0x002fe60000000f00 */
[----:B------:R-:W-:Y:S04]  /*7a20*/  LDSM.16.M88.4 R156, [R204] ;  /* 0x00000000cc9c783b */ /* 0x000fe80000000200 */
[----:B------:R-:W1:Y:S04]  /*7a30*/  LDSM.16.M88.4 R160, [R203] ;  /* 0x00000000cba0783b */ /* 0x000e680000000200 */
[----:B------:R-:W1:Y:S04]  /*7a40*/  LDSM.16.M88.4 R164, [R195] ;  /* 0x00000000c3a4783b */ /* 0x000e680000000200 */
[----:B------:R-:W1:Y:S04]  /*7a50*/  LDSM.16.M88.4 R168, [R194] ;  /* 0x00000000c2a8783b */ /* 0x000e680000000200 */
[----:B------:R-:W1:Y:S01]  /*7a60*/  LDSM.16.M88.4 R172, [R193] ;  /* 0x00000000c1ac783b */ /* 0x000e620000000200 */
[C---:B--2---:R-:W-:Y:S03]  /*7a70*/  HMMA.16816.F32.BF16 R4, R136.reuse, R140, RZ ;  /* 0x0000008c8804723c */ /* 0x044fe600000418ff */
[----:B------:R-:W-:Y:S04]  /*7a80*/  LDSM.16.M88.4 R176, [R202] ;  /* 0x00000000cab0783b */ /* 0x000fe80000000200 */
[----:B------:R-:W2:Y:S01]  /*7a90*/  LDSM.16.M88.4 R180, [R199+0x6000] ;  /* 0x00600000c7b4783b */ /* 0x000ea20000000200 */
[C---:B------:R-:W-:Y:S03]  /*7aa0*/  HMMA.16816.F32.BF16 R8, R136.reuse, R142, RZ ;  /* 0x0000008e8808723c */ /* 0x040fe600000418ff */
[----:B------:R-:W-:Y:S03]  /*7ab0*/  LDSM.16.M88.4 R140, [R199+0x7000] ;  /* 0x00700000c78c783b */ /* 0x000fe60000000200 */
[C---:B---3--:R-:W-:Y:S06]  /*7ac0*/  HMMA.16816.F32.BF16 R12, R136.reuse, R144, RZ ;  /* 0x00000090880c723c */ /* 0x048fec00000418ff */
[C---:B------:R-:W-:Y:S01]  /*7ad0*/  HMMA.16816.F32.BF16 R16, R136.reuse, R146, RZ ;  /* 0x000000928810723c */ /* 0x040fe200000418ff */
[----:B------:R-:W-:Y:S05]  /*7ae0*/  LDSM.16.M88.4 R144, [R199+0x7800] ;  /* 0x00780000c790783b */ /* 0x000fea0000000200 */
[C---:B----4-:R-:W-:Y:S06]  /*7af0*/  HMMA.16816.F32.BF16 R20, R136.reuse, R148, RZ ;  /* 0x000000948814723c */ /* 0x050fec00000418ff */
[C---:B------:R-:W-:Y:S01]  /*7b00*/  HMMA.16816.F32.BF16 R24, R136.reuse, R150, RZ ;  /* 0x000000968818723c */ /* 0x040fe200000418ff */
[----:B------:R-:W-:Y:S05]  /*7b10*/  LDSM.16.M88.4 R148, [R201] ;  /* 0x00000000c994783b */ /* 0x000fea0000000200 */
[C---:B-----5:R-:W-:Y:S06]  /*7b20*/  HMMA.16816.F32.BF16 R28, R136.reuse, R152, RZ ;  /* 0x00000098881c723c */ /* 0x060fec00000418ff */
[----:B------:R-:W-:Y:S01]  /*7b30*/  HMMA.16816.F32.BF16 R32, R136, R154, RZ ;  /* 0x0000009a8820723c */ /* 0x000fe200000418ff */
[----:B------:R-:W3:Y:S04]  /*7b40*/  LDSM.16.M88.4 R136, [R199+0x6800] ;  /* 0x00680000c788783b */ /* 0x000ee80000000200 */
[----:B------:R-:W4:Y:S01]  /*7b50*/  LDSM.16.M88.4 R152, [R192] ;  /* 0x00000000c098783b */ /* 0x000f220000000200 */
[C---:B-1----:R-:W-:Y:S06]  /*7b60*/  HMMA.16816.F32.BF16 R4, R156.reuse, R160, R4 ;  /* 0x000000a09c04723c */ /* 0x042fec0000041804 */
[C---:B------:R-:W-:Y:S01]  /*7b70*/  HMMA.16816.F32.BF16 R8, R156.reuse, R162, R8 ;  /* 0x000000a29c08723c */ /* 0x040fe20000041808 */
[----:B------:R-:W-:Y:S05]  /*7b80*/  LDSM.16.M88.4 R160, [R192+0x1000] ;  /* 0x00100000c0a0783b */ /* 0x000fea0000000200 */
[C---:B------:R-:W-:Y:S06]  /*7b90*/  HMMA.16816.F32.BF16 R12, R156.reuse, R164, R12 ;  /* 0x000000a49c0c723c */ /* 0x040fec000004180c */
[C---:B------:R-:W-:Y:S01]  /*7ba0*/  HMMA.16816.F32.BF16 R16, R156.reuse, R166, R16 ;  /* 0x000000a69c10723c */ /* 0x040fe20000041810 */
[----:B------:R-:W-:Y:S05]  /*7bb0*/  LDSM.16.M88.4 R164, [R192+0x1800] ;  /* 0x00180000c0a4783b */ /* 0x000fea0000000200 */
[C---:B------:R-:W-:Y:S06]  /*7bc0*/  HMMA.16816.F32.BF16 R20, R156.reuse, R168, R20 ;  /* 0x000000a89c14723c */ /* 0x040fec0000041814 */
[C---:B------:R-:W-:Y:S01]  /*7bd0*/  HMMA.16816.F32.BF16 R24, R156.reuse, R170, R24 ;  /* 0x000000aa9c18723c */ /* 0x040fe20000041818 */
[----:B------:R-:W-:Y:S05]  /*7be0*/  LDSM.16.M88.4 R168, [R206+0x2000] ;  /* 0x00200000cea8783b */ /* 0x000fea0000000200 */
[C---:B------:R-:W-:Y:S06]  /*7bf0*/  HMMA.16816.F32.BF16 R28, R156.reuse, R172, R28 ;  /* 0x000000ac9c1c723c */ /* 0x040fec000004181c */
[----:B------:R-:W-:Y:S01]  /*7c00*/  HMMA.16816.F32.BF16 R32, R156, R174, R32 ;  /* 0x000000ae9c20723c */ /* 0x000fe20000041820 */
[----:B------:R-:W1:Y:S04]  /*7c10*/  LDSM.16.M88.4 R156, [R192+0x800] ;  /* 0x00080000c09c783b */ /* 0x000e680000000200 */
[----:B------:R-:W5:Y:S01]  /*7c20*/  LDSM.16.M88.4 R172, [R205+0x8000] ;  /* 0x00800000cdac783b */ /* 0x000f620000000200 */
[C---:B--2---:R-:W-:Y:S06]  /*7c30*/  HMMA.16816.F32.BF16 R4, R176.reuse, R180, R4 ;  /* 0x000000b4b004723c */ /* 0x044fec0000041804 */
[C---:B------:R-:W-:Y:S01]  /*7c40*/  HMMA.16816.F32.BF16 R8, R176.reuse, R182, R8 ;  /* 0x000000b6b008723c */ /* 0x040fe20000041808 */
[----:B------:R-:W-:Y:S05]  /*7c50*/  LDSM.16.M88.4 R180, [R191] ;  /* 0x00000000bfb4783b */ /* 0x000fea0000000200 */
[C---:B---3--:R-:W-:Y:S06]  /*7c60*/  HMMA.16816.F32.BF16 R12, R176.reuse, R136, R12 ;  /* 0x00000088b00c723c */ /* 0x048fec000004180c */
[C---:B------:R-:W-:Y:S01]  /*7c70*/  HMMA.16816.F32.BF16 R16, R176.reuse, R138, R16 ;  /* 0x0000008ab010723c */ /* 0x040fe20000041810 */
[----:B------:R-:W2:Y:S05]  /*7c80*/  LDSM.16.M88.4 R136, [R205+0x8800] ;  /* 0x00880000cd88783b */ /* 0x000eaa0000000200 */
[C---:B------:R-:W-:Y:S06]  /*7c90*/  HMMA.16816.F32.BF16 R20, R176.reuse, R140, R20 ;  /* 0x0000008cb014723c */ /* 0x040fec0000041814 */
[C---:B------:R-:W-:Y:S01]  /*7ca0*/  HMMA.16816.F32.BF16 R24, R176.reuse, R142, R24 ;  /* 0x0000008eb018723c */ /* 0x040fe20000041818 */
[----:B------:R-:W3:Y:S05]  /*7cb0*/  LDSM.16.M88.4 R140, [R205+0x9000] ;  /* 0x00900000cd8c783b */ /* 0x000eea0000000200 */
[C---:B------:R-:W-:Y:S06]  /*7cc0*/  HMMA.16816.F32.BF16 R28, R176.reuse, R144, R28 ;  /* 0x00000090b01c723c */ /* 0x040fec000004181c */
[----:B------:R-:W-:Y:S01]  /*7cd0*/  HMMA.16816.F32.BF16 R32, R176, R146, R32 ;  /* 0x00000092b020723c */ /* 0x000fe20000041820 */
[----:B------:R-:W3:Y:S04]  /*7ce0*/  LDSM.16.M88.4 R144, [R205+0x9800] ;  /* 0x00980000cd90783b */ /* 0x000ee80000000200 */
[----:B------:R-:W3:Y:S01]  /*7cf0*/  LDSM.16.M88.4 R176, [R204+0x2000] ;  /* 0x00200000ccb0783b */ /* 0x000ee20000000200 */
[C---:B----4-:R-:W-:Y:S06]  /*7d00*/  HMMA.16816.F32.BF16 R4, R148.reuse, R152, R4 ;  /* 0x000000989404723c */ /* 0x050fec0000041804 */
[C---:B------:R-:W-:Y:S01]  /*7d10*/  HMMA.16816.F32.BF16 R8, R148.reuse, R154, R8 ;  /* 0x0000009a9408723c */ /* 0x040fe20000041808 */
[----:B------:R-:W-:Y:S05]  /*7d20*/  LDSM.16.M88.4 R152, [R189] ;  /* 0x00000000bd98783b */ /* 0x000fea0000000200 */
[C---:B-1----:R-:W-:Y:S06]  /*7d30*/  HMMA.16816.F32.BF16 R12, R148.reuse, R156, R12 ;  /* 0x0000009c940c723c */ /* 0x042fec000004180c */
[C---:B------:R-:W-:Y:S01]  /*7d40*/  HMMA.16816.F32.BF16 R16, R148.reuse, R158, R16 ;  /* 0x0000009e9410723c */ /* 0x040fe20000041810 */
[----:B------:R-:W-:Y:S05]  /*7d50*/  LDSM.16.M88.4 R156, [R188] ;  /* 0x00000000bc9c783b */ /* 0x000fea0000000200 */
[C---:B------:R-:W-:Y:S06]  /*7d60*/  HMMA.16816.F32.BF16 R20, R148.reuse, R160, R20 ;  /* 0x000000a09414723c */ /* 0x040fec0000041814 */
[C---:B------:R-:W-:Y:S01]  /*7d70*/  HMMA.16816.F32.BF16 R24, R148.reuse, R162, R24 ;  /* 0x000000a29418723c */ /* 0x040fe20000041818 */
[----:B------:R-:W-:Y:S05]  /*7d80*/  LDSM.16.M88.4 R160, [R202+0x2000] ;  /* 0x00200000caa0783b */ /* 0x000fea0000000200 */
[C---:B------:R-:W-:Y:S06]  /*7d90*/  HMMA.16816.F32.BF16 R28, R148.reuse, R164, R28 ;  /* 0x000000a4941c723c */ /* 0x040fec000004181c */
[----:B------:R-:W-:Y:S01]  /*7da0*/  HMMA.16816.F32.BF16 R32, R148, R166, R32 ;  /* 0x000000a69420723c */ /* 0x000fe20000041820 */
[----:B------:R-:W1:Y:S04]  /*7db0*/  LDSM.16.M88.4 R148, [R190] ;  /* 0x00000000be94783b */ /* 0x000e680000000200 */
[----:B------:R-:W4:Y:S01]  /*7dc0*/  LDSM.16.M88.4 R164, [R199+0x8000] ;  /* 0x00800000c7a4783b */ /* 0x000f220000000200 */
[C---:B-----5:R-:W-:Y:S06]  /*7dd0*/  HMMA.16816.F32.BF16 R4, R168.reuse, R172, R4 ;  /* 0x000000aca804723c */ /* 0x060fec0000041804 */
[C---:B------:R-:W-:Y:S01]  /*7de0*/  HMMA.16816.F32.BF16 R8, R168.reuse, R174, R8 ;  /* 0x000000aea808723c */ /* 0x040fe20000041808 */
[----:B------:R-:W-:Y:S05]  /*7df0*/  LDSM.16.M88.4 R172, [R192+0x2000] ;  /* 0x00200000c0ac783b */ /* 0x000fea0000000200 */
[C---:B--2---:R-:W-:Y:S06]  /*7e00*/  HMMA.16816.F32.BF16 R12, R168.reuse, R136, R12 ;  /* 0x00000088a80c723c */ /* 0x044fec000004180c */
[C---:B------:R-:W-:Y:S01]  /*7e10*/  HMMA.16816.F32.BF16 R16, R168.reuse, R138, R16 ;  /* 0x0000008aa810723c */ /* 0x040fe20000041810 */
[----:B------:R-:W2:Y:S05]  /*7e20*/  LDSM.16.M88.4 R136, [R199+0x8800] ;  /* 0x00880000c788783b */ /* 0x000eaa0000000200 */
[C---:B---3--:R-:W-:Y:S06]  /*7e30*/  HMMA.16816.F32.BF16 R20, R168.reuse, R140, R20 ;  /* 0x0000008ca814723c */ /* 0x048fec0000041814 */
[C---:B------:R-:W-:Y:S01]  /*7e40*/  HMMA.16816.F32.BF16 R24, R168.reuse, R142, R24 ;  /* 0x0000008ea818723c */ /* 0x040fe20000041818 */
[----:B------:R-:W3:Y:S05]  /*7e50*/  LDSM.16.M88.4 R140, [R199+0x9000] ;  /* 0x00900000c78c783b */ /* 0x000eea0000000200 */
[C---:B------:R-:W-:Y:S06]  /*7e60*/  HMMA.16816.F32.BF16 R28, R168.reuse, R144, R28 ;  /* 0x00000090a81c723c */ /* 0x040fec000004181c */
[----:B------:R-:W-:Y:S01]  /*7e70*/  HMMA.16816.F32.BF16 R32, R168, R146, R32 ;  /* 0x00000092a820723c */ /* 0x000fe20000041820 */
[----:B------:R-:W5:Y:S04]  /*7e80*/  LDSM.16.M88.4 R144, [R199+0x9800] ;  /* 0x00980000c790783b */ /* 0x000f680000000200 */
[----:B------:R-:W5:Y:S01]  /*7e90*/  LDSM.16.M88.4 R168, [R201+0x2000] ;  /* 0x00200000c9a8783b */ /* 0x000f620000000200 */
[C---:B------:R-:W-:Y:S06]  /*7ea0*/  HMMA.16816.F32.BF16 R4, R176.reuse, R180, R4 ;  /* 0x000000b4b004723c */ /* 0x040fec0000041804 */
[C---:B------:R-:W-:Y:S01]  /*7eb0*/  HMMA.16816.F32.BF16 R8, R176.reuse, R182, R8 ;  /* 0x000000b6b008723c */ /* 0x040fe20000041808 */
[----:B------:R-:W-:Y:S05]  /*7ec0*/  LDSM.16.M88.4 R180, [R205+0xa000] ;  /* 0x00a00000cdb4783b */ /* 0x000fea0000000200 */
[C---:B-1----:R-:W-:Y:S06]  /*7ed0*/  HMMA.16816.F32.BF16 R12, R176.reuse, R148, R12 ;  /* 0x00000094b00c723c */ /* 0x042fec000004180c */
[C---:B------:R-:W-:Y:S01]  /*7ee0*/  HMMA.16816.F32.BF16 R16, R176.reuse, R150, R16 ;  /* 0x00000096b010723c */ /* 0x040fe20000041810 */
[----:B------:R-:W1:Y:S05]  /*7ef0*/  LDSM.16.M88.4 R148, [R192+0x2800] ;  /* 0x00280000c094783b */ /* 0x000e6a0000000200 */
[C---:B------:R-:W-:Y:S06]  /*7f00*/  HMMA.16816.F32.BF16 R20, R176.reuse, R152, R20 ;  /* 0x00000098b014723c */ /* 0x040fec0000041814 */
[C---:B------:R-:W-:Y:S01]  /*7f10*/  HMMA.16816.F32.BF16 R24, R176.reuse, R154, R24 ;  /* 0x0000009ab018723c */ /* 0x040fe20000041818 */
[----:B------:R-:W1:Y:S05]  /*7f20*/  LDSM.16.M88.4 R152, [R192+0x3000] ;  /* 0x00300000c098783b */ /* 0x000e6a0000000200 */
[C---:B------:R-:W-:Y:S06]  /*7f30*/  HMMA.16816.F32.BF16 R28, R176.reuse, R156, R28 ;  /* 0x0000009cb01c723c */ /* 0x040fec000004181c */
[----:B------:R-:W-:Y:S01]  /*7f40*/  HMMA.16816.F32.BF16 R32, R176, R158, R32 ;  /* 0x0000009eb020723c */ /* 0x000fe20000041820 */
[----:B------:R-:W1:Y:S04]  /*7f50*/  LDSM.16.M88.4 R156, [R192+0x3800] ;  /* 0x00380000c09c783b */ /* 0x000e680000000200 */
[----:B------:R-:W1:Y:S01]  /*7f60*/  LDSM.16.M88.4 R176, [R206+0x4000] ;  /* 0x00400000ceb0783b */ /* 0x000e620000000200 */
[C---:B----4-:R-:W-:Y:S06]  /*7f70*/  HMMA.16816.F32.BF16 R4, R160.reuse, R164, R4 ;  /* 0x000000a4a004723c */ /* 0x050fec0000041804 */
[C---:B------:R-:W-:Y:S01]  /*7f80*/  HMMA.16816.F32.BF16 R8, R160.reuse, R166, R8 ;  /* 0x000000a6a008723c */ /* 0x040fe20000041808 */
[----:B------:R-:W-:Y:S05]  /*7f90*/  LDSM.16.M88.4 R164, [R187] ;  /* 0x00000000bba4783b */ /* 0x000fea0000000200 */
[C---:B--2---:R-:W-:Y:S06]  /*7fa0*/  HMMA.16816.F32.BF16 R12, R160.reuse, R136, R12 ;  /* 0x00000088a00c723c */ /* 0x044fec000004180c */
[C---:B------:R-:W-:Y:S01]  /*7fb0*/  HMMA.16816.F32.BF16 R16, R160.reuse, R138, R16 ;  /* 0x0000008aa010723c */ /* 0x040fe20000041810 */
[----:B------:R-:W2:Y:S05]  /*7fc0*/  LDSM.16.M88.4 R136, [R205+0xa800] ;  /* 0x00a80000cd88783b */ /* 0x000eaa0000000200 */
[C---:B---3--:R-:W-:Y:S06]  /*7fd0*/  HMMA.16816.F32.BF16 R20, R160.reuse, R140, R20 ;  /* 0x0000008ca014723c */ /* 0x048fec0000041814 */
[C---:B------:R-:W-:Y:S01]  /*7fe0*/  HMMA.16816.F32.BF16 R24, R160.reuse, R142, R24 ;  /* 0x0000008ea018723c */ /* 0x040fe20000041818 */
[----:B------:R-:W3:Y:S05]  /*7ff0*/  LDSM.16.M88.4 R140, [R205+0xb000] ;  /* 0x00b00000cd8c783b */ /* 0x000eea0000000200 */
[C---:B-----5:R-:W-:Y:S06]  /*8000*/  HMMA.16816.F32.BF16 R28, R160.reuse, R144, R28 ;  /* 0x00000090a01c723c */ /* 0x060fec000004181c */
[----:B------:R-:W-:Y:S01]  /*8010*/  HMMA.16816.F32.BF16 R32, R160, R146, R32 ;  /* 0x00000092a020723c */ /* 0x000fe20000041820 */
[----:B------:R-:W4:Y:S04]  /*8020*/  LDSM.16.M88.4 R144, [R205+0xb800] ;  /* 0x00b80000cd90783b */ /* 0x000f280000000200 */
[----:B------:R-:W5:Y:S01]  /*8030*/  LDSM.16.M88.4 R160, [R204+0x4000] ;  /* 0x00400000cca0783b */ /* 0x000f620000000200 */
[C---:B------:R-:W-:Y:S06]  /*8040*/  HMMA.16816.F32.BF16 R4, R168.reuse, R172, R4 ;  /* 0x000000aca804723c */ /* 0x040fec0000041804 */
[C---:B------:R-:W-:Y:S01]  /*8050*/  HMMA.16816.F32.BF16 R8, R168.reuse, R174, R8 ;  /* 0x000000aea808723c */ /* 0x040fe20000041808 */
[----:B------:R-:W-:Y:S05]  /*8060*/  LDSM.16.M88.4 R172, [R199+0xa000] ;  /* 0x00a00000c7ac783b */ /* 0x000fea0000000200 */
[C---:B-1----:R-:W-:Y:S06]  /*8070*/  HMMA.16816.F32.BF16 R12, R168.reuse, R148, R12 ;  /* 0x00000094a80c723c */ /* 0x042fec000004180c */
[C---:B------:R-:W-:Y:S01]  /*8080*/  HMMA.16816.F32.BF16 R16, R168.reuse, R150, R16 ;  /* 0x00000096a810723c */ /* 0x040fe20000041810 */
[----:B------:R-:W1:Y:S05]  /*8090*/  LDSM.16.M88.4 R148, [R186] ;  /* 0x00000000ba94783b */ /* 0x000e6a0000000200 */
[C---:B------:R-:W-:Y:S06]  /*80a0*/  HMMA.16816.F32.BF16 R20, R168.reuse, R152, R20 ;  /* 0x00000098a814723c */ /* 0x040fec0000041814 */
[C---:B------:R-:W-:Y:S01]  /*80b0*/  HMMA.16816.F32.BF16 R24, R168.reuse, R154, R24 ;  /* 0x0000009aa818723c */ /* 0x040fe20000041818 */
[----:B------:R-:W1:Y:S05]  /*80c0*/  LDSM.16.M88.4 R152, [R185] ;  /* 0x00000000b998783b */ /* 0x000e6a0000000200 */
[C---:B------:R-:W-:Y:S06]  /*80d0*/  HMMA.16816.F32.BF16 R28, R168.reuse, R156, R28 ;  /* 0x0000009ca81c723c */ /* 0x040fec000004181c */
[----:B------:R-:W-:Y:S01]  /*80e0*/  HMMA.16816.F32.BF16 R32, R168, R158, R32 ;  /* 0x0000009ea820723c */ /* 0x000fe20000041820 */
[----:B------:R-:W1:Y:S04]  /*80f0*/  LDSM.16.M88.4 R156, [R184] ;  /* 0x00000000b89c783b */ /* 0x000e680000000200 */
[----:B------:R-:W1:Y:S01]  /*8100*/  LDSM.16.M88.4 R168, [R202+0x4000] ;  /* 0x00400000caa8783b */ /* 0x000e620000000200 */
[C---:B------:R-:W-:Y:S06]  /*8110*/  HMMA.16816.F32.BF16 R4, R176.reuse, R180, R4 ;  /* 0x000000b4b004723c */ /* 0x040fec0000041804 */
        /* <DEDUP_REMOVED lines=8> */
[C---:B----4-:R-:W-:Y:S06]  /*81a0*/  HMMA.16816.F32.BF16 R28, R176.reuse, R144, R28 ;  /* 0x00000090b01c723c */ /* 0x050fec000004181c */
[----:B------:R-:W-:Y:S01]  /*81b0*/  HMMA.16816.F32.BF16 R32, R176, R146, R32 ;  /* 0x00000092b020723c */ /* 0x000fe20000041820 */
[----:B------:R-:W4:Y:S04]  /*81c0*/  LDSM.16.M88.4 R144, [R199+0xb800] ;  /* 0x00b80000c790783b */ /* 0x000f280000000200 */
[----:B------:R-:W4:Y:S01]  /*81d0*/  LDSM.16.M88.4 R176, [R201+0x4000] ;  /* 0x00400000c9b0783b */ /* 0x000f220000000200 */
[C---:B-----5:R-:W-:Y:S06]  /*81e0*/  HMMA.16816.F32.BF16 R4, R160.reuse, R164, R4 ;  /* 0x000000a4a004723c */ /* 0x060fec0000041804 */
[C---:B------:R-:W-:Y:S06]  /*81f0*/  HMMA.16816.F32.BF16 R8, R160.reuse, R166, R8 ;  /* 0x000000a6a008723c */ /* 0x040fec0000041808 */
[C---:B-1----:R-:W-:Y:S06]  /*8200*/  HMMA.16816.F32.BF16 R12, R160.reuse, R148, R12 ;  /* 0x00000094a00c723c */ /* 0x042fec000004180c */
[C---:B------:R-:W-:Y:S06]  /*8210*/  HMMA.16816.F32.BF16 R16, R160.reuse, R150, R16 ;  /* 0x00000096a010723c */ /* 0x040fec0000041810 */
[C---:B------:R-:W-:Y:S06]  /*8220*/  HMMA.16816.F32.BF16 R20, R160.reuse, R152, R20 ;  /* 0x00000098a014723c */ /* 0x040fec0000041814 */
[C---:B------:R-:W-:Y:S06]  /*8230*/  HMMA.16816.F32.BF16 R24, R160.reuse, R154, R24 ;  /* 0x0000009aa018723c */ /* 0x040fec0000041818 */
[C---:B------:R-:W-:Y:S06]  /*8240*/  HMMA.16816.F32.BF16 R28, R160.reuse, R156, R28 ;  /* 0x0000009ca01c723c */ /* 0x040fec000004181c */
[----:B------:R-:W-:Y:S06]  /*8250*/  HMMA.16816.F32.BF16 R32, R160, R158, R32 ;  /* 0x0000009ea020723c */ /* 0x000fec0000041820 */
[C---:B------:R-:W-:Y:S06]  /*8260*/  HMMA.16816.F32.BF16 R4, R168.reuse, R172, R4 ;  /* 0x000000aca804723c */ /* 0x040fec0000041804 */
[C---:B------:R-:W-:Y:S06]  /*8270*/  HMMA.16816.F32.BF16 R8, R168.reuse, R174, R8 ;  /* 0x000000aea808723c */ /* 0x040fec0000041808 */
[C---:B--2---:R-:W-:Y:S06]  /*8280*/  HMMA.16816.F32.BF16 R12, R168.reuse, R136, R12 ;  /* 0x00000088a80c723c */ /* 0x044fec000004180c */
[C---:B------:R-:W-:Y:S01]  /*8290*/  HMMA.16816.F32.BF16 R16, R168.reuse, R138, R16 ;  /* 0x0000008aa810723c */ /* 0x040fe20000041810 */
[----:B------:R-:W1:Y:S05]  /*82a0*/  LDSM.16.M88.4 R136, [R192+0x4800] ;  /* 0x00480000c088783b */ /* 0x000e6a0000000200 */
[C---:B---3--:R-:W-:Y:S06]  /*82b0*/  HMMA.16816.F32.BF16 R20, R168.reuse, R140, R20 ;  /* 0x0000008ca814723c */ /* 0x048fec0000041814 */
[C---:B------:R-:W-:Y:S01]  /*82c0*/  HMMA.16816.F32.BF16 R24, R168.reuse, R142, R24 ;  /* 0x0000008ea818723c */ /* 0x040fe20000041818 */
[----:B------:R-:W2:Y:S05]  /*82d0*/  LDSM.16.M88.4 R140, [R192+0x5000] ;  /* 0x00500000c08c783b */ /* 0x000eaa0000000200 */
[C---:B----4-:R-:W-:Y:S06]  /*82e0*/  HMMA.16816.F32.BF16 R28, R168.reuse, R144, R28 ;  /* 0x00000090a81c723c */ /* 0x050fec000004181c */
[----:B------:R-:W-:Y:S06]  /*82f0*/  HMMA.16816.F32.BF16 R32, R168, R146, R32 ;  /* 0x00000092a820723c */ /* 0x000fec0000041820 */
[C---:B------:R-:W-:Y:S06]  /*8300*/  HMMA.16816.F32.BF16 R4, R176.reuse, R180, R4 ;  /* 0x000000b4b004723c */ /* 0x040fec0000041804 */
[C---:B------:R-:W-:Y:S06]  /*8310*/  HMMA.16816.F32.BF16 R8, R176.reuse, R182, R8 ;  /* 0x000000b6b008723c */ /* 0x040fec0000041808 */
[C---:B-1----:R-:W-:Y:S06]  /*8320*/  HMMA.16816.F32.BF16 R12, R176.reuse, R136, R12 ;  /* 0x00000088b00c723c */ /* 0x042fec000004180c */
[C---:B------:R-:W-:Y:S01]  /*8330*/  HMMA.16816.F32.BF16 R16, R176.reuse, R138, R16 ;  /* 0x0000008ab010723c */ /* 0x040fe20000041810 */
[----:B------:R-:W1:Y:S01]  /*8340*/  LDSM.16.M88.4 R136, [R192+0x5800] ;  /* 0x00580000c088783b */ /* 0x000e620000000200 */
[----:B------:R-:W-:Y:S04]  /*8350*/  DEPBAR.LE SB0, 0x0 ;  /* 0x000080000000791a */ /* 0x000fe80000000000 */
[----:B------:R-:W-:Y:S01]  /*8360*/  BAR.SYNC.DEFER_BLOCKING 0x0 ;  /* 0x0000000000007b1d */ /* 0x000fe20000010000 */
[C---:B--2---:R-:W-:Y:S05]  /*8370*/  HMMA.16816.F32.BF16 R20, R176.reuse, R140, R20 ;  /* 0x0000008cb014723c */ /* 0x044fea0000041814 */
[----:B------:R-:W-:Y:S01]  /*8380*/  FMUL.FTZ R134, R4, UR10 ;  /* 0x0000000a04867c20 */ /* 0x000fe20008410000 */
[C---:B------:R-:W-:Y:S03]  /*8390*/  HMMA.16816.F32.BF16 R24, R176.reuse, R142, R24 ;  /* 0x0000008eb018723c */ /* 0x040fe60000041818 */
[----:B------:R2:W3:Y:S02]  /*83a0*/  MUFU.TANH R166, R134 ;  /* 0x0000008600a67308 */ /* 0x0004e40000002400 */
[----:B------:R-:W-:Y:S01]  /*83b0*/  FMUL.FTZ R228, R8, UR10 ;  /* 0x0000000a08e47c20 */ /* 0x000fe20008410000 */
[----:B------:R-:W-:Y:S01]  /*83c0*/  FMUL.FTZ R132, R6, UR10 ;  /* 0x0000000a06847c20 */ /* 0x000fe20008410000 */
[----:B------:R-:W-:Y:S01]  /*83d0*/  FMUL.FTZ R252, R5, UR10 ;  /* 0x0000000a05fc7c20 */ /* 0x000fe20008410000 */
[----:B------:R-:W-:Y:S05]  /*83e0*/  FMUL.FTZ R133, R7, UR10 ;  /* 0x0000000a07857c20 */ /* 0x000fea0008410000 */
[----:B------:R-:W4:Y:S01]  /*83f0*/  MUFU.TANH R174, R228 ;  /* 0x000000e400ae7308 */ /* 0x000f220000002400 */
[----:B------:R-:W-:Y:S01]  /*8400*/  FMUL.FTZ R250, R12, UR10 ;  /* 0x0000000a0cfa7c20 */ /* 0x000fe20008410000 */
[----:B------:R-:W-:Y:S01]  /*8410*/  FMUL.FTZ R248, R13, UR10 ;  /* 0x0000000a0df87c20 */ /* 0x000fe20008410000 */
[----:B------:R-:W-:Y:S01]  /*8420*/  FMUL.FTZ R251, R14, UR10 ;  /* 0x0000000a0efb7c20 */ /* 0x000fe20008410000 */
[----:B------:R-:W-:Y:S01]  /*8430*/  FMUL.FTZ R249, R15, UR10 ;  /* 0x0000000a0ff97c20 */ /* 0x000fe20008410000 */
[----:B------:R-:W-:Y:S01]  /*8440*/  FMUL.FTZ R246, R16, UR10 ;  /* 0x0000000a10f67c20 */ /* 0x000fe20008410000 */
[----:B------:R-:W-:Y:S01]  /*8450*/  FMUL.FTZ R244, R17, UR10 ;  /* 0x0000000a11f47c20 */ /* 0x000fe20008410000 */
[----:B------:R-:W-:Y:S03]  /*8460*/  FMUL.FTZ R247, R18, UR10 ;  /* 0x0000000a12f77c20 */ /* 0x000fe60008410000 */
[----:B------:R5:W3:Y:S01]  /*8470*/  MUFU.TANH R167, R132 ;  /* 0x0000008400a77308 */ /* 0x000ae20000002400 */
[----:B--2---:R-:W-:Y:S01]  /*8480*/  FMUL.FTZ R134, R10, UR10 ;  /* 0x0000000a0a867c20 */ /* 0x004fe20008410000 */
[----:B------:R-:W-:Y:S01]  /*8490*/  FMUL.FTZ R245, R19, UR10 ;  /* 0x0000000a13f57c20 */ /* 0x000fe20008410000 */
[----:B------:R-:W-:Y:S01]  /*84a0*/  FMUL.FTZ R242, R20, UR10 ;  /* 0x0000000a14f27c20 */ /* 0x000fe20008410000 */
[----:B------:R-:W-:Y:S01]  /*84b0*/  FMUL.FTZ R240, R21, UR10 ;  /* 0x0000000a15f07c20 */ /* 0x000fe20008410000 */
[----:B------:R-:W-:Y:S01]  /*84c0*/  FMUL.FTZ R243, R22, UR10 ;  /* 0x0000000a16f37c20 */ /* 0x000fe20008410000 */
[----:B------:R-:W-:Y:S01]  /*84d0*/  FMUL.FTZ R241, R23, UR10 ;  /* 0x0000000a17f17c20 */ /* 0x000fe20008410000 */
[----:B------:R-:W-:Y:S03]  /*84e0*/  FMUL.FTZ R238, R24, UR10 ;  /* 0x0000000a18ee7c20 */ /* 0x000fe60008410000 */
[----:B------:R2:W2:Y:S01]  /*84f0*/  MUFU.TANH R175, R134 ;  /* 0x0000008600af7308 */ /* 0x0004a20000002400 */
[C---:B-1----:R-:W-:Y:S03]  /*8500*/  HMMA.16816.F32.BF16 R28, R176.reuse, R136, R28 ;  /* 0x00000088b01c723c */ /* 0x042fe6000004181c */
[----:B------:R-:W-:Y:S01]  /*8510*/  FMUL.FTZ R236, R25, UR10 ;  /* 0x0000000a19ec7c20 */ /* 0x000fe20008410000 */
[----:B------:R-:W-:Y:S01]  /*8520*/  FMUL.FTZ R239, R26, UR10 ;  /* 0x0000000a1aef7c20 */ /* 0x000fe20008410000 */
[----:B------:R-:W-:Y:S01]  /*8530*/  FMUL.FTZ R237, R27, UR10 ;  /* 0x0000000a1bed7c20 */ /* 0x000fe20008410000 */
[----:B------:R-:W-:Y:S03]  /*8540*/  HMMA.16816.F32.BF16 R32, R176, R138, R32 ;  /* 0x0000008ab020723c */ /* 0x000fe60000041820 */
[----:B------:R-:W1:Y:S02]  /*8550*/  MUFU.TANH R181, R133 ;  /* 0x0000008500b57308 */ /* 0x000e640000002400 */
[----:B------:R-:W-:Y:S01]  /*8560*/  FMUL.FTZ R226, R9, UR10 ;  /* 0x0000000a09e27c20 */ /* 0x000fe20008410000 */
[----:B-----5:R-:W-:Y:S07]  /*8570*/  FMUL.FTZ R132, R11, UR10 ;  /* 0x0000000a0b847c20 */ /* 0x020fee0008410000 */
[----:B------:R-:W1:Y:S10]  /*8580*/  MUFU.TANH R252, R252 ;  /* 0x000000fc00fc7308 */ /* 0x000e740000002400 */
[----:B------:R5:W1:Y:S01]  /*8590*/  MUFU.TANH R170, R226 ;  /* 0x000000e200aa7308 */ /* 0x000a620000002400 */
[----:B------:R-:W-:Y:S01]  /*85a0*/  FMUL.FTZ R234, R28, UR10 ;  /* 0x0000000a1cea7c20 */ /* 0x000fe20008410000 */
[----:B------:R-:W-:Y:S01]  /*85b0*/  FMUL.FTZ R232, R29, UR10 ;  /* 0x0000000a1de87c20 */ /* 0x000fe20008410000 */
[----:B------:R-:W-:Y:S01]  /*85c0*/  FMUL.FTZ R235, R30, UR10 ;  /* 0x0000000a1eeb7c20 */ /* 0x000fe20008410000 */
[----:B------:R-:W-:Y:S01]  /*85d0*/  FMUL.FTZ R233, R31, UR10 ;  /* 0x0000000a1fe97c20 */ /* 0x000fe20008410000 */
[----:B------:R-:W-:Y:S05]  /*85e0*/  FMUL.FTZ R230, R32, UR10 ;  /* 0x0000000a20e67c20 */ /* 0x000fea0008410000 */
[----:B------:R1:W1:Y:S01]  /*85f0*/  MUFU.TANH R183, R132 ;  /* 0x0000008400b77308 */ /* 0x0002620000002400 */
[----:B------:R-:W-:Y:S01]  /*8600*/  FMUL.FTZ R228, R33, UR10 ;  /* 0x0000000a21e47c20 */ /* 0x000fe20008410000 */
[----:B--2---:R-:W-:Y:S01]  /*8610*/  FMUL.FTZ R134, R34, UR10 ;  /* 0x0000000a22867c20 */ /* 0x004fe20008410000 */
[----:B------:R-:W-:Y:S07]  /*8620*/  FMUL.FTZ R35, R35, UR10 ;  /* 0x0000000a23237c20 */ /* 0x000fee0008410000 */
[----:B------:R-:W2:Y:S01]  /*8630*/  MUFU.TANH R250, R250 ;  /* 0x000000fa00fa7308 */ /* 0x000ea20000002400 */
[----:B-----5:R-:W-:Y:S09]  /*8640*/  MOV R226, R2 ;  /* 0x0000000200e27202 */ /* 0x020ff20000000f00 */
[----:B------:R-:W1:Y:S10]  /*8650*/  MUFU.TANH R248, R248 ;  /* 0x000000f800f87308 */ /* 0x000e740000002400 */
        /* <DEDUP_REMOVED lines=21> */
[----:B------:R1:W1:Y:S01]  /*87b0*/  MUFU.TANH R133, R35 ;  /* 0x0000002300857308 */ /* 0x0002620000002400 */
[----:B--234-:R-:W-:Y:S05]  /*87c0*/  @!P1 BRA `(.L_x_805) ;  /* 0x00000008006c9947 */ /* 0x01cfea0003800000 */
[----:B------:R-:W-:Y:S04]  /*87d0*/  ULEA UR6, -UR7, URZ, 0x6 ;  /* 0x0000003f07067291 */ /* 0x000fe8000f8e313f */
[----:B------:R-:W-:Y:S02]  /*87e0*/  USHF.R.S32.HI UR5, URZ, 0x1f, UR6 ;  /* 0x0000001f3f057899 */ /* 0x000fe40008011406 */
[----:B------:R-:W-:Y:S04]  /*87f0*/  MOV R6, UR6 ;  /* 0x0000000600067c02 */ /* 0x000fe80008000f00 */
[----:B------:R-:W-:Y:S01]  /*8800*/  MOV R2, UR5 ;  /* 0x0000000500027c02 */ /* 0x000fe20008000f00 */
[----:B------:R-:W-:Y:S06]  /*8810*/  @!P0 BRA `(.L_x_806) ;  /* 0x0000000000f48947 */ /* 0x000fec0003800000 */
[----:B------:R-:W-:Y:S01]  /*8820*/  IMAD.MOV.U32 R8, RZ, RZ, RZ ;  /* 0x000000ffff087224 */ /* 0x000fe200078e00ff */
[----:B------:R-:W2:Y:S01]  /*8830*/  LDC R4, c[0x0][0x380] ;  /* 0x0000e000ff047b82 */ /* 0x000ea20000000800 */
[----:B------:R-:W-:Y:S05]  /*8840*/  SHF.L.U32 R5, R225, 0x6, RZ ;  /* 0x00000006e1057819 */ /* 0x000fea00000006ff */
[----:B------:R-:W-:Y:S05]  /*8850*/  VIADD R11, R5, 0xffffffc0 ;  /* 0xffffffc0050b7836 */ /* 0x000fea0000000000 */
[----:B------:R-:W-:Y:S02]  /*8860*/  IABS R7, R11 ;  /* 0x0000000b00077213 */ /* 0x000fe40000000000 */
[-C--:B--2---:R-:W-:Y:S02]  /*8870*/  IABS R3, R4.reuse ;  /* 0x0000000400037213 */ /* 0x084fe40000000000 */
[----:B------:R-:W-:Y:S02]  /*8880*/  LOP3.LUT R11, R11, R4, RZ, 0x3c, !PT ;  /* 0x000000040b0b7212 */ /* 0x000fe400078e3cff */
[----:B------:R-:W2:Y:S10]  /*8890*/  I2F.RP R6, R3 ;  /* 0x0000000300067306 */ /* 0x000eb40000209400 */
[----:B--2---:R-:W2:Y:S02]  /*88a0*/  MUFU.RCP R2, R6 ;  /* 0x0000000600027308 */ /* 0x004ea40000001000 */
[----:B--2---:R-:W-:Y:S08]  /*88b0*/  VIADD R9, R2, 0xffffffe ;  /* 0x0ffffffe02097836 */ /* 0x004ff00000000000 */
[----:B------:R-:W2:Y:S02]  /*88c0*/  F2I.FTZ.U32.TRUNC.NTZ R9, R9 ;  /* 0x0000000900097305 */ /* 0x000ea4000021f000 */
[--C-:B--2---:R-:W-:Y:S04]  /*88d0*/  IMAD.MOV R2, RZ, RZ, -R9.reuse ;  /* 0x000000ffff027224 */ /* 0x104fe800078e0a09 */
        /* <DEDUP_REMOVED lines=10> */
[C---:B------:R-:W-:Y:S05]  /*8980*/  IMAD R8, R3.reuse, R6, R8 ;  /* 0x0000000603087224 */ /* 0x040fea00078e0208 */
        /* <DEDUP_REMOVED lines=9> */
[----:B------:R-:W-:Y:S02]  /*8a20*/  ISETP.GE.AND P6, PT, R5, RZ, PT ;  /* 0x000000ff0500720c */ /* 0x000fe40003fc6270 */
[----:B------:R-:W-:Y:S01]  /*8a30*/  LOP3.LUT R5, RZ, R4, RZ, 0x33, !PT ;  /* 0x00000004ff057212 */ /* 0x000fe200078e33ff */
[----:B------:R-:W-:Y:S02]  /*8a40*/  @!P2 IMAD.MOV R9, RZ, RZ, -R9 ;  /* 0x000000ffff09a224 */ /* 0x000fe400078e0a09 */
[----:B------:R-:W-:Y:S01]  /*8a50*/  @P1 VIADD R2, R2, 0x1 ;  /* 0x0000000102021836 */ /* 0x000fe20000000000 */
[----:B------:R-:W-:Y:S04]  /*8a60*/  ISETP.NE.AND P1, PT, R4, RZ, PT ;  /* 0x000000ff0400720c */ /* 0x000fe80003f25270 */
[----:B------:R-:W-:Y:S03]  /*8a70*/  SEL R3, R5, R9, !P1 ;  /* 0x0000000905037207 */ /* 0x000fe60004800000 */
[----:B------:R-:W-:Y:S02]  /*8a80*/  @!P6 IADD3 R2, -R2, RZ, RZ ;  /* 0x000000ff0202e210 */ /* 0x000fe40007ffe1ff */
[----:B------:R-:W-:Y:S02]  /*8a90*/  LEA R12, P2, R3, R220, 0x2 ;  /* 0x000000dc030c7211 */ /* 0x000fe400078410ff */
[----:B------:R-:W-:Y:S02]  /*8aa0*/  SEL R9, R5, R2, !P1 ;  /* 0x0000000205097207 */ /* 0x000fe40004800000 */
[-C--:B------:R-:W-:Y:S01]  /*8ab0*/  LEA.HI.X.SX32 R13, R3, R221.reuse, 0x2, P2 ;  /* 0x000000dd030d7211 */ /* 0x080fe200010f16ff */
[----:B------:R-:W2:Y:S01]  /*8ac0*/  LDC R5, c[0x0][0x24c] ;  /* 0x00009300ff057b82 */ /* 0x000ea20000000800 */
[C---:B------:R-:W-:Y:S03]  /*8ad0*/  LEA R10, P1, R9.reuse, R220, 0x2 ;  /* 0x000000dc090a7211 */ /* 0x040fe600078210ff */
[----:B------:R-:W3:Y:S01]  /*8ae0*/  LDG.E R6, desc[UR8][R12.64] ;  /* 0x000000080c067981 */ /* 0x000ee2000c1e1900 */
[C---:B------:R-:W-:Y:S01]  /*8af0*/  LEA.HI.X.SX32 R11, R9.reuse, R221, 0x2, P1 ;  /* 0x000000dd090b7211 */ /* 0x040fe200008f16ff */
[----:B------:R-:W-:Y:S02]  /*8b00*/  IMAD.IADD R9, R9, 0x1, -R3 ;  /* 0x0000000109097824 */ /* 0x000fe400078e0a03 */
[----:B------:R-:W4:Y:S02]  /*8b10*/  LDC.64 R2, c[0x0][0x230] ;  /* 0x00008c00ff027b82 */ /* 0x000f240000000a00 */
[----:B------:R-:W-:Y:S01]  /*8b20*/  IMAD R8, R9, R4, -0x40 ;  /* 0xffffffc009087424 */ /* 0x000fe200078e0204 */
[----:B------:R-:W3:Y:S04]  /*8b30*/  LDG.E R7, desc[UR8][R10.64] ;  /* 0x000000080a077981 */ /* 0x000ee8000c1e1900 */
[----:B------:R-:W-:Y:S05]  /*8b40*/  SHF.R.S32.HI R4, RZ, 0x1f, R8 ;  /* 0x0000001fff047819 */ /* 0x000fea0000011408 */
[----:B------:R-:W-:Y:S04]  /*8b50*/  IMAD R4, R4, UR7, RZ ;  /* 0x0000000704047c24 */ /* 0x000fe8000f8e02ff */
[C---:B--2---:R-:W-:Y:S01]  /*8b60*/  IMAD R4, R8.reuse, R5, R4 ;  /* 0x0000000508047224 */ /* 0x044fe200078e0204 */
[----:B---3--:R-:W-:Y:S01]  /*8b70*/  IADD3 R9, -R7, R6, RZ ;  /* 0x0000000607097210 */ /* 0x008fe20007ffe1ff */
[----:B------:R-:W-:Y:S03]  /*8b80*/  IMAD.WIDE.U32 R6, R8, UR7, RZ ;  /* 0x0000000708067c25 */ /* 0x000fe6000f8e00ff */
[----:B------:R-:W-:Y:S01]  /*8b90*/  SHF.R.S32.HI R5, RZ, 0x1f, R9 ;  /* 0x0000001fff057819 */ /* 0x000fe20000011409 */
[----:B------:R-:W-:Y:S04]  /*8ba0*/  IMAD.IADD R7, R7, 0x1, R4 ;  /* 0x0000000107077824 */ /* 0x000fe800078e0204 */
[-C--:B----4-:R-:W-:Y:S02]  /*8bb0*/  IMAD R4, R5, R2.reuse, RZ ;  /* 0x0000000205047224 */ /* 0x090fe400078e02ff */
[C---:B------:R-:W-:Y:S04]  /*8bc0*/  IMAD.WIDE.U32 R6, R9.reuse, R2, R6 ;  /* 0x0000000209067225 */ /* 0x040fe800078e0006 */
[----:B------:R-:W-:Y:S05]  /*8bd0*/  IMAD R4, R9, R3, R4 ;  /* 0x0000000309047224 */ /* 0x000fea00078e0204 */
[----:B------:R-:W-:Y:S07]  /*8be0*/  IADD3 R2, R7, R4, RZ ;  /* 0x0000000407027210 */ /* 0x000fee0007ffe0ff */
.L_x_806:
        /* <DEDUP_REMOVED lines=22> */
[CC--:B------:R-:W-:Y:S01]  /*8d50*/  @!P4 LEA R16, P2, R3.reuse, R224.reuse, 0x1 ;  /* 0x000000e00310c211 */ /* 0x0c0fe200078408ff */
[----:B------:R-:W-:Y:S01]  /*8d60*/  IMAD.X R4, R212, 0x1, R4, P6 ;  /* 0x00000001d4047824 */ /* 0x000fe200030e0604 */
        /* <DEDUP_REMOVED lines=65> */
.L_x_805:
[----:B------:R-:W-:Y:S01]  /*9180*/  FMNMX.FTZ R5, R166, R135, !PT ;  /* 0x00000087a6057209 */ /* 0x000fe20007810000 */
[----:B--2---:R-:W-:Y:S01]  /*9190*/  LDSM.16.MT88.4 R16, [R200+0xc000] ;  /* 0x00c00000c810783b */ /* 0x004fe20000004200 */
[----:B------:R-:W-:Y:S02]  /*91a0*/  FMNMX.FTZ R2, R167, R0, !PT ;  /* 0x00000000a7027209 */ /* 0x000fe40007810000 */
[----:B-1----:R-:W-:Y:S02]  /*91b0*/  FMNMX.FTZ R5, R252, R5, !PT ;  /* 0x00000005fc057209 */ /* 0x002fe40007810000 */
        /* <DEDUP_REMOVED lines=35> */
[----:B------:R-:W-:Y:S03]  /*93f0*/  FMNMX.FTZ R7, R133, R2, !PT ;  /* 0x0000000285077209 */ /* 0x000fe60007810000 */
[----:B------:R-:W1:Y:S08]  /*9400*/  SHFL.BFLY PT, R3, R6, 0x2, 0x1f ;  /* 0x0c401f0006037f89 */ /* 0x000e7000000e0000 */
[----:B------:R-:W2:Y:S08]  /*9410*/  SHFL.BFLY PT, R2, R7, 0x2, 0x1f ;  /* 0x0c401f0007027f89 */ /* 0x000eb000000e0000 */
[----:B------:R-:W-:Y:S01]  /*9420*/  LDSM.16.MT88.4 R160, [R200+0x11800] ;  /* 0x01180000c8a0783b */ /* 0x000fe20000004200 */
[----:B-1----:R-:W-:Y:S02]  /*9430*/  FMNMX.FTZ R9, R6, R3, !PT ;  /* 0x0000000306097209 */ /* 0x002fe40007810000 */
[----:B--2---:R-:W-:Y:S05]  /*9440*/  FMNMX.FTZ R4, R7, R2, !PT ;  /* 0x0000000207047209 */ /* 0x004fea0007810000 */
[----:B------:R-:W1:Y:S08]  /*9450*/  SHFL.BFLY PT, R132, R9, 0x1, 0x1f ;  /* 0x0c201f0009847f89 */ /* 0x000e7000000e0000 */
[----:B------:R-:W2:Y:S01]  /*9460*/  SHFL.BFLY PT, R3, R4, 0x1, 0x1f ;  /* 0x0c201f0004037f89 */ /* 0x000ea200000e0000 */
[----:B-1----:R-:W-:Y:S02]  /*9470*/  FMNMX.FTZ R132, R9, R132, !PT ;  /* 0x0000008409847209 */ /* 0x002fe40007810000 */
[----:B--2---:R-:W-:Y:S03]  /*9480*/  FMNMX.FTZ R3, R4, R3, !PT ;  /* 0x0000000304037209 */ /* 0x004fe60007810000 */
[C---:B------:R-:W-:Y:S01]  /*9490*/  FMUL.FTZ R145, R132.reuse, UR4 ;  /* 0x0000000484917c20 */ /* 0x040fe20008410000 */
[C---:B------:R-:W-:Y:S01]  /*94a0*/  FSETP.NEU.FTZ.AND P1, PT, R132.reuse, -INF , PT ;  /* 0xff8000008400780b */ /* 0x040fe20003f3d000 */
[----:B------:R-:W-:Y:S01]  /*94b0*/  FADD.FTZ R2, -R132, R135 ;  /* 0x0000008784027221 */ /* 0x000fe20000010100 */
[----:B------:R-:W-:Y:S01]  /*94c0*/  MOV R135, R132 ;  /* 0x0000008400877202 */ /* 0x000fe20000000f00 */
[----:B------:R-:W-:Y:S01]  /*94d0*/  FMUL.FTZ R144, R3, UR4 ;  /* 0x0000000403907c20 */ /* 0x000fe20008410000 */
[----:B------:R-:W-:Y:S01]  /*94e0*/  FSEL R145, R145, RZ, P1 ;  /* 0x000000ff91917208 */ /* 0x000fe20000800000 */
[C---:B------:R-:W-:Y:S01]  /*94f0*/  FADD.FTZ R0, -R3.reuse, R0 ;  /* 0x0000000003007221 */ /* 0x040fe20000010100 */
[----:B------:R-:W-:Y:S01]  /*9500*/  FSETP.NEU.FTZ.AND P1, PT, R3, -INF , PT ;  /* 0xff8000000300780b */ /* 0x000fe20003f3d000 */
[----:B------:R-:W-:Y:S02]  /*9510*/  FMUL.FTZ R5, R2, UR4 ;  /* 0x0000000402057c20 */ /* 0x000fe40008410000 */
[--C-:B------:R-:W-:Y:S01]  /*9520*/  FFMA.FTZ R173, R166, UR4, -R145.reuse ;  /* 0x00000004a6ad7c23 */ /* 0x100fe20008010891 */
[----:B------:R-:W-:Y:S01]  /*9530*/  FSEL R144, R144, RZ, P1 ;  /* 0x000000ff90907208 */ /* 0x000fe20000800000 */
[--C-:B------:R-:W-:Y:S01]  /*9540*/  FFMA.FTZ R169, R252, UR4, -R145.reuse ;  /* 0x00000004fca97c23 */ /* 0x100fe20008010891 */
[--C-:B------:R-:W-:Y:S01]  /*9550*/  FFMA.FTZ R168, R174, UR4, -R145.reuse ;  /* 0x00000004aea87c23 */ /* 0x100fe20008010891 */
[----:B------:R-:W-:Y:S01]  /*9560*/  FMUL.FTZ R6, R0, UR4 ;  /* 0x0000000400067c20 */ /* 0x000fe20008410000 */
[----:B------:R-:W1:Y:S01]  /*9570*/  MUFU.EX2 R2, R5 ;  /* 0x0000000500027308 */ /* 0x000e620000000800 */
[--C-:B------:R-:W-:Y:S01]  /*9580*/  FFMA.FTZ R171, R167, UR4, -R144.reuse ;  /* 0x00000004a7ab7c23 */ /* 0x100fe20008010890 */
[--C-:B------:R-:W-:Y:S01]  /*9590*/  FFMA.FTZ R166, R181, UR4, -R144.reuse ;  /* 0x00000004b5a67c23 */ /* 0x100fe20008010890 */
[--C-:B------:R-:W-:Y:S01]  /*95a0*/  FFMA.FTZ R165, R175, UR4, -R144.reuse ;  /* 0x00000004afa57c23 */ /* 0x100fe20008010890 */
[--C-:B------:R-:W-:Y:S01]  /*95b0*/  FFMA.FTZ R164, R183, UR4, -R144.reuse ;  /* 0x00000004b7a47c23 */ /* 0x100fe20008010890 */
[--C-:B------:R-:W-:Y:S01]  /*95c0*/  FFMA.FTZ R167, R170, UR4, -R145.reuse ;  /* 0x00000004aaa77c23 */ /* 0x100fe20008010891 */
[--C-:B------:R-:W-:Y:S01]  /*95d0*/  FFMA.FTZ R172, R251, UR4, -R144.reuse ;  /* 0x00000004fbac7c23 */ /* 0x100fe20008010890 */
[--C-:B------:R-:W-:Y:S03]  /*95e0*/  FFMA.FTZ R177, R249, UR4, -R144.reuse ;  /* 0x00000004f9b17c23 */ /* 0x100fe60008010890 */
[----:B------:R-:W2:Y:S01]  /*95f0*/  MUFU.EX2 R0, R6 ;  /* 0x0000000600007308 */ /* 0x000ea20000000800 */
[--C-:B------:R-:W-:Y:S01]  /*9600*/  FFMA.FTZ R176, R247, UR4, -R144.reuse ;  /* 0x00000004f7b07c23 */ /* 0x100fe20008010890 */
[--C-:B------:R-:W-:Y:S01]  /*9610*/  FFMA.FTZ R181, R245, UR4, -R144.reuse ;  /* 0x00000004f5b57c23 */ /* 0x100fe20008010890 */
[--C-:B------:R-:W-:Y:S01]  /*9620*/  FFMA.FTZ R180, R243, UR4, -R144.reuse ;  /* 0x00000004f3b47c23 */ /* 0x100fe20008010890 */
[--C-:B------:R-:W-:Y:S01]  /*9630*/  FFMA.FTZ R241, R241, UR4, -R144.reuse ;  /* 0x00000004f1f17c23 */ /* 0x100fe20008010890 */
[--C-:B------:R-:W-:Y:S01]  /*9640*/  FFMA.FTZ R237, R237, UR4, -R144.reuse ;  /* 0x00000004eded7c23 */ /* 0x100fe20008010890 */
[--C-:B------:R-:W-:Y:S01]  /*9650*/  FFMA.FTZ R233, R233, UR4, -R144.reuse ;  /* 0x00000004e9e97c23 */ /* 0x100fe20008010890 */
[--C-:B------:R-:W-:Y:S03]  /*9660*/  FFMA.FTZ R134, R134, UR4, -R144.reuse ;  /* 0x0000000486867c23 */ /* 0x100fe60008010890 */
[----:B------:R-:W-:Y:S01]  /*9670*/  MUFU.EX2 R173, R173 ;  /* 0x000000ad00ad7308 */ /* 0x000fe20000000800 */
[C---:B-1----:R-:W-:Y:S01]  /*9680*/  FMUL.FTZ R4, R2.reuse, R128 ;  /* 0x0000008002047220 */ /* 0x042fe20000410000 */
[C---:B------:R-:W-:Y:S01]  /*9690*/  FMUL.FTZ R5, R2.reuse, R129 ;  /* 0x0000008102057220 */ /* 0x040fe20000410000 */
[C---:B------:R-:W-:Y:S01]  /*96a0*/  FMUL.FTZ R8, R2.reuse, R124 ;  /* 0x0000007c02087220 */ /* 0x040fe20000410000 */
[C---:B------:R-:W-:Y:S01]  /*96b0*/  FMUL.FTZ R9, R2.reuse, R125 ;  /* 0x0000007d02097220 */ /* 0x040fe20000410000 */
[C---:B------:R-:W-:Y:S01]  /*96c0*/  FMUL.FTZ R12, R2.reuse, R120 ;  /* 0x00000078020c7220 */ /* 0x040fe20000410000 */
[C---:B------:R-:W-:Y:S01]  /*96d0*/  FMUL.FTZ R13, R2.reuse, R121 ;  /* 0x00000079020d7220 */ /* 0x040fe20000410000 */
[----:B------:R-:W-:Y:S03]  /*96e0*/  FMUL.FTZ R20, R2, R112 ;  /* 0x0000007002147220 */ /* 0x000fe60000410000 */
[----:B------:R-:W1:Y:S01]  /*96f0*/  MUFU.EX2 R169, R169 ;  /* 0x000000a900a97308 */ /* 0x000e620000000800 */
[C---:B--2---:R-:W-:Y:S01]  /*9700*/  FMUL.FTZ R6, R0.reuse, R130 ;  /* 0x0000008200067220 */ /* 0x044fe20000410000 */
[C---:B------:R-:W-:Y:S01]  /*9710*/  FMUL.FTZ R7, R0.reuse, R131 ;  /* 0x0000008300077220 */ /* 0x040fe20000410000 */
[C---:B------:R-:W-:Y:S01]  /*9720*/  FMUL.FTZ R10, R0.reuse, R126 ;  /* 0x0000007e000a7220 */ /* 0x040fe20000410000 */
[C---:B------:R-:W-:Y:S01]  /*9730*/  FMUL.FTZ R11, R0.reuse, R127 ;  /* 0x0000007f000b7220 */ /* 0x040fe20000410000 */
[C---:B------:R-:W-:Y:S01]  /*9740*/  FMUL.FTZ R14, R0.reuse, R122 ;  /* 0x0000007a000e7220 */ /* 0x040fe20000410000 */
[----:B------:R-:W-:Y:S01]  /*9750*/  FMUL.FTZ R15, R0, R123 ;  /* 0x0000007b000f7220 */ /* 0x000fe20000410000 */
[----:B------:R-:W-:Y:S03]  /*9760*/  FMUL.FTZ R21, R2, R113 ;  /* 0x0000007102157220 */ /* 0x000fe60000410000 */
[----:B------:R-:W-:Y:S01]  /*9770*/  MUFU.EX2 R171, R171 ;  /* 0x000000ab00ab7308 */ /* 0x000fe20000000800 */
[----:B------:R-:W2:Y:S01]  /*9780*/  LDSM.16.MT88.4 R120, [R200+0xe000] ;  /* 0x00e00000c878783b */ /* 0x000ea20000004200 */
[C---:B------:R-:W-:Y:S01]  /*9790*/  FMUL.FTZ R22, R0.reuse, R114 ;  /* 0x0000007200167220 */ /* 0x040fe20000410000 */
[----:B------:R-:W-:Y:S01]  /*97a0*/  FMUL.FTZ R23, R0, R115 ;  /* 0x0000007300177220 */ /* 0x000fe20000410000 */
[C---:B------:R-:W-:Y:S01]  /*97b0*/  FMUL.FTZ R28, R2.reuse, R104 ;  /* 0x00000068021c7220 */ /* 0x040fe20000410000 */
[----:B------:R-:W-:Y:S01]  /*97c0*/  FMUL.FTZ R29, R2, R105 ;  /* 0x00000069021d7220 */ /* 0x000fe20000410000 */
[C---:B------:R-:W-:Y:S01]  /*97d0*/  FMUL.FTZ R30, R0.reuse, R106 ;  /* 0x0000006a001e7220 */ /* 0x040fe20000410000 */
[----:B------:R-:W-:Y:S03]  /*97e0*/  FMUL.FTZ R31, R0, R107 ;  /* 0x0000006b001f7220 */ /* 0x000fe60000410000 */
[----:B------:R-:W3:Y:S01]  /*97f0*/  MUFU.EX2 R166, R166 ;  /* 0x000000a600a67308 */ /* 0x000ee20000000800 */
[----:B-1----:R-:W-:Y:S01]  /*9800*/  F2FP.BF16.F32.PACK_AB R128, R169, R173 ;  /* 0x000000ada980723e */ /* 0x002fe200000010ff */
[----:B------:R-:W1:Y:S01]  /*9810*/  LDSM.16.MT88.4 R104, [R198+0xe000] ;  /* 0x00e00000c668783b */ /* 0x000e620000004200 */
[--C-:B------:R-:W-:Y:S01]  /*9820*/  FFMA.FTZ R133, R133, UR4, -R144.reuse ;  /* 0x0000000485857c23 */ /* 0x100fe20008010890 */
[C---:B------:R-:W-:Y:S01]  /*9830*/  FMUL.FTZ R36, R2.reuse, R36 ;  /* 0x0000002402247220 */ /* 0x040fe20000410000 */
[----:B------:R-:W-:Y:S01]  /*9840*/  FMUL.FTZ R37, R2, R37 ;  /* 0x0000002502257220 */ /* 0x000fe20000410000 */
[C---:B------:R-:W-:Y:S01]  /*9850*/  FMUL.FTZ R38, R0.reuse, R38 ;  /* 0x0000002600267220 */ /* 0x040fe20000410000 */
[----:B------:R-:W-:Y:S03]  /*9860*/  FMUL.FTZ R39, R0, R39 ;  /* 0x0000002700277220 */ /* 0x000fe60000410000 */
[----:B------:R-:W-:Y:S01]  /*9870*/  MUFU.EX2 R168, R168 ;  /* 0x000000a800a87308 */ /* 0x000fe20000000800 */
[C---:B------:R-:W-:Y:S01]  /*9880*/  FMUL.FTZ R40, R2.reuse, R40 ;  /* 0x0000002802287220 */ /* 0x040fe20000410000 */
[----:B------:R-:W-:Y:S01]  /*9890*/  LDSM.16.MT88.4 R112, [R200+0x10000] ;  /* 0x01000000c870783b */ /* 0x000fe20000004200 */
[----:B------:R-:W-:Y:S01]  /*98a0*/  FMUL.FTZ R41, R2, R41 ;  /* 0x0000002902297220 */ /* 0x000fe20000410000 */
[C---:B------:R-:W-:Y:S01]  /*98b0*/  FMUL.FTZ R42, R0.reuse, R42 ;  /* 0x0000002a002a7220 */ /* 0x040fe20000410000 */
[----:B------:R-:W-:Y:S01]  /*98c0*/  FMUL.FTZ R43, R0, R43 ;  /* 0x0000002b002b7220 */ /* 0x000fe20000410000 */
[C---:B------:R-:W-:Y:S01]  /*98d0*/  FMUL.FTZ R44, R2.reuse, R44 ;  /* 0x0000002c022c7220 */ /* 0x040fe20000410000 */
[----:B------:R-:W-:Y:S03]  /*98e0*/  FMUL.FTZ R45, R2, R45 ;  /* 0x0000002d022d7220 */ /* 0x000fe60000410000 */
[----:B------:R-:W4:Y:S01]  /*98f0*/  MUFU.EX2 R167, R167 ;  /* 0x000000a700a77308 */ /* 0x000f220000000800 */
[----:B---3--:R-:W-:Y:S01]  /*9900*/  F2FP.BF16.F32.PACK_AB R129, R166, R171 ;  /* 0x000000aba681723e */ /* 0x008fe200000010ff */
[----:B------:R-:W-:Y:S01]  /*9910*/  LDSM.16.MT88.4 R124, [R200+0xe800] ;  /* 0x00e80000c87c783b */ /* 0x000fe20000004200 */
        /* <DEDUP_REMOVED lines=14> */
[----:B----4-:R-:W-:Y:S01]  /*9a00*/  F2FP.BF16.F32.PACK_AB R130, R167, R168 ;  /* 0x000000a8a782723e */ /* 0x010fe200000010ff */
        /* <DEDUP_REMOVED lines=22> */
[C---:B------:R-:W-:Y:S01]  /*9b70*/  HMMA.16816.F32.BF16 R4, R128.reuse, R16, R4 ;  /* 0x000000108004723c */ /* 0x040fe20000041804 */
[----:B------:R-:W-:Y:S04]  /*9b80*/  MUFU.EX2 R172, R172 ;  /* 0x000000ac00ac7308 */ /* 0x000fe80000000800 */
[----:B------:R-:W-:Y:S01]  /*9b90*/  FMUL.FTZ R79, R0, R79 ;  /* 0x0000004f004f7220 */ /* 0x000fe20000410000 */
[C---:B------:R-:W-:Y:S05]  /*9ba0*/  HMMA.16816.F32.BF16 R8, R128.reuse, R18, R8 ;  /* 0x000000128008723c */ /* 0x040fea0000041808 */
[----:B------:R-:W-:Y:S01]  /*9bb0*/  MUFU.EX2 R177, R177 ;  /* 0x000000b100b17308 */ /* 0x000fe20000000800 */
[----:B------:R-:W-:Y:S01]  /*9bc0*/  ISETP.GT.AND P1, PT, R225, RZ, PT ;  /* 0x000000ffe100720c */ /* 0x000fe20003f24270 */
[C---:B------:R-:W-:Y:S01]  /*9bd0*/  FMUL.FTZ R16, R2.reuse, R116 ;  /* 0x0000007402107220 */ /* 0x040fe20000410000 */
[C---:B------:R-:W-:Y:S03]  /*9be0*/  HMMA.16816.F32.BF16 R12, R128.reuse, R24, R12 ;  /* 0x00000018800c723c */ /* 0x040fe6000004180c */
[----:B------:R-:W-:Y:S01]  /*9bf0*/  FMUL.FTZ R17, R2, R117 ;  /* 0x0000007502117220 */ /* 0x000fe20000410000 */
[C---:B------:R-:W-:Y:S01]  /*9c00*/  FMUL.FTZ R18, R0.reuse, R118 ;  /* 0x0000007600127220 */ /* 0x040fe20000410000 */
[----:B------:R-:W-:Y:S02]  /*9c10*/  FMUL.FTZ R19, R0, R119 ;  /* 0x0000007700137220 */ /* 0x000fe40000410000 */
[C---:B------:R-:W-:Y:S01]  /*9c20*/  FMUL.FTZ R24, R2.reuse, R108 ;  /* 0x0000006c02187220 */ /* 0x040fe20000410000 */
[----:B------:R-:W-:Y:S01]  /*9c30*/  LDSM.16.MT88.4 R116, [R197+0xc800] ;  /* 0x00c80000c574783b */ /* 0x000fe20000004200 */
[----:B------:R-:W-:Y:S02]  /*9c40*/  MUFU.EX2 R176, R176 ;  /* 0x000000b000b07308 */ /* 0x000fe40000000800 */
[C---:B------:R-:W-:Y:S01]  /*9c50*/  FMUL.FTZ R25, R2.reuse, R109 ;  /* 0x0000006d02197220 */ /* 0x040fe20000410000 */
[C---:B------:R-:W-:Y:S01]  /*9c60*/  FMUL.FTZ R80, R2.reuse, R80 ;  /* 0x0000005002507220 */ /* 0x040fe20000410000 */
[----:B------:R-:W-:Y:S01]  /*9c70*/  FMUL.FTZ R81, R2, R81 ;  /* 0x0000005102517220 */ /* 0x000fe20000410000 */
[C---:B------:R-:W-:Y:S03]  /*9c80*/  HMMA.16816.F32.BF16 R16, R128.reuse, R26, R16 ;  /* 0x0000001a8010723c */ /* 0x040fe60000041810 */
[C---:B------:R-:W-:Y:S01]  /*9c90*/  FMUL.FTZ R82, R0.reuse, R82 ;  /* 0x0000005200527220 */ /* 0x040fe20000410000 */
[----:B------:R-:W-:Y:S01]  /*9ca0*/  FMUL.FTZ R83, R0, R83 ;  /* 0x0000005300537220 */ /* 0x000fe20000410000 */
[----:B------:R-:W-:Y:S01]  /*9cb0*/  FMUL.FTZ R84, R2, R84 ;  /* 0x0000005402547220 */ /* 0x000fe20000410000 */
[C---:B------:R-:W-:Y:S01]  /*9cc0*/  HMMA.16816.F32.BF16 R20, R128.reuse, R32, R20 ;  /* 0x000000208014723c */ /* 0x040fe20000041814 */
[----:B------:R-:W-:Y:S04]  /*9cd0*/  MUFU.EX2 R181, R181 ;  /* 0x000000b500b57308 */ /* 0x000fe80000000800 */
[C---:B------:R-:W-:Y:S01]  /*9ce0*/  FMUL.FTZ R26, R0.reuse, R110 ;  /* 0x0000006e001a7220 */ /* 0x040fe20000410000 */
[----:B------:R-:W-:Y:S01]  /*9cf0*/  FMUL.FTZ R27, R0, R111 ;  /* 0x0000006f001b7220 */ /* 0x000fe20000410000 */
[C---:B------:R-:W-:Y:S01]  /*9d00*/  FMUL.FTZ R32, R2.reuse, R100 ;  /* 0x0000006402207220 */ /* 0x040fe20000410000 */
[----:B------:R-:W3:Y:S03]  /*9d10*/  LDSM.16.MT88.4 R108, [R197+0xe000] ;  /* 0x00e00000c56c783b */ /* 0x000ee60000004200 */
[----:B------:R-:W-:Y:S01]  /*9d20*/  MUFU.EX2 R180, R180 ;  /* 0x000000b400b47308 */ /* 0x000fe20000000800 */
[C---:B------:R-:W-:Y:S01]  /*9d30*/  FMUL.FTZ R33, R2.reuse, R101 ;  /* 0x0000006502217220 */ /* 0x040fe20000410000 */
[----:B------:R-:W-:Y:S01]  /*9d40*/  FMUL.FTZ R85, R2, R85 ;  /* 0x0000005502557220 */ /* 0x000fe20000410000 */
[C---:B------:R-:W-:Y:S03]  /*9d50*/  HMMA.16816.F32.BF16 R24, R128.reuse, R34, R24 ;  /* 0x000000228018723c */ /* 0x040fe60000041818 */
[C---:B------:R-:W-:Y:S01]  /*9d60*/  FMUL.FTZ R86, R0.reuse, R86 ;  /* 0x0000005600567220 */ /* 0x040fe20000410000 */
[----:B------:R-:W-:Y:S01]  /*9d70*/  FMUL.FTZ R87, R0, R87 ;  /* 0x0000005700577220 */ /* 0x000fe20000410000 */
[--C-:B------:R-:W-:Y:S01]  /*9d80*/  FFMA.FTZ R170, R250, UR4, -R145.reuse ;  /* 0x00000004faaa7c23 */ /* 0x100fe20008010891 */
[C---:B------:R-:W-:Y:S01]  /*9d90*/  HMMA.16816.F32.BF16 R28, R128.reuse, R136, R28 ;  /* 0x00000088801c723c */ /* 0x040fe2000004181c */
[----:B------:R-:W-:Y:S04]  /*9da0*/  MUFU.EX2 R241, R241 ;  /* 0x000000f100f17308 */ /* 0x000fe80000000800 */
[C---:B------:R-:W-:Y:S01]  /*9db0*/  FMUL.FTZ R34, R0.reuse, R102 ;  /* 0x0000006600227220 */ /* 0x040fe20000410000 */
[----:B------:R-:W-:Y:S01]  /*9dc0*/  FMUL.FTZ R35, R0, R103 ;  /* 0x0000006700237220 */ /* 0x000fe20000410000 */
[--C-:B------:R-:W-:Y:S01]  /*9dd0*/  FFMA.FTZ R175, R248, UR4, -R145.reuse ;  /* 0x00000004f8af7c23 */ /* 0x100fe20008010891 */
[----:B------:R-:W4:Y:S03]  /*9de0*/  LDSM.16.MT88.4 R100, [R196+0xe000] ;  /* 0x00e00000c464783b */ /* 0x000f260000004200 */
[----:B------:R-:W-:Y:S01]  /*9df0*/  MUFU.EX2 R170, R170 ;  /* 0x000000aa00aa7308 */ /* 0x000fe20000000800 */
[--C-:B------:R-:W-:Y:S01]  /*9e00*/  FFMA.FTZ R174, R246, UR4, -R145.reuse ;  /* 0x00000004f6ae7c23 */ /* 0x100fe20008010891 */
[--C-:B------:R-:W-:Y:S01]  /*9e10*/  FFMA.FTZ R179, R244, UR4, -R145.reuse ;  /* 0x00000004f4b37c23 */ /* 0x100fe20008010891 */
[C---:B------:R-:W-:Y:S02]  /*9e20*/  HMMA.16816.F32.BF16 R32, R128.reuse, R138, R32 ;  /* 0x0000008a8020723c */ /* 0x040fe40000041820 */
[----:B------:R-:W-:Y:S01]  /*9e30*/  LDSM.16.MT88.4 R136, [R198+0xe800] ;  /* 0x00e80000c688783b */ /* 0x000fe20000004200 */
[C---:B------:R-:W-:Y:S01]  /*9e40*/  FMUL.FTZ R88, R2.reuse, R88 ;  /* 0x0000005802587220 */ /* 0x040fe20000410000 */
[----:B------:R-:W-:Y:S02]  /*9e50*/  FMUL.FTZ R89, R2, R89 ;  /* 0x0000005902597220 */ /* 0x000fe40000410000 */
[C---:B--2---:R-:W-:Y:S01]  /*9e60*/  HMMA.16816.F32.BF16 R36, R128.reuse, R120, R36 ;  /* 0x000000788024723c */ /* 0x044fe20000041824 */
[----:B------:R-:W2:Y:S04]  /*9e70*/  MUFU.EX2 R175, R175 ;  /* 0x000000af00af7308 */ /* 0x000ea80000000800 */
[C---:B------:R-:W-:Y:S01]  /*9e80*/  FMUL.FTZ R90, R0.reuse, R90 ;  /* 0x0000005a005a7220 */ /* 0x040fe20000410000 */
[C---:B------:R-:W-:Y:S01]  /*9e90*/  HMMA.16816.F32.BF16 R40, R128.reuse, R122, R40 ;  /* 0x0000007a8028723c */ /* 0x040fe20000041828 */
[----:B------:R-:W-:Y:S04]  /*9ea0*/  LDSM.16.MT88.4 R120, [R196+0xc800] ;  /* 0x00c80000c478783b */ /* 0x000fe80000004200 */
[----:B------:R-:W-:Y:S01]  /*9eb0*/  MUFU.EX2 R174, R174 ;  /* 0x000000ae00ae7308 */ /* 0x000fe20000000800 */
[----:B------:R-:W-:Y:S01]  /*9ec0*/  FMUL.FTZ R91, R0, R91 ;  /* 0x0000005b005b7220 */ /* 0x000fe20000410000 */
[C---:B-1----:R-:W-:Y:S08]  /*9ed0*/  HMMA.16816.F32.BF16 R44, R128.reuse, R104, R44 ;  /* 0x00000068802c723c */ /* 0x042ff0000004182c */
[----:B------:R-:W1:Y:S01]  /*9ee0*/  MUFU.EX2 R179, R179 ;  /* 0x000000b300b37308 */ /* 0x000e620000000800 */
[C---:B------:R-:W-:Y:S01]  /*9ef0*/  HMMA.16816.F32.BF16 R48, R128.reuse, R106, R48 ;  /* 0x0000006a8030723c */ /* 0x040fe20000041830 */
[----:B------:R-:W5:Y:S02]  /*9f00*/  LDSM.16.MT88.4 R104, [R198+0x10000] ;  /* 0x01000000c668783b */ /* 0x000f640000004200 */
[C---:B------:R-:W-:Y:S03]  /*9f10*/  FMUL.FTZ R92, R2.reuse, R92 ;  /* 0x0000005c025c7220 */ /* 0x040fe60000410000 */
[C---:B---3--:R-:W-:Y:S03]  /*9f20*/  HMMA.16816.F32.BF16 R52, R128.reuse, R108, R52 ;  /* 0x0000006c8034723c */ /* 0x048fe60000041834 */
[----:B------:R-:W-:Y:S02]  /*9f30*/  MUFU.EX2 R237, R237 ;  /* 0x000000ed00ed7308 */ /* 0x000fe40000000800 */
[----:B------:R-:W-:Y:S01]  /*9f40*/  FMUL.FTZ R93, R2, R93 ;  /* 0x0000005d025d7220 */ /* 0x000fe20000410000 */
[C---:B------:R-:W-:Y:S01]  /*9f50*/  HMMA.16816.F32.BF16 R56, R128.reuse, R110, R56 ;  /* 0x0000006e8038723c */ /* 0x040fe20000041838 */
[----:B------:R-:W-:Y:S06]  /*9f60*/  LDSM.16.MT88.4 R108, [R200+0xc800] ;  /* 0x00c80000c86c783b */ /* 0x000fec0000004200 */
[----:B------:R-:W-:Y:S01]  /*9f70*/  MUFU.EX2 R233, R233 ;  /* 0x000000e900e97308 */ /* 0x000fe20000000800 */
[C---:B------:R-:W-:Y:S01]  /*9f80*/  FMUL.FTZ R94, R0.reuse, R94 ;  /* 0x0000005e005e7220 */ /* 0x040fe20000410000 */
[C---:B----4-:R-:W-:Y:S03]  /*9f90*/  HMMA.16816.F32.BF16 R60, R128.reuse, R100, R60 ;  /* 0x00000064803c723c */ /* 0x050fe6000004183c */
[----:B------:R-:W-:Y:S03]  /*9fa0*/  FMUL.FTZ R95, R0, R95 ;  /* 0x0000005f005f7220 */ /* 0x000fe60000410000 */
[C---:B------:R-:W-:Y:S01]  /*9fb0*/  HMMA.16816.F32.BF16 R64, R128.reuse, R102, R64 ;  /* 0x000000668040723c */ /* 0x040fe20000041840 */
[----:B------:R-:W3:Y:S01]  /*9fc0*/  LDSM.16.MT88.4 R100, [R197+0x10000] ;  /* 0x01000000c564783b */ /* 0x000ee20000004200 */
[----:B------:R-:W-:Y:S03]  /*9fd0*/  MUFU.EX2 R134, R134 ;  /* 0x0000008600867308 */ /* 0x000fe60000000800 */
[C---:B------:R-:W-:Y:S01]  /*9fe0*/  FMUL.FTZ R96, R2.reuse, R96 ;  /* 0x0000006002607220 */ /* 0x040fe20000410000 */
[C---:B------:R-:W-:Y:S06]  /*9ff0*/  HMMA.16816.F32.BF16 R68, R128.reuse, R112, R68 ;  /* 0x000000708044723c */ /* 0x040fec0000041844 */
[----:B------:R-:W-:Y:S01]  /*a000*/  MUFU.EX2 R133, R133 ;  /* 0x0000008500857308 */ /* 0x000fe20000000800 */
[----:B------:R-:W-:Y:S01]  /*a010*/  FMUL.FTZ R97, R2, R97 ;  /* 0x0000006102617220 */ /* 0x000fe20000410000 */
[C---:B------:R-:W-:Y:S01]  /*a020*/  HMMA.16816.F32.BF16 R72, R128.reuse, R114, R72 ;  /* 0x000000728048723c */ /* 0x040fe20000041848 */
[----:B------:R-:W-:Y:S02]  /*a030*/  LDSM.16.MT88.4 R112, [R198+0xc800] ;  /* 0x00c80000c670783b */ /* 0x000fe40000004200 */
[C---:B------:R-:W-:Y:S03]  /*a040*/  FMUL.FTZ R98, R0.reuse, R98 ;  /* 0x0000006200627220 */ /* 0x040fe60000410000 */
[C---:B-----5:R-:W-:Y:S05]  /*a050*/  HMMA.16816.F32.BF16 R76, R128.reuse, R104, R76 ;  /* 0x00000068804c723c */ /* 0x060fea000004184c */
[----:B------:R-:W-:Y:S01]  /*a060*/  FMUL.FTZ R99, R0, R99 ;  /* 0x0000006300637220 */ /* 0x000fe20000410000 */
[C---:B------:R-:W-:Y:S01]  /*a070*/  HMMA.16816.F32.BF16 R80, R128.reuse, R106, R80 ;  /* 0x0000006a8050723c */ /* 0x040fe20000041850 */
[----:B------:R-:W4:Y:S04]  /*a080*/  LDSM.16.MT88.4 R104, [R196+0x10000] ;  /* 0x01000000c468783b */ /* 0x000f280000004200 */
[--C-:B------:R-:W-:Y:S01]  /*a090*/  FFMA.FTZ R243, R236, UR4, -R145.reuse ;  /* 0x00000004ecf37c23 */ /* 0x100fe20008010891 */
[--C-:B------:R-:W-:Y:S01]  /*a0a0*/  FFMA.FTZ R236, R239, UR4, -R144.reuse ;  /* 0x00000004efec7c23 */ /* 0x100fe20008010890 */
[--C-:B------:R-:W-:Y:S01]  /*a0b0*/  FFMA.FTZ R178, R242, UR4, -R145.reuse ;  /* 0x00000004f2b27c23 */ /* 0x100fe20008010891 */
[--C-:B------:R-:W-:Y:S03]  /*a0c0*/  FFMA.FTZ R183, R240, UR4, -R145.reuse ;  /* 0x00000004f0b77c23 */ /* 0x100fe60008010891 */
[--C-:B------:R-:W-:Y:S01]  /*a0d0*/  FFMA.FTZ R182, R238, UR4, -R145.reuse ;  /* 0x00000004eeb67c23 */ /* 0x100fe20008010891 */
[--C-:B------:R-:W-:Y:S01]  /*a0e0*/  FFMA.FTZ R239, R232, UR4, -R145.reuse ;  /* 0x00000004e8ef7c23 */ /* 0x100fe20008010891 */
[----:B------:R-:W-:Y:S01]  /*a0f0*/  FFMA.FTZ R232, R235, UR4, -R144 ;  /* 0x00000004ebe87c23 */ /* 0x000fe20008010890 */
[--C-:B------:R-:W-:Y:S01]  /*a100*/  FFMA.FTZ R234, R234, UR4, -R145.reuse ;  /* 0x00000004eaea7c23 */ /* 0x100fe20008010891 */
[--C-:B------:R-:W-:Y:S01]  /*a110*/  FFMA.FTZ R230, R230, UR4, -R145.reuse ;  /* 0x00000004e6e67c23 */ /* 0x100fe20008010891 */
[----:B------:R-:W-:Y:S01]  /*a120*/  FFMA.FTZ R145, R228, UR4, -R145 ;  /* 0x00000004e4917c23 */ /* 0x000fe20008010891 */
[C---:B---3--:R-:W-:Y:S01]  /*a130*/  HMMA.16816.F32.BF16 R84, R128.reuse, R100, R84 ;  /* 0x000000648054723c */ /* 0x048fe20000041854 */
[----:B------:R-:W-:Y:S02]  /*a140*/  MUFU.EX2 R178, R178 ;  /* 0x000000b200b27308 */ /* 0x000fe40000000800 */
[----:B------:R-:W-:Y:S01]  /*a150*/  FFMA.FTZ R173, R2, R229, R173 ;  /* 0x000000e502ad7223 */ /* 0x000fe200000100ad */
[----:B------:R-:W-:Y:S01]  /*a160*/  FFMA.FTZ R171, R0, R227, R171 ;  /* 0x000000e300ab7223 */ /* 0x000fe200000100ab */
[----:B------:R-:W-:Y:S01]  /*a170*/  IADD3 R0, R225, -0x1, RZ ;  /* 0xffffffffe1007810 */ /* 0x000fe20007ffe0ff */
[C---:B------:R-:W-:Y:S05]  /*a180*/  HMMA.16816.F32.BF16 R88, R128.reuse, R102, R88 ;  /* 0x000000668058723c */ /* 0x040fea0000041858 */
[----:B------:R3:W-:Y:S01]  /*a190*/  MUFU.EX2 R235, R145 ;  /* 0x0000009100eb7308 */ /* 0x0007e20000000800 */
[----:B--2---:R-:W-:Y:S01]  /*a1a0*/  F2FP.BF16.F32.PACK_AB R100, R175, R170 ;  /* 0x000000aaaf64723e */ /* 0x004fe200000010ff */
[----:B------:R-:W-:Y:S01]  /*a1b0*/  FADD.FTZ R173, R169, R173 ;  /* 0x000000ada9ad7221 */ /* 0x000fe20000010000 */
[----:B------:R-:W-:Y:S03]  /*a1c0*/  F2FP.BF16.F32.PACK_AB R101, R177, R172 ;  /* 0x000000acb165723e */ /* 0x000fe600000010ff */
[----:B------:R-:W-:Y:S01]  /*a1d0*/  FADD.FTZ R166, R166, R171 ;  /* 0x000000aba6a67221 */ /* 0x000fe20000010000 */
[----:B-1----:R-:W-:Y:S03]  /*a1e0*/  F2FP.BF16.F32.PACK_AB R102, R179, R174 ;  /* 0x000000aeb366723e */ /* 0x002fe600000010ff */
[----:B------:R-:W1:Y:S01]  /*a1f0*/  MUFU.EX2 R183, R183 ;  /* 0x000000b700b77308 */ /* 0x000e620000000800 */
[----:B------:R-:W-:Y:S01]  /*a200*/  F2FP.BF16.F32.PACK_AB R103, R181, R176 ;  /* 0x000000b0b567723e */ /* 0x000fe200000010ff */
[----:B------:R-:W-:Y:S01]  /*a210*/  FADD.FTZ R168, R168, R173 ;  /* 0x000000ada8a87221 */ /* 0x000fe20000010000 */
[----:B------:R-:W-:Y:S01]  /*a220*/  MOV R225, R0 ;  /* 0x0000000000e17202 */ /* 0x000fe20000000f00 */
[----:B------:R-:W-:Y:S01]  /*a230*/  FADD.FTZ R165, R165, R166 ;  /* 0x000000a6a5a57221 */ /* 0x000fe20000010000 */
[----:B------:R-:W-:Y:S01]  /*a240*/  MOV R0, R3 ;  /* 0x0000000300007202 */ /* 0x000fe20000000f00 */
[C---:B----4-:R-:W-:Y:S01]  /*a250*/  HMMA.16816.F32.BF16 R92, R128.reuse, R104, R92 ;  /* 0x00000068805c723c */ /* 0x050fe2000004185c */
[----:B---3--:R-:W-:Y:S03]  /*a260*/  LDSM.16.MT88.4 R144, [R200+0xf800] ;  /* 0x00f80000c890783b */ /* 0x008fe60000004200 */
[----:B------:R-:W-:Y:S01]  /*a270*/  MUFU.EX2 R182, R182 ;  /* 0x000000b600b67308 */ /* 0x000fe20000000800 */
[----:B------:R-:W-:Y:S01]  /*a280*/  FADD.FTZ R167, R167, R168 ;  /* 0x000000a8a7a77221 */ /* 0x000fe20000010000 */
[----:B------:R-:W-:Y:S01]  /*a290*/  FADD.FTZ R165, R164, R165 ;  /* 0x000000a5a4a57221 */ /* 0x000fe20000010000 */
[----:B------:R-:W-:Y:S02]  /*a2a0*/  HMMA.16816.F32.BF16 R96, R128, R106, R96 ;  /* 0x0000006a8060723c */ /* 0x000fe40000041860 */
[----:B------:R-:W2:Y:S05]  /*a2b0*/  LDSM.16.MT88.4 R104, [R196+0xe800] ;  /* 0x00e80000c468783b */ /* 0x000eaa0000004200 */
[----:B------:R-:W3:Y:S01]  /*a2c0*/  MUFU.EX2 R243, R243 ;  /* 0x000000f300f37308 */ /* 0x000ee20000000800 */
[C---:B------:R-:W-:Y:S05]  /*a2d0*/  HMMA.16816.F32.BF16 R4, R100.reuse, R108, R4 ;  /* 0x0000006c6404723c */ /* 0x040fea0000041804 */
[----:B------:R-:W-:Y:S01]  /*a2e0*/  FADD.FTZ R170, R170, R167 ;  /* 0x000000a7aaaa7221 */ /* 0x000fe20000010000 */
[C---:B------:R-:W-:Y:S01]  /*a2f0*/  HMMA.16816.F32.BF16 R8, R100.reuse, R110, R8 ;  /* 0x0000006e6408723c */ /* 0x040fe20000041808 */
[----:B------:R-:W4:Y:S02]  /*a300*/  LDSM.16.MT88.4 R108, [R200+0x10800] ;  /* 0x01080000c86c783b */ /* 0x000f240000004200 */
[----:B------:R-:W5:Y:S02]  /*a310*/  MUFU.EX2 R236, R236 ;  /* 0x000000ec00ec7308 */ /* 0x000f640000000800 */
[----:B------:R-:W-:Y:S01]  /*a320*/  FADD.FTZ R172, R172, R165 ;  /* 0x000000a5acac7221 */ /* 0x000fe20000010000 */
[C---:B------:R-:W-:Y:S03]  /*a330*/  HMMA.16816.F32.BF16 R12, R100.reuse, R112, R12 ;  /* 0x00000070640c723c */ /* 0x040fe6000004180c */
[----:B------:R-:W-:Y:S04]  /*a340*/  LDSM.16.MT88.4 R128, [R196+0xd000] ;  /* 0x00d00000c480783b */ /* 0x000fe80000004200 */
[----:B------:R-:W-:Y:S01]  /*a350*/  MUFU.EX2 R234, R234 ;  /* 0x000000ea00ea7308 */ /* 0x000fe20000000800 */
[----:B------:R-:W-:Y:S01]  /*a360*/  FADD.FTZ R175, R175, R170 ;  /* 0x000000aaafaf7221 */ /* 0x000fe20000010000 */
[C---:B------:R-:W-:Y:S02]  /*a370*/  HMMA.16816.F32.BF16 R16, R100.reuse, R114, R16 ;  /* 0x000000726410723c */ /* 0x040fe40000041810 */
[----:B------:R-:W3:Y:S04]  /*a380*/  LDSM.16.MT88.4 R112, [R198+0x10800] ;  /* 0x01080000c670783b */ /* 0x000ee80000004200 */
[C---:B------:R-:W-:Y:S02]  /*a390*/  HMMA.16816.F32.BF16 R20, R100.reuse, R116, R20 ;  /* 0x000000746414723c */ /* 0x040fe40000041814 */
[----:B------:R-:W5:Y:S03]  /*a3a0*/  MUFU.EX2 R239, R239 ;  /* 0x000000ef00ef7308 */ /* 0x000f660000000800 */
[----:B------:R-:W-:Y:S01]  /*a3b0*/  FADD.FTZ R177, R177, R172 ;  /* 0x000000acb1b17221 */ /* 0x000fe20000010000 */
[C---:B------:R-:W-:Y:S01]  /*a3c0*/  HMMA.16816.F32.BF16 R24, R100.reuse, R118, R24 ;  /* 0x000000766418723c */ /* 0x040fe20000041818 */
[----:B------:R-:W5:Y:S05]  /*a3d0*/  LDSM.16.MT88.4 R116, [R197+0x10800] ;  /* 0x01080000c574783b */ /* 0x000f6a0000004200 */
[----:B------:R-:W5:Y:S01]  /*a3e0*/  MUFU.EX2 R232, R232 ;  /* 0x000000e800e87308 */ /* 0x000f620000000800 */
[----:B------:R-:W-:Y:S01]  /*a3f0*/  FADD.FTZ R174, R174, R175 ;  /* 0x000000afaeae7221 */ /* 0x000fe20000010000 */
[C---:B------:R-:W-:Y:S08]  /*a400*/  HMMA.16816.F32.BF16 R28, R100.reuse, R120, R28 ;  /* 0x00000078641c723c */ /* 0x040ff0000004181c */
[----:B------:R-:W5:Y:S01]  /*a410*/  MUFU.EX2 R230, R230 ;  /* 0x000000e600e67308 */ /* 0x000f620000000800 */
[C---:B------:R-:W-:Y:S01]  /*a420*/  HMMA.16816.F32.BF16 R32, R100.reuse, R122, R32 ;  /* 0x0000007a6420723c */ /* 0x040fe20000041820 */
[----:B------:R-:W-:Y:S02]  /*a430*/  LDSM.16.MT88.4 R120, [R200+0xd000] ;  /* 0x00d00000c878783b */ /* 0x000fe40000004200 */
[----:B------:R-:W-:Y:S03]  /*a440*/  FADD.FTZ R176, R176, R177 ;  /* 0x000000b1b0b07221 */ /* 0x000fe60000010000 */
[C---:B------:R-:W-:Y:S05]  /*a450*/  HMMA.16816.F32.BF16 R36, R100.reuse, R124, R36 ;  /* 0x0000007c6424723c */ /* 0x040fea0000041824 */
[----:B------:R-:W-:Y:S01]  /*a460*/  FADD.FTZ R179, R179, R174 ;  /* 0x000000aeb3b37221 */ /* 0x000fe20000010000 */
[C---:B------:R-:W-:Y:S01]  /*a470*/  HMMA.16816.F32.BF16 R40, R100.reuse, R126, R40 ;  /* 0x0000007e6428723c */ /* 0x040fe20000041828 */
[----:B------:R-:W-:Y:S04]  /*a480*/  LDSM.16.MT88.4 R124, [R198+0xd000] ;  /* 0x00d00000c67c783b */ /* 0x000fe80000004200 */
[----:B------:R-:W-:Y:S01]  /*a490*/  FADD.FTZ R181, R181, R176 ;  /* 0x000000b0b5b57221 */ /* 0x000fe20000010000 */
[C---:B------:R-:W-:Y:S06]  /*a4a0*/  HMMA.16816.F32.BF16 R44, R100.reuse, R136, R44 ;  /* 0x00000088642c723c */ /* 0x040fec000004182c */
[C---:B------:R-:W-:Y:S01]  /*a4b0*/  HMMA.16816.F32.BF16 R48, R100.reuse, R138, R48 ;  /* 0x0000008a6430723c */ /* 0x040fe20000041830 */
[----:B------:R-:W-:Y:S05]  /*a4c0*/  LDSM.16.MT88.4 R136, [R200+0xf000] ;  /* 0x00f00000c888783b */ /* 0x000fea0000004200 */
[C---:B------:R-:W-:Y:S06]  /*a4d0*/  HMMA.16816.F32.BF16 R52, R100.reuse, R140, R52 ;  /* 0x0000008c6434723c */ /* 0x040fec0000041834 */
[C---:B------:R-:W-:Y:S01]  /*a4e0*/  HMMA.16816.F32.BF16 R56, R100.reuse, R142, R56 ;  /* 0x0000008e6438723c */ /* 0x040fe20000041838 */
[----:B------:R-:W-:Y:S05]  /*a4f0*/  LDSM.16.MT88.4 R140, [R197+0xf000] ;  /* 0x00f00000c58c783b */ /* 0x000fea0000004200 */
[C---:B--2---:R-:W-:Y:S06]  /*a500*/  HMMA.16816.F32.BF16 R60, R100.reuse, R104, R60 ;  /* 0x00000068643c723c */ /* 0x044fec000004183c */
[C---:B------:R-:W-:Y:S01]  /*a510*/  HMMA.16816.F32.BF16 R64, R100.reuse, R106, R64 ;  /* 0x0000006a6440723c */ /* 0x040fe20000041840 */
[----:B------:R-:W2:Y:S05]  /*a520*/  LDSM.16.MT88.4 R104, [R196+0x10800] ;  /* 0x01080000c468783b */ /* 0x000eaa0000004200 */
[C---:B----4-:R-:W-:Y:S06]  /*a530*/  HMMA.16816.F32.BF16 R68, R100.reuse, R108, R68 ;  /* 0x0000006c6444723c */ /* 0x050fec0000041844 */
[C---:B------:R-:W-:Y:S05]  /*a540*/  HMMA.16816.F32.BF16 R72, R100.reuse, R110, R72 ;  /* 0x0000006e6448723c */ /* 0x040fea0000041848 */
[----:B-1----:R-:W-:Y:S01]  /*a550*/  F2FP.BF16.F32.PACK_AB R108, R183, R178 ;  /* 0x000000b2b76c723e */ /* 0x002fe200000010ff */
[C---:B---3--:R-:W-:Y:S05]  /*a560*/  HMMA.16816.F32.BF16 R76, R100.reuse, R112, R76 ;  /* 0x00000070644c723c */ /* 0x048fea000004184c */
[----:B------:R-:W-:Y:S01]  /*a570*/  F2FP.BF16.F32.PACK_AB R109, R241, R180 ;  /* 0x000000b4f16d723e */ /* 0x000fe200000010ff */
[C---:B------:R-:W-:Y:S01]  /*a580*/  HMMA.16816.F32.BF16 R80, R100.reuse, R114, R80 ;  /* 0x000000726450723c */ /* 0x040fe20000041850 */
[----:B------:R-:W1:Y:S04]  /*a590*/  LDSM.16.MT88.4 R112, [R197+0xd000] ;  /* 0x00d00000c570783b */ /* 0x000e680000004200 */
[----:B------:R-:W-:Y:S01]  /*a5a0*/  F2FP.BF16.F32.PACK_AB R110, R243, R182 ;  /* 0x000000b6f36e723e */ /* 0x000fe200000010ff */
[C---:B-----5:R-:W-:Y:S05]  /*a5b0*/  HMMA.16816.F32.BF16 R84, R100.reuse, R116, R84 ;  /* 0x000000746454723c */ /* 0x060fea0000041854 */
[----:B------:R-:W-:Y:S01]  /*a5c0*/  F2FP.BF16.F32.PACK_AB R111, R237, R236 ;  /* 0x000000eced6f723e */ /* 0x000fe200000010ff */
[C---:B------:R-:W-:Y:S01]  /*a5d0*/  HMMA.16816.F32.BF16 R88, R100.reuse, R118, R88 ;  /* 0x000000766458723c */ /* 0x040fe20000041858 */
[----:B------:R-:W3:Y:S04]  /*a5e0*/  LDSM.16.MT88.4 R116, [R198+0xf000] ;  /* 0x00f00000c674783b */ /* 0x000ee80000004200 */
[----:B------:R-:W-:Y:S01]  /*a5f0*/  FADD.FTZ R178, R178, R179 ;  /* 0x000000b3b2b27221 */ /* 0x000fe20000010000 */
[C---:B--2---:R-:W-:Y:S05]  /*a600*/  HMMA.16816.F32.BF16 R92, R100.reuse, R104, R92 ;  /* 0x00000068645c723c */ /* 0x044fea000004185c */
[----:B------:R-:W-:Y:S01]  /*a610*/  FADD.FTZ R180, R180, R181 ;  /* 0x000000b5b4b47221 */ /* 0x000fe20000010000 */
[----:B------:R-:W-:Y:S01]  /*a620*/  HMMA.16816.F32.BF16 R96, R100, R106, R96 ;  /* 0x0000006a6460723c */ /* 0x000fe20000041860 */
[----:B------:R-:W2:Y:S04]  /*a630*/  LDSM.16.MT88.4 R100, [R196+0xf000] ;  /* 0x00f00000c464783b */ /* 0x000ea80000004200 */
[----:B------:R-:W-:Y:S01]  /*a640*/  FADD.FTZ R183, R183, R178 ;  /* 0x000000b2b7b77221 */ /* 0x000fe20000010000 */
[C---:B------:R-:W-:Y:S03]  /*a650*/  HMMA.16816.F32.BF16 R4, R108.reuse, R120, R4 ;  /* 0x000000786c04723c */ /* 0x040fe60000041804 */
[----:B------:R-:W4:Y:S02]  /*a660*/  LDSM.16.MT88.4 R104, [R200+0x11000] ;  /* 0x01100000c868783b */ /* 0x000f240000004200 */
[----:B------:R-:W-:Y:S01]  /*a670*/  FADD.FTZ R241, R241, R180 ;  /* 0x000000b4f1f17221 */ /* 0x000fe20000010000 */
[C---:B------:R-:W-:Y:S05]  /*a680*/  HMMA.16816.F32.BF16 R8, R108.reuse, R122, R8 ;  /* 0x0000007a6c08723c */ /* 0x040fea0000041808 */
[----:B------:R-:W-:Y:S01]  /*a690*/  LDSM.16.MT88.4 R120, [R196+0x11000] ;  /* 0x01100000c478783b */ /* 0x000fe20000004200 */
[C---:B------:R-:W-:Y:S05]  /*a6a0*/  HMMA.16816.F32.BF16 R12, R108.reuse, R124, R12 ;  /* 0x0000007c6c0c723c */ /* 0x040fea000004180c */
[----:B------:R-:W-:Y:S01]  /*a6b0*/  FADD.FTZ R182, R182, R183 ;  /* 0x000000b7b6b67221 */ /* 0x000fe20000010000 */
[C---:B------:R-:W-:Y:S01]  /*a6c0*/  HMMA.16816.F32.BF16 R16, R108.reuse, R126, R16 ;  /* 0x0000007e6c10723c */ /* 0x040fe20000041810 */
[----:B------:R-:W-:Y:S04]  /*a6d0*/  LDSM.16.MT88.4 R124, [R200+0xd800] ;  /* 0x00d80000c87c783b */ /* 0x000fe80000004200 */
[----:B------:R-:W-:Y:S01]  /*a6e0*/  FADD.FTZ R236, R236, R241 ;  /* 0x000000f1ecec7221 */ /* 0x000fe20000010000 */
[C---:B-1----:R-:W-:Y:S05]  /*a6f0*/  HMMA.16816.F32.BF16 R20, R108.reuse, R112, R20 ;  /* 0x000000706c14723c */ /* 0x042fea0000041814 */
[----:B------:R-:W-:Y:S01]  /*a700*/  FADD.FTZ R243, R243, R182 ;  /* 0x000000b6f3f37221 */ /* 0x000fe20000010000 */
[C---:B------:R-:W-:Y:S01]  /*a710*/  HMMA.16816.F32.BF16 R24, R108.reuse, R114, R24 ;  /* 0x000000726c18723c */ /* 0x040fe20000041818 */
[----:B------:R-:W1:Y:S04]  /*a720*/  LDSM.16.MT88.4 R112, [R198+0x11000] ;  /* 0x01100000c670783b */ /* 0x000e680000004200 */
[----:B------:R-:W-:Y:S01]  /*a730*/  FADD.FTZ R237, R237, R236 ;  /* 0x000000eceded7221 */ /* 0x000fe20000010000 */
[C---:B------:R-:W-:Y:S06]  /*a740*/  HMMA.16816.F32.BF16 R28, R108.reuse, R128, R28 ;  /* 0x000000806c1c723c */ /* 0x040fec000004181c */
[C---:B------:R-:W-:Y:S06]  /*a750*/  HMMA.16816.F32.BF16 R32, R108.reuse, R130, R32 ;  /* 0x000000826c20723c */ /* 0x040fec0000041820 */
[C---:B------:R-:W-:Y:S06]  /*a760*/  HMMA.16816.F32.BF16 R36, R108.reuse, R136, R36 ;  /* 0x000000886c24723c */ /* 0x040fec0000041824 */
[C---:B------:R-:W-:Y:S05]  /*a770*/  HMMA.16816.F32.BF16 R40, R108.reuse, R138, R40 ;  /* 0x0000008a6c28723c */ /* 0x040fea0000041828 */
[----:B------:R-:W-:Y:S01]  /*a780*/  F2FP.BF16.F32.PACK_AB R136, R239, R234 ;  /* 0x000000eaef88723e */ /* 0x000fe200000010ff */
[C---:B---3--:R-:W-:Y:S05]  /*a790*/  HMMA.16816.F32.BF16 R44, R108.reuse, R116, R44 ;  /* 0x000000746c2c723c */ /* 0x048fea000004182c */
[----:B------:R-:W-:Y:S01]  /*a7a0*/  F2FP.BF16.F32.PACK_AB R137, R233, R232 ;  /* 0x000000e8e989723e */ /* 0x000fe200000010ff */
[C---:B------:R-:W-:Y:S01]  /*a7b0*/  HMMA.16816.F32.BF16 R48, R108.reuse, R118, R48 ;  /* 0x000000766c30723c */ /* 0x040fe20000041830 */
[----:B------:R-:W3:Y:S04]  /*a7c0*/  LDSM.16.MT88.4 R116, [R197+0x11000] ;  /* 0x01100000c574783b */ /* 0x000ee80000004200 */
[----:B------:R-:W-:Y:S01]  /*a7d0*/  F2FP.BF16.F32.PACK_AB R138, R235, R230 ;  /* 0x000000e6eb8a723e */ /* 0x000fe200000010ff */
[C---:B------:R-:W-:Y:S05]  /*a7e0*/  HMMA.16816.F32.BF16 R52, R108.reuse, R140, R52 ;  /* 0x0000008c6c34723c */ /* 0x040fea0000041834 */
[----:B------:R-:W-:Y:S01]  /*a7f0*/  F2FP.BF16.F32.PACK_AB R139, R133, R134 ;  /* 0x00000086858b723e */ /* 0x000fe200000010ff */
[C---:B------:R-:W-:Y:S01]  /*a800*/  HMMA.16816.F32.BF16 R56, R108.reuse, R142, R56 ;  /* 0x0000008e6c38723c */ /* 0x040fe20000041838 */
[----:B------:R-:W-:Y:S04]  /*a810*/  LDSM.16.MT88.4 R140, [R196+0xd800] ;  /* 0x00d80000c48c783b */ /* 0x000fe80000004200 */
[----:B------:R-:W-:Y:S01]  /*a820*/  FADD.FTZ R234, R234, R243 ;  /* 0x000000f3eaea7221 */ /* 0x000fe20000010000 */
[C---:B--2---:R-:W-:Y:S05]  /*a830*/  HMMA.16816.F32.BF16 R60, R108.reuse, R100, R60 ;  /* 0x000000646c3c723c */ /* 0x044fea000004183c */
[----:B------:R-:W-:Y:S01]  /*a840*/  FADD.FTZ R232, R232, R237 ;  /* 0x000000ede8e87221 */ /* 0x000fe20000010000 */
[C---:B------:R-:W-:Y:S01]  /*a850*/  HMMA.16816.F32.BF16 R64, R108.reuse, R102, R64 ;  /* 0x000000666c40723c */ /* 0x040fe20000041840 */
[----:B------:R-:W2:Y:S04]  /*a860*/  LDSM.16.MT88.4 R100, [R198+0xd800] ;  /* 0x00d80000c664783b */ /* 0x000ea80000004200 */
[----:B------:R-:W-:Y:S01]  /*a870*/  FADD.FTZ R239, R239, R234 ;  /* 0x000000eaefef7221 */ /* 0x000fe20000010000 */
[C---:B----4-:R-:W-:Y:S05]  /*a880*/  HMMA.16816.F32.BF16 R68, R108.reuse, R104, R68 ;  /* 0x000000686c44723c */ /* 0x050fea0000041844 */
[----:B------:R-:W-:Y:S01]  /*a890*/  FADD.FTZ R233, R233, R232 ;  /* 0x000000e8e9e97221 */ /* 0x000fe20000010000 */
[C---:B------:R-:W-:Y:S01]  /*a8a0*/  HMMA.16816.F32.BF16 R72, R108.reuse, R106, R72 ;  /* 0x0000006a6c48723c */ /* 0x040fe20000041848 */
[----:B------:R-:W4:Y:S04]  /*a8b0*/  LDSM.16.MT88.4 R104, [R197+0xd800] ;  /* 0x00d80000c568783b */ /* 0x000f280000004200 */
[----:B------:R-:W-:Y:S01]  /*a8c0*/  FADD.FTZ R230, R230, R239 ;  /* 0x000000efe6e67221 */ /* 0x000fe20000010000 */
[C---:B-1----:R-:W-:Y:S05]  /*a8d0*/  HMMA.16816.F32.BF16 R76, R108.reuse, R112, R76 ;  /* 0x000000706c4c723c */ /* 0x042fea000004184c */
[----:B------:R-:W-:Y:S01]  /*a8e0*/  FADD.FTZ R134, R134, R233 ;  /* 0x000000e986867221 */ /* 0x000fe20000010000 */
[C---:B------:R-:W-:Y:S05]  /*a8f0*/  HMMA.16816.F32.BF16 R80, R108.reuse, R114, R80 ;  /* 0x000000726c50723c */ /* 0x040fea0000041850 */
[----:B------:R-:W-:Y:S01]  /*a900*/  FADD.FTZ R229, R235, R230 ;  /* 0x000000e6ebe57221 */ /* 0x000fe20000010000 */
[C---:B---3--:R-:W-:Y:S05]  /*a910*/  HMMA.16816.F32.BF16 R84, R108.reuse, R116, R84 ;  /* 0x000000746c54723c */ /* 0x048fea0000041854 */
[----:B------:R-:W-:Y:S01]  /*a920*/  FADD.FTZ R227, R133, R134 ;  /* 0x0000008685e37221 */ /* 0x000fe20000010000 */
[C---:B------:R-:W-:Y:S06]  /*a930*/  HMMA.16816.F32.BF16 R88, R108.reuse, R118, R88 ;  /* 0x000000766c58723c */ /* 0x040fec0000041858 */
[C---:B------:R-:W-:Y:S06]  /*a940*/  HMMA.16816.F32.BF16 R92, R108.reuse, R120, R92 ;  /* 0x000000786c5c723c */ /* 0x040fec000004185c */
[----:B------:R-:W-:Y:S06]  /*a950*/  HMMA.16816.F32.BF16 R96, R108, R122, R96 ;  /* 0x0000007a6c60723c */ /* 0x000fec0000041860 */
[C---:B------:R-:W-:Y:S01]  /*a960*/  HMMA.16816.F32.BF16 R128, R136.reuse, R124, R4 ;  /* 0x0000007c8880723c */ /* 0x040fe20000041804 */
[----:B------:R-:W1:Y:S05]  /*a970*/  LDSM.16.MT88.4 R4, [R198+0x11800] ;  /* 0x01180000c604783b */ /* 0x000e6a0000004200 */
[C---:B------:R-:W-:Y:S03]  /*a980*/  HMMA.16816.F32.BF16 R124, R136.reuse, R126, R8 ;  /* 0x0000007e887c723c */ /* 0x040fe60000041808 */
[----:B------:R-:W3:Y:S03]  /*a990*/  LDSM.16.MT88.4 R8, [R197+0x11800] ;  /* 0x01180000c508783b */ /* 0x000ee60000004200 */
[C---:B--2---:R-:W-:Y:S05]  /*a9a0*/  HMMA.16816.F32.BF16 R120, R136.reuse, R100, R12 ;  /* 0x000000648878723c */ /* 0x044fea000004180c */
[----:B------:R-:W2:Y:S01]  /*a9b0*/  LDSM.16.MT88.4 R12, [R196+0x11800] ;  /* 0x01180000c40c783b */ /* 0x000ea20000004200 */
[C---:B------:R-:W-:Y:S06]  /*a9c0*/  HMMA.16816.F32.BF16 R116, R136.reuse, R102, R16 ;  /* 0x000000668874723c */ /* 0x040fec0000041810 */
[C---:B----4-:R-:W-:Y:S06]  /*a9d0*/  HMMA.16816.F32.BF16 R112, R136.reuse, R104, R20 ;  /* 0x000000688870723c */ /* 0x050fec0000041814 */
        /* <DEDUP_REMOVED lines=15> */
[C---:B---3--:R-:W-:Y:S06]  /*aad0*/  HMMA.16816.F32.BF16 R84, R136.reuse, R8, R84 ;  /* 0x000000088854723c */ /* 0x048fec0000041854 */
[C---:B------:R-:W-:Y:S06]  /*aae0*/  HMMA.16816.F32.BF16 R88, R136.reuse, R10, R88 ;  /* 0x0000000a8858723c */ /* 0x040fec0000041858 */
[C---:B--2---:R-:W-:Y:S06]  /*aaf0*/  HMMA.16816.F32.BF16 R92, R136.reuse, R12, R92 ;  /* 0x0000000c885c723c */ /* 0x044fec000004185c */
[----:B------:R-:W-:Y:S01]  /*ab00*/  HMMA.16816.F32.BF16 R96, R136, R14, R96 ;  /* 0x0000000e8860723c */ /* 0x000fe20000041860 */
[----:B------:R-:W-:Y:S11]  /*ab10*/  @!UPT UIADD3 URZ, URZ, URZ, URZ ;  /* 0x0000003f3f3ff290 */ /* 0x000ff6000fffe03f */
[----:B------:R-:W-:Y:S01]  /*ab20*/  @!UPT UIADD3 URZ, URZ, URZ, URZ ;  /* 0x0000003f3f3ff290 */ /* 0x000fe2000fffe03f */
[----:B------:R-:W-:Y:S11]  /*ab30*/  @P1 BRA `(.L_x_807) ;  /* 0xffffffc400281947 */ /* 0x000ff6000383ffff */
.L_x_803:
        /* <DEDUP_REMOVED lines=266> */
.L_x_808:
        /* <DEDUP_REMOVED lines=10> */
.L_x_809:
[----:B------:R-:W1:Y:S01]  /*bc80*/  S2R R4, SR_CTAID.Y ;  /* 0x0000000000047919 */ /* 0x000e620000002600 */
[----:B------:R-:W1:Y:S08]  /*bc90*/  S2UR UR6, SR_CTAID.Z ;  /* 0x00000000000679c3 */ /* 0x000e700000002700 */
[----:B------:R-:W1:Y:S08]  /*bca0*/  LDC R3, c[0x0][0x270] ;  /* 0x00009c00ff037b82 */ /* 0x000e700000000800 */
[----:B------:R-:W2:Y:S01]  /*bcb0*/  LDC R2, c[0x0][0x2c4] ;  /* 0x0000b100ff027b82 */ /* 0x000ea20000000800 */
[----:B-1----:R-:W-:-:S04]  /*bcc0*/  IMAD R3, R4, R3, UR6 ;  /* 0x0000000604037e24 */ /* 0x002fc8000f8e0203 */
[----:B--2---:R-:W-:-:S07]  /*bcd0*/  IMAD R2, R3, R2, RZ ;  /* 0x0000000203027224 */ /* 0x004fce00078e02ff */
.L_x_810:
        /* <DEDUP_REMOVED lines=27> */
.L_x_812:
[----:B------:R-:W-:Y:S05]  /*be90*/  BSYNC B0 ;  /* 0x0000000000007941 */ /* 0x000fea0003800000 */
.L_x_811:
        /* <DEDUP_REMOVED lines=53> */
.L_x_814:
[----:B------:R-:W-:Y:S05]  /*c1f0*/  BSYNC B0 ;  /* 0x0000000000007941 */ /* 0x000fea0003800000 */
.L_x_813:
        /* <DEDUP_REMOVED lines=23> */
.L_x_816:
[----:B------:R-:W-:Y:S05]  /*c370*/  BSYNC B0 ;  /* 0x0000000000007941 */ /* 0x000fea0003800000 */
.L_x_815:
        /* <DEDUP_REMOVED lines=23> */
.L_x_818:
[----:B------:R-:W-:Y:S05]  /*c4f0*/  BSYNC B0 ;  /* 0x0000000000007941 */ /* 0x000fea0003800000 */
.L_x_817:
        /* <DEDUP_REMOVED lines=22> */
.L_x_819:
        /* <DEDUP_REMOVED lines=10> */
.L_x_7933:


//--------------------- .text._ZN5flash24flash_fwd_splitkv_kernelI23Flash_fwd_kernel_traitsILi192ELi64ELi64ELi4ELb0ELb0EN7cutlass10bfloat16_tE19Flash_kernel_traitsILi192ELi64ELi64ELi4ES3_EELb0ELb0ELb0ELb0ELb0ELb0ELb0ELb1EEEvNS_16Flash_fwd_paramsE --------------------------
	.section	.text._ZN5flash24flash_fwd_splitkv_kernelI23Flash_fwd_kernel_traitsILi192ELi64ELi64ELi4ELb0ELb0EN7cutlass10bfloat16_tE19Flash_kernel_traitsILi192ELi64ELi64ELi4ES3_EELb0ELb0ELb0ELb0ELb0ELb0ELb0ELb1EEEvNS_16Flash_fwd_paramsE,"ax",@progbits
	.align	128
        .global         _ZN5flash24flash_fwd_splitkv_kernelI23Flash_fwd_kernel_traitsILi192ELi64ELi64ELi4ELb0ELb0EN7cutlass10bfloat16_tE19Flash_kernel_traitsILi192ELi64ELi64ELi4ES3_EELb0ELb0ELb0ELb0ELb0ELb0ELb0ELb1EEEvNS_16Flash_fwd_paramsE
        .type           _ZN5flash24flash_fwd_splitkv_kernelI23Flash_fwd_kernel_traitsILi192ELi64ELi64ELi4ELb0ELb0EN7cutlass10bfloat16_tE19Flash_kernel_traitsILi192ELi64ELi64ELi4ES3_EELb0ELb0ELb0ELb0ELb0ELb0ELb0ELb1EEEvNS_16Flash_fwd_paramsE,@function
        .size           _ZN5flash24flash_fwd_splitkv_kernelI23Flash_fwd_kernel_traitsILi192ELi64ELi64ELi4ELb0ELb0EN7cutlass10bfloat16_tE19Flash_kernel_traitsILi192ELi64ELi64ELi4ES3_EELb0ELb0ELb0ELb0ELb0ELb0ELb0ELb1EEEvNS_16Flash_fwd_paramsE,(.L_x_7898 - _ZN5flash24flash_fwd_splitkv_kernelI23Flash_fwd_kernel_traitsILi192ELi64ELi64ELi4ELb0ELb0EN7cutlass10bfloat16_tE19Flash_kernel_traitsILi192ELi64ELi64ELi4ES3_EELb0ELb0ELb0ELb0ELb0ELb0ELb0ELb1EEEvNS_16Flash_fwd_paramsE)
        .other          _ZN5flash24flash_fwd_splitkv_kernelI23Flash_fwd_kernel_traitsILi192ELi64ELi64ELi4ELb0ELb0EN7cutlass10bfloat16_tE19Flash_kernel_traitsILi192ELi64ELi64ELi4ES3_EELb0ELb0ELb0ELb0ELb0ELb0ELb0ELb1EEEvNS_16Flash_fwd_paramsE,@"STO_CUDA_ENTRY STV_DEFAULT"
_ZN5flash24flash_fwd_splitkv_kernelI23Flash_fwd_kernel_traitsILi192ELi64ELi64ELi4ELb0ELb0EN7cutlass10bfloat16_tE19Flash_kernel_traitsILi192ELi64ELi64ELi4ES3_EELb0ELb0ELb0ELb0ELb0ELb0ELb0ELb1EEEvNS_16Flash_fwd_paramsE:
.text._ZN5flash24flash_fwd_splitkv_kernelI23Flash_fwd_kernel_traitsILi192ELi64ELi64ELi4ELb0ELb0EN7cutlass10bfloat16_tE19Flash_kernel_traitsILi192ELi64ELi64ELi4ES3_EELb0ELb0ELb0ELb0ELb0ELb0ELb0ELb1EEEvNS_16Flash_fwd_paramsE:
[----:B------:R-:W-:Y:S01]  /*0000*/  LDC R1, c[0x0][0x28] ;  /* 0x00000a00ff017b82 */ /* 0x000fe20000000800 */
[----:B------:R-:W1:Y:S07]  /*0010*/  S2R R208, SR_CTAID.X ;  /* 0x0000000000d07919 */ /* 0x000e6e0000002500 */
[----:B------:R-:W2:Y:S01]  /*0020*/  LDC.64 R16, c[0x0][0x198] ;  /* 0x00006600ff107b82 */ /* 0x000ea20000000a00 */
[----:B------:R-:W-:Y:S01]  /*0030*/  BSSY B4, `(.L_x_820) ;  /* 0x0000005000047945 */ /* 0x000fe20003800000 */
[----:B------:R-:W-:Y:S01]  /*0040*/  MOV R206, 0x80 ;  /* 0x0000008000ce7802 */ /* 0x000fe20000000f00 */
[----:B------:R-:W3:Y:S01]  /*0050*/  S2R R207, SR_CTAID.Y ;  /* 0x0000000000cf7919 */ /* 0x000ee20000002600 */
[----:B------:R-:W4:Y:S05]  /*0060*/  S2R R205, SR_CTAID.Z ;  /* 0x0000000000cd7919 */ /* 0x000f2a0000002700 */
[----:B-1234-:R-:W-:Y:S05]  /*0070*/  CALL.REL.NOINC `($_ZN5flash24flash_fwd_splitkv_kernelI23Flash_fwd_kernel_traitsILi192ELi64ELi64ELi4ELb0ELb0EN7cutlass10bfloat16_tE19Flash_kernel_traitsILi192ELi64ELi64ELi4ES3_EELb0ELb0ELb0ELb0ELb0ELb0ELb0ELb1EEEvNS_16Flash_fwd_paramsE$_ZN5flash30compute_attn_1rowblock_splitkvI23Flash_fwd_kernel_traitsILi192ELi64ELi64ELi4ELb0ELb0EN7cutlass10bfloat16_tE19Flash_kernel_traitsILi192ELi64ELi64ELi4ES3_EELb0ELb0ELb0ELb0ELb0ELb0ELb0ELb1ENS_16Flash_fwd_paramsEEEvRKT8_iiiii) ;  /* 0x0000000000087944 */ /* 0x01efea0003c00000 */
[----:B------:R-:W-:Y:S05]  /*0080*/  BSYNC B4 ;  /* 0x0000000000047941 */ /* 0x000fea0003800000 */
.L_x_820:
[----:B------:R-:W-:Y:S05]  /*0090*/  EXIT ;  /* 0x000000000000794d */ /* 0x000fea0003800000 */
        .type           $_ZN5flash24flash_fwd_splitkv_kernelI23Flash_fwd_kernel_traitsILi192ELi64ELi64ELi4ELb0ELb0EN7cutlass10bfloat16_tE19Flash_kernel_traitsILi192ELi64ELi64ELi4ES3_EELb0ELb0ELb0ELb0ELb0ELb0ELb0ELb1EEEvNS_16Flash_fwd_paramsE$_ZN5flash30compute_attn_1rowblock_splitkvI23Flash_fwd_kernel_traitsILi192ELi64ELi64ELi4ELb0ELb0EN7cutlass10bfloat16_tE19Flash_kernel_traitsILi192ELi64ELi64ELi4ES3_EELb0ELb0ELb0ELb0ELb0ELb0ELb0ELb1ENS_16Flash_fwd_paramsEEEvRKT8_iiiii,@function
        .size           $_ZN5flash24flash_fwd_splitkv_kernelI23Flash_fwd_kernel_traitsILi192ELi64ELi64ELi4ELb0ELb0EN7cutlass10bfloat16_tE19Flash_kernel_traitsILi192ELi64ELi64ELi4ES3_EELb0ELb0ELb0ELb0ELb0ELb0ELb0ELb1EEEvNS_16Flash_fwd_paramsE$_ZN5flash30compute_attn_1rowblock_splitkvI23Flash_fwd_kernel_traitsILi192ELi64ELi64ELi4ELb0ELb0EN7cutlass10bfloat16_tE19Flash_kernel_traitsILi192ELi64ELi64ELi4ES3_EELb0ELb0ELb0ELb0ELb0ELb0ELb0ELb1ENS_16Flash_fwd_paramsEEEvRKT8_iiiii,(.L_x_7898 - $_ZN5flash24flash_fwd_splitkv_kernelI23Flash_fwd_kernel_traitsILi192ELi64ELi64ELi4ELb0ELb0EN7cutlass10bfloat16_tE19Flash_kernel_traitsILi192ELi64ELi64ELi4ES3_EELb0ELb0ELb0ELb0ELb0ELb0ELb0ELb1EEEvNS_16Flash_fwd_paramsE$_ZN5flash30compute_attn_1rowblock_splitkvI23Flash_fwd_kernel_traitsILi192ELi64ELi64ELi4ELb0ELb0EN7cutlass10bfloat16_tE19Flash_kernel_traitsILi192ELi64ELi64ELi4ES3_EELb0ELb0ELb0ELb0ELb0ELb0ELb0ELb1ENS_16Flash_fwd_paramsEEEvRKT8_iiiii)
$_ZN5flash24flash_fwd_splitkv_kernelI23Flash_fwd_kernel_traitsILi192ELi64ELi64ELi4ELb0ELb0EN7cutlass10bfloat16_tE19Flash_kernel_traitsILi192ELi64ELi64ELi4ES3_EELb0ELb0ELb0ELb0ELb0ELb0ELb0ELb1EEEvNS_16Flash_fwd_paramsE$_ZN5flash30compute_attn_1rowblock_splitkvI23Flash_fwd_kernel_traitsILi192ELi64ELi64ELi4ELb0ELb0EN7cutlass10bfloat16_tE19Flash_kernel_traitsILi192ELi64ELi64ELi4ES3_EELb0ELb0ELb0ELb0ELb0ELb0ELb0ELb1ENS_16Flash_fwd_paramsEEEvRKT8_iiiii:
[----:B------:R-:W-:Y:S02]  /*00a0*/  ULDC.64 UR6, c[0x0][0x208] ;  /* 0x0000820000067ab9 */ /* 0x000fe40000000a00 */
[----:B------:R-:W2:Y:S04]  /*00b0*/  LD.E.64 R2, desc[UR6][R16.64+0xe0] ;  /* 0x0000e00610027980 */ /* 0x000ea8000c101b00 */
[----:B------:R-:W3:Y:S01]  /*00c0*/  LD.E.64 R22, desc[UR6][R16.64+0xf0] ;  /* 0x0000f00610167980 */ /* 0x000ee2000c101b00 */
[----:B------:R-:W-:-:S03]  /*00d0*/  IMAD.MOV.U32 R210, RZ, RZ, -0x1 ;  /* 0xffffffffffd27424 */ /* 0x000fc600078e00ff */
[----:B------:R-:W4:Y:S01]  /*00e0*/  LD.E.64 R4, desc[UR6][R16.64+0xe8] ;  /* 0x0000e80610047980 */ /* 0x000f22000c101b00 */
[----:B------:R-:W-:Y:S01]  /*00f0*/  IMAD.MOV.U32 R11, RZ, RZ, RZ ;  /* 0x000000ffff0b7224 */ /* 0x000fe200078e00ff */
[----:B--2---:R-:W-:-:S04]  /*0100*/  ISETP.NE.U32.AND P0, PT, R2, RZ, PT ;  /* 0x000000ff0200720c */ /* 0x004fc80003f05070 */
[----:B------:R-:W-:Y:S01]  /*0110*/  ISETP.NE.AND.EX P0, PT, R3, RZ, PT, P0 ;  /* 0x000000ff0300720c */ /* 0x000fe20003f05300 */
[----:B------:R-:W-:-:S12]  /*0120*/  IMAD.WIDE R2, R207, 0x4, R2 ;  /* 0x00000004cf027825 */ /* 0x000fd800078e0202 */
[----:B------:R-:W2:Y:S04]  /*0130*/  @P0 LD.E R210, desc[UR6][R2.64] ;  /* 0x0000000602d20980 */ /* 0x000ea8000c101900 */
[----:B------:R-:W2:Y:S01]  /*0140*/  @P0 LD.E R209, desc[UR6][R2.64+0x4] ;  /* 0x0000040602d10980 */ /* 0x000ea2000c101900 */
[----:B---3--:R-:W-:-:S04]  /*0150*/  ISETP.NE.U32.AND P4, PT, R22, RZ, PT ;  /* 0x000000ff1600720c */ /* 0x008fc80003f85070 */
[----:B------:R-:W-:Y:S01]  /*0160*/  ISETP.NE.AND.EX P4, PT, R23, RZ, PT, P4 ;  /* 0x000000ff1700720c */ /* 0x000fe20003f85340 */
[----:B------:R-:W-:-:S12]  /*0170*/  IMAD.WIDE R22, R207, 0x4, R22 ;  /* 0x00000004cf167825 */ /* 0x000fd800078e0216 */
[----:B------:R1:W5:Y:S01]  /*0180*/  @P4 LD.E R11, desc[UR6][R22.64] ;  /* 0x00000006160b4980 */ /* 0x000362000c101900 */
[----:B------:R-:W3:Y:S01]  /*0190*/  S2R R56, SR_TID.X ;  /* 0x0000000000387919 */ /* 0x000ee20000002100 */
[----:B------:R-:W-:Y:S01]  /*01a0*/  BSSY B0, `(.L_x_821) ;  /* 0x000000c000007945 */ /* 0x000fe20003800000 */
[----:B------:R-:W-:Y:S01]  /*01b0*/  IMAD.MOV.U32 R12, RZ, RZ, -0x1 ;  /* 0xffffffffff0c7424 */ /* 0x000fe200078e00ff */
[----:B--2---:R-:W-:-:S06]  /*01c0*/  @P0 IADD3 R209, -R210, R209, RZ ;  /* 0x000000d1d2d10210 */ /* 0x004fcc0007ffe1ff */
[----:B------:R1:W5:Y:S01]  /*01d0*/  @!P0 LD.E R209, desc[UR6][R16.64+0xb4] ;  /* 0x0000b40610d18980 */ /* 0x000362000c101900 */
[----:B----4-:R-:W-:-:S04]  /*01e0*/  ISETP.NE.U32.AND P0, PT, R4, RZ, PT ;  /* 0x000000ff0400720c */ /* 0x010fc80003f05070 */
[----:B------:R-:W-:Y:S01]  /*01f0*/  ISETP.NE.AND.EX P0, PT, R5, RZ, PT, P0 ;  /* 0x000000ff0500720c */ /* 0x000fe20003f05300 */
[----:B------:R-:W-:-:S12]  /*0200*/  IMAD.WIDE R4, R207, 0x4, R4 ;  /* 0x00000004cf047825 */ /* 0x000fd800078e0204 */
[----:B---3--:R-:W-:Y:S05]  /*0210*/  @!P0 BRA `(.L_x_822) ;  /* 0x0000000000108947 */ /* 0x008fea0003800000 */
[----:B------:R-:W2:Y:S02]  /*0220*/  LD.E.U8 R0, desc[UR6][R16.64+0x1b2] ;  /* 0x0001b20610007980 */ /* 0x000ea4000c101100 */
[----:B--2---:R-:W-:-:S13]  /*0230*/  ISETP.NE.AND P1, PT, R0, RZ, PT ;  /* 0x000000ff0000720c */ /* 0x004fda0003f25270 */
[----:B------:R-:W-:Y:S05]  /*0240*/  @!P1 BRA `(.L_x_822) ;  /* 0x0000000000049947 */ /* 0x000fea0003800000 */
[----:B------:R2:W5:Y:S02]  /*0250*/  LD.E R12, desc[UR6][R4.64] ;  /* 0x00000006040c7980 */ /* 0x000564000c101900 */
.L_x_822:
[----:B------:R-:W-:Y:S05]  /*0260*/  BSYNC B0 ;  /* 0x0000000000007941 */ /* 0x000fea0003800000 */
.L_x_821:
[----:B------:R-:W-:Y:S04]  /*0270*/  BSSY B0, `(.L_x_823) ;  /* 0x0000009000007945 */ /* 0x000fe80003800000 */
[----:B------:R-:W-:Y:S05]  /*0280*/  @!P0 BRA `(.L_x_824) ;  /* 0x0000000000188947 */ /* 0x000fea0003800000 */
[----:B------:R-:W3:Y:S02]  /*0290*/  LD.E.U8 R0, desc[UR6][R16.64+0x1b2] ;  /* 0x0001b20610007980 */ /* 0x000ee4000c101100 */
[----:B---3--:R-:W-:-:S13]  /*02a0*/  ISETP.NE.AND P0, PT, R0, RZ, PT ;  /* 0x000000ff0000720c */ /* 0x008fda0003f05270 */
[----:B------:R-:W3:Y:S02]  /*02b0*/  @P0 LD.E R3, desc[UR6][R4.64+0x4] ;  /* 0x0000040604030980 */ /* 0x000ee4000c101900 */
[----:B---3-5:R-:W-:-:S06]  /*02c0*/  @P0 IADD3 R0, R3, -R12, RZ ;  /* 0x8000000c03000210 */ /* 0x028fcc0007ffe0ff */
[----:B------:R4:W5:Y:S01]  /*02d0*/  @!P0 LD.E R0, desc[UR6][R4.64] ;  /* 0x0000000604008980 */ /* 0x000962000c101900 */
[----:B------:R-:W-:Y:S05]  /*02e0*/  BRA `(.L_x_825) ;  /* 0x0000000000047947 */ /* 0x000fea0003800000 */
.L_x_824:
[----:B------:R3:W5:Y:S02]  /*02f0*/  LD.E R0, desc[UR6][R16.64+0xb8] ;  /* 0x0000b80610007980 */ /* 0x000764000c101900 */
.L_x_825:
[----:B------:R-:W-:Y:S05]  /*0300*/  BSYNC B0 ;  /* 0x0000000000007941 */ /* 0x000fea0003800000 */
.L_x_823:
[----:B------:R-:W2:Y:S01]  /*0310*/  LD.E.64 R2, desc[UR6][R16.64+0xf8] ;  /* 0x0000f80610027980 */ /* 0x000ea2000c101b00 */
[----:B------:R-:W-:Y:S01]  /*0320*/  BSSY B1, `(.L_x_826) ;  /* 0x0000012000017945 */ /* 0x000fe20003800000 */
[----:B-----5:R-:W-:Y:S01]  /*0330*/  IMAD.IADD R71, R0, 0x1, -R11 ;  /* 0x0000000100477824 */ /* 0x020fe200078e0a0b */
[----:B--2---:R-:W-:-:S04]  /*0340*/  ISETP.NE.U32.AND P0, PT, R2, RZ, PT ;  /* 0x000000ff0200720c */ /* 0x004fc80003f05070 */
[----:B------:R-:W-:-:S13]  /*0350*/  ISETP.NE.AND.EX P0, PT, R3, RZ, PT, P0 ;  /* 0x000000ff0300720c */ /* 0x000fda0003f05300 */
[----:B------:R-:W-:Y:S05]  /*0360*/  @!P0 BRA `(.L_x_827) ;  /* 0x0000000000108947 */ /* 0x000fea0003800000 */
[----:B------:R-:W-:-:S05]  /*0370*/  IMAD.WIDE R2, R207, 0x4, R2 ;  /* 0x00000004cf027825 */ /* 0x000fca00078e0202 */
[----:B------:R-:W2:Y:S02]  /*0380*/  LD.E R0, desc[UR6][R2.64] ;  /* 0x0000000602007980 */ /* 0x000ea4000c101900 */
[----:B--2---:R-:W-:Y:S01]  /*0390*/  IADD3 R69, R0, -R11, RZ ;  /* 0x8000000b00457210 */ /* 0x004fe20007ffe0ff */
[----:B------:R-:W-:Y:S05]  /*03a0*/  BRA `(.L_x_828) ;  /* 0x0000000000247947 */ /* 0x000fea0003800000 */
.L_x_827:
[----:B------:R-:W2:Y:S01]  /*03b0*/  LD.E.64 R2, desc[UR6][R16.64+0x108] ;  /* 0x0001080610027980 */ /* 0x000ea2000c101b00 */
[----:B------:R-:W-:Y:S01]  /*03c0*/  BSSY B0, `(.L_x_829) ;  /* 0x0000006000007945 */ /* 0x000fe20003800000 */
[----:B------:R-:W-:Y:S01]  /*03d0*/  IMAD.MOV.U32 R0, RZ, RZ, RZ ;  /* 0x000000ffff007224 */ /* 0x000fe200078e00ff */
[----:B--2---:R-:W-:-:S04]  /*03e0*/  ISETP.NE.U32.AND P0, PT, R2, RZ, PT ;  /* 0x000000ff0200720c */ /* 0x004fc80003f05070 */
[----:B------:R-:W-:-:S13]  /*03f0*/  ISETP.NE.AND.EX P0, PT, R3, RZ, PT, P0 ;  /* 0x000000ff0300720c */ /* 0x000fda0003f05300 */
[----:B------:R-:W-:Y:S05]  /*0400*/  @!P0 BRA `(.L_x_830) ;  /* 0x0000000000048947 */ /* 0x000fea0003800000 */
[----:B------:R2:W5:Y:S02]  /*0410*/  LD.E R0, desc[UR6][R16.64+0xbc] ;  /* 0x0000bc0610007980 */ /* 0x000564000c101900 */
.L_x_830:
[----:B------:R-:W-:Y:S05]  /*0420*/  BSYNC B0 ;  /* 0x0000000000007941 */ /* 0x000fea0003800000 */
.L_x_829:
[----:B-----5:R-:W-:Y:S02]  /*0430*/  IADD3 R69, R71, R0, RZ ;  /* 0x0000000047457210 */ /* 0x020fe40007ffe0ff */
.L_x_828:
[----:B------:R-:W-:Y:S05]  /*0440*/  BSYNC B1 ;  /* 0x0000000000017941 */ /* 0x000fea0003800000 */
.L_x_826:
[----:B------:R-:W-:Y:S01]  /*0450*/  IMAD.SHL.U32 R76, R208, 0x40, RZ ;  /* 0x00000040d04c7824 */ /* 0x000fe200078e00ff */
[----:B------:R-:W-:Y:S01]  /*0460*/  MOV R2, R206 ;  /* 0x000000ce00027202 */ /* 0x000fe20000000f00 */
[----:B------:R-:W-:-:S03]  /*0470*/  IMAD.MOV.U32 R3, RZ, RZ, 0x0 ;  /* 0x00000000ff037424 */ /* 0x000fc600078e00ff */
[----:B------:R-:W-:-:S13]  /*0480*/  ISETP.GT.AND P0, PT, R209, R76, PT ;  /* 0x0000004cd100720c */ /* 0x000fda0003f04270 */
[----:B-1234-:R-:W-:Y:S05]  /*0490*/  @!P0 RET.REL.NODEC R2 `(_ZN5flash24flash_fwd_splitkv_kernelI23Flash_fwd_kernel_traitsILi192ELi64ELi64ELi4ELb0ELb0EN7cutlass10bfloat16_tE19Flash_kernel_traitsILi192ELi64ELi64ELi4ES3_EELb0ELb0ELb0ELb0ELb0ELb0ELb0ELb1EEEvNS_16Flash_fwd_paramsE) ;  /* 0xfffffff802d88950 */ /* 0x01efea0003c3ffff */
[----:B------:R-:W2:Y:S01]  /*04a0*/  LD.E R5, desc[UR6][R16.64+0xb8] ;  /* 0x0000b80610057980 */ /* 0x000ea2000c101900 */
[----:B------:R-:W-:-:S05]  /*04b0*/  VIADD R3, R69, 0x3f ;  /* 0x0000003f45037836 */ /* 0x000fca0000000000 */
[----:B------:R-:W-:-:S04]  /*04c0*/  SHF.R.S32.HI R0, RZ, 0x1f, R3 ;  /* 0x0000001fff007819 */ /* 0x000fc80000011403 */
[----:B------:R-:W-:-:S04]  /*04d0*/  LEA.HI R0, R0, R3, RZ, 0x6 ;  /* 0x0000000300007211 */ /* 0x000fc800078f30ff */
[----:B------:R-:W-:Y:S01]  /*04e0*/  SHF.R.S32.HI R0, RZ, 0x6, R0 ;  /* 0x00000006ff007819 */ /* 0x000fe20000011400 */
[----:B--2---:R-:W-:-:S05]  /*04f0*/  VIADD R5, R5, 0x3f ;  /* 0x0000003f05057836 */ /* 0x004fca0000000000 */
[----:B------:R-:W-:-:S04]  /*0500*/  SHF.R.S32.HI R2, RZ, 0x1f, R5 ;  /* 0x0000001fff027819 */ /* 0x000fc80000011405 */
[----:B------:R-:W-:-:S04]  /*0510*/  LEA.HI R2, R2, R5, RZ, 0x6 ;  /* 0x0000000502027211 */ /* 0x000fc800078f30ff */
[----:B------:R-:W-:-:S04]  /*0520*/  SHF.R.S32.HI R133, RZ, 0x6, R2 ;  /* 0x00000006ff857819 */ /* 0x000fc80000011402 */
[----:B------:R-:W-:-:S04]  /*0530*/  VIMNMX R133, R133, R0, PT ;  /* 0x0000000085857248 */ /* 0x000fc80003fe0100 */
[----:B------:R-:W-:-:S13]  /*0540*/  ISETP.GT.AND P0, PT, R133, RZ, PT ;  /* 0x000000ff8500720c */ /* 0x000fda0003f04270 */
[----:B------:R-:W-:Y:S05]  /*0550*/  @P0 BRA `(.L_x_831) ;  /* 0x0000000800400947 */ /* 0x000fea0003800000 */
[----:B------:R-:W-:Y:S01]  /*0560*/  ISETP.NE.AND P0, PT, R210, -0x1, PT ;  /* 0xffffffffd200780c */ /* 0x000fe20003f05270 */
[----:B------:R-:W2:Y:S04]  /*0570*/  LD.E.64 R6, desc[UR6][R16.64+0x88] ;  /* 0x0000880610067980 */ /* 0x000ea8000c101b00 */
[----:B------:R-:W3:Y:S04]  /*0580*/  LD.E.64 R26, desc[UR6][R16.64+0x90] ;  /* 0x00009006101a7980 */ /* 0x000ee8000c101b00 */
[----:B------:R-:W5:Y:S04]  /*0590*/  LD.E R2, desc[UR6][R16.64+0x60] ;  /* 0x0000600610027980 */ /* 0x000f68000c101900 */
[----:B------:R-:W4:Y:S01]  /*05a0*/  @!P0 LD.E.64 R14, desc[UR6][R16.64+0x80] ;  /* 0x00008006100e8980 */ /* 0x000f22000c101b00 */
[----:B------:R-:W-:-:S03]  /*05b0*/  SHF.R.S32.HI R9, RZ, 0x1f, R56 ;  /* 0x0000001fff097819 */ /* 0x000fc60000011438 */
[----:B------:R-:W5:Y:S01]  /*05c0*/  LD.E R3, desc[UR6][R16.64+0xb4] ;  /* 0x0000b40610037980 */ /* 0x000f62000c101900 */
[----:B------:R-:W-:-:S03]  /*05d0*/  LEA.HI R9, R9, R56, RZ, 0x3 ;  /* 0x0000003809097211 */ /* 0x000fc600078f18ff */
[----:B------:R-:W5:Y:S01]  /*05e0*/  LD.E.64 R4, desc[UR6][R16.64+0xa0] ;  /* 0x0000a00610047980 */ /* 0x000f62000c101b00 */
[----:B------:R-:W-:-:S03]  /*05f0*/  LOP3.LUT R11, R9, 0xfffffff8, RZ, 0xc0, !PT ;  /* 0xfffffff8090b7812 */ /* 0x000fc600078ec0ff */
[----:B------:R-:W5:Y:S02]  /*0600*/  LD.E R0, desc[UR6][R16.64+0xc0] ;  /* 0x0000c00610007980 */ /* 0x000f64000c101900 */
[----:B------:R-:W-:Y:S02]  /*0610*/  IMAD.IADD R56, R56, 0x1, -R11 ;  /* 0x0000000138387824 */ /* 0x000fe400078e0a0b */
[----:B------:R1:W5:Y:S02]  /*0620*/  LD.E.64 R22, desc[UR6][R16.64+0x70] ;  /* 0x0000700610167980 */ /* 0x000364000c101b00 */
[----:B------:R-:W-:Y:S01]  /*0630*/  IMAD.SHL.U32 R24, R56, 0x8, RZ ;  /* 0x0000000838187824 */ /* 0x000fe200078e00ff */
[----:B------:R-:W-:-:S04]  /*0640*/  @!P0 SHF.R.S32.HI R12, RZ, 0x1f, R207 ;  /* 0x0000001fff0c8819 */ /* 0x000fc800000114cf */
[----:B------:R-:W-:Y:S02]  /*0650*/  SHF.R.S32.HI R25, RZ, 0x1f, R24 ;  /* 0x0000001fff197819 */ /* 0x000fe40000011418 */
[----:B------:R-:W-:Y:S02]  /*0660*/  SHF.R.S32.HI R10, RZ, 0x1f, R76 ;  /* 0x0000001fff0a7819 */ /* 0x000fe4000001144c */
[----:B------:R-:W-:Y:S01]  /*0670*/  SHF.R.S32.HI R9, RZ, 0x3, R9 ;  /* 0x00000003ff097819 */ /* 0x000fe20000011409 */
[----:B------:R-:W-:Y:S01]  /*0680*/  BSSY B0, `(.L_x_832) ;  /* 0x000002c000007945 */ /* 0x000fe20003800000 */
[----:B------:R-:W-:Y:S01]  /*0690*/  ISETP.NE.AND P3, PT, R56, RZ, PT ;  /* 0x000000ff3800720c */ /* 0x000fe20003f65270 */
[C---:B------:R-:W-:Y:S01]  /*06a0*/  VIADD R19, R24.reuse, 0x80 ;  /* 0x0000008018137836 */ /* 0x040fe20000000000 */
[----:B------:R-:W-:Y:S01]  /*06b0*/  IADD3 R21, R24, 0x40, RZ ;  /* 0x0000004018157810 */ /* 0x000fe20007ffe0ff */
[-C--:B--2---:R-:W-:Y:S02]  /*06c0*/  @P0 IMAD R11, R7, R210.reuse, RZ ;  /* 0x000000d2070b0224 */ /* 0x084fe400078e02ff */
[----:B------:R-:W-:-:S04]  /*06d0*/  @P0 IMAD.WIDE.U32 R210, R6, R210, RZ ;  /* 0x000000d206d20225 */ /* 0x000fc800078e00ff */
[----:B------:R-:W-:Y:S02]  /*06e0*/  @P0 IMAD.MOV.U32 R8, RZ, RZ, R210 ;  /* 0x000000ffff080224 */ /* 0x000fe400078e00d2 */
[-C--:B----4-:R-:W-:Y:S02]  /*06f0*/  @!P0 IMAD R13, R15, R207.reuse, RZ ;  /* 0x000000cf0f0d8224 */ /* 0x090fe400078e02ff */
[----:B-1----:R-:W-:-:S04]  /*0700*/  @!P0 IMAD.WIDE.U32 R16, R14, R207, RZ ;  /* 0x000000cf0e108225 */ /* 0x002fc800078e00ff */
[----:B------:R-:W-:Y:S02]  /*0710*/  @!P0 IMAD R12, R14, R12, R13 ;  /* 0x0000000c0e0c8224 */ /* 0x000fe400078e020d */
[----:B------:R-:W-:Y:S01]  /*0720*/  IMAD.WIDE.U32 R14, R76, R6, R24 ;  /* 0x000000064c0e7225 */ /* 0x000fe200078e0018 */
[----:B------:R-:W-:-:S03]  /*0730*/  @P0 IADD3 R11, R211, R11, RZ ;  /* 0x0000000bd30b0210 */ /* 0x000fc60007ffe0ff */
[----:B------:R-:W-:Y:S02]  /*0740*/  @!P0 IMAD.MOV.U32 R8, RZ, RZ, R16 ;  /* 0x000000ffff088224 */ /* 0x000fe400078e0010 */
[----:B------:R-:W-:Y:S01]  /*0750*/  IMAD R13, R7, R76, RZ ;  /* 0x0000004c070d7224 */ /* 0x000fe200078e02ff */
[----:B------:R-:W-:Y:S02]  /*0760*/  @!P0 IADD3 R11, R17, R12, RZ ;  /* 0x0000000c110b8210 */ /* 0x000fe40007ffe0ff */
[----:B------:R-:W-:Y:S01]  /*0770*/  IADD3 R14, P0, R8, R14, RZ ;  /* 0x0000000e080e7210 */ /* 0x000fe20007f1e0ff */
[----:B------:R-:W-:Y:S02]  /*0780*/  IMAD R10, R6, R10, R13 ;  /* 0x0000000a060a7224 */ /* 0x000fe400078e020d */
[----:B------:R-:W-:-:S03]  /*0790*/  IMAD.IADD R8, R209, 0x1, -R76 ;  /* 0x00000001d1087824 */ /* 0x000fc600078e0a4c */
[----:B------:R-:W-:Y:S02]  /*07a0*/  IADD3.X R15, R11, R15, R10, P0, !PT ;  /* 0x0000000f0b0f7210 */ /* 0x000fe400007fe40a */
[----:B------:R-:W-:Y:S01]  /*07b0*/  ISETP.GE.AND P0, PT, R9, R8, PT ;  /* 0x000000080900720c */ /* 0x000fe20003f06270 */
[----:B---3--:R-:W-:Y:S01]  /*07c0*/  IMAD R29, R27, R205, RZ ;  /* 0x000000cd1b1d7224 */ /* 0x008fe200078e02ff */
[----:B------:R-:W-:Y:S02]  /*07d0*/  SHF.R.S32.HI R10, RZ, 0x1f, R205 ;  /* 0x0000001fff0a7819 */ /* 0x000fe400000114cd */
[----:B------:R-:W-:-:S03]  /*07e0*/  IADD3 R13, R9, 0x10, RZ ;  /* 0x00000010090d7810 */ /* 0x000fc60007ffe0ff */
[----:B------:R-:W-:Y:S02]  /*07f0*/  IMAD R29, R26, R10, R29 ;  /* 0x0000000a1a1d7224 */ /* 0x000fe400078e021d */
[----:B------:R-:W-:Y:S01]  /*0800*/  IMAD.WIDE.U32 R26, R205, R26, R14 ;  /* 0x0000001acd1a7225 */ /* 0x000fe200078e000e */
[CC--:B------:R-:W-:Y:S02]  /*0810*/  ISETP.GE.AND P1, PT, R13.reuse, R8.reuse, PT ;  /* 0x000000080d00720c */ /* 0x0c0fe40003f26270 */
[----:B------:R-:W-:Y:S01]  /*0820*/  ISETP.GE.OR P5, PT, R13, R8, P3 ;  /* 0x000000080d00720c */ /* 0x000fe20001fa6670 */
[----:B------:R-:W-:Y:S01]  /*0830*/  VIADD R17, R9, 0x20 ;  /* 0x0000002009117836 */ /* 0x000fe20000000000 */
[----:B------:R-:W-:Y:S02]  /*0840*/  SHF.R.S32.HI R15, RZ, 0x1f, R9 ;  /* 0x0000001fff0f7819 */ /* 0x000fe40000011409 */
[----:B------:R-:W-:Y:S01]  /*0850*/  IADD3 R29, R27, R29, RZ ;  /* 0x0000001d1b1d7210 */ /* 0x000fe20007ffe0ff */
[----:B------:R-:W-:Y:S08]  /*0860*/  @P0 BRA `(.L_x_833) ;  /* 0x0000000000340947 */ /* 0x000ff00003800000 */
[----:B------:R-:W-:Y:S01]  /*0870*/  IMAD R10, R7, R9, RZ ;  /* 0x00000009070a7224 */ /* 0x000fe200078e02ff */
[-C--:B-----5:R-:W-:Y:S01]  /*0880*/  ISETP.GE.AND P6, PT, R24, R0.reuse, PT ;  /* 0x000000001800720c */ /* 0x0a0fe20003fc6270 */
[----:B------:R-:W-:Y:S01]  /*0890*/  IMAD.MOV.U32 R28, RZ, RZ, R26 ;  /* 0x000000ffff1c7224 */ /* 0x000fe200078e001a */
[-C--:B------:R-:W-:Y:S01]  /*08a0*/  ISETP.GE.AND P4, PT, R21, R0.reuse, PT ;  /* 0x000000001500720c */ /* 0x080fe20003f86270 */
[C---:B------:R-:W-:Y:S01]  /*08b0*/  IMAD R10, R6.reuse, R15, R10 ;  /* 0x0000000f060a7224 */ /* 0x040fe200078e020a */
[----:B------:R-:W-:Y:S01]  /*08c0*/  ISETP.GE.AND P2, PT, R19, R0, PT ;  /* 0x000000001300720c */ /* 0x000fe20003f46270 */
[----:B------:R-:W-:-:S04]  /*08d0*/  IMAD.WIDE.U32 R12, R6, R9, R28 ;  /* 0x00000009060c7225 */ /* 0x000fc800078e001c */
[----:B------:R-:W-:Y:S01]  /*08e0*/  IMAD.IADD R11, R13, 0x1, R10 ;  /* 0x000000010d0b7824 */ /* 0x000fe200078e020a */
[----:B------:R-:W-:-:S04]  /*08f0*/  LEA R10, P0, R12, R22, 0x1 ;  /* 0x000000160c0a7211 */ /* 0x000fc800078008ff */
[----:B------:R-:W-:-:S05]  /*0900*/  LEA.HI.X R11, R12, R23, R11, 0x1, P0 ;  /* 0x000000170c0b7211 */ /* 0x000fca00000f0c0b */
[----:B------:R1:W-:Y:S04]  /*0910*/  @!P6 ST.E.128 desc[UR6][R10.64], RZ ;  /* 0x000000ff0a00e985 */ /* 0x0003e8000c101d06 */
[----:B------:R1:W-:Y:S04]  /*0920*/  @!P4 ST.E.128 desc[UR6][R10.64+0x80], RZ ;  /* 0x000080ff0a00c985 */ /* 0x0003e8000c101d06 */
[----:B------:R1:W-:Y:S02]  /*0930*/  @!P2 ST.E.128 desc[UR6][R10.64+0x100], RZ ;  /* 0x000100ff0a00a985 */ /* 0x0003e4000c101d06 */
.L_x_833:
[----:B------:R-:W-:Y:S05]  /*0940*/  BSYNC B0 ;  /* 0x0000000000007941 */ /* 0x000fea0003800000 */
.L_x_832:
[----:B------:R-:W-:Y:S01]  /*0950*/  BSSY B0, `(.L_x_834) ;  /* 0x0000013000007945 */ /* 0x000fe20003800000 */
[----:B------:R-:W-:-:S03]  /*0960*/  ISETP.GE.AND P0, PT, R17, R8, PT ;  /* 0x000000081100720c */ /* 0x000fc60003f06270 */
[----:B------:R-:W-:Y:S10]  /*0970*/  @P1 BRA `(.L_x_835) ;  /* 0x0000000000401947 */ /* 0x000ff40003800000 */
[----:B------:R-:W-:Y:S01]  /*0980*/  IADD3 R13, P1, R9, 0x10, RZ ;  /* 0x00000010090d7810 */ /* 0x000fe20007f3e0ff */
[----:B------:R-:W-:Y:S01]  /*0990*/  IMAD.MOV.U32 R30, RZ, RZ, R26 ;  /* 0x000000ffff1e7224 */ /* 0x000fe200078e001a */
[----:B------:R-:W-:Y:S02]  /*09a0*/  MOV R31, R29 ;  /* 0x0000001d001f7202 */ /* 0x000fe40000000f00 */
[-C--:B-----5:R-:W-:Y:S01]  /*09b0*/  ISETP.GE.AND P4, PT, R24, R0.reuse, PT ;  /* 0x000000001800720c */ /* 0x0a0fe20003f86270 */
[----:B-1----:R-:W-:Y:S01]  /*09c0*/  IMAD.X R11, RZ, RZ, R15, P1 ;  /* 0x000000ffff0b7224 */ /* 0x002fe200008e060f */
[-C--:B------:R-:W-:Y:S01]  /*09d0*/  ISETP.GE.AND P2, PT, R21, R0.reuse, PT ;  /* 0x000000001500720c */ /* 0x080fe20003f46270 */
[----:B------:R-:W-:Y:S01]  /*09e0*/  IMAD.WIDE.U32 R30, R6, R13, R30 ;  /* 0x0000000d061e7225 */ /* 0x000fe200078e001e */
[----:B------:R-:W-:-:S03]  /*09f0*/  ISETP.GE.AND P1, PT, R19, R0, PT ;  /* 0x000000001300720c */ /* 0x000fc60003f26270 */
[----:B------:R-:W-:Y:S01]  /*0a00*/  IMAD R11, R11, R6, RZ ;  /* 0x000000060b0b7224 */ /* 0x000fe200078e02ff */
[----:B------:R-:W-:-:S03]  /*0a10*/  LEA R10, P6, R30, R22, 0x1 ;  /* 0x000000161e0a7211 */ /* 0x000fc600078c08ff */
[----:B------:R-:W-:-:S04]  /*0a20*/  IMAD R11, R7, R13, R11 ;  /* 0x0000000d070b7224 */ /* 0x000fc800078e020b */
[----:B------:R-:W-:-:S05]  /*0a30*/  IMAD.IADD R11, R31, 0x1, R11 ;  /* 0x000000011f0b7824 */ /* 0x000fca00078e020b */
[----:B------:R-:W-:-:S05]  /*0a40*/  LEA.HI.X R11, R30, R23, R11, 0x1, P6 ;  /* 0x000000171e0b7211 */ /* 0x000fca00030f0c0b */
[----:B------:R2:W-:Y:S04]  /*0a50*/  @!P4 ST.E.128 desc[UR6][R10.64], RZ ;  /* 0x000000ff0a00c985 */ /* 0x0005e8000c101d06 */
[----:B------:R2:W-:Y:S04]  /*0a60*/  @!P2 ST.E.128 desc[UR6][R10.64+0x80], RZ ;  /* 0x000080ff0a00a985 */ /* 0x0005e8000c101d06 */
[----:B------:R2:W-:Y:S02]  /*0a70*/  @!P1 ST.E.128 desc[UR6][R10.64+0x100], RZ ;  /* 0x000100ff0a009985 */ /* 0x0005e4000c101d06 */
.L_x_835:
[----:B------:R-:W-:Y:S05]  /*0a80*/  BSYNC B0 ;  /* 0x0000000000007941 */ /* 0x000fea0003800000 */
.L_x_834:
[----:B-----5:R-:W-:Y:S01]  /*0a90*/  IMAD R2, R207, R2, R205 ;  /* 0x00000002cf027224 */ /* 0x020fe200078e02cd */
[----:B------:R-:W-:Y:S01]  /*0aa0*/  BSSY B0, `(.L_x_836) ;  /* 0x0000014000007945 */ /* 0x000fe20003800000 */
[----:B------:R-:W-:Y:S02]  /*0ab0*/  ISETP.GE.OR P6, PT, R9, R8, P3 ;  /* 0x000000080900720c */ /* 0x000fe40001fc6670 */
[----:B------:R-:W-:Y:S01]  /*0ac0*/  IMAD R76, R3, R2, R76 ;  /* 0x00000002034c7224 */ /* 0x000fe200078e024c */
[----:B------:R-:W-:Y:S10]  /*0ad0*/  @P0 BRA `(.L_x_837) ;  /* 0x0000000000400947 */ /* 0x000ff40003800000 */
[----:B-12---:R-:W-:Y:S01]  /*0ae0*/  IADD3 R11, P0, R9, 0x20, RZ ;  /* 0x00000020090b7810 */ /* 0x006fe20007f1e0ff */
[----:B------:R-:W-:Y:S01]  /*0af0*/  IMAD.MOV.U32 R12, RZ, RZ, R26 ;  /* 0x000000ffff0c7224 */ /* 0x000fe200078e001a */
[----:B------:R-:W-:Y:S02]  /*0b00*/  MOV R13, R29 ;  /* 0x0000001d000d7202 */ /* 0x000fe40000000f00 */
[-C--:B------:R-:W-:Y:S01]  /*0b10*/  ISETP.GE.AND P2, PT, R24, R0.reuse, PT ;  /* 0x000000001800720c */ /* 0x080fe20003f46270 */
[----:B------:R-:W-:Y:S01]  /*0b20*/  IMAD.X R3, RZ, RZ, R15, P0 ;  /* 0x000000ffff037224 */ /* 0x000fe200000e060f */
        /* <DEDUP_REMOVED lines=11> */
.L_x_837:
[----:B------:R-:W-:Y:S05]  /*0be0*/  BSYNC B0 ;  /* 0x0000000000007941 */ /* 0x000fea0003800000 */
.L_x_836:
[----:B-12---:R-:W-:Y:S01]  /*0bf0*/  VIADD R11, R9, 0x30 ;  /* 0x00000030090b7836 */ /* 0x006fe20000000000 */
[-C--:B------:R-:W-:Y:S01]  /*0c00*/  ISETP.GE.OR P4, PT, R17, R8.reuse, P3 ;  /* 0x000000081100720c */ /* 0x080fe20001f86670 */
[----:B------:R-:W-:Y:S01]  /*0c10*/  BSSY B0, `(.L_x_838) ;  /* 0x000001b000007945 */ /* 0x000fe20003800000 */
[C---:B---3--:R-:W-:Y:S02]  /*0c20*/  IADD3 R3, P0, R76.reuse, R9, RZ ;  /* 0x000000094c037210 */ /* 0x048fe40007f1e0ff */
[----:B------:R-:W-:Y:S02]  /*0c30*/  ISETP.GE.AND P1, PT, R11, R8, PT ;  /* 0x000000080b00720c */ /* 0x000fe40003f26270 */
[----:B------:R-:W-:Y:S02]  /*0c40*/  LEA.HI.X.SX32 R76, R76, R15, 0x1, P0 ;  /* 0x0000000f4c4c7211 */ /* 0x000fe400000f0eff */
[----:B------:R-:W-:Y:S01]  /*0c50*/  LEA R10, P0, R3, R4, 0x2 ;  /* 0x00000004030a7211 */ /* 0x000fe200078010ff */
[----:B------:R-:W-:Y:S01]  /*0c60*/  @!P6 IMAD.MOV.U32 R4, RZ, RZ, 0x7f800000 ;  /* 0x7f800000ff04e424 */ /* 0x000fe200078e00ff */
[----:B------:R-:W-:-:S02]  /*0c70*/  ISETP.GE.OR P3, PT, R11, R8, P3 ;  /* 0x000000080b00720c */ /* 0x000fc40001f66670 */
[----:B------:R-:W-:Y:S01]  /*0c80*/  LEA.HI.X R11, R3, R5, R76, 0x2, P0 ;  /* 0x00000005030b7211 */ /* 0x000fe200000f144c */
[----:B------:R-:W-:Y:S02]  /*0c90*/  @!P5 IMAD.MOV.U32 R3, RZ, RZ, 0x7f800000 ;  /* 0x7f800000ff03d424 */ /* 0x000fe400078e00ff */
[----:B------:R-:W-:Y:S02]  /*0ca0*/  @!P4 IMAD.MOV.U32 R2, RZ, RZ, 0x7f800000 ;  /* 0x7f800000ff02c424 */ /* 0x000fe400078e00ff */
[----:B------:R-:W-:Y:S06]  /*0cb0*/  @P1 BRA `(.L_x_839) ;  /* 0x0000000000401947 */ /* 0x000fec0003800000 */
[----:B------:R-:W-:Y:S01]  /*0cc0*/  IADD3 R9, P0, R9, 0x30, RZ ;  /* 0x0000003009097810 */ /* 0x000fe20007f1e0ff */
[----:B------:R-:W-:Y:S01]  /*0cd0*/  IMAD.MOV.U32 R12, RZ, RZ, R26 ;  /* 0x000000ffff0c7224 */ /* 0x000fe200078e001a */
[----:B------:R-:W-:Y:S02]  /*0ce0*/  MOV R13, R29 ;  /* 0x0000001d000d7202 */ /* 0x000fe40000000f00 */
[-C--:B------:R-:W-:Y:S01]  /*0cf0*/  ISETP.GE.AND P2, PT, R24, R0.reuse, PT ;  /* 0x000000001800720c */ /* 0x080fe20003f46270 */
[----:B------:R-:W-:Y:S01]  /*0d00*/  IMAD.X R5, RZ, RZ, R15, P0 ;  /* 0x000000ffff057224 */ /* 0x000fe200000e060f */
[----:B------:R-:W-:Y:S01]  /*0d10*/  ISETP.GE.AND P1, PT, R21, R0, PT ;  /* 0x000000001500720c */ /* 0x000fe20003f26270 */
[----:B------:R-:W-:-:S04]  /*0d20*/  IMAD.WIDE.U32 R12, R6, R9, R12 ;  /* 0x00000009060c7225 */ /* 0x000fc800078e000c */
[----:B------:R-:W-:Y:S01]  /*0d30*/  IMAD R5, R5, R6, RZ ;  /* 0x0000000605057224 */ /* 0x000fe200078e02ff */
[----:B------:R-:W-:-:S03]  /*0d40*/  LEA R6, P0, R12, R22, 0x1 ;  /* 0x000000160c067211 */ /* 0x000fc600078008ff */
[----:B------:R-:W-:-:S04]  /*0d50*/  IMAD R5, R7, R9, R5 ;  /* 0x0000000907057224 */ /* 0x000fc800078e0205 */
[----:B------:R-:W-:-:S05]  /*0d60*/  IMAD.IADD R5, R13, 0x1, R5 ;  /* 0x000000010d057824 */ /* 0x000fca00078e0205 */
[----:B------:R-:W-:Y:S02]  /*0d70*/  LEA.HI.X R7, R12, R23, R5, 0x1, P0 ;  /* 0x000000170c077211 */ /* 0x000fe400000f0c05 */
[----:B------:R-:W-:-:S03]  /*0d80*/  ISETP.GE.AND P0, PT, R19, R0, PT ;  /* 0x000000001300720c */ /* 0x000fc60003f06270 */
[----:B------:R1:W-:Y:S04]  /*0d90*/  @!P2 ST.E.128 desc[UR6][R6.64], RZ ;  /* 0x000000ff0600a985 */ /* 0x0003e8000c101d06 */
[----:B------:R1:W-:Y:S06]  /*0da0*/  @!P1 ST.E.128 desc[UR6][R6.64+0x80], RZ ;  /* 0x000080ff06009985 */ /* 0x0003ec000c101d06 */
[----:B------:R1:W-:Y:S02]  /*0db0*/  @!P0 ST.E.128 desc[UR6][R6.64+0x100], RZ ;  /* 0x000100ff06008985 */ /* 0x0003e4000c101d06 */
.L_x_839:
[----:B------:R-:W-:Y:S05]  /*0dc0*/  BSYNC B0 ;  /* 0x0000000000007941 */ /* 0x000fea0003800000 */
.L_x_838:
[----:B------:R-:W-:Y:S01]  /*0dd0*/  MOV R207, 0x0 ;  /* 0x0000000000cf7802 */ /* 0x000fe20000000f00 */
[----:B------:R-:W-:Y:S04]  /*0de0*/  @!P6 ST.E desc[UR6][R10.64], R4 ;  /* 0x000000040a00e985 */ /* 0x000fe8000c101906 */
[----:B------:R-:W-:Y:S04]  /*0df0*/  @!P5 ST.E desc[UR6][R10.64+0x40], R3 ;  /* 0x000040030a00d985 */ /* 0x000fe8000c101906 */
[----:B------:R1:W-:Y:S02]  /*0e00*/  @!P4 ST.E desc[UR6][R10.64+0x80], R2 ;  /* 0x000080020a00c985 */ /* 0x0003e4000c101906 */
[----:B-1----:R-:W-:Y:S05]  /*0e10*/  @P3 RET.REL.NODEC R206 `(_ZN5flash24flash_fwd_splitkv_kernelI23Flash_fwd_kernel_traitsILi192ELi64ELi64ELi4ELb0ELb0EN7cutlass10bfloat16_tE19Flash_kernel_traitsILi192ELi64ELi64ELi4ES3_EELb0ELb0ELb0ELb0ELb0ELb0ELb0ELb1EEEvNS_16Flash_fwd_paramsE) ;  /* 0xfffffff0ce783950 */ /* 0x002fea0003c3ffff */
[----:B------:R-:W-:Y:S02]  /*0e20*/  MOV R3, 0x7f800000 ;  /* 0x7f80000000037802 */ /* 0x000fe40000000f00 */
[----:B------:R-:W-:-:S03]  /*0e30*/  MOV R207, 0x0 ;  /* 0x0000000000cf7802 */ /* 0x000fc60000000f00 */
[----:B------:R1:W-:Y:S02]  /*0e40*/  ST.E desc[UR6][R10.64+0xc0], R3 ;  /* 0x0000c0030a007985 */ /* 0x0003e4000c101906 */
[----:B-1----:R-:W-:Y:S05]  /*0e50*/  RET.REL.NODEC R206 `(_ZN5flash24flash_fwd_splitkv_kernelI23Flash_fwd_kernel_traitsILi192ELi64ELi64ELi4ELb0ELb0EN7cutlass10bfloat16_tE19Flash_kernel_traitsILi192ELi64ELi64ELi4ES3_EELb0ELb0ELb0ELb0ELb0ELb0ELb0ELb1EEEvNS_16Flash_fwd_paramsE) ;  /* 0xfffffff0ce687950 */ /* 0x002fea0003c3ffff */
.L_x_831:
[----:B------:R-:W2:Y:S04]  /*0e60*/  LD.E.64 R6, desc[UR6][R16.64+0x160] ;  /* 0x0001600610067980 */ /* 0x000ea8000c101b00 */
[----:B------:R-:W3:Y:S01]  /*0e70*/  LD.E.64 R8, desc[UR6][R16.64+0x158] ;  /* 0x0001580610087980 */ /* 0x000ee2000c101b00 */
[----:B--2---:R-:W-:-:S04]  /*0e80*/  ISETP.NE.U32.AND P1, PT, R6, RZ, PT ;  /* 0x000000ff0600720c */ /* 0x004fc80003f25070 */
[----:B------:R-:W-:-:S13]  /*0e90*/  ISETP.NE.AND.EX P1, PT, R7, RZ, PT, P1 ;  /* 0x000000ff0700720c */ /* 0x000fda0003f25310 */
[----:B------:R-:W2:Y:S01]  /*0ea0*/  @P1 LD.E.64 R4, desc[UR6][R16.64+0x168] ;  /* 0x0001680610041980 */ /* 0x000ea2000c101b00 */
[----:B---3--:R-:W-:Y:S01]  /*0eb0*/  ISETP.NE.U32.AND P0, PT, R8, RZ, PT ;  /* 0x000000ff0800720c */ /* 0x008fe20003f05070 */
[----:B------:R-:W-:-:S03]  /*0ec0*/  IMAD.MOV.U32 R10, RZ, RZ, R207 ;  /* 0x000000ffff0a7224 */ /* 0x000fc600078e00cf */
[----:B------:R-:W-:Y:S02]  /*0ed0*/  ISETP.NE.AND.EX P0, PT, R9, RZ, PT, P0 ;  /* 0x000000ff0900720c */ /* 0x000fe40003f05300 */
[----:B------:R-:W-:Y:S02]  /*0ee0*/  @P1 SHF.R.S32.HI R0, RZ, 0x1f, R207 ;  /* 0x0000001fff001819 */ /* 0x000fe400000114cf */
[----:B------:R-:W-:-:S09]  /*0ef0*/  CS2R R212, SRZ ;  /* 0x0000000000d47805 */ /* 0x000fd2000001ff00 */
[----:B------:R-:W-:-:S05]  /*0f00*/  @P0 IMAD.WIDE R8, R207, 0x4, R8 ;  /* 0x00000004cf080825 */ /* 0x000fca00078e0208 */
[----:B------:R1:W5:Y:S01]  /*0f10*/  @P0 LD.E R10, desc[UR6][R8.64] ;  /* 0x00000006080a0980 */ /* 0x000362000c101900 */
[----:B------:R-:W-:Y:S01]  /*0f20*/  BSSY B0, `(.L_x_840) ;  /* 0x00000b0000007945 */ /* 0x000fe20003800000 */
[-C--:B--2---:R-:W-:Y:S02]  /*0f30*/  @P1 IMAD R5, R5, R207.reuse, RZ ;  /* 0x000000cf05051224 */ /* 0x084fe400078e02ff */
[----:B------:R-:W-:-:S04]  /*0f40*/  @P1 IMAD.WIDE.U32 R2, R4, R207, RZ ;  /* 0x000000cf04021225 */ /* 0x000fc800078e00ff */
[----:B------:R-:W-:Y:S01]  /*0f50*/  @P1 IMAD R0, R4, R0, R5 ;  /* 0x0000000004001224 */ /* 0x000fe200078e0205 */
[----:B------:R-:W-:-:S03]  /*0f60*/  @P1 LEA R212, P0, R2, R6, 0x2 ;  /* 0x0000000602d41211 */ /* 0x000fc600078010ff */
[----:B------:R-:W-:-:S05]  /*0f70*/  @P1 IMAD.IADD R0, R3, 0x1, R0 ;  /* 0x0000000103001824 */ /* 0x000fca00078e0200 */
[----:B------:R-:W-:Y:S02]  /*0f80*/  @P1 LEA.HI.X R213, R2, R7, R0, 0x2, P0 ;  /* 0x0000000702d51211 */ /* 0x000fe400000f1400 */
[----:B------:R-:W-:-:S04]  /*0f90*/  ISETP.NE.U32.AND P0, PT, R212, RZ, PT ;  /* 0x000000ffd400720c */ /* 0x000fc80003f05070 */
[----:B------:R-:W-:-:S13]  /*0fa0*/  ISETP.NE.AND.EX P0, PT, R213, RZ, PT, P0 ;  /* 0x000000ffd500720c */ /* 0x000fda0003f05300 */
[----:B-1----:R-:W-:Y:S05]  /*0fb0*/  @!P0 BRA `(.L_x_841) ;  /* 0x0000000400508947 */ /* 0x002fea0003800000 */
[----:B------:R-:W2:Y:S04]  /*0fc0*/  LD.E R8, desc[UR6][R16.64+0x170] ;  /* 0x0001700610087980 */ /* 0x000ea8000c101900 */
[----:B------:R-:W3:Y:S01]  /*0fd0*/  LD.E R2, desc[UR6][R16.64+0x68] ;  /* 0x0000680610027980 */ /* 0x000ee2000c101900 */
[----:B------:R-:W-:-:S03]  /*0fe0*/  LEA R9, R133, 0xffffffc0, 0x6 ;  /* 0xffffffc085097811 */ /* 0x000fc600078e30ff */
[----:B------:R-:W4:Y:S04]  /*0ff0*/  LD.E.64 R18, desc[UR6][R16.64+0x20] ;  /* 0x0000200610127980 */ /* 0x000f28000c101b00 */
[----:B------:R-:W4:Y:S04]  /*1000*/  LD.E.64 R66, desc[UR6][R16.64+0x38] ;  /* 0x0000380610427980 */ /* 0x000f28000c101b00 */
[----:B------:R-:W4:Y:S04]  /*1010*/  LD.E.64 R14, desc[UR6][R16.64+0x50] ;  /* 0x00005006100e7980 */ /* 0x000f28000c101b00 */
[----:B------:R-:W4:Y:S04]  /*1020*/  LD.E.64 R12, desc[UR6][R16.64+0x28] ;  /* 0x00002806100c7980 */ /* 0x000f28000c101b00 */
[----:B------:R-:W5:Y:S04]  /*1030*/  LD.E.64 R28, desc[UR6][R16.64+0x58] ;  /* 0x00005806101c7980 */ /* 0x000f68000c101b00 */
[----:B------:R-:W5:Y:S01]  /*1040*/  LD.E.64 R64, desc[UR6][R16.64+0x40] ;  /* 0x0000400610407980 */ /* 0x000f62000c101b00 */
[----:B--2---:R-:W-:-:S04]  /*1050*/  IABS R4, R8 ;  /* 0x0000000800047213 */ /* 0x004fc80000000000 */
[----:B------:R-:W1:Y:S08]  /*1060*/  I2F.RP R5, R4 ;  /* 0x0000000400057306 */ /* 0x000e700000209400 */
[----:B-1---5:R-:W1:Y:S02]  /*1070*/  MUFU.RCP R10, R5 ;  /* 0x00000005000a7308 */ /* 0x022e640000001000 */
[----:B-1----:R-:W-:-:S06]  /*1080*/  VIADD R10, R10, 0xffffffe ;  /* 0x0ffffffe0a0a7836 */ /* 0x002fcc0000000000 */
[----:B------:R-:W1:Y:S01]  /*1090*/  F2I.FTZ.U32.TRUNC.NTZ R11, R10 ;  /* 0x0000000a000b7305 */ /* 0x000e62000021f000 */
[----:B------:R-:W-:Y:S01]  /*10a0*/  IABS R0, R8 ;  /* 0x0000000800007213 */ /* 0x000fe20000000000 */
[----:B-1----:R-:W-:Y:S01]  /*10b0*/  IMAD.MOV R3, RZ, RZ, -R11 ;  /* 0x000000ffff037224 */ /* 0x002fe200078e0a0b */
[----:B------:R-:W-:-:S03]  /*10c0*/  MOV R10, RZ ;  /* 0x000000ff000a7202 */ /* 0x000fc60000000f00 */
[----:B------:R-:W-:Y:S01]  /*10d0*/  IMAD R6, R3, R4, RZ ;  /* 0x0000000403067224 */ /* 0x000fe200078e02ff */
[----:B------:R-:W-:-:S03]  /*10e0*/  IABS R3, R9 ;  /* 0x0000000900037213 */ /* 0x000fc60000000000 */
[----:B------:R-:W-:-:S04]  /*10f0*/  IMAD.HI.U32 R6, R11, R6, R10 ;  /* 0x000000060b067227 */ /* 0x000fc800078e000a */
[----:B------:R-:W-:Y:S02]  /*1100*/  IMAD.MOV R0, RZ, RZ, -R0 ;  /* 0x000000ffff007224 */ /* 0x000fe400078e0a00 */
[----:B------:R-:W-:-:S04]  /*1110*/  IMAD.HI.U32 R7, R6, R3, RZ ;  /* 0x0000000306077227 */ /* 0x000fc800078e00ff */
[----:B------:R-:W-:-:S05]  /*1120*/  IMAD R3, R7, R0, R3 ;  /* 0x0000000007037224 */ /* 0x000fca00078e0203 */
[----:B------:R-:W-:Y:S02]  /*1130*/  ISETP.GT.U32.AND P1, PT, R4, R3, PT ;  /* 0x000000030400720c */ /* 0x000fe40003f24070 */
[----:B------:R-:W-:-:S11]  /*1140*/  LOP3.LUT R0, R9, R8, RZ, 0x3c, !PT ;  /* 0x0000000809007212 */ /* 0x000fd600078e3cff */
[----:B------:R-:W-:-:S04]  /*1150*/  @!P1 IADD3 R3, R3, -R4, RZ ;  /* 0x8000000403039210 */ /* 0x000fc80007ffe0ff */
[----:B------:R-:W-:Y:S01]  /*1160*/  ISETP.GE.U32.AND P2, PT, R3, R4, PT ;  /* 0x000000040300720c */ /* 0x000fe20003f46070 */
[----:B------:R-:W-:Y:S01]  /*1170*/  @!P1 VIADD R7, R7, 0x1 ;  /* 0x0000000107079836 */ /* 0x000fe20000000000 */
[----:B------:R-:W-:Y:S02]  /*1180*/  ISETP.GE.AND P0, PT, R0, RZ, PT ;  /* 0x000000ff0000720c */ /* 0x000fe40003f06270 */
[----:B------:R-:W-:-:S09]  /*1190*/  ISETP.NE.AND P1, PT, R8, RZ, PT ;  /* 0x000000ff0800720c */ /* 0x000fd20003f25270 */
[----:B------:R-:W-:-:S05]  /*11a0*/  @P2 IADD3 R7, R7, 0x1, RZ ;  /* 0x0000000107072810 */ /* 0x000fca0007ffe0ff */
[----:B------:R-:W-:Y:S01]  /*11b0*/  @!P0 IMAD.MOV R7, RZ, RZ, -R7 ;  /* 0x000000ffff078224 */ /* 0x000fe200078e0a07 */
[----:B------:R-:W-:-:S05]  /*11c0*/  @!P1 LOP3.LUT R7, RZ, R8, RZ, 0x33, !PT ;  /* 0x00000008ff079212 */ /* 0x000fca00078e33ff */
[----:B------:R-:W-:-:S05]  /*11d0*/  IMAD.WIDE R4, R7, 0x4, R212 ;  /* 0x0000000407047825 */ /* 0x000fca00078e02d4 */
[----:B------:R1:W2:Y:S01]  /*11e0*/  LD.E R0, desc[UR6][R4.64] ;  /* 0x0000000604007980 */ /* 0x0002a2000c101900 */
[----:B---3--:R-:W-:-:S04]  /*11f0*/  IABS R6, R2 ;  /* 0x0000000200067213 */ /* 0x008fc80000000000 */
[----:B------:R-:W3:Y:S08]  /*1200*/  I2F.RP R20, R6 ;  /* 0x0000000600147306 */ /* 0x000ef00000209400 */
[----:B---3--:R-:W3:Y:S02]  /*1210*/  MUFU.RCP R11, R20 ;  /* 0x00000014000b7308 */ /* 0x008ee40000001000 */
[----:B---3--:R-:W-:-:S06]  /*1220*/  IADD3 R11, R11, 0xffffffe, RZ ;  /* 0x0ffffffe0b0b7810 */ /* 0x008fcc0007ffe0ff */
[----:B------:R-:W3:Y:S01]  /*1230*/  F2I.FTZ.U32.TRUNC.NTZ R25, R11 ;  /* 0x0000000b00197305 */ /* 0x000ee2000021f000 */
[----:B------:R-:W-:Y:S02]  /*1240*/  MOV R24, RZ ;  /* 0x000000ff00187202 */ /* 0x000fe40000000f00 */
[----:B-1----:R-:W-:Y:S02]  /*1250*/  IABS R5, R205 ;  /* 0x000000cd00057213 */ /* 0x002fe40000000000 */
[----:B------:R-:W-:Y:S01]  /*1260*/  IABS R4, R2 ;  /* 0x0000000200047213 */ /* 0x000fe20000000000 */
[----:B---3--:R-:W-:-:S04]  /*1270*/  IMAD.MOV R3, RZ, RZ, -R25 ;  /* 0x000000ffff037224 */ /* 0x008fc800078e0a19 */
[----:B------:R-:W-:-:S04]  /*1280*/  IMAD R10, R3, R6, RZ ;  /* 0x00000006030a7224 */ /* 0x000fc800078e02ff */
[----:B------:R-:W-:-:S04]  /*1290*/  IMAD.HI.U32 R10, R25, R10, R24 ;  /* 0x0000000a190a7227 */ /* 0x000fc800078e0018 */
[----:B------:R-:W-:Y:S02]  /*12a0*/  IMAD.MOV R4, RZ, RZ, -R4 ;  /* 0x000000ffff047224 */ /* 0x000fe400078e0a04 */
[----:B------:R-:W-:-:S04]  /*12b0*/  IMAD.HI.U32 R3, R10, R5, RZ ;  /* 0x000000050a037227 */ /* 0x000fc800078e00ff */
[----:B------:R-:W-:-:S05]  /*12c0*/  IMAD R5, R3, R4, R5 ;  /* 0x0000000403057224 */ /* 0x000fca00078e0205 */
[----:B------:R-:W-:-:S13]  /*12d0*/  ISETP.GT.U32.AND P1, PT, R6, R5, PT ;  /* 0x000000050600720c */ /* 0x000fda0003f24070 */
[----:B------:R-:W-:-:S04]  /*12e0*/  @!P1 IADD3 R5, R5, -R6, RZ ;  /* 0x8000000605059210 */ /* 0x000fc80007ffe0ff */
[----:B------:R-:W-:Y:S01]  /*12f0*/  ISETP.GE.U32.AND P2, PT, R5, R6, PT ;  /* 0x000000060500720c */ /* 0x000fe20003f46070 */
[----:B------:R-:W-:Y:S01]  /*1300*/  IMAD.MOV R6, RZ, RZ, -R7 ;  /* 0x000000ffff067224 */ /* 0x000fe200078e0a07 */
[----:B------:R-:W-:Y:S02]  /*1310*/  LOP3.LUT R5, R205, R2, RZ, 0x3c, !PT ;  /* 0x00000002cd057212 */ /* 0x000fe400078e3cff */
[----:B------:R-:W-:Y:S02]  /*1320*/  @!P1 IADD3 R3, R3, 0x1, RZ ;  /* 0x0000000103039810 */ /* 0x000fe40007ffe0ff */
[----:B------:R-:W-:Y:S02]  /*1330*/  ISETP.GE.AND P0, PT, R5, RZ, PT ;  /* 0x000000ff0500720c */ /* 0x000fe40003f06270 */
[----:B------:R-:W-:Y:S01]  /*1340*/  ISETP.NE.AND P1, PT, R2, RZ, PT ;  /* 0x000000ff0200720c */ /* 0x000fe20003f25270 */
[----:B------:R-:W-:-:S04]  /*1350*/  IMAD R9, R8, R6, R9 ;  /* 0x0000000608097224 */ /* 0x000fc800078e0209 */
[----:B------:R-:W-:Y:S01]  /*1360*/  @P2 VIADD R3, R3, 0x1 ;  /* 0x0000000103032836 */ /* 0x000fe20000000000 */
[----:B------:R-:W-:Y:S02]  /*1370*/  SHF.R.S32.HI R21, RZ, 0x1f, R9 ;  /* 0x0000001fff157819 */ /* 0x000fe40000011409 */
[----:B--2---:R-:W-:Y:S01]  /*1380*/  SHF.R.S32.HI R7, RZ, 0x1f, R0 ;  /* 0x0000001fff077819 */ /* 0x004fe20000011400 */
[-C--:B----4-:R-:W-:Y:S02]  /*1390*/  IMAD R4, R19, R0.reuse, RZ ;  /* 0x0000000013047224 */ /* 0x090fe400078e02ff */
[----:B------:R-:W-:-:S04]  /*13a0*/  IMAD.WIDE.U32 R10, R18, R0, RZ ;  /* 0x00000000120a7225 */ /* 0x000fc800078e00ff */
[----:B------:R-:W-:-:S05]  /*13b0*/  IMAD R4, R18, R7, R4 ;  /* 0x0000000712047224 */ /* 0x000fca00078e0204 */
[----:B------:R-:W-:Y:S01]  /*13c0*/  IADD3 R11, R11, R4, RZ ;  /* 0x000000040b0b7210 */ /* 0x000fe20007ffe0ff */
[----:B------:R-:W-:Y:S02]  /*13d0*/  IMAD.MOV.U32 R4, RZ, RZ, R3 ;  /* 0x000000ffff047224 */ /* 0x000fe400078e0003 */
[----:B------:R-:W-:Y:S02]  /*13e0*/  IMAD R3, R67, R9, RZ ;  /* 0x0000000943037224 */ /* 0x000fe400078e02ff */
[----:B------:R-:W-:Y:S01]  /*13f0*/  IMAD.WIDE.U32 R10, R9, R66, R10 ;  /* 0x00000042090a7225 */ /* 0x000fe200078e000a */
[----:B------:R-:W-:Y:S02]  /*1400*/  @!P0 IADD3 R4, -R4, RZ, RZ ;  /* 0x000000ff04048210 */ /* 0x000fe40007ffe1ff */
[----:B------:R-:W-:Y:S01]  /*1410*/  @!P1 LOP3.LUT R4, RZ, R2, RZ, 0x33, !PT ;  /* 0x00000002ff049212 */ /* 0x000fe200078e33ff */
[----:B------:R-:W-:-:S03]  /*1420*/  IMAD R3, R66, R21, R3 ;  /* 0x0000001542037224 */ /* 0x000fc600078e0203 */
[----:B------:R-:W-:Y:S01]  /*1430*/  SHF.R.S32.HI R5, RZ, 0x1f, R4 ;  /* 0x0000001fff057819 */ /* 0x000fe20000011404 */
[----:B------:R-:W-:Y:S02]  /*1440*/  IMAD.IADD R11, R11, 0x1, R3 ;  /* 0x000000010b0b7824 */ /* 0x000fe400078e0203 */
[----:B------:R-:W-:Y:S02]  /*1450*/  IMAD R3, R15, R4, RZ ;  /* 0x000000040f037224 */ /* 0x000fe400078e02ff */
[-C--:B------:R-:W-:Y:S02]  /*1460*/  IMAD R2, R13, R0.reuse, RZ ;  /* 0x000000000d027224 */ /* 0x080fe400078e02ff */
[----:B------:R-:W-:Y:S02]  /*1470*/  IMAD R3, R14, R5, R3 ;  /* 0x000000050e037224 */ /* 0x000fe400078e0203 */
[----:B------:R-:W-:-:S04]  /*1480*/  IMAD.WIDE.U32 R18, R12, R0, RZ ;  /* 0x000000000c127225 */ /* 0x000fc800078e00ff */
[----:B------:R-:W-:-:S04]  /*1490*/  IMAD.WIDE.U32 R14, R4, R14, R10 ;  /* 0x0000000e040e7225 */ /* 0x000fc800078e000a */
[----:B------:R-:W-:Y:S01]  /*14a0*/  IMAD R7, R12, R7, R2 ;  /* 0x000000070c077224 */ /* 0x000fe200078e0202 */
[----:B------:R-:W-:Y:S02]  /*14b0*/  MOV R2, R18 ;  /* 0x0000001200027202 */ /* 0x000fe40000000f00 */
[----:B------:R-:W-:Y:S01]  /*14c0*/  IADD3 R3, R15, R3, RZ ;  /* 0x000000030f037210 */ /* 0x000fe20007ffe0ff */
[----:B------:R-:W-:Y:S01]  /*14d0*/  IMAD.IADD R11, R19, 0x1, R7 ;  /* 0x00000001130b7824 */ /* 0x000fe200078e0207 */
[----:B------:R-:W-:Y:S01]  /*14e0*/  MOV R0, R14 ;  /* 0x0000000e00007202 */ /* 0x000fe20000000f00 */
[----:B------:R-:W-:Y:S05]  /*14f0*/  BRA `(.L_x_842) ;  /* 0x0000000400487947 */ /* 0x000fea0003800000 */
.L_x_841:
[----:B------:R-:W2:Y:S01]  /*1500*/  LD.E R4, desc[UR6][R16.64+0x68] ;  /* 0x0000680610047980 */ /* 0x000ea2000c101900 */
[----:B------:R-:W-:-:S03]  /*1510*/  ISETP.NE.AND P3, PT, R12, -0x1, PT ;  /* 0xffffffff0c00780c */ /* 0x000fc60003f65270 */
[----:B------:R-:W3:Y:S04]  /*1520*/  LD.E.64 R66, desc[UR6][R16.64+0x38] ;  /* 0x0000380610427980 */ /* 0x000ee8000c101b00 */
[----:B------:R-:W4:Y:S04]  /*1530*/  LD.E.64 R64, desc[UR6][R16.64+0x40] ;  /* 0x0000400610407980 */ /* 0x000f28000c101b00 */
[----:B------:R-:W4:Y:S04]  /*1540*/  LD.E.64 R14, desc[UR6][R16.64+0x50] ;  /* 0x00005006100e7980 */ /* 0x000f28000c101b00 */
[----:B------:R-:W4:Y:S04]  /*1550*/  @!P3 LD.E.64 R20, desc[UR6][R16.64+0x20] ;  /* 0x000020061014b980 */ /* 0x000f28000c101b00 */
[----:B------:R-:W4:Y:S04]  /*1560*/  @!P3 LD.E.64 R18, desc[UR6][R16.64+0x28] ;  /* 0x000028061012b980 */ /* 0x000f28000c101b00 */
[----:B------:R1:W5:Y:S01]  /*1570*/  LD.E.64 R28, desc[UR6][R16.64+0x58] ;  /* 0x00005806101c7980 */ /* 0x000362000c101b00 */
[----:B------:R-:W-:-:S02]  /*1580*/  MOV R8, RZ ;  /* 0x000000ff00087202 */ /* 0x000fc40000000f00 */
[----:B--2---:R-:W-:-:S04]  /*1590*/  IABS R3, R4 ;  /* 0x0000000400037213 */ /* 0x004fc80000000000 */
[----:B------:R-:W2:Y:S08]  /*15a0*/  I2F.RP R6, R3 ;  /* 0x0000000300067306 */ /* 0x000eb00000209400 */
[----:B--2---:R-:W2:Y:S02]  /*15b0*/  MUFU.RCP R2, R6 ;  /* 0x0000000600027308 */ /* 0x004ea40000001000 */
[----:B--2---:R-:W-:-:S06]  /*15c0*/  IADD3 R2, R2, 0xffffffe, RZ ;  /* 0x0ffffffe02027810 */ /* 0x004fcc0007ffe0ff */
[----:B------:R-:W2:Y:S01]  /*15d0*/  F2I.FTZ.U32.TRUNC.NTZ R9, R2 ;  /* 0x0000000200097305 */ /* 0x000ea2000021f000 */
[----:B------:R-:W-:Y:S01]  /*15e0*/  IABS R7, R4 ;  /* 0x0000000400077213 */ /* 0x000fe20000000000 */
[----:B--2---:R-:W-:-:S04]  /*15f0*/  IMAD.MOV R0, RZ, RZ, -R9 ;  /* 0x000000ffff007224 */ /* 0x004fc800078e0a09 */
[----:B------:R-:W-:Y:S01]  /*1600*/  IMAD R5, R0, R3, RZ ;  /* 0x0000000300057224 */ /* 0x000fe200078e02ff */
[----:B------:R-:W-:-:S03]  /*1610*/  IABS R0, R205 ;  /* 0x000000cd00007213 */ /* 0x000fc60000000000 */
[----:B------:R-:W-:-:S04]  /*1620*/  IMAD.HI.U32 R5, R9, R5, R8 ;  /* 0x0000000509057227 */ /* 0x000fc800078e0008 */
[----:B------:R-:W-:Y:S02]  /*1630*/  IMAD.MOV R7, RZ, RZ, -R7 ;  /* 0x000000ffff077224 */ /* 0x000fe400078e0a07 */
[----:B------:R-:W-:-:S04]  /*1640*/  IMAD.HI.U32 R2, R5, R0, RZ ;  /* 0x0000000005027227 */ /* 0x000fc800078e00ff */
[----:B------:R-:W-:-:S05]  /*1650*/  IMAD R0, R2, R7, R0 ;  /* 0x0000000702007224 */ /* 0x000fca00078e0200 */
[----:B------:R-:W-:Y:S01]  /*1660*/  ISETP.GT.U32.AND P0, PT, R3, R0, PT ;  /* 0x000000000300720c */ /* 0x000fe20003f04070 */
[-C--:B---3--:R-:W-:Y:S01]  /*1670*/  @!P3 IMAD R5, R67, R11.reuse, RZ ;  /* 0x0000000b4305b224 */ /* 0x088fe200078e02ff */
[----:B------:R-:W-:Y:S01]  /*1680*/  @!P3 SHF.R.S32.HI R6, RZ, 0x1f, R11 ;  /* 0x0000001fff06b819 */ /* 0x000fe2000001140b */
[----:B------:R-:W-:Y:S01]  /*1690*/  @!P3 IMAD.WIDE.U32 R26, R66, R11, RZ ;  /* 0x0000000b421ab225 */ /* 0x000fe200078e00ff */
[----:B------:R-:W-:-:S03]  /*16a0*/  @P3 IADD3 R8, R11, R12, RZ ;  /* 0x0000000c0b083210 */ /* 0x000fc60007ffe0ff */
[----:B------:R-:W-:Y:S01]  /*16b0*/  @!P3 IMAD R5, R6, R66, R5 ;  /* 0x000000420605b224 */ /* 0x000fe200078e0205 */
[----:B-----5:R-:W-:Y:S01]  /*16c0*/  @!P3 SHF.R.S32.HI R6, RZ, 0x1f, R10 ;  /* 0x0000001fff06b819 */ /* 0x020fe2000001140a */
[----:B------:R-:W-:-:S04]  /*16d0*/  @P3 IMAD R7, R67, R8, RZ ;  /* 0x0000000843073224 */ /* 0x000fc800078e02ff */
[-C--:B------:R-:W-:Y:S01]  /*16e0*/  @!P0 IADD3 R0, R0, -R3.reuse, RZ ;  /* 0x8000000300008210 */ /* 0x080fe20007ffe0ff */
[----:B------:R-:W-:Y:S02]  /*16f0*/  @!P3 IMAD.IADD R9, R27, 0x1, R5 ;  /* 0x000000011b09b824 */ /* 0x000fe400078e0205 */
[----:B------:R-:W-:Y:S01]  /*1700*/  @P3 IMAD.WIDE.U32 R24, R66, R8, RZ ;  /* 0x0000000842183225 */ /* 0x000fe200078e00ff */
[----:B------:R-:W-:Y:S02]  /*1710*/  @!P3 MOV R8, R26 ;  /* 0x0000001a0008b202 */ /* 0x000fe40000000f00 */
[----:B------:R-:W-:Y:S01]  /*1720*/  ISETP.GE.U32.AND P2, PT, R0, R3, PT ;  /* 0x000000030000720c */ /* 0x000fe20003f46070 */
[----:B----4-:R-:W-:Y:S01]  /*1730*/  @!P3 IMAD R5, R21, R10, RZ ;  /* 0x0000000a1505b224 */ /* 0x010fe200078e02ff */
[----:B------:R-:W-:-:S03]  /*1740*/  LOP3.LUT R0, R205, R4, RZ, 0x3c, !PT ;  /* 0x00000004cd007212 */ /* 0x000fc600078e3cff */
[C---:B------:R-:W-:Y:S02]  /*1750*/  @!P3 IMAD R5, R20.reuse, R6, R5 ;  /* 0x000000061405b224 */ /* 0x040fe400078e0205 */
[----:B------:R-:W-:Y:S01]  /*1760*/  @!P3 IMAD.WIDE.U32 R20, R20, R10, R8 ;  /* 0x0000000a1414b225 */ /* 0x000fe200078e0008 */
[----:B------:R-:W-:Y:S02]  /*1770*/  ISETP.GE.AND P1, PT, R0, RZ, PT ;  /* 0x000000ff0000720c */ /* 0x000fe40003f26270 */
[----:B------:R-:W-:Y:S01]  /*1780*/  @P3 IADD3 R7, R25, R7, RZ ;  /* 0x0000000719073210 */ /* 0x000fe20007ffe0ff */
[----:B------:R-:W-:Y:S02]  /*1790*/  @P3 IMAD.MOV.U32 R8, RZ, RZ, R24 ;  /* 0x000000ffff083224 */ /* 0x000fe400078e0018 */
[----:B------:R-:W-:Y:S01]  /*17a0*/  @!P0 VIADD R2, R2, 0x1 ;  /* 0x0000000102028836 */ /* 0x000fe20000000000 */
[----:B------:R-:W-:Y:S01]  /*17b0*/  ISETP.NE.AND P0, PT, R4, RZ, PT ;  /* 0x000000ff0400720c */ /* 0x000fe20003f05270 */
[----:B------:R-:W-:Y:S01]  /*17c0*/  @!P3 IMAD.MOV.U32 R8, RZ, RZ, R20 ;  /* 0x000000ffff08b224 */ /* 0x000fe200078e0014 */
[----:B------:R-:W-:-:S02]  /*17d0*/  @!P3 IADD3 R7, R21, R5, RZ ;  /* 0x000000051507b210 */ /* 0x000fc40007ffe0ff */
[----:B------:R-:W-:Y:S01]  /*17e0*/  LEA R9, R133, 0xffffffc0, 0x6 ;  /* 0xffffffc085097811 */ /* 0x000fe200078e30ff */
[----:B------:R-:W-:Y:S01]  /*17f0*/  @!P3 IMAD R5, R65, R11, RZ ;  /* 0x0000000b4105b224 */ /* 0x000fe200078e02ff */
[----:B------:R-:W-:Y:S02]  /*1800*/  @!P3 SHF.R.S32.HI R3, RZ, 0x1f, R11 ;  /* 0x0000001fff03b819 */ /* 0x000fe4000001140b */
[----:B------:R-:W-:Y:S01]  /*1810*/  @P2 IADD3 R2, R2, 0x1, RZ ;  /* 0x0000000102022810 */ /* 0x000fe20007ffe0ff */
[----:B------:R-:W-:Y:S01]  /*1820*/  IMAD R6, R67, R9, RZ ;  /* 0x0000000943067224 */ /* 0x000fe200078e02ff */
[----:B------:R-:W-:Y:S02]  /*1830*/  SHF.R.S32.HI R21, RZ, 0x1f, R9 ;  /* 0x0000001fff157819 */ /* 0x000fe40000011409 */
[----:B------:R-:W-:Y:S02]  /*1840*/  MOV R26, R8 ;  /* 0x00000008001a7202 */ /* 0x000fe40000000f00 */
[----:B------:R-:W-:Y:S01]  /*1850*/  MOV R27, R7 ;  /* 0x00000007001b7202 */ /* 0x000fe20000000f00 */
[----:B------:R-:W-:Y:S01]  /*1860*/  @!P3 IMAD R3, R3, R64, R5 ;  /* 0x000000400303b224 */ /* 0x000fe200078e0205 */
[----:B------:R-:W-:Y:S01]  /*1870*/  MOV R7, R2 ;  /* 0x0000000200077202 */ /* 0x000fe20000000f00 */
[----:B------:R-:W-:Y:S01]  /*1880*/  @!P3 IMAD.WIDE.U32 R24, R64, R11, RZ ;  /* 0x0000000b4018b225 */ /* 0x000fe200078e00ff */
[----:B------:R-:W-:-:S03]  /*1890*/  @P3 IADD3 R0, R11, R12, RZ ;  /* 0x0000000c0b003210 */ /* 0x000fc60007ffe0ff */
[----:B------:R-:W-:Y:S02]  /*18a0*/  IMAD R6, R21, R66, R6 ;  /* 0x0000004215067224 */ /* 0x000fe400078e0206 */
[----:B------:R-:W-:Y:S01]  /*18b0*/  IMAD.WIDE.U32 R26, R66, R9, R26 ;  /* 0x00000009421a7225 */ /* 0x000fe200078e001a */
[----:B------:R-:W-:-:S03]  /*18c0*/  @!P1 IADD3 R7, -R7, RZ, RZ ;  /* 0x000000ff07079210 */ /* 0x000fc60007ffe1ff */
[----:B------:R-:W-:Y:S01]  /*18d0*/  @!P3 IMAD.IADD R25, R25, 0x1, R3 ;  /* 0x000000011919b824 */ /* 0x000fe200078e0203 */
[----:B------:R-:W-:Y:S01]  /*18e0*/  @!P3 SHF.R.S32.HI R3, RZ, 0x1f, R10 ;  /* 0x0000001fff03b819 */ /* 0x000fe2000001140a */
[----:B------:R-:W-:Y:S01]  /*18f0*/  @!P3 IMAD R2, R19, R10, RZ ;  /* 0x0000000a1302b224 */ /* 0x000fe200078e02ff */
[----:B------:R-:W-:Y:S01]  /*1900*/  @!P0 LOP3.LUT R7, RZ, R4, RZ, 0x33, !PT ;  /* 0x00000004ff078212 */ /* 0x000fe200078e33ff */
[----:B------:R-:W-:Y:S01]  /*1910*/  IMAD.MOV.U32 R12, RZ, RZ, R26 ;  /* 0x000000ffff0c7224 */ /* 0x000fe200078e001a */
[----:B------:R-:W-:Y:S01]  /*1920*/  IADD3 R13, R27, R6, RZ ;  /* 0x000000061b0d7210 */ /* 0x000fe20007ffe0ff */
[-C--:B------:R-:W-:Y:S01]  /*1930*/  @P3 IMAD R11, R65, R0.reuse, RZ ;  /* 0x00000000410b3224 */ /* 0x080fe200078e02ff */
[----:B------:R-:W-:Y:S01]  /*1940*/  SHF.R.S32.HI R5, RZ, 0x1f, R7 ;  /* 0x0000001fff057819 */ /* 0x000fe20000011407 */
[----:B------:R-:W-:-:S04]  /*1950*/  @P3 IMAD.WIDE.U32 R26, R64, R0, RZ ;  /* 0x00000000401a3225 */ /* 0x000fc800078e00ff */
[C---:B------:R-:W-:Y:S02]  /*1960*/  @!P3 IMAD R0, R18.reuse, R3, R2 ;  /* 0x000000031200b224 */ /* 0x040fe400078e0202 */
[----:B------:R-:W-:Y:S02]  /*1970*/  IMAD R3, R15, R7, RZ ;  /* 0x000000070f037224 */ /* 0x000fe400078e02ff */
[----:B------:R-:W-:Y:S01]  /*1980*/  @!P3 IMAD.WIDE.U32 R18, R18, R10, R24 ;  /* 0x0000000a1212b225 */ /* 0x000fe200078e0018 */
[----:B------:R-:W-:-:S03]  /*1990*/  @P3 IADD3 R11, R27, R11, RZ ;  /* 0x0000000b1b0b3210 */ /* 0x000fc60007ffe0ff */
[----:B------:R-:W-:-:S04]  /*19a0*/  IMAD.WIDE.U32 R12, R14, R7, R12 ;  /* 0x000000070e0c7225 */ /* 0x000fc800078e000c */
[----:B------:R-:W-:Y:S01]  /*19b0*/  IMAD R3, R14, R5, R3 ;  /* 0x000000050e037224 */ /* 0x000fe200078e0203 */
[----:B------:R-:W-:Y:S01]  /*19c0*/  @!P3 IADD3 R11, R19, R0, RZ ;  /* 0x00000000130bb210 */ /* 0x000fe20007ffe0ff */
[----:B------:R-:W-:Y:S01]  /*19d0*/  @P3 IMAD.MOV.U32 R2, RZ, RZ, R26 ;  /* 0x000000ffff023224 */ /* 0x000fe200078e001a */
[----:B------:R-:W-:Y:S01]  /*19e0*/  @!P3 MOV R2, R18 ;  /* 0x000000120002b202 */ /* 0x000fe20000000f00 */
[----:B------:R-:W-:Y:S01]  /*19f0*/  IMAD.MOV.U32 R0, RZ, RZ, R12 ;  /* 0x000000ffff007224 */ /* 0x000fe200078e000c */
[----:B------:R-:W-:Y:S02]  /*1a00*/  IADD3 R3, R13, R3, RZ ;  /* 0x000000030d037210 */ /* 0x000fe40007ffe0ff */
[----:B-1----:R-:W-:Y:S02]  /*1a10*/  MOV R4, R7 ;  /* 0x0000000700047202 */ /* 0x002fe40000000f00 */
.L_x_842:
[----:B------:R-:W-:Y:S05]  /*1a20*/  BSYNC B0 ;  /* 0x0000000000007941 */ /* 0x000fea0003800000 */
.L_x_840:
[----:B------:R-:W-:Y:S01]  /*1a30*/  ISETP.NE.AND P0, PT, R210, -0x1, PT ;  /* 0xffffffffd200780c */ /* 0x000fe20003f05270 */
[----:B------:R-:W2:Y:S04]  /*1a40*/  LD.E.64 R174, desc[UR6][R16.64+0x30] ;  /* 0x0000300610ae7980 */ /* 0x000ea8000c101b00 */
[----:B------:R-:W3:Y:S04]  /*1a50*/  LD.E.64 R24, desc[UR6][R16.64+0x48] ;  /* 0x0000480610187980 */ /* 0x000ee8000c101b00 */
[----:B------:R-:W4:Y:S04]  /*1a60*/  LD.E R75, desc[UR6][R16.64+0xc0] ;  /* 0x0000c006104b7980 */ /* 0x000f28000c101900 */
[----:B------:R-:W3:Y:S04]  /*1a70*/  @!P0 LD.E.64 R26, desc[UR6][R16.64+0x18] ;  /* 0x00001806101a8980 */ /* 0x000ee8000c101b00 */
[----:B------:R1:W5:Y:S04]  /*1a80*/  @P4 LD.E R18, desc[UR6][R22.64] ;  /* 0x0000000616124980 */ /* 0x000368000c101900 */
[----:B------:R-:W4:Y:S04]  /*1a90*/  LD.E.64 R158, desc[UR6][R16.64+0x8] ;  /* 0x00000806109e7980 */ /* 0x000f28000c101b00 */
[----:B------:R-:W4:Y:S04]  /*1aa0*/  LD.E.64 R166, desc[UR6][R16.64+0x10] ;  /* 0x0000100610a67980 */ /* 0x000f28000c101b00 */
[----:B------:R1:W5:Y:S01]  /*1ab0*/  LD.E.64 R176, desc[UR6][R16.64] ;  /* 0x0000000610b07980 */ /* 0x000362000c101b00 */
[----:B------:R-:W-:-:S04]  /*1ac0*/  SHF.R.S32.HI R7, RZ, 0x1f, R56 ;  /* 0x0000001fff077819 */ /* 0x000fc80000011438 */
[CC--:B------:R-:W-:Y:S02]  /*1ad0*/  LEA.HI R168, R7.reuse, R56.reuse, RZ, 0x3 ;  /* 0x0000003807a87211 */ /* 0x0c0fe400078f18ff */
[----:B------:R-:W-:Y:S02]  /*1ae0*/  LEA.HI R70, R7, R56, RZ, 0x4 ;  /* 0x0000003807467211 */ /* 0x000fe400078f20ff */
[----:B------:R-:W-:Y:S02]  /*1af0*/  LOP3.LUT R19, R168, 0xfffffff8, RZ, 0xc0, !PT ;  /* 0xfffffff8a8137812 */ /* 0x000fe400078ec0ff */
[----:B------:R-:W-:Y:S02]  /*1b00*/  LOP3.LUT R15, R70, 0xfffffff0, RZ, 0xc0, !PT ;  /* 0xfffffff0460f7812 */ /* 0x000fe400078ec0ff */
[----:B------:R-:W-:Y:S01]  /*1b10*/  SHF.R.S32.HI R13, RZ, 0x4, R70 ;  /* 0x00000004ff0d7819 */ /* 0x000fe20000011446 */
[C---:B------:R-:W-:Y:S02]  /*1b20*/  IMAD.IADD R68, R56.reuse, 0x1, -R19 ;  /* 0x0000000138447824 */ /* 0x040fe400078e0a13 */
[----:B------:R-:W-:Y:S01]  /*1b30*/  IMAD.IADD R15, R56, 0x1, -R15 ;  /* 0x00000001380f7824 */ /* 0x000fe200078e0a0f */
[----:B------:R-:W-:Y:S01]  /*1b40*/  LEA.HI R70, R70, R13, RZ, 0x1 ;  /* 0x0000000d46467211 */ /* 0x000fe200078f08ff */
[----:B------:R-:W-:Y:S01]  /*1b50*/  IMAD.SHL.U32 R12, R68, 0x8, RZ ;  /* 0x00000008440c7824 */ /* 0x000fe200078e00ff */
[----:B------:R-:W-:-:S02]  /*1b60*/  SHF.R.S32.HI R168, RZ, 0x3, R168 ;  /* 0x00000003ffa87819 */ /* 0x000fc400000114a8 */
[----:B------:R-:W-:Y:S02]  /*1b70*/  SHF.R.S32.HI R6, RZ, 0x1f, R15 ;  /* 0x0000001fff067819 */ /* 0x000fe4000001140f */
[----:B------:R-:W-:Y:S02]  /*1b80*/  LOP3.LUT R70, R70, 0xfffffffe, RZ, 0xc0, !PT ;  /* 0xfffffffe46467812 */ /* 0x000fe400078ec0ff */
[----:B------:R-:W-:Y:S01]  /*1b90*/  IADD3 R20, P1, R12, R2, RZ ;  /* 0x000000020c147210 */ /* 0x000fe20007f3e0ff */
[----:B-1----:R-:W-:Y:S01]  /*1ba0*/  IMAD.SHL.U32 R23, R168, 0x40, RZ ;  /* 0x00000040a8177824 */ /* 0x002fe200078e00ff */
[----:B------:R-:W-:Y:S01]  /*1bb0*/  LEA.HI R2, R6, R15, RZ, 0x3 ;  /* 0x0000000f06027211 */ /* 0x000fe200078f18ff */
[----:B------:R-:W-:Y:S01]  /*1bc0*/  IMAD.IADD R70, R13, 0x1, -R70 ;  /* 0x000000010d467824 */ /* 0x000fe200078e0a46 */
[----:B------:R-:W-:Y:S02]  /*1bd0*/  SHF.R.S32.HI R13, RZ, 0x1f, R12 ;  /* 0x0000001fff0d7819 */ /* 0x000fe4000001140c */
[----:B------:R-:W-:Y:S01]  /*1be0*/  LOP3.LUT R8, R2, 0xfffffff8, RZ, 0xc0, !PT ;  /* 0xfffffff802087812 */ /* 0x000fe200078ec0ff */
[----:B------:R-:W-:Y:S01]  /*1bf0*/  IMAD R6, R21, R64, RZ ;  /* 0x0000004015067224 */ /* 0x000fe200078e02ff */
[----:B------:R-:W-:Y:S01]  /*1c00*/  LOP3.LUT R23, R23, 0x1c0, RZ, 0xc0, !PT ;  /* 0x000001c017177812 */ /* 0x000fe200078ec0ff */
[----:B------:R-:W-:Y:S01]  /*1c10*/  IMAD.X R21, R13, 0x1, R11, P1 ;  /* 0x000000010d157824 */ /* 0x000fe200008e060b */
[----:B------:R-:W-:Y:S01]  /*1c20*/  LEA.HI R7, R7, R56, RZ, 0x6 ;  /* 0x0000003807077211 */ /* 0x000fe200078f30ff */
[----:B------:R-:W-:Y:S01]  /*1c30*/  IMAD.IADD R8, R15, 0x1, -R8 ;  /* 0x000000010f087824 */ /* 0x000fe200078e0a08 */
[----:B------:R-:W-:-:S02]  /*1c40*/  LOP3.LUT R19, R23, 0x38, R12, 0xf8, !PT ;  /* 0x0000003817137812 */ /* 0x000fc400078ef80c */
[----:B------:R-:W-:Y:S01]  /*1c50*/  SHF.R.U32.HI R10, RZ, 0x3, R23 ;  /* 0x00000003ff0a7819 */ /* 0x000fe20000011617 */
[C---:B------:R-:W-:Y:S02]  /*1c60*/  IMAD R6, R9.reuse, R65, R6 ;  /* 0x0000004109067224 */ /* 0x040fe400078e0206 */
[----:B------:R-:W-:Y:S01]  /*1c70*/  IMAD.WIDE.U32 R20, R9, R64, R20 ;  /* 0x0000004009147225 */ /* 0x000fe200078e0014 */
[----:B------:R-:W-:-:S03]  /*1c80*/  LOP3.LUT R10, R19, R10, RZ, 0x3c, !PT ;  /* 0x0000000a130a7212 */ /* 0x000fc600078e3cff */
[----:B------:R-:W-:Y:S02]  /*1c90*/  IMAD.SHL.U32 R14, R8, 0x40, RZ ;  /* 0x00000040080e7824 */ /* 0x000fe400078e00ff */
[----:B------:R-:W-:Y:S01]  /*1ca0*/  IMAD.SHL.U32 R9, R7, 0x8, RZ ;  /* 0x0000000807097824 */ /* 0x000fe200078e00ff */
[----:B------:R-:W-:Y:S01]  /*1cb0*/  SHF.R.S32.HI R72, RZ, 0x1f, R207 ;  /* 0x0000001fff487819 */ /* 0x000fe200000114cf */
[----:B------:R-:W-:Y:S01]  /*1cc0*/  IMAD.SHL.U32 R7, R70, 0x8, RZ ;  /* 0x0000000846077824 */ /* 0x000fe200078e00ff */
[----:B------:R-:W-:Y:S02]  /*1cd0*/  LOP3.LUT R14, R14, 0x1c0, RZ, 0xc0, !PT ;  /* 0x000001c00e0e7812 */ /* 0x000fe400078ec0ff */
[----:B------:R-:W-:Y:S01]  /*1ce0*/  LOP3.LUT R154, R10, 0xfffffe00, R9, 0xf8, !PT ;  /* 0xfffffe000a9a7812 */ /* 0x000fe200078ef809 */
[----:B------:R-:W-:Y:S01]  /*1cf0*/  IMAD.IADD R11, R21, 0x1, R6 ;  /* 0x00000001150b7824 */ /* 0x000fe200078e0206 */
[----:B------:R-:W-:Y:S02]  /*1d00*/  LOP3.LUT R7, R14, 0x8, R7, 0xf8, !PT ;  /* 0x000000080e077812 */ /* 0x000fe400078ef807 */
[----:B------:R-:W-:-:S02]  /*1d10*/  SHF.R.U32.HI R54, RZ, 0x3, R14 ;  /* 0x00000003ff367819 */ /* 0x000fc4000001160e */
[C---:B------:R-:W-:Y:S02]  /*1d20*/  LOP3.LUT P3, RZ, R8.reuse, 0x4, RZ, 0xc0, !PT ;  /* 0x0000000408ff7812 */ /* 0x040fe4000786c0ff */
[----:B------:R-:W-:Y:S02]  /*1d30*/  LOP3.LUT P2, RZ, R8, 0x2, RZ, 0xc0, !PT ;  /* 0x0000000208ff7812 */ /* 0x000fe4000784c0ff */
[----:B------:R-:W-:Y:S01]  /*1d40*/  LOP3.LUT R54, R7, R54, RZ, 0x3c, !PT ;  /* 0x0000003607367212 */ /* 0x000fe200078e3cff */
[----:B------:R-:W-:Y:S01]  /*1d50*/  IMAD R162, R29, R4, RZ ;  /* 0x000000041da27224 */ /* 0x000fe200078e02ff */
[----:B------:R-:W-:-:S03]  /*1d60*/  MOV R10, R20 ;  /* 0x00000014000a7202 */ /* 0x000fc60000000f00 */
[-C--:B------:R-:W-:Y:S02]  /*1d70*/  IMAD R162, R5, R28.reuse, R162 ;  /* 0x0000001c05a27224 */ /* 0x080fe400078e02a2 */
[----:B------:R-:W-:Y:S01]  /*1d80*/  IMAD.WIDE.U32 R28, R4, R28, R10 ;  /* 0x0000001c041c7225 */ /* 0x000fe200078e000a */
[----:B------:R-:W-:-:S03]  /*1d90*/  SHF.R.S32.HI R98, RZ, 0x1f, R71 ;  /* 0x0000001fff627819 */ /* 0x000fc60000011447 */
[----:B------:R-:W-:Y:S01]  /*1da0*/  VIADD R10, R12, 0x40 ;  /* 0x000000400c0a7836 */ /* 0x000fe20000000000 */
[----:B------:R-:W-:-:S04]  /*1db0*/  LEA.HI R98, R98, R71, RZ, 0x6 ;  /* 0x0000004762627211 */ /* 0x000fc800078f30ff */
[----:B------:R-:W-:Y:S02]  /*1dc0*/  SHF.R.S32.HI R98, RZ, 0x6, R98 ;  /* 0x00000006ff627819 */ /* 0x000fe40000011462 */
[----:B------:R-:W-:Y:S02]  /*1dd0*/  SHF.R.S32.HI R169, RZ, 0x1f, R168 ;  /* 0x0000001fffa97819 */ /* 0x000fe400000114a8 */
[----:B------:R-:W-:Y:S01]  /*1de0*/  VIMNMX R98, RZ, R98, !PT ;  /* 0x00000062ff627248 */ /* 0x000fe20007fe0100 */
[----:B------:R-:W-:Y:S02]  /*1df0*/  IMAD.IADD R163, R29, 0x1, R162 ;  /* 0x000000011da37824 */ /* 0x000fe400078e02a2 */
[----:B------:R-:W-:-:S04]  /*1e00*/  IMAD.WIDE R170, R208, 0x40, R168 ;  /* 0x00000040d0aa7825 */ /* 0x000fc800078e02a8 */
[----:B------:R-:W-:Y:S02]  /*1e10*/  IMAD.MOV.U32 R162, RZ, RZ, R28 ;  /* 0x000000ffffa27224 */ /* 0x000fe400078e001c */
[-C--:B------:R-:W-:Y:S02]  /*1e20*/  IMAD R155, R67, R168.reuse, RZ ;  /* 0x000000a8439b7224 */ /* 0x080fe400078e02ff */
[----:B------:R-:W-:Y:S02]  /*1e30*/  IMAD R165, R65, R168, RZ ;  /* 0x000000a841a57224 */ /* 0x000fe400078e02ff */
[C---:B------:R-:W-:Y:S02]  /*1e40*/  IMAD R155, R169.reuse, R66, R155 ;  /* 0x00000042a99b7224 */ /* 0x040fe400078e029b */
[-C--:B------:R-:W-:Y:S02]  /*1e50*/  IMAD R165, R169, R64.reuse, R165 ;  /* 0x00000040a9a57224 */ /* 0x080fe400078e02a5 */
[----:B------:R-:W-:-:S04]  /*1e60*/  IMAD.WIDE.U32 R162, R168, R64, R162 ;  /* 0x00000040a8a27225 */ /* 0x000fc800078e00a2 */
[----:B------:R-:W-:Y:S02]  /*1e70*/  IMAD.MOV.U32 R57, RZ, RZ, 0x10 ;  /* 0x00000010ff397424 */ /* 0x000fe400078e00ff */
[----:B------:R-:W-:Y:S02]  /*1e80*/  IMAD.MOV.U32 R55, RZ, RZ, 0x20 ;  /* 0x00000020ff377424 */ /* 0x000fe400078e00ff */
[----:B------:R-:W-:Y:S01]  /*1e90*/  IMAD.IADD R165, R163, 0x1, R165 ;  /* 0x00000001a3a57824 */ /* 0x000fe200078e02a5 */
[C---:B------:R-:W-:Y:S01]  /*1ea0*/  SHF.L.U64.HI R202, R66.reuse, 0x4, R67 ;  /* 0x0000000442ca7819 */ /* 0x040fe20000010243 */
[----:B------:R-:W-:Y:S01]  /*1eb0*/  IMAD.SHL.U32 R201, R66, 0x10, RZ ;  /* 0x0000001042c97824 */ /* 0x000fe200078e00ff */
[----:B------:R-:W-:Y:S01]  /*1ec0*/  SHF.L.U64.HI R200, R64, 0x4, R65 ;  /* 0x0000000440c87819 */ /* 0x000fe20000010241 */
[----:B------:R-:W-:Y:S01]  /*1ed0*/  IMAD.SHL.U32 R73, R68, 0x4, RZ ;  /* 0x0000000444497824 */ /* 0x000fe200078e00ff */
[----:B------:R-:W-:Y:S02]  /*1ee0*/  SHF.L.U32 R199, R64, 0x4, RZ ;  /* 0x0000000440c77819 */ /* 0x000fe400000006ff */
[----:B------:R-:W-:-:S02]  /*1ef0*/  SEL R57, R57, 0xfffffff0, !P2 ;  /* 0xfffffff039397807 */ /* 0x000fc40005000000 */
[----:B------:R-:W-:Y:S01]  /*1f00*/  SEL R55, R55, 0xffffffe0, !P3 ;  /* 0xffffffe037377807 */ /* 0x000fe20005800000 */
[----:B--2---:R-:W-:-:S04]  /*1f10*/  @P0 IMAD.WIDE.U32 R14, R174, R210, RZ ;  /* 0x000000d2ae0e0225 */ /* 0x004fc800078e00ff */
[----:B------:R-:W-:Y:S02]  /*1f20*/  @P0 IMAD R7, R175, R210, RZ ;  /* 0x000000d2af070224 */ /* 0x000fe400078e02ff */
[----:B---3--:R-:W-:-:S04]  /*1f30*/  @!P0 IMAD R9, R27, R207, RZ ;  /* 0x000000cf1b098224 */ /* 0x008fc800078e02ff */
[C---:B------:R-:W-:Y:S02]  /*1f40*/  @!P0 IMAD R6, R26.reuse, R72, R9 ;  /* 0x000000481a068224 */ /* 0x040fe400078e0209 */
[----:B------:R-:W-:-:S04]  /*1f50*/  @!P0 IMAD.WIDE.U32 R26, R26, R207, RZ ;  /* 0x000000cf1a1a8225 */ /* 0x000fc800078e00ff */
[----:B------:R-:W-:Y:S02]  /*1f60*/  @P0 IMAD.MOV.U32 R8, RZ, RZ, R14 ;  /* 0x000000ffff080224 */ /* 0x000fe400078e000e */
[----:B------:R-:W-:Y:S02]  /*1f70*/  IMAD.SHL.U32 R9, R2, 0x40, RZ ;  /* 0x0000004002097824 */ /* 0x000fe400078e00ff */
[----:B------:R-:W-:Y:S02]  /*1f80*/  @!P0 IMAD.MOV.U32 R8, RZ, RZ, R26 ;  /* 0x000000ffff088224 */ /* 0x000fe400078e001a */
[----:B------:R-:W-:Y:S01]  /*1f90*/  @P0 IMAD.IADD R7, R15, 0x1, R7 ;  /* 0x000000010f070824 */ /* 0x000fe200078e0207 */
[----:B------:R-:W-:Y:S01]  /*1fa0*/  LOP3.LUT R54, R54, 0xfffffe00, R9, 0xf8, !PT ;  /* 0xfffffe0036367812 */ /* 0x000fe200078ef809 */
[----:B------:R-:W-:Y:S01]  /*1fb0*/  @!P0 IMAD.IADD R7, R27, 0x1, R6 ;  /* 0x000000011b078824 */ /* 0x000fe200078e0206 */
[----:B------:R-:W-:Y:S01]  /*1fc0*/  IADD3 R6, P1, R12, R8, RZ ;  /* 0x000000080c067210 */ /* 0x000fe20007f3e0ff */
[----:B------:R-:W-:Y:S01]  /*1fd0*/  IMAD R2, R25, R205, RZ ;  /* 0x000000cd19027224 */ /* 0x000fe200078e02ff */
[----:B------:R-:W-:-:S02]  /*1fe0*/  SHF.R.S32.HI R9, RZ, 0x1f, R205 ;  /* 0x0000001fff097819 */ /* 0x000fc400000114cd */
[----:B----4-:R-:W-:Y:S01]  /*1ff0*/  ISETP.GE.AND P0, PT, R10, R75, PT ;  /* 0x0000004b0a00720c */ /* 0x010fe20003f06270 */
[----:B------:R-:W-:Y:S02]  /*2000*/  IMAD.X R7, R13, 0x1, R7, P1 ;  /* 0x000000010d077824 */ /* 0x000fe400008e0607 */
[----:B------:R-:W-:Y:S01]  /*2010*/  IMAD R2, R24, R9, R2 ;  /* 0x0000000918027224 */ /* 0x000fe200078e0202 */
[----:B------:R-:W-:Y:S01]  /*2020*/  IADD3 R9, R12, 0x80, RZ ;  /* 0x000000800c097810 */ /* 0x000fe20007ffe0ff */
[----:B------:R-:W-:Y:S01]  /*2030*/  IMAD.WIDE.U32 R24, R205, R24, R6 ;  /* 0x00000018cd187225 */ /* 0x000fe200078e0006 */
[----:B------:R-:W-:Y:S02]  /*2040*/  SEL R7, RZ, 0xffffffff, P0 ;  /* 0xffffffffff077807 */ /* 0x000fe40000000000 */
[----:B------:R-:W-:Y:S01]  /*2050*/  ISETP.GE.AND P0, PT, R9, R75, PT ;  /* 0x0000004b0900720c */ /* 0x000fe20003f06270 */
[----:B------:R-:W-:-:S03]  /*2060*/  @!P4 IMAD.MOV.U32 R18, RZ, RZ, RZ ;  /* 0x000000ffff12c224 */ /* 0x000fc600078e00ff */
[----:B------:R-:W-:Y:S02]  /*2070*/  SEL R74, RZ, 0x4, P0 ;  /* 0x00000004ff4a7807 */ /* 0x000fe40000000000 */
[C---:B------:R-:W-:Y:S02]  /*2080*/  IADD3 R156, P0, R12.reuse, R0, RZ ;  /* 0x000000000c9c7210 */ /* 0x040fe40007f1e0ff */
[----:B------:R-:W-:Y:S02]  /*2090*/  ISETP.GT.AND P4, PT, R133, R98, PT ;  /* 0x000000628500720c */ /* 0x000fe40003f84270 */
[----:B------:R-:W-:Y:S01]  /*20a0*/  ISETP.GE.AND P1, PT, R12, R75, PT ;  /* 0x0000004b0c00720c */ /* 0x000fe20003f26270 */
[----:B------:R-:W-:Y:S02]  /*20b0*/  IMAD.X R157, R13, 0x1, R3, P0 ;  /* 0x000000010d9d7824 */ /* 0x000fe400000e0603 */
[----:B------:R-:W-:Y:S01]  /*20c0*/  IMAD.SHL.U32 R7, R7, 0x2, RZ ;  /* 0x0000000207077824 */ /* 0x000fe200078e00ff */
[----:B------:R-:W-:Y:S01]  /*20d0*/  SEL R6, RZ, 0x1, P1 ;  /* 0x00000001ff067807 */ /* 0x000fe20000800000 */
[----:B------:R-:W-:-:S02]  /*20e0*/  IMAD R173, R171, R174, RZ ;  /* 0x000000aeabad7224 */ /* 0x000fc400078e02ff */
[----:B------:R-:W-:-:S04]  /*20f0*/  IMAD.WIDE.U32 R156, R168, R66, R156 ;  /* 0x00000042a89c7225 */ /* 0x000fc800078e009c */
[----:B------:R-:W-:Y:S01]  /*2100*/  IMAD.IADD R25, R25, 0x1, R2 ;  /* 0x0000000119197824 */ /* 0x000fe200078e0202 */
[----:B------:R-:W-:Y:S01]  /*2110*/  LOP3.LUT R7, R7, 0x2, R6, 0xe2, !PT ;  /* 0x0000000207077812 */ /* 0x000fe200078ee206 */
[----:B------:R-:W-:Y:S01]  /*2120*/  IMAD R173, R170, R175, R173 ;  /* 0x000000afaaad7224 */ /* 0x000fe200078e02ad */
[----:B------:R-:W-:Y:S01]  /*2130*/  LEA R204, P1, R156, R158, 0x1 ;  /* 0x0000009e9ccc7211 */ /* 0x000fe200078208ff */
[----:B------:R-:W-:Y:S01]  /*2140*/  IMAD.IADD R155, R157, 0x1, R155 ;  /* 0x000000019d9b7824 */ /* 0x000fe200078e029b */
[----:B------:R-:W-:Y:S01]  /*2150*/  LEA R160, P0, R162, R166, 0x1 ;  /* 0x000000a6a2a07211 */ /* 0x000fe200078008ff */
[----:B------:R-:W-:Y:S01]  /*2160*/  IMAD.WIDE.U32 R170, R170, R174, R24 ;  /* 0x000000aeaaaa7225 */ /* 0x000fe200078e0018 */
[----:B------:R-:W-:Y:S02]  /*2170*/  LOP3.LUT R74, R7, R74, RZ, 0xfc, !PT ;  /* 0x0000004a074a7212 */ /* 0x000fe400078efcff */
[----:B------:R-:W-:Y:S01]  /*2180*/  LEA.HI.X R203, R156, R159, R155, 0x1, P1 ;  /* 0x0000009f9ccb7211 */ /* 0x000fe200008f0c9b */
[----:B------:R-:W-:Y:S01]  /*2190*/  IMAD.IADD R173, R171, 0x1, R173 ;  /* 0x00000001abad7824 */ /* 0x000fe200078e02ad */
[----:B------:R-:W-:Y:S01]  /*21a0*/  LEA.HI.X R161, R162, R167, R165, 0x1, P0 ;  /* 0x000000a7a2a17211 */ /* 0x000fe200000f0ca5 */
[----:B------:R-:W-:Y:S06]  /*21b0*/  @!P4 BRA `(.L_x_843) ;  /* 0x0000008c0070c947 */ /* 0x000fec0003800000 */
[----:B------:R-:W2:Y:S04]  /*21c0*/  LD.E.64 R30, desc[UR6][R16.64+0x120] ;  /* 0x00012006101e7980 */ /* 0x000ea8000c101b00 */
[----:B------:R-:W3:Y:S04]  /*21d0*/  LD.E.64 R32, desc[UR6][R16.64+0x118] ;  /* 0x0001180610207980 */ /* 0x000ee8000c101b00 */
[----:B------:R-:W4:Y:S04]  /*21e0*/  LD.E.64 R182, desc[UR6][R16.64+0x128] ;  /* 0x0001280610b67980 */ /* 0x000f28000c101b00 */
[----:B------:R-:W4:Y:S04]  /*21f0*/  LD.E.64 R180, desc[UR6][R16.64+0x130] ;  /* 0x0001300610b47980 */ /* 0x000f28000c101b00 */
[----:B------:R-:W4:Y:S04]  /*2200*/  LD.E.64 R26, desc[UR6][R16.64+0x140] ;  /* 0x00014006101a7980 */ /* 0x000f28000c101b00 */
[----:B------:R-:W4:Y:S04]  /*2210*/  LD.E.64 R24, desc[UR6][R16.64+0x138] ;  /* 0x0001380610187980 */ /* 0x000f28000c101b00 */
[----:B------:R-:W4:Y:S04]  /*2220*/  LD.E R8, desc[UR6][R16.64+0xd0] ;  /* 0x0000d00610087980 */ /* 0x000f28000c101900 */
[----:B------:R-:W4:Y:S04]  /*2230*/  LD.E.64 R20, desc[UR6][R16.64+0x110] ;  /* 0x0001100610147980 */ /* 0x000f28000c101b00 */
[----:B------:R-:W4:Y:S04]  /*2240*/  LD.E.64 R22, desc[UR6][R16.64+0x108] ;  /* 0x0001080610167980 */ /* 0x000f28000c101b00 */
[----:B------:R-:W4:Y:S04]  /*2250*/  LD.E.64 R14, desc[UR6][R16.64+0x150] ;  /* 0x00015006100e7980 */ /* 0x000f28000c101b00 */
[----:B------:R-:W4:Y:S01]  /*2260*/  LD.E.64 R6, desc[UR6][R16.64+0x148] ;  /* 0x0001480610067980 */ /* 0x000f22000c101b00 */
[----:B------:R-:W-:-:S04]  /*2270*/  LEA R19, R133, 0xffffffc0, 0x6 ;  /* 0xffffffc085137811 */ /* 0x000fc800078e30ff */
[----:B------:R-:W-:Y:S01]  /*2280*/  SHF.R.S32.HI R2, RZ, 0x1f, R19 ;  /* 0x0000001fff027819 */ /* 0x000fe20000011413 */
[----:B-----5:R-:W-:Y:S02]  /*2290*/  IMAD.IADD R18, R19, 0x1, R18 ;  /* 0x0000000113127824 */ /* 0x020fe400078e0212 */
[----:B------:R-:W-:Y:S01]  /*22a0*/  IMAD.WIDE.U32 R178, R64, 0x60, RZ ;  /* 0x0000006040b27825 */ /* 0x000fe200078e00ff */
[----:B------:R-:W-:Y:S02]  /*22b0*/  LOP3.LUT R150, R74, 0xffff, RZ, 0xc0, !PT ;  /* 0x0000ffff4a967812 */ /* 0x000fe400078ec0ff */
[C---:B------:R-:W-:Y:S01]  /*22c0*/  SHF.L.U64.HI R82, R64.reuse, 0x5, R65 ;  /* 0x0000000540527819 */ /* 0x040fe20000010241 */
[----:B------:R-:W-:Y:S01]  /*22d0*/  IMAD.SHL.U32 R81, R64, 0x20, RZ ;  /* 0x0000002040517824 */ /* 0x000fe200078e00ff */
[----:B------:R-:W-:Y:S01]  /*22e0*/  LOP3.LUT R152, R150, 0x1, RZ, 0xc0, !PT ;  /* 0x0000000196987812 */ /* 0x000fe200078ec0ff */
[----:B------:R-:W-:Y:S01]  /*22f0*/  VIADD R78, R168, 0x20 ;  /* 0x00000020a84e7836 */ /* 0x000fe20000000000 */
[----:B------:R-:W-:Y:S01]  /*2300*/  LOP3.LUT R151, R150, 0x2, RZ, 0xc0, !PT ;  /* 0x0000000296977812 */ /* 0x000fe200078ec0ff */
[C---:B------:R-:W-:Y:S01]  /*2310*/  VIADD R77, R168.reuse, 0x30 ;  /* 0x00000030a84d7836 */ /* 0x040fe20000000000 */
[----:B------:R-:W-:Y:S01]  /*2320*/  SHF.L.U64.HI R82, R81, 0x1, R82 ;  /* 0x0000000151527819 */ /* 0x000fe20000010252 */
[----:B------:R-:W-:Y:S01]  /*2330*/  IMAD.MOV.U32 R128, RZ, RZ, R204 ;  /* 0x000000ffff807224 */ /* 0x000fe200078e00cc */
[----:B------:R-:W-:Y:S01]  /*2340*/  IADD3 R79, R168, 0x10, RZ ;  /* 0x00000010a84f7810 */ /* 0x000fe20007ffe0ff */
[----:B------:R-:W-:Y:S01]  /*2350*/  IMAD.MOV.U32 R130, RZ, RZ, R160 ;  /* 0x000000ffff827224 */ /* 0x000fe200078e00a0 */
[C---:B------:R-:W-:Y:S01]  /*2360*/  SHF.L.U64.HI R96, R66.reuse, 0x5, R67 ;  /* 0x0000000542607819 */ /* 0x040fe20000010243 */
[----:B------:R-:W-:Y:S01]  /*2370*/  IMAD.MOV.U32 R131, RZ, RZ, R161 ;  /* 0x000000ffff837224 */ /* 0x000fe200078e00a1 */
[----:B------:R-:W-:-:S02]  /*2380*/  SHF.L.U32 R95, R66, 0x5, RZ ;  /* 0x00000005425f7819 */ /* 0x000fc400000006ff */
[----:B------:R-:W-:Y:S02]  /*2390*/  MOV R129, R203 ;  /* 0x000000cb00817202 */ /* 0x000fe40000000f00 */
[----:B------:R-:W-:Y:S02]  /*23a0*/  LOP3.LUT R150, R150, 0x4, RZ, 0xc0, !PT ;  /* 0x0000000496967812 */ /* 0x000fe400078ec0ff */
[----:B------:R-:W-:Y:S01]  /*23b0*/  SHF.L.U32 R81, R81, 0x1, RZ ;  /* 0x0000000151517819 */ /* 0x000fe200000006ff */
[----:B--2---:R-:W-:-:S04]  /*23c0*/  IMAD R3, R31, R207, RZ ;  /* 0x000000cf1f037224 */ /* 0x004fc800078e02ff */
[----:B------:R-:W-:Y:S02]  /*23d0*/  IMAD R0, R30, R72, R3 ;  /* 0x000000481e007224 */ /* 0x000fe400078e0203 */
[----:B------:R-:W-:-:S04]  /*23e0*/  IMAD.WIDE.U32 R30, R207, R30, R12 ;  /* 0x0000001ecf1e7225 */ /* 0x000fc800078e000c */
[----:B---3--:R-:W-:Y:S02]  /*23f0*/  IMAD R3, R33, R207, RZ ;  /* 0x000000cf21037224 */ /* 0x008fe400078e02ff */
[----:B------:R-:W-:Y:S02]  /*2400*/  IMAD.IADD R31, R31, 0x1, R0 ;  /* 0x000000011f1f7824 */ /* 0x000fe400078e0200 */
[----:B------:R-:W-:-:S04]  /*2410*/  IMAD.WIDE.U32 R28, R207, R32, R12 ;  /* 0x00000020cf1c7225 */ /* 0x000fc800078e000c */
[----:B------:R-:W-:Y:S02]  /*2420*/  IMAD R0, R32, R72, R3 ;  /* 0x0000004820007224 */ /* 0x000fe400078e0203 */
[-C--:B----4-:R-:W-:Y:S02]  /*2430*/  IMAD R3, R183, R19.reuse, RZ ;  /* 0x00000013b7037224 */ /* 0x090fe400078e02ff */
[----:B------:R-:W-:Y:S02]  /*2440*/  IMAD.IADD R29, R29, 0x1, R0 ;  /* 0x000000011d1d7824 */ /* 0x000fe400078e0200 */
[-C--:B------:R-:W-:Y:S02]  /*2450*/  IMAD R11, R181, R19.reuse, RZ ;  /* 0x00000013b50b7224 */ /* 0x080fe400078e02ff */
[C---:B------:R-:W-:Y:S02]  /*2460*/  IMAD R3, R182.reuse, R2, R3 ;  /* 0x00000002b6037224 */ /* 0x040fe400078e0203 */
[----:B------:R-:W-:-:S04]  /*2470*/  IMAD.WIDE.U32 R28, R182, R19, R28 ;  /* 0x00000013b61c7225 */ /* 0x000fc800078e001c */
[----:B------:R-:W-:Y:S02]  /*2480*/  IMAD R11, R180, R2, R11 ;  /* 0x00000002b40b7224 */ /* 0x000fe400078e020b */
[----:B------:R-:W-:Y:S01]  /*2490*/  IMAD.WIDE.U32 R30, R19, R180, R30 ;  /* 0x000000b4131e7225 */ /* 0x000fe200078e001e */
[----:B------:R-:W-:Y:S02]  /*24a0*/  IADD3 R29, R29, R3, RZ ;  /* 0x000000031d1d7210 */ /* 0x000fe40007ffe0ff */
[----:B------:R-:W-:Y:S01]  /*24b0*/  IADD3 R3, P0, -R71, R168, RZ ;  /* 0x000000a847037210 */ /* 0x000fe20007f1e1ff */
[----:B------:R-:W-:Y:S01]  /*24c0*/  IMAD.IADD R31, R31, 0x1, R11 ;  /* 0x000000011f1f7824 */ /* 0x000fe200078e020b */
[----:B------:R-:W-:Y:S01]  /*24d0*/  SHF.R.S32.HI R11, RZ, 0x1f, R71 ;  /* 0x0000001fff0b7819 */ /* 0x000fe20000011447 */
[----:B------:R-:W-:Y:S01]  /*24e0*/  IMAD R2, R27, R4, RZ ;  /* 0x000000041b027224 */ /* 0x000fe200078e02ff */
[----:B------:R-:W-:Y:S01]  /*24f0*/  LEA.HI R147, R8, R8, RZ, 0x1 ;  /* 0x0000000808937211 */ /* 0x000fe200078f08ff */
[----:B------:R-:W-:-:S02]  /*2500*/  IMAD R0, R25, R4, RZ ;  /* 0x0000000419007224 */ /* 0x000fc400078e02ff */
[C---:B------:R-:W-:Y:S02]  /*2510*/  IMAD R2, R26.reuse, R5, R2 ;  /* 0x000000051a027224 */ /* 0x040fe400078e0202 */
[----:B------:R-:W-:Y:S01]  /*2520*/  IMAD.WIDE.U32 R26, R26, R4, R30 ;  /* 0x000000041a1a7225 */ /* 0x000fe200078e001e */
[----:B------:R-:W-:-:S03]  /*2530*/  SHF.R.S32.HI R147, RZ, 0x1, R147 ;  /* 0x00000001ff937819 */ /* 0x000fc60000011493 */
[----:B------:R-:W-:Y:S02]  /*2540*/  IMAD.X R11, R169, 0x1, ~R11, P0 ;  /* 0x00000001a90b7824 */ /* 0x000fe400000e0e0b */
[C---:B------:R-:W-:Y:S02]  /*2550*/  IMAD R0, R24.reuse, R5, R0 ;  /* 0x0000000518007224 */ /* 0x040fe400078e0200 */
[----:B------:R-:W-:-:S04]  /*2560*/  IMAD.WIDE.U32 R4, R24, R4, R28 ;  /* 0x0000000418047225 */ /* 0x000fc800078e001c */
[----:B------:R-:W-:Y:S02]  /*2570*/  IMAD.IADD R27, R27, 0x1, R2 ;  /* 0x000000011b1b7824 */ /* 0x000fe400078e0202 */
[----:B------:R-:W-:Y:S02]  /*2580*/  IMAD R119, R11, R180, RZ ;  /* 0x000000b40b777224 */ /* 0x000fe400078e02ff */
[----:B------:R-:W-:Y:S02]  /*2590*/  IMAD.MOV.U32 R24, RZ, RZ, R4 ;  /* 0x000000ffff187224 */ /* 0x000fe400078e0004 */
[----:B------:R-:W-:Y:S02]  /*25a0*/  IMAD R127, R147, R18, RZ ;  /* 0x00000012937f7224 */ /* 0x000fe400078e02ff */
[----:B------:R-:W-:Y:S02]  /*25b0*/  IMAD R119, R181, R3, R119 ;  /* 0x00000003b5777224 */ /* 0x000fe400078e0277 */
[----:B------:R-:W-:-:S02]  /*25c0*/  IMAD R4, R168, R147, R73 ;  /* 0x00000093a8047224 */ /* 0x000fc400078e0249 */
[----:B------:R-:W-:Y:S01]  /*25d0*/  IMAD.WIDE.U32 R18, R180, R3, R26 ;  /* 0x00000003b4127225 */ /* 0x000fe200078e001a */
[----:B------:R-:W-:-:S03]  /*25e0*/  IADD3 R25, R5, R0, RZ ;  /* 0x0000000005197210 */ /* 0x000fc60007ffe0ff */
[----:B------:R-:W-:Y:S01]  /*25f0*/  IMAD R123, R11, R182, RZ ;  /* 0x000000b60b7b7224 */ /* 0x000fe200078e02ff */
[----:B------:R-:W-:Y:S02]  /*2600*/  IADD3 R119, R19, R119, RZ ;  /* 0x0000007713777210 */ /* 0x000fe40007ffe0ff */
[----:B------:R-:W-:Y:S02]  /*2610*/  LEA R120, P1, R18, R20, 0x1 ;  /* 0x0000001412787211 */ /* 0x000fe400078208ff */
[----:B------:R-:W-:Y:S01]  /*2620*/  IADD3 R0, P3, R127, R4, RZ ;  /* 0x000000047f007210 */ /* 0x000fe20007f7e0ff */
[-C--:B------:R-:W-:Y:S01]  /*2630*/  IMAD R123, R183, R3.reuse, R123 ;  /* 0x00000003b77b7224 */ /* 0x080fe200078e027b */
[----:B------:R-:W-:Y:S01]  /*2640*/  SHF.R.S32.HI R2, RZ, 0x1f, R127 ;  /* 0x0000001fff027819 */ /* 0x000fe2000001147f */
[----:B------:R-:W-:Y:S01]  /*2650*/  IMAD.WIDE.U32 R24, R182, R3, R24 ;  /* 0x00000003b6187225 */ /* 0x000fe200078e0018 */
[----:B------:R-:W-:Y:S02]  /*2660*/  LEA.HI.X R119, R18, R21, R119, 0x1, P1 ;  /* 0x0000001512777211 */ /* 0x000fe400008f0c77 */
[----:B------:R-:W-:Y:S01]  /*2670*/  LEA.HI.X.SX32 R5, R4, R2, 0x1, P3 ;  /* 0x0000000204057211 */ /* 0x000fe200018f0eff */
[----:B------:R-:W-:Y:S01]  /*2680*/  IMAD.SHL.U32 R18, R0, 0x2, RZ ;  /* 0x0000000200127824 */ /* 0x000fe200078e00ff */
[----:B------:R-:W-:Y:S01]  /*2690*/  LEA R122, P0, R24, R22, 0x1 ;  /* 0x00000016187a7211 */ /* 0x000fe200078008ff */
[----:B------:R-:W-:-:S02]  /*26a0*/  IMAD.IADD R123, R25, 0x1, R123 ;  /* 0x00000001197b7824 */ /* 0x000fc400078e027b */
[----:B------:R-:W-:Y:S01]  /*26b0*/  IMAD.IADD R3, R73, 0x1, R4 ;  /* 0x0000000149037824 */ /* 0x000fe200078e0204 */
[----:B------:R-:W-:Y:S02]  /*26c0*/  SHF.L.U64.HI R0, R0, 0x1, R5 ;  /* 0x0000000100007819 */ /* 0x000fe40000010205 */
[-C--:B------:R-:W-:Y:S02]  /*26d0*/  IADD3 R58, P1, R14, R18.reuse, RZ ;  /* 0x000000120e3a7210 */ /* 0x080fe40007f3e0ff */
[----:B------:R-:W-:Y:S02]  /*26e0*/  LEA.HI.X R123, R24, R23, R123, 0x1, P0 ;  /* 0x00000017187b7211 */ /* 0x000fe400000f0c7b */
[----:B------:R-:W-:Y:S02]  /*26f0*/  IADD3 R127, P2, R127, R3, RZ ;  /* 0x000000037f7f7210 */ /* 0x000fe40007f5e0ff */
[----:B------:R-:W-:Y:S01]  /*2700*/  IADD3 R18, P0, R6, R18, RZ ;  /* 0x0000001206127210 */ /* 0x000fe20007f1e0ff */
[----:B------:R-:W-:Y:S01]  /*2710*/  IMAD.X R59, R15, 0x1, R0, P1 ;  /* 0x000000010f3b7824 */ /* 0x000fe200008e0600 */
[----:B------:R-:W-:-:S02]  /*2720*/  LEA.HI.X.SX32 R2, R3, R2, 0x1, P2 ;  /* 0x0000000203027211 */ /* 0x000fc400010f0eff */
[----:B------:R-:W-:Y:S02]  /*2730*/  SHF.L.U32 R126, R127, 0x1, RZ ;  /* 0x000000017f7e7819 */ /* 0x000fe400000006ff */
[----:B------:R-:W-:Y:S02]  /*2740*/  IADD3.X R19, R7, R0, RZ, P0, !PT ;  /* 0x0000000007137210 */ /* 0x000fe400007fe4ff */
[C---:B------:R-:W-:Y:S02]  /*2750*/  IADD3 R94, P1, R201.reuse, 0x40, RZ ;  /* 0x00000040c95e7810 */ /* 0x040fe40007f3e0ff */
[----:B------:R-:W-:Y:S01]  /*2760*/  IADD3 R90, P0, R201, 0x80, RZ ;  /* 0x00000080c95a7810 */ /* 0x000fe20007f1e0ff */
[----:B------:R-:W-:Y:S01]  /*2770*/  IMAD.SHL.U32 R153, R147, 0x10, RZ ;  /* 0x0000001093997824 */ /* 0x000fe200078e00ff */
[----:B------:R-:W-:Y:S01]  /*2780*/  SHF.L.U64.HI R127, R127, 0x1, R2 ;  /* 0x000000017f7f7819 */ /* 0x000fe20000010202 */
[----:B------:R-:W-:Y:S01]  /*2790*/  IMAD.X R93, RZ, RZ, R202, P1 ;  /* 0x000000ffff5d7224 */ /* 0x000fe200008e06ca */
[----:B------:R-:W-:-:S02]  /*27a0*/  IADD3 R124, P3, R14, R126, RZ ;  /* 0x0000007e0e7c7210 */ /* 0x000fc40007f7e0ff */
[----:B------:R-:W-:Y:S02]  /*27b0*/  IADD3 R126, P2, R6, R126, RZ ;  /* 0x0000007e067e7210 */ /* 0x000fe40007f5e0ff */
[-C--:B------:R-:W-:Y:S02]  /*27c0*/  IADD3.X R89, RZ, R202.reuse, RZ, P0, !PT ;  /* 0x000000caff597210 */ /* 0x080fe400007fe4ff */
[-C--:B------:R-:W-:Y:S02]  /*27d0*/  IADD3 R92, P1, R94, R201.reuse, RZ ;  /* 0x000000c95e5c7210 */ /* 0x080fe40007f3e0ff */
[-C--:B------:R-:W-:Y:S02]  /*27e0*/  IADD3 R88, P0, R90, R201.reuse, RZ ;  /* 0x000000c95a587210 */ /* 0x080fe40007f1e0ff */
[C---:B------:R-:W-:Y:S01]  /*27f0*/  SHF.L.U32 R100, R182.reuse, 0x4, RZ ;  /* 0x00000004b6647819 */ /* 0x040fe200000006ff */
[--C-:B------:R-:W-:Y:S01]  /*2800*/  IMAD.X R125, R15, 0x1, R127.reuse, P3 ;  /* 0x000000010f7d7824 */ /* 0x100fe200018e067f */
[C---:B------:R-:W-:Y:S01]  /*2810*/  IADD3 R146, R153.reuse, 0x80, RZ ;  /* 0x0000008099927810 */ /* 0x040fe20007ffe0ff */
[----:B------:R-:W-:Y:S01]  /*2820*/  VIADD R148, R153, 0x40 ;  /* 0x0000004099947836 */ /* 0x000fe20000000000 */
[----:B------:R-:W-:Y:S01]  /*2830*/  IADD3.X R87, R89, R202, RZ, P0, !PT ;  /* 0x000000ca59577210 */ /* 0x000fe200007fe4ff */
[----:B------:R-:W-:Y:S01]  /*2840*/  IMAD.X R127, R7, 0x1, R127, P2 ;  /* 0x00000001077f7824 */ /* 0x000fe200010e067f */
[----:B------:R-:W-:Y:S01]  /*2850*/  SHF.L.U64.HI R97, R182, 0x4, R183 ;  /* 0x00000004b6617819 */ /* 0x000fe200000102b7 */
[----:B------:R-:W-:Y:S01]  /*2860*/  IMAD R3, R65, 0x60, RZ ;  /* 0x0000006041037824 */ /* 0x000fe200078e02ff */
[-C--:B------:R-:W-:Y:S01]  /*2870*/  IADD3 R86, P2, R92, R201.reuse, RZ ;  /* 0x000000c95c567210 */ /* 0x080fe20007f5e0ff */
[----:B------:R-:W-:Y:S01]  /*2880*/  IMAD.X R91, R93, 0x1, R202, P1 ;  /* 0x000000015d5b7824 */ /* 0x000fe200008e06ca */
[----:B------:R-:W-:Y:S01]  /*2890*/  IADD3 R103, P0, R100, 0x80, RZ ;  /* 0x0000008064677810 */ /* 0x000fe20007f1e0ff */
[----:B------:R-:W-:Y:S01]  /*28a0*/  IMAD.SHL.U32 R110, R182, 0x20, RZ ;  /* 0x00000020b66e7824 */ /* 0x000fe200078e00ff */
[----:B------:R-:W-:Y:S01]  /*28b0*/  IADD3 R84, P1, R88, R201, RZ ;  /* 0x000000c958547210 */ /* 0x000fe20007f3e0ff */
[C---:B------:R-:W-:Y:S01]  /*28c0*/  IMAD.IADD R145, R153.reuse, 0x1, R148 ;  /* 0x0000000199917824 */ /* 0x040fe200078e0294 */
[----:B------:R-:W-:Y:S01]  /*28d0*/  IADD3 R99, P3, R100, 0x40, RZ ;  /* 0x0000004064637810 */ /* 0x000fe20007f7e0ff */
[----:B------:R-:W-:Y:S01]  /*28e0*/  IMAD.IADD R144, R153, 0x1, R146 ;  /* 0x0000000199907824 */ /* 0x000fe200078e0292 */
[C---:B------:R-:W-:Y:S01]  /*28f0*/  SHF.L.U64.HI R0, R180.reuse, 0x4, R181 ;  /* 0x00000004b4007819 */ /* 0x040fe200000102b5 */
[----:B------:R-:W-:Y:S01]  /*2900*/  IMAD.IADD R80, R179, 0x1, R3 ;  /* 0x00000001b3507824 */ /* 0x000fe200078e0203 */
[C---:B------:R-:W-:Y:S01]  /*2910*/  SHF.L.U64.HI R116, R180.reuse, 0x5, R181 ;  /* 0x00000005b4747819 */ /* 0x040fe200000102b5 */
[C---:B------:R-:W-:Y:S01]  /*2920*/  IMAD.SHL.U32 R115, R180.reuse, 0x10, RZ ;  /* 0x00000010b4737824 */ /* 0x040fe200078e00ff */
[----:B------:R-:W-:Y:S01]  /*2930*/  IADD3.X R102, RZ, R97, RZ, P3, !PT ;  /* 0x00000061ff667210 */ /* 0x000fe20001ffe4ff */
[----:B------:R-:W-:Y:S01]  /*2940*/  IMAD.SHL.U32 R117, R180, 0x20, RZ ;  /* 0x00000020b4757824 */ /* 0x000fe200078e00ff */
[----:B------:R-:W-:Y:S01]  /*2950*/  SHF.L.U32 R149, R147, 0x5, RZ ;  /* 0x0000000593957819 */ /* 0x000fe200000006ff */
[----:B------:R-:W-:Y:S01]  /*2960*/  IMAD R3, R181, 0x60, RZ ;  /* 0x00000060b5037824 */ /* 0x000fe200078e02ff */
[----:B------:R-:W-:Y:S01]  /*2970*/  SHF.L.U64.HI R107, R182, 0x5, R183 ;  /* 0x00000005b66b7819 */ /* 0x000fe200000102b7 */
[----:B------:R-:W-:Y:S01]  /*2980*/  IMAD.X R85, R91, 0x1, R202, P2 ;  /* 0x000000015b557824 */ /* 0x000fe200010e06ca */
[-C--:B------:R-:W-:Y:S01]  /*2990*/  IADD3 R104, P3, R99, R100.reuse, RZ ;  /* 0x0000006463687210 */ /* 0x080fe20007f7e0ff */
[----:B------:R-:W-:Y:S01]  /*29a0*/  IMAD.X R106, RZ, RZ, R97, P0 ;  /* 0x000000ffff6a7224 */ /* 0x000fe200000e0661 */
[----:B------:R-:W-:Y:S01]  /*29b0*/  IADD3 R108, P2, R103, R100, RZ ;  /* 0x00000064676c7210 */ /* 0x000fe20007f5e0ff */
[----:B------:R-:W-:Y:S01]  /*29c0*/  IMAD.WIDE.U32 R180, R180, 0x60, RZ ;  /* 0x00000060b4b47825 */ /* 0x000fe200078e00ff */
[----:B------:R-:W-:-:S02]  /*29d0*/  IADD3 R114, P0, R110, R103, RZ ;  /* 0x000000676e727210 */ /* 0x000fc40007f1e0ff */
[----:B------:R-:W-:Y:S01]  /*29e0*/  IADD3 R143, R153, R145, RZ ;  /* 0x00000091998f7210 */ /* 0x000fe20007ffe0ff */
[----:B------:R-:W-:Y:S01]  /*29f0*/  IMAD.X R83, R87, 0x1, R202, P1 ;  /* 0x0000000157537824 */ /* 0x000fe200008e06ca */
[----:B------:R-:W-:Y:S01]  /*2a00*/  IADD3 R112, P1, R110, R99, RZ ;  /* 0x000000636e707210 */ /* 0x000fe20007f3e0ff */
[----:B------:R-:W-:Y:S02]  /*2a10*/  IMAD R147, R147, 0x30, RZ ;  /* 0x0000003093937824 */ /* 0x000fe400078e02ff */
[----:B------:R-:W-:Y:S01]  /*2a20*/  IMAD.IADD R142, R153, 0x1, R144 ;  /* 0x00000001998e7824 */ /* 0x000fe200078e0290 */
[----:B------:R-:W-:Y:S01]  /*2a30*/  SHF.L.U64.HI R113, R115, 0x1, R0 ;  /* 0x0000000173717819 */ /* 0x000fe20000010200 */
[----:B------:R-:W-:Y:S01]  /*2a40*/  IMAD.MOV.U32 R11, RZ, RZ, R133 ;  /* 0x000000ffff0b7224 */ /* 0x000fe200078e0085 */
[----:B------:R-:W-:Y:S01]  /*2a50*/  SHF.L.U64.HI R116, R117, 0x1, R116 ;  /* 0x0000000175747819 */ /* 0x000fe20000010274 */
[----:B------:R-:W-:Y:S01]  /*2a60*/  IMAD.SHL.U32 R115, R115, 0x2, RZ ;  /* 0x0000000273737824 */ /* 0x000fe200078e00ff */
[----:B------:R-:W-:Y:S01]  /*2a70*/  IADD3 R118, R181, R3, RZ ;  /* 0x00000003b5767210 */ /* 0x000fe20007ffe0ff */
[----:B------:R-:W-:Y:S01]  /*2a80*/  IMAD.SHL.U32 R117, R117, 0x2, RZ ;  /* 0x0000000275757824 */ /* 0x000fe200078e00ff */
[C---:B------:R-:W-:Y:S01]  /*2a90*/  IADD3.X R109, R107.reuse, R102, RZ, P1, !PT ;  /* 0x000000666b6d7210 */ /* 0x040fe20000ffe4ff */
[----:B------:R-:W-:Y:S01]  /*2aa0*/  IMAD.X R101, R102, 0x1, R97, P3 ;  /* 0x0000000166657824 */ /* 0x000fe200018e0661 */
[----:B------:R-:W-:Y:S01]  /*2ab0*/  SHF.R.S32.HI R141, RZ, 0x1f, R153 ;  /* 0x0000001fff8d7819 */ /* 0x000fe20000011499 */
[----:B------:R-:W-:Y:S01]  /*2ac0*/  IMAD.X R105, R106, 0x1, R97, P2 ;  /* 0x000000016a697824 */ /* 0x000fe200010e0661 */
[----:B------:R-:W-:Y:S01]  /*2ad0*/  SHF.R.S32.HI R140, RZ, 0x1f, R149 ;  /* 0x0000001fff8c7819 */ /* 0x000fe20000011495 */
[----:B------:R-:W-:Y:S01]  /*2ae0*/  IMAD.X R111, R107, 0x1, R106, P0 ;  /* 0x000000016b6f7824 */ /* 0x000fe200000e066a */
[----:B------:R-:W-:-:S02]  /*2af0*/  SHF.R.S32.HI R138, RZ, 0x1f, R147 ;  /* 0x0000001fff8a7819 */ /* 0x000fc40000011493 */
[----:B------:R-:W-:Y:S02]  /*2b00*/  SHF.R.S32.HI R139, RZ, 0x1f, R148 ;  /* 0x0000001fff8b7819 */ /* 0x000fe40000011494 */
[----:B------:R-:W-:Y:S02]  /*2b10*/  SHF.R.S32.HI R137, RZ, 0x1f, R146 ;  /* 0x0000001fff897819 */ /* 0x000fe40000011492 */
[----:B------:R-:W-:Y:S02]  /*2b20*/  SHF.R.S32.HI R136, RZ, 0x1f, R145 ;  /* 0x0000001fff887819 */ /* 0x000fe40000011491 */
[----:B------:R-:W-:Y:S02]  /*2b30*/  SHF.R.S32.HI R135, RZ, 0x1f, R144 ;  /* 0x0000001fff877819 */ /* 0x000fe40000011490 */
[----:B------:R-:W-:Y:S02]  /*2b40*/  SHF.R.S32.HI R134, RZ, 0x1f, R143 ;  /* 0x0000001fff867819 */ /* 0x000fe4000001148f */
[----:B------:R-:W-:-:S07]  /*2b50*/  SHF.R.S32.HI R132, RZ, 0x1f, R142 ;  /* 0x0000001fff847819 */ /* 0x000fce000001148e */
.L_x_937:
[----:B------:R-:W-:Y:S01]  /*2b60*/  IMAD.SHL.U32 R15, R11, 0x40, RZ ;  /* 0x000000400b0f7824 */ /* 0x000fe200078e00ff */
[----:B------:R-:W-:Y:S01]  /*2b70*/  BSSY B0, `(.L_x_844) ;  /* 0x0000017000007945 */ /* 0x000fe20003800000 */
[----:B-----5:R-:W-:Y:S02]  /*2b80*/  IMAD.MOV.U32 R121, RZ, RZ, R119 ;  /* 0x000000ffff797224 */ /* 0x020fe400078e0077 */
[----:B------:R-:W-:Y:S04]  /*2b90*/  VIADD R14, R15, 0xffffffc0 ;  /* 0xffffffc00f0e7836 */ /* 0x000fe80000000000 */
[--C-:B------:R-:W-:Y:S02]  /*2ba0*/  IMAD.IADD R186, R69, 0x1, -R14.reuse ;  /* 0x0000000145ba7824 */ /* 0x100fe400078e0a0e */
[----:B------:R-:W-:Y:S03]  /*2bb0*/  IMAD.IADD R184, R71, 0x1, -R14 ;  /* 0x0000000147b87824 */ /* 0x000fe600078e0a0e */
[CC--:B------:R-:W-:Y:S02]  /*2bc0*/  ISETP.GE.AND P2, PT, R168.reuse, R186.reuse, PT ;  /* 0x000000baa800720c */ /* 0x0c0fe40003f46270 */
[----:B------:R-:W-:Y:S02]  /*2bd0*/  ISETP.GE.AND P0, PT, R79, R186, PT ;  /* 0x000000ba4f00720c */ /* 0x000fe40003f06270 */
[----:B------:R-:W-:Y:S02]  /*2be0*/  ISETP.GE.AND P2, PT, R168, R184, !P2 ;  /* 0x000000b8a800720c */ /* 0x000fe40005746270 */
[CC--:B------:R-:W-:Y:S02]  /*2bf0*/  ISETP.GE.AND P4, PT, R78.reuse, R186.reuse, PT ;  /* 0x000000ba4e00720c */ /* 0x0c0fe40003f86270 */
[----:B------:R-:W-:Y:S02]  /*2c00*/  ISETP.GE.AND P3, PT, R77, R186, PT ;  /* 0x000000ba4d00720c */ /* 0x000fe40003f66270 */
[-C--:B------:R-:W-:Y:S02]  /*2c10*/  ISETP.GE.AND P0, PT, R79, R184.reuse, !P0 ;  /* 0x000000b84f00720c */ /* 0x080fe40004706270 */
[-C--:B------:R-:W-:Y:S02]  /*2c20*/  ISETP.GE.AND P4, PT, R78, R184.reuse, !P4 ;  /* 0x000000b84e00720c */ /* 0x080fe40006786270 */
[----:B------:R-:W-:Y:S03]  /*2c30*/  ISETP.GE.AND P3, PT, R77, R184, !P3 ;  /* 0x000000b84d00720c */ /* 0x000fe60005f66270 */
[----:B---3--:R-:W-:Y:S10]  /*2c40*/  @!P2 BRA `(.L_x_845) ;  /* 0x000000000024a947 */ /* 0x008ff40003800000 */
[----:B------:R-:W-:Y:S02]  /*2c50*/  ISETP.NE.AND P1, PT, R152, RZ, PT ;  /* 0x000000ff9800720c */ /* 0x000fe40003f25270 */
[----:B------:R-:W-:Y:S11]  /*2c60*/  ISETP.NE.AND P5, PT, R151, RZ, PT ;  /* 0x000000ff9700720c */ /* 0x000ff60003fa5270 */
[----:B------:R-:W2:Y:S04]  /*2c70*/  @P1 LD.E.128 R24, desc[UR6][R120.64] ;  /* 0x0000000678181980 */ /* 0x000ea8000c101d00 */
[----:B--2---:R1:W-:Y:S01]  /*2c80*/  @P1 ST.E.128 desc[UR6][R130.64], R24 ;  /* 0x0000001882001985 */ /* 0x0043e2000c101d06 */
[----:B------:R-:W-:Y:S03]  /*2c90*/  ISETP.NE.AND P1, PT, R150, RZ, PT ;  /* 0x000000ff9600720c */ /* 0x000fe60003f25270 */
[----:B------:R-:W2:Y:S04]  /*2ca0*/  @P5 LD.E.128 R20, desc[UR6][R120.64+0x80] ;  /* 0x0000800678145980 */ /* 0x000ea8000c101d00 */
[----:B--2---:R1:W-:Y:S06]  /*2cb0*/  @P5 ST.E.128 desc[UR6][R130.64+0x80], R20 ;  /* 0x0000801482005985 */ /* 0x0043ec000c101d06 */
[----:B------:R-:W2:Y:S04]  /*2cc0*/  @P1 LD.E.128 R4, desc[UR6][R120.64+0x100] ;  /* 0x0001000678041980 */ /* 0x000ea8000c101d00 */
[----:B--2---:R1:W-:Y:S02]  /*2cd0*/  @P1 ST.E.128 desc[UR6][R130.64+0x100], R4 ;  /* 0x0001000482001985 */ /* 0x0043e4000c101d06 */
.L_x_845:
[----:B------:R-:W-:Y:S05]  /*2ce0*/  BSYNC B0 ;  /* 0x0000000000007941 */ /* 0x000fea0003800000 */
.L_x_844:
[----:B------:R-:W-:Y:S04]  /*2cf0*/  BSSY B0, `(.L_x_846) ;  /* 0x000000f000007945 */ /* 0x000fe80003800000 */
[----:B------:R-:W-:Y:S05]  /*2d00*/  @!P0 BRA `(.L_x_847) ;  /* 0x0000000000348947 */ /* 0x000fea0003800000 */
[----:B------:R-:W-:Y:S02]  /*2d10*/  ISETP.NE.AND P1, PT, R152, RZ, PT ;  /* 0x000000ff9800720c */ /* 0x000fe40003f25270 */
[----:B------:R-:W-:Y:S02]  /*2d20*/  IADD3 R28, P0, R120, R115, RZ ;  /* 0x00000073781c7210 */ /* 0x000fe40007f1e0ff */
[----:B------:R-:W-:Y:S03]  /*2d30*/  LEA R2, P5, R199, R130, 0x1 ;  /* 0x00000082c7027211 */ /* 0x000fe600078a08ff */
[----:B------:R-:W-:Y:S01]  /*2d40*/  IMAD.X R29, R121, 0x1, R113, P0 ;  /* 0x00000001791d7824 */ /* 0x000fe200000e0671 */
[----:B------:R-:W-:Y:S02]  /*2d50*/  ISETP.NE.AND P0, PT, R151, RZ, PT ;  /* 0x000000ff9700720c */ /* 0x000fe40003f05270 */
[----:B------:R-:W-:Y:S03]  /*2d60*/  LEA.HI.X R3, R199, R131, R200, 0x1, P5 ;  /* 0x00000083c7037211 */ /* 0x000fe600028f0cc8 */
[----:B-1----:R-:W2:Y:S04]  /*2d70*/  @P1 LD.E.128 R24, desc[UR6][R28.64] ;  /* 0x000000061c181980 */ /* 0x002ea8000c101d00 */
[----:B--2---:R2:W-:Y:S01]  /*2d80*/  @P1 ST.E.128 desc[UR6][R2.64], R24 ;  /* 0x0000001802001985 */ /* 0x0045e2000c101d06 */
[----:B------:R-:W-:Y:S03]  /*2d90*/  ISETP.NE.AND P1, PT, R150, RZ, PT ;  /* 0x000000ff9600720c */ /* 0x000fe60003f25270 */
[----:B------:R-:W3:Y:S04]  /*2da0*/  @P0 LD.E.128 R20, desc[UR6][R28.64+0x80] ;  /* 0x000080061c140980 */ /* 0x000ee8000c101d00 */
[----:B---3--:R2:W-:Y:S06]  /*2db0*/  @P0 ST.E.128 desc[UR6][R2.64+0x80], R20 ;  /* 0x0000801402000985 */ /* 0x0085ec000c101d06 */
[----:B------:R-:W3:Y:S04]  /*2dc0*/  @P1 LD.E.128 R4, desc[UR6][R28.64+0x100] ;  /* 0x000100061c041980 */ /* 0x000ee8000c101d00 */
[----:B---3--:R2:W-:Y:S02]  /*2dd0*/  @P1 ST.E.128 desc[UR6][R2.64+0x100], R4 ;  /* 0x0001000402001985 */ /* 0x0085e4000c101d06 */
.L_x_847:
[----:B------:R-:W-:Y:S05]  /*2de0*/  BSYNC B0 ;  /* 0x0000000000007941 */ /* 0x000fea0003800000 */
.L_x_846:
[----:B------:R-:W-:Y:S04]  /*2df0*/  BSSY B0, `(.L_x_848) ;  /* 0x000000f000007945 */ /* 0x000fe80003800000 */
[----:B------:R-:W-:Y:S05]  /*2e00*/  @!P4 BRA `(.L_x_849) ;  /* 0x000000000034c947 */ /* 0x000fea0003800000 */
[----:B------:R-:W-:Y:S02]  /*2e10*/  ISETP.NE.AND P1, PT, R152, RZ, PT ;  /* 0x000000ff9800720c */ /* 0x000fe40003f25270 */
[----:B------:R-:W-:Y:S02]  /*2e20*/  IADD3 R28, P0, R120, R117, RZ ;  /* 0x00000075781c7210 */ /* 0x000fe40007f1e0ff */
[----:B--2---:R-:W-:Y:S03]  /*2e30*/  IADD3 R2, P4, R130, R81, RZ ;  /* 0x0000005182027210 */ /* 0x004fe60007f9e0ff */
[----:B------:R-:W-:Y:S01]  /*2e40*/  IMAD.X R29, R121, 0x1, R116, P0 ;  /* 0x00000001791d7824 */ /* 0x000fe200000e0674 */
[----:B------:R-:W-:Y:S01]  /*2e50*/  ISETP.NE.AND P0, PT, R151, RZ, PT ;  /* 0x000000ff9700720c */ /* 0x000fe20003f05270 */
[----:B------:R-:W-:Y:S04]  /*2e60*/  IMAD.X R3, R131, 0x1, R82, P4 ;  /* 0x0000000183037824 */ /* 0x000fe800020e0652 */
[----:B-1----:R-:W2:Y:S04]  /*2e70*/  @P1 LD.E.128 R24, desc[UR6][R28.64] ;  /* 0x000000061c181980 */ /* 0x002ea8000c101d00 */
[----:B--2---:R3:W-:Y:S01]  /*2e80*/  @P1 ST.E.128 desc[UR6][R2.64], R24 ;  /* 0x0000001802001985 */ /* 0x0047e2000c101d06 */
[----:B------:R-:W-:Y:S03]  /*2e90*/  ISETP.NE.AND P1, PT, R150, RZ, PT ;  /* 0x000000ff9600720c */ /* 0x000fe60003f25270 */
[----:B------:R-:W2:Y:S04]  /*2ea0*/  @P0 LD.E.128 R20, desc[UR6][R28.64+0x80] ;  /* 0x000080061c140980 */ /* 0x000ea8000c101d00 */
[----:B--2---:R3:W-:Y:S06]  /*2eb0*/  @P0 ST.E.128 desc[UR6][R2.64+0x80], R20 ;  /* 0x0000801402000985 */ /* 0x0047ec000c101d06 */
[----:B------:R-:W2:Y:S04]  /*2ec0*/  @P1 LD.E.128 R4, desc[UR6][R28.64+0x100] ;  /* 0x000100061c041980 */ /* 0x000ea8000c101d00 */
[----:B--2---:R3:W-:Y:S02]  /*2ed0*/  @P1 ST.E.128 desc[UR6][R2.64+0x100], R4 ;  /* 0x0001000402001985 */ /* 0x0047e4000c101d06 */
.L_x_849:
[----:B------:R-:W-:Y:S05]  /*2ee0*/  BSYNC B0 ;  /* 0x0000000000007941 */ /* 0x000fea0003800000 */
.L_x_848:
[----:B------:R-:W-:Y:S04]  /*2ef0*/  BSSY B0, `(.L_x_850) ;  /* 0x000000f000007945 */ /* 0x000fe80003800000 */
[----:B------:R-:W-:Y:S05]  /*2f00*/  @!P3 BRA `(.L_x_851) ;  /* 0x000000000034b947 */ /* 0x000fea0003800000 */
[----:B------:R-:W-:Y:S02]  /*2f10*/  ISETP.NE.AND P1, PT, R152, RZ, PT ;  /* 0x000000ff9800720c */ /* 0x000fe40003f25270 */
[----:B------:R-:W-:Y:S02]  /*2f20*/  IADD3 R28, P0, R120, R180, RZ ;  /* 0x000000b4781c7210 */ /* 0x000fe40007f1e0ff */
[----:B--23--:R-:W-:Y:S03]  /*2f30*/  IADD3 R2, P3, R130, R178, RZ ;  /* 0x000000b282027210 */ /* 0x00cfe60007f7e0ff */
        /* <DEDUP_REMOVED lines=10> */
.L_x_851:
[----:B------:R-:W-:Y:S05]  /*2fe0*/  BSYNC B0 ;  /* 0x0000000000007941 */ /* 0x000fea0003800000 */
.L_x_850:
[----:B-1234-:R-:W2:Y:S01]  /*2ff0*/  LD.E R21, desc[UR6][R16.64+0xd0] ;  /* 0x0000d00610157980 */ /* 0x01eea2000c101900 */
[----:B------:R-:W-:Y:S03]  /*3000*/  BSSY B3, `(.L_x_852) ;  /* 0x0000791000037945 */ /* 0x000fe60003800000 */
[----:B------:R-:W3:Y:S01]  /*3010*/  LD.E R119, desc[UR6][R16.64+0x130] ;  /* 0x0001300610777980 */ /* 0x000ee2000c101900 */
[----:B--2---:R-:W-:Y:S01]  /*3020*/  ISETP.NE.AND P1, PT, R21, RZ, PT ;  /* 0x000000ff1500720c */ /* 0x004fe20003f25270 */
[----:B---3--:R-:W-:Y:S05]  /*3030*/  IMAD.U32 R119, R119, -0x40, RZ ;  /* 0xffffffc077777824 */ /* 0x008fea00078e00ff */
[C---:B------:R-:W-:Y:S04]  /*3040*/  LEA R120, P0, R119.reuse, R120, 0x1 ;  /* 0x0000007877787211 */ /* 0x040fe800078008ff */
[----:B------:R-:W-:Y:S03]  /*3050*/  LEA.HI.X.SX32 R119, R119, R121, 0x1, P0 ;  /* 0x0000007977777211 */ /* 0x000fe600000f0eff */
[----:B------:R-:W-:Y:S06]  /*3060*/  @!P1 BRA `(.L_x_853) ;  /* 0x0000007000b49947 */ /* 0x000fec0003800000 */
[----:B------:R-:W2:Y:S04]  /*3070*/  LD.E.U8 R0, desc[UR6][R16.64+0x1b3] ;  /* 0x0001b30610007980 */ /* 0x000ea8000c101100 */
[----:B------:R1:W5:Y:S01]  /*3080*/  LD.E R121, desc[UR6][R16.64+0xc0] ;  /* 0x0000c00610797980 */ /* 0x000362000c101900 */
[----:B--2---:R-:W-:Y:S11]  /*3090*/  ISETP.NE.AND P0, PT, R0, RZ, PT ;  /* 0x000000ff0000720c */ /* 0x004ff60003f05270 */
[----:B------:R-:W-:Y:S02]  /*30a0*/  @!UPT UIADD3 URZ, URZ, URZ, URZ ;  /* 0x0000003f3f3ff290 */ /* 0x000fe4000fffe03f */
[----:B-1----:R-:W-:Y:S05]  /*30b0*/  @!P0 BRA `(.L_x_854) ;  /* 0x00000028006c8947 */ /* 0x002fea0003800000 */
[----:B------:R-:W-:Y:S04]  /*30c0*/  BSSY B1, `(.L_x_855) ;  /* 0x0000096000017945 */ /* 0x000fe80003800000 */
[----:B------:R-:W-:Y:S05]  /*30d0*/  @!P2 BRA `(.L_x_856) ;  /* 0x000000080050a947 */ /* 0x000fea0003800000 */
[-C--:B-----5:R-:W-:Y:S01]  /*30e0*/  ISETP.GE.AND P0, PT, R12, R121.reuse, PT ;  /* 0x000000790c00720c */ /* 0x0a0fe20003f06270 */
[----:B------:R-:W-:Y:S01]  /*30f0*/  BSSY B0, `(.L_x_857) ;  /* 0x0000032000007945 */ /* 0x000fe20003800000 */
[-C--:B------:R-:W-:Y:S02]  /*3100*/  ISETP.GE.AND P2, PT, R10, R121.reuse, PT ;  /* 0x000000790a00720c */ /* 0x080fe40003f46270 */
[----:B------:R-:W-:Y:S09]  /*3110*/  ISETP.GE.AND P1, PT, R9, R121, PT ;  /* 0x000000790900720c */ /* 0x000ff20003f26270 */
[----:B------:R-:W-:Y:S05]  /*3120*/  @P0 BRA `(.L_x_858) ;  /* 0x0000000000b80947 */ /* 0x000fea0003800000 */
[----:B------:R-:W-:Y:S01]  /*3130*/  ISETP.GE.AND P0, PT, R12, R21, PT ;  /* 0x000000150c00720c */ /* 0x000fe20003f06270 */
[----:B------:R-:W2:Y:S11]  /*3140*/  LD.E.128 R24, desc[UR6][R122.64] ;  /* 0x000000067a187980 */ /* 0x000eb6000c101d00 */
[----:B------:R-:W-:Y:S01]  /*3150*/  @!UPT UIADD3 URZ, URZ, URZ, URZ ;  /* 0x0000003f3f3ff290 */ /* 0x000fe2000fffe03f */
[----:B------:R-:W3:Y:S06]  /*3160*/  @!P0 LD.E.64 R34, desc[UR6][R58.64] ;  /* 0x000000063a228980 */ /* 0x000eec000c101b00 */
[----:B------:R-:W4:Y:S01]  /*3170*/  @!P0 LD.E.64 R6, desc[UR6][R18.64] ;  /* 0x0000000612068980 */ /* 0x000f22000c101b00 */
[C---:B--2---:R-:W-:Y:S01]  /*3180*/  @!P0 LOP3.LUT R23, R24.reuse, 0xffff0000, RZ, 0xc0, !PT ;  /* 0xffff000018178812 */ /* 0x044fe200078ec0ff */
[----:B------:R-:W-:Y:S01]  /*3190*/  @!P0 IMAD.U32 R31, R24, 0x10000, RZ ;  /* 0x00010000181f8824 */ /* 0x000fe200078e00ff */
[C---:B------:R-:W-:Y:S01]  /*31a0*/  @!P0 LOP3.LUT R20, R26.reuse, 0xffff0000, RZ, 0xc0, !PT ;  /* 0xffff00001a148812 */ /* 0x040fe200078ec0ff */
[----:B------:R-:W-:Y:S01]  /*31b0*/  @!P0 IMAD.U32 R28, R26, 0x10000, RZ ;  /* 0x000100001a1c8824 */ /* 0x000fe200078e00ff */
[----:B------:R-:W-:Y:S02]  /*31c0*/  @!P0 SHF.L.U32 R30, R27, 0x10, RZ ;  /* 0x000000101b1e8819 */ /* 0x000fe400000006ff */
[C---:B---3--:R-:W-:Y:S01]  /*31d0*/  @!P0 LOP3.LUT R33, R34.reuse, 0xffff0000, RZ, 0xc0, !PT ;  /* 0xffff000022218812 */ /* 0x048fe200078ec0ff */
[----:B------:R-:W-:Y:S01]  /*31e0*/  @!P0 IMAD.U32 R29, R34, 0x10000, RZ ;  /* 0x00010000221d8824 */ /* 0x000fe200078e00ff */
[C---:B------:R-:W-:Y:S02]  /*31f0*/  @!P0 SHF.L.U32 R22, R35.reuse, 0x10, RZ ;  /* 0x0000001023168819 */ /* 0x040fe400000006ff */
[----:B------:R-:W-:Y:S01]  /*3200*/  @!P0 LOP3.LUT R35, R35, 0xffff0000, RZ, 0xc0, !PT ;  /* 0xffff000023238812 */ /* 0x000fe200078ec0ff */
[----:B------:R-:W-:Y:S01]  /*3210*/  @!P0 FMUL.FTZ R37, R23, R29 ;  /* 0x0000001d17258220 */ /* 0x000fe20000410000 */
[----:B----4-:R-:W-:Y:S01]  /*3220*/  @!P0 SHF.L.U32 R8, R6, 0x10, RZ ;  /* 0x0000001006088819 */ /* 0x010fe200000006ff */
[----:B------:R-:W-:Y:S01]  /*3230*/  @!P0 FMUL.FTZ R32, R20, R22 ;  /* 0x0000001614208220 */ /* 0x000fe20000410000 */
[----:B------:R-:W-:Y:S02]  /*3240*/  @!P0 LOP3.LUT R6, R6, 0xffff0000, RZ, 0xc0, !PT ;  /* 0xffff000006068812 */ /* 0x000fe400078ec0ff */
[----:B------:R-:W-:Y:S01]  /*3250*/  @!P0 SHF.L.U32 R5, R7, 0x10, RZ ;  /* 0x0000001007058819 */ /* 0x000fe200000006ff */
[-C--:B------:R-:W-:Y:S01]  /*3260*/  @!P0 FMUL.FTZ R0, R23, R8.reuse ;  /* 0x0000000817008220 */ /* 0x080fe20000410000 */
[----:B------:R-:W-:Y:S01]  /*3270*/  @!P0 LOP3.LUT R23, R25, 0xffff0000, RZ, 0xc0, !PT ;  /* 0xffff000019178812 */ /* 0x000fe200078ec0ff */
[----:B------:R-:W-:Y:S01]  /*3280*/  @!P0 FFMA.FTZ R37, R31, R8, -R37 ;  /* 0x000000081f258223 */ /* 0x000fe20000010825 */
[----:B------:R-:W-:Y:S01]  /*3290*/  @!P0 LOP3.LUT R7, R7, 0xffff0000, RZ, 0xc0, !PT ;  /* 0xffff000007078812 */ /* 0x000fe200078ec0ff */
[----:B------:R-:W-:Y:S01]  /*32a0*/  @!P0 FFMA.FTZ R0, R29, R31, R0 ;  /* 0x0000001f1d008223 */ /* 0x000fe20000010000 */
[----:B------:R-:W-:Y:S01]  /*32b0*/  @!P0 LOP3.LUT R8, R27, 0xffff0000, RZ, 0xc0, !PT ;  /* 0xffff00001b088812 */ /* 0x000fe200078ec0ff */
[----:B------:R-:W-:Y:S01]  /*32c0*/  @!P0 FFMA.FTZ R32, R28, R5, -R32 ;  /* 0x000000051c208223 */ /* 0x000fe20000010820 */
[----:B------:R-:W-:Y:S01]  /*32d0*/  @!P0 SHF.L.U32 R29, R25, 0x10, RZ ;  /* 0x00000010191d8819 */ /* 0x000fe200000006ff */
[CC--:B------:R-:W-:Y:S01]  /*32e0*/  @!P0 FMUL.FTZ R2, R23.reuse, R6.reuse ;  /* 0x0000000617028220 */ /* 0x0c0fe20000410000 */
[----:B------:R-:W-:Y:S01]  /*32f0*/  @!P0 F2FP.BF16.F32.PACK_AB R37, R0, R37 ;  /* 0x000000250025823e */ /* 0x000fe200000010ff */
[----:B------:R-:W-:Y:S01]  /*3300*/  @!P0 FMUL.FTZ R39, R23, R33 ;  /* 0x0000002117278220 */ /* 0x000fe20000410000 */
[----:B------:R-:W-:Y:S01]  /*3310*/  @!P0 FMUL.FTZ R3, R20, R5 ;  /* 0x0000000514038220 */ /* 0x000fe20000410000 */
[C---:B------:R-:W-:Y:S01]  /*3320*/  @!P0 FMUL.FTZ R41, R8.reuse, R35 ;  /* 0x0000002308298220 */ /* 0x040fe20000410000 */
[----:B------:R-:W-:Y:S01]  /*3330*/  @!P0 MOV R24, R37 ;  /* 0x0000002500188202 */ /* 0x000fe20000000f00 */
[----:B------:R-:W-:Y:S01]  /*3340*/  @!P0 FMUL.FTZ R4, R8, R7 ;  /* 0x0000000708048220 */ /* 0x000fe20000410000 */
[----:B------:R-:W-:Y:S01]  /*3350*/  @!P0 FFMA.FTZ R2, R33, R29, R2 ;  /* 0x0000001d21028223 */ /* 0x000fe20000010002 */
[----:B------:R-:W-:Y:S01]  /*3360*/  @!P0 FFMA.FTZ R39, R29, R6, -R39 ;  /* 0x000000061d278223 */ /* 0x000fe20000010827 */
[----:B------:R-:W-:Y:S01]  /*3370*/  @!P0 FFMA.FTZ R3, R22, R28, R3 ;  /* 0x0000001c16038223 */ /* 0x000fe20000010003 */
[----:B------:R-:W-:Y:S01]  /*3380*/  @!P0 FFMA.FTZ R41, R30, R7, -R41 ;  /* 0x000000071e298223 */ /* 0x000fe20000010829 */
[----:B------:R-:W-:Y:S02]  /*3390*/  @!P0 FFMA.FTZ R4, R35, R30, R4 ;  /* 0x0000001e23048223 */ /* 0x000fe40000010004 */
[----:B------:R-:W-:Y:S02]  /*33a0*/  @!P0 F2FP.BF16.F32.PACK_AB R36, R2, R39 ;  /* 0x000000270224823e */ /* 0x000fe400000010ff */
[----:B------:R-:W-:Y:S02]  /*33b0*/  @!P0 F2FP.BF16.F32.PACK_AB R32, R3, R32 ;  /* 0x000000200320823e */ /* 0x000fe400000010ff */
[----:B------:R-:W-:Y:S01]  /*33c0*/  @!P0 F2FP.BF16.F32.PACK_AB R41, R4, R41 ;  /* 0x000000290429823e */ /* 0x000fe200000010ff */
[----:B------:R-:W-:Y:S01]  /*33d0*/  @!P0 IMAD.MOV.U32 R25, RZ, RZ, R36 ;  /* 0x000000ffff198224 */ /* 0x000fe200078e0024 */
[----:B------:R-:W-:Y:S02]  /*33e0*/  @!P0 MOV R26, R32 ;  /* 0x00000020001a8202 */ /* 0x000fe40000000f00 */
[----:B------:R-:W-:Y:S05]  /*33f0*/  @!P0 MOV R27, R41 ;  /* 0x00000029001b8202 */ /* 0x000fea0000000f00 */
[----:B------:R1:W-:Y:S02]  /*3400*/  ST.E.128 desc[UR6][R128.64], R24 ;  /* 0x0000001880007985 */ /* 0x0003e4000c101d06 */
.L_x_858:
[----:B------:R-:W-:Y:S05]  /*3410*/  BSYNC B0 ;  /* 0x0000000000007941 */ /* 0x000fea0003800000 */
.L_x_857:
[----:B------:R-:W-:Y:S04]  /*3420*/  BSSY B0, `(.L_x_859) ;  /* 0x0000030000007945 */ /* 0x000fe80003800000 */
[----:B------:R-:W-:Y:S05]  /*3430*/  @P2 BRA `(.L_x_860) ;  /* 0x0000000000b82947 */ /* 0x000fea0003800000 */
[----:B------:R-:W-:Y:S01]  /*3440*/  ISETP.GE.AND P0, PT, R10, R21, PT ;  /* 0x000000150a00720c */ /* 0x000fe20003f06270 */
[----:B-1----:R-:W2:Y:S11]  /*3450*/  LD.E.128 R24, desc[UR6][R122.64+0x80] ;  /* 0x000080067a187980 */ /* 0x002eb6000c101d00 */
        /* <DEDUP_REMOVED lines=44> */
.L_x_860:
[----:B------:R-:W-:Y:S05]  /*3720*/  BSYNC B0 ;  /* 0x0000000000007941 */ /* 0x000fea0003800000 */
.L_x_859:
[----:B------:R-:W-:Y:S05]  /*3730*/  @P1 BRA `(.L_x_856) ;  /* 0x0000000000b81947 */ /* 0x000fea0003800000 */
[----:B------:R-:W-:Y:S01]  /*3740*/  ISETP.GE.AND P0, PT, R9, R21, PT ;  /* 0x000000150900720c */ /* 0x000fe20003f06270 */
[----:B-12---:R-:W2:Y:S11]  /*3750*/  LD.E.128 R24, desc[UR6][R122.64+0x100] ;  /* 0x000100067a187980 */ /* 0x006eb6000c101d00 */
        /* <DEDUP_REMOVED lines=44> */
.L_x_856:
[----:B------:R-:W-:Y:S05]  /*3a20*/  BSYNC B1 ;  /* 0x0000000000017941 */ /* 0x000fea0003800000 */
.L_x_855:
[C---:B------:R-:W-:Y:S01]  /*3a30*/  ISETP.GE.AND P0, PT, R79.reuse, R186, PT ;  /* 0x000000ba4f00720c */ /* 0x040fe20003f06270 */
[----:B------:R-:W-:Y:S03]  /*3a40*/  BSSY B1, `(.L_x_861) ;  /* 0x00000a7000017945 */ /* 0x000fe60003800000 */
[----:B------:R-:W-:Y:S11]  /*3a50*/  ISETP.GE.AND P0, PT, R79, R184, !P0 ;  /* 0x000000b84f00720c */ /* 0x000ff60004706270 */
[----:B------:R-:W-:Y:S02]  /*3a60*/  @!UPT UIADD3 URZ, URZ, URZ, URZ ;  /* 0x0000003f3f3ff290 */ /* 0x000fe4000fffe03f */
[----:B------:R-:W-:Y:S05]  /*3a70*/  @!P0 BRA `(.L_x_862) ;  /* 0x00000008008c8947 */ /* 0x000fea0003800000 */
[-C--:B-----5:R-:W-:Y:S01]  /*3a80*/  ISETP.GE.AND P0, PT, R12, R121.reuse, PT ;  /* 0x000000790c00720c */ /* 0x0a0fe20003f06270 */
[C---:B------:R-:W-:Y:S01]  /*3a90*/  IMAD.SHL.U32 R5, R153.reuse, 0x2, RZ ;  /* 0x0000000299057824 */ /* 0x040fe200078e00ff */
[----:B------:R-:W-:Y:S01]  /*3aa0*/  SHF.L.U64.HI R3, R153, 0x1, R141 ;  /* 0x0000000199037819 */ /* 0x000fe2000001028d */
[----:B------:R-:W-:Y:S01]  /*3ab0*/  BSSY B0, `(.L_x_863) ;  /* 0x0000039000007945 */ /* 0x000fe20003800000 */
[----:B------:R-:W-:Y:S02]  /*3ac0*/  ISETP.GE.AND P2, PT, R10, R121, PT ;  /* 0x000000790a00720c */ /* 0x000fe40003f46270 */
[-C--:B------:R-:W-:Y:S02]  /*3ad0*/  IADD3 R22, P4, R18, R5.reuse, RZ ;  /* 0x0000000512167210 */ /* 0x080fe40007f9e0ff */
[----:B------:R-:W-:Y:S02]  /*3ae0*/  IADD3 R38, P3, R58, R5, RZ ;  /* 0x000000053a267210 */ /* 0x000fe40007f7e0ff */
[----:B------:R-:W-:Y:S01]  /*3af0*/  ISETP.GE.AND P1, PT, R9, R121, PT ;  /* 0x000000790900720c */ /* 0x000fe20003f26270 */
[--C-:B------:R-:W-:Y:S02]  /*3b00*/  IMAD.X R23, R19, 0x1, R3.reuse, P4 ;  /* 0x0000000113177824 */ /* 0x100fe400020e0603 */
[----:B------:R-:W-:Y:S01]  /*3b10*/  IMAD.X R39, R59, 0x1, R3, P3 ;  /* 0x000000013b277824 */ /* 0x000fe200018e0603 */
[----:B------:R-:W-:Y:S09]  /*3b20*/  @P0 BRA `(.L_x_864) ;  /* 0x0000000000c40947 */ /* 0x000ff20003800000 */
[----:B------:R-:W-:Y:S02]  /*3b30*/  ISETP.GE.AND P0, PT, R12, R21, PT ;  /* 0x000000150c00720c */ /* 0x000fe40003f06270 */
[C---:B------:R-:W-:Y:S04]  /*3b40*/  LEA R42, P3, R100.reuse, R122, 0x1 ;  /* 0x0000007a642a7211 */ /* 0x040fe800078608ff */
[----:B------:R-:W-:Y:S05]  /*3b50*/  LEA.HI.X R43, R100, R123, R97, 0x1, P3 ;  /* 0x0000007b642b7211 */ /* 0x000fea00018f0c61 */
[----:B-123--:R1:W2:Y:S08]  /*3b60*/  LD.E.128 R24, desc[UR6][R42.64] ;  /* 0x000000062a187980 */ /* 0x00e2b0000c101d00 */
[----:B------:R-:W3:Y:S06]  /*3b70*/  @!P0 LD.E.64 R36, desc[UR6][R38.64] ;  /* 0x0000000626248980 */ /* 0x000eec000c101b00 */
[----:B------:R-:W4:Y:S01]  /*3b80*/  @!P0 LD.E.64 R6, desc[UR6][R22.64] ;  /* 0x0000000616068980 */ /* 0x000f22000c101b00 */
[----:B-1----:R-:W-:Y:S02]  /*3b90*/  LEA R42, P3, R201, R128, 0x1 ;  /* 0x00000080c92a7211 */ /* 0x002fe400078608ff */
[C---:B--2---:R-:W-:Y:S01]  /*3ba0*/  @!P0 LOP3.LUT R29, R24.reuse, 0xffff0000, RZ, 0xc0, !PT ;  /* 0xffff0000181d8812 */ /* 0x044fe200078ec0ff */
[----:B------:R-:W-:Y:S01]  /*3bb0*/  @!P0 IMAD.U32 R32, R27, 0x10000, RZ ;  /* 0x000100001b208824 */ /* 0x000fe200078e00ff */
[----:B------:R-:W-:Y:S02]  /*3bc0*/  @!P0 SHF.L.U32 R33, R24, 0x10, RZ ;  /* 0x0000001018218819 */ /* 0x000fe400000006ff */
[C---:B------:R-:W-:Y:S02]  /*3bd0*/  @!P0 LOP3.LUT R20, R26.reuse, 0xffff0000, RZ, 0xc0, !PT ;  /* 0xffff00001a148812 */ /* 0x040fe400078ec0ff */
[----:B------:R-:W-:Y:S02]  /*3be0*/  @!P0 SHF.L.U32 R30, R26, 0x10, RZ ;  /* 0x000000101a1e8819 */ /* 0x000fe400000006ff */
[C---:B---3--:R-:W-:Y:S01]  /*3bf0*/  @!P0 SHF.L.U32 R31, R36.reuse, 0x10, RZ ;  /* 0x00000010241f8819 */ /* 0x048fe200000006ff */
[C---:B------:R-:W-:Y:S01]  /*3c00*/  @!P0 IMAD.U32 R28, R37.reuse, 0x10000, RZ ;  /* 0x00010000251c8824 */ /* 0x040fe200078e00ff */
[----:B------:R-:W-:Y:S02]  /*3c10*/  @!P0 LOP3.LUT R35, R36, 0xffff0000, RZ, 0xc0, !PT ;  /* 0xffff000024238812 */ /* 0x000fe400078ec0ff */
[----:B------:R-:W-:Y:S01]  /*3c20*/  @!P0 LOP3.LUT R37, R37, 0xffff0000, RZ, 0xc0, !PT ;  /* 0xffff000025258812 */ /* 0x000fe200078ec0ff */
[----:B------:R-:W-:Y:S01]  /*3c30*/  @!P0 FMUL.FTZ R41, R29, R31 ;  /* 0x0000001f1d298220 */ /* 0x000fe20000410000 */
[C---:B----4-:R-:W-:Y:S01]  /*3c40*/  @!P0 IMAD.U32 R8, R6.reuse, 0x10000, RZ ;  /* 0x0001000006088824 */ /* 0x050fe200078e00ff */
[----:B------:R-:W-:Y:S01]  /*3c50*/  @!P0 LOP3.LUT R6, R6, 0xffff0000, RZ, 0xc0, !PT ;  /* 0xffff000006068812 */ /* 0x000fe200078ec0ff */
[C---:B------:R-:W-:Y:S01]  /*3c60*/  @!P0 IMAD.U32 R5, R7.reuse, 0x10000, RZ ;  /* 0x0001000007058824 */ /* 0x040fe200078e00ff */
[----:B------:R-:W-:Y:S01]  /*3c70*/  @!P0 LOP3.LUT R7, R7, 0xffff0000, RZ, 0xc0, !PT ;  /* 0xffff000007078812 */ /* 0x000fe200078ec0ff */
[-C--:B------:R-:W-:Y:S01]  /*3c80*/  @!P0 FMUL.FTZ R0, R29, R8.reuse ;  /* 0x000000081d008220 */ /* 0x080fe20000410000 */
[----:B------:R-:W-:Y:S01]  /*3c90*/  @!P0 LOP3.LUT R29, R25, 0xffff0000, RZ, 0xc0, !PT ;  /* 0xffff0000191d8812 */ /* 0x000fe200078ec0ff */
[----:B------:R-:W-:Y:S01]  /*3ca0*/  @!P0 FFMA.FTZ R41, R33, R8, -R41 ;  /* 0x0000000821298223 */ /* 0x000fe20000010829 */
[----:B------:R-:W-:Y:S01]  /*3cb0*/  @!P0 LOP3.LUT R8, R27, 0xffff0000, RZ, 0xc0, !PT ;  /* 0xffff00001b088812 */ /* 0x000fe200078ec0ff */
[----:B------:R-:W-:Y:S01]  /*3cc0*/  @!P0 FFMA.FTZ R0, R31, R33, R0 ;  /* 0x000000211f008223 */ /* 0x000fe20000010000 */
[----:B------:R-:W-:Y:S02]  /*3cd0*/  @!P0 IMAD.U32 R31, R25, 0x10000, RZ ;  /* 0x00010000191f8824 */ /* 0x000fe400078e00ff */
[C---:B------:R-:W-:Y:S01]  /*3ce0*/  @!P0 FMUL.FTZ R2, R29.reuse, R6 ;  /* 0x000000061d028220 */ /* 0x040fe20000410000 */
[----:B------:R-:W-:Y:S01]  /*3cf0*/  @!P0 FMUL.FTZ R43, R29, R35 ;  /* 0x000000231d2b8220 */ /* 0x000fe20000410000 */
[----:B------:R-:W-:Y:S01]  /*3d00*/  @!P0 FMUL.FTZ R3, R20, R5 ;  /* 0x0000000514038220 */ /* 0x000fe20000410000 */
[----:B------:R-:W-:Y:S01]  /*3d10*/  @!P0 F2FP.BF16.F32.PACK_AB R41, R0, R41 ;  /* 0x000000290029823e */ /* 0x000fe200000010ff */
[----:B------:R-:W-:Y:S01]  /*3d20*/  @!P0 FMUL.FTZ R34, R20, R28 ;  /* 0x0000001c14228220 */ /* 0x000fe20000410000 */
[C---:B------:R-:W-:Y:S01]  /*3d30*/  @!P0 FMUL.FTZ R45, R8.reuse, R37 ;  /* 0x00000025082d8220 */ /* 0x040fe20000410000 */
[----:B------:R-:W-:Y:S01]  /*3d40*/  @!P0 FMUL.FTZ R4, R8, R7 ;  /* 0x0000000708048220 */ /* 0x000fe20000410000 */
[----:B------:R-:W-:Y:S01]  /*3d50*/  @!P0 MOV R24, R41 ;  /* 0x0000002900188202 */ /* 0x000fe20000000f00 */
[----:B------:R-:W-:Y:S01]  /*3d60*/  @!P0 FFMA.FTZ R2, R35, R31, R2 ;  /* 0x0000001f23028223 */ /* 0x000fe20000010002 */
[----:B------:R-:W-:Y:S01]  /*3d70*/  @!P0 FFMA.FTZ R43, R31, R6, -R43 ;  /* 0x000000061f2b8223 */ /* 0x000fe2000001082b */
[----:B------:R-:W-:Y:S01]  /*3d80*/  @!P0 FFMA.FTZ R3, R28, R30, R3 ;  /* 0x0000001e1c038223 */ /* 0x000fe20000010003 */
[----:B------:R-:W-:Y:S01]  /*3d90*/  @!P0 FFMA.FTZ R34, R30, R5, -R34 ;  /* 0x000000051e228223 */ /* 0x000fe20000010822 */
[----:B------:R-:W-:Y:S01]  /*3da0*/  @!P0 FFMA.FTZ R45, R32, R7, -R45 ;  /* 0x00000007202d8223 */ /* 0x000fe2000001082d */
[----:B------:R-:W-:Y:S01]  /*3db0*/  @!P0 FFMA.FTZ R4, R37, R32, R4 ;  /* 0x0000002025048223 */ /* 0x000fe20000010004 */
[----:B------:R-:W-:Y:S02]  /*3dc0*/  @!P0 F2FP.BF16.F32.PACK_AB R40, R2, R43 ;  /* 0x0000002b0228823e */ /* 0x000fe400000010ff */
[----:B------:R-:W-:Y:S02]  /*3dd0*/  @!P0 F2FP.BF16.F32.PACK_AB R34, R3, R34 ;  /* 0x000000220322823e */ /* 0x000fe400000010ff */
[----:B------:R-:W-:Y:S01]  /*3de0*/  @!P0 F2FP.BF16.F32.PACK_AB R45, R4, R45 ;  /* 0x0000002d042d823e */ /* 0x000fe200000010ff */
[----:B------:R-:W-:Y:S01]  /*3df0*/  @!P0 IMAD.MOV.U32 R25, RZ, RZ, R40 ;  /* 0x000000ffff198224 */ /* 0x000fe200078e0028 */
[----:B------:R-:W-:Y:S02]  /*3e00*/  LEA.HI.X R43, R201, R129, R202, 0x1, P3 ;  /* 0x00000081c92b7211 */ /* 0x000fe400018f0cca */
[----:B------:R-:W-:Y:S02]  /*3e10*/  @!P0 MOV R26, R34 ;  /* 0x00000022001a8202 */ /* 0x000fe40000000f00 */
[----:B------:R-:W-:Y:S05]  /*3e20*/  @!P0 MOV R27, R45 ;  /* 0x0000002d001b8202 */ /* 0x000fea0000000f00 */
[----:B------:R4:W-:Y:S02]  /*3e30*/  ST.E.128 desc[UR6][R42.64], R24 ;  /* 0x000000182a007985 */ /* 0x0009e4000c101d06 */
.L_x_864:
[----:B------:R-:W-:Y:S05]  /*3e40*/  BSYNC B0 ;  /* 0x0000000000007941 */ /* 0x000fea0003800000 */
.L_x_863:
[----:B------:R-:W-:Y:S04]  /*3e50*/  BSSY B0, `(.L_x_865) ;  /* 0x0000033000007945 */ /* 0x000fe80003800000 */
[----:B------:R-:W-:Y:S05]  /*3e60*/  @P2 BRA `(.L_x_866) ;  /* 0x0000000000c42947 */ /* 0x000fea0003800000 */
[----:B------:R-:W-:Y:S02]  /*3e70*/  ISETP.GE.AND P0, PT, R10, R21, PT ;  /* 0x000000150a00720c */ /* 0x000fe40003f06270 */
[C---:B----4-:R-:W-:Y:S04]  /*3e80*/  LEA R42, P2, R99.reuse, R122, 0x1 ;  /* 0x0000007a632a7211 */ /* 0x050fe800078408ff */
        /* <DEDUP_REMOVED lines=47> */
.L_x_866:
[----:B------:R-:W-:Y:S05]  /*4180*/  BSYNC B0 ;  /* 0x0000000000007941 */ /* 0x000fea0003800000 */
.L_x_865:
[----:B------:R-:W-:Y:S05]  /*4190*/  @P1 BRA `(.L_x_862) ;  /* 0x0000000000c41947 */ /* 0x000fea0003800000 */
[----:B------:R-:W-:Y:S02]  /*41a0*/  ISETP.GE.AND P0, PT, R9, R21, PT ;  /* 0x000000150900720c */ /* 0x000fe40003f06270 */
[C---:B-1--4-:R-:W-:Y:S04]  /*41b0*/  LEA R42, P1, R103.reuse, R122, 0x1 ;  /* 0x0000007a672a7211 */ /* 0x052fe800078208ff */
[----:B------:R-:W-:Y:S05]  /*41c0*/  LEA.HI.X R43, R103, R123, R106, 0x1, P1 ;  /* 0x0000007b672b7211 */ /* 0x000fea00008f0c6a */
[----:B--23--:R1:W2:Y:S08]  /*41d0*/  LD.E.128 R24, desc[UR6][R42.64] ;  /* 0x000000062a187980 */ /* 0x00c2b0000c101d00 */
[----:B------:R-:W3:Y:S06]  /*41e0*/  @!P0 LD.E.64 R38, desc[UR6][R38.64+0x80] ;  /* 0x0000800626268980 */ /* 0x000eec000c101b00 */
[----:B------:R4:W5:Y:S01]  /*41f0*/  @!P0 LD.E.64 R6, desc[UR6][R22.64+0x80] ;  /* 0x0000800616068980 */ /* 0x000962000c101b00 */
[----:B-1----:R-:W-:Y:S02]  /*4200*/  LEA R42, P1, R90, R128, 0x1 ;  /* 0x000000805a2a7211 */ /* 0x002fe400078208ff */
[C---:B--2---:R-:W-:Y:S01]  /*4210*/  @!P0 LOP3.LUT R29, R24.reuse, 0xffff0000, RZ, 0xc0, !PT ;  /* 0xffff0000181d8812 */ /* 0x044fe200078ec0ff */
[----:B------:R-:W-:Y:S01]  /*4220*/  @!P0 IMAD.U32 R32, R27, 0x10000, RZ ;  /* 0x000100001b208824 */ /* 0x000fe200078e00ff */
[----:B------:R-:W-:Y:S02]  /*4230*/  @!P0 SHF.L.U32 R33, R24, 0x10, RZ ;  /* 0x0000001018218819 */ /* 0x000fe400000006ff */
[----:B----4-:R-:W-:Y:S02]  /*4240*/  @!P0 LOP3.LUT R23, R25, 0xffff0000, RZ, 0xc0, !PT ;  /* 0xffff000019178812 */ /* 0x010fe400078ec0ff */
[----:B------:R-:W-:Y:S02]  /*4250*/  @!P0 LOP3.LUT R20, R26, 0xffff0000, RZ, 0xc0, !PT ;  /* 0xffff00001a148812 */ /* 0x000fe400078ec0ff */
[C---:B---3--:R-:W-:Y:S01]  /*4260*/  @!P0 SHF.L.U32 R31, R38.reuse, 0x10, RZ ;  /* 0x00000010261f8819 */ /* 0x048fe200000006ff */
[C---:B------:R-:W-:Y:S01]  /*4270*/  @!P0 IMAD.U32 R28, R39.reuse, 0x10000, RZ ;  /* 0x00010000271c8824 */ /* 0x040fe200078e00ff */
[----:B------:R-:W-:Y:S02]  /*4280*/  @!P0 LOP3.LUT R35, R38, 0xffff0000, RZ, 0xc0, !PT ;  /* 0xffff000026238812 */ /* 0x000fe400078ec0ff */
[----:B------:R-:W-:Y:S01]  /*4290*/  @!P0 LOP3.LUT R37, R39, 0xffff0000, RZ, 0xc0, !PT ;  /* 0xffff000027258812 */ /* 0x000fe200078ec0ff */
[----:B------:R-:W-:Y:S01]  /*42a0*/  @!P0 FMUL.FTZ R41, R29, R31 ;  /* 0x0000001f1d298220 */ /* 0x000fe20000410000 */
[----:B------:R-:W-:Y:S01]  /*42b0*/  @!P0 SHF.L.U32 R30, R26, 0x10, RZ ;  /* 0x000000101a1e8819 */ /* 0x000fe200000006ff */
[C---:B-----5:R-:W-:Y:S01]  /*42c0*/  @!P0 IMAD.U32 R8, R6.reuse, 0x10000, RZ ;  /* 0x0001000006088824 */ /* 0x060fe200078e00ff */
[----:B------:R-:W-:Y:S01]  /*42d0*/  @!P0 LOP3.LUT R6, R6, 0xffff0000, RZ, 0xc0, !PT ;  /* 0xffff000006068812 */ /* 0x000fe200078ec0ff */
[C---:B------:R-:W-:Y:S01]  /*42e0*/  @!P0 IMAD.U32 R5, R7.reuse, 0x10000, RZ ;  /* 0x0001000007058824 */ /* 0x040fe200078e00ff */
[----:B------:R-:W-:Y:S01]  /*42f0*/  @!P0 LOP3.LUT R7, R7, 0xffff0000, RZ, 0xc0, !PT ;  /* 0xffff000007078812 */ /* 0x000fe200078ec0ff */
[-C--:B------:R-:W-:Y:S01]  /*4300*/  @!P0 FMUL.FTZ R0, R29, R8.reuse ;  /* 0x000000081d008220 */ /* 0x080fe20000410000 */
[----:B------:R-:W-:Y:S01]  /*4310*/  @!P0 FFMA.FTZ R41, R33, R8, -R41 ;  /* 0x0000000821298223 */ /* 0x000fe20000010829 */
[----:B------:R-:W-:Y:S01]  /*4320*/  @!P0 LOP3.LUT R8, R27, 0xffff0000, RZ, 0xc0, !PT ;  /* 0xffff00001b088812 */ /* 0x000fe200078ec0ff */
[----:B------:R-:W-:Y:S01]  /*4330*/  @!P0 FMUL.FTZ R2, R23, R6 ;  /* 0x0000000617028220 */ /* 0x000fe20000410000 */
[----:B------:R-:W-:Y:S01]  /*4340*/  @!P0 FFMA.FTZ R0, R31, R33, R0 ;  /* 0x000000211f008223 */ /* 0x000fe20000010000 */
[----:B------:R-:W-:Y:S02]  /*4350*/  @!P0 IMAD.U32 R31, R25, 0x10000, RZ ;  /* 0x00010000191f8824 */ /* 0x000fe400078e00ff */
[----:B------:R-:W-:Y:S01]  /*4360*/  @!P0 FMUL.FTZ R43, R23, R35 ;  /* 0x00000023172b8220 */ /* 0x000fe20000410000 */
[C---:B------:R-:W-:Y:S01]  /*4370*/  @!P0 FMUL.FTZ R3, R20.reuse, R5 ;  /* 0x0000000514038220 */ /* 0x040fe20000410000 */
[----:B------:R-:W-:Y:S01]  /*4380*/  @!P0 FMUL.FTZ R34, R20, R28 ;  /* 0x0000001c14228220 */ /* 0x000fe20000410000 */
[----:B------:R-:W-:Y:S01]  /*4390*/  @!P0 F2FP.BF16.F32.PACK_AB R41, R0, R41 ;  /* 0x000000290029823e */ /* 0x000fe200000010ff */
[C---:B------:R-:W-:Y:S01]  /*43a0*/  @!P0 FMUL.FTZ R45, R8.reuse, R37 ;  /* 0x00000025082d8220 */ /* 0x040fe20000410000 */
[----:B------:R-:W-:Y:S01]  /*43b0*/  @!P0 FMUL.FTZ R4, R8, R7 ;  /* 0x0000000708048220 */ /* 0x000fe20000410000 */
[----:B------:R-:W-:Y:S01]  /*43c0*/  @!P0 FFMA.FTZ R2, R35, R31, R2 ;  /* 0x0000001f23028223 */ /* 0x000fe20000010002 */
[----:B------:R-:W-:Y:S01]  /*43d0*/  @!P0 MOV R24, R41 ;  /* 0x0000002900188202 */ /* 0x000fe20000000f00 */
        /* <DEDUP_REMOVED lines=13> */
.L_x_862:
[----:B------:R-:W-:Y:S05]  /*44b0*/  BSYNC B1 ;  /* 0x0000000000017941 */ /* 0x000fea0003800000 */
.L_x_861:
        /* <DEDUP_REMOVED lines=17> */
[C---:B-1--4-:R-:W-:Y:S04]  /*45d0*/  LEA R42, P3, R110.reuse, R122, 0x1 ;  /* 0x0000007a6e2a7211 */ /* 0x052fe800078608ff */
[----:B------:R-:W-:Y:S05]  /*45e0*/  LEA.HI.X R43, R110, R123, R107, 0x1, P3 ;  /* 0x0000007b6e2b7211 */ /* 0x000fea00018f0c6b */
[----:B--23--:R1:W2:Y:S08]  /*45f0*/  LD.E.128 R24, desc[UR6][R42.64] ;  /* 0x000000062a187980 */ /* 0x00c2b0000c101d00 */
        /* <DEDUP_REMOVED lines=45> */
.L_x_870:
[----:B------:R-:W-:Y:S05]  /*48d0*/  BSYNC B0 ;  /* 0x0000000000007941 */ /* 0x000fea0003800000 */
.L_x_869:
[----:B------:R-:W-:Y:S04]  /*48e0*/  BSSY B0, `(.L_x_871) ;  /* 0x0000033000007945 */ /* 0x000fe80003800000 */
[----:B------:R-:W-:Y:S05]  /*48f0*/  @P2 BRA `(.L_x_872) ;  /* 0x0000000000c42947 */ /* 0x000fea0003800000 */
        /* <DEDUP_REMOVED lines=49> */
.L_x_872:
[----:B------:R-:W-:Y:S05]  /*4c10*/  BSYNC B0 ;  /* 0x0000000000007941 */ /* 0x000fea0003800000 */
.L_x_871:
        /* <DEDUP_REMOVED lines=50> */
.L_x_868:
[----:B------:R-:W-:Y:S05]  /*4f40*/  BSYNC B1 ;  /* 0x0000000000017941 */ /* 0x000fea0003800000 */
.L_x_867:
        /* <DEDUP_REMOVED lines=16> */
[----:B------:R-:W-:Y:S01]  /*5050*/  ISETP.GE.AND P0, PT, R12, R21, PT ;  /* 0x000000150c00720c */ /* 0x000fe20003f06270 */
[----:B------:R-:W-:Y:S04]  /*5060*/  IMAD.WIDE.U32 R40, R182, 0x60, R122 ;  /* 0x00000060b6287825 */ /* 0x000fe800078e007a */
[----:B------:R-:W-:Y:S02]  /*5070*/  IMAD R34, R183, 0x60, RZ ;  /* 0x00000060b7227824 */ /* 0x000fe400078e02ff */
[----:B------:R-:W-:Y:S03]  /*5080*/  IMAD.WIDE.U32 R46, R66, 0x60, R128 ;  /* 0x00000060422e7825 */ /* 0x000fe600078e0080 */
[----:B------:R-:W-:Y:S03]  /*5090*/  IADD3 R41, R41, R34, RZ ;  /* 0x0000002229297210 */ /* 0x000fe60007ffe0ff */
[----:B------:R-:W5:Y:S06]  /*50a0*/  @!P0 LD.E.64 R36, desc[UR6][R38.64] ;  /* 0x0000000626248980 */ /* 0x000f6c000c101b00 */
[----:B-1234-:R1:W2:Y:S08]  /*50b0*/  LD.E.128 R24, desc[UR6][R40.64] ;  /* 0x0000000628187980 */ /* 0x01e2b0000c101d00 */
[----:B------:R-:W3:Y:S01]  /*50c0*/  @!P0 LD.E.64 R6, desc[UR6][R28.64] ;  /* 0x000000061c068980 */ /* 0x000ee2000c101b00 */
[----:B-1----:R-:W-:Y:S05]  /*50d0*/  IMAD R40, R67, 0x60, RZ ;  /* 0x0000006043287824 */ /* 0x002fea00078e02ff */
[----:B------:R-:W-:Y:S02]  /*50e0*/  IADD3 R47, R47, R40, RZ ;  /* 0x000000282f2f7210 */ /* 0x000fe40007ffe0ff */
[C---:B-----5:R-:W-:Y:S01]  /*50f0*/  @!P0 SHF.L.U32 R22, R37.reuse, 0x10, RZ ;  /* 0x0000001025168819 */ /* 0x060fe200000006ff */
[C---:B------:R-:W-:Y:S01]  /*5100*/  @!P0 IMAD.U32 R31, R36.reuse, 0x10000, RZ ;  /* 0x00010000241f8824 */ /* 0x040fe200078e00ff */
[----:B------:R-:W-:Y:S02]  /*5110*/  @!P0 LOP3.LUT R35, R36, 0xffff0000, RZ, 0xc0, !PT ;  /* 0xffff000024238812 */ /* 0x000fe400078ec0ff */
[----:B------:R-:W-:Y:S02]  /*5120*/  @!P0 LOP3.LUT R37, R37, 0xffff0000, RZ, 0xc0, !PT ;  /* 0xffff000025258812 */ /* 0x000fe400078ec0ff */
[C---:B--2---:R-:W-:Y:S02]  /*5130*/  @!P0 LOP3.LUT R23, R24.reuse, 0xffff0000, RZ, 0xc0, !PT ;  /* 0xffff000018178812 */ /* 0x044fe400078ec0ff */
[----:B------:R-:W-:Y:S02]  /*5140*/  @!P0 SHF.L.U32 R33, R24, 0x10, RZ ;  /* 0x0000001018218819 */ /* 0x000fe400000006ff */
[C---:B------:R-:W-:Y:S01]  /*5150*/  @!P0 LOP3.LUT R20, R26.reuse, 0xffff0000, RZ, 0xc0, !PT ;  /* 0xffff00001a148812 */ /* 0x040fe200078ec0ff */
[----:B------:R-:W-:Y:S01]  /*5160*/  @!P0 FMUL.FTZ R41, R23, R31 ;  /* 0x0000001f17298220 */ /* 0x000fe20000410000 */
[----:B------:R-:W-:Y:S02]  /*5170*/  @!P0 SHF.L.U32 R30, R26, 0x10, RZ ;  /* 0x000000101a1e8819 */ /* 0x000fe400000006ff */
[----:B---3--:R-:W-:Y:S01]  /*5180*/  @!P0 SHF.L.U32 R8, R6, 0x10, RZ ;  /* 0x0000001006088819 */ /* 0x008fe200000006ff */
        /* <DEDUP_REMOVED lines=9> */
[----:B------:R-:W-:Y:S01]  /*5220*/  @!P0 IMAD.U32 R31, R25, 0x10000, RZ ;  /* 0x00010000191f8824 */ /* 0x000fe200078e00ff */
[----:B------:R-:W-:Y:S01]  /*5230*/  @!P0 SHF.L.U32 R32, R27, 0x10, RZ ;  /* 0x000000101b208819 */ /* 0x000fe200000006ff */
[C---:B------:R-:W-:Y:S01]  /*5240*/  @!P0 FMUL.FTZ R2, R23.reuse, R6 ;  /* 0x0000000617028220 */ /* 0x040fe20000410000 */
[----:B------:R-:W-:Y:S01]  /*5250*/  @!P0 F2FP.BF16.F32.PACK_AB R41, R0, R41 ;  /* 0x000000290029823e */ /* 0x000fe200000010ff */
[----:B------:R-:W-:Y:S01]  /*5260*/  @!P0 FMUL.FTZ R3, R20, R5 ;  /* 0x0000000514038220 */ /* 0x000fe20000410000 */
[----:B------:R-:W-:Y:S01]  /*5270*/  @!P0 FMUL.FTZ R43, R23, R35 ;  /* 0x00000023172b8220 */ /* 0x000fe20000410000 */
[C---:B------:R-:W-:Y:S01]  /*5280*/  @!P0 FMUL.FTZ R45, R8.reuse, R37 ;  /* 0x00000025082d8220 */ /* 0x040fe20000410000 */
[----:B------:R-:W-:Y:S01]  /*5290*/  @!P0 FMUL.FTZ R4, R8, R7 ;  /* 0x0000000708048220 */ /* 0x000fe20000410000 */
[----:B------:R-:W-:Y:S01]  /*52a0*/  @!P0 FFMA.FTZ R2, R35, R31, R2 ;  /* 0x0000001f23028223 */ /* 0x000fe20000010002 */
[----:B------:R-:W-:Y:S01]  /*52b0*/  @!P0 FFMA.FTZ R3, R22, R30, R3 ;  /* 0x0000001e16038223 */ /* 0x000fe20000010003 */
[----:B------:R-:W-:Y:S01]  /*52c0*/  @!P0 FFMA.FTZ R43, R31, R6, -R43 ;  /* 0x000000061f2b8223 */ /* 0x000fe2000001082b */
[----:B------:R-:W-:Y:S01]  /*52d0*/  @!P0 FFMA.FTZ R34, R30, R5, -R34 ;  /* 0x000000051e228223 */ /* 0x000fe20000010822 */
[----:B------:R-:W-:Y:S01]  /*52e0*/  @!P0 FFMA.FTZ R45, R32, R7, -R45 ;  /* 0x00000007202d8223 */ /* 0x000fe2000001082d */
[----:B------:R-:W-:Y:S01]  /*52f0*/  @!P0 FFMA.FTZ R4, R37, R32, R4 ;  /* 0x0000002025048223 */ /* 0x000fe20000010004 */
[----:B------:R-:W-:Y:S01]  /*5300*/  @!P0 IMAD.MOV.U32 R24, RZ, RZ, R41 ;  /* 0x000000ffff188224 */ /* 0x000fe200078e0029 */
[----:B------:R-:W-:Y:S02]  /*5310*/  @!P0 F2FP.BF16.F32.PACK_AB R42, R2, R43 ;  /* 0x0000002b022a823e */ /* 0x000fe400000010ff */
[----:B------:R-:W-:Y:S02]  /*5320*/  @!P0 F2FP.BF16.F32.PACK_AB R34, R3, R34 ;  /* 0x000000220322823e */ /* 0x000fe400000010ff */
[----:B------:R-:W-:Y:S02]  /*5330*/  @!P0 F2FP.BF16.F32.PACK_AB R45, R4, R45 ;  /* 0x0000002d042d823e */ /* 0x000fe400000010ff */
[----:B------:R-:W-:Y:S02]  /*5340*/  @!P0 MOV R25, R42 ;  /* 0x0000002a00198202 */ /* 0x000fe40000000f00 */
[----:B------:R-:W-:Y:S02]  /*5350*/  @!P0 MOV R26, R34 ;  /* 0x00000022001a8202 */ /* 0x000fe40000000f00 */
[----:B------:R-:W-:Y:S05]  /*5360*/  @!P0 MOV R27, R45 ;  /* 0x0000002d001b8202 */ /* 0x000fea0000000f00 */
[----:B------:R1:W-:Y:S02]  /*5370*/  ST.E.128 desc[UR6][R46.64], R24 ;  /* 0x000000182e007985 */ /* 0x0003e4000c101d06 */
.L_x_876:
[----:B------:R-:W-:Y:S05]  /*5380*/  BSYNC B0 ;  /* 0x0000000000007941 */ /* 0x000fea0003800000 */
.L_x_875:
        /* <DEDUP_REMOVED lines=51> */
.L_x_878:
[----:B------:R-:W-:Y:S05]  /*56c0*/  BSYNC B0 ;  /* 0x0000000000007941 */ /* 0x000fea0003800000 */
.L_x_877:
[----:B------:R-:W-:Y:S05]  /*56d0*/  @P1 BRA `(.L_x_874) ;  /* 0x0000000000c41947 */ /* 0x000fea0003800000 */
[----:B------:R-:W-:Y:S02]  /*56e0*/  ISETP.GE.AND P0, PT, R9, R21, PT ;  /* 0x000000150900720c */ /* 0x000fe40003f06270 */
[C---:B------:R-:W-:Y:S04]  /*56f0*/  LEA R40, P1, R114.reuse, R122, 0x1 ;  /* 0x0000007a72287211 */ /* 0x040fe800078208ff */
[----:B------:R-:W-:Y:S05]  /*5700*/  LEA.HI.X R41, R114, R123, R111, 0x1, P1 ;  /* 0x0000007b72297211 */ /* 0x000fea00008f0c6f */
[----:B------:R5:W1:Y:S08]  /*5710*/  LD.E.128 R20, desc[UR6][R40.64] ;  /* 0x0000000628147980 */ /* 0x000a70000c101d00 */
[----:B------:R-:W2:Y:S06]  /*5720*/  @!P0 LD.E.64 R38, desc[UR6][R38.64+0x80] ;  /* 0x0000800626268980 */ /* 0x000eac000c101b00 */
[----:B------:R-:W2:Y:S01]  /*5730*/  @!P0 LD.E.64 R6, desc[UR6][R28.64+0x80] ;  /* 0x000080061c068980 */ /* 0x000ea2000c101b00 */
[----:B-----5:R-:W-:Y:S02]  /*5740*/  LEA R40, P1, R84, R128, 0x1 ;  /* 0x0000008054287211 */ /* 0x020fe400078208ff */
[C---:B-1234-:R-:W-:Y:S01]  /*5750*/  @!P0 LOP3.LUT R25, R20.reuse, 0xffff0000, RZ, 0xc0, !PT ;  /* 0xffff000014198812 */ /* 0x05efe200078ec0ff */
[----:B------:R-:W-:Y:S01]  /*5760*/  @!P0 IMAD.U32 R32, R23, 0x10000, RZ ;  /* 0x0001000017208824 */ /* 0x000fe200078e00ff */
[----:B------:R-:W-:Y:S02]  /*5770*/  @!P0 SHF.L.U32 R31, R20, 0x10, RZ ;  /* 0x00000010141f8819 */ /* 0x000fe400000006ff */
[C---:B------:R-:W-:Y:S02]  /*5780*/  @!P0 LOP3.LUT R24, R22.reuse, 0xffff0000, RZ, 0xc0, !PT ;  /* 0xffff000016188812 */ /* 0x040fe400078ec0ff */
[----:B------:R-:W-:Y:S02]  /*5790*/  @!P0 SHF.L.U32 R30, R22, 0x10, RZ ;  /* 0x00000010161e8819 */ /* 0x000fe400000006ff */
[C---:B------:R-:W-:Y:S01]  /*57a0*/  @!P0 SHF.L.U32 R27, R38.reuse, 0x10, RZ ;  /* 0x00000010261b8819 */ /* 0x040fe200000006ff */
[C---:B------:R-:W-:Y:S01]  /*57b0*/  @!P0 IMAD.U32 R26, R39.reuse, 0x10000, RZ ;  /* 0x00010000271a8824 */ /* 0x040fe200078e00ff */
[----:B------:R-:W-:Y:S02]  /*57c0*/  @!P0 LOP3.LUT R33, R38, 0xffff0000, RZ, 0xc0, !PT ;  /* 0xffff000026218812 */ /* 0x000fe400078ec0ff */
[----:B------:R-:W-:Y:S01]  /*57d0*/  @!P0 LOP3.LUT R35, R39, 0xffff0000, RZ, 0xc0, !PT ;  /* 0xffff000027238812 */ /* 0x000fe200078ec0ff */
[----:B------:R-:W-:Y:S01]  /*57e0*/  @!P0 FMUL.FTZ R37, R25, R27 ;  /* 0x0000001b19258220 */ /* 0x000fe20000410000 */
[C---:B------:R-:W-:Y:S01]  /*57f0*/  @!P0 IMAD.U32 R8, R6.reuse, 0x10000, RZ ;  /* 0x0001000006088824 */ /* 0x040fe200078e00ff */
        /* <DEDUP_REMOVED lines=31> */
.L_x_874:
[----:B------:R-:W-:Y:S05]  /*59f0*/  BSYNC B1 ;  /* 0x0000000000017941 */ /* 0x000fea0003800000 */
.L_x_873:
[----:B------:R-:W2:Y:S02]  /*5a00*/  LD.E R3, desc[UR6][R16.64+0xd0] ;  /* 0x0000d00610037980 */ /* 0x000ea4000c101900 */
[----:B--2---:R-:W-:Y:S05]  /*5a10*/  IMAD.U32 R3, R3, -0x20, RZ ;  /* 0xffffffe003037824 */ /* 0x004fea00078e00ff */
[C---:B------:R-:W-:Y:S02]  /*5a20*/  LEA R18, P1, R3.reuse, R18, 0x1 ;  /* 0x0000001203127211 */ /* 0x040fe400078208ff */
[C---:B------:R-:W-:Y:S02]  /*5a30*/  LEA R58, P0, R3.reuse, R58, 0x1 ;  /* 0x0000003a033a7211 */ /* 0x040fe400078008ff */
[C---:B------:R-:W-:Y:S02]  /*5a40*/  LEA.HI.X.SX32 R19, R3.reuse, R19, 0x1, P1 ;  /* 0x0000001303137211 */ /* 0x040fe400008f0eff */
[----:B------:R-:W-:Y:S01]  /*5a50*/  LEA.HI.X.SX32 R59, R3, R59, 0x1, P0 ;  /* 0x0000003b033b7211 */ /* 0x000fe200000f0eff */
[----:B------:R-:W-:Y:S05]  /*5a60*/  BRA `(.L_x_879) ;  /* 0x0000004c00a87947 */ /* 0x000fea0003800000 */
.L_x_854:
[----:B------:R-:W-:Y:S04]  /*5a70*/  BSSY B2, `(.L_x_880) ;  /* 0x000010e000027945 */ /* 0x000fe80003800000 */
[----:B------:R-:W-:Y:S05]  /*5a80*/  @!P2 BRA `(.L_x_881) ;  /* 0x000000100030a947 */ /* 0x000fea0003800000 */
[----:B-----5:R-:W-:Y:S01]  /*5a90*/  ISETP.GE.AND P0, PT, R12, R121, PT ;  /* 0x000000790c00720c */ /* 0x020fe20003f06270 */
[----:B------:R-:W-:Y:S11]  /*5aa0*/  BSSY B1, `(.L_x_882) ;  /* 0x0000058000017945 */ /* 0x000ff60003800000 */
[----:B------:R-:W-:Y:S01]  /*5ab0*/  @!UPT UIADD3 URZ, URZ, URZ, URZ ;  /* 0x0000003f3f3ff290 */ /* 0x000fe2000fffe03f */
[----:B------:R-:W-:Y:S05]  /*5ac0*/  @P0 BRA `(.L_x_883) ;  /* 0x0000000400540947 */ /* 0x000fea0003800000 */
[----:B------:R1:W5:Y:S01]  /*5ad0*/  LD.E.128 R48, desc[UR6][R122.64] ;  /* 0x000000067a307980 */ /* 0x000362000c101d00 */
[----:B------:R-:W-:Y:S01]  /*5ae0*/  ISETP.GE.AND P0, PT, R12, R21, PT ;  /* 0x000000150c00720c */ /* 0x000fe20003f06270 */
[----:B------:R-:W-:Y:S11]  /*5af0*/  BSSY B0, `(.L_x_884) ;  /* 0x0000051000007945 */ /* 0x000ff60003800000 */
[----:B------:R-:W-:Y:S01]  /*5b00*/  @!UPT UIADD3 URZ, URZ, URZ, URZ ;  /* 0x0000003f3f3ff290 */ /* 0x000fe2000fffe03f */
[----:B------:R-:W-:Y:S05]  /*5b10*/  @P0 BRA `(.L_x_885) ;  /* 0x0000000400380947 */ /* 0x000fea0003800000 */
[----:B------:R-:W-:Y:S01]  /*5b20*/  LEA.HI R187, R21, R21, RZ, 0x1 ;  /* 0x0000001515bb7211 */ /* 0x000fe200078f08ff */
[----:B------:R-:W-:Y:S01]  /*5b30*/  IMAD.MOV.U32 R189, RZ, RZ, RZ ;  /* 0x000000ffffbd7224 */ /* 0x000fe200078e00ff */
[C---:B-----5:R-:W-:Y:S01]  /*5b40*/  LOP3.LUT R41, R48.reuse, 0xffff0000, RZ, 0xc0, !PT ;  /* 0xffff000030297812 */ /* 0x060fe200078ec0ff */
[----:B------:R-:W-:Y:S01]  /*5b50*/  IMAD.U32 R39, R48, 0x10000, RZ ;  /* 0x0001000030277824 */ /* 0x000fe200078e00ff */
[----:B------:R-:W-:Y:S01]  /*5b60*/  SHF.R.S32.HI R187, RZ, 0x1, R187 ;  /* 0x00000001ffbb7819 */ /* 0x000fe200000114bb */
[----:B------:R-:W-:Y:S01]  /*5b70*/  IMAD.U32 R46, R50, 0x10000, RZ ;  /* 0x00010000322e7824 */ /* 0x000fe200078e00ff */
[C---:B------:R-:W-:Y:S02]  /*5b80*/  SHF.L.U32 R42, R49.reuse, 0x10, RZ ;  /* 0x00000010312a7819 */ /* 0x040fe400000006ff */
[-C--:B------:R-:W-:Y:S02]  /*5b90*/  ISETP.GE.AND P1, PT, R12, R187.reuse, PT ;  /* 0x000000bb0c00720c */ /* 0x080fe40003f26270 */
[----:B------:R-:W-:Y:S02]  /*5ba0*/  MOV R185, R187 ;  /* 0x000000bb00b97202 */ /* 0x000fe40000000f00 */
[----:B------:R-:W-:Y:S02]  /*5bb0*/  LOP3.LUT R45, R49, 0xffff0000, RZ, 0xc0, !PT ;  /* 0xffff0000312d7812 */ /* 0x000fe400078ec0ff */
[----:B------:R-:W-:Y:S02]  /*5bc0*/  LOP3.LUT R49, R50, 0xffff0000, RZ, 0xc0, !PT ;  /* 0xffff000032317812 */ /* 0x000fe400078ec0ff */
[C---:B------:R-:W-:Y:S02]  /*5bd0*/  SHF.L.U32 R50, R51.reuse, 0x10, RZ ;  /* 0x0000001033327819 */ /* 0x040fe400000006ff */
[----:B------:R-:W-:Y:S03]  /*5be0*/  LOP3.LUT R53, R51, 0xffff0000, RZ, 0xc0, !PT ;  /* 0xffff000033357812 */ /* 0x000fe600078ec0ff */
[--C-:B------:R-:W-:Y:S02]  /*5bf0*/  @P1 IMAD.MOV R189, RZ, RZ, -R187.reuse ;  /* 0x000000ffffbd1224 */ /* 0x100fe400078e0abb */
[----:B------:R-:W-:Y:S03]  /*5c00*/  @P1 IMAD.MOV R185, RZ, RZ, -R187 ;  /* 0x000000ffffb91224 */ /* 0x000fe600078e0abb */
[C---:B------:R-:W-:Y:S04]  /*5c10*/  LEA R190, P0, R189.reuse, R124, 0x1 ;  /* 0x0000007cbdbe7211 */ /* 0x040fe800078008ff */
[----:B------:R-:W-:Y:S02]  /*5c20*/  LEA.HI.X.SX32 R191, R189, R125, 0x1, P0 ;  /* 0x0000007dbdbf7211 */ /* 0x000fe400000f0eff */
[C---:B------:R-:W-:Y:S04]  /*5c30*/  LEA R22, P0, R185.reuse, R122, 0x1 ;  /* 0x0000007ab9167211 */ /* 0x040fe800078008ff */
[----:B------:R-:W-:Y:S01]  /*5c40*/  LEA.HI.X.SX32 R23, R185, R123, 0x1, P0 ;  /* 0x0000007bb9177211 */ /* 0x000fe200000f0eff */
[----:B------:R-:W-:Y:S01]  /*5c50*/  IMAD.MOV.U32 R185, RZ, RZ, RZ ;  /* 0x000000ffffb97224 */ /* 0x000fe200078e00ff */
[----:B------:R-:W-:Y:S01]  /*5c60*/  @P1 IADD3 R185, -R187, RZ, RZ ;  /* 0x000000ffbbb91210 */ /* 0x000fe20007ffe1ff */
[----:B------:R-:W2:Y:S03]  /*5c70*/  LD.E.128 R188, desc[UR6][R190.64] ;  /* 0x00000006bebc7980 */ /* 0x000ea6000c101d00 */
[C---:B------:R-:W-:Y:S04]  /*5c80*/  LEA R60, P0, R185.reuse, R126, 0x1 ;  /* 0x0000007eb93c7211 */ /* 0x040fe800078008ff */
[----:B------:R-:W-:Y:S01]  /*5c90*/  LEA.HI.X.SX32 R61, R185, R127, 0x1, P0 ;  /* 0x0000007fb93d7211 */ /* 0x000fe200000f0eff */
[----:B------:R3:W4:Y:S08]  /*5ca0*/  LD.E.128 R24, desc[UR6][R22.64] ;  /* 0x0000000616187980 */ /* 0x000730000c101d00 */
[----:B------:R-:W4:Y:S01]  /*5cb0*/  LD.E.128 R60, desc[UR6][R60.64] ;  /* 0x000000063c3c7980 */ /* 0x000f22000c101d00 */
[C---:B--2---:R-:W-:Y:S01]  /*5cc0*/  LOP3.LUT R32, R188.reuse, 0xffff0000, RZ, 0xc0, !PT ;  /* 0xffff0000bc207812 */ /* 0x044fe200078ec0ff */
[----:B------:R-:W-:Y:S01]  /*5cd0*/  IMAD.U32 R36, R188, 0x10000, RZ ;  /* 0x00010000bc247824 */ /* 0x000fe200078e00ff */
[C---:B------:R-:W-:Y:S01]  /*5ce0*/  SHF.L.U32 R30, R189.reuse, 0x10, RZ ;  /* 0x00000010bd1e7819 */ /* 0x040fe200000006ff */
[----:B------:R-:W-:Y:S01]  /*5cf0*/  IMAD.U32 R28, R190, 0x10000, RZ ;  /* 0x00010000be1c7824 */ /* 0x000fe200078e00ff */
[----:B------:R-:W-:Y:S01]  /*5d00*/  LOP3.LUT R29, R189, 0xffff0000, RZ, 0xc0, !PT ;  /* 0xffff0000bd1d7812 */ /* 0x000fe200078ec0ff */
[----:B------:R-:W-:Y:S01]  /*5d10*/  @!P1 FADD.FTZ R36, -R36, -RZ ;  /* 0x800000ff24249221 */ /* 0x000fe20000010100 */
[----:B---3--:R-:W-:Y:S01]  /*5d20*/  LOP3.LUT R23, R190, 0xffff0000, RZ, 0xc0, !PT ;  /* 0xffff0000be177812 */ /* 0x008fe200078ec0ff */
[----:B------:R-:W-:Y:S01]  /*5d30*/  @!P1 FADD.FTZ R32, -R32, -RZ ;  /* 0x800000ff20209221 */ /* 0x000fe20000010100 */
[C---:B----4-:R-:W-:Y:S01]  /*5d40*/  LOP3.LUT R35, R24.reuse, 0xffff0000, RZ, 0xc0, !PT ;  /* 0xffff000018237812 */ /* 0x050fe200078ec0ff */
[----:B------:R-:W-:Y:S01]  /*5d50*/  IMAD.U32 R37, R24, 0x10000, RZ ;  /* 0x0001000018257824 */ /* 0x000fe200078e00ff */
[----:B------:R-:W-:Y:S01]  /*5d60*/  SHF.L.U32 R22, R191, 0x10, RZ ;  /* 0x00000010bf167819 */ /* 0x000fe200000006ff */
[----:B------:R-:W-:Y:S01]  /*5d70*/  @!P1 FADD.FTZ R30, -R30, -RZ ;  /* 0x800000ff1e1e9221 */ /* 0x000fe20000010100 */
[----:B------:R-:W-:Y:S01]  /*5d80*/  SHF.L.U32 R33, R25, 0x10, RZ ;  /* 0x0000001019217819 */ /* 0x000fe200000006ff */
[----:B------:R-:W-:Y:S01]  /*5d90*/  @!P1 FADD.FTZ R29, -R29, -RZ ;  /* 0x800000ff1d1d9221 */ /* 0x000fe20000010100 */
[----:B------:R-:W-:Y:S01]  /*5da0*/  LOP3.LUT R20, R191, 0xffff0000, RZ, 0xc0, !PT ;  /* 0xffff0000bf147812 */ /* 0x000fe200078ec0ff */
[C---:B------:R-:W-:Y:S01]  /*5db0*/  IMAD.U32 R31, R26.reuse, 0x10000, RZ ;  /* 0x000100001a1f7824 */ /* 0x040fe200078e00ff */
[----:B------:R-:W-:Y:S01]  /*5dc0*/  LOP3.LUT R34, R25, 0xffff0000, RZ, 0xc0, !PT ;  /* 0xffff000019227812 */ /* 0x000fe200078ec0ff */
[----:B------:R-:W-:Y:S01]  /*5dd0*/  FMUL.FTZ R0, R37, R36 ;  /* 0x0000002425007220 */ /* 0x000fe20000410000 */
[----:B------:R-:W-:Y:S01]  /*5de0*/  LOP3.LUT R24, R26, 0xffff0000, RZ, 0xc0, !PT ;  /* 0xffff00001a187812 */ /* 0x000fe200078ec0ff */
[----:B------:R-:W-:Y:S01]  /*5df0*/  @!P1 FADD.FTZ R28, -R28, -RZ ;  /* 0x800000ff1c1c9221 */ /* 0x000fe20000010100 */
[C---:B------:R-:W-:Y:S01]  /*5e00*/  LOP3.LUT R40, R60.reuse, 0xffff0000, RZ, 0xc0, !PT ;  /* 0xffff00003c287812 */ /* 0x040fe200078ec0ff */
[----:B------:R-:W-:Y:S01]  /*5e10*/  IMAD.U32 R38, R60, 0x10000, RZ ;  /* 0x000100003c267824 */ /* 0x000fe200078e00ff */
[----:B------:R-:W-:Y:S01]  /*5e20*/  SHF.L.U32 R25, R27, 0x10, RZ ;  /* 0x000000101b197819 */ /* 0x000fe200000006ff */
[----:B------:R-:W-:Y:S01]  /*5e30*/  FMUL.FTZ R2, R35, R32 ;  /* 0x0000002023027220 */ /* 0x000fe20000410000 */
[----:B------:R-:W-:Y:S01]  /*5e40*/  SHF.L.U32 R43, R61, 0x10, RZ ;  /* 0x000000103d2b7819 */ /* 0x000fe200000006ff */
[----:B------:R-:W-:Y:S01]  /*5e50*/  @!P1 FADD.FTZ R23, -R23, -RZ ;  /* 0x800000ff17179221 */ /* 0x000fe20000010100 */
[----:B------:R-:W-:Y:S01]  /*5e60*/  LOP3.LUT R27, R27, 0xffff0000, RZ, 0xc0, !PT ;  /* 0xffff00001b1b7812 */ /* 0x000fe200078ec0ff */
[----:B------:R-:W-:Y:S01]  /*5e70*/  FMUL.FTZ R3, R33, R30 ;  /* 0x0000001e21037220 */ /* 0x000fe20000410000 */
[----:B------:R-:W-:Y:S01]  /*5e80*/  LOP3.LUT R44, R61, 0xffff0000, RZ, 0xc0, !PT ;  /* 0xffff00003d2c7812 */ /* 0x000fe200078ec0ff */
[----:B------:R-:W-:Y:S01]  /*5e90*/  @!P1 FADD.FTZ R22, -R22, -RZ ;  /* 0x800000ff16169221 */ /* 0x000fe20000010100 */
[----:B------:R-:W-:Y:S01]  /*5ea0*/  FMUL.FTZ R4, R34, R29 ;  /* 0x0000001d22047220 */ /* 0x000fe20000410000 */
[----:B------:R-:W-:Y:S01]  /*5eb0*/  LOP3.LUT R48, R62, 0xffff0000, RZ, 0xc0, !PT ;  /* 0xffff00003e307812 */ /* 0x000fe200078ec0ff */
[----:B------:R-:W-:Y:S01]  /*5ec0*/  @!P1 FADD.FTZ R20, -R20, -RZ ;  /* 0x800000ff14149221 */ /* 0x000fe20000010100 */
[----:B------:R-:W-:Y:S01]  /*5ed0*/  FMUL.FTZ R5, R31, R28 ;  /* 0x0000001c1f057220 */ /* 0x000fe20000410000 */
[----:B------:R-:W-:Y:S01]  /*5ee0*/  SHF.L.U32 R51, R63, 0x10, RZ ;  /* 0x000000103f337819 */ /* 0x000fe200000006ff */
[----:B------:R-:W-:Y:S02]  /*5ef0*/  IMAD.U32 R47, R62, 0x10000, RZ ;  /* 0x000100003e2f7824 */ /* 0x000fe400078e00ff */
[----:B------:R-:W-:Y:S01]  /*5f00*/  FFMA.FTZ R0, R39, R38, R0 ;  /* 0x0000002627007223 */ /* 0x000fe20000010000 */
[----:B------:R-:W-:Y:S01]  /*5f10*/  FMUL.FTZ R6, R24, R23 ;  /* 0x0000001718067220 */ /* 0x000fe20000410000 */
[----:B------:R-:W-:Y:S01]  /*5f20*/  LOP3.LUT R52, R63, 0xffff0000, RZ, 0xc0, !PT ;  /* 0xffff00003f347812 */ /* 0x000fe200078ec0ff */
[----:B------:R-:W-:Y:S01]  /*5f30*/  FFMA.FTZ R2, R41, R40, R2 ;  /* 0x0000002829027223 */ /* 0x000fe20000010002 */
[----:B------:R-:W-:Y:S01]  /*5f40*/  FMUL.FTZ R7, R25, R22 ;  /* 0x0000001619077220 */ /* 0x000fe20000410000 */
[----:B------:R-:W-:Y:S01]  /*5f50*/  FFMA.FTZ R3, R42, R43, R3 ;  /* 0x0000002b2a037223 */ /* 0x000fe20000010003 */
[----:B------:R-:W-:Y:S01]  /*5f60*/  FMUL.FTZ R8, R27, R20 ;  /* 0x000000141b087220 */ /* 0x000fe20000410000 */
[----:B------:R-:W-:Y:S01]  /*5f70*/  FFMA.FTZ R4, R45, R44, R4 ;  /* 0x0000002c2d047223 */ /* 0x000fe20000010004 */
[----:B------:R-:W-:Y:S01]  /*5f80*/  FFMA.FTZ R5, R46, R47, R5 ;  /* 0x0000002f2e057223 */ /* 0x000fe20000010005 */
[----:B------:R-:W-:Y:S01]  /*5f90*/  FFMA.FTZ R6, R49, R48, R6 ;  /* 0x0000003031067223 */ /* 0x000fe20000010006 */
[----:B------:R-:W-:Y:S01]  /*5fa0*/  F2FP.BF16.F32.PACK_AB R48, R2, R0 ;  /* 0x000000000230723e */ /* 0x000fe200000010ff */
[----:B------:R-:W-:Y:S01]  /*5fb0*/  FFMA.FTZ R7, R50, R51, R7 ;  /* 0x0000003332077223 */ /* 0x000fe20000010007 */
[----:B------:R-:W-:Y:S01]  /*5fc0*/  F2FP.BF16.F32.PACK_AB R49, R4, R3 ;  /* 0x000000030431723e */ /* 0x000fe200000010ff */
[----:B------:R-:W-:Y:S01]  /*5fd0*/  FFMA.FTZ R8, R53, R52, R8 ;  /* 0x0000003435087223 */ /* 0x000fe20000010008 */
[----:B------:R-:W-:Y:S04]  /*5fe0*/  F2FP.BF16.F32.PACK_AB R50, R6, R5 ;  /* 0x000000050632723e */ /* 0x000fe800000010ff */
[----:B------:R-:W-:Y:S02]  /*5ff0*/  F2FP.BF16.F32.PACK_AB R51, R8, R7 ;  /* 0x000000070833723e */ /* 0x000fe400000010ff */
.L_x_885:
[----:B------:R-:W-:Y:S05]  /*6000*/  BSYNC B0 ;  /* 0x0000000000007941 */ /* 0x000fea0003800000 */
.L_x_884:
[----:B-----5:R2:W-:Y:S02]  /*6010*/  ST.E.128 desc[UR6][R128.64], R48 ;  /* 0x0000003080007985 */ /* 0x0205e4000c101d06 */
.L_x_883:
[----:B------:R-:W-:Y:S05]  /*6020*/  BSYNC B1 ;  /* 0x0000000000017941 */ /* 0x000fea0003800000 */
.L_x_882:
[----:B------:R-:W-:Y:S01]  /*6030*/  ISETP.GE.AND P0, PT, R10, R121, PT ;  /* 0x000000790a00720c */ /* 0x000fe20003f06270 */
[----:B------:R-:W-:Y:S11]  /*6040*/  BSSY B1, `(.L_x_886) ;  /* 0x0000058000017945 */ /* 0x000ff60003800000 */
[----:B------:R-:W-:Y:S01]  /*6050*/  @!UPT UIADD3 URZ, URZ, URZ, URZ ;  /* 0x0000003f3f3ff290 */ /* 0x000fe2000fffe03f */
[----:B------:R-:W-:Y:S05]  /*6060*/  @P0 BRA `(.L_x_887) ;  /* 0x0000000400540947 */ /* 0x000fea0003800000 */
[----:B--2---:R2:W5:Y:S01]  /*6070*/  LD.E.128 R48, desc[UR6][R122.64+0x80] ;  /* 0x000080067a307980 */ /* 0x004562000c101d00 */
        /* <DEDUP_REMOVED lines=25> */
[----:B------:R-:W3:Y:S03]  /*6210*/  LD.E.128 R188, desc[UR6][R190.64+0x80] ;  /* 0x00008006bebc7980 */ /* 0x000ee6000c101d00 */
[C---:B------:R-:W-:Y:S04]  /*6220*/  LEA R60, P0, R187.reuse, R126, 0x1 ;  /* 0x0000007ebb3c7211 */ /* 0x040fe800078008ff */
[----:B------:R-:W-:Y:S01]  /*6230*/  LEA.HI.X.SX32 R61, R187, R127, 0x1, P0 ;  /* 0x0000007fbb3d7211 */ /* 0x000fe200000f0eff */
[----:B------:R4:W2:Y:S08]  /*6240*/  LD.E.128 R24, desc[UR6][R22.64+0x80] ;  /* 0x0000800616187980 */ /* 0x0008b0000c101d00 */
[----:B------:R-:W2:Y:S01]  /*6250*/  LD.E.128 R60, desc[UR6][R60.64+0x80] ;  /* 0x000080063c3c7980 */ /* 0x000ea2000c101d00 */
[C---:B---3--:R-:W-:Y:S01]  /*6260*/  LOP3.LUT R32, R188.reuse, 0xffff0000, RZ, 0xc0, !PT ;  /* 0xffff0000bc207812 */ /* 0x048fe200078ec0ff */
[----:B------:R-:W-:Y:S01]  /*6270*/  IMAD.U32 R36, R188, 0x10000, RZ ;  /* 0x00010000bc247824 */ /* 0x000fe200078e00ff */
[C---:B------:R-:W-:Y:S01]  /*6280*/  SHF.L.U32 R30, R189.reuse, 0x10, RZ ;  /* 0x00000010bd1e7819 */ /* 0x040fe200000006ff */
[----:B------:R-:W-:Y:S01]  /*6290*/  IMAD.U32 R28, R190, 0x10000, RZ ;  /* 0x00010000be1c7824 */ /* 0x000fe200078e00ff */
[----:B------:R-:W-:Y:S01]  /*62a0*/  LOP3.LUT R29, R189, 0xffff0000, RZ, 0xc0, !PT ;  /* 0xffff0000bd1d7812 */ /* 0x000fe200078ec0ff */
[----:B------:R-:W-:Y:S01]  /*62b0*/  @!P1 FADD.FTZ R36, -R36, -RZ ;  /* 0x800000ff24249221 */ /* 0x000fe20000010100 */
[----:B----4-:R-:W-:Y:S01]  /*62c0*/  LOP3.LUT R23, R190, 0xffff0000, RZ, 0xc0, !PT ;  /* 0xffff0000be177812 */ /* 0x010fe200078ec0ff */
[----:B------:R-:W-:Y:S01]  /*62d0*/  @!P1 FADD.FTZ R32, -R32, -RZ ;  /* 0x800000ff20209221 */ /* 0x000fe20000010100 */
[C---:B--2---:R-:W-:Y:S01]  /*62e0*/  LOP3.LUT R35, R24.reuse, 0xffff0000, RZ, 0xc0, !PT ;  /* 0xffff000018237812 */ /* 0x044fe200078ec0ff */
        /* <DEDUP_REMOVED lines=43> */
.L_x_889:
[----:B------:R-:W-:Y:S05]  /*65a0*/  BSYNC B0 ;  /* 0x0000000000007941 */ /* 0x000fea0003800000 */
.L_x_888:
[----:B-----5:R3:W-:Y:S02]  /*65b0*/  ST.E.128 desc[UR6][R128.64+0x80], R48 ;  /* 0x0000803080007985 */ /* 0x0207e4000c101d06 */
.L_x_887:
[----:B------:R-:W-:Y:S05]  /*65c0*/  BSYNC B1 ;  /* 0x0000000000017941 */ /* 0x000fea0003800000 */
.L_x_886:
[----:B------:R-:W-:Y:S11]  /*65d0*/  ISETP.GE.AND P0, PT, R9, R121, PT ;  /* 0x000000790900720c */ /* 0x000ff60003f06270 */
[----:B------:R-:W-:Y:S02]  /*65e0*/  @!UPT UIADD3 URZ, URZ, URZ, URZ ;  /* 0x0000003f3f3ff290 */ /* 0x000fe4000fffe03f */
[----:B------:R-:W-:Y:S05]  /*65f0*/  @P0 BRA `(.L_x_881) ;  /* 0x0000000400540947 */ /* 0x000fea0003800000 */
[----:B--23--:R2:W5:Y:S01]  /*6600*/  LD.E.128 R48, desc[UR6][R122.64+0x100] ;  /* 0x000100067a307980 */ /* 0x00c562000c101d00 */
        /* <DEDUP_REMOVED lines=9> */
[C---:B------:R-:W-:Y:S01]  /*66a0*/  IMAD.U32 R46, R50.reuse, 0x10000, RZ ;  /* 0x00010000322e7824 */ /* 0x040fe200078e00ff */
[----:B------:R-:W-:Y:S02]  /*66b0*/  SHF.L.U32 R42, R49, 0x10, RZ ;  /* 0x00000010312a7819 */ /* 0x000fe400000006ff */
        /* <DEDUP_REMOVED lines=71> */
.L_x_891:
[----:B------:R-:W-:Y:S05]  /*6b30*/  BSYNC B0 ;  /* 0x0000000000007941 */ /* 0x000fea0003800000 */
.L_x_890:
[----:B-----5:R4:W-:Y:S02]  /*6b40*/  ST.E.128 desc[UR6][R128.64+0x100], R48 ;  /* 0x0001003080007985 */ /* 0x0209e4000c101d06 */
.L_x_881:
[----:B------:R-:W-:Y:S05]  /*6b50*/  BSYNC B2 ;  /* 0x0000000000027941 */ /* 0x000fea0003800000 */
.L_x_880:
[C---:B------:R-:W-:Y:S01]  /*6b60*/  ISETP.GE.AND P0, PT, R79.reuse, R186, PT ;  /* 0x000000ba4f00720c */ /* 0x040fe20003f06270 */
[----:B------:R-:W-:Y:S03]  /*6b70*/  BSSY B2, `(.L_x_892) ;  /* 0x0000125000027945 */ /* 0x000fe60003800000 */
[----:B------:R-:W-:Y:S11]  /*6b80*/  ISETP.GE.AND P0, PT, R79, R184, !P0 ;  /* 0x000000b84f00720c */ /* 0x000ff60004706270 */
[----:B------:R-:W-:Y:S02]  /*6b90*/  @!UPT UIADD3 URZ, URZ, URZ, URZ ;  /* 0x0000003f3f3ff290 */ /* 0x000fe4000fffe03f */
[----:B------:R-:W-:Y:S05]  /*6ba0*/  @!P0 BRA `(.L_x_893) ;  /* 0x0000001000848947 */ /* 0x000fea0003800000 */
[----:B-----5:R-:W-:Y:S01]  /*6bb0*/  ISETP.GE.AND P0, PT, R12, R121, PT ;  /* 0x000000790c00720c */ /* 0x020fe20003f06270 */
[----:B------:R-:W-:Y:S11]  /*6bc0*/  BSSY B1, `(.L_x_894) ;  /* 0x000005f000017945 */ /* 0x000ff60003800000 */
[----:B------:R-:W-:Y:S01]  /*6bd0*/  @!UPT UIADD3 URZ, URZ, URZ, URZ ;  /* 0x0000003f3f3ff290 */ /* 0x000fe2000fffe03f */
[----:B------:R-:W-:Y:S05]  /*6be0*/  @P0 BRA `(.L_x_895) ;  /* 0x0000000400700947 */ /* 0x000fea0003800000 */
[----:B------:R-:W-:Y:S01]  /*6bf0*/  LEA R190, P0, R100, R122, 0x1 ;  /* 0x0000007a64be7211 */ /* 0x000fe200078008ff */
[----:B------:R-:W-:Y:S01]  /*6c00*/  BSSY B0, `(.L_x_896) ;  /* 0x0000059000007945 */ /* 0x000fe20003800000 */
[----:B------:R-:W-:Y:S02]  /*6c10*/  ISETP.GE.AND P1, PT, R12, R21, PT ;  /* 0x000000150c00720c */ /* 0x000fe40003f26270 */
[----:B------:R-:W-:Y:S02]  /*6c20*/  LEA.HI.X R191, R100, R123, R97, 0x1, P0 ;  /* 0x0000007b64bf7211 */ /* 0x000fe400000f0c61 */
[C---:B------:R-:W-:Y:S03]  /*6c30*/  LEA R192, P0, R201.reuse, R128, 0x1 ;  /* 0x00000080c9c07211 */ /* 0x040fe600078008ff */
[----:B--234-:R2:W5:Y:S01]  /*6c40*/  LD.E.128 R48, desc[UR6][R190.64] ;  /* 0x00000006be307980 */ /* 0x01c562000c101d00 */
[----:B------:R-:W-:Y:S05]  /*6c50*/  LEA.HI.X R193, R201, R129, R202, 0x1, P0 ;  /* 0x00000081c9c17211 */ /* 0x000fea00000f0cca */
[----:B------:R-:W-:Y:S05]  /*6c60*/  @P1 BRA `(.L_x_897) ;  /* 0x0000000400481947 */ /* 0x000fea0003800000 */
[----:B------:R-:W-:Y:S01]  /*6c70*/  LEA.HI R53, R21, R21, RZ, 0x1 ;  /* 0x0000001515357211 */ /* 0x000fe200078f08ff */
[----:B------:R-:W-:Y:S01]  /*6c80*/  IMAD.MOV.U32 R188, RZ, RZ, RZ ;  /* 0x000000ffffbc7224 */ /* 0x000fe200078e00ff */
[C---:B-----5:R-:W-:Y:S01]  /*6c90*/  LOP3.LUT R41, R48.reuse, 0xffff0000, RZ, 0xc0, !PT ;  /* 0xffff000030297812 */ /* 0x060fe200078ec0ff */
[----:B------:R-:W-:Y:S01]  /*6ca0*/  IMAD.MOV.U32 R194, RZ, RZ, RZ ;  /* 0x000000ffffc27224 */ /* 0x000fe200078e00ff */
[----:B------:R-:W-:Y:S01]  /*6cb0*/  SHF.R.S32.HI R53, RZ, 0x1, R53 ;  /* 0x00000001ff357819 */ /* 0x000fe20000011435 */
[----:B------:R-:W-:Y:S01]  /*6cc0*/  IMAD.U32 R39, R48, 0x10000, RZ ;  /* 0x0001000030277824 */ /* 0x000fe200078e00ff */
[C---:B------:R-:W-:Y:S01]  /*6cd0*/  LOP3.LUT R43, R49.reuse, 0xffff0000, RZ, 0xc0, !PT ;  /* 0xffff0000312b7812 */ /* 0x040fe200078ec0ff */
[----:B------:R-:W-:Y:S01]  /*6ce0*/  IMAD.U32 R40, R49, 0x10000, RZ ;  /* 0x0001000031287824 */ /* 0x000fe200078e00ff */
[----:B------:R-:W-:Y:S01]  /*6cf0*/  ISETP.GE.AND P1, PT, R12, R53, PT ;  /* 0x000000350c00720c */ /* 0x000fe20003f26270 */
[--C-:B------:R-:W-:Y:S01]  /*6d00*/  IMAD.MOV.U32 R187, RZ, RZ, R53.reuse ;  /* 0x000000ffffbb7224 */ /* 0x100fe200078e0035 */
[C---:B------:R-:W-:Y:S02]  /*6d10*/  SHF.L.U32 R46, R50.reuse, 0x10, RZ ;  /* 0x00000010322e7819 */ /* 0x040fe400000006ff */
[----:B------:R-:W-:Y:S01]  /*6d20*/  LOP3.LUT R47, R50, 0xffff0000, RZ, 0xc0, !PT ;  /* 0xffff0000322f7812 */ /* 0x000fe200078ec0ff */
[C---:B------:R-:W-:Y:S01]  /*6d30*/  IMAD.U32 R50, R51.reuse, 0x10000, RZ ;  /* 0x0001000033327824 */ /* 0x040fe200078e00ff */
[----:B------:R-:W-:Y:S07]  /*6d40*/  LOP3.LUT R51, R51, 0xffff0000, RZ, 0xc0, !PT ;  /* 0xffff000033337812 */ /* 0x000fee00078ec0ff */
[C---:B------:R-:W-:Y:S01]  /*6d50*/  @P1 IADD3 R187, -R53.reuse, RZ, RZ ;  /* 0x000000ff35bb1210 */ /* 0x040fe20007ffe1ff */
[----:B------:R-:W-:Y:S01]  /*6d60*/  @P1 IMAD.MOV R188, RZ, RZ, -R53 ;  /* 0x000000ffffbc1224 */ /* 0x000fe200078e0a35 */
[----:B------:R-:W-:Y:S02]  /*6d70*/  @P1 IADD3 R194, -R53, RZ, RZ ;  /* 0x000000ff35c21210 */ /* 0x000fe40007ffe1ff */
[----:B------:R-:W-:Y:S02]  /*6d80*/  LEA R22, P0, R187, R190, 0x1 ;  /* 0x000000bebb167211 */ /* 0x000fe400078008ff */
[----:B------:R-:W-:Y:S02]  /*6d90*/  IADD3 R185, P2, R153, R188, RZ ;  /* 0x000000bc99b97210 */ /* 0x000fe40007f5e0ff */
[----:B------:R-:W-:Y:S02]  /*6da0*/  LEA.HI.X.SX32 R23, R187, R191, 0x1, P0 ;  /* 0x000000bfbb177211 */ /* 0x000fe400000f0eff */
[----:B------:R-:W-:Y:S02]  /*6db0*/  LEA.HI.X.SX32 R188, R188, R141, 0x1, P2 ;  /* 0x0000008dbcbc7211 */ /* 0x000fe400010f0eff */
[C---:B--2---:R-:W-:Y:S01]  /*6dc0*/  LEA R190, P0, R185.reuse, R124, 0x1 ;  /* 0x0000007cb9be7211 */ /* 0x044fe200078008ff */
[----:B------:R-:W2:Y:S03]  /*6dd0*/  LD.E.128 R24, desc[UR6][R22.64] ;  /* 0x0000000616187980 */ /* 0x000ea6000c101d00 */
[----:B------:R-:W-:Y:S02]  /*6de0*/  LEA.HI.X R191, R185, R125, R188, 0x1, P0 ;  /* 0x0000007db9bf7211 */ /* 0x000fe400000f0cbc */
[----:B------:R-:W-:Y:S04]  /*6df0*/  IADD3 R53, P0, R153, R194, RZ ;  /* 0x000000c299357210 */ /* 0x000fe80007f1e0ff */
[----:B------:R-:W-:Y:S01]  /*6e00*/  LEA.HI.X.SX32 R194, R194, R141, 0x1, P0 ;  /* 0x0000008dc2c27211 */ /* 0x000fe200000f0eff */
[----:B------:R-:W3:Y:S01]  /*6e10*/  LD.E.128 R188, desc[UR6][R190.64] ;  /* 0x00000006bebc7980 */ /* 0x000ee2000c101d00 */
[C---:B------:R-:W-:Y:S04]  /*6e20*/  LEA R44, P0, R53.reuse, R126, 0x1 ;  /* 0x0000007e352c7211 */ /* 0x040fe800078008ff */
[----:B------:R-:W-:Y:S05]  /*6e30*/  LEA.HI.X R45, R53, R127, R194, 0x1, P0 ;  /* 0x0000007f352d7211 */ /* 0x000fea00000f0cc2 */
[----:B------:R-:W4:Y:S01]  /*6e40*/  LD.E.128 R60, desc[UR6][R44.64] ;  /* 0x000000062c3c7980 */ /* 0x000f22000c101d00 */
[C---:B--2---:R-:W-:Y:S01]  /*6e50*/  LOP3.LUT R31, R24.reuse, 0xffff0000, RZ, 0xc0, !PT ;  /* 0xffff0000181f7812 */ /* 0x044fe200078ec0ff */
[----:B------:R-:W-:Y:S01]  /*6e60*/  IMAD.U32 R32, R24, 0x10000, RZ ;  /* 0x0001000018207824 */ /* 0x000fe200078e00ff */
[C---:B------:R-:W-:Y:S01]  /*6e70*/  LOP3.LUT R24, R26.reuse, 0xffff0000, RZ, 0xc0, !PT ;  /* 0xffff00001a187812 */ /* 0x040fe200078ec0ff */
[----:B------:R-:W-:Y:S01]  /*6e80*/  IMAD.U32 R28, R26, 0x10000, RZ ;  /* 0x000100001a1c7824 */ /* 0x000fe200078e00ff */
[C---:B------:R-:W-:Y:S01]  /*6e90*/  LOP3.LUT R23, R27.reuse, 0xffff0000, RZ, 0xc0, !PT ;  /* 0xffff00001b177812 */ /* 0x040fe200078ec0ff */
[----:B------:R-:W-:Y:S01]  /*6ea0*/  IMAD.U32 R20, R27, 0x10000, RZ ;  /* 0x000100001b147824 */ /* 0x000fe200078e00ff */
[C---:B------:R-:W-:Y:S02]  /*6eb0*/  SHF.L.U32 R29, R25.reuse, 0x10, RZ ;  /* 0x00000010191d7819 */ /* 0x040fe400000006ff */
[----:B------:R-:W-:Y:S02]  /*6ec0*/  LOP3.LUT R30, R25, 0xffff0000, RZ, 0xc0, !PT ;  /* 0xffff0000191e7812 */ /* 0x000fe400078ec0ff */
[C---:B---3--:R-:W-:Y:S01]  /*6ed0*/  SHF.L.U32 R37, R188.reuse, 0x10, RZ ;  /* 0x00000010bc257819 */ /* 0x048fe200000006ff */
[C---:B------:R-:W-:Y:S01]  /*6ee0*/  IMAD.U32 R26, R189.reuse, 0x10000, RZ ;  /* 0x00010000bd1a7824 */ /* 0x040fe200078e00ff */
[----:B------:R-:W-:Y:S01]  /*6ef0*/  LOP3.LUT R34, R188, 0xffff0000, RZ, 0xc0, !PT ;  /* 0xffff0000bc227812 */ /* 0x000fe200078ec0ff */
[C---:B------:R-:W-:Y:S01]  /*6f00*/  IMAD.U32 R33, R190.reuse, 0x10000, RZ ;  /* 0x00010000be217824 */ /* 0x040fe200078e00ff */
[----:B------:R-:W-:Y:S01]  /*6f10*/  LOP3.LUT R35, R189, 0xffff0000, RZ, 0xc0, !PT ;  /* 0xffff0000bd237812 */ /* 0x000fe200078ec0ff */
[----:B------:R-:W-:Y:S01]  /*6f20*/  @!P1 FADD.FTZ R37, -R37, -RZ ;  /* 0x800000ff25259221 */ /* 0x000fe20000010100 */
[----:B------:R-:W-:Y:S01]  /*6f30*/  LOP3.LUT R27, R190, 0xffff0000, RZ, 0xc0, !PT ;  /* 0xffff0000be1b7812 */ /* 0x000fe200078ec0ff */
[----:B------:R-:W-:Y:S01]  /*6f40*/  @!P1 FADD.FTZ R34, -R34, -RZ ;  /* 0x800000ff22229221 */ /* 0x000fe20000010100 */
[C---:B------:R-:W-:Y:S01]  /*6f50*/  SHF.L.U32 R25, R191.reuse, 0x10, RZ ;  /* 0x00000010bf197819 */ /* 0x040fe200000006ff */
[----:B------:R-:W-:Y:S01]  /*6f60*/  @!P1 FADD.FTZ R26, -R26, -RZ ;  /* 0x800000ff1a1a9221 */ /* 0x000fe20000010100 */
[----:B------:R-:W-:Y:S01]  /*6f70*/  LOP3.LUT R22, R191, 0xffff0000, RZ, 0xc0, !PT ;  /* 0xffff0000bf167812 */ /* 0x000fe200078ec0ff */
[----:B------:R-:W-:Y:S01]  /*6f80*/  @!P1 FADD.FTZ R35, -R35, -RZ ;  /* 0x800000ff23239221 */ /* 0x000fe20000010100 */
[----:B------:R-:W-:Y:S01]  /*6f90*/  FMUL.FTZ R0, R32, R37 ;  /* 0x0000002520007220 */ /* 0x000fe20000410000 */
[C---:B----4-:R-:W-:Y:S01]  /*6fa0*/  LOP3.LUT R38, R60.reuse, 0xffff0000, RZ, 0xc0, !PT ;  /* 0xffff00003c267812 */ /* 0x050fe200078ec0ff */
[----:B------:R-:W-:Y:S01]  /*6fb0*/  @!P1 FADD.FTZ R33, -R33, -RZ ;  /* 0x800000ff21219221 */ /* 0x000fe20000010100 */
[----:B------:R-:W-:Y:S02]  /*6fc0*/  IMAD.U32 R36, R60, 0x10000, RZ ;  /* 0x000100003c247824 */ /* 0x000fe400078e00ff */
[----:B------:R-:W-:Y:S01]  /*6fd0*/  FMUL.FTZ R2, R31, R34 ;  /* 0x000000221f027220 */ /* 0x000fe20000410000 */
[----:B------:R-:W-:Y:S01]  /*6fe0*/  SHF.L.U32 R42, R61, 0x10, RZ ;  /* 0x000000103d2a7819 */ /* 0x000fe200000006ff */
[----:B------:R-:W-:Y:S01]  /*6ff0*/  @!P1 FADD.FTZ R27, -R27, -RZ ;  /* 0x800000ff1b1b9221 */ /* 0x000fe20000010100 */
        /* <DEDUP_REMOVED lines=25> */
.L_x_897:
[----:B------:R-:W-:Y:S05]  /*7190*/  BSYNC B0 ;  /* 0x0000000000007941 */ /* 0x000fea0003800000 */
.L_x_896:
[----:B-----5:R3:W-:Y:S02]  /*71a0*/  ST.E.128 desc[UR6][R192.64], R48 ;  /* 0x00000030c0007985 */ /* 0x0207e4000c101d06 */
.L_x_895:
[----:B------:R-:W-:Y:S05]  /*71b0*/  BSYNC B1 ;  /* 0x0000000000017941 */ /* 0x000fea0003800000 */
.L_x_894:
[----:B------:R-:W-:Y:S01]  /*71c0*/  ISETP.GE.AND P0, PT, R10, R121, PT ;  /* 0x000000790a00720c */ /* 0x000fe20003f06270 */
[----:B------:R-:W-:Y:S11]  /*71d0*/  BSSY B1, `(.L_x_898) ;  /* 0x000005f000017945 */ /* 0x000ff60003800000 */
[----:B------:R-:W-:Y:S01]  /*71e0*/  @!UPT UIADD3 URZ, URZ, URZ, URZ ;  /* 0x0000003f3f3ff290 */ /* 0x000fe2000fffe03f */
[----:B------:R-:W-:Y:S05]  /*71f0*/  @P0 BRA `(.L_x_899) ;  /* 0x0000000400700947 */ /* 0x000fea0003800000 */
[C---:B--2---:R-:W-:Y:S01]  /*7200*/  LEA R190, P0, R99.reuse, R122, 0x1 ;  /* 0x0000007a63be7211 */ /* 0x044fe200078008ff */
[----:B------:R-:W-:Y:S01]  /*7210*/  BSSY B0, `(.L_x_900) ;  /* 0x0000059000007945 */ /* 0x000fe20003800000 */
[----:B------:R-:W-:Y:S02]  /*7220*/  ISETP.GE.AND P1, PT, R10, R21, PT ;  /* 0x000000150a00720c */ /* 0x000fe40003f26270 */
[----:B------:R-:W-:Y:S02]  /*7230*/  LEA.HI.X R191, R99, R123, R102, 0x1, P0 ;  /* 0x0000007b63bf7211 */ /* 0x000fe400000f0c66 */
[C---:B---3--:R-:W-:Y:S03]  /*7240*/  LEA R192, P0, R94.reuse, R128, 0x1 ;  /* 0x000000805ec07211 */ /* 0x048fe600078008ff */
[----:B----4-:R2:W5:Y:S01]  /*7250*/  LD.E.128 R48, desc[UR6][R190.64] ;  /* 0x00000006be307980 */ /* 0x010562000c101d00 */
        /* <DEDUP_REMOVED lines=19> */
[C---:B------:R-:W-:Y:S02]  /*7390*/  LEA R22, P0, R187.reuse, R190, 0x1 ;  /* 0x000000bebb167211 */ /* 0x040fe400078008ff */
        /* <DEDUP_REMOVED lines=64> */
.L_x_901:
[----:B------:R-:W-:Y:S05]  /*77a0*/  BSYNC B0 ;  /* 0x0000000000007941 */ /* 0x000fea0003800000 */
.L_x_900:
[----:B-----5:R3:W-:Y:S02]  /*77b0*/  ST.E.128 desc[UR6][R192.64], R48 ;  /* 0x00000030c0007985 */ /* 0x0207e4000c101d06 */
.L_x_899:
[----:B------:R-:W-:Y:S05]  /*77c0*/  BSYNC B1 ;  /* 0x0000000000017941 */ /* 0x000fea0003800000 */
.L_x_898:
[----:B------:R-:W-:Y:S11]  /*77d0*/  ISETP.GE.AND P0, PT, R9, R121, PT ;  /* 0x000000790900720c */ /* 0x000ff60003f06270 */
[----:B------:R-:W-:Y:S02]  /*77e0*/  @!UPT UIADD3 URZ, URZ, URZ, URZ ;  /* 0x0000003f3f3ff290 */ /* 0x000fe4000fffe03f */
[----:B------:R-:W-:Y:S05]  /*77f0*/  @P0 BRA `(.L_x_893) ;  /* 0x0000000400700947 */ /* 0x000fea0003800000 */
[----:B--2---:R-:W-:Y:S01]  /*7800*/  LEA R190, P0, R103, R122, 0x1 ;  /* 0x0000007a67be7211 */ /* 0x004fe200078008ff */
        /* <DEDUP_REMOVED lines=10> */
[----:B------:R-:W-:Y:S01]  /*78b0*/  IMAD.U32 R39, R48, 0x10000, RZ ;  /* 0x0001000030277824 */ /* 0x000fe200078e00ff */
[----:B------:R-:W-:Y:S01]  /*78c0*/  SHF.R.S32.HI R194, RZ, 0x1, R194 ;  /* 0x00000001ffc27819 */ /* 0x000fe200000114c2 */
[C---:B------:R-:W-:Y:S01]  /*78d0*/  IMAD.U32 R40, R49.reuse, 0x10000, RZ ;  /* 0x0001000031287824 */ /* 0x040fe200078e00ff */
[----:B------:R-:W-:Y:S02]  /*78e0*/  LOP3.LUT R43, R49, 0xffff0000, RZ, 0xc0, !PT ;  /* 0xffff0000312b7812 */ /* 0x000fe400078ec0ff */
[----:B------:R-:W-:Y:S01]  /*78f0*/  ISETP.GE.AND P1, PT, R9, R194, PT ;  /* 0x000000c20900720c */ /* 0x000fe20003f26270 */
[--C-:B------:R-:W-:Y:S01]  /*7900*/  IMAD.MOV.U32 R185, RZ, RZ, R194.reuse ;  /* 0x000000ffffb97224 */ /* 0x100fe200078e00c2 */
[C---:B------:R-:W-:Y:S02]  /*7910*/  SHF.L.U32 R46, R50.reuse, 0x10, RZ ;  /* 0x00000010322e7819 */ /* 0x040fe400000006ff */
[----:B------:R-:W-:Y:S01]  /*7920*/  LOP3.LUT R47, R50, 0xffff0000, RZ, 0xc0, !PT ;  /* 0xffff0000322f7812 */ /* 0x000fe200078ec0ff */
[C---:B------:R-:W-:Y:S01]  /*7930*/  IMAD.U32 R50, R51.reuse, 0x10000, RZ ;  /* 0x0001000033327824 */ /* 0x040fe200078e00ff */
[----:B------:R-:W-:Y:S07]  /*7940*/  LOP3.LUT R51, R51, 0xffff0000, RZ, 0xc0, !PT ;  /* 0xffff000033337812 */ /* 0x000fee00078ec0ff */
[----:B------:R-:W-:Y:S01]  /*7950*/  @P1 IADD3 R185, -R194, RZ, RZ ;  /* 0x000000ffc2b91210 */ /* 0x000fe20007ffe1ff */
[----:B------:R-:W-:Y:S03]  /*7960*/  @P1 IMAD.MOV R188, RZ, RZ, -R194 ;  /* 0x000000ffffbc1224 */ /* 0x000fe600078e0ac2 */
[C---:B------:R-:W-:Y:S02]  /*7970*/  LEA R22, P0, R185.reuse, R190, 0x1 ;  /* 0x000000beb9167211 */ /* 0x040fe400078008ff */
[----:B------:R-:W-:Y:S02]  /*7980*/  IADD3 R53, P2, R146, R188, RZ ;  /* 0x000000bc92357210 */ /* 0x000fe40007f5e0ff */
[----:B------:R-:W-:Y:S01]  /*7990*/  LEA.HI.X.SX32 R23, R185, R191, 0x1, P0 ;  /* 0x000000bfb9177211 */ /* 0x000fe200000f0eff */
[----:B------:R-:W-:Y:S01]  /*79a0*/  IMAD.MOV.U32 R185, RZ, RZ, RZ ;  /* 0x000000ffffb97224 */ /* 0x000fe200078e00ff */
[----:B------:R-:W-:Y:S02]  /*79b0*/  LEA.HI.X.SX32 R188, R188, R137, 0x1, P2 ;  /* 0x00000089bcbc7211 */ /* 0x000fe400010f0eff */
[C---:B--2---:R-:W-:Y:S01]  /*79c0*/  LEA R190, P0, R53.reuse, R124, 0x1 ;  /* 0x0000007c35be7211 */ /* 0x044fe200078008ff */
[----:B------:R-:W2:Y:S01]  /*79d0*/  LD.E.128 R24, desc[UR6][R22.64] ;  /* 0x0000000616187980 */ /* 0x000ea2000c101d00 */
[----:B------:R-:W-:Y:S02]  /*79e0*/  @P1 IADD3 R185, -R194, RZ, RZ ;  /* 0x000000ffc2b91210 */ /* 0x000fe40007ffe1ff */
        /* <DEDUP_REMOVED lines=59> */
.L_x_903:
[----:B------:R-:W-:Y:S05]  /*7da0*/  BSYNC B0 ;  /* 0x0000000000007941 */ /* 0x000fea0003800000 */
.L_x_902:
[----:B-----5:R3:W-:Y:S02]  /*7db0*/  ST.E.128 desc[UR6][R192.64], R48 ;  /* 0x00000030c0007985 */ /* 0x0207e4000c101d06 */
.L_x_893:
[----:B------:R-:W-:Y:S05]  /*7dc0*/  BSYNC B2 ;  /* 0x0000000000027941 */ /* 0x000fea0003800000 */
.L_x_892:
        /* <DEDUP_REMOVED lines=99> */
.L_x_909:
[----:B------:R-:W-:Y:S05]  /*8400*/  BSYNC B0 ;  /* 0x0000000000007941 */ /* 0x000fea0003800000 */
.L_x_908:
[----:B-----5:R3:W-:Y:S02]  /*8410*/  ST.E.128 desc[UR6][R192.64], R48 ;  /* 0x00000030c0007985 */ /* 0x0207e4000c101d06 */
.L_x_907:
[----:B------:R-:W-:Y:S05]  /*8420*/  BSYNC B1 ;  /* 0x0000000000017941 */ /* 0x000fea0003800000 */
.L_x_906:
[----:B------:R-:W-:Y:S01]  /*8430*/  ISETP.GE.AND P0, PT, R10, R121, PT ;  /* 0x000000790a00720c */ /* 0x000fe20003f06270 */
        /* <DEDUP_REMOVED lines=93> */
.L_x_913:
[----:B------:R-:W-:Y:S05]  /*8a10*/  BSYNC B0 ;  /* 0x0000000000007941 */ /* 0x000fea0003800000 */
.L_x_912:
[----:B-----5:R3:W-:Y:S02]  /*8a20*/  ST.E.128 desc[UR6][R192.64], R48 ;  /* 0x00000030c0007985 */ /* 0x0207e4000c101d06 */
.L_x_911:
[----:B------:R-:W-:Y:S05]  /*8a30*/  BSYNC B1 ;  /* 0x0000000000017941 */ /* 0x000fea0003800000 */
.L_x_910:
[----:B------:R-:W-:Y:S11]  /*8a40*/  ISETP.GE.AND P0, PT, R9, R121, PT ;  /* 0x000000790900720c */ /* 0x000ff60003f06270 */
[----:B------:R-:W-:Y:S02]  /*8a50*/  @!UPT UIADD3 URZ, URZ, URZ, URZ ;  /* 0x0000003f3f3ff290 */ /* 0x000fe4000fffe03f */
        /* <DEDUP_REMOVED lines=91> */
.L_x_915:
[----:B------:R-:W-:Y:S05]  /*9010*/  BSYNC B0 ;  /* 0x0000000000007941 */ /* 0x000fea0003800000 */
.L_x_914:
[----:B-----5:R3:W-:Y:S02]  /*9020*/  ST.E.128 desc[UR6][R192.64], R48 ;  /* 0x00000030c0007985 */ /* 0x0207e4000c101d06 */
.L_x_905:
[----:B------:R-:W-:Y:S05]  /*9030*/  BSYNC B2 ;  /* 0x0000000000027941 */ /* 0x000fea0003800000 */
.L_x_904:
        /* <DEDUP_REMOVED lines=9> */
[----:B------:R-:W-:Y:S01]  /*90d0*/  IMAD R0, R183, 0x60, RZ ;  /* 0x00000060b7007824 */ /* 0x000fe200078e02ff */
[----:B------:R-:W-:Y:S01]  /*90e0*/  ISETP.GE.AND P0, PT, R12, R21, PT ;  /* 0x000000150c00720c */ /* 0x000fe20003f06270 */
[----:B--2---:R-:W-:Y:S01]  /*90f0*/  IMAD.WIDE.U32 R190, R182, 0x60, R122 ;  /* 0x00000060b6be7825 */ /* 0x004fe200078e007a */
[----:B------:R-:W-:Y:S03]  /*9100*/  BSSY B0, `(.L_x_920) ;  /* 0x0000059000007945 */ /* 0x000fe60003800000 */
[----:B------:R-:W-:Y:S01]  /*9110*/  IMAD R3, R67, 0x60, RZ ;  /* 0x0000006043037824 */ /* 0x000fe200078e02ff */
[----:B------:R-:W-:Y:S01]  /*9120*/  IADD3 R191, R191, R0, RZ ;  /* 0x00000000bfbf7210 */ /* 0x000fe20007ffe0ff */
[----:B------:R-:W-:Y:S04]  /*9130*/  IMAD.WIDE.U32 R188, R66, 0x60, R128 ;  /* 0x0000006042bc7825 */ /* 0x000fe800078e0080 */
[----:B---34-:R2:W5:Y:S01]  /*9140*/  LD.E.128 R48, desc[UR6][R190.64] ;  /* 0x00000006be307980 */ /* 0x018562000c101d00 */
[----:B------:R-:W-:Y:S01]  /*9150*/  IADD3 R189, R189, R3, RZ ;  /* 0x00000003bdbd7210 */ /* 0x000fe20007ffe0ff */
[----:B------:R-:W-:Y:S06]  /*9160*/  @P0 BRA `(.L_x_921) ;  /* 0x0000000400480947 */ /* 0x000fec0003800000 */
        /* <DEDUP_REMOVED lines=15> */
[C---:B------:R-:W-:Y:S01]  /*9260*/  LEA R22, P0, R186.reuse, R190, 0x1 ;  /* 0x000000beba167211 */ /* 0x040fe200078008ff */
[----:B--2---:R-:W-:Y:S01]  /*9270*/  IMAD.MOV.U32 R190, RZ, RZ, RZ ;  /* 0x000000ffffbe7224 */ /* 0x004fe200078e00ff */
[----:B------:R-:W-:Y:S02]  /*9280*/  IADD3 R185, P2, R147, R184, RZ ;  /* 0x000000b893b97210 */ /* 0x000fe40007f5e0ff */
[----:B------:R-:W-:Y:S02]  /*9290*/  LEA.HI.X.SX32 R23, R186, R191, 0x1, P0 ;  /* 0x000000bfba177211 */ /* 0x000fe400000f0eff */
[----:B------:R-:W-:Y:S02]  /*92a0*/  LEA.HI.X.SX32 R184, R184, R138, 0x1, P2 ;  /* 0x0000008ab8b87211 */ /* 0x000fe400010f0eff */
[----:B------:R-:W-:Y:S01]  /*92b0*/  LEA R192, P0, R185, R124, 0x1 ;  /* 0x0000007cb9c07211 */ /* 0x000fe200078008ff */
[----:B------:R-:W2:Y:S01]  /*92c0*/  LD.E.128 R24, desc[UR6][R22.64] ;  /* 0x0000000616187980 */ /* 0x000ea2000c101d00 */
[----:B------:R-:W-:Y:S02]  /*92d0*/  @P1 IADD3 R190, -R53, RZ, RZ ;  /* 0x000000ff35be1210 */ /* 0x000fe40007ffe1ff */
[----:B------:R-:W-:Y:S02]  /*92e0*/  LEA.HI.X R193, R185, R125, R184, 0x1, P0 ;  /* 0x0000007db9c17211 */ /* 0x000fe400000f0cb8 */
[----:B------:R-:W-:Y:S03]  /*92f0*/  IADD3 R53, P0, R147, R190, RZ ;  /* 0x000000be93357210 */ /* 0x000fe60007f1e0ff */
[----:B------:R-:W3:Y:S01]  /*9300*/  LD.E.128 R184, desc[UR6][R192.64] ;  /* 0x00000006c0b87980 */ /* 0x000ee2000c101d00 */
[----:B------:R-:W-:Y:S02]  /*9310*/  LEA.HI.X.SX32 R190, R190, R138, 0x1, P0 ;  /* 0x0000008abebe7211 */ /* 0x000fe400000f0eff */
        /* <DEDUP_REMOVED lines=9> */
[----:B------:R-:W-:Y:S02]  /*93b0*/  SHF.L.U32 R29, R25, 0x10, RZ ;  /* 0x00000010191d7819 */ /* 0x000fe400000006ff */
[C---:B---3--:R-:W-:Y:S01]  /*93c0*/  SHF.L.U32 R37, R184.reuse, 0x10, RZ ;  /* 0x00000010b8257819 */ /* 0x048fe200000006ff */
[C---:B------:R-:W-:Y:S01]  /*93d0*/  IMAD.U32 R26, R185.reuse, 0x10000, RZ ;  /* 0x00010000b91a7824 */ /* 0x040fe200078e00ff */
[----:B------:R-:W-:Y:S01]  /*93e0*/  LOP3.LUT R34, R184, 0xffff0000, RZ, 0xc0, !PT ;  /* 0xffff0000b8227812 */ /* 0x000fe200078ec0ff */
[----:B------:R-:W-:Y:S01]  /*93f0*/  IMAD.U32 R33, R186, 0x10000, RZ ;  /* 0x00010000ba217824 */ /* 0x000fe200078e00ff */
[----:B------:R-:W-:Y:S01]  /*9400*/  LOP3.LUT R35, R185, 0xffff0000, RZ, 0xc0, !PT ;  /* 0xffff0000b9237812 */ /* 0x000fe200078ec0ff */
[----:B------:R-:W-:Y:S01]  /*9410*/  @!P1 FADD.FTZ R37, -R37, -RZ ;  /* 0x800000ff25259221 */ /* 0x000fe20000010100 */
[----:B------:R-:W-:Y:S01]  /*9420*/  LOP3.LUT R30, R25, 0xffff0000, RZ, 0xc0, !PT ;  /* 0xffff0000191e7812 */ /* 0x000fe200078ec0ff */
[----:B------:R-:W-:Y:S01]  /*9430*/  @!P1 FADD.FTZ R34, -R34, -RZ ;  /* 0x800000ff22229221 */ /* 0x000fe20000010100 */
[----:B------:R-:W-:Y:S01]  /*9440*/  LOP3.LUT R27, R186, 0xffff0000, RZ, 0xc0, !PT ;  /* 0xffff0000ba1b7812 */ /* 0x000fe200078ec0ff */
[----:B------:R-:W-:Y:S01]  /*9450*/  @!P1 FADD.FTZ R26, -R26, -RZ ;  /* 0x800000ff1a1a9221 */ /* 0x000fe20000010100 */
[----:B------:R-:W-:Y:S01]  /*9460*/  SHF.L.U32 R25, R187, 0x10, RZ ;  /* 0x00000010bb197819 */ /* 0x000fe200000006ff */
[----:B------:R-:W-:Y:S01]  /*9470*/  @!P1 FADD.FTZ R35, -R35, -RZ ;  /* 0x800000ff23239221 */ /* 0x000fe20000010100 */
[----:B------:R-:W-:Y:S01]  /*9480*/  LOP3.LUT R22, R187, 0xffff0000, RZ, 0xc0, !PT ;  /* 0xffff0000bb167812 */ /* 0x000fe200078ec0ff */
        /* <DEDUP_REMOVED lines=32> */
.L_x_921:
[----:B------:R-:W-:Y:S05]  /*9690*/  BSYNC B0 ;  /* 0x0000000000007941 */ /* 0x000fea0003800000 */
.L_x_920:
[----:B-----5:R3:W-:Y:S02]  /*96a0*/  ST.E.128 desc[UR6][R188.64], R48 ;  /* 0x00000030bc007985 */ /* 0x0207e4000c101d06 */
.L_x_919:
[----:B------:R-:W-:Y:S05]  /*96b0*/  BSYNC B1 ;  /* 0x0000000000017941 */ /* 0x000fea0003800000 */
.L_x_918:
        /* <DEDUP_REMOVED lines=94> */
.L_x_925:
[----:B------:R-:W-:Y:S05]  /*9ca0*/  BSYNC B0 ;  /* 0x0000000000007941 */ /* 0x000fea0003800000 */
.L_x_924:
[----:B-----5:R3:W-:Y:S02]  /*9cb0*/  ST.E.128 desc[UR6][R188.64], R48 ;  /* 0x00000030bc007985 */ /* 0x0207e4000c101d06 */
.L_x_923:
[----:B------:R-:W-:Y:S05]  /*9cc0*/  BSYNC B1 ;  /* 0x0000000000017941 */ /* 0x000fea0003800000 */
.L_x_922:
[----:B------:R-:W-:Y:S11]  /*9cd0*/  ISETP.GE.AND P0, PT, R9, R121, PT ;  /* 0x000000790900720c */ /* 0x000ff60003f06270 */
[----:B------:R-:W-:Y:S02]  /*9ce0*/  @!UPT UIADD3 URZ, URZ, URZ, URZ ;  /* 0x0000003f3f3ff290 */ /* 0x000fe4000fffe03f */
[----:B------:R-:W-:Y:S05]  /*9cf0*/  @P0 BRA `(.L_x_917) ;  /* 0x0000000400700947 */ /* 0x000fea0003800000 */
[C---:B------:R-:W-:Y:S01]  /*9d00*/  LEA R186, P0, R114.reuse, R122, 0x1 ;  /* 0x0000007a72ba7211 */ /* 0x040fe200078008ff */
[----:B------:R-:W-:Y:S01]  /*9d10*/  BSSY B0, `(.L_x_926) ;  /* 0x0000059000007945 */ /* 0x000fe20003800000 */
[----:B------:R-:W-:Y:S02]  /*9d20*/  ISETP.GE.AND P1, PT, R9, R21, PT ;  /* 0x000000150900720c */ /* 0x000fe40003f26270 */
[----:B------:R-:W-:Y:S02]  /*9d30*/  LEA.HI.X R187, R114, R123, R111, 0x1, P0 ;  /* 0x0000007b72bb7211 */ /* 0x000fe400000f0c6f */
[C---:B---3--:R-:W-:Y:S03]  /*9d40*/  LEA R188, P0, R84.reuse, R128, 0x1 ;  /* 0x0000008054bc7211 */ /* 0x048fe600078008ff */
[----:B--2-4-:R2:W5:Y:S01]  /*9d50*/  LD.E.128 R48, desc[UR6][R186.64] ;  /* 0x00000006ba307980 */ /* 0x014562000c101d00 */
        /* <DEDUP_REMOVED lines=12> */
[C---:B------:R-:W-:Y:S01]  /*9e20*/  SHF.L.U32 R44, R50.reuse, 0x10, RZ ;  /* 0x00000010322c7819 */ /* 0x040fe200000006ff */
[C---:B------:R-:W-:Y:S01]  /*9e30*/  IMAD.U32 R48, R51.reuse, 0x10000, RZ ;  /* 0x0001000033307824 */ /* 0x040fe200078e00ff */
[----:B------:R-:W-:Y:S02]  /*9e40*/  LOP3.LUT R47, R50, 0xffff0000, RZ, 0xc0, !PT ;  /* 0xffff0000322f7812 */ /* 0x000fe400078ec0ff */
        /* <DEDUP_REMOVED lines=8> */
[C---:B--2---:R-:W-:Y:S02]  /*9ed0*/  LEA R186, P0, R121.reuse, R124, 0x1 ;  /* 0x0000007c79ba7211 */ /* 0x044fe400078008ff */
[----:B------:R-:W2:Y:S02]  /*9ee0*/  LD.E.128 R20, desc[UR6][R20.64] ;  /* 0x0000000614147980 */ /* 0x000ea4000c101d00 */
        /* <DEDUP_REMOVED lines=14> */
[----:B------:R-:W-:Y:S01]  /*9fd0*/  LOP3.LUT R28, R21, 0xffff0000, RZ, 0xc0, !PT ;  /* 0xffff0000151c7812 */ /* 0x000fe200078ec0ff */
[----:B---3--:R-:W-:Y:S01]  /*9fe0*/  IMAD.U32 R35, R185, 0x10000, RZ ;  /* 0x00010000b9237824 */ /* 0x008fe200078e00ff */
[----:B------:R-:W-:Y:S01]  /*9ff0*/  SHF.L.U32 R34, R184, 0x10, RZ ;  /* 0x00000010b8227819 */ /* 0x000fe200000006ff */
        /* <DEDUP_REMOVED lines=11> */
[----:B----4-:R-:W-:Y:S01]  /*a0b0*/  LOP3.LUT R38, R60, 0xffff0000, RZ, 0xc0, !PT ;  /* 0xffff00003c267812 */ /* 0x010fe200078ec0ff */
        /* <DEDUP_REMOVED lines=9> */
[C---:B------:R-:W-:Y:S01]  /*a150*/  LOP3.LUT R46, R62.reuse, 0xffff0000, RZ, 0xc0, !PT ;  /* 0xffff00003e2e7812 */ /* 0x040fe200078ec0ff */
        /* <DEDUP_REMOVED lines=14> */
[----:B------:R-:W-:Y:S01]  /*a240*/  FFMA.FTZ R7, R48, R49, R7 ;  /* 0x0000003130077223 */ /* 0x000fe20000010007 */
[----:B------:R-:W-:Y:S01]  /*a250*/  F2FP.BF16.F32.PACK_AB R48, R2, R0 ;  /* 0x000000000230723e */ /* 0x000fe200000010ff */
[----:B------:R-:W-:Y:S01]  /*a260*/  FFMA.FTZ R8, R51, R50, R8 ;  /* 0x0000003233087223 */ /* 0x000fe20000010008 */
[----:B------:R-:W-:Y:S02]  /*a270*/  F2FP.BF16.F32.PACK_AB R49, R4, R3 ;  /* 0x000000030431723e */ /* 0x000fe400000010ff */
[----:B------:R-:W-:Y:S02]  /*a280*/  F2FP.BF16.F32.PACK_AB R50, R6, R5 ;  /* 0x000000050632723e */ /* 0x000fe400000010ff */
[----:B------:R-:W-:Y:S02]  /*a290*/  F2FP.BF16.F32.PACK_AB R51, R8, R7 ;  /* 0x000000070833723e */ /* 0x000fe400000010ff */
.L_x_927:
[----:B------:R-:W-:Y:S05]  /*a2a0*/  BSYNC B0 ;  /* 0x0000000000007941 */ /* 0x000fea0003800000 */
.L_x_926:
[----:B-----5:R3:W-:Y:S02]  /*a2b0*/  ST.E.128 desc[UR6][R188.64], R48 ;  /* 0x00000030bc007985 */ /* 0x0207e4000c101d06 */
.L_x_917:
[----:B------:R-:W-:Y:S05]  /*a2c0*/  BSYNC B2 ;  /* 0x0000000000027941 */ /* 0x000fea0003800000 */
.L_x_916:
[----:B------:R-:W4:Y:S02]  /*a2d0*/  LD.E R3, desc[UR6][R16.64+0xd0] ;  /* 0x0000d00610037980 */ /* 0x000f24000c101900 */
[----:B----4-:R-:W-:Y:S05]  /*a2e0*/  IMAD.U32 R3, R3, -0x20, RZ ;  /* 0xffffffe003037824 */ /* 0x010fea00078e00ff */
[C---:B------:R-:W-:Y:S02]  /*a2f0*/  LEA R126, P1, R3.reuse, R126, 0x1 ;  /* 0x0000007e037e7211 */ /* 0x040fe400078208ff */
[C---:B------:R-:W-:Y:S02]  /*a300*/  LEA R124, P0, R3.reuse, R124, 0x1 ;  /* 0x0000007c037c7211 */ /* 0x040fe400078008ff */
[C---:B------:R-:W-:Y:S02]  /*a310*/  LEA.HI.X.SX32 R127, R3.reuse, R127, 0x1, P1 ;  /* 0x0000007f037f7211 */ /* 0x040fe400008f0eff */
[----:B------:R-:W-:Y:S01]  /*a320*/  LEA.HI.X.SX32 R125, R3, R125, 0x1, P0 ;  /* 0x0000007d037d7211 */ /* 0x000fe200000f0eff */
[----:B------:R-:W-:Y:S05]  /*a330*/  BRA `(.L_x_879) ;  /* 0x0000000400747947 */ /* 0x000fea0003800000 */
.L_x_853:
[-C--:B------:R-:W-:Y:S01]  /*a340*/  ISETP.GE.AND P3, PT, R79, R186.reuse, PT ;  /* 0x000000ba4f00720c */ /* 0x080fe20003f66270 */
[----:B------:R-:W-:Y:S01]  /*a350*/  BSSY B0, `(.L_x_928) ;  /* 0x0000011000007945 */ /* 0x000fe20003800000 */
[CC--:B------:R-:W-:Y:S02]  /*a360*/  ISETP.GE.AND P1, PT, R78.reuse, R186.reuse, PT ;  /* 0x000000ba4e00720c */ /* 0x0c0fe40003f26270 */
[----:B------:R-:W-:Y:S02]  /*a370*/  ISETP.GE.AND P0, PT, R77, R186, PT ;  /* 0x000000ba4d00720c */ /* 0x000fe40003f06270 */
[-C--:B------:R-:W-:Y:S02]  /*a380*/  ISETP.GE.AND P3, PT, R79, R184.reuse, !P3 ;  /* 0x000000b84f00720c */ /* 0x080fe40005f66270 */
[-C--:B------:R-:W-:Y:S02]  /*a390*/  ISETP.GE.AND P1, PT, R78, R184.reuse, !P1 ;  /* 0x000000b84e00720c */ /* 0x080fe40004f26270 */
[----:B------:R-:W-:Y:S01]  /*a3a0*/  ISETP.GE.AND P0, PT, R77, R184, !P0 ;  /* 0x000000b84d00720c */ /* 0x000fe20004706270 */
[----:B------:R-:W-:Y:S01]  /*a3b0*/  @!UPT UIADD3 URZ, URZ, URZ, URZ ;  /* 0x0000003f3f3ff290 */ /* 0x000fe2000fffe03f */
[----:B------:R-:W-:Y:S11]  /*a3c0*/  @!P2 BRA `(.L_x_929) ;  /* 0x000000000024a947 */ /* 0x000ff60003800000 */
        /* <DEDUP_REMOVED lines=9> */
.L_x_929:
[----:B------:R-:W-:Y:S05]  /*a460*/  BSYNC B0 ;  /* 0x0000000000007941 */ /* 0x000fea0003800000 */
.L_x_928:
[----:B------:R-:W-:Y:S04]  /*a470*/  BSSY B0, `(.L_x_930) ;  /* 0x0000018000007945 */ /* 0x000fe80003800000 */
[----:B------:R-:W-:Y:S05]  /*a480*/  @!P3 BRA `(.L_x_931) ;  /* 0x000000000058b947 */ /* 0x000fea0003800000 */
[----:B------:R-:W-:Y:S02]  /*a490*/  ISETP.NE.AND P4, PT, R152, RZ, PT ;  /* 0x000000ff9800720c */ /* 0x000fe40003f85270 */
[----:B------:R-:W-:Y:S11]  /*a4a0*/  ISETP.NE.AND P5, PT, R151, RZ, PT ;  /* 0x000000ff9700720c */ /* 0x000ff60003fa5270 */
[C---:B-1----:R-:W-:Y:S02]  /*a4b0*/  @P4 LEA R4, P2, R100.reuse, R122, 0x1 ;  /* 0x0000007a64044211 */ /* 0x042fe400078408ff */
[----:B------:R-:W-:Y:S02]  /*a4c0*/  @P4 LEA R32, P3, R201, R128, 0x1 ;  /* 0x00000080c9204211 */ /* 0x000fe400078608ff */
[----:B------:R-:W-:Y:S02]  /*a4d0*/  @P4 LEA.HI.X R5, R100, R123, R97, 0x1, P2 ;  /* 0x0000007b64054211 */ /* 0x000fe400010f0c61 */
[-C--:B------:R-:W-:Y:S02]  /*a4e0*/  @P5 LEA R30, P2, R99, R122.reuse, 0x1 ;  /* 0x0000007a631e5211 */ /* 0x080fe400078408ff */
[----:B------:R-:W-:Y:S01]  /*a4f0*/  @P4 LEA.HI.X R33, R201, R129, R202, 0x1, P3 ;  /* 0x00000081c9214211 */ /* 0x000fe200018f0cca */
[----:B------:R-:W2:Y:S01]  /*a500*/  @P4 LD.E.128 R24, desc[UR6][R4.64] ;  /* 0x0000000604184980 */ /* 0x000ea2000c101d00 */
[-C--:B------:R-:W-:Y:S02]  /*a510*/  @P5 LEA.HI.X R31, R99, R123.reuse, R102, 0x1, P2 ;  /* 0x0000007b631f5211 */ /* 0x080fe400010f0c66 */
[----:B------:R-:W-:Y:S11]  /*a520*/  ISETP.NE.AND P3, PT, R150, RZ, PT ;  /* 0x000000ff9600720c */ /* 0x000ff60003f65270 */
[----:B------:R-:W-:Y:S02]  /*a530*/  @!UPT UIADD3 URZ, URZ, URZ, URZ ;  /* 0x0000003f3f3ff290 */ /* 0x000fe4000fffe03f */
[C---:B------:R-:W-:Y:S04]  /*a540*/  @P3 LEA R2, P2, R103.reuse, R122, 0x1 ;  /* 0x0000007a67023211 */ /* 0x040fe800078408ff */
[----:B------:R-:W-:Y:S02]  /*a550*/  @P3 LEA.HI.X R3, R103, R123, R106, 0x1, P2 ;  /* 0x0000007b67033211 */ /* 0x000fe400010f0c6a */
[CC--:B------:R-:W-:Y:S04]  /*a560*/  @P3 LEA R34, P2, R90.reuse, R128.reuse, 0x1 ;  /* 0x000000805a223211 */ /* 0x0c0fe800078408ff */
[-C--:B------:R-:W-:Y:S01]  /*a570*/  @P3 LEA.HI.X R35, R90, R129.reuse, R89, 0x1, P2 ;  /* 0x000000815a233211 */ /* 0x080fe200010f0c59 */
[----:B--2---:R2:W-:Y:S01]  /*a580*/  @P4 ST.E.128 desc[UR6][R32.64], R24 ;  /* 0x0000001820004985 */ /* 0x0045e2000c101d06 */
[C---:B------:R-:W-:Y:S03]  /*a590*/  @P5 LEA R28, P4, R94.reuse, R128, 0x1 ;  /* 0x000000805e1c5211 */ /* 0x040fe600078808ff */
[----:B------:R-:W3:Y:S01]  /*a5a0*/  @P5 LD.E.128 R20, desc[UR6][R30.64] ;  /* 0x000000061e145980 */ /* 0x000ee2000c101d00 */
[----:B------:R-:W-:Y:S05]  /*a5b0*/  @P5 LEA.HI.X R29, R94, R129, R93, 0x1, P4 ;  /* 0x000000815e1d5211 */ /* 0x000fea00020f0c5d */
[----:B---3--:R2:W-:Y:S04]  /*a5c0*/  @P5 ST.E.128 desc[UR6][R28.64], R20 ;  /* 0x000000141c005985 */ /* 0x0085e8000c101d06 */
[----:B------:R-:W3:Y:S04]  /*a5d0*/  @P3 LD.E.128 R4, desc[UR6][R2.64] ;  /* 0x0000000602043980 */ /* 0x000ee8000c101d00 */
[----:B---3--:R2:W-:Y:S02]  /*a5e0*/  @P3 ST.E.128 desc[UR6][R34.64], R4 ;  /* 0x0000000422003985 */ /* 0x0085e4000c101d06 */
.L_x_931:
[----:B------:R-:W-:Y:S05]  /*a5f0*/  BSYNC B0 ;  /* 0x0000000000007941 */ /* 0x000fea0003800000 */
.L_x_930:
[----:B------:R-:W-:Y:S04]  /*a600*/  BSSY B0, `(.L_x_932) ;  /* 0x0000018000007945 */ /* 0x000fe80003800000 */
[----:B------:R-:W-:Y:S05]  /*a610*/  @!P1 BRA `(.L_x_933) ;  /* 0x0000000000589947 */ /* 0x000fea0003800000 */
[----:B------:R-:W-:Y:S02]  /*a620*/  ISETP.NE.AND P3, PT, R152, RZ, PT ;  /* 0x000000ff9800720c */ /* 0x000fe40003f65270 */
[----:B------:R-:W-:Y:S11]  /*a630*/  ISETP.NE.AND P4, PT, R151, RZ, PT ;  /* 0x000000ff9700720c */ /* 0x000ff60003f85270 */
[C---:B-12---:R-:W-:Y:S02]  /*a640*/  @P3 LEA R4, P1, R110.reuse, R122, 0x1 ;  /* 0x0000007a6e043211 */ /* 0x046fe400078208ff */
[C---:B------:R-:W-:Y:S02]  /*a650*/  @P3 LEA R32, P2, R95.reuse, R128, 0x1 ;  /* 0x000000805f203211 */ /* 0x040fe400078408ff */
[----:B------:R-:W-:Y:S02]  /*a660*/  @P3 LEA.HI.X R5, R110, R123, R107, 0x1, P1 ;  /* 0x0000007b6e053211 */ /* 0x000fe400008f0c6b */
[CC--:B------:R-:W-:Y:S02]  /*a670*/  @P4 LEA R30, P1, R104.reuse, R122.reuse, 0x1 ;  /* 0x0000007a681e4211 */ /* 0x0c0fe400078208ff */
        /* <DEDUP_REMOVED lines=11> */
[----:B------:R-:W2:Y:S01]  /*a730*/  @P4 LD.E.128 R20, desc[UR6][R30.64] ;  /* 0x000000061e144980 */ /* 0x000ea2000c101d00 */
[----:B------:R-:W-:Y:S05]  /*a740*/  @P4 LEA.HI.X R29, R92, R129, R91, 0x1, P3 ;  /* 0x000000815c1d4211 */ /* 0x000fea00018f0c5b */
[----:B--2---:R3:W-:Y:S04]  /*a750*/  @P4 ST.E.128 desc[UR6][R28.64], R20 ;  /* 0x000000141c004985 */ /* 0x0047e8000c101d06 */
[----:B------:R-:W2:Y:S04]  /*a760*/  @P2 LD.E.128 R4, desc[UR6][R2.64] ;  /* 0x0000000602042980 */ /* 0x000ea8000c101d00 */
[----:B--2---:R3:W-:Y:S02]  /*a770*/  @P2 ST.E.128 desc[UR6][R34.64], R4 ;  /* 0x0000000422002985 */ /* 0x0047e4000c101d06 */
.L_x_933:
[----:B------:R-:W-:Y:S05]  /*a780*/  BSYNC B0 ;  /* 0x0000000000007941 */ /* 0x000fea0003800000 */
.L_x_932:
[----:B------:R-:W-:Y:S05]  /*a790*/  @!P0 BRA `(.L_x_879) ;  /* 0x00000000005c8947 */ /* 0x000fea0003800000 */
[----:B------:R-:W-:Y:S02]  /*a7a0*/  ISETP.NE.AND P1, PT, R152, RZ, PT ;  /* 0x000000ff9800720c */ /* 0x000fe40003f25270 */
[----:B------:R-:W-:Y:S11]  /*a7b0*/  ISETP.NE.AND P3, PT, R151, RZ, PT ;  /* 0x000000ff9700720c */ /* 0x000ff60003f65270 */
[----:B------:R-:W-:Y:S03]  /*a7c0*/  @P1 IMAD.WIDE.U32 R2, R182, 0x60, R122 ;  /* 0x00000060b6021825 */ /* 0x000fe600078e007a */
[----:B------:R-:W-:Y:S01]  /*a7d0*/  @P3 LEA R30, P2, R86, R128, 0x1 ;  /* 0x00000080561e3211 */ /* 0x000fe200078408ff */
[----:B------:R-:W-:Y:S02]  /*a7e0*/  @P1 IMAD R0, R183, 0x60, RZ ;  /* 0x00000060b7001824 */ /* 0x000fe400078e02ff */
[----:B-123--:R-:W-:Y:S01]  /*a7f0*/  @P1 IMAD.WIDE.U32 R4, R66, 0x60, R128 ;  /* 0x0000006042041825 */ /* 0x00efe200078e0080 */
[----:B------:R-:W-:Y:S03]  /*a800*/  @P3 LEA.HI.X R31, R86, R129, R85, 0x1, P2 ;  /* 0x00000081561f3211 */ /* 0x000fe600010f0c55 */
[----:B------:R-:W-:Y:S02]  /*a810*/  @P1 IMAD.IADD R3, R3, 0x1, R0 ;  /* 0x0000000103031824 */ /* 0x000fe400078e0200 */
[----:B------:R-:W-:Y:S03]  /*a820*/  @P1 IMAD R0, R67, 0x60, RZ ;  /* 0x0000006043001824 */ /* 0x000fe600078e02ff */
[----:B------:R1:W2:Y:S01]  /*a830*/  @P1 LD.E.128 R24, desc[UR6][R2.64] ;  /* 0x0000000602181980 */ /* 0x0002a2000c101d00 */
[----:B------:R-:W-:Y:S01]  /*a840*/  @P1 IMAD.IADD R5, R5, 0x1, R0 ;  /* 0x0000000105051824 */ /* 0x000fe200078e0200 */
[CC--:B-1----:R-:W-:Y:S04]  /*a850*/  @P3 LEA R2, P0, R112.reuse, R122.reuse, 0x1 ;  /* 0x0000007a70023211 */ /* 0x0c2fe800078008ff */
[-C--:B------:R-:W-:Y:S01]  /*a860*/  @P3 LEA.HI.X R3, R112, R123.reuse, R109, 0x1, P0 ;  /* 0x0000007b70033211 */ /* 0x080fe200000f0c6d */
[----:B--2---:R1:W-:Y:S01]  /*a870*/  @P1 ST.E.128 desc[UR6][R4.64], R24 ;  /* 0x0000001804001985 */ /* 0x0043e2000c101d06 */
[----:B------:R-:W-:Y:S03]  /*a880*/  ISETP.NE.AND P1, PT, R150, RZ, PT ;  /* 0x000000ff9600720c */ /* 0x000fe60003f25270 */
[----:B------:R-:W2:Y:S10]  /*a890*/  @P3 LD.E.128 R20, desc[UR6][R2.64] ;  /* 0x0000000602143980 */ /* 0x000eb4000c101d00 */
[C---:B------:R-:W-:Y:S04]  /*a8a0*/  @P1 LEA R28, P0, R114.reuse, R122, 0x1 ;  /* 0x0000007a721c1211 */ /* 0x040fe800078008ff */
[----:B------:R-:W-:Y:S02]  /*a8b0*/  @P1 LEA.HI.X R29, R114, R123, R111, 0x1, P0 ;  /* 0x0000007b721d1211 */ /* 0x000fe400000f0c6f */
[C---:B------:R-:W-:Y:S04]  /*a8c0*/  @P1 LEA R32, P0, R84.reuse, R128, 0x1 ;  /* 0x0000008054201211 */ /* 0x040fe800078008ff */
[----:B------:R-:W-:Y:S01]  /*a8d0*/  @P1 LEA.HI.X R33, R84, R129, R83, 0x1, P0 ;  /* 0x0000008154211211 */ /* 0x000fe200000f0c53 */
[----:B--2---:R2:W-:Y:S04]  /*a8e0*/  @P3 ST.E.128 desc[UR6][R30.64], R20 ;  /* 0x000000141e003985 */ /* 0x0045e8000c101d06 */
[----:B-1----:R-:W3:Y:S04]  /*a8f0*/  @P1 LD.E.128 R4, desc[UR6][R28.64] ;  /* 0x000000061c041980 */ /* 0x002ee8000c101d00 */
[----:B---3--:R2:W-:Y:S02]  /*a900*/  @P1 ST.E.128 desc[UR6][R32.64], R4 ;  /* 0x0000000420001985 */ /* 0x0085e4000c101d06 */
.L_x_879:
[----:B------:R-:W-:Y:S05]  /*a910*/  BSYNC B3 ;  /* 0x0000000000037941 */ /* 0x000fea0003800000 */
.L_x_852:
[----:B------:R-:W-:Y:S01]  /*a920*/  ISETP.NE.U32.AND P1, PT, R212, RZ, PT ;  /* 0x000000ffd400720c */ /* 0x000fe20003f25070 */
[----:B------:R-:W4:Y:S01]  /*a930*/  LD.E R3, desc[UR6][R16.64+0x128] ;  /* 0x0001280610037980 */ /* 0x000f22000c101900 */
[----:B------:R-:W-:Y:S02]  /*a940*/  BSSY B0, `(.L_x_934) ;  /* 0x000005f000007945 */ /* 0x000fe40003800000 */
[----:B------:R-:W-:Y:S01]  /*a950*/  ISETP.NE.AND.EX P1, PT, R213, RZ, PT, P1 ;  /* 0x000000ffd500720c */ /* 0x000fe20003f25310 */
[----:B----4-:R-:W-:Y:S05]  /*a960*/  IMAD.U32 R3, R3, -0x40, RZ ;  /* 0xffffffc003037824 */ /* 0x010fea00078e00ff */
[C---:B-12---:R-:W-:Y:S04]  /*a970*/  LEA R122, P0, R3.reuse, R122, 0x1 ;  /* 0x0000007a037a7211 */ /* 0x046fe800078008ff */
[----:B------:R-:W-:Y:S03]  /*a980*/  LEA.HI.X.SX32 R123, R3, R123, 0x1, P0 ;  /* 0x0000007b037b7211 */ /* 0x000fe600000f0eff */
[----:B------:R-:W-:Y:S06]  /*a990*/  @!P1 BRA `(.L_x_935) ;  /* 0x0000000400449947 */ /* 0x000fec0003800000 */
[----:B------:R-:W-:Y:S04]  /*a9a0*/  IADD3 R3, R11, -0x1, RZ ;  /* 0xffffffff0b037810 */ /* 0x000fe80007ffe0ff */
[----:B------:R-:W-:Y:S11]  /*a9b0*/  ISETP.GT.AND P0, PT, R3, R98, PT ;  /* 0x000000620300720c */ /* 0x000ff60003f04270 */
[----:B------:R-:W-:Y:S02]  /*a9c0*/  @!UPT UIADD3 URZ, URZ, URZ, URZ ;  /* 0x0000003f3f3ff290 */ /* 0x000fe4000fffe03f */
[----:B------:R-:W-:Y:S05]  /*a9d0*/  @!P0 BRA `(.L_x_936) ;  /* 0x0000000400548947 */ /* 0x000fea0003800000 */
[----:B---3--:R-:W-:Y:S01]  /*a9e0*/  IMAD.MOV.U32 R24, RZ, RZ, RZ ;  /* 0x000000ffff187224 */ /* 0x008fe200078e00ff */
[----:B------:R-:W2:Y:S01]  /*a9f0*/  LD.E R2, desc[UR6][R16.64+0x170] ;  /* 0x0001700610027980 */ /* 0x000ea2000c101900 */
[----:B------:R-:W-:Y:S02]  /*aa00*/  IADD3 R15, R15, -0x80, RZ ;  /* 0xffffff800f0f7810 */ /* 0x000fe40007ffe0ff */
[----:B------:R-:W-:Y:S01]  /*aa10*/  IABS R8, R14 ;  /* 0x0000000e00087213 */ /* 0x000fe20000000000 */
[----:B------:R-:W3:Y:S02]  /*aa20*/  LD.E.64 R28, desc[UR6][R16.64+0x40] ;  /* 0x00004006101c7980 */ /* 0x000ee4000c101b00 */
[----:B------:R-:W-:Y:S04]  /*aa30*/  IMAD.IADD R0, R15, 0x1, -R14 ;  /* 0x000000010f007824 */ /* 0x000fe800078e0a0e */
[----:B------:R-:W4:Y:S01]  /*aa40*/  LD.E.64 R26, desc[UR6][R16.64+0x20] ;  /* 0x00002006101a7980 */ /* 0x000f22000c101b00 */
[-C--:B--2---:R-:W-:Y:S02]  /*aa50*/  IABS R5, R2.reuse ;  /* 0x0000000200057213 */ /* 0x084fe40000000000 */
[-C--:B------:R-:W-:Y:S02]  /*aa60*/  IABS R21, R2.reuse ;  /* 0x0000000200157213 */ /* 0x080fe40000000000 */
[----:B------:R-:W1:Y:S01]  /*aa70*/  I2F.RP R23, R5 ;  /* 0x0000000500177306 */ /* 0x000e620000209400 */
[----:B------:R-:W-:Y:S02]  /*aa80*/  LOP3.LUT R3, RZ, R2, RZ, 0x33, !PT ;  /* 0x00000002ff037212 */ /* 0x000fe400078e33ff */
[----:B------:R-:W-:Y:S07]  /*aa90*/  IMAD.MOV R21, RZ, RZ, -R21 ;  /* 0x000000ffff157224 */ /* 0x000fee00078e0a15 */
[----:B-1----:R-:W1:Y:S02]  /*aaa0*/  MUFU.RCP R7, R23 ;  /* 0x0000001700077308 */ /* 0x002e640000001000 */
[----:B-1----:R-:W-:Y:S01]  /*aab0*/  VIADD R22, R7, 0xffffffe ;  /* 0x0ffffffe07167836 */ /* 0x002fe20000000000 */
[----:B------:R-:W-:Y:S07]  /*aac0*/  IABS R7, R15 ;  /* 0x0000000f00077213 */ /* 0x000fee0000000000 */
[----:B------:R-:W1:Y:S02]  /*aad0*/  F2I.FTZ.U32.TRUNC.NTZ R25, R22 ;  /* 0x0000001600197305 */ /* 0x000e64000021f000 */
[--C-:B-1----:R-:W-:Y:S01]  /*aae0*/  IMAD.MOV R20, RZ, RZ, -R25.reuse ;  /* 0x000000ffff147224 */ /* 0x102fe200078e0a19 */
[----:B------:R-:W2:Y:S03]  /*aaf0*/  LD.E.64 R22, desc[UR6][R16.64+0x38] ;  /* 0x0000380610167980 */ /* 0x000ea6000c101b00 */
[----:B------:R-:W-:Y:S04]  /*ab00*/  IMAD R20, R20, R5, RZ ;  /* 0x0000000514147224 */ /* 0x000fe800078e02ff */
[----:B------:R-:W-:Y:S02]  /*ab10*/  IMAD.HI.U32 R20, R25, R20, R24 ;  /* 0x0000001419147227 */ /* 0x000fe400078e0018 */
[----:B------:R-:W2:Y:S04]  /*ab20*/  LD.E.64 R24, desc[UR6][R16.64+0x28] ;  /* 0x0000280610187980 */ /* 0x000ea8000c101b00 */
[C---:B------:R-:W-:Y:S04]  /*ab30*/  IMAD.HI.U32 R6, R20.reuse, R8, RZ ;  /* 0x0000000814067227 */ /* 0x040fe800078e00ff */
[----:B------:R-:W-:Y:S04]  /*ab40*/  IMAD.HI.U32 R4, R20, R7, RZ ;  /* 0x0000000714047227 */ /* 0x000fe800078e00ff */
[-C--:B------:R-:W-:Y:S02]  /*ab50*/  IMAD R8, R6, R21.reuse, R8 ;  /* 0x0000001506087224 */ /* 0x080fe400078e0208 */
[----:B------:R-:W-:Y:S03]  /*ab60*/  IMAD R7, R4, R21, R7 ;  /* 0x0000001504077224 */ /* 0x000fe600078e0207 */
[C---:B------:R-:W-:Y:S02]  /*ab70*/  ISETP.GT.U32.AND P3, PT, R5.reuse, R8, PT ;  /* 0x000000080500720c */ /* 0x040fe40003f64070 */
[----:B------:R-:W-:Y:S11]  /*ab80*/  ISETP.GT.U32.AND P0, PT, R5, R7, PT ;  /* 0x000000070500720c */ /* 0x000ff60003f04070 */
[----:B------:R-:W-:Y:S01]  /*ab90*/  @!P3 IADD3 R6, R6, 0x1, RZ ;  /* 0x000000010606b810 */ /* 0x000fe20007ffe0ff */
[----:B------:R-:W-:Y:S01]  /*aba0*/  @!P3 IMAD.IADD R8, R8, 0x1, -R5 ;  /* 0x000000010808b824 */ /* 0x000fe200078e0a05 */
[-C--:B------:R-:W-:Y:S01]  /*abb0*/  @!P0 IADD3 R7, R7, -R5.reuse, RZ ;  /* 0x8000000507078210 */ /* 0x080fe20007ffe0ff */
[----:B------:R-:W-:Y:S01]  /*abc0*/  @!P0 VIADD R4, R4, 0x1 ;  /* 0x0000000104048836 */ /* 0x000fe20000000000 */
[----:B------:R-:W-:Y:S02]  /*abd0*/  ISETP.NE.AND P0, PT, R2, RZ, PT ;  /* 0x000000ff0200720c */ /* 0x000fe40003f05270 */
[-C--:B------:R-:W-:Y:S02]  /*abe0*/  ISETP.GE.U32.AND P4, PT, R7, R5.reuse, PT ;  /* 0x000000050700720c */ /* 0x080fe40003f86070 */
[----:B------:R-:W-:Y:S02]  /*abf0*/  ISETP.GE.U32.AND P5, PT, R8, R5, PT ;  /* 0x000000050800720c */ /* 0x000fe40003fa6070 */
[-C--:B------:R-:W-:Y:S02]  /*ac00*/  LOP3.LUT R5, R15, R2.reuse, RZ, 0x3c, !PT ;  /* 0x000000020f057212 */ /* 0x080fe400078e3cff */
[----:B------:R-:W-:Y:S02]  /*ac10*/  LOP3.LUT R7, R14, R2, RZ, 0x3c, !PT ;  /* 0x000000020e077212 */ /* 0x000fe400078e3cff */
[----:B------:R-:W-:Y:S02]  /*ac20*/  ISETP.GE.AND P1, PT, R5, RZ, PT ;  /* 0x000000ff0500720c */ /* 0x000fe40003f26270 */
[----:B------:R-:W-:Y:S03]  /*ac30*/  ISETP.GE.AND P2, PT, R7, RZ, PT ;  /* 0x000000ff0700720c */ /* 0x000fe60003f46270 */
[----:B------:R-:W-:Y:S02]  /*ac40*/  @P4 VIADD R4, R4, 0x1 ;  /* 0x0000000104044836 */ /* 0x000fe40000000000 */
[----:B------:R-:W-:Y:S06]  /*ac50*/  @P5 VIADD R6, R6, 0x1 ;  /* 0x0000000106065836 */ /* 0x000fec0000000000 */
[----:B------:R-:W-:Y:S02]  /*ac60*/  @!P1 IADD3 R4, -R4, RZ, RZ ;  /* 0x000000ff04049210 */ /* 0x000fe40007ffe1ff */
[----:B------:R-:W-:Y:S02]  /*ac70*/  @!P2 IMAD.MOV R6, RZ, RZ, -R6 ;  /* 0x000000ffff06a224 */ /* 0x000fe400078e0a06 */
[C---:B------:R-:W-:Y:S03]  /*ac80*/  SEL R4, R3.reuse, R4, !P0 ;  /* 0x0000000403047207 */ /* 0x040fe60004000000 */
[----:B------:R-:W-:Y:S02]  /*ac90*/  SEL R3, R3, R6, !P0 ;  /* 0x0000000603037207 */ /* 0x000fe40004000000 */
[CC--:B------:R-:W-:Y:S02]  /*aca0*/  LEA R32, P1, R4.reuse, R212.reuse, 0x2 ;  /* 0x000000d404207211 */ /* 0x0c0fe400078210ff */
[C---:B------:R-:W-:Y:S02]  /*acb0*/  LEA R30, P0, R3.reuse, R212, 0x2 ;  /* 0x000000d4031e7211 */ /* 0x040fe400078010ff */
[-C--:B------:R-:W-:Y:S02]  /*acc0*/  LEA.HI.X.SX32 R33, R4, R213.reuse, 0x2, P1 ;  /* 0x000000d504217211 */ /* 0x080fe400008f16ff */
[C---:B------:R-:W-:Y:S02]  /*acd0*/  LEA.HI.X.SX32 R31, R3.reuse, R213, 0x2, P0 ;  /* 0x000000d5031f7211 */ /* 0x040fe400000f16ff */
[----:B------:R-:W-:Y:S01]  /*ace0*/  IADD3 R3, R3, -R4, RZ ;  /* 0x8000000403037210 */ /* 0x000fe20007ffe0ff */
[----:B------:R-:W4:Y:S04]  /*acf0*/  LD.E R5, desc[UR6][R32.64] ;  /* 0x0000000620057980 */ /* 0x000f28000c101900 */
[----:B------:R-:W-:Y:S01]  /*ad00*/  IMAD R0, R3, R2, R0 ;  /* 0x0000000203007224 */ /* 0x000fe200078e0200 */
[----:B------:R1:W4:Y:S03]  /*ad10*/  LD.E R8, desc[UR6][R30.64] ;  /* 0x000000061e087980 */ /* 0x000326000c101900 */
[-C--:B---3--:R-:W-:Y:S01]  /*ad20*/  IMAD R20, R29, R0.reuse, RZ ;  /* 0x000000001d147224 */ /* 0x088fe200078e02ff */
[----:B------:R-:W-:Y:S01]  /*ad30*/  SHF.R.S32.HI R7, RZ, 0x1f, R0 ;  /* 0x0000001fff077819 */ /* 0x000fe20000011400 */
[C---:B-1----:R-:W-:Y:S04]  /*ad40*/  IMAD.WIDE.U32 R30, R28.reuse, R0, RZ ;  /* 0x000000001c1e7225 */ /* 0x042fe800078e00ff */
[----:B----4-:R-:W-:Y:S02]  /*ad50*/  IMAD.IADD R21, R5, 0x1, -R8 ;  /* 0x0000000105157824 */ /* 0x010fe400078e0a08 */
[----:B------:R-:W-:Y:S02]  /*ad60*/  IMAD R8, R28, R7, R20 ;  /* 0x000000071c087224 */ /* 0x000fe400078e0214 */
[-C--:B------:R-:W-:Y:S01]  /*ad70*/  IMAD R5, R27, R21.reuse, RZ ;  /* 0x000000151b057224 */ /* 0x080fe200078e02ff */
[----:B------:R-:W-:Y:S01]  /*ad80*/  SHF.R.S32.HI R20, RZ, 0x1f, R21 ;  /* 0x0000001fff147819 */ /* 0x000fe20000011415 */
[CC--:B------:R-:W-:Y:S01]  /*ad90*/  IMAD.WIDE.U32 R28, R26.reuse, R21.reuse, RZ ;  /* 0x000000151a1c7225 */ /* 0x0c0fe200078e00ff */
[----:B------:R-:W-:Y:S03]  /*ada0*/  IADD3 R27, R31, R8, RZ ;  /* 0x000000081f1b7210 */ /* 0x000fe60007ffe0ff */
[----:B------:R-:W-:Y:S01]  /*adb0*/  IMAD R5, R26, R20, R5 ;  /* 0x000000141a057224 */ /* 0x000fe200078e0205 */
[----:B------:R-:W-:Y:S01]  /*adc0*/  MOV R26, R30 ;  /* 0x0000001e001a7202 */ /* 0x000fe20000000f00 */
[----:B--2---:R-:W-:Y:S02]  /*add0*/  IMAD R8, R23, R0, RZ ;  /* 0x0000000017087224 */ /* 0x004fe400078e02ff */
[----:B------:R-:W-:Y:S02]  /*ade0*/  IMAD.IADD R29, R29, 0x1, R5 ;  /* 0x000000011d1d7824 */ /* 0x000fe400078e0205 */
[----:B------:R-:W-:Y:S04]  /*adf0*/  IMAD.WIDE.U32 R26, R21, R24, R26 ;  /* 0x00000018151a7225 */ /* 0x000fe800078e001a */
[----:B------:R-:W-:Y:S01]  /*ae00*/  IMAD R21, R25, R21, RZ ;  /* 0x0000001519157224 */ /* 0x000fe200078e02ff */
[----:B------:R-:W-:Y:S01]  /*ae10*/  LEA R130, P1, R26, R130, 0x1 ;  /* 0x000000821a827211 */ /* 0x000fe200078208ff */
[----:B------:R-:W-:Y:S04]  /*ae20*/  IMAD.WIDE.U32 R28, R0, R22, R28 ;  /* 0x00000016001c7225 */ /* 0x000fe800078e001c */
[----:B------:R-:W-:Y:S01]  /*ae30*/  IMAD R21, R24, R20, R21 ;  /* 0x0000001418157224 */ /* 0x000fe200078e0215 */
[----:B------:R-:W-:Y:S01]  /*ae40*/  LEA R128, P0, R28, R128, 0x1 ;  /* 0x000000801c807211 */ /* 0x000fe200078008ff */
[----:B------:R-:W-:Y:S02]  /*ae50*/  IMAD R8, R22, R7, R8 ;  /* 0x0000000716087224 */ /* 0x000fe400078e0208 */
[----:B------:R-:W-:Y:S03]  /*ae60*/  IMAD.IADD R20, R27, 0x1, R21 ;  /* 0x000000011b147824 */ /* 0x000fe600078e0215 */
[----:B------:R-:W-:Y:S02]  /*ae70*/  IADD3 R8, R29, R8, RZ ;  /* 0x000000081d087210 */ /* 0x000fe40007ffe0ff */
[----:B------:R-:W-:Y:S02]  /*ae80*/  LEA.HI.X R131, R26, R131, R20, 0x1, P1 ;  /* 0x000000831a837211 */ /* 0x000fe400008f0c14 */
[----:B------:R-:W-:Y:S01]  /*ae90*/  LEA.HI.X R129, R28, R129, R8, 0x1, P0 ;  /* 0x000000811c817211 */ /* 0x000fe200000f0c08 */
[----:B------:R-:W-:Y:S05]  /*aea0*/  BRA `(.L_x_936) ;  /* 0x0000000000207947 */ /* 0x000fea0003800000 */
.L_x_935:
[----:B---3--:R-:W2:Y:S04]  /*aeb0*/  LD.E R5, desc[UR6][R16.64+0x40] ;  /* 0x0000400610057980 */ /* 0x008ea8000c101900 */
[----:B------:R-:W3:Y:S02]  /*aec0*/  LD.E R3, desc[UR6][R16.64+0x38] ;  /* 0x0000380610037980 */ /* 0x000ee4000c101900 */
[----:B---3--:R-:W-:Y:S02]  /*aed0*/  IMAD.U32 R3, R3, -0x40, RZ ;  /* 0xffffffc003037824 */ /* 0x008fe400078e00ff */
[----:B--2---:R-:W-:Y:S03]  /*aee0*/  IMAD.U32 R5, R5, -0x40, RZ ;  /* 0xffffffc005057824 */ /* 0x004fe600078e00ff */
[----:B------:R-:W-:Y:S02]  /*aef0*/  LEA R128, P0, R3, R128, 0x1 ;  /* 0x0000008003807211 */ /* 0x000fe400078008ff */
[----:B------:R-:W-:Y:S02]  /*af00*/  LEA R130, P1, R5, R130, 0x1 ;  /* 0x0000008205827211 */ /* 0x000fe400078208ff */
[----:B------:R-:W-:Y:S02]  /*af10*/  LEA.HI.X.SX32 R129, R3, R129, 0x1, P0 ;  /* 0x0000008103817211 */ /* 0x000fe400000f0eff */
[----:B------:R-:W-:Y:S09]  /*af20*/  LEA.HI.X.SX32 R131, R5, R131, 0x1, P1 ;  /* 0x0000008305837211 */ /* 0x000ff200008f0eff */
.L_x_936:
[----:B------:R-:W-:Y:S05]  /*af30*/  BSYNC B0 ;  /* 0x0000000000007941 */ /* 0x000fea0003800000 */
.L_x_934:
[----:B------:R-:W-:Y:S04]  /*af40*/  IADD3 R11, R11, -0x1, RZ ;  /* 0xffffffff0b0b7810 */ /* 0x000fe80007ffe0ff */
[----:B------:R-:W-:Y:S11]  /*af50*/  ISETP.GT.AND P0, PT, R11, R98, PT ;  /* 0x000000620b00720c */ /* 0x000ff60003f04270 */
[----:B------:R-:W-:Y:S02]  /*af60*/  @!UPT UIADD3 URZ, URZ, URZ, URZ ;  /* 0x0000003f3f3ff290 */ /* 0x000fe4000fffe03f */
[----:B------:R-:W-:Y:S05]  /*af70*/  @P0 BRA `(.L_x_937) ;  /* 0xffffff7800f80947 */ /* 0x000fea000383ffff */
.L_x_843:
[----:B------:R-:W-:Y:S05]  /*af80*/  WARPSYNC.ALL ;  /* 0x0000000000007948 */ /* 0x000fea0003800000 */
[----:B------:R-:W-:Y:S06]  /*af90*/  BAR.SYNC.DEFER_BLOCKING 0x0 ;  /* 0x0000000000007b1d */ /* 0x000fec0000010000 */
[----:B---3--:R-:W2:Y:S02]  /*afa0*/  LD.E R7, desc[UR6][R16.64+0xd0] ;  /* 0x0000d00610077980 */ /* 0x008ea4000c101900 */
[----:B------:R-:W1:Y:S01]  /*afb0*/  S2UR UR4, SR_CgaCtaId ;  /* 0x00000000000479c3 */ /* 0x000e620000008800 */
[----:B------:R-:W-:Y:S01]  /*afc0*/  UMOV UR5, 0x400 ;  /* 0x0000040000057882 */ /* 0x000fe20000000000 */
[----:B------:R-:W-:Y:S01]  /*afd0*/  BSSY B3, `(.L_x_938) ;  /* 0x000074f000037945 */ /* 0x000fe20003800000 */
[C---:B------:R-:W-:Y:S01]  /*afe0*/  SHF.L.U64.HI R5, R174.reuse, 0x4, R175 ;  /* 0x00000004ae057819 */ /* 0x040fe200000102af */
[----:B------:R-:W-:Y:S01]  /*aff0*/  IMAD.SHL.U32 R3, R174, 0x10, RZ ;  /* 0x00000010ae037824 */ /* 0x000fe200078e00ff */
[----:B-1----:R-:W-:-:S06]  /*b000*/  ULEA UR4, UR4, UR5, 0x18 ;  /* 0x0000000504047291 */ /* 0x002fcc000f8ec03f */
[----:B------:R-:W-:Y:S02]  /*b010*/  LEA R211, R154, UR4, 0x1 ;  /* 0x000000049ad37c11 */ /* 0x000fe4000f8e08ff */
[----:B--2---:R-:W-:-:S13]  /*b020*/  ISETP.NE.AND P0, PT, R7, RZ, PT ;  /* 0x000000ff0700720c */ /* 0x004fda0003f05270 */
[----:B------:R-:W-:Y:S05]  /*b030*/  @!P0 BRA `(.L_x_939) ;  /* 0x0000006c00408947 */ /* 0x000fea0003800000 */
[----:B------:R-:W2:Y:S01]  /*b040*/  LD.E.64 R14, desc[UR6][R16.64+0xf0] ;  /* 0x0000f006100e7980 */ /* 0x000ea2000c101b00 */
[----:B------:R-:W-:-:S03]  /*b050*/  IMAD.MOV.U32 R2, RZ, RZ, RZ ;  /* 0x000000ffff027224 */ /* 0x000fc600078e00ff */
[----:B------:R-:W3:Y:S04]  /*b060*/  LD.E.U8 R0, desc[UR6][R16.64+0x1b3] ;  /* 0x0001b30610007980 */ /* 0x000ee8000c101100 */
[----:B------:R-:W5:Y:S04]  /*b070*/  LD.E R11, desc[UR6][R16.64+0xc0] ;  /* 0x0000c006100b7980 */ /* 0x000f68000c101900 */
[----:B------:R-:W5:Y:S04]  /*b080*/  LD.E.64 R40, desc[UR6][R16.64+0x148] ;  /* 0x0001480610287980 */ /* 0x000f68000c101b00 */
[----:B------:R-:W5:Y:S01]  /*b090*/  LD.E.64 R38, desc[UR6][R16.64+0x150] ;  /* 0x0001500610267980 */ /* 0x000f62000c101b00 */
[----:B--2---:R-:W-:-:S04]  /*b0a0*/  ISETP.NE.U32.AND P1, PT, R14, RZ, PT ;  /* 0x000000ff0e00720c */ /* 0x004fc80003f25070 */
[----:B------:R-:W-:-:S13]  /*b0b0*/  ISETP.NE.AND.EX P1, PT, R15, RZ, PT, P1 ;  /* 0x000000ff0f00720c */ /* 0x000fda0003f25310 */
[----:B-----5:R-:W-:-:S04]  /*b0c0*/  @P1 LEA R18, P0, R207, R14, 0x2 ;  /* 0x0000000ecf121211 */ /* 0x020fc800078010ff */
[----:B------:R-:W-:-:S05]  /*b0d0*/  @P1 LEA.HI.X R19, R207, R15, R72, 0x2, P0 ;  /* 0x0000000fcf131211 */ /* 0x000fca00000f1448 */
[----:B------:R1:W2:Y:S01]  /*b0e0*/  @P1 LD.E R2, desc[UR6][R18.64] ;  /* 0x0000000612021980 */ /* 0x0002a2000c101900 */
[-C--:B------:R-:W-:Y:S02]  /*b0f0*/  IADD3 R15, P1, R3, R170.reuse, RZ ;  /* 0x000000aa030f7210 */ /* 0x080fe40007f3e0ff */
[----:B------:R-:W-:Y:S01]  /*b100*/  LEA R3, P0, R174, R170, 0x5 ;  /* 0x000000aaae037211 */ /* 0x000fe200078028ff */
[----:B------:R-:W-:Y:S01]  /*b110*/  IMAD.MOV.U32 R172, RZ, RZ, R170 ;  /* 0x000000ffffac7224 */ /* 0x000fe200078e00aa */
[-C--:B------:R-:W-:Y:S01]  /*b120*/  LEA R44, P2, R170, R176.reuse, 0x1 ;  /* 0x000000b0aa2c7211 */ /* 0x080fe200078408ff */
[----:B------:R-:W-:Y:S01]  /*b130*/  IMAD.X R6, R5, 0x1, R173, P1 ;  /* 0x0000000105067824 */ /* 0x000fe200008e06ad */
[----:B---3--:R-:W-:Y:S02]  /*b140*/  ISETP.NE.AND P4, PT, R0, RZ, PT ;  /* 0x000000ff0000720c */ /* 0x008fe40003f85270 */
[-C--:B------:R-:W-:Y:S02]  /*b150*/  LEA R42, P1, R15, R176.reuse, 0x1 ;  /* 0x000000b00f2a7211 */ /* 0x080fe400078208ff */
[----:B------:R-:W-:Y:S01]  /*b160*/  LEA.HI.X R5, R174, R173, R175, 0x5, P0 ;  /* 0x000000adae057211 */ /* 0x000fe200000f2caf */
[----:B------:R-:W-:Y:S01]  /*b170*/  IMAD R4, R175, 0x30, RZ ;  /* 0x00000030af047824 */ /* 0x000fe200078e02ff */
[--C-:B------:R-:W-:Y:S01]  /*b180*/  LEA.HI.X R45, R170, R177, R173.reuse, 0x1, P2 ;  /* 0x000000b1aa2d7211 */ /* 0x100fe200010f0cad */
[----:B------:R-:W-:Y:S01]  /*b190*/  IMAD.WIDE.U32 R172, R174, 0x30, R172 ;  /* 0x00000030aeac7825 */ /* 0x000fe200078e00ac */
[----:B------:R-:W-:-:S02]  /*b1a0*/  LEA R36, P0, R3, R176, 0x1 ;  /* 0x000000b003247211 */ /* 0x000fc400078008ff */
[-C--:B------:R-:W-:Y:S01]  /*b1b0*/  LEA.HI.X R43, R15, R177.reuse, R6, 0x1, P1 ;  /* 0x000000b10f2b7211 */ /* 0x080fe200008f0c06 */
[----:B------:R-:W-:Y:S01]  /*b1c0*/  IMAD.IADD R15, R209, 0x1, -R76 ;  /* 0x00000001d10f7824 */ /* 0x000fe200078e0a4c */
[----:B------:R-:W-:Y:S01]  /*b1d0*/  LEA.HI.X R37, R3, R177, R5, 0x1, P0 ;  /* 0x000000b103257211 */ /* 0x000fe200000f0c05 */
[----:B------:R-:W-:-:S03]  /*b1e0*/  IMAD.IADD R5, R173, 0x1, R4 ;  /* 0x00000001ad057824 */ /* 0x000fc600078e0204 */
[----:B------:R-:W-:Y:S02]  /*b1f0*/  ISETP.GE.AND P0, PT, R168, R15, PT ;  /* 0x0000000fa800720c */ /* 0x000fe40003f06270 */
[----:B-1----:R-:W-:Y:S02]  /*b200*/  LEA R18, P1, R172, R176, 0x1 ;  /* 0x000000b0ac127211 */ /* 0x002fe400078208ff */
[----:B------:R-:W-:Y:S02]  /*b210*/  ISETP.GT.AND P0, PT, R56, -0x8, !P0 ;  /* 0xfffffff83800780c */ /* 0x000fe40004704270 */
[----:B------:R-:W-:Y:S01]  /*b220*/  LEA.HI.X R19, R172, R177, R5, 0x1, P1 ;  /* 0x000000b1ac137211 */ /* 0x000fe200008f0c05 */
[----:B--2---:R-:W-:Y:S01]  /*b230*/  IMAD.IADD R71, R71, 0x1, R2 ;  /* 0x0000000147477824 */ /* 0x004fe200078e0202 */
[----:B------:R-:W-:-:S04]  /*b240*/  LEA.HI R2, R7, R7, RZ, 0x1 ;  /* 0x0000000707027211 */ /* 0x000fc800078f08ff */
[----:B------:R-:W-:-:S05]  /*b250*/  SHF.R.S32.HI R2, RZ, 0x1, R2 ;  /* 0x00000001ff027819 */ /* 0x000fca0000011402 */
[----:B------:R-:W-:-:S05]  /*b260*/  IMAD R71, R2, R71, RZ ;  /* 0x0000004702477224 */ /* 0x000fca00078e02ff */
[----:B------:R-:W-:Y:S02]  /*b270*/  SHF.R.S32.HI R4, RZ, 0x1f, R71 ;  /* 0x0000001fff047819 */ /* 0x000fe40000011447 */
[CC--:B------:R-:W-:Y:S02]  /*b280*/  IADD3 R0, P3, R73.reuse, R71.reuse, RZ ;  /* 0x0000004749007210 */ /* 0x0c0fe40007f7e0ff */
[----:B------:R-:W-:Y:S01]  /*b290*/  IADD3 R3, P2, R12, R71, RZ ;  /* 0x000000470c037210 */ /* 0x000fe20007f5e0ff */
[----:B------:R-:W-:Y:S01]  /*b2a0*/  IMAD.MOV.U32 R5, RZ, RZ, R2 ;  /* 0x000000ffff057224 */ /* 0x000fe200078e0002 */
[----:B------:R-:W-:-:S03]  /*b2b0*/  LEA.HI.X.SX32 R73, R73, R4, 0x1, P3 ;  /* 0x0000000449497211 */ /* 0x000fc600018f0eff */
[----:B------:R-:W-:Y:S01]  /*b2c0*/  IMAD.X R4, R13, 0x1, R4, P2 ;  /* 0x000000010d047824 */ /* 0x000fe200010e0604 */
[----:B------:R-:W-:Y:S07]  /*b2d0*/  @!P4 BRA `(.L_x_940) ;  /* 0x000000240078c947 */ /* 0x000fee0003800000 */
[C---:B------:R-:W-:Y:S01]  /*b2e0*/  IMAD.SHL.U32 R27, R0.reuse, 0x2, RZ ;  /* 0x00000002001b7824 */ /* 0x040fe200078e00ff */
[----:B------:R-:W-:Y:S01]  /*b2f0*/  SHF.L.U64.HI R73, R0, 0x1, R73 ;  /* 0x0000000100497819 */ /* 0x000fe20000010249 */
[----:B------:R-:W-:Y:S03]  /*b300*/  BSSY B2, `(.L_x_941) ;  /* 0x0000097000027945 */ /* 0x000fe60003800000 */
[-C--:B------:R-:W-:Y:S02]  /*b310*/  IADD3 R24, P2, R40, R27.reuse, RZ ;  /* 0x0000001b28187210 */ /* 0x080fe40007f5e0ff */
[----:B------:R-:W-:-:S03]  /*b320*/  IADD3 R26, P1, R38, R27, RZ ;  /* 0x0000001b261a7210 */ /* 0x000fc60007f3e0ff */
[--C-:B------:R-:W-:Y:S02]  /*b330*/  IMAD.X R25, R41, 0x1, R73.reuse, P2 ;  /* 0x0000000129197824 */ /* 0x100fe400010e0649 */
[----:B------:R-:W-:Y:S01]  /*b340*/  IMAD.X R27, R39, 0x1, R73, P1 ;  /* 0x00000001271b7824 */ /* 0x000fe200008e0649 */
[----:B------:R-:W-:Y:S05]  /*b350*/  @!P0 BRA `(.L_x_942) ;  /* 0x0000000800448947 */ /* 0x000fea0003800000 */
[----:B------:R-:W-:Y:S01]  /*b360*/  ISETP.GE.AND P0, PT, R12, R11, PT ;  /* 0x0000000b0c00720c */ /* 0x000fe20003f06270 */
[----:B------:R-:W-:-:S12]  /*b370*/  BSSY B1, `(.L_x_943) ;  /* 0x000002f000017945 */ /* 0x000fd80003800000 */
[----:B------:R1:W-:Y:S01]  /*b380*/  @P0 STS.128 [R211], RZ ;  /* 0x000000ffd3000388 */ /* 0x0003e20000000c00 */
[----:B------:R-:W-:Y:S05]  /*b390*/  @P0 BRA `(.L_x_944) ;  /* 0x0000000000b00947 */ /* 0x000fea0003800000 */
[----:B------:R2:W5:Y:S01]  /*b3a0*/  LD.E.128 R20, desc[UR6][R44.64] ;  /* 0x000000062c147980 */ /* 0x000562000c101d00 */
[----:B------:R-:W-:Y:S01]  /*b3b0*/  ISETP.GE.AND P0, PT, R12, R7, PT ;  /* 0x000000070c00720c */ /* 0x000fe20003f06270 */
[----:B------:R-:W-:-:S12]  /*b3c0*/  BSSY B0, `(.L_x_945) ;  /* 0x0000028000007945 */ /* 0x000fd80003800000 */
[----:B------:R-:W-:Y:S05]  /*b3d0*/  @P0 BRA `(.L_x_946) ;  /* 0x0000000000980947 */ /* 0x000fea0003800000 */
[----:B------:R-:W3:Y:S04]  /*b3e0*/  LD.E.64 R2, desc[UR6][R26.64] ;  /* 0x000000061a027980 */ /* 0x000ee8000c101b00 */
[----:B------:R-:W4:Y:S01]  /*b3f0*/  LD.E.64 R4, desc[UR6][R24.64] ;  /* 0x0000000618047980 */ /* 0x000f22000c101b00 */
[C---:B-----5:R-:W-:Y:S01]  /*b400*/  SHF.L.U32 R33, R23.reuse, 0x10, RZ ;  /* 0x0000001017217819 */ /* 0x060fe200000006ff */
[----:B------:R-:W-:Y:S01]  /*b410*/  IMAD.U32 R28, R22, 0x10000, RZ ;  /* 0x00010000161c7824 */ /* 0x000fe200078e00ff */
[----:B------:R-:W-:Y:S02]  /*b420*/  LOP3.LUT R31, R23, 0xffff0000, RZ, 0xc0, !PT ;  /* 0xffff0000171f7812 */ /* 0x000fe400078ec0ff */
[C---:B------:R-:W-:Y:S02]  /*b430*/  LOP3.LUT R0, R21.reuse, 0xffff0000, RZ, 0xc0, !PT ;  /* 0xffff000015007812 */ /* 0x040fe400078ec0ff */
[----:B------:R-:W-:-:S02]  /*b440*/  SHF.L.U32 R6, R21, 0x10, RZ ;  /* 0x0000001015067819 */ /* 0x000fc400000006ff */
[C---:B------:R-:W-:Y:S02]  /*b450*/  SHF.L.U32 R8, R20.reuse, 0x10, RZ ;  /* 0x0000001014087819 */ /* 0x040fe400000006ff */
[----:B------:R-:W-:Y:S02]  /*b460*/  LOP3.LUT R30, R20, 0xffff0000, RZ, 0xc0, !PT ;  /* 0xffff0000141e7812 */ /* 0x000fe400078ec0ff */
[----:B------:R-:W-:Y:S02]  /*b470*/  LOP3.LUT R32, R22, 0xffff0000, RZ, 0xc0, !PT ;  /* 0xffff000016207812 */ /* 0x000fe400078ec0ff */
[----:B---3--:R-:W-:Y:S02]  /*b480*/  LOP3.LUT R23, R2, 0xffff0000, RZ, 0xc0, !PT ;  /* 0xffff000002177812 */ /* 0x008fe400078ec0ff */
[----:B------:R-:W-:Y:S02]  /*b490*/  LOP3.LUT R14, R3, 0xffff0000, RZ, 0xc0, !PT ;  /* 0xffff0000030e7812 */ /* 0x000fe400078ec0ff */
[----:B----4-:R-:W-:Y:S01]  /*b4a0*/  LOP3.LUT R29, R4, 0xffff0000, RZ, 0xc0, !PT ;  /* 0xffff0000041d7812 */ /* 0x010fe200078ec0ff */
[C---:B------:R-:W-:Y:S01]  /*b4b0*/  FMUL.FTZ R21, R0.reuse, R23 ;  /* 0x0000001700157220 */ /* 0x040fe20000410000 */
[----:B------:R-:W-:Y:S01]  /*b4c0*/  LOP3.LUT R20, R5, 0xffff0000, RZ, 0xc0, !PT ;  /* 0xffff000005147812 */ /* 0x000fe200078ec0ff */
[----:B------:R-:W-:Y:S01]  /*b4d0*/  FMUL.FTZ R22, R31, R14 ;  /* 0x0000000e1f167220 */ /* 0x000fe20000410000 */
[----:B------:R-:W-:Y:S01]  /*b4e0*/  SHF.L.U32 R3, R3, 0x10, RZ ;  /* 0x0000001003037819 */ /* 0x000fe200000006ff */
[-C--:B------:R-:W-:Y:S01]  /*b4f0*/  FMUL.FTZ R0, R0, R29.reuse ;  /* 0x0000001d00007220 */ /* 0x080fe20000410000 */
[----:B------:R-:W-:Y:S01]  /*b500*/  FFMA.FTZ R21, R6, R29, -R21 ;  /* 0x0000001d06157223 */ /* 0x000fe20000010815 */
[----:B------:R-:W-:Y:S01]  /*b510*/  SHF.L.U32 R5, R5, 0x10, RZ ;  /* 0x0000001005057819 */ /* 0x000fe200000006ff */
[----:B------:R-:W-:-:S02]  /*b520*/  IMAD.U32 R29, R4, 0x10000, RZ ;  /* 0x00010000041d7824 */ /* 0x000fc400078e00ff */
[----:B------:R-:W-:Y:S01]  /*b530*/  FFMA.FTZ R0, R6, R23, R0 ;  /* 0x0000001706007223 */ /* 0x000fe20000010000 */
[----:B------:R-:W-:Y:S01]  /*b540*/  SHF.L.U32 R23, R2, 0x10, RZ ;  /* 0x0000001002177819 */ /* 0x000fe200000006ff */
[-C--:B------:R-:W-:Y:S01]  /*b550*/  FMUL.FTZ R6, R31, R20.reuse ;  /* 0x000000141f067220 */ /* 0x080fe20000410000 */
[C---:B------:R-:W-:Y:S01]  /*b560*/  FMUL.FTZ R35, R32.reuse, R3 ;  /* 0x0000000320237220 */ /* 0x040fe20000410000 */
[----:B------:R-:W-:Y:S01]  /*b570*/  FMUL.FTZ R32, R32, R5 ;  /* 0x0000000520207220 */ /* 0x000fe20000410000 */
[C---:B------:R-:W-:Y:S01]  /*b580*/  FFMA.FTZ R22, R33.reuse, R20, -R22 ;  /* 0x0000001421167223 */ /* 0x040fe20000010816 */
[C---:B------:R-:W-:Y:S01]  /*b590*/  FMUL.FTZ R31, R30.reuse, R23 ;  /* 0x000000171e1f7220 */ /* 0x040fe20000410000 */
[----:B------:R-:W-:Y:S01]  /*b5a0*/  FMUL.FTZ R30, R30, R29 ;  /* 0x0000001d1e1e7220 */ /* 0x000fe20000410000 */
[----:B------:R-:W-:Y:S01]  /*b5b0*/  FFMA.FTZ R33, R33, R14, R6 ;  /* 0x0000000e21217223 */ /* 0x000fe20000010006 */
[----:B------:R-:W-:Y:S01]  /*b5c0*/  FFMA.FTZ R35, R28, R5, -R35 ;  /* 0x000000051c237223 */ /* 0x000fe20000010823 */
[C---:B------:R-:W-:Y:S01]  /*b5d0*/  FFMA.FTZ R31, R8.reuse, R29, -R31 ;  /* 0x0000001d081f7223 */ /* 0x040fe2000001081f */
[----:B------:R-:W-:Y:S01]  /*b5e0*/  FFMA.FTZ R30, R8, R23, R30 ;  /* 0x00000017081e7223 */ /* 0x000fe2000001001e */
[----:B------:R-:W-:Y:S01]  /*b5f0*/  FFMA.FTZ R32, R28, R3, R32 ;  /* 0x000000031c207223 */ /* 0x000fe20000010020 */
[----:B------:R-:W-:-:S02]  /*b600*/  F2FP.BF16.F32.PACK_AB R23, R33, R22 ;  /* 0x000000162117723e */ /* 0x000fc400000010ff */
[----:B------:R-:W-:Y:S02]  /*b610*/  F2FP.BF16.F32.PACK_AB R21, R0, R21 ;  /* 0x000000150015723e */ /* 0x000fe400000010ff */
[----:B------:R-:W-:Y:S02]  /*b620*/  F2FP.BF16.F32.PACK_AB R20, R30, R31 ;  /* 0x0000001f1e14723e */ /* 0x000fe400000010ff */
[----:B------:R-:W-:Y:S02]  /*b630*/  F2FP.BF16.F32.PACK_AB R22, R32, R35 ;  /* 0x000000232016723e */ /* 0x000fe400000010ff */
.L_x_946:
[----:B------:R-:W-:Y:S05]  /*b640*/  BSYNC B0 ;  /* 0x0000000000007941 */ /* 0x000fea0003800000 */
.L_x_945:
[----:B-----5:R3:W-:Y:S02]  /*b650*/  STS.128 [R211], R20 ;  /* 0x00000014d3007388 */ /* 0x0207e40000000c00 */
.L_x_944:
[----:B------:R-:W-:Y:S05]  /*b660*/  BSYNC B1 ;  /* 0x0000000000017941 */ /* 0x000fea0003800000 */
.L_x_943:
[----:B------:R-:W-:Y:S01]  /*b670*/  ISETP.GE.AND P0, PT, R10, R11, PT ;  /* 0x0000000b0a00720c */ /* 0x000fe20003f06270 */
[----:B------:R-:W-:-:S12]  /*b680*/  BSSY B1, `(.L_x_947) ;  /* 0x000002f000017945 */ /* 0x000fd80003800000 */
[----:B------:R4:W-:Y:S01]  /*b690*/  @P0 STS.128 [R211+0x2000], RZ ;  /* 0x002000ffd3000388 */ /* 0x0009e20000000c00 */
[----:B------:R-:W-:Y:S05]  /*b6a0*/  @P0 BRA `(.L_x_948) ;  /* 0x0000000000b00947 */ /* 0x000fea0003800000 */
[----:B---3--:R3:W5:Y:S01]  /*b6b0*/  LD.E.128 R20, desc[UR6][R44.64+0x80] ;  /* 0x000080062c147980 */ /* 0x008762000c101d00 */
[----:B------:R-:W-:Y:S01]  /*b6c0*/  ISETP.GE.AND P0, PT, R10, R7, PT ;  /* 0x000000070a00720c */ /* 0x000fe20003f06270 */
[----:B------:R-:W-:-:S12]  /*b6d0*/  BSSY B0, `(.L_x_949) ;  /* 0x0000028000007945 */ /* 0x000fd80003800000 */
[----:B------:R-:W-:Y:S05]  /*b6e0*/  @P0 BRA `(.L_x_950) ;  /* 0x0000000000980947 */ /* 0x000fea0003800000 */
[----:B------:R-:W2:Y:S04]  /*b6f0*/  LD.E.64 R2, desc[UR6][R26.64+0x40] ;  /* 0x000040061a027980 */ /* 0x000ea8000c101b00 */
        /* <DEDUP_REMOVED lines=9> */
[----:B--2---:R-:W-:Y:S02]  /*b790*/  LOP3.LUT R23, R2, 0xffff0000, RZ, 0xc0, !PT ;  /* 0xffff000002177812 */ /* 0x004fe400078ec0ff */
        /* <DEDUP_REMOVED lines=27> */
.L_x_950:
[----:B------:R-:W-:Y:S05]  /*b950*/  BSYNC B0 ;  /* 0x0000000000007941 */ /* 0x000fea0003800000 */
.L_x_949:
[----:B-----5:R1:W-:Y:S02]  /*b960*/  STS.128 [R211+0x2000], R20 ;  /* 0x00200014d3007388 */ /* 0x0203e40000000c00 */
.L_x_948:
[----:B------:R-:W-:Y:S05]  /*b970*/  BSYNC B1 ;  /* 0x0000000000017941 */ /* 0x000fea0003800000 */
.L_x_947:
[----:B------:R-:W-:-:S13]  /*b980*/  ISETP.GE.AND P0, PT, R9, R11, PT ;  /* 0x0000000b0900720c */ /* 0x000fda0003f06270 */
[----:B------:R1:W-:Y:S01]  /*b990*/  @P0 STS.128 [R211+0x4000], RZ ;  /* 0x004000ffd3000388 */ /* 0x0003e20000000c00 */
[----:B------:R-:W-:Y:S05]  /*b9a0*/  @P0 BRA `(.L_x_942) ;  /* 0x0000000000b00947 */ /* 0x000fea0003800000 */
[----:B-1-3--:R1:W5:Y:S01]  /*b9b0*/  LD.E.128 R20, desc[UR6][R44.64+0x100] ;  /* 0x000100062c147980 */ /* 0x00a362000c101d00 */
[----:B------:R-:W-:Y:S01]  /*b9c0*/  ISETP.GE.AND P0, PT, R9, R7, PT ;  /* 0x000000070900720c */ /* 0x000fe20003f06270 */
[----:B------:R-:W-:-:S12]  /*b9d0*/  BSSY B0, `(.L_x_951) ;  /* 0x0000028000007945 */ /* 0x000fd80003800000 */
[----:B------:R-:W-:Y:S05]  /*b9e0*/  @P0 BRA `(.L_x_952) ;  /* 0x0000000000980947 */ /* 0x000fea0003800000 */
[----:B------:R-:W3:Y:S04]  /*b9f0*/  LD.E.64 R2, desc[UR6][R26.64+0x80] ;  /* 0x000080061a027980 */ /* 0x000ee8000c101b00 */
[----:B------:R-:W2:Y:S01]  /*ba00*/  LD.E.64 R4, desc[UR6][R24.64+0x80] ;  /* 0x0000800618047980 */ /* 0x000ea2000c101b00 */
        /* <DEDUP_REMOVED lines=10> */
[----:B--2---:R-:W-:Y:S01]  /*bab0*/  LOP3.LUT R29, R4, 0xffff0000, RZ, 0xc0, !PT ;  /* 0xffff0000041d7812 */ /* 0x004fe200078ec0ff */
        /* <DEDUP_REMOVED lines=25> */
.L_x_952:
[----:B------:R-:W-:Y:S05]  /*bc50*/  BSYNC B0 ;  /* 0x0000000000007941 */ /* 0x000fea0003800000 */
.L_x_951:
[----:B-----5:R3:W-:Y:S02]  /*bc60*/  STS.128 [R211+0x4000], R20 ;  /* 0x00400014d3007388 */ /* 0x0207e40000000c00 */
.L_x_942:
[----:B------:R-:W-:Y:S05]  /*bc70*/  BSYNC B2 ;  /* 0x0000000000027941 */ /* 0x000fea0003800000 */
.L_x_941:
[----:B------:R-:W-:Y:S01]  /*bc80*/  VIADD R0, R168, 0x10 ;  /* 0x00000010a8007836 */ /* 0x000fe20000000000 */
[----:B------:R-:W-:Y:S04]  /*bc90*/  BSSY B2, `(.L_x_953) ;  /* 0x0000095000027945 */ /* 0x000fe80003800000 */
[----:B------:R-:W-:-:S04]  /*bca0*/  ISETP.GE.AND P0, PT, R0, R15, PT ;  /* 0x0000000f0000720c */ /* 0x000fc80003f06270 */
[----:B------:R-:W-:-:S13]  /*bcb0*/  ISETP.LT.OR P0, PT, R56, -0x87, P0 ;  /* 0xffffff793800780c */ /* 0x000fda0000701670 */
[----:B------:R-:W-:Y:S05]  /*bcc0*/  @P0 BRA `(.L_x_954) ;  /* 0x0000000800440947 */ /* 0x000fea0003800000 */
[----:B------:R-:W-:Y:S01]  /*bcd0*/  ISETP.GE.AND P0, PT, R12, R11, PT ;  /* 0x0000000b0c00720c */ /* 0x000fe20003f06270 */
[----:B------:R-:W-:-:S12]  /*bce0*/  BSSY B1, `(.L_x_955) ;  /* 0x000002f000017945 */ /* 0x000fd80003800000 */
        /* <DEDUP_REMOVED lines=44> */
.L_x_958:
[----:B------:R-:W-:Y:S05]  /*bfb0*/  BSYNC B0 ;  /* 0x0000000000007941 */ /* 0x000fea0003800000 */
.L_x_957:
[----:B-----5:R3:W-:Y:S02]  /*bfc0*/  STS.128 [R211+0x800], R20 ;  /* 0x00080014d3007388 */ /* 0x0207e40000000c00 */
.L_x_956:
[----:B------:R-:W-:Y:S05]  /*bfd0*/  BSYNC B1 ;  /* 0x0000000000017941 */ /* 0x000fea0003800000 */
.L_x_955:
        /* <DEDUP_REMOVED lines=46> */
.L_x_962:
[----:B------:R-:W-:Y:S05]  /*c2c0*/  BSYNC B0 ;  /* 0x0000000000007941 */ /* 0x000fea0003800000 */
.L_x_961:
[----:B-----5:R3:W-:Y:S02]  /*c2d0*/  STS.128 [R211+0x2800], R20 ;  /* 0x00280014d3007388 */ /* 0x0207e40000000c00 */
.L_x_960:
[----:B------:R-:W-:Y:S05]  /*c2e0*/  BSYNC B1 ;  /* 0x0000000000017941 */ /* 0x000fea0003800000 */
.L_x_959:
[----:B------:R-:W-:-:S13]  /*c2f0*/  ISETP.GE.AND P0, PT, R9, R11, PT ;  /* 0x0000000b0900720c */ /* 0x000fda0003f06270 */
[----:B------:R1:W-:Y:S01]  /*c300*/  @P0 STS.128 [R211+0x4800], RZ ;  /* 0x004800ffd3000388 */ /* 0x0003e20000000c00 */
[----:B------:R-:W-:Y:S05]  /*c310*/  @P0 BRA `(.L_x_954) ;  /* 0x0000000000b00947 */ /* 0x000fea0003800000 */
[----:B-1----:R-:W5:Y:S01]  /*c320*/  LD.E.128 R40, desc[UR6][R42.64+0x100] ;  /* 0x000100062a287980 */ /* 0x002f62000c101d00 */
[----:B------:R-:W-:Y:S01]  /*c330*/  ISETP.GE.AND P0, PT, R9, R7, PT ;  /* 0x000000070900720c */ /* 0x000fe20003f06270 */
[----:B------:R-:W-:-:S12]  /*c340*/  BSSY B0, `(.L_x_963) ;  /* 0x0000028000007945 */ /* 0x000fd80003800000 */
[----:B------:R-:W-:Y:S05]  /*c350*/  @P0 BRA `(.L_x_964) ;  /* 0x0000000000980947 */ /* 0x000fea0003800000 */
[----:B------:R-:W3:Y:S04]  /*c360*/  LD.E.64 R2, desc[UR6][R26.64+0x80] ;  /* 0x000080061a027980 */ /* 0x000ee8000c101b00 */
[----:B------:R-:W2:Y:S01]  /*c370*/  LD.E.64 R4, desc[UR6][R24.64+0x80] ;  /* 0x0000800618047980 */ /* 0x000ea2000c101b00 */
[C---:B-----5:R-:W-:Y:S01]  /*c380*/  LOP3.LUT R6, R41.reuse, 0xffff0000, RZ, 0xc0, !PT ;  /* 0xffff000029067812 */ /* 0x060fe200078ec0ff */
[----:B------:R-:W-:Y:S01]  /*c390*/  IMAD.U32 R28, R42, 0x10000, RZ ;  /* 0x000100002a1c7824 */ /* 0x000fe200078e00ff */
[----:B------:R-:W-:Y:S02]  /*c3a0*/  SHF.L.U32 R8, R41, 0x10, RZ ;  /* 0x0000001029087819 */ /* 0x000fe400000006ff */
[----:B------:R-:W-:Y:S02]  /*c3b0*/  SHF.L.U32 R14, R40, 0x10, RZ ;  /* 0x00000010280e7819 */ /* 0x000fe400000006ff */
[----:B------:R-:W-:-:S02]  /*c3c0*/  LOP3.LUT R31, R43, 0xffff0000, RZ, 0xc0, !PT ;  /* 0xffff00002b1f7812 */ /* 0x000fc400078ec0ff */
[----:B------:R-:W-:Y:S02]  /*c3d0*/  LOP3.LUT R40, R40, 0xffff0000, RZ, 0xc0, !PT ;  /* 0xffff000028287812 */ /* 0x000fe400078ec0ff */
[----:B------:R-:W-:Y:S02]  /*c3e0*/  LOP3.LUT R42, R42, 0xffff0000, RZ, 0xc0, !PT ;  /* 0xffff00002a2a7812 */ /* 0x000fe400078ec0ff */
[----:B------:R-:W-:Y:S02]  /*c3f0*/  SHF.L.U32 R33, R43, 0x10, RZ ;  /* 0x000000102b217819 */ /* 0x000fe400000006ff */
        /* <DEDUP_REMOVED lines=28> */
.L_x_964:
[----:B------:R-:W-:Y:S05]  /*c5c0*/  BSYNC B0 ;  /* 0x0000000000007941 */ /* 0x000fea0003800000 */
.L_x_963:
[----:B-----5:R1:W-:Y:S02]  /*c5d0*/  STS.128 [R211+0x4800], R40 ;  /* 0x00480028d3007388 */ /* 0x0203e40000000c00 */
.L_x_954:
[----:B------:R-:W-:Y:S05]  /*c5e0*/  BSYNC B2 ;  /* 0x0000000000027941 */ /* 0x000fea0003800000 */
.L_x_953:
        /* <DEDUP_REMOVED lines=18> */
[C---:B------:R-:W-:Y:S02]  /*c710*/  SHF.L.U32 R21, R20.reuse, 0x10, RZ ;  /* 0x0000001014157819 */ /* 0x040fe400000006ff */
[----:B------:R-:W-:-:S02]  /*c720*/  LOP3.LUT R32, R20, 0xffff0000, RZ, 0xc0, !PT ;  /* 0xffff000014207812 */ /* 0x000fc400078ec0ff */
        /* <DEDUP_REMOVED lines=15> */
[-C--:B------:R-:W-:Y:S01]  /*c820*/  FMUL.FTZ R14, R33, R28.reuse ;  /* 0x0000001c210e7220 */ /* 0x080fe20000410000 */
[----:B------:R-:W-:Y:S01]  /*c830*/  SHF.L.U32 R5, R5, 0x10, RZ ;  /* 0x0000001005057819 */ /* 0x000fe200000006ff */
[C---:B------:R-:W-:Y:S01]  /*c840*/  FFMA.FTZ R22, R35.reuse, R28, -R22 ;  /* 0x0000001c23167223 */ /* 0x040fe20000010816 */
[----:B------:R-:W-:Y:S01]  /*c850*/  FMUL.FTZ R29, R34, R3 ;  /* 0x00000003221d7220 */ /* 0x000fe20000410000 */
[----:B------:R-:W-:Y:S01]  /*c860*/  FFMA.FTZ R35, R35, R20, R14 ;  /* 0x0000001423237223 */ /* 0x000fe2000001000e */
[C---:B------:R-:W-:Y:S01]  /*c870*/  FMUL.FTZ R14, R32.reuse, R2 ;  /* 0x00000002200e7220 */ /* 0x040fe20000410000 */
[-C--:B------:R-:W-:Y:S01]  /*c880*/  FMUL.FTZ R31, R32, R4.reuse ;  /* 0x00000004201f7220 */ /* 0x080fe20000410000 */
[-C--:B------:R-:W-:Y:S01]  /*c890*/  FMUL.FTZ R34, R34, R5.reuse ;  /* 0x0000000522227220 */ /* 0x080fe20000410000 */
[C---:B------:R-:W-:Y:S01]  /*c8a0*/  FFMA.FTZ R29, R30.reuse, R5, -R29 ;  /* 0x000000051e1d7223 */ /* 0x040fe2000001081d */
[C---:B------:R-:W-:Y:S01]  /*c8b0*/  FFMA.FTZ R14, R21.reuse, R4, -R14 ;  /* 0x00000004150e7223 */ /* 0x040fe2000001080e */
[----:B------:R-:W-:Y:S01]  /*c8c0*/  FFMA.FTZ R31, R21, R2, R31 ;  /* 0x00000002151f7223 */ /* 0x000fe2000001001f */
[----:B------:R-:W-:Y:S01]  /*c8d0*/  FFMA.FTZ R34, R30, R3, R34 ;  /* 0x000000031e227223 */ /* 0x000fe20000010022 */
[----:B------:R-:W-:-:S02]  /*c8e0*/  F2FP.BF16.F32.PACK_AB R21, R8, R23 ;  /* 0x000000170815723e */ /* 0x000fc400000010ff */
[----:B------:R-:W-:Y:S02]  /*c8f0*/  F2FP.BF16.F32.PACK_AB R23, R35, R22 ;  /* 0x000000162317723e */ /* 0x000fe400000010ff */
[----:B------:R-:W-:Y:S02]  /*c900*/  F2FP.BF16.F32.PACK_AB R20, R31, R14 ;  /* 0x0000000e1f14723e */ /* 0x000fe400000010ff */
[----:B------:R-:W-:Y:S02]  /*c910*/  F2FP.BF16.F32.PACK_AB R22, R34, R29 ;  /* 0x0000001d2216723e */ /* 0x000fe400000010ff */
.L_x_970:
[----:B------:R-:W-:Y:S05]  /*c920*/  BSYNC B0 ;  /* 0x0000000000007941 */ /* 0x000fea0003800000 */
.L_x_969:
[----:B-----5:R3:W-:Y:S02]  /*c930*/  STS.128 [R211+0x1000], R20 ;  /* 0x00100014d3007388 */ /* 0x0207e40000000c00 */
.L_x_968:
[----:B------:R-:W-:Y:S05]  /*c940*/  BSYNC B1 ;  /* 0x0000000000017941 */ /* 0x000fea0003800000 */
.L_x_967:
        /* <DEDUP_REMOVED lines=46> */
.L_x_974:
[----:B------:R-:W-:Y:S05]  /*cc30*/  BSYNC B0 ;  /* 0x0000000000007941 */ /* 0x000fea0003800000 */
.L_x_973:
[----:B-----5:R3:W-:Y:S02]  /*cc40*/  STS.128 [R211+0x3000], R20 ;  /* 0x00300014d3007388 */ /* 0x0207e40000000c00 */
.L_x_972:
[----:B------:R-:W-:Y:S05]  /*cc50*/  BSYNC B1 ;  /* 0x0000000000017941 */ /* 0x000fea0003800000 */
.L_x_971:
[----:B------:R-:W-:-:S13]  /*cc60*/  ISETP.GE.AND P0, PT, R9, R11, PT ;  /* 0x0000000b0900720c */ /* 0x000fda0003f06270 */
[----:B------:R1:W-:Y:S01]  /*cc70*/  @P0 STS.128 [R211+0x5000], RZ ;  /* 0x005000ffd3000388 */ /* 0x0003e20000000c00 */
[----:B------:R-:W-:Y:S05]  /*cc80*/  @P0 BRA `(.L_x_966) ;  /* 0x0000000000b00947 */ /* 0x000fea0003800000 */
[----:B-1----:R-:W5:Y:S01]  /*cc90*/  LD.E.128 R36, desc[UR6][R36.64+0x100] ;  /* 0x0001000624247980 */ /* 0x002f62000c101d00 */
[----:B------:R-:W-:Y:S01]  /*cca0*/  ISETP.GE.AND P0, PT, R9, R7, PT ;  /* 0x000000070900720c */ /* 0x000fe20003f06270 */
[----:B------:R-:W-:-:S12]  /*ccb0*/  BSSY B0, `(.L_x_975) ;  /* 0x0000028000007945 */ /* 0x000fd80003800000 */
[----:B------:R-:W-:Y:S05]  /*ccc0*/  @P0 BRA `(.L_x_976) ;  /* 0x0000000000980947 */ /* 0x000fea0003800000 */
[----:B------:R-:W2:Y:S04]  /*ccd0*/  LD.E.64 R2, desc[UR6][R26.64+0x80] ;  /* 0x000080061a027980 */ /* 0x000ea8000c101b00 */
[----:B------:R-:W4:Y:S01]  /*cce0*/  LD.E.64 R4, desc[UR6][R24.64+0x80] ;  /* 0x0000800618047980 */ /* 0x000f22000c101b00 */
[C---:B-----5:R-:W-:Y:S01]  /*ccf0*/  LOP3.LUT R8, R37.reuse, 0xffff0000, RZ, 0xc0, !PT ;  /* 0xffff000025087812 */ /* 0x060fe200078ec0ff */
[----:B------:R-:W-:Y:S01]  /*cd00*/  IMAD.U32 R30, R38, 0x10000, RZ ;  /* 0x00010000261e7824 */ /* 0x000fe200078e00ff */
[----:B------:R-:W-:Y:S02]  /*cd10*/  SHF.L.U32 R14, R37, 0x10, RZ ;  /* 0x00000010250e7819 */ /* 0x000fe400000006ff */
[----:B---3--:R-:W-:Y:S02]  /*cd20*/  SHF.L.U32 R20, R36, 0x10, RZ ;  /* 0x0000001024147819 */ /* 0x008fe400000006ff */
[----:B------:R-:W-:-:S02]  /*cd30*/  LOP3.LUT R31, R39, 0xffff0000, RZ, 0xc0, !PT ;  /* 0xffff0000271f7812 */ /* 0x000fc400078ec0ff */
[----:B------:R-:W-:Y:S02]  /*cd40*/  LOP3.LUT R36, R36, 0xffff0000, RZ, 0xc0, !PT ;  /* 0xffff000024247812 */ /* 0x000fe400078ec0ff */
[----:B------:R-:W-:Y:S02]  /*cd50*/  LOP3.LUT R38, R38, 0xffff0000, RZ, 0xc0, !PT ;  /* 0xffff000026267812 */ /* 0x000fe400078ec0ff */
[----:B------:R-:W-:Y:S02]  /*cd60*/  SHF.L.U32 R33, R39, 0x10, RZ ;  /* 0x0000001027217819 */ /* 0x000fe400000006ff */
        /* <DEDUP_REMOVED lines=28> */
.L_x_976:
[----:B------:R-:W-:Y:S05]  /*cf30*/  BSYNC B0 ;  /* 0x0000000000007941 */ /* 0x000fea0003800000 */
.L_x_975:
[----:B-----5:R1:W-:Y:S02]  /*cf40*/  STS.128 [R211+0x5000], R36 ;  /* 0x00500024d3007388 */ /* 0x0203e40000000c00 */
.L_x_966:
[----:B------:R-:W-:Y:S05]  /*cf50*/  BSYNC B2 ;  /* 0x0000000000027941 */ /* 0x000fea0003800000 */
.L_x_965:
[----:B------:R-:W-:-:S05]  /*cf60*/  VIADD R8, R168, 0x30 ;  /* 0x00000030a8087836 */ /* 0x000fca0000000000 */
        /* <DEDUP_REMOVED lines=16> */
[----:B------:R-:W-:Y:S02]  /*d070*/  LOP3.LUT R28, R23, 0xffff0000, RZ, 0xc0, !PT ;  /* 0xffff0000171c7812 */ /* 0x000fe400078ec0ff */
[----:B------:R-:W-:-:S02]  /*d080*/  SHF.L.U32 R14, R20, 0x10, RZ ;  /* 0x00000010140e7819 */ /* 0x000fc400000006ff */
[----:B------:R-:W-:Y:S02]  /*d090*/  LOP3.LUT R32, R20, 0xffff0000, RZ, 0xc0, !PT ;  /* 0xffff000014207812 */ /* 0x000fe400078ec0ff */
[----:B------:R-:W-:Y:S02]  /*d0a0*/  SHF.L.U32 R30, R23, 0x10, RZ ;  /* 0x00000010171e7819 */ /* 0x000fe400000006ff */
[----:B------:R-:W-:Y:S02]  /*d0b0*/  LOP3.LUT R22, R22, 0xffff0000, RZ, 0xc0, !PT ;  /* 0xffff000016167812 */ /* 0x000fe400078ec0ff */
[----:B---3--:R-:W-:Y:S02]  /*d0c0*/  LOP3.LUT R21, R2, 0xffff0000, RZ, 0xc0, !PT ;  /* 0xffff000002157812 */ /* 0x008fe400078ec0ff */
[----:B------:R-:W-:Y:S02]  /*d0d0*/  LOP3.LUT R15, R3, 0xffff0000, RZ, 0xc0, !PT ;  /* 0xffff0000030f7812 */ /* 0x000fe400078ec0ff */
[----:B--2---:R-:W-:Y:S01]  /*d0e0*/  LOP3.LUT R29, R4, 0xffff0000, RZ, 0xc0, !PT ;  /* 0xffff0000041d7812 */ /* 0x004fe200078ec0ff */
[----:B------:R-:W-:Y:S01]  /*d0f0*/  FMUL.FTZ R20, R12, R21 ;  /* 0x000000150c147220 */ /* 0x000fe20000410000 */
[----:B------:R-:W-:Y:S01]  /*d100*/  LOP3.LUT R23, R5, 0xffff0000, RZ, 0xc0, !PT ;  /* 0xffff000005177812 */ /* 0x000fe200078ec0ff */
[----:B------:R-:W-:Y:S01]  /*d110*/  FMUL.FTZ R33, R28, R15 ;  /* 0x0000000f1c217220 */ /* 0x000fe20000410000 */
[----:B------:R-:W-:Y:S01]  /*d120*/  SHF.L.U32 R3, R3, 0x10, RZ ;  /* 0x0000001003037819 */ /* 0x000fe200000006ff */
[-C--:B------:R-:W-:Y:S01]  /*d130*/  FMUL.FTZ R12, R12, R29.reuse ;  /* 0x0000001d0c0c7220 */ /* 0x080fe20000410000 */
[----:B------:R-:W-:Y:S01]  /*d140*/  FFMA.FTZ R20, R13, R29, -R20 ;  /* 0x0000001d0d147223 */ /* 0x000fe20000010814 */
[----:B------:R-:W-:Y:S01]  /*d150*/  FFMA.FTZ R33, R30, R23, -R33 ;  /* 0x000000171e217223 */ /* 0x000fe20000010821 */
[----:B------:R-:W-:Y:S01]  /*d160*/  SHF.L.U32 R5, R5, 0x10, RZ ;  /* 0x0000001005057819 */ /* 0x000fe200000006ff */
[----:B------:R-:W-:Y:S01]  /*d170*/  FFMA.FTZ R13, R13, R21, R12 ;  /* 0x000000150d0d7223 */ /* 0x000fe2000001000c */
[----:B------:R-:W-:Y:S01]  /*d180*/  FMUL.FTZ R21, R28, R23 ;  /* 0x000000171c157220 */ /* 0x000fe20000410000 */
[----:B------:R-:W-:Y:S01]  /*d190*/  SHF.L.U32 R23, R2, 0x10, RZ ;  /* 0x0000001002177819 */ /* 0x000fe200000006ff */
[----:B------:R-:W-:-:S02]  /*d1a0*/  IMAD.U32 R29, R4, 0x10000, RZ ;  /* 0x00010000041d7824 */ /* 0x000fc400078e00ff */
[----:B------:R-:W-:Y:S01]  /*d1b0*/  FMUL.FTZ R2, R22, R3 ;  /* 0x0000000316027220 */ /* 0x000fe20000410000 */
[----:B------:R-:W-:Y:S01]  /*d1c0*/  FFMA.FTZ R30, R30, R15, R21 ;  /* 0x0000000f1e1e7223 */ /* 0x000fe20000010015 */
[----:B------:R-:W-:Y:S01]  /*d1d0*/  FMUL.FTZ R22, R22, R5 ;  /* 0x0000000516167220 */ /* 0x000fe20000410000 */
[C---:B------:R-:W-:Y:S01]  /*d1e0*/  FMUL.FTZ R15, R32.reuse, R23 ;  /* 0x00000017200f7220 */ /* 0x040fe20000410000 */
[----:B------:R-:W-:Y:S01]  /*d1f0*/  FMUL.FTZ R32, R32, R29 ;  /* 0x0000001d20207220 */ /* 0x000fe20000410000 */
[C---:B------:R-:W-:Y:S01]  /*d200*/  FFMA.FTZ R2, R31.reuse, R5, -R2 ;  /* 0x000000051f027223 */ /* 0x040fe20000010802 */
[----:B------:R-:W-:Y:S01]  /*d210*/  FFMA.FTZ R3, R31, R3, R22 ;  /* 0x000000031f037223 */ /* 0x000fe20000010016 */
[C---:B------:R-:W-:Y:S01]  /*d220*/  FFMA.FTZ R15, R14.reuse, R29, -R15 ;  /* 0x0000001d0e0f7223 */ /* 0x040fe2000001080f */
[----:B------:R-:W-:Y:S01]  /*d230*/  FFMA.FTZ R32, R14, R23, R32 ;  /* 0x000000170e207223 */ /* 0x000fe20000010020 */
[----:B------:R-:W-:Y:S02]  /*d240*/  F2FP.BF16.F32.PACK_AB R21, R13, R20 ;  /* 0x000000140d15723e */ /* 0x000fe400000010ff */
[----:B------:R-:W-:-:S02]  /*d250*/  F2FP.BF16.F32.PACK_AB R23, R30, R33 ;  /* 0x000000211e17723e */ /* 0x000fc400000010ff */
[----:B------:R-:W-:Y:S02]  /*d260*/  F2FP.BF16.F32.PACK_AB R20, R32, R15 ;  /* 0x0000000f2014723e */ /* 0x000fe400000010ff */
[----:B------:R-:W-:Y:S02]  /*d270*/  F2FP.BF16.F32.PACK_AB R22, R3, R2 ;  /* 0x000000020316723e */ /* 0x000fe400000010ff */
.L_x_981:
[----:B------:R-:W-:Y:S05]  /*d280*/  BSYNC B0 ;  /* 0x0000000000007941 */ /* 0x000fea0003800000 */
.L_x_980:
[----:B-----5:R3:W-:Y:S02]  /*d290*/  STS.128 [R211+0x1800], R20 ;  /* 0x00180014d3007388 */ /* 0x0207e40000000c00 */
.L_x_979:
[----:B------:R-:W-:Y:S05]  /*d2a0*/  BSYNC B1 ;  /* 0x0000000000017941 */ /* 0x000fea0003800000 */
.L_x_978:
[----:B------:R-:W-:Y:S01]  /*d2b0*/  ISETP.GE.AND P0, PT, R10, R11, PT ;  /* 0x0000000b0a00720c */ /* 0x000fe20003f06270 */
[----:B------:R-:W-:-:S12]  /*d2c0*/  BSSY B1, `(.L_x_982) ;  /* 0x000002f000017945 */ /* 0x000fd80003800000 */
[----:B------:R1:W-:Y:S01]  /*d2d0*/  @P0 STS.128 [R211+0x3800], RZ ;  /* 0x003800ffd3000388 */ /* 0x0003e20000000c00 */
[----:B------:R-:W-:Y:S05]  /*d2e0*/  @P0 BRA `(.L_x_983) ;  /* 0x0000000000b00947 */ /* 0x000fea0003800000 */
[----:B------:R1:W5:Y:S01]  /*d2f0*/  LD.E.128 R12, desc[UR6][R18.64+0x80] ;  /* 0x00008006120c7980 */ /* 0x000362000c101d00 */
[----:B------:R-:W-:Y:S01]  /*d300*/  ISETP.GE.AND P0, PT, R10, R7, PT ;  /* 0x000000070a00720c */ /* 0x000fe20003f06270 */
[----:B------:R-:W-:-:S12]  /*d310*/  BSSY B0, `(.L_x_984) ;  /* 0x0000028000007945 */ /* 0x000fd80003800000 */
[----:B------:R-:W-:Y:S05]  /*d320*/  @P0 BRA `(.L_x_985) ;  /* 0x0000000000980947 */ /* 0x000fea0003800000 */
[----:B------:R-:W2:Y:S04]  /*d330*/  LD.E.64 R2, desc[UR6][R26.64+0x40] ;  /* 0x000040061a027980 */ /* 0x000ea8000c101b00 */
[----:B------:R-:W4:Y:S01]  /*d340*/  LD.E.64 R4, desc[UR6][R24.64+0x40] ;  /* 0x0000400618047980 */ /* 0x000f22000c101b00 */
[C---:B-----5:R-:W-:Y:S01]  /*d350*/  LOP3.LUT R10, R13.reuse, 0xffff0000, RZ, 0xc0, !PT ;  /* 0xffff00000d0a7812 */ /* 0x060fe200078ec0ff */
[----:B------:R-:W-:Y:S01]  /*d360*/  IMAD.U32 R28, R14, 0x10000, RZ ;  /* 0x000100000e1c7824 */ /* 0x000fe200078e00ff */
[----:B-1-3--:R-:W-:Y:S02]  /*d370*/  SHF.L.U32 R20, R13, 0x10, RZ ;  /* 0x000000100d147819 */ /* 0x00afe400000006ff */
[C---:B------:R-:W-:Y:S02]  /*d380*/  SHF.L.U32 R13, R12.reuse, 0x10, RZ ;  /* 0x000000100c0d7819 */ /* 0x040fe400000006ff */
[----:B------:R-:W-:-:S02]  /*d390*/  LOP3.LUT R30, R12, 0xffff0000, RZ, 0xc0, !PT ;  /* 0xffff00000c1e7812 */ /* 0x000fc400078ec0ff */
        /* <DEDUP_REMOVED lines=31> */
.L_x_985:
[----:B------:R-:W-:Y:S05]  /*d590*/  BSYNC B0 ;  /* 0x0000000000007941 */ /* 0x000fea0003800000 */
.L_x_984:
[----:B-----5:R1:W-:Y:S02]  /*d5a0*/  STS.128 [R211+0x3800], R12 ;  /* 0x0038000cd3007388 */ /* 0x0203e40000000c00 */
.L_x_983:
[----:B------:R-:W-:Y:S05]  /*d5b0*/  BSYNC B1 ;  /* 0x0000000000017941 */ /* 0x000fea0003800000 */
.L_x_982:
[----:B------:R-:W-:-:S13]  /*d5c0*/  ISETP.GE.AND P0, PT, R9, R11, PT ;  /* 0x0000000b0900720c */ /* 0x000fda0003f06270 */
[----:B------:R1:W-:Y:S01]  /*d5d0*/  @P0 STS.128 [R211+0x5800], RZ ;  /* 0x005800ffd3000388 */ /* 0x0003e20000000c00 */
[----:B------:R-:W-:Y:S05]  /*d5e0*/  @P0 BRA `(.L_x_977) ;  /* 0x0000004c00b40947 */ /* 0x000fea0003800000 */
[----:B-1----:R1:W5:Y:S01]  /*d5f0*/  LD.E.128 R12, desc[UR6][R18.64+0x100] ;  /* 0x00010006120c7980 */ /* 0x002362000c101d00 */
[----:B------:R-:W-:Y:S01]  /*d600*/  ISETP.GE.AND P0, PT, R9, R7, PT ;  /* 0x000000070900720c */ /* 0x000fe20003f06270 */
[----:B------:R-:W-:-:S12]  /*d610*/  BSSY B0, `(.L_x_986) ;  /* 0x0000028000007945 */ /* 0x000fd80003800000 */
[----:B------:R-:W-:Y:S05]  /*d620*/  @P0 BRA `(.L_x_987) ;  /* 0x0000000000980947 */ /* 0x000fea0003800000 */
[----:B------:R-:W2:Y:S04]  /*d630*/  LD.E.64 R2, desc[UR6][R26.64+0x80] ;  /* 0x000080061a027980 */ /* 0x000ea8000c101b00 */
[----:B------:R-:W4:Y:S01]  /*d640*/  LD.E.64 R4, desc[UR6][R24.64+0x80] ;  /* 0x0000800618047980 */ /* 0x000f22000c101b00 */
[C---:B-----5:R-:W-:Y:S02]  /*d650*/  LOP3.LUT R7, R13.reuse, 0xffff0000, RZ, 0xc0, !PT ;  /* 0xffff00000d077812 */ /* 0x060fe400078ec0ff */
[C---:B------:R-:W-:Y:S02]  /*d660*/  SHF.L.U32 R10, R12.reuse, 0x10, RZ ;  /* 0x000000100c0a7819 */ /* 0x040fe400000006ff */
[----:B-1----:R-:W-:Y:S02]  /*d670*/  LOP3.LUT R19, R12, 0xffff0000, RZ, 0xc0, !PT ;  /* 0xffff00000c137812 */ /* 0x002fe400078ec0ff */
[----:B------:R-:W-:-:S02]  /*d680*/  SHF.L.U32 R9, R13, 0x10, RZ ;  /* 0x000000100d097819 */ /* 0x000fc400000006ff */
[C---:B---3--:R-:W-:Y:S02]  /*d690*/  LOP3.LUT R22, R15.reuse, 0xffff0000, RZ, 0xc0, !PT ;  /* 0xffff00000f167812 */ /* 0x048fe400078ec0ff */
[----:B------:R-:W-:Y:S01]  /*d6a0*/  SHF.L.U32 R28, R15, 0x10, RZ ;  /* 0x000000100f1c7819 */ /* 0x000fe200000006ff */
[C---:B------:R-:W-:Y:S01]  /*d6b0*/  IMAD.U32 R15, R14.reuse, 0x10000, RZ ;  /* 0x000100000e0f7824 */ /* 0x040fe200078e00ff */
[----:B------:R-:W-:Y:S02]  /*d6c0*/  LOP3.LUT R14, R14, 0xffff0000, RZ, 0xc0, !PT ;  /* 0xffff00000e0e7812 */ /* 0x000fe400078ec0ff */
[----:B--2---:R-:W-:Y:S02]  /*d6d0*/  LOP3.LUT R18, R2, 0xffff0000, RZ, 0xc0, !PT ;  /* 0xffff000002127812 */ /* 0x004fe400078ec0ff */
[----:B------:R-:W-:Y:S02]  /*d6e0*/  LOP3.LUT R11, R3, 0xffff0000, RZ, 0xc0, !PT ;  /* 0xffff0000030b7812 */ /* 0x000fe400078ec0ff */
[----:B----4-:R-:W-:Y:S01]  /*d6f0*/  LOP3.LUT R20, R4, 0xffff0000, RZ, 0xc0, !PT ;  /* 0xffff000004147812 */ /* 0x010fe200078ec0ff */
[----:B------:R-:W-:Y:S01]  /*d700*/  FMUL.FTZ R12, R7, R18 ;  /* 0x00000012070c7220 */ /* 0x000fe20000410000 */
        /* <DEDUP_REMOVED lines=10> */
[----:B------:R-:W-:Y:S01]  /*d7b0*/  FFMA.FTZ R21, R28, R13, -R21 ;  /* 0x0000000d1c157223 */ /* 0x000fe20000010815 */
        /* <DEDUP_REMOVED lines=13> */
.L_x_987:
[----:B------:R-:W-:Y:S05]  /*d890*/  BSYNC B0 ;  /* 0x0000000000007941 */ /* 0x000fea0003800000 */
.L_x_986:
[----:B-----5:R1:W-:Y:S01]  /*d8a0*/  STS.128 [R211+0x5800], R12 ;  /* 0x0058000cd3007388 */ /* 0x0203e20000000c00 */
[----:B------:R-:W-:Y:S05]  /*d8b0*/  BRA `(.L_x_977) ;  /* 0x0000004c00007947 */ /* 0x000fea0003800000 */
.L_x_940:
[----:B------:R-:W-:Y:S04]  /*d8c0*/  BSSY B2, `(.L_x_988) ;  /* 0x000010e000027945 */ /* 0x000fe80003800000 */
        /* <DEDUP_REMOVED lines=9> */
[----:B------:R-:W-:Y:S01]  /*d960*/  ISETP.GE.AND P0, PT, R12, R5, PT ;  /* 0x000000050c00720c */ /* 0x000fe20003f06270 */
[----:B------:R-:W-:Y:S02]  /*d970*/  IMAD.MOV.U32 R25, RZ, RZ, RZ ;  /* 0x000000ffff197224 */ /* 0x000fe400078e00ff */
[----:B------:R-:W-:-:S10]  /*d980*/  IMAD.MOV.U32 R21, RZ, RZ, R5 ;  /* 0x000000ffff157224 */ /* 0x000fd400078e0005 */
[----:B------:R-:W-:Y:S01]  /*d990*/  @P0 IADD3 R25, -R2, RZ, RZ ;  /* 0x000000ff02190210 */ /* 0x000fe20007ffe1ff */
[----:B------:R-:W-:-:S03]  /*d9a0*/  @P0 IMAD.MOV R21, RZ, RZ, -R2 ;  /* 0x000000ffff150224 */ /* 0x000fc600078e0a02 */
[----:B------:R-:W-:Y:S01]  /*d9b0*/  IADD3 R27, P1, R25, R3, RZ ;  /* 0x00000003191b7210 */ /* 0x000fe20007f3e0ff */
[----:B------:R-:W-:-:S03]  /*d9c0*/  IMAD.WIDE R20, R21, 0x2, R44 ;  /* 0x0000000215147825 */ /* 0x000fc600078e022c */
[----:B------:R-:W-:Y:S01]  /*d9d0*/  LEA.HI.X.SX32 R25, R25, R4, 0x1, P1 ;  /* 0x0000000419197211 */ /* 0x000fe200008f0eff */
[----:B------:R-:W-:Y:S01]  /*d9e0*/  IMAD.MOV.U32 R29, RZ, RZ, RZ ;  /* 0x000000ffff1d7224 */ /* 0x000fe200078e00ff */
[C---:B------:R-:W-:Y:S01]  /*d9f0*/  LEA R24, P1, R27.reuse, R38, 0x1 ;  /* 0x000000261b187211 */ /* 0x040fe200078208ff */
[----:B------:R-:W3:Y:S01]  /*da00*/  LD.E.128 R20, desc[UR6][R20.64] ;  /* 0x0000000614147980 */ /* 0x000ee2000c101d00 */
[----:B------:R-:W-:Y:S02]  /*da10*/  @P0 IADD3 R29, -R2, RZ, RZ ;  /* 0x000000ff021d0210 */ /* 0x000fe40007ffe1ff */
[----:B------:R-:W-:Y:S02]  /*da20*/  LEA.HI.X R25, R27, R39, R25, 0x1, P1 ;  /* 0x000000271b197211 */ /* 0x000fe400008f0c19 */
[----:B------:R-:W-:-:S04]  /*da30*/  IADD3 R31, P1, R29, R3, RZ ;  /* 0x000000031d1f7210 */ /* 0x000fc80007f3e0ff */
[----:B------:R-:W4:Y:S01]  /*da40*/  LD.E.128 R24, desc[UR6][R24.64] ;  /* 0x0000000618187980 */ /* 0x000f22000c101d00 */
[----:B------:R-:W-:Y:S02]  /*da50*/  LEA.HI.X.SX32 R29, R29, R4, 0x1, P1 ;  /* 0x000000041d1d7211 */ /* 0x000fe400008f0eff */
[----:B------:R-:W-:-:S04]  /*da60*/  LEA R28, P1, R31, R40, 0x1 ;  /* 0x000000281f1c7211 */ /* 0x000fc800078208ff */
[----:B------:R-:W-:-:S06]  /*da70*/  LEA.HI.X R29, R31, R41, R29, 0x1, P1 ;  /* 0x000000291f1d7211 */ /* 0x000fcc00008f0c1d */
[----:B------:R-:W2:Y:S01]  /*da80*/  LD.E.128 R28, desc[UR6][R28.64] ;  /* 0x000000061c1c7980 */ /* 0x000ea2000c101d00 */
[C---:B-----5:R-:W-:Y:S01]  /*da90*/  IMAD.U32 R8, R32.reuse, 0x10000, RZ ;  /* 0x0001000020087824 */ /* 0x060fe200078e00ff */
[----:B------:R-:W-:Y:S02]  /*daa0*/  LOP3.LUT R6, R32, 0xffff0000, RZ, 0xc0, !PT ;  /* 0xffff000020067812 */ /* 0x000fe400078ec0ff */
[C---:B------:R-:W-:Y:S02]  /*dab0*/  LOP3.LUT R0, R33.reuse, 0xffff0000, RZ, 0xc0, !PT ;  /* 0xffff000021007812 */ /* 0x040fe400078ec0ff */
[----:B------:R-:W-:Y:S01]  /*dac0*/  SHF.L.U32 R46, R33, 0x10, RZ ;  /* 0x00000010212e7819 */ /* 0x000fe200000006ff */
[C---:B------:R-:W-:Y:S01]  /*dad0*/  IMAD.U32 R33, R34.reuse, 0x10000, RZ ;  /* 0x0001000022217824 */ /* 0x040fe200078e00ff */
[----:B------:R-:W-:Y:S02]  /*dae0*/  LOP3.LUT R32, R34, 0xffff0000, RZ, 0xc0, !PT ;  /* 0xffff000022207812 */ /* 0x000fe400078ec0ff */
[----:B------:R-:W-:-:S02]  /*daf0*/  LOP3.LUT R14, R35, 0xffff0000, RZ, 0xc0, !PT ;  /* 0xffff0000230e7812 */ /* 0x000fc400078ec0ff */
[----:B------:R-:W-:Y:S01]  /*db00*/  SHF.L.U32 R47, R35, 0x10, RZ ;  /* 0x00000010232f7819 */ /* 0x000fe200000006ff */
[C---:B---3--:R-:W-:Y:S01]  /*db10*/  IMAD.U32 R35, R20.reuse, 0x10000, RZ ;  /* 0x0001000014237824 */ /* 0x048fe200078e00ff */
[----:B------:R-:W-:Y:S01]  /*db20*/  LOP3.LUT R34, R20, 0xffff0000, RZ, 0xc0, !PT ;  /* 0xffff000014227812 */ /* 0x000fe200078ec0ff */
[----:B------:R-:W-:Y:S01]  /*db30*/  IMAD.U32 R48, R22, 0x10000, RZ ;  /* 0x0001000016307824 */ /* 0x000fe200078e00ff */
[C---:B------:R-:W-:Y:S02]  /*db40*/  SHF.L.U32 R20, R21.reuse, 0x10, RZ ;  /* 0x0000001015147819 */ /* 0x040fe400000006ff */
[----:B------:R-:W-:Y:S02]  /*db50*/  LOP3.LUT R49, R21, 0xffff0000, RZ, 0xc0, !PT ;  /* 0xffff000015317812 */ /* 0x000fe400078ec0ff */
[C---:B------:R-:W-:Y:S02]  /*db60*/  SHF.L.U32 R21, R23.reuse, 0x10, RZ ;  /* 0x0000001017157819 */ /* 0x040fe400000006ff */
[----:B------:R-:W-:Y:S01]  /*db70*/  LOP3.LUT R52, R23, 0xffff0000, RZ, 0xc0, !PT ;  /* 0xffff000017347812 */ /* 0x000fe200078ec0ff */
[C---:B----4-:R-:W-:Y:S01]  /*db80*/  IMAD.U32 R50, R24.reuse, 0x10000, RZ ;  /* 0x0001000018327824 */ /* 0x050fe200078e00ff */
[----:B------:R-:W-:Y:S01]  /*db90*/  LOP3.LUT R51, R24, 0xffff0000, RZ, 0xc0, !PT ;  /* 0xffff000018337812 */ /* 0x000fe200078ec0ff */
[----:B------:R-:W-:Y:S01]  /*dba0*/  IMAD.U32 R53, R26, 0x10000, RZ ;  /* 0x000100001a357824 */ /* 0x000fe200078e00ff */
[C---:B------:R-:W-:Y:S01]  /*dbb0*/  SHF.L.U32 R23, R25.reuse, 0x10, RZ ;  /* 0x0000001019177819 */ /* 0x040fe200000006ff */
        /* <DEDUP_REMOVED lines=8> */
[----:B------:R-:W-:Y:S01]  /*dc40*/  @!P0 FADD.FTZ R25, -R25, -RZ ;  /* 0x800000ff19198221 */ /* 0x000fe20000010100 */
[----:B------:R-:W-:Y:S01]  /*dc50*/  LOP3.LUT R27, R27, 0xffff0000, RZ, 0xc0, !PT ;  /* 0xffff00001b1b7812 */ /* 0x000fe200078ec0ff */
[----:B------:R-:W-:Y:S01]  /*dc60*/  @!P0 FADD.FTZ R24, -R24, -RZ ;  /* 0x800000ff18188221 */ /* 0x000fe20000010100 */
[----:B------:R-:W-:Y:S01]  /*dc70*/  FMUL.FTZ R51, R34, R51 ;  /* 0x0000003322337220 */ /* 0x000fe20000410000 */
[----:B------:R-:W-:Y:S01]  /*dc80*/  FMUL.FTZ R23, R20, R23 ;  /* 0x0000001714177220 */ /* 0x000fe20000410000 */
[----:B------:R-:W-:Y:S01]  /*dc90*/  @!P0 FADD.FTZ R53, -R53, -RZ ;  /* 0x800000ff35358221 */ /* 0x000fe20000010100 */
[----:B------:R-:W-:Y:S01]  /*dca0*/  @!P0 FADD.FTZ R27, -R27, -RZ ;  /* 0x800000ff1b1b8221 */ /* 0x000fe20000010100 */
[----:B------:R-:W-:Y:S01]  /*dcb0*/  FMUL.FTZ R25, R22, R25 ;  /* 0x0000001916197220 */ /* 0x000fe20000410000 */
[----:B------:R-:W-:Y:S01]  /*dcc0*/  FMUL.FTZ R24, R21, R24 ;  /* 0x0000001815187220 */ /* 0x000fe20000410000 */
[C---:B--2---:R-:W-:Y:S01]  /*dcd0*/  IMAD.U32 R22, R28.reuse, 0x10000, RZ ;  /* 0x000100001c167824 */ /* 0x044fe200078e00ff */
[----:B------:R-:W-:Y:S01]  /*dce0*/  LOP3.LUT R21, R28, 0xffff0000, RZ, 0xc0, !PT ;  /* 0xffff00001c157812 */ /* 0x000fe200078ec0ff */
[----:B------:R-:W-:Y:S01]  /*dcf0*/  FMUL.FTZ R35, R35, R50 ;  /* 0x0000003223237220 */ /* 0x000fe20000410000 */
[----:B------:R-:W-:Y:S01]  /*dd00*/  SHF.L.U32 R20, R29, 0x10, RZ ;  /* 0x000000101d147819 */ /* 0x000fe200000006ff */
[----:B------:R-:W-:Y:S01]  /*dd10*/  FMUL.FTZ R49, R49, R58 ;  /* 0x0000003a31317220 */ /* 0x000fe20000410000 */
[----:B------:R-:W-:Y:S01]  /*dd20*/  LOP3.LUT R34, R29, 0xffff0000, RZ, 0xc0, !PT ;  /* 0xffff00001d227812 */ /* 0x000fe200078ec0ff */
[C---:B------:R-:W-:Y:S01]  /*dd30*/  IMAD.U32 R29, R30.reuse, 0x10000, RZ ;  /* 0x000100001e1d7824 */ /* 0x040fe200078e00ff */
[----:B------:R-:W-:Y:S01]  /*dd40*/  LOP3.LUT R28, R30, 0xffff0000, RZ, 0xc0, !PT ;  /* 0xffff00001e1c7812 */ /* 0x000fe200078ec0ff */
[----:B------:R-:W-:Y:S01]  /*dd50*/  FMUL.FTZ R48, R48, R53 ;  /* 0x0000003530307220 */ /* 0x000fe20000410000 */
[C---:B------:R-:W-:Y:S01]  /*dd60*/  SHF.L.U32 R26, R31.reuse, 0x10, RZ ;  /* 0x000000101f1a7819 */ /* 0x040fe200000006ff */
[----:B------:R-:W-:Y:S01]  /*dd70*/  FMUL.FTZ R27, R52, R27 ;  /* 0x0000001b341b7220 */ /* 0x000fe20000410000 */
[----:B------:R-:W-:Y:S01]  /*dd80*/  LOP3.LUT R30, R31, 0xffff0000, RZ, 0xc0, !PT ;  /* 0xffff00001f1e7812 */ /* 0x000fe200078ec0ff */
[----:B------:R-:W-:Y:S01]  /*dd90*/  FFMA.FTZ R8, R8, R22, R35 ;  /* 0x0000001608087223 */ /* 0x000fe20000010023 */
[----:B------:R-:W-:Y:S01]  /*dda0*/  FFMA.FTZ R21, R6, R21, R51 ;  /* 0x0000001506157223 */ /* 0x000fe20000010033 */
[----:B------:R-:W-:Y:S01]  /*ddb0*/  FFMA.FTZ R20, R46, R20, R23 ;  /* 0x000000142e147223 */ /* 0x000fe20000010017 */
[----:B------:R-:W-:Y:S01]  /*ddc0*/  FFMA.FTZ R49, R0, R34, R49 ;  /* 0x0000002200317223 */ /* 0x000fe20000010031 */
[----:B------:R-:W-:Y:S01]  /*ddd0*/  FFMA.FTZ R29, R33, R29, R48 ;  /* 0x0000001d211d7223 */ /* 0x000fe20000010030 */
[----:B------:R-:W-:Y:S01]  /*dde0*/  FFMA.FTZ R24, R47, R26, R24 ;  /* 0x0000001a2f187223 */ /* 0x000fe20000010018 */
[----:B------:R-:W-:Y:S01]  /*ddf0*/  FFMA.FTZ R27, R14, R30, R27 ;  /* 0x0000001e0e1b7223 */ /* 0x000fe2000001001b */
[----:B------:R-:W-:Y:S01]  /*de00*/  FFMA.FTZ R28, R32, R28, R25 ;  /* 0x0000001c201c7223 */ /* 0x000fe20000010019 */
[----:B------:R-:W-:-:S02]  /*de10*/  F2FP.BF16.F32.PACK_AB R33, R49, R20 ;  /* 0x000000143121723e */ /* 0x000fc400000010ff */
[----:B------:R-:W-:Y:S02]  /*de20*/  F2FP.BF16.F32.PACK_AB R32, R21, R8 ;  /* 0x000000081520723e */ /* 0x000fe400000010ff */
[----:B------:R-:W-:Y:S02]  /*de30*/  F2FP.BF16.F32.PACK_AB R35, R27, R24 ;  /* 0x000000181b23723e */ /* 0x000fe400000010ff */
[----:B------:R-:W-:Y:S02]  /*de40*/  F2FP.BF16.F32.PACK_AB R34, R28, R29 ;  /* 0x0000001d1c22723e */ /* 0x000fe400000010ff */
.L_x_993:
[----:B------:R-:W-:Y:S05]  /*de50*/  BSYNC B0 ;  /* 0x0000000000007941 */ /* 0x000fea0003800000 */
.L_x_992:
[----:B-----5:R3:W-:Y:S02]  /*de60*/  STS.128 [R211], R32 ;  /* 0x00000020d3007388 */ /* 0x0207e40000000c00 */
.L_x_991:
[----:B------:R-:W-:Y:S05]  /*de70*/  BSYNC B1 ;  /* 0x0000000000017941 */ /* 0x000fea0003800000 */
.L_x_990:
        /* <DEDUP_REMOVED lines=18> */
[----:B------:R-:W2:Y:S01]  /*dfa0*/  LD.E.128 R20, desc[UR6][R20.64+0x80] ;  /* 0x0000800614147980 */ /* 0x000ea2000c101d00 */
[----:B------:R-:W-:Y:S02]  /*dfb0*/  @P0 IADD3 R29, -R2, RZ, RZ ;  /* 0x000000ff021d0210 */ /* 0x000fe40007ffe1ff */
[----:B------:R-:W-:Y:S02]  /*dfc0*/  LEA.HI.X R25, R27, R39, R25, 0x1, P1 ;  /* 0x000000271b197211 */ /* 0x000fe400008f0c19 */
[----:B------:R-:W-:-:S04]  /*dfd0*/  IADD3 R31, P1, R29, R3, RZ ;  /* 0x000000031d1f7210 */ /* 0x000fc80007f3e0ff */
[----:B------:R-:W4:Y:S01]  /*dfe0*/  LD.E.128 R24, desc[UR6][R24.64+0x80] ;  /* 0x0000800618187980 */ /* 0x000f22000c101d00 */
[----:B------:R-:W-:Y:S02]  /*dff0*/  LEA.HI.X.SX32 R29, R29, R4, 0x1, P1 ;  /* 0x000000041d1d7211 */ /* 0x000fe400008f0eff */
[----:B------:R-:W-:-:S04]  /*e000*/  LEA R28, P1, R31, R40, 0x1 ;  /* 0x000000281f1c7211 */ /* 0x000fc800078208ff */
[----:B------:R-:W-:-:S06]  /*e010*/  LEA.HI.X R29, R31, R41, R29, 0x1, P1 ;  /* 0x000000291f1d7211 */ /* 0x000fcc00008f0c1d */
[----:B------:R-:W3:Y:S01]  /*e020*/  LD.E.128 R28, desc[UR6][R28.64+0x80] ;  /* 0x000080061c1c7980 */ /* 0x000ee2000c101d00 */
        /* <DEDUP_REMOVED lines=8> */
[C---:B--2---:R-:W-:Y:S01]  /*e0b0*/  IMAD.U32 R35, R20.reuse, 0x10000, RZ ;  /* 0x0001000014237824 */ /* 0x044fe200078e00ff */
        /* <DEDUP_REMOVED lines=27> */
[C---:B---3--:R-:W-:Y:S01]  /*e270*/  IMAD.U32 R22, R28.reuse, 0x10000, RZ ;  /* 0x000100001c167824 */ /* 0x048fe200078e00ff */
        /* <DEDUP_REMOVED lines=23> */
.L_x_997:
[----:B------:R-:W-:Y:S05]  /*e3f0*/  BSYNC B0 ;  /* 0x0000000000007941 */ /* 0x000fea0003800000 */
.L_x_996:
[----:B-----5:R1:W-:Y:S02]  /*e400*/  STS.128 [R211+0x2000], R32 ;  /* 0x00200020d3007388 */ /* 0x0203e40000000c00 */
.L_x_995:
[----:B------:R-:W-:Y:S05]  /*e410*/  BSYNC B1 ;  /* 0x0000000000017941 */ /* 0x000fea0003800000 */
.L_x_994:
[----:B------:R-:W-:-:S13]  /*e420*/  ISETP.GE.AND P0, PT, R9, R11, PT ;  /* 0x0000000b0900720c */ /* 0x000fda0003f06270 */
[----:B------:R1:W-:Y:S01]  /*e430*/  @P0 STS.128 [R211+0x4000], RZ ;  /* 0x004000ffd3000388 */ /* 0x0003e20000000c00 */
[----:B------:R-:W-:Y:S05]  /*e440*/  @P0 BRA `(.L_x_989) ;  /* 0x0000000400540947 */ /* 0x000fea0003800000 */
[----:B-1-3--:R1:W5:Y:S01]  /*e450*/  LD.E.128 R32, desc[UR6][R44.64+0x100] ;  /* 0x000100062c207980 */ /* 0x00a362000c101d00 */
        /* <DEDUP_REMOVED lines=21> */
[----:B------:R-:W4:Y:S01]  /*e5b0*/  LD.E.128 R28, desc[UR6][R28.64+0x100] ;  /* 0x000100061c1c7980 */ /* 0x000f22000c101d00 */
[C---:B-----5:R-:W-:Y:S01]  /*e5c0*/  IMAD.U32 R8, R32.reuse, 0x10000, RZ ;  /* 0x0001000020087824 */ /* 0x060fe200078e00ff */
[----:B------:R-:W-:Y:S02]  /*e5d0*/  LOP3.LUT R6, R32, 0xffff0000, RZ, 0xc0, !PT ;  /* 0xffff000020067812 */ /* 0x000fe400078ec0ff */
[C---:B------:R-:W-:Y:S02]  /*e5e0*/  LOP3.LUT R0, R33.reuse, 0xffff0000, RZ, 0xc0, !PT ;  /* 0xffff000021007812 */ /* 0x040fe400078ec0ff */
[----:B-12---:R-:W-:Y:S01]  /*e5f0*/  SHF.L.U32 R44, R33, 0x10, RZ ;  /* 0x00000010212c7819 */ /* 0x006fe200000006ff */
        /* <DEDUP_REMOVED lines=32> */
[C---:B------:R-:W-:Y:S01]  /*e800*/  IMAD.U32 R22, R28.reuse, 0x10000, RZ ;  /* 0x000100001c167824 */ /* 0x040fe200078e00ff */
        /* <DEDUP_REMOVED lines=23> */
.L_x_999:
[----:B------:R-:W-:Y:S05]  /*e980*/  BSYNC B0 ;  /* 0x0000000000007941 */ /* 0x000fea0003800000 */
.L_x_998:
[----:B-----5:R3:W-:Y:S02]  /*e990*/  STS.128 [R211+0x4000], R32 ;  /* 0x00400020d3007388 */ /* 0x0207e40000000c00 */
.L_x_989:
[----:B------:R-:W-:Y:S05]  /*e9a0*/  BSYNC B2 ;  /* 0x0000000000027941 */ /* 0x000fea0003800000 */
.L_x_988:
        /* <DEDUP_REMOVED lines=33> */
[----:B------:R-:W-:Y:S01]  /*ebc0*/  LOP3.LUT R8, R32, 0xffff0000, RZ, 0xc0, !PT ;  /* 0xffff000020087812 */ /* 0x000fe200078ec0ff */
[C---:B--2---:R-:W-:Y:S01]  /*ebd0*/  IMAD.U32 R44, R34.reuse, 0x10000, RZ ;  /* 0x00010000222c7824 */ /* 0x044fe200078e00ff */
[C---:B------:R-:W-:Y:S02]  /*ebe0*/  LOP3.LUT R6, R33.reuse, 0xffff0000, RZ, 0xc0, !PT ;  /* 0xffff000021067812 */ /* 0x040fe400078ec0ff */
[----:B------:R-:W-:Y:S02]  /*ebf0*/  SHF.L.U32 R45, R33, 0x10, RZ ;  /* 0x00000010212d7819 */ /* 0x000fe400000006ff */
        /* <DEDUP_REMOVED lines=25> */
[----:B------:R-:W-:Y:S01]  /*ed90*/  @!P0 FADD.FTZ R52, -R52, -RZ ;  /* 0x800000ff34348221 */ /* 0x000fe20000010100 */
[----:B------:R-:W-:Y:S01]  /*eda0*/  @!P0 FADD.FTZ R26, -R26, -RZ ;  /* 0x800000ff1a1a8221 */ /* 0x000fe20000010100 */
[----:B------:R-:W-:Y:S01]  /*edb0*/  FMUL.FTZ R20, R20, R23 ;  /* 0x0000001714147220 */ /* 0x000fe20000410000 */
[----:B------:R-:W-:Y:S01]  /*edc0*/  FMUL.FTZ R22, R22, R25 ;  /* 0x0000001916167220 */ /* 0x000fe20000410000 */
[----:B------:R-:W-:Y:S01]  /*edd0*/  FMUL.FTZ R21, R21, R24 ;  /* 0x0000001815157220 */ /* 0x000fe20000410000 */
[C---:B------:R-:W-:Y:S01]  /*ede0*/  IMAD.U32 R25, R28.reuse, 0x10000, RZ ;  /* 0x000100001c197824 */ /* 0x040fe200078e00ff */
[----:B------:R-:W-:Y:S01]  /*edf0*/  LOP3.LUT R24, R28, 0xffff0000, RZ, 0xc0, !PT ;  /* 0xffff00001c187812 */ /* 0x000fe200078ec0ff */
[----:B------:R-:W-:Y:S01]  /*ee00*/  FMUL.FTZ R51, R51, R26 ;  /* 0x0000001a33337220 */ /* 0x000fe20000410000 */
[----:B------:R-:W-:Y:S01]  /*ee10*/  SHF.L.U32 R23, R29, 0x10, RZ ;  /* 0x000000101d177819 */ /* 0x000fe200000006ff */
[C---:B------:R-:W-:Y:S01]  /*ee20*/  IMAD.U32 R28, R30.reuse, 0x10000, RZ ;  /* 0x000100001e1c7824 */ /* 0x040fe200078e00ff */
[----:B------:R-:W-:Y:S01]  /*ee30*/  LOP3.LUT R27, R30, 0xffff0000, RZ, 0xc0, !PT ;  /* 0xffff00001e1b7812 */ /* 0x000fe200078ec0ff */
[----:B------:R-:W-:Y:S01]  /*ee40*/  FMUL.FTZ R35, R35, R50 ;  /* 0x0000003223237220 */ /* 0x000fe20000410000 */
[----:B------:R-:W-:Y:S01]  /*ee50*/  LOP3.LUT R29, R29, 0xffff0000, RZ, 0xc0, !PT ;  /* 0xffff00001d1d7812 */ /* 0x000fe200078ec0ff */
[----:B------:R-:W-:Y:S01]  /*ee60*/  FMUL.FTZ R49, R34, R49 ;  /* 0x0000003122317220 */ /* 0x000fe20000410000 */
[C---:B------:R-:W-:Y:S01]  /*ee70*/  SHF.L.U32 R26, R31.reuse, 0x10, RZ ;  /* 0x000000101f1a7819 */ /* 0x040fe200000006ff */
[----:B------:R-:W-:Y:S01]  /*ee80*/  FMUL.FTZ R53, R48, R53 ;  /* 0x0000003530357220 */ /* 0x000fe20000410000 */
[----:B------:R-:W-:Y:S01]  /*ee90*/  LOP3.LUT R30, R31, 0xffff0000, RZ, 0xc0, !PT ;  /* 0xffff00001f1e7812 */ /* 0x000fe200078ec0ff */
[----:B------:R-:W-:Y:S01]  /*eea0*/  FMUL.FTZ R47, R47, R52 ;  /* 0x000000342f2f7220 */ /* 0x000fe20000410000 */
        /* <DEDUP_REMOVED lines=12> */
.L_x_1005:
[----:B------:R-:W-:Y:S05]  /*ef70*/  BSYNC B0 ;  /* 0x0000000000007941 */ /* 0x000fea0003800000 */
.L_x_1004:
[----:B-----5:R3:W-:Y:S02]  /*ef80*/  STS.128 [R211+0x800], R32 ;  /* 0x00080020d3007388 */ /* 0x0207e40000000c00 */
.L_x_1003:
[----:B------:R-:W-:Y:S05]  /*ef90*/  BSYNC B1 ;  /* 0x0000000000017941 */ /* 0x000fea0003800000 */
.L_x_1002:
        /* <DEDUP_REMOVED lines=87> */
.L_x_1009:
[----:B------:R-:W-:Y:S05]  /*f510*/  BSYNC B0 ;  /* 0x0000000000007941 */ /* 0x000fea0003800000 */
.L_x_1008:
[----:B-----5:R3:W-:Y:S02]  /*f520*/  STS.128 [R211+0x2800], R32 ;  /* 0x00280020d3007388 */ /* 0x0207e40000000c00 */
.L_x_1007:
[----:B------:R-:W-:Y:S05]  /*f530*/  BSYNC B1 ;  /* 0x0000000000017941 */ /* 0x000fea0003800000 */
.L_x_1006:
        /* <DEDUP_REMOVED lines=28> */
[C---:B-1----:R-:W-:Y:S01]  /*f700*/  IMAD.U32 R42, R34.reuse, 0x10000, RZ ;  /* 0x00010000222a7824 */ /* 0x042fe200078e00ff */
[C---:B------:R-:W-:Y:S02]  /*f710*/  LOP3.LUT R6, R33.reuse, 0xffff0000, RZ, 0xc0, !PT ;  /* 0xffff000021067812 */ /* 0x040fe400078ec0ff */
[----:B------:R-:W-:Y:S02]  /*f720*/  SHF.L.U32 R43, R33, 0x10, RZ ;  /* 0x00000010212b7819 */ /* 0x000fe400000006ff */
[----:B------:R-:W-:Y:S02]  /*f730*/  LOP3.LUT R33, R34, 0xffff0000, RZ, 0xc0, !PT ;  /* 0xffff000022217812 */ /* 0x000fe400078ec0ff */
[----:B------:R-:W-:-:S02]  /*f740*/  LOP3.LUT R32, R35, 0xffff0000, RZ, 0xc0, !PT ;  /* 0xffff000023207812 */ /* 0x000fc400078ec0ff */
[----:B--2---:R-:W-:Y:S01]  /*f750*/  SHF.L.U32 R44, R35, 0x10, RZ ;  /* 0x00000010232c7819 */ /* 0x004fe200000006ff */
        /* <DEDUP_REMOVED lines=52> */
.L_x_1011:
[----:B------:R-:W-:Y:S05]  /*faa0*/  BSYNC B0 ;  /* 0x0000000000007941 */ /* 0x000fea0003800000 */
.L_x_1010:
[----:B-----5:R3:W-:Y:S02]  /*fab0*/  STS.128 [R211+0x4800], R32 ;  /* 0x00480020d3007388 */ /* 0x0207e40000000c00 */
.L_x_1001:
[----:B------:R-:W-:Y:S05]  /*fac0*/  BSYNC B2 ;  /* 0x0000000000027941 */ /* 0x000fea0003800000 */
.L_x_1000:
        /* <DEDUP_REMOVED lines=34> */
[C---:B------:R-:W-:Y:S01]  /*fcf0*/  IMAD.U32 R43, R34.reuse, 0x10000, RZ ;  /* 0x00010000222b7824 */ /* 0x040fe200078e00ff */
[C---:B------:R-:W-:Y:S02]  /*fd00*/  LOP3.LUT R8, R33.reuse, 0xffff0000, RZ, 0xc0, !PT ;  /* 0xffff000021087812 */ /* 0x040fe400078ec0ff */
[----:B--2---:R-:W-:Y:S02]  /*fd10*/  SHF.L.U32 R44, R33, 0x10, RZ ;  /* 0x00000010212c7819 */ /* 0x004fe400000006ff */
        /* <DEDUP_REMOVED lines=55> */
.L_x_1017:
[----:B------:R-:W-:Y:S05]  /*10090*/  BSYNC B0 ;  /* 0x0000000000007941 */ /* 0x000fea0003800000 */
.L_x_1016:
[----:B-----5:R3:W-:Y:S02]  /*100a0*/  STS.128 [R211+0x1000], R32 ;  /* 0x00100020d3007388 */ /* 0x0207e40000000c00 */
.L_x_1015:
[----:B------:R-:W-:Y:S05]  /*100b0*/  BSYNC B1 ;  /* 0x0000000000017941 */ /* 0x000fea0003800000 */
.L_x_1014:
        /* <DEDUP_REMOVED lines=87> */
.L_x_1021:
[----:B------:R-:W-:Y:S05]  /*10630*/  BSYNC B0 ;  /* 0x0000000000007941 */ /* 0x000fea0003800000 */
.L_x_1020:
[----:B-----5:R3:W-:Y:S02]  /*10640*/  STS.128 [R211+0x3000], R32 ;  /* 0x00300020d3007388 */ /* 0x0207e40000000c00 */
.L_x_1019:
[----:B------:R-:W-:Y:S05]  /*10650*/  BSYNC B1 ;  /* 0x0000000000017941 */ /* 0x000fea0003800000 */
.L_x_1018:
        /* <DEDUP_REMOVED lines=26> */
[C---:B-1---5:R-:W-:Y:S01]  /*10800*/  IMAD.U32 R36, R32.reuse, 0x10000, RZ ;  /* 0x0001000020247824 */ /* 0x062fe200078e00ff */
[----:B------:R-:W-:Y:S01]  /*10810*/  LOP3.LUT R14, R32, 0xffff0000, RZ, 0xc0, !PT ;  /* 0xffff0000200e7812 */ /* 0x000fe200078ec0ff */
[C---:B------:R-:W-:Y:S01]  /*10820*/  IMAD.U32 R37, R34.reuse, 0x10000, RZ ;  /* 0x0001000022257824 */ /* 0x040fe200078e00ff */
[C---:B------:R-:W-:Y:S02]  /*10830*/  LOP3.LUT R8, R33.reuse, 0xffff0000, RZ, 0xc0, !PT ;  /* 0xffff000021087812 */ /* 0x040fe400078ec0ff */
[----:B------:R-:W-:Y:S02]  /*10840*/  SHF.L.U32 R42, R33, 0x10, RZ ;  /* 0x00000010212a7819 */ /* 0x000fe400000006ff */
[----:B------:R-:W-:Y:S02]  /*10850*/  LOP3.LUT R33, R34, 0xffff0000, RZ, 0xc0, !PT ;  /* 0xffff000022217812 */ /* 0x000fe400078ec0ff */
[----:B------:R-:W-:-:S02]  /*10860*/  LOP3.LUT R32, R35, 0xffff0000, RZ, 0xc0, !PT ;  /* 0xffff000023207812 */ /* 0x000fc400078ec0ff */
[----:B------:R-:W-:Y:S01]  /*10870*/  SHF.L.U32 R43, R35, 0x10, RZ ;  /* 0x00000010232b7819 */ /* 0x000fe200000006ff */
[C---:B---3--:R-:W-:Y:S01]  /*10880*/  IMAD.U32 R35, R20.reuse, 0x10000, RZ ;  /* 0x0001000014237824 */ /* 0x048fe200078e00ff */
[----:B------:R-:W-:Y:S01]  /*10890*/  LOP3.LUT R34, R20, 0xffff0000, RZ, 0xc0, !PT ;  /* 0xffff000014227812 */ /* 0x000fe200078ec0ff */
[----:B--2---:R-:W-:Y:S01]  /*108a0*/  IMAD.U32 R44, R22, 0x10000, RZ ;  /* 0x00010000162c7824 */ /* 0x004fe200078e00ff */
        /* <DEDUP_REMOVED lines=49> */
.L_x_1023:
[----:B------:R-:W-:Y:S05]  /*10bc0*/  BSYNC B0 ;  /* 0x0000000000007941 */ /* 0x000fea0003800000 */
.L_x_1022:
[----:B-----5:R3:W-:Y:S02]  /*10bd0*/  STS.128 [R211+0x5000], R32 ;  /* 0x00500020d3007388 */ /* 0x0207e40000000c00 */
.L_x_1013:
[----:B------:R-:W-:Y:S05]  /*10be0*/  BSYNC B2 ;  /* 0x0000000000027941 */ /* 0x000fea0003800000 */
.L_x_1012:
        /* <DEDUP_REMOVED lines=12> */
[----:B------:R-:W-:Y:S01]  /*10cb0*/  ISETP.GE.AND P0, PT, R12, R5, PT ;  /* 0x000000050c00720c */ /* 0x000fe20003f06270 */
[----:B------:R-:W-:Y:S02]  /*10cc0*/  IMAD.MOV.U32 R25, RZ, RZ, RZ ;  /* 0x000000ffff197224 */ /* 0x000fe400078e00ff */
[----:B------:R-:W-:Y:S01]  /*10cd0*/  IMAD.MOV.U32 R13, RZ, RZ, R5 ;  /* 0x000000ffff0d7224 */ /* 0x000fe200078e0005 */
[----:B------:R-:W-:-:S09]  /*10ce0*/  MOV R29, RZ ;  /* 0x000000ff001d7202 */ /* 0x000fd20000000f00 */
[----:B------:R-:W-:Y:S01]  /*10cf0*/  @P0 IADD3 R25, -R2, RZ, RZ ;  /* 0x000000ff02190210 */ /* 0x000fe20007ffe1ff */
[----:B------:R-:W-:-:S03]  /*10d00*/  @P0 IMAD.MOV R13, RZ, RZ, -R2 ;  /* 0x000000ffff0d0224 */ /* 0x000fc600078e0a02 */
[----:B------:R-:W-:Y:S01]  /*10d10*/  IADD3 R27, P1, R25, R3, RZ ;  /* 0x00000003191b7210 */ /* 0x000fe20007f3e0ff */
[----:B------:R-:W-:-:S03]  /*10d20*/  IMAD.WIDE R12, R13, 0x2, R18 ;  /* 0x000000020d0c7825 */ /* 0x000fc600078e0212 */
[----:B------:R-:W-:Y:S01]  /*10d30*/  LEA.HI.X.SX32 R25, R25, R4, 0x1, P1 ;  /* 0x0000000419197211 */ /* 0x000fe200008f0eff */
[----:B------:R-:W-:Y:S01]  /*10d40*/  @P0 IMAD.MOV R29, RZ, RZ, -R2 ;  /* 0x000000ffff1d0224 */ /* 0x000fe200078e0a02 */
[C---:B------:R-:W-:Y:S01]  /*10d50*/  LEA R24, P1, R27.reuse, R38, 0x1 ;  /* 0x000000261b187211 */ /* 0x040fe200078208ff */
[----:B------:R-:W2:Y:S03]  /*10d60*/  LD.E.128 R12, desc[UR6][R12.64] ;  /* 0x000000060c0c7980 */ /* 0x000ea6000c101d00 */
[----:B------:R-:W-:Y:S02]  /*10d70*/  LEA.HI.X R25, R27, R39, R25, 0x1, P1 ;  /* 0x000000271b197211 */ /* 0x000fe400008f0c19 */
[----:B------:R-:W-:-:S04]  /*10d80*/  IADD3 R31, P1, R29, R3, RZ ;  /* 0x000000031d1f7210 */ /* 0x000fc80007f3e0ff */
[----:B------:R-:W4:Y:S01]  /*10d90*/  LD.E.128 R24, desc[UR6][R24.64] ;  /* 0x0000000618187980 */ /* 0x000f22000c101d00 */
[----:B------:R-:W-:Y:S02]  /*10da0*/  LEA.HI.X.SX32 R29, R29, R4, 0x1, P1 ;  /* 0x000000041d1d7211 */ /* 0x000fe400008f0eff */
[----:B------:R-:W-:-:S04]  /*10db0*/  LEA R28, P1, R31, R40, 0x1 ;  /* 0x000000281f1c7211 */ /* 0x000fc800078208ff */
[----:B------:R-:W-:-:S06]  /*10dc0*/  LEA.HI.X R29, R31, R41, R29, 0x1, P1 ;  /* 0x000000291f1d7211 */ /* 0x000fcc00008f0c1d */
[----:B------:R-:W4:Y:S01]  /*10dd0*/  LD.E.128 R28, desc[UR6][R28.64] ;  /* 0x000000061c1c7980 */ /* 0x000f22000c101d00 */
[C---:B-1-3-5:R-:W-:Y:S01]  /*10de0*/  SHF.L.U32 R33, R20.reuse, 0x10, RZ ;  /* 0x0000001014217819 */ /* 0x06afe200000006ff */
[----:B------:R-:W-:Y:S01]  /*10df0*/  IMAD.U32 R35, R21, 0x10000, RZ ;  /* 0x0001000015237824 */ /* 0x000fe200078e00ff */
[----:B------:R-:W-:Y:S01]  /*10e00*/  LOP3.LUT R32, R20, 0xffff0000, RZ, 0xc0, !PT ;  /* 0xffff000014207812 */ /* 0x000fe200078ec0ff */
[----:B------:R-:W-:Y:S01]  /*10e10*/  IMAD.U32 R37, R23, 0x10000, RZ ;  /* 0x0001000017257824 */ /* 0x000fe200078e00ff */
[----:B------:R-:W-:Y:S02]  /*10e20*/  LOP3.LUT R20, R21, 0xffff0000, RZ, 0xc0, !PT ;  /* 0xffff000015147812 */ /* 0x000fe400078ec0ff */
[----:B------:R-:W-:Y:S02]  /*10e30*/  LOP3.LUT R21, R23, 0xffff0000, RZ, 0xc0, !PT ;  /* 0xffff000017157812 */ /* 0x000fe400078ec0ff */
[C---:B------:R-:W-:Y:S02]  /*10e40*/  SHF.L.U32 R34, R22.reuse, 0x10, RZ ;  /* 0x0000001016227819 */ /* 0x040fe400000006ff */
[----:B------:R-:W-:-:S02]  /*10e50*/  LOP3.LUT R22, R22, 0xffff0000, RZ, 0xc0, !PT ;  /* 0xffff000016167812 */ /* 0x000fc400078ec0ff */
[C---:B--2---:R-:W-:Y:S02]  /*10e60*/  SHF.L.U32 R36, R12.reuse, 0x10, RZ ;  /* 0x000000100c247819 */ /* 0x044fe400000006ff */
[----:B------:R-:W-:Y:S01]  /*10e70*/  LOP3.LUT R23, R12, 0xffff0000, RZ, 0xc0, !PT ;  /* 0xffff00000c177812 */ /* 0x000fe200078ec0ff */
[C---:B------:R-:W-:Y:S01]  /*10e80*/  IMAD.U32 R12, R13.reuse, 0x10000, RZ ;  /* 0x000100000d0c7824 */ /* 0x040fe200078e00ff */
[----:B------:R-:W-:Y:S01]  /*10e90*/  LOP3.LUT R43, R13, 0xffff0000, RZ, 0xc0, !PT ;  /* 0xffff00000d2b7812 */ /* 0x000fe200078ec0ff */
[C---:B------:R-:W-:Y:S01]  /*10ea0*/  IMAD.U32 R13, R15.reuse, 0x10000, RZ ;  /* 0x000100000f0d7824 */ /* 0x040fe200078e00ff */
[----:B------:R-:W-:Y:S02]  /*10eb0*/  LOP3.LUT R44, R15, 0xffff0000, RZ, 0xc0, !PT ;  /* 0xffff00000f2c7812 */ /* 0x000fe400078ec0ff */
[----:B------:R-:W-:Y:S01]  /*10ec0*/  SHF.L.U32 R42, R14, 0x10, RZ ;  /* 0x000000100e2a7819 */ /* 0x000fe200000006ff */
[C---:B----4-:R-:W-:Y:S01]  /*10ed0*/  IMAD.U32 R15, R25.reuse, 0x10000, RZ ;  /* 0x00010000190f7824 */ /* 0x050fe200078e00ff */
[----:B------:R-:W-:-:S02]  /*10ee0*/  LOP3.LUT R46, R25, 0xffff0000, RZ, 0xc0, !PT ;  /* 0xffff0000192e7812 */ /* 0x000fc400078ec0ff */
[C---:B------:R-:W-:Y:S01]  /*10ef0*/  SHF.L.U32 R47, R26.reuse, 0x10, RZ ;  /* 0x000000101a2f7819 */ /* 0x040fe200000006ff */
[----:B------:R-:W-:Y:S01]  /*10f00*/  @!P0 FADD.FTZ R15, -R15, -RZ ;  /* 0x800000ff0f0f8221 */ /* 0x000fe20000010100 */
[----:B------:R-:W-:Y:S01]  /*10f10*/  LOP3.LUT R25, R26, 0xffff0000, RZ, 0xc0, !PT ;  /* 0xffff00001a197812 */ /* 0x000fe200078ec0ff */
[C---:B------:R-:W-:Y:S01]  /*10f20*/  IMAD.U32 R26, R27.reuse, 0x10000, RZ ;  /* 0x000100001b1a7824 */ /* 0x040fe200078e00ff */
        /* <DEDUP_REMOVED lines=9> */
[----:B------:R-:W-:Y:S01]  /*10fc0*/  @!P0 FADD.FTZ R24, -R24, -RZ ;  /* 0x800000ff18188221 */ /* 0x000fe20000010100 */
[----:B------:R-:W-:-:S02]  /*10fd0*/  IMAD.U32 R13, R29, 0x10000, RZ ;  /* 0x000100001d0d7824 */ /* 0x000fc400078e00ff */
[----:B------:R-:W-:Y:S01]  /*10fe0*/  FMUL.FTZ R12, R12, R15 ;  /* 0x0000000f0c0c7220 */ /* 0x000fe20000410000 */
[----:B------:R-:W-:Y:S01]  /*10ff0*/  FMUL.FTZ R25, R14, R25 ;  /* 0x000000190e197220 */ /* 0x000fe20000410000 */
[----:B------:R-:W-:Y:S01]  /*11000*/  LOP3.LUT R29, R29, 0xffff0000, RZ, 0xc0, !PT ;  /* 0xffff00001d1d7812 */ /* 0x000fe200078ec0ff */
[----:B------:R-:W-:Y:S01]  /*11010*/  @!P0 FADD.FTZ R45, -R45, -RZ ;  /* 0x800000ff2d2d8221 */ /* 0x000fe20000010100 */
[----:B------:R-:W-:Y:S01]  /*11020*/  FMUL.FTZ R43, R43, R46 ;  /* 0x0000002e2b2b7220 */ /* 0x000fe20000410000 */
[----:B------:R-:W-:Y:S01]  /*11030*/  @!P0 FADD.FTZ R47, -R47, -RZ ;  /* 0x800000ff2f2f8221 */ /* 0x000fe20000010100 */
[----:B------:R-:W-:Y:S01]  /*11040*/  FMUL.FTZ R44, R44, R27 ;  /* 0x0000001b2c2c7220 */ /* 0x000fe20000410000 */
[C---:B------:R-:W-:Y:S01]  /*11050*/  SHF.L.U32 R15, R28.reuse, 0x10, RZ ;  /* 0x000000101c0f7819 */ /* 0x040fe200000006ff */
[----:B------:R-:W-:Y:S01]  /*11060*/  FMUL.FTZ R23, R23, R24 ;  /* 0x0000001817177220 */ /* 0x000fe20000410000 */
[----:B------:R-:W-:Y:S01]  /*11070*/  LOP3.LUT R14, R28, 0xffff0000, RZ, 0xc0, !PT ;  /* 0xffff00001c0e7812 */ /* 0x000fe200078ec0ff */
[C---:B------:R-:W-:Y:S01]  /*11080*/  IMAD.U32 R24, R31.reuse, 0x10000, RZ ;  /* 0x000100001f187824 */ /* 0x040fe200078e00ff */
[----:B------:R-:W-:Y:S01]  /*11090*/  SHF.L.U32 R28, R30, 0x10, RZ ;  /* 0x000000101e1c7819 */ /* 0x000fe200000006ff */
[----:B------:R-:W-:Y:S01]  /*110a0*/  FMUL.FTZ R36, R36, R45 ;  /* 0x0000002d24247220 */ /* 0x000fe20000410000 */
[----:B------:R-:W-:Y:S01]  /*110b0*/  LOP3.LUT R27, R30, 0xffff0000, RZ, 0xc0, !PT ;  /* 0xffff00001e1b7812 */ /* 0x000fe200078ec0ff */
        /* <DEDUP_REMOVED lines=14> */
[----:B------:R-:W-:Y:S02]  /*111a0*/  MOV R21, R12 ;  /* 0x0000000c00157202 */ /* 0x000fe40000000f00 */
.L_x_1027:
[----:B------:R-:W-:Y:S05]  /*111b0*/  BSYNC B0 ;  /* 0x0000000000007941 */ /* 0x000fea0003800000 */
.L_x_1026:
[----:B-----5:R1:W-:Y:S02]  /*111c0*/  STS.128 [R211+0x1800], R20 ;  /* 0x00180014d3007388 */ /* 0x0203e40000000c00 */
.L_x_1025:
[----:B------:R-:W-:Y:S05]  /*111d0*/  BSYNC B1 ;  /* 0x0000000000017941 */ /* 0x000fea0003800000 */
.L_x_1024:
        /* <DEDUP_REMOVED lines=10> */
[----:B-1----:R-:W-:-:S10]  /*11280*/  IMAD.MOV.U32 R21, RZ, RZ, R5 ;  /* 0x000000ffff157224 */ /* 0x002fd400078e0005 */
[----:B------:R-:W-:Y:S01]  /*11290*/  @P0 IADD3 R25, -R2, RZ, RZ ;  /* 0x000000ff02190210 */ /* 0x000fe20007ffe1ff */
[----:B------:R-:W-:-:S03]  /*112a0*/  @P0 IMAD.MOV R21, RZ, RZ, -R2 ;  /* 0x000000ffff150224 */ /* 0x000fc600078e0a02 */
[----:B------:R-:W-:Y:S01]  /*112b0*/  IADD3 R27, P1, R25, R3, RZ ;  /* 0x00000003191b7210 */ /* 0x000fe20007f3e0ff */
[----:B------:R-:W-:-:S03]  /*112c0*/  IMAD.WIDE R20, R21, 0x2, R18 ;  /* 0x0000000215147825 */ /* 0x000fc600078e0212 */
[----:B------:R-:W-:Y:S02]  /*112d0*/  LEA.HI.X.SX32 R25, R25, R4, 0x1, P1 ;  /* 0x0000000419197211 */ /* 0x000fe400008f0eff */
[C---:B------:R-:W-:Y:S01]  /*112e0*/  LEA R24, P1, R27.reuse, R38, 0x1 ;  /* 0x000000261b187211 */ /* 0x040fe200078208ff */
[----:B------:R-:W-:Y:S01]  /*112f0*/  IMAD.MOV.U32 R29, RZ, RZ, RZ ;  /* 0x000000ffff1d7224 */ /* 0x000fe200078e00ff */
[----:B------:R-:W-:Y:S01]  /*11300*/  @P0 IADD3 R29, -R2, RZ, RZ ;  /* 0x000000ff021d0210 */ /* 0x000fe20007ffe1ff */
[----:B------:R-:W2:Y:S01]  /*11310*/  LD.E.128 R20, desc[UR6][R20.64+0x80] ;  /* 0x0000800614147980 */ /* 0x000ea2000c101d00 */
[----:B------:R-:W-:Y:S02]  /*11320*/  LEA.HI.X R25, R27, R39, R25, 0x1, P1 ;  /* 0x000000271b197211 */ /* 0x000fe400008f0c19 */
[----:B------:R-:W-:-:S04]  /*11330*/  IADD3 R31, P1, R29, R3, RZ ;  /* 0x000000031d1f7210 */ /* 0x000fc80007f3e0ff */
[----:B------:R-:W4:Y:S01]  /*11340*/  LD.E.128 R24, desc[UR6][R24.64+0x80] ;  /* 0x0000800618187980 */ /* 0x000f22000c101d00 */
[----:B------:R-:W-:Y:S02]  /*11350*/  LEA.HI.X.SX32 R29, R29, R4, 0x1, P1 ;  /* 0x000000041d1d7211 */ /* 0x000fe400008f0eff */
[----:B------:R-:W-:-:S04]  /*11360*/  LEA R28, P1, R31, R40, 0x1 ;  /* 0x000000281f1c7211 */ /* 0x000fc800078208ff */
[----:B------:R-:W-:-:S06]  /*11370*/  LEA.HI.X R29, R31, R41, R29, 0x1, P1 ;  /* 0x000000291f1d7211 */ /* 0x000fcc00008f0c1d */
[----:B------:R-:W4:Y:S01]  /*11380*/  LD.E.128 R28, desc[UR6][R28.64+0x80] ;  /* 0x000080061c1c7980 */ /* 0x000f22000c101d00 */
[C---:B-----5:R-:W-:Y:S01]  /*11390*/  LOP3.LUT R10, R13.reuse, 0xffff0000, RZ, 0xc0, !PT ;  /* 0xffff00000d0a7812 */ /* 0x060fe200078ec0ff */
[----:B---3--:R-:W-:Y:S01]  /*113a0*/  IMAD.U32 R32, R12, 0x10000, RZ ;  /* 0x000100000c207824 */ /* 0x008fe200078e00ff */
[----:B------:R-:W-:Y:S01]  /*113b0*/  SHF.L.U32 R34, R13, 0x10, RZ ;  /* 0x000000100d227819 */ /* 0x000fe200000006ff */
[----:B------:R-:W-:Y:S01]  /*113c0*/  IMAD.U32 R33, R14, 0x10000, RZ ;  /* 0x000100000e217824 */ /* 0x000fe200078e00ff */
[C---:B------:R-:W-:Y:S02]  /*113d0*/  LOP3.LUT R13, R15.reuse, 0xffff0000, RZ, 0xc0, !PT ;  /* 0xffff00000f0d7812 */ /* 0x040fe400078ec0ff */
[----:B------:R-:W-:Y:S02]  /*113e0*/  SHF.L.U32 R36, R15, 0x10, RZ ;  /* 0x000000100f247819 */ /* 0x000fe400000006ff */
[----:B------:R-:W-:Y:S02]  /*113f0*/  LOP3.LUT R12, R12, 0xffff0000, RZ, 0xc0, !PT ;  /* 0xffff00000c0c7812 */ /* 0x000fe400078ec0ff */
[----:B------:R-:W-:-:S02]  /*11400*/  LOP3.LUT R14, R14, 0xffff0000, RZ, 0xc0, !PT ;  /* 0xffff00000e0e7812 */ /* 0x000fc400078ec0ff */
[C---:B--2---:R-:W-:Y:S01]  /*11410*/  SHF.L.U32 R15, R21.reuse, 0x10, RZ ;  /* 0x00000010150f7819 */ /* 0x044fe200000006ff */
[----:B------:R-:W-:Y:S01]  /*11420*/  IMAD.U32 R35, R20, 0x10000, RZ ;  /* 0x0001000014237824 */ /* 0x000fe200078e00ff */
[----:B------:R-:W-:Y:S01]  /*11430*/  LOP3.LUT R42, R21, 0xffff0000, RZ, 0xc0, !PT ;  /* 0xffff0000152a7812 */ /* 0x000fe200078ec0ff */
[----:B------:R-:W-:Y:S01]  /*11440*/  IMAD.U32 R37, R22, 0x10000, RZ ;  /* 0x0001000016257824 */ /* 0x000fe200078e00ff */
        /* <DEDUP_REMOVED lines=17> */
[----:B------:R-:W-:Y:S01]  /*11560*/  LOP3.LUT R48, R27, 0xffff0000, RZ, 0xc0, !PT ;  /* 0xffff00001b307812 */ /* 0x000fe200078ec0ff */
[----:B------:R-:W-:Y:S01]  /*11570*/  FMUL.FTZ R23, R20, R23 ;  /* 0x0000001714177220 */ /* 0x000fe20000410000 */
[----:B------:R-:W-:Y:S01]  /*11580*/  FMUL.FTZ R15, R15, R24 ;  /* 0x000000180f0f7220 */ /* 0x000fe20000410000 */
[----:B------:R-:W-:Y:S01]  /*11590*/  @!P0 FADD.FTZ R46, -R46, -RZ ;  /* 0x800000ff2e2e8221 */ /* 0x000fe20000010100 */
[----:B------:R-:W-:Y:S01]  /*115a0*/  FMUL.FTZ R25, R22, R25 ;  /* 0x0000001916197220 */ /* 0x000fe20000410000 */
[----:B------:R-:W-:Y:S01]  /*115b0*/  @!P0 FADD.FTZ R48, -R48, -RZ ;  /* 0x800000ff30308221 */ /* 0x000fe20000010100 */
[C---:B------:R-:W-:Y:S01]  /*115c0*/  IMAD.U32 R24, R28.reuse, 0x10000, RZ ;  /* 0x000100001c187824 */ /* 0x040fe200078e00ff */
[----:B------:R-:W-:Y:S01]  /*115d0*/  LOP3.LUT R22, R28, 0xffff0000, RZ, 0xc0, !PT ;  /* 0xffff00001c167812 */ /* 0x000fe200078ec0ff */
[----:B------:R-:W-:Y:S01]  /*115e0*/  FMUL.FTZ R21, R21, R26 ;  /* 0x0000001a15157220 */ /* 0x000fe20000410000 */
[C---:B------:R-:W-:Y:S01]  /*115f0*/  SHF.L.U32 R20, R29.reuse, 0x10, RZ ;  /* 0x000000101d147819 */ /* 0x040fe200000006ff */
[----:B------:R-:W-:Y:S01]  /*11600*/  IMAD.U32 R28, R30, 0x10000, RZ ;  /* 0x000100001e1c7824 */ /* 0x000fe200078e00ff */
[----:B------:R-:W-:Y:S01]  /*11610*/  LOP3.LUT R29, R29, 0xffff0000, RZ, 0xc0, !PT ;  /* 0xffff00001d1d7812 */ /* 0x000fe200078ec0ff */
[----:B------:R-:W-:Y:S01]  /*11620*/  FMUL.FTZ R45, R42, R45 ;  /* 0x0000002d2a2d7220 */ /* 0x000fe20000410000 */
[----:B------:R-:W-:Y:S01]  /*11630*/  LOP3.LUT R27, R30, 0xffff0000, RZ, 0xc0, !PT ;  /* 0xffff00001e1b7812 */ /* 0x000fe200078ec0ff */
[----:B------:R-:W-:Y:S01]  /*11640*/  FMUL.FTZ R35, R35, R44 ;  /* 0x0000002c23237220 */ /* 0x000fe20000410000 */
[----:B------:R-:W-:Y:S01]  /*11650*/  SHF.L.U32 R26, R31, 0x10, RZ ;  /* 0x000000101f1a7819 */ /* 0x000fe200000006ff */
        /* <DEDUP_REMOVED lines=15> */
.L_x_1031:
[----:B------:R-:W-:Y:S05]  /*11750*/  BSYNC B0 ;  /* 0x0000000000007941 */ /* 0x000fea0003800000 */
.L_x_1030:
[----:B-----5:R1:W-:Y:S02]  /*11760*/  STS.128 [R211+0x3800], R12 ;  /* 0x0038000cd3007388 */ /* 0x0203e40000000c00 */
.L_x_1029:
[----:B------:R-:W-:Y:S05]  /*11770*/  BSYNC B1 ;  /* 0x0000000000017941 */ /* 0x000fea0003800000 */
.L_x_1028:
[----:B------:R-:W-:-:S13]  /*11780*/  ISETP.GE.AND P0, PT, R9, R11, PT ;  /* 0x0000000b0900720c */ /* 0x000fda0003f06270 */
[----:B------:R1:W-:Y:S01]  /*11790*/  @P0 STS.128 [R211+0x5800], RZ ;  /* 0x005800ffd3000388 */ /* 0x0003e20000000c00 */
[----:B------:R-:W-:Y:S05]  /*117a0*/  @P0 BRA `(.L_x_977) ;  /* 0x0000000c00440947 */ /* 0x000fea0003800000 */
[----:B-1----:R1:W5:Y:S01]  /*117b0*/  LD.E.128 R12, desc[UR6][R18.64+0x100] ;  /* 0x00010006120c7980 */ /* 0x002362000c101d00 */
[----:B------:R-:W-:Y:S01]  /*117c0*/  ISETP.GE.AND P0, PT, R9, R7, PT ;  /* 0x000000070900720c */ /* 0x000fe20003f06270 */
[----:B------:R-:W-:Y:S01]  /*117d0*/  BSSY B0, `(.L_x_1032) ;  /* 0x0000054000007945 */ /* 0x000fe20003800000 */
[----:B------:R-:W-:-:S05]  /*117e0*/  IADD3 R10, P1, R18, 0x100, RZ ;  /* 0x00000100120a7810 */ /* 0x000fca0007f3e0ff */
[----:B------:R-:W-:-:S06]  /*117f0*/  IMAD.X R11, RZ, RZ, R19, P1 ;  /* 0x000000ffff0b7224 */ /* 0x000fcc00008e0613 */
[----:B------:R-:W-:Y:S05]  /*11800*/  @P0 BRA `(.L_x_1033) ;  /* 0x0000000400400947 */ /* 0x000fea0003800000 */
[----:B------:R-:W-:Y:S01]  /*11810*/  ISETP.GE.AND P0, PT, R9, R5, PT ;  /* 0x000000050900720c */ /* 0x000fe20003f06270 */
[----:B------:R-:W-:Y:S01]  /*11820*/  IMAD.MOV.U32 R9, RZ, RZ, RZ ;  /* 0x000000ffff097224 */ /* 0x000fe200078e00ff */
[----:B------:R-:W-:-:S05]  /*11830*/  IADD3 R3, P1, R3, 0x80, RZ ;  /* 0x0000008003037810 */ /* 0x000fca0007f3e0ff */
[----:B------:R-:W-:-:S06]  /*11840*/  IMAD.X R4, RZ, RZ, R4, P1 ;  /* 0x000000ffff047224 */ /* 0x000fcc00008e0604 */
[----:B------:R-:W-:Y:S01]  /*11850*/  @P0 IMAD.MOV R9, RZ, RZ, -R2 ;  /* 0x000000ffff090224 */ /* 0x000fe200078e0a02 */
[----:B------:R-:W-:-:S04]  /*11860*/  @P0 IADD3 R5, -R2, RZ, RZ ;  /* 0x000000ff02050210 */ /* 0x000fc80007ffe1ff */
[----:B------:R-:W-:Y:S01]  /*11870*/  IADD3 R7, P1, R9, R3, RZ ;  /* 0x0000000309077210 */ /* 0x000fe20007f3e0ff */
[----:B------:R-:W-:-:S03]  /*11880*/  IMAD.WIDE R10, R5, 0x2, R10 ;  /* 0x00000002050a7825 */ /* 0x000fc600078e020a */
[----:B------:R-:W-:Y:S02]  /*11890*/  LEA.HI.X.SX32 R5, R9, R4, 0x1, P1 ;  /* 0x0000000409057211 */ /* 0x000fe400008f0eff */
[C---:B------:R-:W-:Y:S01]  /*118a0*/  LEA R24, P1, R7.reuse, R38, 0x1 ;  /* 0x0000002607187211 */ /* 0x040fe200078208ff */
[----:B------:R-:W2:Y:S03]  /*118b0*/  LD.E.128 R20, desc[UR6][R10.64] ;  /* 0x000000060a147980 */ /* 0x000ea6000c101d00 */
[----:B------:R-:W-:Y:S01]  /*118c0*/  LEA.HI.X R25, R7, R39, R5, 0x1, P1 ;  /* 0x0000002707197211 */ /* 0x000fe200008f0c05 */
[----:B------:R-:W-:Y:S01]  /*118d0*/  IMAD.MOV.U32 R5, RZ, RZ, RZ ;  /* 0x000000ffff057224 */ /* 0x000fe200078e00ff */
[----:B------:R-:W-:-:S04]  /*118e0*/  @P0 IADD3 R5, -R2, RZ, RZ ;  /* 0x000000ff02050210 */ /* 0x000fc80007ffe1ff */
[C---:B------:R-:W-:Y:S01]  /*118f0*/  IADD3 R3, P1, R5.reuse, R3, RZ ;  /* 0x0000000305037210 */ /* 0x040fe20007f3e0ff */
[----:B------:R-:W3:Y:S03]  /*11900*/  LD.E.128 R24, desc[UR6][R24.64] ;  /* 0x0000000618187980 */ /* 0x000ee6000c101d00 */
        /* <DEDUP_REMOVED lines=8> */
[----:B------:R-:W-:Y:S02]  /*11990*/  SHF.L.U32 R12, R13, 0x10, RZ ;  /* 0x000000100d0c7819 */ /* 0x000fe400000006ff */
[----:B------:R-:W-:Y:S02]  /*119a0*/  LOP3.LUT R7, R14, 0xffff0000, RZ, 0xc0, !PT ;  /* 0xffff00000e077812 */ /* 0x000fe400078ec0ff */
[----:B------:R-:W-:-:S02]  /*119b0*/  LOP3.LUT R5, R15, 0xffff0000, RZ, 0xc0, !PT ;  /* 0xffff00000f057812 */ /* 0x000fc400078ec0ff */
[----:B------:R-:W-:Y:S01]  /*119c0*/  SHF.L.U32 R14, R15, 0x10, RZ ;  /* 0x000000100f0e7819 */ /* 0x000fe200000006ff */
[C---:B--2---:R-:W-:Y:S01]  /*119d0*/  IMAD.U32 R13, R20.reuse, 0x10000, RZ ;  /* 0x00010000140d7824 */ /* 0x044fe200078e00ff */
[----:B------:R-:W-:Y:S01]  /*119e0*/  LOP3.LUT R11, R20, 0xffff0000, RZ, 0xc0, !PT ;  /* 0xffff0000140b7812 */ /* 0x000fe200078ec0ff */
[C---:B-1----:R-:W-:Y:S01]  /*119f0*/  IMAD.U32 R19, R22.reuse, 0x10000, RZ ;  /* 0x0001000016137824 */ /* 0x042fe200078e00ff */
[C---:B------:R-:W-:Y:S02]  /*11a00*/  SHF.L.U32 R10, R21.reuse, 0x10, RZ ;  /* 0x00000010150a7819 */ /* 0x040fe400000006ff */
[----:B------:R-:W-:Y:S02]  /*11a10*/  LOP3.LUT R20, R21, 0xffff0000, RZ, 0xc0, !PT ;  /* 0xffff000015147812 */ /* 0x000fe400078ec0ff */
[----:B------:R-:W-:Y:S02]  /*11a20*/  LOP3.LUT R18, R22, 0xffff0000, RZ, 0xc0, !PT ;  /* 0xffff000016127812 */ /* 0x000fe400078ec0ff */
[----:B------:R-:W-:Y:S01]  /*11a30*/  SHF.L.U32 R15, R23, 0x10, RZ ;  /* 0x00000010170f7819 */ /* 0x000fe200000006ff */
[----:B---3--:R-:W-:Y:S01]  /*11a40*/  IMAD.U32 R32, R24, 0x10000, RZ ;  /* 0x0001000018207824 */ /* 0x008fe200078e00ff */
[C---:B------:R-:W-:Y:S01]  /*11a50*/  SHF.L.U32 R21, R25.reuse, 0x10, RZ ;  /* 0x0000001019157819 */ /* 0x040fe200000006ff */
[----:B------:R-:W-:Y:S01]  /*11a60*/  IMAD.U32 R34, R26, 0x10000, RZ ;  /* 0x000100001a227824 */ /* 0x000fe200078e00ff */
[----:B------:R-:W-:Y:S01]  /*11a70*/  LOP3.LUT R33, R25, 0xffff0000, RZ, 0xc0, !PT ;  /* 0xffff000019217812 */ /* 0x000fe200078ec0ff */
[----:B------:R-:W-:Y:S01]  /*11a80*/  @!P0 FADD.FTZ R32, -R32, -RZ ;  /* 0x800000ff20208221 */ /* 0x000fe20000010100 */
        /* <DEDUP_REMOVED lines=15> */
[----:B------:R-:W-:Y:S01]  /*11b80*/  FMUL.FTZ R26, R23, R26 ;  /* 0x0000001a171a7220 */ /* 0x000fe20000410000 */
[----:B------:R-:W-:Y:S01]  /*11b90*/  FMUL.FTZ R34, R19, R34 ;  /* 0x0000002213227220 */ /* 0x000fe20000410000 */
[C---:B----4-:R-:W-:Y:S01]  /*11ba0*/  IMAD.U32 R24, R30.reuse, 0x10000, RZ ;  /* 0x000100001e187824 */ /* 0x050fe200078e00ff */
[----:B------:R-:W-:Y:S01]  /*11bb0*/  LOP3.LUT R23, R30, 0xffff0000, RZ, 0xc0, !PT ;  /* 0xffff00001e177812 */ /* 0x000fe200078ec0ff */
[----:B------:R-:W-:Y:S01]  /*11bc0*/  FMUL.FTZ R21, R10, R21 ;  /* 0x000000150a157220 */ /* 0x000fe20000410000 */
[C---:B------:R-:W-:Y:S01]  /*11bd0*/  IMAD.U32 R19, R28.reuse, 0x10000, RZ ;  /* 0x000100001c137824 */ /* 0x040fe200078e00ff */
[----:B------:R-:W-:Y:S01]  /*11be0*/  LOP3.LUT R11, R28, 0xffff0000, RZ, 0xc0, !PT ;  /* 0xffff00001c0b7812 */ /* 0x000fe200078ec0ff */
[----:B------:R-:W-:Y:S01]  /*11bf0*/  FMUL.FTZ R13, R13, R32 ;  /* 0x000000200d0d7220 */ /* 0x000fe20000410000 */
[C---:B------:R-:W-:Y:S01]  /*11c00*/  SHF.L.U32 R20, R31.reuse, 0x10, RZ ;  /* 0x000000101f147819 */ /* 0x040fe200000006ff */
[----:B------:R-:W-:Y:S01]  /*11c10*/  FMUL.FTZ R18, R18, R25 ;  /* 0x0000001912127220 */ /* 0x000fe20000410000 */
[----:B------:R-:W-:Y:S01]  /*11c20*/  LOP3.LUT R30, R31, 0xffff0000, RZ, 0xc0, !PT ;  /* 0xffff00001f1e7812 */ /* 0x000fe200078ec0ff */
[----:B------:R-:W-:Y:S01]  /*11c30*/  FFMA.FTZ R4, R4, R19, R13 ;  /* 0x0000001304047223 */ /* 0x000fe2000001000d */
[C---:B------:R-:W-:Y:S01]  /*11c40*/  SHF.L.U32 R10, R29.reuse, 0x10, RZ ;  /* 0x000000101d0a7819 */ /* 0x040fe200000006ff */
[----:B------:R-:W-:Y:S01]  /*11c50*/  FFMA.FTZ R14, R14, R20, R15 ;  /* 0x000000140e0e7223 */ /* 0x000fe2000001000f */
[----:B------:R-:W-:Y:S01]  /*11c60*/  LOP3.LUT R28, R29, 0xffff0000, RZ, 0xc0, !PT ;  /* 0xffff00001d1c7812 */ /* 0x000fe200078ec0ff */
        /* <DEDUP_REMOVED lines=10> */
.L_x_1033:
[----:B------:R-:W-:Y:S05]  /*11d10*/  BSYNC B0 ;  /* 0x0000000000007941 */ /* 0x000fea0003800000 */
.L_x_1032:
[----:B-----5:R1:W-:Y:S01]  /*11d20*/  STS.128 [R211+0x5800], R12 ;  /* 0x0058000cd3007388 */ /* 0x0203e20000000c00 */
[----:B------:R-:W-:Y:S05]  /*11d30*/  BRA `(.L_x_977) ;  /* 0x0000000400e07947 */ /* 0x000fea0003800000 */
.L_x_939:
[----:B------:R-:W-:Y:S01]  /*11d40*/  IMAD.IADD R7, R209, 0x1, -R76 ;  /* 0x00000001d1077824 */ /* 0x000fe200078e0a4c */
[----:B------:R-:W-:Y:S01]  /*11d50*/  BSSY B0, `(.L_x_1034) ;  /* 0x0000022000007945 */ /* 0x000fe20003800000 */
[C---:B------:R-:W-:Y:S01]  /*11d60*/  VIADD R0, R168.reuse, 0x10 ;  /* 0x00000010a8007836 */ /* 0x040fe20000000000 */
[----:B------:R-:W-:Y:S01]  /*11d70*/  ISETP.GE.AND P1, PT, R9, R75, PT ;  /* 0x0000004b0900720c */ /* 0x000fe20003f26270 */
[C---:B------:R-:W-:Y:S01]  /*11d80*/  VIADD R6, R168.reuse, 0x20 ;  /* 0x00000020a8067836 */ /* 0x040fe20000000000 */
[CC--:B------:R-:W-:Y:S01]  /*11d90*/  ISETP.GE.AND P2, PT, R168.reuse, R7.reuse, PT ;  /* 0x00000007a800720c */ /* 0x0c0fe20003f46270 */
[----:B------:R-:W-:Y:S01]  /*11da0*/  VIADD R8, R168, 0x30 ;  /* 0x00000030a8087836 */ /* 0x000fe20000000000 */
[-C--:B------:R-:W-:Y:S02]  /*11db0*/  ISETP.GE.AND P6, PT, R0, R7.reuse, PT ;  /* 0x000000070000720c */ /* 0x080fe40003fc6270 */
[-C--:B------:R-:W-:Y:S02]  /*11dc0*/  ISETP.GE.AND P5, PT, R6, R7.reuse, PT ;  /* 0x000000070600720c */ /* 0x080fe40003fa6270 */
[----:B------:R-:W-:-:S02]  /*11dd0*/  ISETP.GE.AND P4, PT, R8, R7, PT ;  /* 0x000000070800720c */ /* 0x000fc40003f86270 */
[----:B------:R-:W-:-:S05]  /*11de0*/  ISETP.GE.AND P0, PT, R10, R75, PT ;  /* 0x0000004b0a00720c */ /* 0x000fca0003f06270 */
[----:B------:R-:W-:Y:S08]  /*11df0*/  @P2 BRA `(.L_x_1035) ;  /* 0x00000000005c2947 */ /* 0x000ff00003800000 */
[----:B------:R-:W-:-:S13]  /*11e00*/  ISETP.GE.AND P3, PT, R12, R75, PT ;  /* 0x0000004b0c00720c */ /* 0x000fda0003f66270 */
[CC--:B-----5:R-:W-:Y:S01]  /*11e10*/  @!P3 LEA R14, P2, R170.reuse, R176.reuse, 0x1 ;  /* 0x000000b0aa0eb211 */ /* 0x0e0fe200078408ff */
[----:B------:R1:W-:Y:S03]  /*11e20*/  @P3 STS.128 [R211], RZ ;  /* 0x000000ffd3003388 */ /* 0x0003e60000000c00 */
[C---:B------:R-:W-:Y:S02]  /*11e30*/  @!P3 LEA.HI.X R15, R170.reuse, R177, R173, 0x1, P2 ;  /* 0x000000b1aa0fb211 */ /* 0x040fe400010f0cad */
[----:B------:R-:W-:-:S03]  /*11e40*/  @!P0 LEA R10, P2, R170, R176, 0x1 ;  /* 0x000000b0aa0a8211 */ /* 0x000fc600078408ff */
        /* <DEDUP_REMOVED lines=12> */
[----:B-1----:R-:W-:-:S04]  /*11f10*/  LEA R10, P2, R170, R176, 0x1 ;  /* 0x000000b0aa0a7211 */ /* 0x002fc800078408ff */
[----:B------:R-:W-:-:S05]  /*11f20*/  LEA.HI.X R11, R170, R177, R173, 0x1, P2 ;  /* 0x000000b1aa0b7211 */ /* 0x000fca00010f0cad */
[----:B------:R-:W-:Y:S01]  /*11f30*/  @!PT LDS RZ, [RZ] ;  /* 0x00000000fffff984 */ /* 0x000fe20000000800 */
[----:B------:R-:W-:Y:S01]  /*11f40*/  @!PT LDS RZ, [RZ] ;  /* 0x00000000fffff984 */ /* 0x000fe20000000800 */
[----:B------:R-:W-:Y:S01]  /*11f50*/  @!PT LDS RZ, [RZ] ;  /* 0x00000000fffff984 */ /* 0x000fe20000000800 */
[----:B------:R2:W-:Y:S04]  /*11f60*/  LDGSTS.E.BYPASS.LTC128B.128 [R211+0x4000], desc[UR6][R10.64+0x100] ;  /* 0x040001000ad37fae */ /* 0x0005e8000b901d46 */
.L_x_1035:
[----:B------:R-:W-:Y:S05]  /*11f70*/  BSYNC B0 ;  /* 0x0000000000007941 */ /* 0x000fea0003800000 */
.L_x_1034:
[----:B------:R-:W-:Y:S04]  /*11f80*/  BSSY B0, `(.L_x_1036) ;  /* 0x000001b000007945 */ /* 0x000fe80003800000 */
[----:B------:R-:W-:Y:S05]  /*11f90*/  @P6 BRA `(.L_x_1037) ;  /* 0x0000000000646947 */ /* 0x000fea0003800000 */
[----:B------:R-:W-:Y:S02]  /*11fa0*/  ISETP.GE.AND P3, PT, R12, R75, PT ;  /* 0x0000004b0c00720c */ /* 0x000fe40003f66270 */
[----:B------:R-:W-:-:S05]  /*11fb0*/  IADD3 R3, P2, R3, R170, RZ ;  /* 0x000000aa03037210 */ /* 0x000fca0007f5e0ff */
[----:B------:R-:W-:Y:S01]  /*11fc0*/  IMAD.X R5, R5, 0x1, R173, P2 ;  /* 0x0000000105057824 */ /* 0x000fe200010e06ad */
[----:B-12--5:R-:W-:-:S04]  /*11fd0*/  @!P0 LEA R10, P2, R3, R176, 0x1 ;  /* 0x000000b0030a8211 */ /* 0x026fc800078408ff */
[C---:B------:R-:W-:Y:S01]  /*11fe0*/  @!P0 LEA.HI.X R11, R3.reuse, R177, R5, 0x1, P2 ;  /* 0x000000b1030b8211 */ /* 0x040fe200010f0c05 */
[----:B------:R3:W-:Y:S01]  /*11ff0*/  @P3 STS.128 [R211+0x800], RZ ;  /* 0x000800ffd3003388 */ /* 0x0007e20000000c00 */
[----:B------:R-:W-:-:S04]  /*12000*/  @!P3 LEA R14, P6, R3, R176, 0x1 ;  /* 0x000000b0030eb211 */ /* 0x000fc800078c08ff */
[----:B------:R-:W-:-:S05]  /*12010*/  @!P3 LEA.HI.X R15, R3, R177, R5, 0x1, P6 ;  /* 0x000000b1030fb211 */ /* 0x000fca00030f0c05 */
        /* <DEDUP_REMOVED lines=11> */
[----:B------:R-:W-:-:S04]  /*120d0*/  LEA R2, P2, R3, R176, 0x1 ;  /* 0x000000b003027211 */ /* 0x000fc800078408ff */
[----:B------:R-:W-:-:S05]  /*120e0*/  LEA.HI.X R3, R3, R177, R5, 0x1, P2 ;  /* 0x000000b103037211 */ /* 0x000fca00010f0c05 */
[----:B------:R-:W-:Y:S01]  /*120f0*/  @!PT LDS RZ, [RZ] ;  /* 0x00000000fffff984 */ /* 0x000fe20000000800 */
[----:B------:R-:W-:Y:S01]  /*12100*/  @!PT LDS RZ, [RZ] ;  /* 0x00000000fffff984 */ /* 0x000fe20000000800 */
[----:B------:R-:W-:Y:S01]  /*12110*/  @!PT LDS RZ, [RZ] ;  /* 0x00000000fffff984 */ /* 0x000fe20000000800 */
[----:B------:R4:W-:Y:S04]  /*12120*/  LDGSTS.E.BYPASS.LTC128B.128 [R211+0x4800], desc[UR6][R2.64+0x100] ;  /* 0x0480010002d37fae */ /* 0x0009e8000b901d46 */
.L_x_1037:
[----:B------:R-:W-:Y:S05]  /*12130*/  BSYNC B0 ;  /* 0x0000000000007941 */ /* 0x000fea0003800000 */
.L_x_1036:
[----:B------:R-:W-:Y:S04]  /*12140*/  BSSY B0, `(.L_x_1038) ;  /* 0x000001b000007945 */ /* 0x000fe80003800000 */
[----:B------:R-:W-:Y:S05]  /*12150*/  @P5 BRA `(.L_x_1039) ;  /* 0x0000000000645947 */ /* 0x000fea0003800000 */
[----:B------:R-:W-:Y:S02]  /*12160*/  ISETP.GE.AND P3, PT, R12, R75, PT ;  /* 0x0000004b0c00720c */ /* 0x000fe40003f66270 */
[----:B------:R-:W-:-:S04]  /*12170*/  LEA R5, P2, R174, R170, 0x5 ;  /* 0x000000aaae057211 */ /* 0x000fc800078428ff */
[----:B----4-:R-:W-:Y:S02]  /*12180*/  LEA.HI.X R3, R174, R173, R175, 0x5, P2 ;  /* 0x000000adae037211 */ /* 0x010fe400010f2caf */
[----:B-123-5:R-:W-:-:S04]  /*12190*/  @!P0 LEA R10, P2, R5, R176, 0x1 ;  /* 0x000000b0050a8211 */ /* 0x02efc800078408ff */
        /* <DEDUP_REMOVED lines=21> */
.L_x_1039:
[----:B------:R-:W-:Y:S05]  /*122f0*/  BSYNC B0 ;  /* 0x0000000000007941 */ /* 0x000fea0003800000 */
.L_x_1038:
[----:B------:R-:W-:Y:S05]  /*12300*/  @P4 BRA `(.L_x_977) ;  /* 0x00000000006c4947 */ /* 0x000fea0003800000 */
[----:B------:R-:W-:Y:S01]  /*12310*/  ISETP.GE.AND P3, PT, R12, R75, PT ;  /* 0x0000004b0c00720c */ /* 0x000fe20003f66270 */
[----:B------:R-:W-:Y:S02]  /*12320*/  IMAD.MOV.U32 R171, RZ, RZ, R173 ;  /* 0x000000ffffab7224 */ /* 0x000fe400078e00ad */
[----:B--2-4-:R-:W-:Y:S02]  /*12330*/  IMAD R2, R175, 0x30, RZ ;  /* 0x00000030af027824 */ /* 0x014fe400078e02ff */
[----:B------:R-:W-:-:S04]  /*12340*/  IMAD.WIDE.U32 R174, R174, 0x30, R170 ;  /* 0x00000030aeae7825 */ /* 0x000fc800078e00aa */
[----:B------:R-:W-:Y:S01]  /*12350*/  IMAD.IADD R3, R2, 0x1, R175 ;  /* 0x0000000102037824 */ /* 0x000fe200078e02af */
[----:B-----5:R-:W-:-:S03]  /*12360*/  @!P0 LEA R4, P2, R174, R176, 0x1 ;  /* 0x000000b0ae048211 */ /* 0x020fc600078408ff */
[C---:B-1-3--:R-:W-:Y:S01]  /*12370*/  @!P3 LEA R10, P4, R174.reuse, R176, 0x1 ;  /* 0x000000b0ae0ab211 */ /* 0x04afe200078808ff */
[----:B------:R1:W-:Y:S01]  /*12380*/  @P3 STS.128 [R211+0x1800], RZ ;  /* 0x001800ffd3003388 */ /* 0x0003e20000000c00 */
[CCC-:B------:R-:W-:Y:S02]  /*12390*/  @!P0 LEA.HI.X R5, R174.reuse, R177.reuse, R3.reuse, 0x1, P2 ;  /* 0x000000b1ae058211 */ /* 0x1c0fe400010f0c03 */
        /* <DEDUP_REMOVED lines=18> */
.L_x_977:
[----:B------:R-:W-:Y:S05]  /*124c0*/  BSYNC B3 ;  /* 0x0000000000037941 */ /* 0x000fea0003800000 */
.L_x_938:
[----:B--2-4-:R-:W-:Y:S01]  /*124d0*/  LEA R2, R133, 0xffffffc0, 0x6 ;  /* 0xffffffc085027811 */ /* 0x014fe200078e30ff */
[----:B------:R-:W-:Y:S01]  /*124e0*/  BSSY B0, `(.L_x_1040) ;  /* 0x000001f000007945 */ /* 0x000fe20003800000 */
[----:B------:R-:W-:-:S03]  /*124f0*/  LOP3.LUT R214, R74, 0xff, RZ, 0xc0, !PT ;  /* 0x000000ff4ad67812 */ /* 0x000fc600078ec0ff */
[----:B------:R-:W-:-:S05]  /*12500*/  IMAD.IADD R3, R69, 0x1, -R2 ;  /* 0x0000000145037824 */ /* 0x000fca00078e0a02 */
[----:B------:R-:W-:-:S13]  /*12510*/  ISETP.GE.AND P0, PT, R168, R3, PT ;  /* 0x00000003a800720c */ /* 0x000fda0003f06270 */
[----:B------:R-:W-:Y:S05]  /*12520*/  @P0 BRA `(.L_x_1041) ;  /* 0x0000000000680947 */ /* 0x000fea0003800000 */
[C---:B-1----:R-:W-:Y:S02]  /*12530*/  LOP3.LUT R4, R214.reuse, 0x1, RZ, 0xc0, !PT ;  /* 0x00000001d6047812 */ /* 0x042fe400078ec0ff */
[----:B------:R-:W-:Y:S02]  /*12540*/  R2P PR, R214, 0x6 ;  /* 0x00000006d6007804 */ /* 0x000fe40000000000 */
[----:B------:R-:W-:-:S11]  /*12550*/  ISETP.NE.U32.AND P0, PT, R4, 0x1, PT ;  /* 0x000000010400780c */ /* 0x000fd60003f05070 */
[----:B------:R-:W-:Y:S02]  /*12560*/  @P1 IMAD.MOV.U32 R4, RZ, RZ, R204 ;  /* 0x000000ffff041224 */ /* 0x000fe400078e00cc */
[----:B---3--:R-:W-:Y:S01]  /*12570*/  @!P0 MOV R10, R204 ;  /* 0x000000cc000a8202 */ /* 0x008fe20000000f00 */
[--C-:B------:R-:W-:Y:S02]  /*12580*/  @!P0 IMAD.MOV.U32 R11, RZ, RZ, R203.reuse ;  /* 0x000000ffff0b8224 */ /* 0x100fe400078e00cb */
[----:B------:R-:W-:-:S03]  /*12590*/  @P1 IMAD.MOV.U32 R5, RZ, RZ, R203 ;  /* 0x000000ffff051224 */ /* 0x000fc600078e00cb */
        /* <DEDUP_REMOVED lines=8> */
[----:B------:R1:W-:Y:S04]  /*12620*/  @P1 LDGSTS.E.BYPASS.LTC128B.128 [R211+0x8000], desc[UR6][R4.64+0x80] ;  /* 0x0800008004d31fae */ /* 0x0003e8000b901d46 */
[----:B------:R1:W-:Y:S01]  /*12630*/  @!P1 STS.128 [R211+0x8000], RZ ;  /* 0x008000ffd3009388 */ /* 0x0003e20000000c00 */
[----:B------:R-:W-:Y:S05]  /*12640*/  @!P2 BRA `(.L_x_1042) ;  /* 0x00000000001ca947 */ /* 0x000fea0003800000 */
[----:B-1----:R-:W-:Y:S02]  /*12650*/  MOV R4, R204 ;  /* 0x000000cc00047202 */ /* 0x002fe40000000f00 */
[----:B------:R-:W-:-:S05]  /*12660*/  MOV R5, R203 ;  /* 0x000000cb00057202 */ /* 0x000fca0000000f00 */
[----:B------:R-:W-:Y:S01]  /*12670*/  @!PT LDS RZ, [RZ] ;  /* 0x00000000fffff984 */ /* 0x000fe20000000800 */
[----:B------:R-:W-:Y:S01]  /*12680*/  @!PT LDS RZ, [RZ] ;  /* 0x00000000fffff984 */ /* 0x000fe20000000800 */
[----:B------:R-:W-:Y:S01]  /*12690*/  @!PT LDS RZ, [RZ] ;  /* 0x00000000fffff984 */ /* 0x000fe20000000800 */
[----:B------:R2:W-:Y:S01]  /*126a0*/  LDGSTS.E.BYPASS.LTC128B.128 [R211+0xa000], desc[UR6][R4.64+0x100] ;  /* 0x0a00010004d37fae */ /* 0x0005e2000b901d46 */
[----:B------:R-:W-:Y:S05]  /*126b0*/  BRA `(.L_x_1041) ;  /* 0x0000000000047947 */ /* 0x000fea0003800000 */
.L_x_1042:
[----:B------:R4:W-:Y:S02]  /*126c0*/  STS.128 [R211+0xa000], RZ ;  /* 0x00a000ffd3007388 */ /* 0x0009e40000000c00 */
.L_x_1041:
[----:B------:R-:W-:Y:S05]  /*126d0*/  BSYNC B0 ;  /* 0x0000000000007941 */ /* 0x000fea0003800000 */
.L_x_1040:
[----:B------:R-:W-:Y:S01]  /*126e0*/  ISETP.GE.AND P0, PT, R0, R3, PT ;  /* 0x000000030000720c */ /* 0x000fe20003f06270 */
[----:B------:R-:W-:-:S12]  /*126f0*/  BSSY B0, `(.L_x_1043) ;  /* 0x000001f000007945 */ /* 0x000fd80003800000 */
[----:B------:R-:W-:Y:S05]  /*12700*/  @P0 BRA `(.L_x_1044) ;  /* 0x0000000000740947 */ /* 0x000fea0003800000 */
[C---:B-12---:R-:W-:Y:S02]  /*12710*/  LOP3.LUT R4, R214.reuse, 0x1, RZ, 0xc0, !PT ;  /* 0x00000001d6047812 */ /* 0x046fe400078ec0ff */
[----:B------:R-:W-:Y:S02]  /*12720*/  LOP3.LUT P0, RZ, R214, 0x2, RZ, 0xc0, !PT ;  /* 0x00000002d6ff7812 */ /* 0x000fe4000780c0ff */
[----:B------:R-:W-:Y:S02]  /*12730*/  ISETP.NE.U32.AND P1, PT, R4, 0x1, PT ;  /* 0x000000010400780c */ /* 0x000fe40003f25070 */
[----:B------:R-:W-:-:S05]  /*12740*/  IADD3 R7, P2, R201, R156, RZ ;  /* 0x0000009cc9077210 */ /* 0x000fca0007f5e0ff */
[----:B------:R-:W-:-:S04]  /*12750*/  IMAD.X R5, R202, 0x1, R155, P2 ;  /* 0x00000001ca057824 */ /* 0x000fc800010e069b */
[----:B---3--:R-:W-:Y:S02]  /*12760*/  @P0 LEA R10, P2, R7, R158, 0x1 ;  /* 0x0000009e070a0211 */ /* 0x008fe400078408ff */
[----:B------:R-:W-:Y:S02]  /*12770*/  @!P1 LEA R12, P3, R201, R204, 0x1 ;  /* 0x000000ccc90c9211 */ /* 0x000fe400078608ff */
[----:B------:R-:W-:Y:S02]  /*12780*/  @P0 LEA.HI.X R11, R7, R159, R5, 0x1, P2 ;  /* 0x0000009f070b0211 */ /* 0x000fe400010f0c05 */
        /* <DEDUP_REMOVED lines=11> */
[----:B------:R-:W-:-:S13]  /*12840*/  LOP3.LUT P0, RZ, R214, 0x4, RZ, 0xc0, !PT ;  /* 0x00000004d6ff7812 */ /* 0x000fda000780c0ff */
[----:B------:R-:W-:Y:S05]  /*12850*/  @!P0 BRA `(.L_x_1045) ;  /* 0x00000000001c8947 */ /* 0x000fea0003800000 */
[----:B------:R-:W-:-:S04]  /*12860*/  LEA R4, P0, R7, R158, 0x1 ;  /* 0x0000009e07047211 */ /* 0x000fc800078008ff */
[----:B------:R-:W-:-:S05]  /*12870*/  LEA.HI.X R5, R7, R159, R5, 0x1, P0 ;  /* 0x0000009f07057211 */ /* 0x000fca00000f0c05 */
[----:B------:R-:W-:Y:S01]  /*12880*/  @!PT LDS RZ, [RZ] ;  /* 0x00000000fffff984 */ /* 0x000fe20000000800 */
[----:B------:R-:W-:Y:S01]  /*12890*/  @!PT LDS RZ, [RZ] ;  /* 0x00000000fffff984 */ /* 0x000fe20000000800 */
[----:B------:R-:W-:Y:S01]  /*128a0*/  @!PT LDS RZ, [RZ] ;  /* 0x00000000fffff984 */ /* 0x000fe20000000800 */
[----:B------:R2:W-:Y:S01]  /*128b0*/  LDGSTS.E.BYPASS.LTC128B.128 [R211+0xa800], desc[UR6][R4.64+0x100] ;  /* 0x0a80010004d37fae */ /* 0x0005e2000b901d46 */
[----:B------:R-:W-:Y:S05]  /*128c0*/  BRA `(.L_x_1044) ;  /* 0x0000000000047947 */ /* 0x000fea0003800000 */
.L_x_1045:
[----:B------:R2:W-:Y:S02]  /*128d0*/  STS.128 [R211+0xa800], RZ ;  /* 0x00a800ffd3007388 */ /* 0x0005e40000000c00 */
.L_x_1044:
[----:B------:R-:W-:Y:S05]  /*128e0*/  BSYNC B0 ;  /* 0x0000000000007941 */ /* 0x000fea0003800000 */
.L_x_1043:
[----:B------:R-:W-:Y:S01]  /*128f0*/  ISETP.GE.AND P0, PT, R6, R3, PT ;  /* 0x000000030600720c */ /* 0x000fe20003f06270 */
[----:B------:R-:W-:-:S12]  /*12900*/  BSSY B0, `(.L_x_1046) ;  /* 0x0000021000007945 */ /* 0x000fd80003800000 */
[----:B------:R-:W-:Y:S05]  /*12910*/  @P0 BRA `(.L_x_1047) ;  /* 0x00000000007c0947 */ /* 0x000fea0003800000 */
[C---:B-12---:R-:W-:Y:S02]  /*12920*/  LOP3.LUT R4, R214.reuse, 0x1, RZ, 0xc0, !PT ;  /* 0x00000001d6047812 */ /* 0x046fe400078ec0ff */
[----:B------:R-:W-:Y:S02]  /*12930*/  LOP3.LUT P0, RZ, R214, 0x2, RZ, 0xc0, !PT ;  /* 0x00000002d6ff7812 */ /* 0x000fe4000780c0ff */
[----:B------:R-:W-:Y:S01]  /*12940*/  ISETP.NE.U32.AND P1, PT, R4, 0x1, PT ;  /* 0x000000010400780c */ /* 0x000fe20003f25070 */
[C---:B------:R-:W-:Y:S01]  /*12950*/  IMAD.SHL.U32 R4, R66.reuse, 0x20, RZ ;  /* 0x0000002042047824 */ /* 0x040fe200078e00ff */
[C---:B------:R-:W-:Y:S02]  /*12960*/  LEA R9, P2, R66.reuse, R156, 0x5 ;  /* 0x0000009c42097211 */ /* 0x040fe400078428ff */
[C-C-:B------:R-:W-:Y:S02]  /*12970*/  SHF.L.U64.HI R5, R66.reuse, 0x5, R67.reuse ;  /* 0x0000000542057819 */ /* 0x140fe40000010243 */
[----:B------:R-:W-:-:S05]  /*12980*/  LEA.HI.X R7, R66, R155, R67, 0x5, P2 ;  /* 0x0000009b42077211 */ /* 0x000fca00010f2c43 */
[C---:B---3--:R-:W-:Y:S02]  /*12990*/  @P0 LEA R10, P2, R9.reuse, R158, 0x1 ;  /* 0x0000009e090a0211 */ /* 0x048fe400078408ff */
[C---:B------:R-:W-:Y:S02]  /*129a0*/  @!P1 LEA R12, P3, R4.reuse, R204, 0x1 ;  /* 0x000000cc040c9211 */ /* 0x040fe400078608ff */
        /* <DEDUP_REMOVED lines=21> */
.L_x_1048:
[----:B------:R2:W-:Y:S02]  /*12b00*/  STS.128 [R211+0xb000], RZ ;  /* 0x00b000ffd3007388 */ /* 0x0005e40000000c00 */
.L_x_1047:
[----:B------:R-:W-:Y:S05]  /*12b10*/  BSYNC B0 ;  /* 0x0000000000007941 */ /* 0x000fea0003800000 */
.L_x_1046:
[----:B------:R-:W-:Y:S01]  /*12b20*/  ISETP.GE.AND P0, PT, R8, R3, PT ;  /* 0x000000030800720c */ /* 0x000fe20003f06270 */
[----:B------:R-:W-:-:S12]  /*12b30*/  BSSY B0, `(.L_x_1049) ;  /* 0x0000022000007945 */ /* 0x000fd80003800000 */
[----:B------:R-:W-:Y:S05]  /*12b40*/  @P0 BRA `(.L_x_1050) ;  /* 0x0000000000800947 */ /* 0x000fea0003800000 */
[C---:B-12---:R-:W-:Y:S01]  /*12b50*/  LOP3.LUT R4, R214.reuse, 0x1, RZ, 0xc0, !PT ;  /* 0x00000001d6047812 */ /* 0x046fe200078ec0ff */
[----:B------:R-:W-:Y:S01]  /*12b60*/  IMAD.MOV.U32 R154, RZ, RZ, R156 ;  /* 0x000000ffff9a7224 */ /* 0x000fe200078e009c */
[----:B------:R-:W-:Y:S02]  /*12b70*/  LOP3.LUT P2, RZ, R214, 0x2, RZ, 0xc0, !PT ;  /* 0x00000002d6ff7812 */ /* 0x000fe4000784c0ff */
[----:B------:R-:W-:Y:S01]  /*12b80*/  ISETP.NE.U32.AND P3, PT, R4, 0x1, PT ;  /* 0x000000010400780c */ /* 0x000fe20003f65070 */
[----:B------:R-:W-:Y:S01]  /*12b90*/  IMAD R4, R67, 0x30, RZ ;  /* 0x0000003043047824 */ /* 0x000fe200078e02ff */
[----:B------:R-:W-:Y:S01]  /*12ba0*/  LOP3.LUT P1, RZ, R214, 0x4, RZ, 0xc0, !PT ;  /* 0x00000004d6ff7812 */ /* 0x000fe2000782c0ff */
[----:B---3--:R-:W-:-:S04]  /*12bb0*/  IMAD.WIDE.U32 R10, R66, 0x30, R154 ;  /* 0x00000030420a7825 */ /* 0x008fc800078e009a */
[----:B------:R-:W-:-:S04]  /*12bc0*/  IMAD.IADD R5, R11, 0x1, R4 ;  /* 0x000000010b057824 */ /* 0x000fc800078e0204 */
[CC--:B------:R-:W-:Y:S02]  /*12bd0*/  @P2 LEA R14, P4, R10.reuse, R158.reuse, 0x1 ;  /* 0x0000009e0a0e2211 */ /* 0x0c0fe400078808ff */
[----:B------:R-:W-:Y:S01]  /*12be0*/  @!P3 MOV R13, R203 ;  /* 0x000000cb000db202 */ /* 0x000fe20000000f00 */
[----:B------:R-:W-:Y:S01]  /*12bf0*/  @!P3 IMAD.MOV.U32 R12, RZ, RZ, R204 ;  /* 0x000000ffff0cb224 */ /* 0x000fe200078e00cc */
[C---:B------:R-:W-:Y:S01]  /*12c00*/  @P1 LEA R4, P0, R10.reuse, R158, 0x1 ;  /* 0x0000009e0a041211 */ /* 0x040fe200078008ff */
[----:B------:R-:W-:Y:S01]  /*12c10*/  @!P3 IMAD R67, R67, 0x60, RZ ;  /* 0x000000604343b824 */ /* 0x000fe200078e02ff */
[-C--:B------:R-:W-:Y:S01]  /*12c20*/  @P2 LEA.HI.X R15, R10, R159.reuse, R5, 0x1, P4 ;  /* 0x0000009f0a0f2211 */ /* 0x080fe200020f0c05 */
[----:B------:R-:W-:Y:S01]  /*12c30*/  @!P3 IMAD.WIDE.U32 R12, R66, 0x60, R12 ;  /* 0x00000060420cb825 */ /* 0x000fe200078e000c */
[----:B------:R-:W-:-:S04]  /*12c40*/  @P1 LEA.HI.X R5, R10, R159, R5, 0x1, P0 ;  /* 0x0000009f0a051211 */ /* 0x000fc800000f0c05 */
        /* <DEDUP_REMOVED lines=10> */
[----:B------:R1:W-:Y:S04]  /*12cf0*/  @!P2 STS.128 [R211+0x9800], RZ ;  /* 0x009800ffd300a388 */ /* 0x0003e80000000c00 */
[----:B------:R-:W-:Y:S01]  /*12d00*/  @!PT LDS RZ, [RZ] ;  /* 0x00000000fffff984 */ /* 0x000fe20000000800 */
[----:B------:R-:W-:Y:S01]  /*12d10*/  @!PT LDS RZ, [RZ] ;  /* 0x00000000fffff984 */ /* 0x000fe20000000800 */
[----:B------:R-:W-:Y:S01]  /*12d20*/  @!PT LDS RZ, [RZ] ;  /* 0x00000000fffff984 */ /* 0x000fe20000000800 */
[----:B------:R1:W-:Y:S04]  /*12d30*/  @P1 LDGSTS.E.BYPASS.LTC128B.128 [R211+0xb800], desc[UR6][R4.64+0x100] ;  /* 0x0b80010004d31fae */ /* 0x0003e8000b901d46 */
[----:B------:R1:W-:Y:S02]  /*12d40*/  @!P1 STS.128 [R211+0xb800], RZ ;  /* 0x00b800ffd3009388 */ /* 0x0003e40000000c00 */
.L_x_1050:
[----:B------:R-:W-:Y:S05]  /*12d50*/  BSYNC B0 ;  /* 0x0000000000007941 */ /* 0x000fea0003800000 */
.L_x_1049:
[----:B------:R-:W0:Y:S01]  /*12d60*/  LDGDEPBAR ;  /* 0x00000000000079af */ /* 0x000e220000000000 */
[----:B------:R-:W-:Y:S01]  /*12d70*/  ISETP.GE.AND P0, PT, R168, R3, PT ;  /* 0x00000003a800720c */ /* 0x000fe20003f06270 */
[----:B------:R-:W-:Y:S01]  /*12d80*/  BSSY B0, `(.L_x_1051) ;  /* 0x000001d000007945 */ /* 0x000fe20003800000 */
[----:B------:R-:W-:-:S04]  /*12d90*/  DEPBAR.LE SB0, 0x0 ;  /* 0x000080000000791a */ /* 0x000fc80000000000 */
[----:B------:R-:W-:Y:S07]  /*12da0*/  BAR.SYNC.DEFER_BLOCKING 0x0 ;  /* 0x0000000000007b1d */ /* 0x000fee0000010000 */
[----:B------:R1:W-:Y:S04]  /*12db0*/  @P0 STS.128 [R211+0xc000], RZ ;  /* 0x00c000ffd3000388 */ /* 0x0003e80000000c00 */
[----:B------:R1:W-:Y:S04]  /*12dc0*/  @P0 STS.128 [R211+0xe000], RZ ;  /* 0x00e000ffd3000388 */ /* 0x0003e80000000c00 */
[----:B------:R1:W-:Y:S01]  /*12dd0*/  @P0 STS.128 [R211+0x10000], RZ ;  /* 0x010000ffd3000388 */ /* 0x0003e20000000c00 */
[----:B------:R-:W-:Y:S05]  /*12de0*/  @P0 BRA `(.L_x_1052) ;  /* 0x0000000000580947 */ /* 0x000fea0003800000 */
[C---:B-12---:R-:W-:Y:S02]  /*12df0*/  LOP3.LUT R4, R214.reuse, 0x1, RZ, 0xc0, !PT ;  /* 0x00000001d6047812 */ /* 0x046fe400078ec0ff */
[----:B------:R-:W-:Y:S02]  /*12e00*/  R2P PR, R214, 0x6 ;  /* 0x00000006d6007804 */ /* 0x000fe40000000000 */
[----:B------:R-:W-:-:S13]  /*12e10*/  ISETP.NE.U32.AND P0, PT, R4, 0x1, PT ;  /* 0x000000010400780c */ /* 0x000fda0003f05070 */
[----:B------:R-:W-:Y:S02]  /*12e20*/  @!P0 IMAD.MOV.U32 R4, RZ, RZ, R160 ;  /* 0x000000ffff048224 */ /* 0x000fe400078e00a0 */
[----:B------:R-:W-:-:S05]  /*12e30*/  @!P0 IMAD.MOV.U32 R5, RZ, RZ, R161 ;  /* 0x000000ffff058224 */ /* 0x000fca00078e00a1 */
        /* <DEDUP_REMOVED lines=11> */
[----:B------:R-:W-:Y:S01]  /*12ef0*/  @!PT LDS RZ, [RZ] ;  /* 0x00000000fffff984 */ /* 0x000fe20000000800 */
[----:B------:R-:W-:Y:S01]  /*12f00*/  @!PT LDS RZ, [RZ] ;  /* 0x00000000fffff984 */ /* 0x000fe20000000800 */
[----:B------:R-:W-:Y:S01]  /*12f10*/  @!PT LDS RZ, [RZ] ;  /* 0x00000000fffff984 */ /* 0x000fe20000000800 */
[----:B------:R2:W-:Y:S01]  /*12f20*/  LDGSTS.E.BYPASS.LTC128B.128 [R211+0x10000], desc[UR6][R160.64+0x100] ;  /* 0x10000100a0d37fae */ /* 0x0005e2000b901d46 */
[----:B------:R-:W-:Y:S05]  /*12f30*/  BRA `(.L_x_1052) ;  /* 0x0000000000047947 */ /* 0x000fea0003800000 */
.L_x_1053:
[----:B------:R2:W-:Y:S02]  /*12f40*/  STS.128 [R211+0x10000], RZ ;  /* 0x010000ffd3007388 */ /* 0x0005e40000000c00 */
.L_x_1052:
[----:B------:R-:W-:Y:S05]  /*12f50*/  BSYNC B0 ;  /* 0x0000000000007941 */ /* 0x000fea0003800000 */
.L_x_1051:
[----:B------:R-:W-:Y:S01]  /*12f60*/  ISETP.GE.AND P0, PT, R0, R3, PT ;  /* 0x000000030000720c */ /* 0x000fe20003f06270 */
[----:B------:R-:W-:-:S12]  /*12f70*/  BSSY B0, `(.L_x_1054) ;  /* 0x0000022000007945 */ /* 0x000fd80003800000 */
[----:B------:R1:W-:Y:S04]  /*12f80*/  @P0 STS.128 [R211+0xc800], RZ ;  /* 0x00c800ffd3000388 */ /* 0x0003e80000000c00 */
[----:B------:R1:W-:Y:S04]  /*12f90*/  @P0 STS.128 [R211+0xe800], RZ ;  /* 0x00e800ffd3000388 */ /* 0x0003e80000000c00 */
[----:B------:R1:W-:Y:S01]  /*12fa0*/  @P0 STS.128 [R211+0x10800], RZ ;  /* 0x010800ffd3000388 */ /* 0x0003e20000000c00 */
[----:B------:R-:W-:Y:S05]  /*12fb0*/  @P0 BRA `(.L_x_1055) ;  /* 0x0000000000740947 */ /* 0x000fea0003800000 */
[C---:B------:R-:W-:Y:S02]  /*12fc0*/  LOP3.LUT R0, R214.reuse, 0x1, RZ, 0xc0, !PT ;  /* 0x00000001d6007812 */ /* 0x040fe400078ec0ff */
[----:B------:R-:W-:Y:S02]  /*12fd0*/  LOP3.LUT P0, RZ, R214, 0x2, RZ, 0xc0, !PT ;  /* 0x00000002d6ff7812 */ /* 0x000fe4000780c0ff */
[----:B------:R-:W-:Y:S02]  /*12fe0*/  ISETP.NE.U32.AND P1, PT, R0, 0x1, PT ;  /* 0x000000010000780c */ /* 0x000fe40003f25070 */
[----:B------:R-:W-:-:S05]  /*12ff0*/  IADD3 R7, P2, R199, R162, RZ ;  /* 0x000000a2c7077210 */ /* 0x000fca0007f5e0ff */
[----:B-12---:R-:W-:-:S04]  /*13000*/  IMAD.X R5, R200, 0x1, R165, P2 ;  /* 0x00000001c8057824 */ /* 0x006fc800010e06a5 */
        /* <DEDUP_REMOVED lines=23> */
.L_x_1056:
[----:B------:R2:W-:Y:S02]  /*13180*/  STS.128 [R211+0x10800], RZ ;  /* 0x010800ffd3007388 */ /* 0x0005e40000000c00 */
.L_x_1055:
[----:B------:R-:W-:Y:S05]  /*13190*/  BSYNC B0 ;  /* 0x0000000000007941 */ /* 0x000fea0003800000 */
.L_x_1054:
        /* <DEDUP_REMOVED lines=8> */
[----:B------:R-:W-:Y:S01]  /*13220*/  ISETP.NE.U32.AND P1, PT, R0, 0x1, PT ;  /* 0x000000010000780c */ /* 0x000fe20003f25070 */
[C---:B------:R-:W-:Y:S01]  /*13230*/  IMAD.SHL.U32 R0, R64.reuse, 0x20, RZ ;  /* 0x0000002040007824 */ /* 0x040fe200078e00ff */
[C---:B------:R-:W-:Y:S02]  /*13240*/  LEA R7, P2, R64.reuse, R162, 0x5 ;  /* 0x000000a240077211 */ /* 0x040fe400078428ff */
[C-C-:B-12---:R-:W-:Y:S02]  /*13250*/  SHF.L.U64.HI R4, R64.reuse, 0x5, R65.reuse ;  /* 0x0000000540047819 */ /* 0x146fe40000010241 */
        /* <DEDUP_REMOVED lines=24> */
.L_x_1059:
[----:B------:R2:W-:Y:S02]  /*133e0*/  STS.128 [R211+0x11000], RZ ;  /* 0x011000ffd3007388 */ /* 0x0005e40000000c00 */
.L_x_1058:
[----:B------:R-:W-:Y:S05]  /*133f0*/  BSYNC B0 ;  /* 0x0000000000007941 */ /* 0x000fea0003800000 */
.L_x_1057:
[----:B------:R-:W-:Y:S01]  /*13400*/  ISETP.GE.AND P0, PT, R8, R3, PT ;  /* 0x000000030800720c */ /* 0x000fe20003f06270 */
[----:B------:R-:W-:Y:S01]  /*13410*/  IMAD.SHL.U32 R0, R68, 0x40, RZ ;  /* 0x0000004044007824 */ /* 0x000fe200078e00ff */
[----:B-12---:R-:W-:Y:S01]  /*13420*/  SHF.R.S32.HI R5, RZ, 0x1f, R56 ;  /* 0x0000001fff057819 */ /* 0x006fe20000011438 */
[----:B------:R-:W-:Y:S01]  /*13430*/  IMAD.SHL.U32 R168, R168, 0x8, RZ ;  /* 0x00000008a8a87824 */ /* 0x000fe200078e00ff */
[----:B------:R-:W-:Y:S02]  /*13440*/  BSSY B0, `(.L_x_1060) ;  /* 0x000002d000007945 */ /* 0x000fe40003800000 */
[----:B------:R-:W-:Y:S02]  /*13450*/  LOP3.LUT R7, R0, 0x1c0, RZ, 0xc0, !PT ;  /* 0x000001c000077812 */ /* 0x000fe400078ec0ff */
[----:B------:R-:W-:Y:S02]  /*13460*/  LEA.HI R5, R5, R56, RZ, 0x5 ;  /* 0x0000003805057211 */ /* 0x000fe400078f28ff */
[----:B------:R-:W-:-:S02]  /*13470*/  LOP3.LUT R168, R7, 0x8, R168, 0xf8, !PT ;  /* 0x0000000807a87812 */ /* 0x000fc400078ef8a8 */
[----:B------:R-:W-:Y:S01]  /*13480*/  SHF.R.U32.HI R7, RZ, 0x3, R7 ;  /* 0x00000003ff077819 */ /* 0x000fe20000011607 */
[----:B------:R1:W-:Y:S01]  /*13490*/  @P0 STS.128 [R211+0xd800], RZ ;  /* 0x00d800ffd3000388 */ /* 0x0003e20000000c00 */
[----:B------:R-:W-:Y:S02]  /*134a0*/  SHF.R.S32.HI R5, RZ, 0x5, R5 ;  /* 0x00000005ff057819 */ /* 0x000fe40000011405 */
[----:B------:R-:W-:Y:S01]  /*134b0*/  LOP3.LUT R7, R168, R7, RZ, 0x3c, !PT ;  /* 0x00000007a8077212 */ /* 0x000fe200078e3cff */
[----:B------:R1:W-:Y:S02]  /*134c0*/  @P0 STS.128 [R211+0xf800], RZ ;  /* 0x00f800ffd3000388 */ /* 0x0003e40000000c00 */
[----:B------:R-:W-:Y:S02]  /*134d0*/  IMAD R194, R5, 0x400, R54 ;  /* 0x0000040005c27824 */ /* 0x000fe400078e0236 */
[----:B------:R1:W-:Y:S01]  /*134e0*/  @P0 STS.128 [R211+0x11800], RZ ;  /* 0x011800ffd3000388 */ /* 0x0003e20000000c00 */
[----:B------:R-:W-:-:S02]  /*134f0*/  IMAD R193, R70, 0x200, R7 ;  /* 0x0000020046c17824 */ /* 0x000fc400078e0207 */
[----:B------:R-:W-:-:S03]  /*13500*/  LEA R194, R194, UR4, 0x1 ;  /* 0x00000004c2c27c11 */ /* 0x000fc6000f8e08ff */
[----:B------:R-:W-:Y:S01]  /*13510*/  LEA R193, R193, UR4, 0x1 ;  /* 0x00000004c1c17c11 */ /* 0x000fe2000f8e08ff */
[----:B------:R-:W-:Y:S06]  /*13520*/  @P0 BRA `(.L_x_1061) ;  /* 0x0000000000780947 */ /* 0x000fec0003800000 */
[C---:B------:R-:W-:Y:S01]  /*13530*/  LOP3.LUT R0, R214.reuse, 0x1, RZ, 0xc0, !PT ;  /* 0x00000001d6007812 */ /* 0x040fe200078ec0ff */
[----:B------:R-:W-:Y:S01]  /*13540*/  IMAD.MOV.U32 R164, RZ, RZ, R162 ;  /* 0x000000ffffa47224 */ /* 0x000fe200078e00a2 */
[----:B------:R-:W-:Y:S02]  /*13550*/  LOP3.LUT P2, RZ, R214, 0x2, RZ, 0xc0, !PT ;  /* 0x00000002d6ff7812 */ /* 0x000fe4000784c0ff */
[----:B------:R-:W-:Y:S01]  /*13560*/  ISETP.NE.U32.AND P3, PT, R0, 0x1, PT ;  /* 0x000000010000780c */ /* 0x000fe20003f65070 */
[----:B------:R-:W-:Y:S01]  /*13570*/  IMAD R0, R65, 0x30, RZ ;  /* 0x0000003041007824 */ /* 0x000fe200078e02ff */
[----:B------:R-:W-:Y:S01]  /*13580*/  LOP3.LUT P1, RZ, R214, 0x4, RZ, 0xc0, !PT ;  /* 0x00000004d6ff7812 */ /* 0x000fe2000782c0ff */
[----:B------:R-:W-:-:S04]  /*13590*/  IMAD.WIDE.U32 R164, R64, 0x30, R164 ;  /* 0x0000003040a47825 */ /* 0x000fc800078e00a4 */
[----:B------:R-:W-:-:S04]  /*135a0*/  IMAD.IADD R3, R165, 0x1, R0 ;  /* 0x00000001a5037824 */ /* 0x000fc800078e0200 */
[-C--:B------:R-:W-:Y:S02]  /*135b0*/  @P2 LEA R6, P4, R164, R166.reuse, 0x1 ;  /* 0x000000a6a4062211 */ /* 0x080fe400078808ff */
[----:B------:R-:W-:Y:S02]  /*135c0*/  @!P3 IMAD.WIDE.U32 R4, R64, 0x60, R160 ;  /* 0x000000604004b825 */ /* 0x000fe400078e00a0 */
[C---:B------:R-:W-:Y:S02]  /*135d0*/  @P1 LEA R8, P0, R164.reuse, R166, 0x1 ;  /* 0x000000a6a4081211 */ /* 0x040fe400078008ff */
[----:B------:R-:W-:Y:S01]  /*135e0*/  @!P3 IMAD R65, R65, 0x60, RZ ;  /* 0x000000604141b824 */ /* 0x000fe200078e02ff */
[CCC-:B------:R-:W-:Y:S02]  /*135f0*/  @P2 LEA.HI.X R7, R164.reuse, R167.reuse, R3.reuse, 0x1, P4 ;  /* 0x000000a7a4072211 */ /* 0x1c0fe400020f0c03 */
[----:B------:R-:W-:Y:S01]  /*13600*/  @P1 LEA.HI.X R9, R164, R167, R3, 0x1, P0 ;  /* 0x000000a7a4091211 */ /* 0x000fe200000f0c03 */
[----:B------:R-:W-:-:S05]  /*13610*/  @!P3 IMAD.IADD R5, R65, 0x1, R5 ;  /* 0x000000014105b824 */ /* 0x000fca00078e0205 */
        /* <DEDUP_REMOVED lines=15> */
.L_x_1061:
[----:B------:R-:W-:Y:S05]  /*13710*/  BSYNC B0 ;  /* 0x0000000000007941 */ /* 0x000fea0003800000 */
.L_x_1060:
[----:B------:R-:W-:Y:S01]  /*13720*/  LDSM.16.M88.4 R60, [R194] ;  /* 0x00000000c23c783b */ /* 0x000fe20000000200 */
[----:B------:R-:W-:Y:S01]  /*13730*/  R2P PR, R68, 0x6 ;  /* 0x0000000644007804 */ /* 0x000fe20000000000 */
[C---:B------:R-:W-:Y:S01]  /*13740*/  VIADD R0, R193.reuse, 0x6000 ;  /* 0x00006000c1007836 */ /* 0x040fe20000000000 */
[----:B------:R-:W-:Y:S01]  /*13750*/  BSSY B1, `(.L_x_1062) ;  /* 0x000019e000017945 */ /* 0x000fe20003800000 */
[----:B------:R-:W4:Y:S01]  /*13760*/  LDSM.16.M88.4 R24, [R193+0x6000] ;  /* 0x00600000c118783b */ /* 0x000f220000000200 */
[----:B------:R-:W-:Y:S02]  /*13770*/  VIADD R191, R193, 0x6020 ;  /* 0x00006020c1bf7836 */ /* 0x000fe40000000000 */
[--C-:B------:R-:W-:Y:S01]  /*13780*/  IMAD R192, R57, 0x2, R194.reuse ;  /* 0x0000000239c07824 */ /* 0x100fe200078e02c2 */
[----:B---3--:R-:W3:Y:S01]  /*13790*/  LDSM.16.M88.4 R12, [R193+0x6800] ;  /* 0x00680000c10c783b */ /* 0x008ee20000000200 */
[C---:B------:R-:W-:Y:S02]  /*137a0*/  IMAD R190, R55.reuse, 0x2, R194 ;  /* 0x0000000237be7824 */ /* 0x040fe400078e02c2 */
[----:B------:R-:W-:Y:S01]  /*137b0*/  IMAD R189, R55, 0x2, R192 ;  /* 0x0000000237bd7824 */ /* 0x000fe200078e02c0 */
[----:B------:R-:W1:Y:S01]  /*137c0*/  LDSM.16.M88.4 R72, [R193+0x7000] ;  /* 0x00700000c148783b */ /* 0x000e620000000200 */
[----:B------:R-:W-:-:S02]  /*137d0*/  IMAD.SHL.U32 R56, R56, 0x2, RZ ;  /* 0x0000000238387824 */ /* 0x000fc400078e00ff */
[----:B------:R-:W-:Y:S01]  /*137e0*/  @P1 VIADD R191, R0, 0xffffffe0 ;  /* 0xffffffe000bf1836 */ /* 0x000fe20000000000 */
[----:B------:R-:W1:Y:S01]  /*137f0*/  LDSM.16.M88.4 R36, [R193+0x7800] ;  /* 0x00780000c124783b */ /* 0x000e620000000200 */
[----:B------:R-:W-:Y:S01]  /*13800*/  IMAD.MOV.U32 R0, RZ, RZ, 0x40 ;  /* 0x00000040ff007424 */ /* 0x000fe200078e00ff */
[----:B------:R-:W-:Y:S01]  /*13810*/  LOP3.LUT R56, R56, 0x6, RZ, 0xc0, !PT ;  /* 0x0000000638387812 */ /* 0x000fe200078ec0ff */
[C---:B------:R-:W-:Y:S01]  /*13820*/  VIADD R187, R191.reuse, 0x800 ;  /* 0x00000800bfbb7836 */ /* 0x040fe20000000000 */
[----:B------:R-:W-:Y:S01]  /*13830*/  LDSM.16.M88.4 R40, [R192] ;  /* 0x00000000c028783b */ /* 0x000fe20000000200 */
[----:B------:R-:W-:Y:S01]  /*13840*/  VIADD R186, R191, 0x1000 ;  /* 0x00001000bfba7836 */ /* 0x000fe20000000000 */
[----:B------:R-:W-:Y:S01]  /*13850*/  SEL R0, R0, 0xffffffc0, !P2 ;  /* 0xffffffc000007807 */ /* 0x000fe20005000000 */
[----:B------:R-:W-:Y:S01]  /*13860*/  IMAD R3, R133, 0x40, R56 ;  /* 0x0000004085037824 */ /* 0x000fe200078e0238 */
[----:B--2---:R-:W2:Y:S01]  /*13870*/  LDSM.16.M88.4 R8, [R191] ;  /* 0x00000000bf08783b */ /* 0x004ea20000000200 */
[----:B------:R-:W-:-:S02]  /*13880*/  VIADD R185, R191, 0x1800 ;  /* 0x00001800bfb97836 */ /* 0x000fc40000000000 */
[----:B------:R-:W-:Y:S01]  /*13890*/  IMAD.IADD R188, R193, 0x1, R0 ;  /* 0x00000001c1bc7824 */ /* 0x000fe200078e0200 */
[----:B------:R-:W2:Y:S01]  /*138a0*/  LDSM.16.M88.4 R80, [R191+0x800] ;  /* 0x00080000bf50783b */ /* 0x000ea20000000200 */
[----:B------:R-:W-:Y:S02]  /*138b0*/  IMAD.IADD R184, R0, 0x1, R191 ;  /* 0x0000000100b87824 */ /* 0x000fe400078e02bf */
[C---:B------:R-:W-:Y:S01]  /*138c0*/  VIADD R0, R3.reuse, 0xffffffc8 ;  /* 0xffffffc803007836 */ /* 0x040fe20000000000 */
[----:B------:R-:W2:Y:S01]  /*138d0*/  LDSM.16.M88.4 R48, [R191+0x1000] ;  /* 0x00100000bf30783b */ /* 0x000ea20000000200 */
[----:B-----5:R-:W-:Y:S02]  /*138e0*/  VIADD R18, R3, 0xffffffc1 ;  /* 0xffffffc103127836 */ /* 0x020fe40000000000 */
[----:B------:R-:W-:Y:S01]  /*138f0*/  VIADD R183, R191, 0x2000 ;  /* 0x00002000bfb77836 */ /* 0x000fe20000000000 */
[----:B------:R-:W2:Y:S01]  /*13900*/  LDSM.16.M88.4 R44, [R191+0x1800] ;  /* 0x00180000bf2c783b */ /* 0x000ea20000000200 */
[-C--:B------:R-:W-:Y:S01]  /*13910*/  ISETP.GE.AND P6, PT, R0, R69.reuse, PT ;  /* 0x000000450000720c */ /* 0x080fe20003fc6270 */
[C---:B------:R-:W-:Y:S01]  /*13920*/  VIADD R0, R3.reuse, 0xffffffd0 ;  /* 0xffffffd003007836 */ /* 0x040fe20000000000 */
[----:B------:R-:W-:Y:S01]  /*13930*/  ISETP.GE.AND P0, PT, R18, R69, PT ;  /* 0x000000451200720c */ /* 0x000fe20003f06270 */
[----:B------:R-:W-:Y:S01]  /*13940*/  LDSM.16.M88.4 R4, [R190] ;  /* 0x00000000be04783b */ /* 0x000fe20000000200 */
[----:B------:R-:W-:-:S02]  /*13950*/  VIADD R18, R3, 0xffffffc9 ;  /* 0xffffffc903127836 */ /* 0x000fc40000000000 */
[-C--:B------:R-:W-:Y:S01]  /*13960*/  ISETP.GE.AND P4, PT, R0, R69.reuse, PT ;  /* 0x000000450000720c */ /* 0x080fe20003f86270 */
[C---:B----4-:R-:W-:Y:S01]  /*13970*/  HMMA.16816.F32.BF16 R28, R60.reuse, R24, RZ ;  /* 0x000000183c1c723c */ /* 0x050fe200000418ff */
[----:B------:R-:W4:Y:S01]  /*13980*/  LDSM.16.M88.4 R32, [R188+0x6000] ;  /* 0x00600000bc20783b */ /* 0x000f220000000200 */
[C---:B------:R-:W-:Y:S01]  /*13990*/  VIADD R0, R3.reuse, 0xffffffd8 ;  /* 0xffffffd803007836 */ /* 0x040fe20000000000 */
[-C--:B------:R-:W-:Y:S01]  /*139a0*/  ISETP.GE.AND P5, PT, R18, R69.reuse, PT ;  /* 0x000000451200720c */ /* 0x080fe20003fa6270 */
[C---:B------:R-:W-:Y:S01]  /*139b0*/  VIADD R18, R3.reuse, 0xffffffd9 ;  /* 0xffffffd903127836 */ /* 0x040fe20000000000 */
[----:B------:R-:W-:Y:S01]  /*139c0*/  LDSM.16.M88.4 R88, [R188+0x7800] ;  /* 0x00780000bc58783b */ /* 0x000fe20000000200 */
[----:B------:R-:W-:Y:S01]  /*139d0*/  HMMA.16816.F32.BF16 R24, R60, R26, RZ ;  /* 0x0000001a3c18723c */ /* 0x000fe200000418ff */
[----:B------:R-:W-:Y:S01]  /*139e0*/  ISETP.GE.AND P2, PT, R0, R69, PT ;  /* 0x000000450000720c */ /* 0x000fe20003f46270 */
[----:B------:R-:W-:Y:S01]  /*139f0*/  VIADD R0, R3, 0xffffffe1 ;  /* 0xffffffe103007836 */ /* 0x000fe20000000000 */
[----:B------:R-:W-:Y:S01]  /*13a00*/  LDSM.16.M88.4 R84, [R184] ;  /* 0x00000000b854783b */ /* 0x000fe20000000200 */
[----:B------:R-:W-:-:S02]  /*13a10*/  VIADD R182, R191, 0x2800 ;  /* 0x00002800bfb67836 */ /* 0x000fc40000000000 */
[C---:B---3--:R-:W-:Y:S01]  /*13a20*/  HMMA.16816.F32.BF16 R20, R60.reuse, R12, RZ ;  /* 0x0000000c3c14723c */ /* 0x048fe200000418ff */
[----:B------:R-:W0:Y:S01]  /*13a30*/  LDGDEPBAR ;  /* 0x00000000000079af */ /* 0x000e220000000000 */
[C---:B------:R-:W-:Y:S02]  /*13a40*/  VIADD R181, R191.reuse, 0x3000 ;  /* 0x00003000bfb57836 */ /* 0x040fe40000000000 */
[C---:B------:R-:W-:Y:S02]  /*13a50*/  VIADD R180, R191.reuse, 0x3800 ;  /* 0x00003800bfb47836 */ /* 0x040fe40000000000 */
[C---:B-1----:R-:W-:Y:S01]  /*13a60*/  HMMA.16816.F32.BF16 R76, R60.reuse, R72, RZ ;  /* 0x000000483c4c723c */ /* 0x042fe200000418ff */
[C---:B------:R-:W-:Y:S02]  /*13a70*/  VIADD R179, R191.reuse, 0x4000 ;  /* 0x00004000bfb37836 */ /* 0x040fe40000000000 */
[C---:B------:R-:W-:Y:S02]  /*13a80*/  VIADD R178, R191.reuse, 0x4800 ;  /* 0x00004800bfb27836 */ /* 0x040fe40000000000 */
[C---:B------:R-:W-:Y:S01]  /*13a90*/  VIADD R177, R191.reuse, 0x5000 ;  /* 0x00005000bfb17836 */ /* 0x040fe20000000000 */
[----:B------:R-:W-:Y:S01]  /*13aa0*/  HMMA.16816.F32.BF16 R12, R60, R14, RZ ;  /* 0x0000000e3c0c723c */ /* 0x000fe200000418ff */
[----:B------:R-:W-:-:S05]  /*13ab0*/  VIADD R176, R191, 0x5800 ;  /* 0x00005800bfb07836 */ /* 0x000fca0000000000 */
[C---:B------:R-:W-:Y:S06]  /*13ac0*/  HMMA.16816.F32.BF16 R72, R60.reuse, R74, RZ ;  /* 0x0000004a3c48723c */ /* 0x040fec00000418ff */
[C---:B------:R-:W-:Y:S06]  /*13ad0*/  HMMA.16816.F32.BF16 R64, R60.reuse, R36, RZ ;  /* 0x000000243c40723c */ /* 0x040fec00000418ff */
[----:B------:R-:W-:Y:S01]  /*13ae0*/  HMMA.16816.F32.BF16 R60, R60, R38, RZ ;  /* 0x000000263c3c723c */ /* 0x000fe200000418ff */
[----:B------:R-:W1:Y:S05]  /*13af0*/  LDSM.16.M88.4 R36, [R188+0x6800] ;  /* 0x00680000bc24783b */ /* 0x000e6a0000000200 */
[C---:B--2---:R-:W-:Y:S06]  /*13b00*/  HMMA.16816.F32.BF16 R28, R40.reuse, R8, R28 ;  /* 0x00000008281c723c */ /* 0x044fec000004181c */
[C---:B------:R-:W-:Y:S01]  /*13b10*/  HMMA.16816.F32.BF16 R24, R40.reuse, R10, R24 ;  /* 0x0000000a2818723c */ /* 0x040fe20000041818 */
[----:B------:R-:W2:Y:S05]  /*13b20*/  LDSM.16.M88.4 R8, [R188+0x7000] ;  /* 0x00700000bc08783b */ /* 0x000eaa0000000200 */
        /* <DEDUP_REMOVED lines=8> */
[----:B------:R-:W3:Y:S04]  /*13bb0*/  LDSM.16.M88.4 R40, [R189] ;  /* 0x00000000bd28783b */ /* 0x000ee80000000200 */
[----:B------:R-:W-:Y:S01]  /*13bc0*/  LDSM.16.M88.4 R44, [R184+0x1800] ;  /* 0x00180000b82c783b */ /* 0x000fe20000000200 */
[C---:B----4-:R-:W-:Y:S06]  /*13bd0*/  HMMA.16816.F32.BF16 R28, R4.reuse, R32, R28 ;  /* 0x00000020041c723c */ /* 0x050fec000004181c */
[C---:B------:R-:W-:Y:S01]  /*13be0*/  HMMA.16816.F32.BF16 R24, R4.reuse, R34, R24 ;  /* 0x000000220418723c */ /* 0x040fe20000041818 */
[----:B------:R-:W4:Y:S05]  /*13bf0*/  LDSM.16.M88.4 R32, [R184+0x1000] ;  /* 0x00100000b820783b */ /* 0x000f2a0000000200 */
[C---:B-1----:R-:W-:Y:S06]  /*13c00*/  HMMA.16816.F32.BF16 R20, R4.reuse, R36, R20 ;  /* 0x000000240414723c */ /* 0x042fec0000041814 */
[C---:B------:R-:W-:Y:S01]  /*13c10*/  HMMA.16816.F32.BF16 R12, R4.reuse, R38, R12 ;  /* 0x00000026040c723c */ /* 0x040fe2000004180c */
[----:B------:R-:W1:Y:S05]  /*13c20*/  LDSM.16.M88.4 R36, [R193+0x8000] ;  /* 0x00800000c124783b */ /* 0x000e6a0000000200 */
[C---:B--2---:R-:W-:Y:S06]  /*13c30*/  HMMA.16816.F32.BF16 R76, R4.reuse, R8, R76 ;  /* 0x00000008044c723c */ /* 0x044fec000004184c */
[C---:B------:R-:W-:Y:S01]  /*13c40*/  HMMA.16816.F32.BF16 R72, R4.reuse, R10, R72 ;  /* 0x0000000a0448723c */ /* 0x040fe20000041848 */
[----:B------:R-:W2:Y:S05]  /*13c50*/  LDSM.16.M88.4 R8, [R193+0x8800] ;  /* 0x00880000c108783b */ /* 0x000eaa0000000200 */
[C---:B------:R-:W-:Y:S06]  /*13c60*/  HMMA.16816.F32.BF16 R64, R4.reuse, R88, R64 ;  /* 0x000000580440723c */ /* 0x040fec0000041840 */
        /* <DEDUP_REMOVED lines=8> */
[----:B------:R-:W-:Y:S05]  /*13cf0*/  LDSM.16.M88.4 R48, [R191+0x2000] ;  /* 0x00200000bf30783b */ /* 0x000fea0000000200 */
[C---:B----4-:R-:W-:Y:S06]  /*13d00*/  HMMA.16816.F32.BF16 R76, R40.reuse, R32, R76 ;  /* 0x00000020284c723c */ /* 0x050fec000004184c */
[C---:B------:R-:W-:Y:S01]  /*13d10*/  HMMA.16816.F32.BF16 R72, R40.reuse, R34, R72 ;  /* 0x000000222848723c */ /* 0x040fe20000041848 */
[----:B------:R-:W4:Y:S05]  /*13d20*/  LDSM.16.M88.4 R32, [R192+0x2000] ;  /* 0x00200000c020783b */ /* 0x000f2a0000000200 */
[C---:B------:R-:W-:Y:S06]  /*13d30*/  HMMA.16816.F32.BF16 R64, R40.reuse, R44, R64 ;  /* 0x0000002c2840723c */ /* 0x040fec0000041840 */
[----:B------:R-:W-:Y:S01]  /*13d40*/  HMMA.16816.F32.BF16 R60, R40, R46, R60 ;  /* 0x0000002e283c723c */ /* 0x000fe2000004183c */
[----:B------:R-:W4:Y:S04]  /*13d50*/  LDSM.16.M88.4 R44, [R191+0x2800] ;  /* 0x00280000bf2c783b */ /* 0x000f280000000200 */
[----:B------:R-:W4:Y:S01]  /*13d60*/  LDSM.16.M88.4 R40, [R191+0x3000] ;  /* 0x00300000bf28783b */ /* 0x000f220000000200 */
[C---:B-1----:R-:W-:Y:S06]  /*13d70*/  HMMA.16816.F32.BF16 R28, R80.reuse, R36, R28 ;  /* 0x00000024501c723c */ /* 0x042fec000004181c */
[C---:B------:R-:W-:Y:S01]  /*13d80*/  HMMA.16816.F32.BF16 R24, R80.reuse, R38, R24 ;  /* 0x000000265018723c */ /* 0x040fe20000041818 */
[----:B------:R-:W1:Y:S05]  /*13d90*/  LDSM.16.M88.4 R36, [R191+0x3800] ;  /* 0x00380000bf24783b */ /* 0x000e6a0000000200 */
[C---:B--2---:R-:W-:Y:S06]  /*13da0*/  HMMA.16816.F32.BF16 R20, R80.reuse, R8, R20 ;  /* 0x000000085014723c */ /* 0x044fec0000041814 */
[C---:B------:R-:W-:Y:S01]  /*13db0*/  HMMA.16816.F32.BF16 R12, R80.reuse, R10, R12 ;  /* 0x0000000a500c723c */ /* 0x040fe2000004180c */
[----:B------:R-:W2:Y:S05]  /*13dc0*/  LDSM.16.M88.4 R8, [R188+0x8000] ;  /* 0x00800000bc08783b */ /* 0x000eaa0000000200 */
[C---:B------:R-:W-:Y:S06]  /*13dd0*/  HMMA.16816.F32.BF16 R76, R80.reuse, R4, R76 ;  /* 0x00000004504c723c */ /* 0x040fec000004184c */
        /* <DEDUP_REMOVED lines=9> */
[C---:B------:R-:W-:Y:S06]  /*13e70*/  HMMA.16816.F32.BF16 R20, R32.reuse, R44, R20 ;  /* 0x0000002c2014723c */ /* 0x040fec0000041814 */
[C---:B------:R-:W-:Y:S01]  /*13e80*/  HMMA.16816.F32.BF16 R12, R32.reuse, R46, R12 ;  /* 0x0000002e200c723c */ /* 0x040fe2000004180c */
[----:B------:R-:W4:Y:S05]  /*13e90*/  LDSM.16.M88.4 R44, [R184+0x2000] ;  /* 0x00200000b82c783b */ /* 0x000f2a0000000200 */
[C---:B------:R-:W-:Y:S06]  /*13ea0*/  HMMA.16816.F32.BF16 R76, R32.reuse, R40, R76 ;  /* 0x00000028204c723c */ /* 0x040fec000004184c */
[C---:B------:R-:W-:Y:S01]  /*13eb0*/  HMMA.16816.F32.BF16 R72, R32.reuse, R42, R72 ;  /* 0x0000002a2048723c */ /* 0x040fe20000041848 */
[----:B------:R-:W4:Y:S05]  /*13ec0*/  LDSM.16.M88.4 R40, [R184+0x2800] ;  /* 0x00280000b828783b */ /* 0x000f2a0000000200 */
[C---:B-1----:R-:W-:Y:S06]  /*13ed0*/  HMMA.16816.F32.BF16 R64, R32.reuse, R36, R64 ;  /* 0x000000242040723c */ /* 0x042fec0000041840 */
[----:B------:R-:W-:Y:S01]  /*13ee0*/  HMMA.16816.F32.BF16 R60, R32, R38, R60 ;  /* 0x00000026203c723c */ /* 0x000fe2000004183c */
[----:B------:R-:W1:Y:S04]  /*13ef0*/  LDSM.16.M88.4 R36, [R184+0x3000] ;  /* 0x00300000b824783b */ /* 0x000e680000000200 */
[----:B------:R-:W1:Y:S01]  /*13f00*/  LDSM.16.M88.4 R32, [R184+0x3800] ;  /* 0x00380000b820783b */ /* 0x000e620000000200 */
[C---:B--2---:R-:W-:Y:S06]  /*13f10*/  HMMA.16816.F32.BF16 R28, R88.reuse, R8, R28 ;  /* 0x00000008581c723c */ /* 0x044fec000004181c */
[C---:B------:R-:W-:Y:S01]  /*13f20*/  HMMA.16816.F32.BF16 R24, R88.reuse, R10, R24 ;  /* 0x0000000a5818723c */ /* 0x040fe20000041818 */
[----:B------:R-:W-:Y:S05]  /*13f30*/  LDSM.16.M88.4 R8, [R194+0x4000] ;  /* 0x00400000c208783b */ /* 0x000fea0000000200 */
[C---:B------:R-:W-:Y:S06]  /*13f40*/  HMMA.16816.F32.BF16 R20, R88.reuse, R4, R20 ;  /* 0x000000045814723c */ /* 0x040fec0000041814 */
[C---:B------:R-:W-:Y:S01]  /*13f50*/  HMMA.16816.F32.BF16 R12, R88.reuse, R6, R12 ;  /* 0x00000006580c723c */ /* 0x040fe2000004180c */
[----:B------:R-:W2:Y:S05]  /*13f60*/  LDSM.16.M88.4 R4, [R193+0xa000] ;  /* 0x00a00000c104783b */ /* 0x000eaa0000000200 */
[C---:B---3--:R-:W-:Y:S06]  /*13f70*/  HMMA.16816.F32.BF16 R76, R88.reuse, R84, R76 ;  /* 0x00000054584c723c */ /* 0x048fec000004184c */
[C---:B------:R-:W-:Y:S06]  /*13f80*/  HMMA.16816.F32.BF16 R72, R88.reuse, R86, R72 ;  /* 0x000000565848723c */ /* 0x040fec0000041848 */
[C---:B------:R-:W-:Y:S06]  /*13f90*/  HMMA.16816.F32.BF16 R64, R88.reuse, R80, R64 ;  /* 0x000000505840723c */ /* 0x040fec0000041840 */
[----:B------:R-:W-:Y:S01]  /*13fa0*/  HMMA.16816.F32.BF16 R60, R88, R82, R60 ;  /* 0x00000052583c723c */ /* 0x000fe2000004183c */
[----:B------:R-:W3:Y:S04]  /*13fb0*/  LDSM.16.M88.4 R80, [R193+0xa800] ;  /* 0x00a80000c150783b */ /* 0x000ee80000000200 */
[----:B------:R-:W-:Y:S01]  /*13fc0*/  LDSM.16.M88.4 R88, [R193+0xb800] ;  /* 0x00b80000c158783b */ /* 0x000fe20000000200 */
[C---:B----4-:R-:W-:Y:S06]  /*13fd0*/  HMMA.16816.F32.BF16 R28, R48.reuse, R44, R28 ;  /* 0x0000002c301c723c */ /* 0x050fec000004181c */
[C---:B------:R-:W-:Y:S01]  /*13fe0*/  HMMA.16816.F32.BF16 R24, R48.reuse, R46, R24 ;  /* 0x0000002e3018723c */ /* 0x040fe20000041818 */
[----:B------:R-:W4:Y:S05]  /*13ff0*/  LDSM.16.M88.4 R44, [R193+0xb000] ;  /* 0x00b00000c12c783b */ /* 0x000f2a0000000200 */
[C---:B------:R-:W-:Y:S06]  /*14000*/  HMMA.16816.F32.BF16 R20, R48.reuse, R40, R20 ;  /* 0x000000283014723c */ /* 0x040fec0000041814 */
[C---:B------:R-:W-:Y:S01]  /*14010*/  HMMA.16816.F32.BF16 R12, R48.reuse, R42, R12 ;  /* 0x0000002a300c723c */ /* 0x040fe2000004180c */
[----:B------:R-:W-:Y:S05]  /*14020*/  LDSM.16.M88.4 R40, [R191+0x4000] ;  /* 0x00400000bf28783b */ /* 0x000fea0000000200 */
[C---:B-1----:R-:W-:Y:S01]  /*14030*/  HMMA.16816.F32.BF16 R84, R48.reuse, R36, R76 ;  /* 0x000000243054723c */ /* 0x042fe2000004184c */
[----:B------:R-:W1:Y:S05]  /*14040*/  LDSM.16.M88.4 R76, [R192+0x4000] ;  /* 0x00400000c04c783b */ /* 0x000e6a0000000200 */
[C---:B------:R-:W-:Y:S01]  /*14050*/  HMMA.16816.F32.BF16 R72, R48.reuse, R38, R72 ;  /* 0x000000263048723c */ /* 0x040fe20000041848 */
[----:B------:R-:W-:Y:S05]  /*14060*/  LDSM.16.M88.4 R36, [R191+0x5000] ;  /* 0x00500000bf24783b */ /* 0x000fea0000000200 */
[C---:B------:R-:W-:Y:S06]  /*14070*/  HMMA.16816.F32.BF16 R64, R48.reuse, R32, R64 ;  /* 0x000000203040723c */ /* 0x040fec0000041840 */
[----:B------:R-:W-:Y:S01]  /*14080*/  HMMA.16816.F32.BF16 R60, R48, R34, R60 ;  /* 0x00000022303c723c */ /* 0x000fe2000004183c */
[----:B------:R-:W1:Y:S04]  /*14090*/  LDSM.16.M88.4 R32, [R191+0x4800] ;  /* 0x00480000bf20783b */ /* 0x000e680000000200 */
[----:B------:R-:W-:Y:S01]  /*140a0*/  LDSM.16.M88.4 R48, [R188+0xa000] ;  /* 0x00a00000bc30783b */ /* 0x000fe20000000200 */
[C---:B--2---:R-:W-:Y:S06]  /*140b0*/  HMMA.16816.F32.BF16 R28, R8.reuse, R4, R28 ;  /* 0x00000004081c723c */ /* 0x044fec000004181c */
[C---:B------:R-:W-:Y:S01]  /*140c0*/  HMMA.16816.F32.BF16 R24, R8.reuse, R6, R24 ;  /* 0x000000060818723c */ /* 0x040fe20000041818 */
[----:B------:R-:W2:Y:S05]  /*140d0*/  LDSM.16.M88.4 R4, [R191+0x5800] ;  /* 0x00580000bf04783b */ /* 0x000eaa0000000200 */
[C---:B---3--:R-:W-:Y:S06]  /*140e0*/  HMMA.16816.F32.BF16 R20, R8.reuse, R80, R20 ;  /* 0x000000500814723c */ /* 0x048fec0000041814 */
[C---:B------:R-:W-:Y:S01]  /*140f0*/  HMMA.16816.F32.BF16 R12, R8.reuse, R82, R12 ;  /* 0x00000052080c723c */ /* 0x040fe2000004180c */
[----:B------:R-:W3:Y:S05]  /*14100*/  LDSM.16.M88.4 R80, [R190+0x4000] ;  /* 0x00400000be50783b */ /* 0x000eea0000000200 */
[C---:B----4-:R-:W-:Y:S06]  /*14110*/  HMMA.16816.F32.BF16 R84, R8.reuse, R44, R84 ;  /* 0x0000002c0854723c */ /* 0x050fec0000041854 */
[C---:B------:R-:W-:Y:S01]  /*14120*/  HMMA.16816.F32.BF16 R72, R8.reuse, R46, R72 ;  /* 0x0000002e0848723c */ /* 0x040fe20000041848 */
[----:B------:R-:W-:Y:S05]  /*14130*/  LDSM.16.M88.4 R44, [R184+0x4000] ;  /* 0x00400000b82c783b */ /* 0x000fea0000000200 */
[C---:B------:R-:W-:Y:S06]  /*14140*/  HMMA.16816.F32.BF16 R64, R8.reuse, R88, R64 ;  /* 0x000000580840723c */ /* 0x040fec0000041840 */
[----:B------:R-:W-:Y:S01]  /*14150*/  HMMA.16816.F32.BF16 R60, R8, R90, R60 ;  /* 0x0000005a083c723c */ /* 0x000fe2000004183c */
[----:B------:R-:W4:Y:S05]  /*14160*/  LDSM.16.M88.4 R8, [R188+0xa800] ;  /* 0x00a80000bc08783b */ /* 0x000f2a0000000200 */
[C---:B-1----:R-:W-:Y:S06]  /*14170*/  HMMA.16816.F32.BF16 R28, R76.reuse, R40, R28 ;  /* 0x000000284c1c723c */ /* 0x042fec000004181c */
[C---:B------:R-:W-:Y:S01]  /*14180*/  HMMA.16816.F32.BF16 R24, R76.reuse, R42, R24 ;  /* 0x0000002a4c18723c */ /* 0x040fe20000041818 */
[----:B------:R-:W1:Y:S05]  /*14190*/  LDSM.16.M88.4 R40, [R188+0xb000] ;  /* 0x00b00000bc28783b */ /* 0x000e6a0000000200 */
[C---:B------:R-:W-:Y:S06]  /*141a0*/  HMMA.16816.F32.BF16 R20, R76.reuse, R32, R20 ;  /* 0x000000204c14723c */ /* 0x040fec0000041814 */
[C---:B------:R-:W-:Y:S01]  /*141b0*/  HMMA.16816.F32.BF16 R88, R76.reuse, R36, R84 ;  /* 0x000000244c58723c */ /* 0x040fe20000041854 */
[----:B------:R-:W1:Y:S05]  /*141c0*/  LDSM.16.M88.4 R84, [R189+0x4000] ;  /* 0x00400000bd54783b */ /* 0x000e6a0000000200 */
[C---:B------:R-:W-:Y:S01]  /*141d0*/  HMMA.16816.F32.BF16 R12, R76.reuse, R34, R12 ;  /* 0x000000224c0c723c */ /* 0x040fe2000004180c */
[----:B------:R-:W1:Y:S05]  /*141e0*/  LDSM.16.M88.4 R32, [R188+0xb800] ;  /* 0x00b80000bc20783b */ /* 0x000e6a0000000200 */
[C---:B------:R-:W-:Y:S01]  /*141f0*/  HMMA.16816.F32.BF16 R72, R76.reuse, R38, R72 ;  /* 0x000000264c48723c */ /* 0x040fe20000041848 */
[----:B------:R-:W1:Y:S05]  /*14200*/  LDSM.16.M88.4 R36, [R184+0x4800] ;  /* 0x00480000b824783b */ /* 0x000e6a0000000200 */
[C---:B--2---:R-:W-:Y:S06]  /*14210*/  HMMA.16816.F32.BF16 R64, R76.reuse, R4, R64 ;  /* 0x000000044c40723c */ /* 0x044fec0000041840 */
[----:B------:R-:W-:Y:S01]  /*14220*/  HMMA.16816.F32.BF16 R60, R76, R6, R60 ;  /* 0x000000064c3c723c */ /* 0x000fe2000004183c */
[----:B------:R-:W2:Y:S05]  /*14230*/  LDSM.16.M88.4 R4, [R184+0x5000] ;  /* 0x00500000b804783b */ /* 0x000eaa0000000200 */
[C---:B---3--:R-:W-:Y:S06]  /*14240*/  HMMA.16816.F32.BF16 R24, R80.reuse, R50, R24 ;  /* 0x000000325018723c */ /* 0x048fec0000041818 */
[C---:B----4-:R-:W-:Y:S06]  /*14250*/  HMMA.16816.F32.BF16 R20, R80.reuse, R8, R20 ;  /* 0x000000085014723c */ /* 0x050fec0000041814 */
[C---:B------:R-:W-:Y:S06]  /*14260*/  HMMA.16816.F32.BF16 R28, R80.reuse, R48, R28 ;  /* 0x00000030501c723c */ /* 0x040fec000004181c */
[----:B------:R-:W-:Y:S01]  /*14270*/  HMMA.16816.F32.BF16 R12, R80, R10, R12 ;  /* 0x0000000a500c723c */ /* 0x000fe2000004180c */
[----:B------:R-:W3:Y:S01]  /*14280*/  LDSM.16.M88.4 R8, [R184+0x5800] ;  /* 0x00580000b808783b */ /* 0x000ee20000000200 */
[----:B------:R-:W-:-:S04]  /*14290*/  DEPBAR.LE SB0, 0x0 ;  /* 0x000080000000791a */ /* 0x000fc80000000000 */
[C---:B-1----:R-:W-:Y:S06]  /*142a0*/  HMMA.16816.F32.BF16 R72, R80.reuse, R42, R72 ;  /* 0x0000002a5048723c */ /* 0x042fec0000041848 */
[----:B------:R-:W-:Y:S06]  /*142b0*/  HMMA.16816.F32.BF16 R88, R80, R40, R88 ;  /* 0x000000285058723c */ /* 0x000fec0000041858 */
[----:B------:R-:W-:Y:S06]  /*142c0*/  HMMA.16816.F32.BF16 R24, R84, R46, R24 ;  /* 0x0000002e5418723c */ /* 0x000fec0000041818 */
[C---:B------:R-:W-:Y:S06]  /*142d0*/  HMMA.16816.F32.BF16 R64, R80.reuse, R32, R64 ;  /* 0x000000205040723c */ /* 0x040fec0000041840 */
[----:B------:R-:W-:Y:S01]  /*142e0*/  HMMA.16816.F32.BF16 R60, R80, R34, R60 ;  /* 0x00000022503c723c */ /* 0x000fe2000004183c */
[----:B------:R-:W-:-:S05]  /*142f0*/  VIADD R32, R3, 0xffffffc0 ;  /* 0xffffffc003207836 */ /* 0x000fca0000000000 */
[----:B------:R-:W-:Y:S01]  /*14300*/  HMMA.16816.F32.BF16 R20, R84, R36, R20 ;  /* 0x000000245414723c */ /* 0x000fe20000041814 */
[----:B------:R-:W-:Y:S01]  /*14310*/  ISETP.GE.AND P1, PT, R32, R69, PT ;  /* 0x000000452000720c */ /* 0x000fe20003f26270 */
[----:B------:R-:W-:-:S04]  /*14320*/  VIADD R32, R3, 0xffffffd1 ;  /* 0xffffffd103207836 */ /* 0x000fc80000000000 */
[C---:B------:R-:W-:Y:S01]  /*14330*/  HMMA.16816.F32.BF16 R28, R84.reuse, R44, R28 ;  /* 0x0000002c541c723c */ /* 0x040fe2000004181c */
[----:B------:R-:W-:Y:S02]  /*14340*/  FSEL R26, R26, -INF , !P6 ;  /* 0xff8000001a1a7808 */ /* 0x000fe40007000000 */
[----:B------:R-:W-:Y:S02]  /*14350*/  FSEL R36, R24, -INF , !P6 ;  /* 0xff80000018247808 */ /* 0x000fe40007000000 */
[-C--:B------:R-:W-:Y:S01]  /*14360*/  ISETP.GE.AND P6, PT, R0, R69.reuse, PT ;  /* 0x000000450000720c */ /* 0x080fe20003fc6270 */
[----:B--2---:R-:W-:Y:S01]  /*14370*/  HMMA.16816.F32.BF16 R72, R84, R6, R72 ;  /* 0x000000065448723c */ /* 0x004fe20000041848 */
[----:B------:R-:W-:Y:S01]  /*14380*/  VIADD R0, R3, 0xffffffe9 ;  /* 0xffffffe903007836 */ /* 0x000fe20000000000 */
[----:B------:R-:W-:Y:S02]  /*14390*/  ISETP.GE.AND P3, PT, R32, R69, PT ;  /* 0x000000452000720c */ /* 0x000fe40003f66270 */
[----:B------:R-:W-:-:S02]  /*143a0*/  FSEL R24, R27, -INF , !P5 ;  /* 0xff8000001b187808 */ /* 0x000fc40006800000 */
[C---:B------:R-:W-:Y:S06]  /*143b0*/  HMMA.16816.F32.BF16 R12, R84.reuse, R38, R12 ;  /* 0x00000026540c723c */ /* 0x040fec000004180c */
[C---:B------:R-:W-:Y:S01]  /*143c0*/  HMMA.16816.F32.BF16 R88, R84.reuse, R4, R88 ;  /* 0x000000045458723c */ /* 0x040fe20000041858 */
[----:B------:R-:W-:Y:S02]  /*143d0*/  FSEL R22, R22, -INF , !P4 ;  /* 0xff80000016167808 */ /* 0x000fe40006000000 */
[----:B------:R-:W-:Y:S02]  /*143e0*/  FSEL R20, R20, -INF , !P4 ;  /* 0xff80000014147808 */ /* 0x000fe40006000000 */
[----:B------:R-:W-:Y:S01]  /*143f0*/  ISETP.GE.AND P4, PT, R0, R69, PT ;  /* 0x000000450000720c */ /* 0x000fe20003f86270 */
[----:B---3--:R-:W-:Y:S01]  /*14400*/  HMMA.16816.F32.BF16 R64, R84, R8, R64 ;  /* 0x000000085440723c */ /* 0x008fe20000041840 */
[C---:B------:R-:W-:Y:S01]  /*14410*/  VIADD R4, R3.reuse, 0xffffffe0 ;  /* 0xffffffe003047836 */ /* 0x040fe20000000000 */
[----:B------:R-:W-:Y:S01]  /*14420*/  FSEL R32, R28, -INF , !P1 ;  /* 0xff8000001c207808 */ /* 0x000fe20004800000 */
[----:B------:R-:W-:Y:S01]  /*14430*/  VIADD R0, R3, 0xfffffff1 ;  /* 0xfffffff103007836 */ /* 0x000fe20000000000 */
[----:B------:R-:W-:-:S02]  /*14440*/  FSEL R28, R31, -INF , !P0 ;  /* 0xff8000001f1c7808 */ /* 0x000fc40004000000 */
[----:B------:R-:W-:Y:S01]  /*14450*/  HMMA.16816.F32.BF16 R60, R84, R10, R60 ;  /* 0x0000000a543c723c */ /* 0x000fe2000004183c */
[----:B------:R-:W-:Y:S02]  /*14460*/  FSEL R34, R29, -INF , !P0 ;  /* 0xff8000001d227808 */ /* 0x000fe40004000000 */
[----:B------:R-:W-:Y:S01]  /*14470*/  ISETP.GE.AND P0, PT, R4, R69, PT ;  /* 0x000000450400720c */ /* 0x000fe20003f06270 */
[----:B------:R-:W-:Y:S01]  /*14480*/  VIADD R4, R3, 0xffffffe8 ;  /* 0xffffffe803047836 */ /* 0x000fe20000000000 */
[----:B------:R-:W-:Y:S02]  /*14490*/  FSEL R172, R75, -INF , !P4 ;  /* 0xff8000004bac7808 */ /* 0x000fe40006000000 */
[----:B------:R-:W-:Y:S01]  /*144a0*/  FSEL R224, R73, -INF , !P4 ;  /* 0xff80000049e07808 */ /* 0x000fe20006000000 */
[----:B------:R-:W-:Y:S01]  /*144b0*/  VIADD R10, R3, 0xfffffff8 ;  /* 0xfffffff8030a7836 */ /* 0x000fe20000000000 */
[----:B------:R-:W-:Y:S02]  /*144c0*/  ISETP.GE.AND P4, PT, R133, 0x2, PT ;  /* 0x000000028500780c */ /* 0x000fe40003f86270 */
[----:B------:R-:W-:-:S02]  /*144d0*/  FSEL R38, R25, -INF , !P5 ;  /* 0xff80000019267808 */ /* 0x000fc40006800000 */
[-C--:B------:R-:W-:Y:S01]  /*144e0*/  ISETP.GE.AND P5, PT, R4, R69.reuse, PT ;  /* 0x000000450400720c */ /* 0x080fe20003fa6270 */
[C---:B------:R-:W-:Y:S01]  /*144f0*/  VIADD R4, R3.reuse, 0xfffffff0 ;  /* 0xfffffff003047836 */ /* 0x040fe20000000000 */
[----:B------:R-:W-:Y:S02]  /*14500*/  FSEL R30, R30, -INF , !P1 ;  /* 0xff8000001e1e7808 */ /* 0x000fe40004800000 */
[----:B------:R-:W-:Y:S01]  /*14510*/  FSEL R6, R14, -INF , !P2 ;  /* 0xff8000000e067808 */ /* 0x000fe20005000000 */
[----:B------:R-:W-:Y:S01]  /*14520*/  VIADD R14, R3, 0xfffffff9 ;  /* 0xfffffff9030e7836 */ /* 0x000fe20000000000 */
[----:B------:R-:W-:Y:S02]  /*14530*/  ISETP.GE.AND P1, PT, R18, R69, PT ;  /* 0x000000451200720c */ /* 0x000fe40003f26270 */
[----:B------:R-:W-:Y:S02]  /*14540*/  FSEL R8, R23, -INF , !P3 ;  /* 0xff80000017087808 */ /* 0x000fe40005800000 */
[----:B------:R-:W-:-:S02]  /*14550*/  FSEL R18, R21, -INF , !P3 ;  /* 0xff80000015127808 */ /* 0x000fc40005800000 */
[----:B------:R-:W-:Y:S02]  /*14560*/  FSEL R12, R12, -INF , !P2 ;  /* 0xff8000000c0c7808 */ /* 0x000fe40005000000 */
[-C--:B------:R-:W-:Y:S02]  /*14570*/  ISETP.GE.AND P3, PT, R4, R69.reuse, PT ;  /* 0x000000450400720c */ /* 0x080fe40003f66270 */
[----:B------:R-:W-:Y:S02]  /*14580*/  ISETP.GE.AND P2, PT, R0, R69, PT ;  /* 0x000000450000720c */ /* 0x000fe40003f46270 */
[----:B------:R-:W-:Y:S02]  /*14590*/  FSEL R4, R15, -INF , !P1 ;  /* 0xff8000000f047808 */ /* 0x000fe40004800000 */
        /* <DEDUP_REMOVED lines=13> */
[----:B------:R-:W-:-:S02]  /*14670*/  FSEL R164, R62, -INF , !P1 ;  /* 0xff8000003ea47808 */ /* 0x000fc40004800000 */
[----:B------:R-:W-:Y:S02]  /*14680*/  FSEL R173, R60, -INF , !P1 ;  /* 0xff8000003cad7808 */ /* 0x000fe40004800000 */
[----:B------:R-:W-:Y:S02]  /*14690*/  FSEL R162, R63, -INF , !P0 ;  /* 0xff8000003fa27808 */ /* 0x000fe40004000000 */
[----:B------:R-:W-:Y:S01]  /*146a0*/  FSEL R171, R61, -INF , !P0 ;  /* 0xff8000003dab7808 */ /* 0x000fe20004000000 */
[----:B------:R-:W-:Y:S06]  /*146b0*/  BAR.SYNC.DEFER_BLOCKING 0x0 ;  /* 0x0000000000007b1d */ /* 0x000fec0000010000 */
[----:B------:R-:W-:Y:S05]  /*146c0*/  @!P4 BRA `(.L_x_1063) ;  /* 0x000000080098c947 */ /* 0x000fea0003800000 */
[----:B------:R-:W-:Y:S01]  /*146d0*/  ISETP.NE.U32.AND P0, PT, R212, RZ, PT ;  /* 0x000000ffd400720c */ /* 0x000fe20003f05070 */
[----:B------:R-:W-:Y:S03]  /*146e0*/  BSSY B0, `(.L_x_1064) ;  /* 0x0000042000007945 */ /* 0x000fe60003800000 */
[----:B------:R-:W-:-:S13]  /*146f0*/  ISETP.NE.AND.EX P0, PT, R213, RZ, PT, P0 ;  /* 0x000000ffd500720c */ /* 0x000fda0003f05300 */
[----:B------:R-:W-:Y:S05]  /*14700*/  @!P0 BRA `(.L_x_1065) ;  /* 0x0000000000f08947 */ /* 0x000fea0003800000 */
[----:B------:R-:W2:Y:S01]  /*14710*/  LD.E R14, desc[UR6][R16.64+0x170] ;  /* 0x00017006100e7980 */ /* 0x000ea2000c101900 */
[C---:B------:R-:W-:Y:S02]  /*14720*/  IADD3 R11, R2.reuse, -0x40, RZ ;  /* 0xffffffc0020b7810 */ /* 0x040fe40007ffe0ff */
[----:B------:R-:W-:Y:S02]  /*14730*/  IABS R5, R2 ;  /* 0x0000000200057213 */ /* 0x000fe40000000000 */
[----:B------:R-:W-:Y:S02]  /*14740*/  IABS R3, R11 ;  /* 0x0000000b00037213 */ /* 0x000fe40000000000 */
[-C--:B--2---:R-:W-:Y:S02]  /*14750*/  IABS R7, R14.reuse ;  /* 0x0000000e00077213 */ /* 0x084fe40000000000 */
[-C--:B------:R-:W-:Y:S02]  /*14760*/  IABS R10, R14.reuse ;  /* 0x0000000e000a7213 */ /* 0x080fe40000000000 */
[----:B------:R-:W1:Y:S01]  /*14770*/  I2F.RP R9, R7 ;  /* 0x0000000700097306 */ /* 0x000e620000209400 */
[----:B------:R-:W-:-:S02]  /*14780*/  LOP3.LUT R2, R2, R14, RZ, 0x3c, !PT ;  /* 0x0000000e02027212 */ /* 0x000fc400078e3cff */
[----:B------:R-:W-:Y:S02]  /*14790*/  IADD3 R10, RZ, -R10, RZ ;  /* 0x8000000aff0a7210 */ /* 0x000fe40007ffe0ff */
[-C--:B------:R-:W-:Y:S02]  /*147a0*/  LOP3.LUT R11, R11, R14.reuse, RZ, 0x3c, !PT ;  /* 0x0000000e0b0b7212 */ /* 0x080fe400078e3cff */
[----:B------:R-:W-:Y:S02]  /*147b0*/  ISETP.GE.AND P2, PT, R2, RZ, PT ;  /* 0x000000ff0200720c */ /* 0x000fe40003f46270 */
[----:B------:R-:W-:Y:S02]  /*147c0*/  ISETP.GE.AND P0, PT, R11, RZ, PT ;  /* 0x000000ff0b00720c */ /* 0x000fe40003f06270 */
[----:B------:R-:W-:Y:S01]  /*147d0*/  LOP3.LUT R2, RZ, R14, RZ, 0x33, !PT ;  /* 0x0000000eff027212 */ /* 0x000fe200078e33ff */
[----:B-1----:R-:W1:Y:S02]  /*147e0*/  MUFU.RCP R42, R9 ;  /* 0x00000009002a7308 */ /* 0x002e640000001000 */
[----:B-1----:R-:W-:-:S06]  /*147f0*/  VIADD R42, R42, 0xffffffe ;  /* 0x0ffffffe2a2a7836 */ /* 0x002fcc0000000000 */
[----:B------:R-:W1:Y:S02]  /*14800*/  F2I.FTZ.U32.TRUNC.NTZ R43, R42 ;  /* 0x0000002a002b7305 */ /* 0x000e64000021f000 */
[----:B-1----:R-:W-:Y:S02]  /*14810*/  IMAD.MOV R40, RZ, RZ, -R43 ;  /* 0x000000ffff287224 */ /* 0x002fe400078e0a2b */
[----:B------:R-:W-:Y:S02]  /*14820*/  IMAD.MOV.U32 R42, RZ, RZ, RZ ;  /* 0x000000ffff2a7224 */ /* 0x000fe400078e00ff */
[----:B------:R-:W-:-:S04]  /*14830*/  IMAD R40, R40, R7, RZ ;  /* 0x0000000728287224 */ /* 0x000fc800078e02ff */
[----:B------:R-:W-:Y:S02]  /*14840*/  IMAD.HI.U32 R40, R43, R40, R42 ;  /* 0x000000282b287227 */ /* 0x000fe400078e002a */
[----:B------:R-:W2:Y:S04]  /*14850*/  LD.E.64 R42, desc[UR6][R16.64+0x20] ;  /* 0x00002006102a7980 */ /* 0x000ea8000c101b00 */
[----:B------:R-:W-:-:S04]  /*14860*/  IMAD.HI.U32 R13, R40, R5, RZ ;  /* 0x00000005280d7227 */ /* 0x000fc800078e00ff */
[----:B------:R-:W-:-:S04]  /*14870*/  IMAD.HI.U32 R9, R40, R3, RZ ;  /* 0x0000000328097227 */ /* 0x000fc800078e00ff */
[-C--:B------:R-:W-:Y:S02]  /*14880*/  IMAD R40, R13, R10.reuse, R5 ;  /* 0x0000000a0d287224 */ /* 0x080fe400078e0205 */
[----:B------:R-:W-:-:S03]  /*14890*/  IMAD R10, R9, R10, R3 ;  /* 0x0000000a090a7224 */ /* 0x000fc600078e0203 */
[C---:B------:R-:W-:Y:S02]  /*148a0*/  ISETP.GT.U32.AND P3, PT, R7.reuse, R40, PT ;  /* 0x000000280700720c */ /* 0x040fe40003f64070 */
[----:B------:R-:W-:-:S11]  /*148b0*/  ISETP.GT.U32.AND P1, PT, R7, R10, PT ;  /* 0x0000000a0700720c */ /* 0x000fd60003f24070 */
[----:B------:R-:W-:Y:S02]  /*148c0*/  @!P3 IMAD.IADD R40, R40, 0x1, -R7 ;  /* 0x000000012828b824 */ /* 0x000fe400078e0a07 */
[-C--:B------:R-:W-:Y:S01]  /*148d0*/  @!P1 IADD3 R10, R10, -R7.reuse, RZ ;  /* 0x800000070a0a9210 */ /* 0x080fe20007ffe0ff */
[----:B------:R-:W-:Y:S01]  /*148e0*/  @!P3 VIADD R13, R13, 0x1 ;  /* 0x000000010d0db836 */ /* 0x000fe20000000000 */
[----:B------:R-:W-:Y:S02]  /*148f0*/  @!P1 IADD3 R9, R9, 0x1, RZ ;  /* 0x0000000109099810 */ /* 0x000fe40007ffe0ff */
[-C--:B------:R-:W-:Y:S02]  /*14900*/  ISETP.GE.U32.AND P6, PT, R40, R7.reuse, PT ;  /* 0x000000072800720c */ /* 0x080fe40003fc6070 */
[----:B------:R-:W-:Y:S01]  /*14910*/  ISETP.GE.U32.AND P5, PT, R10, R7, PT ;  /* 0x000000070a00720c */ /* 0x000fe20003fa6070 */
[----:B------:R-:W3:Y:S01]  /*14920*/  LD.E.64 R40, desc[UR6][R16.64+0x38] ;  /* 0x0000380610287980 */ /* 0x000ee2000c101b00 */
[----:B------:R-:W-:-:S09]  /*14930*/  ISETP.NE.AND P1, PT, R14, RZ, PT ;  /* 0x000000ff0e00720c */ /* 0x000fd20003f25270 */
[----:B------:R-:W-:Y:S02]  /*14940*/  @P6 VIADD R13, R13, 0x1 ;  /* 0x000000010d0d6836 */ /* 0x000fe40000000000 */
[----:B------:R-:W-:Y:S02]  /*14950*/  @P5 IADD3 R9, R9, 0x1, RZ ;  /* 0x0000000109095810 */ /* 0x000fe40007ffe0ff */
[----:B------:R-:W-:Y:S02]  /*14960*/  @!P2 IMAD.MOV R13, RZ, RZ, -R13 ;  /* 0x000000ffff0da224 */ /* 0x000fe400078e0a0d */
[----:B------:R-:W-:-:S03]  /*14970*/  @!P0 IADD3 R9, -R9, RZ, RZ ;  /* 0x000000ff09098210 */ /* 0x000fc60007ffe1ff */
[C---:B------:R-:W-:Y:S02]  /*14980*/  SEL R5, R2.reuse, R13, !P1 ;  /* 0x0000000d02057207 */ /* 0x040fe40004800000 */
[----:B------:R-:W-:-:S03]  /*14990*/  SEL R7, R2, R9, !P1 ;  /* 0x0000000902077207 */ /* 0x000fc60004800000 */
[----:B------:R-:W-:-:S04]  /*149a0*/  IMAD.WIDE R46, R5, 0x4, R212 ;  /* 0x00000004052e7825 */ /* 0x000fc800078e02d4 */
[----:B------:R-:W-:Y:S01]  /*149b0*/  IMAD.WIDE R44, R7, 0x4, R212 ;  /* 0x00000004072c7825 */ /* 0x000fe200078e02d4 */
[----:B------:R-:W4:Y:S04]  /*149c0*/  LD.E R3, desc[UR6][R46.64] ;  /* 0x000000062e037980 */ /* 0x000f28000c101900 */
[----:B------:R-:W4:Y:S01]  /*149d0*/  LD.E R2, desc[UR6][R44.64] ;  /* 0x000000062c027980 */ /* 0x000f22000c101900 */
[----:B------:R-:W-:-:S04]  /*149e0*/  IMAD.IADD R5, R5, 0x1, -R7 ;  /* 0x0000000105057824 */ /* 0x000fc800078e0a07 */
[----:B------:R-:W-:-:S05]  /*149f0*/  IMAD R14, R14, R5, -0x40 ;  /* 0xffffffc00e0e7424 */ /* 0x000fca00078e0205 */
[----:B------:R-:W-:Y:S01]  /*14a00*/  SHF.R.S32.HI R10, RZ, 0x1f, R14 ;  /* 0x0000001fff0a7819 */ /* 0x000fe2000001140e */
[-C--:B---3--:R-:W-:Y:S02]  /*14a10*/  IMAD R5, R41, R14.reuse, RZ ;  /* 0x0000000e29057224 */ /* 0x088fe400078e02ff */
[----:B------:R-:W-:-:S04]  /*14a20*/  IMAD.WIDE.U32 R14, R40, R14, RZ ;  /* 0x0000000e280e7225 */ /* 0x000fc800078e00ff */
[----:B------:R-:W-:-:S04]  /*14a30*/  IMAD R5, R40, R10, R5 ;  /* 0x0000000a28057224 */ /* 0x000fc800078e0205 */
[----:B------:R-:W-:Y:S01]  /*14a40*/  IMAD.IADD R15, R15, 0x1, R5 ;  /* 0x000000010f0f7824 */ /* 0x000fe200078e0205 */
[----:B----4-:R-:W-:-:S04]  /*14a50*/  IADD3 R2, -R3, R2, RZ ;  /* 0x0000000203027210 */ /* 0x010fc80007ffe1ff */
[----:B------:R-:W-:Y:S01]  /*14a60*/  SHF.R.S32.HI R7, RZ, 0x1f, R2 ;  /* 0x0000001fff077819 */ /* 0x000fe20000011402 */
[----:B--2---:R-:W-:Y:S02]  /*14a70*/  IMAD R3, R43, R2, RZ ;  /* 0x000000022b037224 */ /* 0x004fe400078e02ff */
[----:B------:R-:W-:-:S04]  /*14a80*/  IMAD.WIDE.U32 R14, R2, R42, R14 ;  /* 0x0000002a020e7225 */ /* 0x000fc800078e000e */
[----:B------:R-:W-:Y:S02]  /*14a90*/  IMAD R3, R42, R7, R3 ;  /* 0x000000072a037224 */ /* 0x000fe400078e0203 */
[----:B------:R-:W-:-:S03]  /*14aa0*/  IMAD.MOV.U32 R2, RZ, RZ, R14 ;  /* 0x000000ffff027224 */ /* 0x000fc600078e000e */
[----:B------:R-:W-:Y:S01]  /*14ab0*/  IADD3 R3, R15, R3, RZ ;  /* 0x000000030f037210 */ /* 0x000fe20007ffe0ff */
[----:B------:R-:W-:Y:S05]  /*14ac0*/  BRA `(.L_x_1066) ;  /* 0x00000000000c7947 */ /* 0x000fea0003800000 */
.L_x_1065:
[----:B------:R-:W2:Y:S02]  /*14ad0*/  LD.E R2, desc[UR6][R16.64+0x38] ;  /* 0x0000380610027980 */ /* 0x000ea4000c101900 */
[----:B--2---:R-:W-:-:S04]  /*14ae0*/  LEA R2, -R2, RZ, 0x6 ;  /* 0x000000ff02027211 */ /* 0x004fc800078e31ff */
[----:B------:R-:W-:Y:S02]  /*14af0*/  SHF.R.S32.HI R3, RZ, 0x1f, R2 ;  /* 0x0000001fff037819 */ /* 0x000fe40000011402 */
.L_x_1066:
[----:B------:R-:W-:Y:S05]  /*14b00*/  BSYNC B0 ;  /* 0x0000000000007941 */ /* 0x000fea0003800000 */
.L_x_1064:
[C---:B------:R-:W-:Y:S02]  /*14b10*/  LOP3.LUT P3, RZ, R214.reuse, 0x2, RZ, 0xc0, !PT ;  /* 0x00000002d6ff7812 */ /* 0x040fe4000786c0ff */
[C---:B------:R-:W-:Y:S02]  /*14b20*/  LOP3.LUT P2, RZ, R214.reuse, 0x4, RZ, 0xc0, !PT ;  /* 0x00000004d6ff7812 */ /* 0x040fe4000784c0ff */
[----:B------:R-:W-:Y:S02]  /*14b30*/  LOP3.LUT P6, RZ, R214, 0x1, RZ, 0xc0, !PT ;  /* 0x00000001d6ff7812 */ /* 0x000fe400078cc0ff */
[C---:B------:R-:W-:Y:S02]  /*14b40*/  IADD3 R157, P5, R2.reuse, R156, RZ ;  /* 0x0000009c029d7210 */ /* 0x040fe40007fbe0ff */
[C---:B------:R-:W-:Y:S02]  /*14b50*/  LEA R40, P1, R2.reuse, R204, 0x1 ;  /* 0x000000cc02287211 */ /* 0x040fe400078208ff */
[C---:B------:R-:W-:Y:S01]  /*14b60*/  IADD3 R10, P0, R2.reuse, R201, RZ ;  /* 0x000000c9020a7210 */ /* 0x040fe20007f1e0ff */
[----:B------:R-:W-:Y:S01]  /*14b70*/  IMAD.X R154, R3, 0x1, R155, P5 ;  /* 0x00000001039a7824 */ /* 0x000fe200028e069b */
[----:B------:R-:W-:-:S02]  /*14b80*/  LEA.HI.X R41, R2, R203, R3, 0x1, P1 ;  /* 0x000000cb02297211 */ /* 0x000fc400008f0c03 */
[-C--:B------:R-:W-:Y:S01]  /*14b90*/  @P3 LEA R14, P5, R157, R158.reuse, 0x1 ;  /* 0x0000009e9d0e3211 */ /* 0x080fe200078a08ff */
[----:B------:R-:W-:Y:S01]  /*14ba0*/  IMAD.X R3, R3, 0x1, R202, P0 ;  /* 0x0000000103037824 */ /* 0x000fe200000e06ca */
[C---:B------:R-:W-:Y:S01]  /*14bb0*/  @P2 LEA R42, P1, R157.reuse, R158, 0x1 ;  /* 0x0000009e9d2a2211 */ /* 0x040fe200078208ff */
[----:B------:R-:W-:Y:S01]  /*14bc0*/  @!PT LDS RZ, [RZ] ;  /* 0x00000000fffff984 */ /* 0x000fe20000000800 */
[----:B------:R-:W-:Y:S01]  /*14bd0*/  @!PT LDS RZ, [RZ] ;  /* 0x00000000fffff984 */ /* 0x000fe20000000800 */
[----:B------:R-:W-:Y:S01]  /*14be0*/  @!PT LDS RZ, [RZ] ;  /* 0x00000000fffff984 */ /* 0x000fe20000000800 */
[----:B------:R1:W-:Y:S01]  /*14bf0*/  @P6 LDGSTS.E.BYPASS.LTC128B.128 [R211+0x6000], desc[UR6][R40.64] ;  /* 0x0600000028d36fae */ /* 0x0003e2000b901d46 */
[C-C-:B------:R-:W-:Y:S02]  /*14c00*/  @P3 LEA.HI.X R15, R157.reuse, R159, R154.reuse, 0x1, P5 ;  /* 0x0000009f9d0f3211 */ /* 0x140fe400028f0c9a */
[C---:B------:R-:W-:Y:S01]  /*14c10*/  IADD3 R5, P5, R10.reuse, R201, RZ ;  /* 0x000000c90a057210 */ /* 0x040fe20007fbe0ff */
[----:B------:R1:W-:Y:S01]  /*14c20*/  @!P6 STS.128 [R211+0x6000], RZ ;  /* 0x006000ffd300e388 */ /* 0x0003e20000000c00 */
[CC--:B------:R-:W-:Y:S02]  /*14c30*/  @P6 LEA R44, P0, R10.reuse, R204.reuse, 0x1 ;  /* 0x000000cc0a2c6211 */ /* 0x0c0fe400078008ff */
[----:B------:R-:W-:Y:S01]  /*14c40*/  @P2 LEA.HI.X R43, R157, R159, R154, 0x1, P1 ;  /* 0x0000009f9d2b2211 */ /* 0x000fe200008f0c9a */
[----:B------:R-:W-:Y:S01]  /*14c50*/  IMAD.X R2, R3, 0x1, R202, P5 ;  /* 0x0000000103027824 */ /* 0x000fe200028e06ca */
[C---:B------:R-:W-:Y:S01]  /*14c60*/  @P6 LEA.HI.X R45, R10.reuse, R203, R3, 0x1, P0 ;  /* 0x000000cb0a2d6211 */ /* 0x040fe200000f0c03 */
[----:B------:R-:W-:Y:S01]  /*14c70*/  @!PT LDS RZ, [RZ] ;  /* 0x00000000fffff984 */ /* 0x000fe20000000800 */
[----:B------:R-:W-:Y:S01]  /*14c80*/  @!PT LDS RZ, [RZ] ;  /* 0x00000000fffff984 */ /* 0x000fe20000000800 */
[----:B------:R-:W-:Y:S01]  /*14c90*/  @!PT LDS RZ, [RZ] ;  /* 0x00000000fffff984 */ /* 0x000fe20000000800 */
[----:B------:R1:W-:Y:S01]  /*14ca0*/  @P3 LDGSTS.E.BYPASS.LTC128B.128 [R211+0x8000], desc[UR6][R14.64+0x80] ;  /* 0x080000800ed33fae */ /* 0x0003e2000b901d46 */
[----:B------:R-:W-:-:S02]  /*14cb0*/  @P3 LEA R48, P1, R10, R204, 0x1 ;  /* 0x000000cc0a303211 */ /* 0x000fc400078208ff */
[CC--:B------:R-:W-:Y:S01]  /*14cc0*/  @P2 LEA R46, P0, R10.reuse, R204.reuse, 0x1 ;  /* 0x000000cc0a2e2211 */ /* 0x0c0fe200078008ff */
[----:B------:R1:W-:Y:S01]  /*14cd0*/  @!P3 STS.128 [R211+0x8000], RZ ;  /* 0x008000ffd300b388 */ /* 0x0003e20000000c00 */
[CC--:B------:R-:W-:Y:S02]  /*14ce0*/  @P6 LEA R50, P5, R5.reuse, R204.reuse, 0x1 ;  /* 0x000000cc05326211 */ /* 0x0c0fe400078a08ff */
[CCC-:B------:R-:W-:Y:S01]  /*14cf0*/  @P3 LEA.HI.X R49, R10.reuse, R203.reuse, R3.reuse, 0x1, P1 ;  /* 0x000000cb0a313211 */ /* 0x1c0fe200008f0c03 */
[----:B------:R-:W-:Y:S01]  /*14d00*/  @!PT LDS RZ, [RZ] ;  /* 0x00000000fffff984 */ /* 0x000fe20000000800 */
[----:B------:R-:W-:Y:S01]  /*14d10*/  @!PT LDS RZ, [RZ] ;  /* 0x00000000fffff984 */ /* 0x000fe20000000800 */
[----:B------:R-:W-:Y:S01]  /*14d20*/  @!PT LDS RZ, [RZ] ;  /* 0x00000000fffff984 */ /* 0x000fe20000000800 */
[----:B------:R1:W-:Y:S01]  /*14d30*/  @P2 LDGSTS.E.BYPASS.LTC128B.128 [R211+0xa000], desc[UR6][R42.64+0x100] ;  /* 0x0a0001002ad32fae */ /* 0x0003e2000b901d46 */
[-C--:B------:R-:W-:Y:S02]  /*14d40*/  @P2 LEA.HI.X R47, R10, R203.reuse, R3, 0x1, P0 ;  /* 0x000000cb0a2f2211 */ /* 0x080fe400000f0c03 */
[C---:B------:R-:W-:Y:S01]  /*14d50*/  @P6 LEA.HI.X R51, R5.reuse, R203, R2, 0x1, P5 ;  /* 0x000000cb05336211 */ /* 0x040fe200028f0c02 */
[----:B------:R1:W-:Y:S01]  /*14d60*/  @!P2 STS.128 [R211+0xa000], RZ ;  /* 0x00a000ffd300a388 */ /* 0x0003e20000000c00 */
[----:B------:R-:W-:-:S02]  /*14d70*/  @P3 LEA R52, P1, R5, R204, 0x1 ;  /* 0x000000cc05343211 */ /* 0x000fc400078208ff */
[CC--:B------:R-:W-:Y:S01]  /*14d80*/  @P2 LEA R10, P0, R5.reuse, R204.reuse, 0x1 ;  /* 0x000000cc050a2211 */ /* 0x0c0fe200078008ff */
[----:B------:R-:W-:Y:S01]  /*14d90*/  @!PT LDS RZ, [RZ] ;  /* 0x00000000fffff984 */ /* 0x000fe20000000800 */
[----:B------:R-:W-:Y:S01]  /*14da0*/  @!PT LDS RZ, [RZ] ;  /* 0x00000000fffff984 */ /* 0x000fe20000000800 */
[----:B------:R-:W-:Y:S01]  /*14db0*/  @!PT LDS RZ, [RZ] ;  /* 0x00000000fffff984 */ /* 0x000fe20000000800 */
[----:B------:R1:W-:Y:S01]  /*14dc0*/  @P6 LDGSTS.E.BYPASS.LTC128B.128 [R211+0x6800], desc[UR6][R44.64] ;  /* 0x068000002cd36fae */ /* 0x0003e2000b901d46 */
[C---:B------:R-:W-:Y:S02]  /*14dd0*/  IADD3 R3, P5, R5.reuse, R201, RZ ;  /* 0x000000c905037210 */ /* 0x040fe40007fbe0ff */
[CCC-:B------:R-:W-:Y:S01]  /*14de0*/  @P3 LEA.HI.X R53, R5.reuse, R203.reuse, R2.reuse, 0x1, P1 ;  /* 0x000000cb05353211 */ /* 0x1c0fe200008f0c02 */
[----:B------:R1:W-:Y:S01]  /*14df0*/  @!P6 STS.128 [R211+0x6800], RZ ;  /* 0x006800ffd300e388 */ /* 0x0003e20000000c00 */
[----:B------:R-:W-:Y:S01]  /*14e00*/  @P2 LEA.HI.X R11, R5, R203, R2, 0x1, P0 ;  /* 0x000000cb050b2211 */ /* 0x000fe200000f0c02 */
[----:B------:R-:W-:Y:S01]  /*14e10*/  IMAD.X R2, R2, 0x1, R202, P5 ;  /* 0x0000000102027824 */ /* 0x000fe200028e06ca */
[CC--:B------:R-:W-:Y:S01]  /*14e20*/  @P6 LEA R60, P5, R3.reuse, R204.reuse, 0x1 ;  /* 0x000000cc033c6211 */ /* 0x0c0fe200078a08ff */
[----:B------:R-:W-:Y:S01]  /*14e30*/  @!PT LDS RZ, [RZ] ;  /* 0x00000000fffff984 */ /* 0x000fe20000000800 */
[----:B------:R-:W-:Y:S01]  /*14e40*/  @!PT LDS RZ, [RZ] ;  /* 0x00000000fffff984 */ /* 0x000fe20000000800 */
[----:B------:R-:W-:Y:S01]  /*14e50*/  @!PT LDS RZ, [RZ] ;  /* 0x00000000fffff984 */ /* 0x000fe20000000800 */
[----:B------:R1:W-:Y:S01]  /*14e60*/  @P3 LDGSTS.E.BYPASS.LTC128B.128 [R211+0x8800], desc[UR6][R48.64+0x80] ;  /* 0x0880008030d33fae */ /* 0x0003e2000b901d46 */
[----:B------:R-:W-:-:S02]  /*14e70*/  @P3 LEA R58, P1, R3, R204, 0x1 ;  /* 0x000000cc033a3211 */ /* 0x000fc400078208ff */
[C---:B------:R-:W-:Y:S01]  /*14e80*/  @P2 LEA R62, P0, R3.reuse, R204, 0x1 ;  /* 0x000000cc033e2211 */ /* 0x040fe200078008ff */
[----:B------:R1:W-:Y:S01]  /*14e90*/  @!P3 STS.128 [R211+0x8800], RZ ;  /* 0x008800ffd300b388 */ /* 0x0003e20000000c00 */
[CC--:B------:R-:W-:Y:S01]  /*14ea0*/  @P6 LEA.HI.X R61, R3.reuse, R203.reuse, R2, 0x1, P5 ;  /* 0x000000cb033d6211 */ /* 0x0c0fe200028f0c02 */
[----:B------:R-:W-:Y:S01]  /*14eb0*/  IMAD.MOV.U32 R204, RZ, RZ, R40 ;  /* 0x000000ffffcc7224 */ /* 0x000fe200078e0028 */
[CCC-:B------:R-:W-:Y:S01]  /*14ec0*/  @P3 LEA.HI.X R59, R3.reuse, R203.reuse, R2.reuse, 0x1, P1 ;  /* 0x000000cb033b3211 */ /* 0x1c0fe200008f0c02 */
[----:B------:R-:W-:Y:S01]  /*14ed0*/  @!PT LDS RZ, [RZ] ;  /* 0x00000000fffff984 */ /* 0x000fe20000000800 */
[----:B------:R-:W-:Y:S01]  /*14ee0*/  @!PT LDS RZ, [RZ] ;  /* 0x00000000fffff984 */ /* 0x000fe20000000800 */
[----:B------:R-:W-:Y:S01]  /*14ef0*/  @!PT LDS RZ, [RZ] ;  /* 0x00000000fffff984 */ /* 0x000fe20000000800 */
[----:B------:R1:W-:Y:S01]  /*14f00*/  @P2 LDGSTS.E.BYPASS.LTC128B.128 [R211+0xa800], desc[UR6][R46.64+0x100] ;  /* 0x0a8001002ed32fae */ /* 0x0003e2000b901d46 */
[----:B------:R-:W-:Y:S01]  /*14f10*/  @P2 LEA.HI.X R63, R3, R203, R2, 0x1, P0 ;  /* 0x000000cb033f2211 */ /* 0x000fe200000f0c02 */
[----:B------:R-:W-:Y:S02]  /*14f20*/  IMAD.MOV.U32 R203, RZ, RZ, R41 ;  /* 0x000000ffffcb7224 */ /* 0x000fe400078e0029 */
[----:B------:R1:W-:Y:S04]  /*14f30*/  @!P2 STS.128 [R211+0xa800], RZ ;  /* 0x00a800ffd300a388 */ /* 0x0003e80000000c00 */
        /* <DEDUP_REMOVED lines=30> */
[----:B------:R-:W0:Y:S02]  /*15120*/  LDGDEPBAR ;  /* 0x00000000000079af */ /* 0x000e240000000000 */
.L_x_1063:
[----:B------:R-:W-:Y:S05]  /*15130*/  BSYNC B1 ;  /* 0x0000000000017941 */ /* 0x000fea0003800000 */
.L_x_1062:
[----:B------:R-:W2:Y:S01]  /*15140*/  LD.E R168, desc[UR6][R16.64+0xdc] ;  /* 0x0000dc0610a87980 */ /* 0x000ea2000c101900 */
        /* <DEDUP_REMOVED lines=24> */
[----:B-1----:R-:W-:Y:S02]  /*152d0*/  FMNMX.FTZ R10, R174, R3, !PT ;  /* 0x00000003ae0a7209 */ /* 0x002fe40007810000 */
        /* <DEDUP_REMOVED lines=8> */
[----:B------:R-:W3:Y:S01]  /*15360*/  SHFL.BFLY PT, R2, R7, 0x2, 0x1f ;  /* 0x0c401f0007027f89 */ /* 0x000ee200000e0000 */
        /* <DEDUP_REMOVED lines=8> */
[----:B---3--:R-:W-:-:S03]  /*153f0*/  FMNMX.FTZ R2, R7, R2, !PT ;  /* 0x0000000207027209 */ /* 0x008fc60007810000 */
[----:B------:R-:W1:Y:S04]  /*15400*/  SHFL.BFLY PT, R132, R5, 0x1, 0x1f ;  /* 0x0c201f0005847f89 */ /* 0x000e6800000e0000 */
[----:B------:R-:W3:Y:S04]  /*15410*/  SHFL.BFLY PT, R3, R2, 0x1, 0x1f ;  /* 0x0c201f0002037f89 */ /* 0x000ee800000e0000 */
[----:B------:R-:W4:Y:S04]  /*15420*/  LDSM.16.MT88.4 R104, [R197+0x10000] ;  /* 0x01000000c568783b */ /* 0x000f280000004200 */
[----:B------:R-:W-:Y:S04]  /*15430*/  LDSM.16.MT88.4 R48, [R196+0xc000] ;  /* 0x00c00000c430783b */ /* 0x000fe80000004200 */
[----:B------:R-:W-:Y:S04]  /*15440*/  LDSM.16.MT88.4 R124, [R198+0xc000] ;  /* 0x00c00000c67c783b */ /* 0x000fe80000004200 */
[----:B------:R-:W-:Y:S01]  /*15450*/  LDSM.16.MT88.4 R56, [R195+0xc000] ;  /* 0x00c00000c338783b */ /* 0x000fe20000004200 */
[----:B-1----:R-:W-:-:S03]  /*15460*/  FMNMX.FTZ R132, R5, R132, !PT ;  /* 0x0000008405847209 */ /* 0x002fc60007810000 */
[----:B------:R-:W-:Y:S01]  /*15470*/  LDSM.16.MT88.4 R72, [R197+0xe000] ;  /* 0x00e00000c548783b */ /* 0x000fe20000004200 */
[----:B---3--:R-:W-:-:S03]  /*15480*/  FMNMX.FTZ R3, R2, R3, !PT ;  /* 0x0000000302037209 */ /* 0x008fc60007810000 */
[----:B------:R-:W-:Y:S01]  /*15490*/  LDSM.16.MT88.4 R108, [R196+0x10000] ;  /* 0x01000000c46c783b */ /* 0x000fe20000004200 */
[----:B------:R-:W-:-:S03]  /*154a0*/  FSETP.NEU.FTZ.AND P0, PT, R132, -INF , PT ;  /* 0xff8000008400780b */ /* 0x000fc60003f1d000 */
[----:B------:R-:W-:Y:S04]  /*154b0*/  LDSM.16.MT88.4 R140, [R195+0x10000] ;  /* 0x01000000c38c783b */ /* 0x000fe80000004200 */
[----:B------:R-:W-:Y:S01]  /*154c0*/  LDSM.16.MT88.4 R136, [R198+0xc800] ;  /* 0x00c80000c688783b */ /* 0x000fe20000004200 */
[C---:B--2---:R-:W-:Y:S01]  /*154d0*/  FMUL.FTZ R175, R168.reuse, R132 ;  /* 0x00000084a8af7220 */ /* 0x044fe20000410000 */
[----:B------:R-:W-:-:S04]  /*154e0*/  FMUL.FTZ R167, R168, R3 ;  /* 0x00000003a8a77220 */ /* 0x000fc80000410000 */
[----:B------:R-:W-:Y:S02]  /*154f0*/  FSEL R175, R175, RZ, P0 ;  /* 0x000000ffafaf7208 */ /* 0x000fe40000000000 */
[----:B------:R-:W-:-:S03]  /*15500*/  FSETP.NEU.FTZ.AND P0, PT, R3, -INF , PT ;  /* 0xff8000000300780b */ /* 0x000fc60003f1d000 */
[-CC-:B------:R-:W-:Y:S01]  /*15510*/  FFMA.FTZ R155, R32, R168.reuse, -R175.reuse ;  /* 0x000000a8209b7223 */ /* 0x180fe200000108af */
[----:B------:R-:W-:Y:S01]  /*15520*/  FSEL R167, R167, RZ, P0 ;  /* 0x000000ffa7a77208 */ /* 0x000fe20000000000 */
[-CC-:B------:R-:W-:Y:S01]  /*15530*/  FFMA.FTZ R150, R34, R168.reuse, -R175.reuse ;  /* 0x000000a822967223 */ /* 0x180fe200000108af */
[-CC-:B------:R-:W-:Y:S01]  /*15540*/  FFMA.FTZ R151, R36, R168.reuse, -R175.reuse ;  /* 0x000000a824977223 */ /* 0x180fe200000108af */
[-CC-:B------:R-:W-:Y:S01]  /*15550*/  FFMA.FTZ R146, R38, R168.reuse, -R175.reuse ;  /* 0x000000a826927223 */ /* 0x180fe200000108af */
[-C--:B------:R-:W-:Y:S01]  /*15560*/  FFMA.FTZ R145, R12, R168.reuse, -R175 ;  /* 0x000000a80c917223 */ /* 0x080fe200000108af */
[-CC-:B------:R-:W-:Y:S01]  /*15570*/  FFMA.FTZ R152, R30, R168.reuse, -R167.reuse ;  /* 0x000000a81e987223 */ /* 0x180fe200000108a7 */
[-CC-:B------:R-:W-:Y:S01]  /*15580*/  FFMA.FTZ R157, R28, R168.reuse, -R167.reuse ;  /* 0x000000a81c9d7223 */ /* 0x180fe200000108a7 */
[-CC-:B------:R-:W-:Y:S01]  /*15590*/  FFMA.FTZ R153, R26, R168.reuse, -R167.reuse ;  /* 0x000000a81a997223 */ /* 0x180fe200000108a7 */
[-CC-:B------:R-:W-:Y:S01]  /*155a0*/  FFMA.FTZ R148, R24, R168.reuse, -R167.reuse ;  /* 0x000000a818947223 */ /* 0x180fe200000108a7 */
[----:B------:R-:W-:Y:S01]  /*155b0*/  MUFU.EX2 R155, R155 ;  /* 0x0000009b009b7308 */ /* 0x000fe20000000800 */
[-C--:B------:R-:W-:Y:S01]  /*155c0*/  FFMA.FTZ R134, R8, R168.reuse, -R167 ;  /* 0x000000a808867223 */ /* 0x080fe200000108a7 */
[----:B------:R-:W1:Y:S01]  /*155d0*/  LDSM.16.MT88.4 R12, [R197+0xc800] ;  /* 0x00c80000c50c783b */ /* 0x000e620000004200 */
[-CC-:B------:R-:W-:Y:S01]  /*155e0*/  FFMA.FTZ R149, R20, R168.reuse, -R175.reuse ;  /* 0x000000a814957223 */ /* 0x180fe200000108af */
[-CC-:B------:R-:W-:Y:S01]  /*155f0*/  FFMA.FTZ R144, R18, R168.reuse, -R175.reuse ;  /* 0x000000a812907223 */ /* 0x180fe200000108af */
[-C--:B------:R-:W-:Y:S01]  /*15600*/  FFMA.FTZ R0, R0, R168.reuse, -R175 ;  /* 0x000000a800007223 */ /* 0x080fe200000108af */
[----:B------:R-:W2:Y:S01]  /*15610*/  LDSM.16.MT88.4 R8, [R198+0xe800] ;  /* 0x00e80000c608783b */ /* 0x000ea20000004200 */
[-CC-:B------:R-:W-:Y:S01]  /*15620*/  FFMA.FTZ R147, R22, R168.reuse, -R167.reuse ;  /* 0x000000a816937223 */ /* 0x180fe200000108a7 */
[----:B------:R-:W3:Y:S01]  /*15630*/  MUFU.EX2 R150, R150 ;  /* 0x0000009600967308 */ /* 0x000ee20000000800 */
[-CC-:B------:R-:W-:Y:S01]  /*15640*/  FFMA.FTZ R135, R6, R168.reuse, -R167.reuse ;  /* 0x000000a806877223 */ /* 0x180fe200000108a7 */
[-C--:B------:R-:W-:Y:S01]  /*15650*/  FFMA.FTZ R2, R4, R168.reuse, -R167 ;  /* 0x000000a804027223 */ /* 0x080fe200000108a7 */
[----:B------:R-:W5:Y:S01]  /*15660*/  LDSM.16.MT88.4 R20, [R196+0xe800] ;  /* 0x00e80000c414783b */ /* 0x000f620000004200 */
[-CC-:B------:R-:W-:Y:S01]  /*15670*/  FFMA.FTZ R154, R230, R168.reuse, -R175.reuse ;  /* 0x000000a8e69a7223 */ /* 0x180fe200000108af */
[-CC-:B------:R-:W-:Y:S01]  /*15680*/  FFMA.FTZ R159, R228, R168.reuse, -R175.reuse ;  /* 0x000000a8e49f7223 */ /* 0x180fe200000108af */
[-CC-:B------:R-:W-:Y:S01]  /*15690*/  FFMA.FTZ R156, R226, R168.reuse, -R175.reuse ;  /* 0x000000a8e29c7223 */ /* 0x180fe200000108af */
[----:B------:R-:W5:Y:S01]  /*156a0*/  LDSM.16.MT88.4 R16, [R195+0xe800] ;  /* 0x00e80000c310783b */ /* 0x000f620000004200 */
[----:B------:R-:W-:Y:S01]  /*156b0*/  MUFU.EX2 R151, R151 ;  /* 0x0000009700977308 */ /* 0x000fe20000000800 */
[-C--:B------:R-:W-:Y:S01]  /*156c0*/  FFMA.FTZ R163, R224, R168.reuse, -R175 ;  /* 0x000000a8e0a37223 */ /* 0x080fe200000108af */
[-CC-:B------:R-:W-:Y:S01]  /*156d0*/  FFMA.FTZ R158, R222, R168.reuse, -R167.reuse ;  /* 0x000000a8de9e7223 */ /* 0x180fe200000108a7 */
[----:B------:R-:W-:Y:S01]  /*156e0*/  LDSM.16.MT88.4 R32, [R196+0xc800] ;  /* 0x00c80000c420783b */ /* 0x000fe20000004200 */
[-CC-:B------:R-:W-:Y:S01]  /*156f0*/  FFMA.FTZ R165, R220, R168.reuse, -R167.reuse ;  /* 0x000000a8dca57223 */ /* 0x180fe200000108a7 */
[-CC-:B------:R-:W-:Y:S01]  /*15700*/  FFMA.FTZ R169, R218, R168.reuse, -R167.reuse ;  /* 0x000000a8daa97223 */ /* 0x180fe200000108a7 */
[-C--:B------:R-:W-:Y:S01]  /*15710*/  FFMA.FTZ R172, R172, R168.reuse, -R167 ;  /* 0x000000a8acac7223 */ /* 0x080fe200000108a7 */
[----:B------:R-:W-:Y:S01]  /*15720*/  LDSM.16.MT88.4 R28, [R195+0xc800] ;  /* 0x00c80000c31c783b */ /* 0x000fe20000004200 */
[----:B------:R-:W4:Y:S01]  /*15730*/  MUFU.EX2 R146, R146 ;  /* 0x0000009200927308 */ /* 0x000f220000000800 */
[----:B---3--:R-:W-:Y:S01]  /*15740*/  F2FP.BF16.F32.PACK_AB R112, R150, R155 ;  /* 0x0000009b9670723e */ /* 0x008fe200000010ff */
[-CC-:B------:R-:W-:Y:S01]  /*15750*/  FFMA.FTZ R215, R216, R168.reuse, -R175.reuse ;  /* 0x000000a8d8d77223 */ /* 0x180fe200000108af */
[----:B------:R-:W-:Y:S01]  /*15760*/  LDSM.16.MT88.4 R24, [R197+0xe800] ;  /* 0x00e80000c518783b */ /* 0x000fe20000004200 */
[-CC-:B------:R-:W-:Y:S01]  /*15770*/  FFMA.FTZ R216, R171, R168.reuse, -R175.reuse ;  /* 0x000000a8abd87223 */ /* 0x180fe200000108af */
[-CC-:B------:R-:W-:Y:S01]  /*15780*/  FFMA.FTZ R174, R174, R168.reuse, -R175.reuse ;  /* 0x000000a8aeae7223 */ /* 0x180fe200000108af */
[-C--:B------:R-:W-:Y:S01]  /*15790*/  FFMA.FTZ R173, R173, R168.reuse, -R175 ;  /* 0x000000a8adad7223 */ /* 0x080fe200000108af */
[-CC-:B------:R-:W-:Y:S01]  /*157a0*/  FFMA.FTZ R170, R170, R168.reuse, -R167.reuse ;  /* 0x000000a8aaaa7223 */ /* 0x180fe200000108a7 */
[----:B------:R-:W-:Y:S01]  /*157b0*/  MUFU.EX2 R152, R152 ;  /* 0x0000009800987308 */ /* 0x000fe20000000800 */
[-CC-:B------:R-:W-:Y:S01]  /*157c0*/  FFMA.FTZ R171, R166, R168.reuse, -R167.reuse ;  /* 0x000000a8a6ab7223 */ /* 0x180fe200000108a7 */
[-CC-:B------:R-:W-:Y:S01]  /*157d0*/  FFMA.FTZ R164, R164, R168.reuse, -R167.reuse ;  /* 0x000000a8a4a47223 */ /* 0x180fe200000108a7 */
[----:B------:R-:W-:Y:S01]  /*157e0*/  FFMA.FTZ R217, R162, R168, -R167 ;  /* 0x000000a8a2d97223 */ /* 0x000fe200000108a7 */
[----:B------:R-:W-:-:S04]  /*157f0*/  FADD.FTZ R150, R155, R150 ;  /* 0x000000969b967221 */ /* 0x000fc80000010000 */
[----:B------:R-:W3:Y:S01]  /*15800*/  MUFU.EX2 R157, R157 ;  /* 0x0000009d009d7308 */ /* 0x000ee20000000800 */
[----:B----4-:R-:W-:Y:S01]  /*15810*/  F2FP.BF16.F32.PACK_AB R114, R146, R151 ;  /* 0x000000979272723e */ /* 0x010fe200000010ff */
[----:B------:R-:W-:-:S04]  /*15820*/  FADD.FTZ R151, R151, R150 ;  /* 0x0000009697977221 */ /* 0x000fc80000010000 */
[----:B------:R-:W-:Y:S02]  /*15830*/  FADD.FTZ R146, R146, R151 ;  /* 0x0000009792927221 */ /* 0x000fe40000010000 */
[----:B------:R-:W-:Y:S08]  /*15840*/  MUFU.EX2 R153, R153 ;  /* 0x0000009900997308 */ /* 0x000ff00000000800 */
[----:B------:R-:W4:Y:S01]  /*15850*/  MUFU.EX2 R148, R148 ;  /* 0x0000009400947308 */ /* 0x000f220000000800 */
[----:B---3--:R-:W-:Y:S01]  /*15860*/  F2FP.BF16.F32.PACK_AB R113, R157, R152 ;  /* 0x000000989d71723e */ /* 0x008fe200000010ff */
[----:B------:R-:W-:-:S06]  /*15870*/  FADD.FTZ R152, R152, R157 ;  /* 0x0000009d98987221 */ /* 0x000fcc0000010000 */
[----:B------:R-:W-:Y:S08]  /*15880*/  MUFU.EX2 R149, R149 ;  /* 0x0000009500957308 */ /* 0x000ff00000000800 */
[----:B------:R-:W3:Y:S01]  /*15890*/  MUFU.EX2 R144, R144 ;  /* 0x0000009000907308 */ /* 0x000ee20000000800 */
[----:B----4-:R-:W-:Y:S01]  /*158a0*/  F2FP.BF16.F32.PACK_AB R115, R148, R153 ;  /* 0x000000999473723e */ /* 0x010fe200000010ff */
[----:B------:R-:W-:-:S04]  /*158b0*/  FADD.FTZ R153, R153, R152 ;  /* 0x0000009899997221 */ /* 0x000fc80000010000 */
[----:B------:R-:W-:Y:S02]  /*158c0*/  FADD.FTZ R148, R148, R153 ;  /* 0x0000009994947221 */ /* 0x000fe40000010000 */
[C---:B------:R-:W-:Y:S01]  /*158d0*/  HMMA.16816.F32.BF16 R36, R112.reuse, R40, RZ ;  /* 0x000000287024723c */ /* 0x040fe200000418ff */
[----:B------:R-:W-:Y:S05]  /*158e0*/  MUFU.EX2 R145, R145 ;  /* 0x0000009100917308 */ /* 0x000fea0000000800 */
[C---:B------:R-:W-:Y:S03]  /*158f0*/  HMMA.16816.F32.BF16 R60, R112.reuse, R64, RZ ;  /* 0x00000040703c723c */ /* 0x040fe600000418ff */
[----:B------:R-:W4:Y:S01]  /*15900*/  MUFU.EX2 R0, R0 ;  /* 0x0000000000007308 */ /* 0x000f220000000800 */
[C---:B---3--:R-:W-:Y:S01]  /*15910*/  F2FP.BF16.F32.PACK_AB R4, R144.reuse, R149 ;  /* 0x000000959004723e */ /* 0x048fe200000010ff */
[----:B------:R-:W-:Y:S01]  /*15920*/  FADD.FTZ R149, R149, R146 ;  /* 0x0000009295957221 */ /* 0x000fe20000010000 */
[----:B------:R-:W-:Y:S03]  /*15930*/  HMMA.16816.F32.BF16 R40, R112, R42, RZ ;  /* 0x0000002a7028723c */ /* 0x000fe600000418ff */
[----:B------:R-:W-:-:S02]  /*15940*/  FADD.FTZ R144, R144, R149 ;  /* 0x0000009590907221 */ /* 0x000fc40000010000 */
[----:B------:R-:W-:Y:S01]  /*15950*/  MUFU.EX2 R147, R147 ;  /* 0x0000009300937308 */ /* 0x000fe20000000800 */
[C---:B------:R-:W-:Y:S06]  /*15960*/  HMMA.16816.F32.BF16 R64, R112.reuse, R66, RZ ;  /* 0x000000427040723c */ /* 0x040fec00000418ff */
[----:B------:R-:W-:Y:S01]  /*15970*/  HMMA.16816.F32.BF16 R76, R112, R80, RZ ;  /* 0x00000050704c723c */ /* 0x000fe200000418ff */
[----:B------:R-:W3:Y:S01]  /*15980*/  MUFU.EX2 R134, R134 ;  /* 0x0000008600867308 */ /* 0x000ee20000000800 */
[----:B----4-:R-:W-:Y:S01]  /*15990*/  F2FP.BF16.F32.PACK_AB R6, R0, R145 ;  /* 0x000000910006723e */ /* 0x010fe200000010ff */
[----:B------:R-:W-:-:S03]  /*159a0*/  FADD.FTZ R145, R145, R144 ;  /* 0x0000009091917221 */ /* 0x000fc60000010000 */
[C---:B------:R-:W-:Y:S01]  /*159b0*/  HMMA.16816.F32.BF16 R84, R112.reuse, R88, RZ ;  /* 0x000000587054723c */ /* 0x040fe200000418ff */
[----:B------:R-:W-:Y:S02]  /*159c0*/  FADD.FTZ R145, R0, R145 ;  /* 0x0000009100917221 */ /* 0x000fe40000010000 */
[----:B------:R-:W-:Y:S03]  /*159d0*/  MUFU.EX2 R135, R135 ;  /* 0x0000008700877308 */ /* 0x000fe60000000800 */
[C---:B------:R-:W-:Y:S05]  /*159e0*/  HMMA.16816.F32.BF16 R80, R112.reuse, R82, RZ ;  /* 0x000000527050723c */ /* 0x040fea00000418ff */
[----:B------:R-:W4:Y:S01]  /*159f0*/  MUFU.EX2 R2, R2 ;  /* 0x0000000200027308 */ /* 0x000f220000000800 */
[----:B---3--:R-:W-:Y:S01]  /*15a00*/  F2FP.BF16.F32.PACK_AB R5, R134, R147 ;  /* 0x000000938605723e */ /* 0x008fe200000010ff */
[----:B------:R-:W-:Y:S01]  /*15a10*/  HMMA.16816.F32.BF16 R88, R112, R90, RZ ;  /* 0x0000005a7058723c */ /* 0x000fe200000418ff */
[----:B------:R-:W-:-:S04]  /*15a20*/  FADD.FTZ R147, R147, R148 ;  /* 0x0000009493937221 */ /* 0x000fc80000010000 */
[----:B------:R-:W-:Y:S01]  /*15a30*/  FADD.FTZ R134, R134, R147 ;  /* 0x0000009386867221 */ /* 0x000fe20000010000 */
[C---:B------:R-:W-:Y:S01]  /*15a40*/  HMMA.16816.F32.BF16 R92, R112.reuse, R96, RZ ;  /* 0x00000060705c723c */ /* 0x040fe200000418ff */
[----:B------:R-:W-:Y:S05]  /*15a50*/  MUFU.EX2 R154, R154 ;  /* 0x0000009a009a7308 */ /* 0x000fea0000000800 */
[----:B------:R-:W-:Y:S01]  /*15a60*/  HMMA.16816.F32.BF16 R100, R112, R104, RZ ;  /* 0x000000687064723c */ /* 0x000fe200000418ff */
[----:B----4-:R-:W-:Y:S02]  /*15a70*/  F2FP.BF16.F32.PACK_AB R7, R2, R135 ;  /* 0x000000870207723e */ /* 0x010fe400000010ff */
        /* <DEDUP_REMOVED lines=157> */
[----:B------:R-:W-:Y:S02]  /*16450*/  IADD3 R215, R133, -0x2, RZ ;  /* 0xfffffffe85d77810 */ /* 0x000fe40007ffe0ff */
[----:B------:R-:W-:Y:S02]  /*16460*/  MOV R0, R3 ;  /* 0x0000000300007202 */ /* 0x000fe40000000f00 */
[----:B------:R-:W-:-:S07]  /*16470*/  MOV R135, R132 ;  /* 0x0000008400877202 */ /* 0x000fce0000000f00 */
.L_x_1076:
[----:B------:R-:W1:Y:S01]  /*16480*/  LDC.64 R2, c[0x0][0x198] ;  /* 0x00006600ff027b82 */ /* 0x000e620000000a00 */
[----:B------:R-:W-:Y:S04]  /*16490*/  DEPBAR.LE SB0, 0x0 ;  /* 0x000080000000791a */ /* 0x000fe80000000000 */
[----:B------:R-:W-:Y:S05]  /*164a0*/  WARPSYNC.ALL ;  /* 0x0000000000007948 */ /* 0x000fea0003800000 */
[----:B------:R-:W2:Y:S08]  /*164b0*/  LDC.64 R132, c[0x0][0x208] ;  /* 0x00008200ff847b82 */ /* 0x000eb00000000a00 */
[----:B------:R-:W-:Y:S01]  /*164c0*/  BAR.SYNC.DEFER_BLOCKING 0x0 ;  /* 0x0000000000007b1d */ /* 0x000fe20000010000 */
[----:B------:R-:W-:Y:S04]  /*164d0*/  ISETP.NE.U32.AND P0, PT, R212, RZ, PT ;  /* 0x000000ffd400720c */ /* 0x000fe80003f05070 */
[----:B------:R-:W-:Y:S01]  /*164e0*/  ISETP.NE.AND.EX P0, PT, R213, RZ, PT, P0 ;  /* 0x000000ffd500720c */ /* 0x000fe20003f05300 */
[----:B------:R-:W-:Y:S11]  /*164f0*/  BSSY B0, `(.L_x_1068) ;  /* 0x000004f000007945 */ /* 0x000ff60003800000 */
[----:B------:R-:W-:Y:S01]  /*16500*/  @!UPT UIADD3 URZ, URZ, URZ, URZ ;  /* 0x0000003f3f3ff290 */ /* 0x000fe2000fffe03f */
[----:B------:R-:W-:Y:S05]  /*16510*/  @!P0 BRA `(.L_x_1069) ;  /* 0x0000000400188947 */ /* 0x000fea0003800000 */
[C---:B--2---:R-:W-:Y:S02]  /*16520*/  R2UR UR4, R132.reuse ;  /* 0x00000000840472ca */ /* 0x044fe400000e0000 */
[C---:B------:R-:W-:Y:S02]  /*16530*/  R2UR UR5, R133.reuse ;  /* 0x00000000850572ca */ /* 0x040fe400000e0000 */
[C---:B------:R-:W-:Y:S02]  /*16540*/  R2UR UR10, R132.reuse ;  /* 0x00000000840a72ca */ /* 0x040fe400000e0000 */
[C---:B------:R-:W-:Y:S02]  /*16550*/  R2UR UR11, R133.reuse ;  /* 0x00000000850b72ca */ /* 0x040fe400000e0000 */
[C---:B------:R-:W-:Y:S02]  /*16560*/  R2UR UR12, R132.reuse ;  /* 0x00000000840c72ca */ /* 0x040fe400000e0000 */
[C---:B------:R-:W-:Y:S02]  /*16570*/  R2UR UR13, R133.reuse ;  /* 0x00000000850d72ca */ /* 0x040fe400000e0000 */
[----:B------:R-:W-:Y:S02]  /*16580*/  R2UR UR8, R132 ;  /* 0x00000000840872ca */ /* 0x000fe400000e0000 */
[----:B------:R-:W-:Y:S01]  /*16590*/  R2UR UR9, R133 ;  /* 0x00000000850972ca */ /* 0x000fe200000e0000 */
[----:B-1----:R-:W2:Y:S02]  /*165a0*/  LD.E R11, desc[UR4][R2.64+0x170] ;  /* 0x00017004020b7980 */ /* 0x002ea4000c101900 */
[-C--:B--2---:R-:W-:Y:S02]  /*165b0*/  IABS R8, R11.reuse ;  /* 0x0000000b00087213 */ /* 0x084fe40000000000 */
[-C--:B------:R-:W-:Y:S02]  /*165c0*/  IABS R6, R11.reuse ;  /* 0x0000000b00067213 */ /* 0x080fe40000000000 */
[----:B------:R-:W1:Y:S03]  /*165d0*/  I2F.RP R7, R8 ;  /* 0x0000000800077306 */ /* 0x000e660000209400 */
[----:B------:R-:W-:Y:S07]  /*165e0*/  IMAD.MOV R6, RZ, RZ, -R6 ;  /* 0x000000ffff067224 */ /* 0x000fee00078e0a06 */
[----:B-1----:R-:W1:Y:S02]  /*165f0*/  MUFU.RCP R4, R7 ;  /* 0x0000000700047308 */ /* 0x002e640000001000 */
[----:B-1----:R-:W-:Y:S02]  /*16600*/  VIADD R14, R4, 0xffffffe ;  /* 0x0ffffffe040e7836 */ /* 0x002fe40000000000 */
[----:B------:R-:W-:Y:S06]  /*16610*/  IMAD.SHL.U32 R4, R215, 0x40, RZ ;  /* 0x00000040d7047824 */ /* 0x000fec00078e00ff */
[----:B------:R-:W1:Y:S01]  /*16620*/  F2I.FTZ.U32.TRUNC.NTZ R15, R14 ;  /* 0x0000000e000f7305 */ /* 0x000e62000021f000 */
[----:B------:R-:W-:Y:S05]  /*16630*/  VIADD R12, R4, 0x40 ;  /* 0x00000040040c7836 */ /* 0x000fea0000000000 */
[----:B------:R-:W-:Y:S02]  /*16640*/  IABS R7, R12 ;  /* 0x0000000c00077213 */ /* 0x000fe40000000000 */
[-C--:B------:R-:W-:Y:S01]  /*16650*/  LOP3.LUT R12, R12, R11.reuse, RZ, 0x3c, !PT ;  /* 0x0000000b0c0c7212 */ /* 0x080fe200078e3cff */
[--C-:B-1----:R-:W-:Y:S02]  /*16660*/  IMAD.MOV R5, RZ, RZ, -R15.reuse ;  /* 0x000000ffff057224 */ /* 0x102fe400078e0a0f */
[----:B------:R-:W-:Y:S02]  /*16670*/  IMAD.MOV.U32 R14, RZ, RZ, RZ ;  /* 0x000000ffff0e7224 */ /* 0x000fe400078e00ff */
[----:B------:R-:W-:Y:S01]  /*16680*/  IMAD R10, R5, R8, RZ ;  /* 0x00000008050a7224 */ /* 0x000fe200078e02ff */
[----:B------:R-:W-:Y:S02]  /*16690*/  IABS R5, R4 ;  /* 0x0000000400057213 */ /* 0x000fe40000000000 */
[----:B------:R-:W-:Y:S01]  /*166a0*/  LOP3.LUT R4, R4, R11, RZ, 0x3c, !PT ;  /* 0x0000000b04047212 */ /* 0x000fe200078e3cff */
[----:B------:R-:W-:Y:S02]  /*166b0*/  IMAD.HI.U32 R10, R15, R10, R14 ;  /* 0x0000000a0f0a7227 */ /* 0x000fe400078e000e */
[----:B------:R-:W2:Y:S01]  /*166c0*/  LD.E.64 R14, desc[UR8][R2.64+0x28] ;  /* 0x00002808020e7980 */ /* 0x000ea2000c101b00 */
[----:B------:R-:W-:Y:S03]  /*166d0*/  ISETP.GE.AND P0, PT, R4, RZ, PT ;  /* 0x000000ff0400720c */ /* 0x000fe60003f06270 */
[C---:B------:R-:W-:Y:S04]  /*166e0*/  IMAD.HI.U32 R9, R10.reuse, R5, RZ ;  /* 0x000000050a097227 */ /* 0x040fe800078e00ff */
[----:B------:R-:W-:Y:S04]  /*166f0*/  IMAD.HI.U32 R10, R10, R7, RZ ;  /* 0x000000070a0a7227 */ /* 0x000fe800078e00ff */
[-C--:B------:R-:W-:Y:S02]  /*16700*/  IMAD R5, R9, R6.reuse, R5 ;  /* 0x0000000609057224 */ /* 0x080fe400078e0205 */
[----:B------:R-:W-:Y:S03]  /*16710*/  IMAD R7, R10, R6, R7 ;  /* 0x000000060a077224 */ /* 0x000fe600078e0207 */
[C---:B------:R-:W-:Y:S02]  /*16720*/  ISETP.GT.U32.AND P1, PT, R8.reuse, R5, PT ;  /* 0x000000050800720c */ /* 0x040fe40003f24070 */
[----:B------:R-:W-:Y:S11]  /*16730*/  ISETP.GT.U32.AND P2, PT, R8, R7, PT ;  /* 0x000000070800720c */ /* 0x000ff60003f44070 */
[--C-:B------:R-:W-:Y:S02]  /*16740*/  @!P1 IMAD.IADD R5, R5, 0x1, -R8.reuse ;  /* 0x0000000105059824 */ /* 0x100fe400078e0a08 */
[----:B------:R-:W-:Y:S01]  /*16750*/  @!P2 IMAD.IADD R7, R7, 0x1, -R8 ;  /* 0x000000010707a824 */ /* 0x000fe200078e0a08 */
[----:B------:R-:W-:Y:S01]  /*16760*/  @!P2 IADD3 R10, R10, 0x1, RZ ;  /* 0x000000010a0aa810 */ /* 0x000fe20007ffe0ff */
[----:B------:R-:W-:Y:S01]  /*16770*/  @!P1 VIADD R9, R9, 0x1 ;  /* 0x0000000109099836 */ /* 0x000fe20000000000 */
[-C--:B------:R-:W-:Y:S02]  /*16780*/  ISETP.GE.U32.AND P3, PT, R5, R8.reuse, PT ;  /* 0x000000080500720c */ /* 0x080fe40003f66070 */
[----:B------:R-:W-:Y:S02]  /*16790*/  ISETP.GE.U32.AND P4, PT, R7, R8, PT ;  /* 0x000000080700720c */ /* 0x000fe40003f86070 */
[----:B------:R-:W-:Y:S02]  /*167a0*/  ISETP.GE.AND P1, PT, R12, RZ, PT ;  /* 0x000000ff0c00720c */ /* 0x000fe40003f26270 */
[----:B------:R-:W3:Y:S01]  /*167b0*/  LD.E.64 R12, desc[UR4][R2.64+0x40] ;  /* 0x00004004020c7980 */ /* 0x000ee2000c101b00 */
[----:B------:R-:W-:Y:S02]  /*167c0*/  ISETP.NE.AND P2, PT, R11, RZ, PT ;  /* 0x000000ff0b00720c */ /* 0x000fe40003f45270 */
[----:B------:R-:W-:Y:S04]  /*167d0*/  LOP3.LUT R7, RZ, R11, RZ, 0x33, !PT ;  /* 0x0000000bff077212 */ /* 0x000fe800078e33ff */
[----:B------:R-:W-:Y:S02]  /*167e0*/  @P3 VIADD R9, R9, 0x1 ;  /* 0x0000000109093836 */ /* 0x000fe40000000000 */
[----:B------:R-:W-:Y:S02]  /*167f0*/  @P4 VIADD R10, R10, 0x1 ;  /* 0x000000010a0a4836 */ /* 0x000fe40000000000 */
[----:B------:R-:W-:Y:S02]  /*16800*/  @!P0 IMAD.MOV R9, RZ, RZ, -R9 ;  /* 0x000000ffff098224 */ /* 0x000fe400078e0a09 */
[----:B------:R-:W-:Y:S03]  /*16810*/  @!P1 IMAD.MOV R10, RZ, RZ, -R10 ;  /* 0x000000ffff0a9224 */ /* 0x000fe600078e0a0a */
[C---:B------:R-:W-:Y:S02]  /*16820*/  SEL R9, R7.reuse, R9, !P2 ;  /* 0x0000000907097207 */ /* 0x040fe40005000000 */
[----:B------:R-:W-:Y:S02]  /*16830*/  SEL R7, R7, R10, !P2 ;  /* 0x0000000a07077207 */ /* 0x000fe40005000000 */
[-C--:B------:R-:W-:Y:S02]  /*16840*/  LEA R18, P1, R9, R212.reuse, 0x2 ;  /* 0x000000d409127211 */ /* 0x080fe400078210ff */
[----:B------:R-:W-:Y:S02]  /*16850*/  LEA R16, P0, R7, R212, 0x2 ;  /* 0x000000d407107211 */ /* 0x000fe400078010ff */
[-C--:B------:R-:W-:Y:S02]  /*16860*/  LEA.HI.X.SX32 R19, R9, R213.reuse, 0x2, P1 ;  /* 0x000000d509137211 */ /* 0x080fe400008f16ff */
[C---:B------:R-:W-:Y:S02]  /*16870*/  LEA.HI.X.SX32 R17, R7.reuse, R213, 0x2, P0 ;  /* 0x000000d507117211 */ /* 0x040fe400000f16ff */
[----:B------:R-:W-:Y:S01]  /*16880*/  IADD3 R6, R7, -R9, RZ ;  /* 0x8000000907067210 */ /* 0x000fe20007ffe0ff */
[----:B------:R-:W4:Y:S04]  /*16890*/  LD.E R4, desc[UR10][R18.64] ;  /* 0x0000000a12047980 */ /* 0x000f28000c101900 */
[----:B------:R-:W-:Y:S01]  /*168a0*/  IMAD R11, R11, R6, -0x40 ;  /* 0xffffffc00b0b7424 */ /* 0x000fe200078e0206 */
[----:B------:R-:W4:Y:S04]  /*168b0*/  LD.E R5, desc[UR12][R16.64] ;  /* 0x0000000c10057980 */ /* 0x000f28000c101900 */
[----:B------:R-:W-:Y:S01]  /*168c0*/  SHF.R.S32.HI R7, RZ, 0x1f, R11 ;  /* 0x0000001fff077819 */ /* 0x000fe2000001140b */
[-C--:B---3--:R-:W-:Y:S02]  /*168d0*/  IMAD R6, R13, R11.reuse, RZ ;  /* 0x0000000b0d067224 */ /* 0x088fe400078e02ff */
[C---:B------:R-:W-:Y:S04]  /*168e0*/  IMAD.WIDE.U32 R8, R12.reuse, R11, RZ ;  /* 0x0000000b0c087225 */ /* 0x040fe800078e00ff */
[----:B------:R-:W-:Y:S04]  /*168f0*/  IMAD R6, R12, R7, R6 ;  /* 0x000000070c067224 */ /* 0x000fe800078e0206 */
[----:B------:R-:W-:Y:S02]  /*16900*/  IMAD.IADD R9, R9, 0x1, R6 ;  /* 0x0000000109097824 */ /* 0x000fe400078e0206 */
[----:B----4-:R-:W-:Y:S04]  /*16910*/  IMAD.IADD R5, R4, 0x1, -R5 ;  /* 0x0000000104057824 */ /* 0x010fe800078e0a05 */
[----:B--2---:R-:W-:Y:S01]  /*16920*/  IMAD R7, R15, R5, RZ ;  /* 0x000000050f077224 */ /* 0x004fe200078e02ff */
[----:B------:R-:W-:Y:S01]  /*16930*/  SHF.R.S32.HI R4, RZ, 0x1f, R5 ;  /* 0x0000001fff047819 */ /* 0x000fe20000011405 */
[----:B------:R-:W-:Y:S04]  /*16940*/  IMAD.WIDE.U32 R8, R5, R14, R8 ;  /* 0x0000000e05087225 */ /* 0x000fe800078e0008 */
[----:B------:R-:W-:Y:S04]  /*16950*/  IMAD R7, R14, R4, R7 ;  /* 0x000000040e077224 */ /* 0x000fe800078e0207 */
[----:B------:R-:W-:Y:S01]  /*16960*/  IMAD.IADD R5, R9, 0x1, R7 ;  /* 0x0000000109057824 */ /* 0x000fe200078e0207 */
[----:B------:R-:W-:Y:S05]  /*16970*/  BRA `(.L_x_1070) ;  /* 0x0000000000187947 */ /* 0x000fea0003800000 */
.L_x_1069:
[----:B--2---:R-:W-:Y:S02]  /*16980*/  R2UR UR4, R132 ;  /* 0x00000000840472ca */ /* 0x004fe400000e0000 */
[----:B------:R-:W-:Y:S11]  /*16990*/  R2UR UR5, R133 ;  /* 0x00000000850572ca */ /* 0x000ff600000e0000 */
[----:B------:R-:W-:Y:S02]  /*169a0*/  @!UPT UIADD3 URZ, URZ, URZ, URZ ;  /* 0x0000003f3f3ff290 */ /* 0x000fe4000fffe03f */
[----:B-1----:R-:W2:Y:S02]  /*169b0*/  LD.E R8, desc[UR4][R2.64+0x40] ;  /* 0x0000400402087980 */ /* 0x002ea4000c101900 */
[----:B--2---:R-:W-:Y:S05]  /*169c0*/  IMAD.U32 R8, R8, -0x40, RZ ;  /* 0xffffffc008087824 */ /* 0x004fea00078e00ff */
[----:B------:R-:W-:Y:S02]  /*169d0*/  SHF.R.S32.HI R5, RZ, 0x1f, R8 ;  /* 0x0000001fff057819 */ /* 0x000fe40000011408 */
.L_x_1070:
[----:B------:R-:W-:Y:S05]  /*169e0*/  BSYNC B0 ;  /* 0x0000000000007941 */ /* 0x000fea0003800000 */
.L_x_1068:
[C---:B------:R-:W-:Y:S01]  /*169f0*/  LOP3.LUT P4, RZ, R214.reuse, 0x1, RZ, 0xc0, !PT ;  /* 0x00000001d6ff7812 */ /* 0x040fe2000788c0ff */
[----:B------:R-:W-:Y:S01]  /*16a00*/  BSSY B1, `(.L_x_1071) ;  /* 0x00001d8000017945 */ /* 0x000fe20003800000 */
[C---:B------:R-:W-:Y:S02]  /*16a10*/  LOP3.LUT P3, RZ, R214.reuse, 0x2, RZ, 0xc0, !PT ;  /* 0x00000002d6ff7812 */ /* 0x040fe4000786c0ff */
[----:B------:R-:W-:Y:S02]  /*16a20*/  LOP3.LUT P2, RZ, R214, 0x4, RZ, 0xc0, !PT ;  /* 0x00000004d6ff7812 */ /* 0x000fe4000784c0ff */
[CC--:B------:R-:W-:Y:S04]  /*16a30*/  LEA R220, P0, R8.reuse, R160.reuse, 0x1 ;  /* 0x000000a008dc7211 */ /* 0x0c0fe800078008ff */
[C---:B------:R-:W-:Y:S02]  /*16a40*/  LEA.HI.X R221, R8.reuse, R161, R5, 0x1, P0 ;  /* 0x000000a108dd7211 */ /* 0x040fe400000f0c05 */
[----:B------:R-:W-:Y:S02]  /*16a50*/  IADD3 R7, P0, R8, R199, RZ ;  /* 0x000000c708077210 */ /* 0x000fe40007f1e0ff */
[C---:B------:R-:W-:Y:S02]  /*16a60*/  @P4 R2UR UR4, R132.reuse ;  /* 0x00000000840442ca */ /* 0x040fe400000e0000 */
[----:B------:R-:W-:Y:S01]  /*16a70*/  @P4 R2UR UR5, R133 ;  /* 0x00000000850542ca */ /* 0x000fe200000e0000 */
[----:B------:R-:W-:Y:S01]  /*16a80*/  IMAD.X R6, R5, 0x1, R200, P0 ;  /* 0x0000000105067824 */ /* 0x000fe200000e06c8 */
[C---:B------:R-:W-:Y:S02]  /*16a90*/  @P3 R2UR UR8, R132.reuse ;  /* 0x00000000840832ca */ /* 0x040fe400000e0000 */
[C---:B------:R-:W-:Y:S02]  /*16aa0*/  @P3 R2UR UR9, R133.reuse ;  /* 0x00000000850932ca */ /* 0x040fe400000e0000 */
[C---:B------:R-:W-:Y:S02]  /*16ab0*/  @P4 R2UR UR12, R132.reuse ;  /* 0x00000000840c42ca */ /* 0x040fe400000e0000 */
[----:B------:R-:W-:Y:S02]  /*16ac0*/  @P4 R2UR UR13, R133 ;  /* 0x00000000850d42ca */ /* 0x000fe400000e0000 */
[-C--:B------:R-:W-:Y:S02]  /*16ad0*/  @P4 LEA R12, P6, R7, R160.reuse, 0x1 ;  /* 0x000000a0070c4211 */ /* 0x080fe400078c08ff */
[C---:B------:R-:W-:Y:S01]  /*16ae0*/  @P3 R2UR UR10, R132.reuse ;  /* 0x00000000840a32ca */ /* 0x040fe200000e0000 */
[----:B------:R-:W-:Y:S01]  /*16af0*/  @!PT LDS RZ, [RZ] ;  /* 0x00000000fffff984 */ /* 0x000fe20000000800 */
[----:B------:R-:W-:Y:S01]  /*16b00*/  @!PT LDS RZ, [RZ] ;  /* 0x00000000fffff984 */ /* 0x000fe20000000800 */
[----:B------:R-:W-:Y:S01]  /*16b10*/  @!PT LDS RZ, [RZ] ;  /* 0x00000000fffff984 */ /* 0x000fe20000000800 */
[----:B------:R-:W-:Y:S01]  /*16b20*/  @P4 LDGSTS.E.BYPASS.LTC128B.128 [R211+0xc000], desc[UR4][R220.64] ;  /* 0x0c000000dcd34fae */ /* 0x000fe2000b901d44 */
[C---:B------:R-:W-:Y:S02]  /*16b30*/  @P2 R2UR UR4, R132.reuse ;  /* 0x00000000840422ca */ /* 0x040fe400000e0000 */
[----:B------:R-:W-:Y:S01]  /*16b40*/  @P2 R2UR UR5, R133 ;  /* 0x00000000850522ca */ /* 0x000fe200000e0000 */
[----:B------:R-:W-:Y:S01]  /*16b50*/  @!P4 STS.128 [R211+0xc000], RZ ;  /* 0x00c000ffd300c388 */ /* 0x000fe20000000c00 */
[-CC-:B------:R-:W-:Y:S02]  /*16b60*/  @P4 LEA.HI.X R13, R7, R161.reuse, R6.reuse, 0x1, P6 ;  /* 0x000000a1070d4211 */ /* 0x180fe400030f0c06 */
[----:B------:R-:W-:Y:S01]  /*16b70*/  @P3 R2UR UR11, R133 ;  /* 0x00000000850b32ca */ /* 0x000fe200000e0000 */
[----:B------:R-:W-:Y:S01]  /*16b80*/  @!PT LDS RZ, [RZ] ;  /* 0x00000000fffff984 */ /* 0x000fe20000000800 */
[----:B------:R-:W-:Y:S01]  /*16b90*/  @!PT LDS RZ, [RZ] ;  /* 0x00000000fffff984 */ /* 0x000fe20000000800 */
[----:B------:R-:W-:Y:S01]  /*16ba0*/  @!PT LDS RZ, [RZ] ;  /* 0x00000000fffff984 */ /* 0x000fe20000000800 */
[----:B------:R-:W-:Y:S01]  /*16bb0*/  @P3 LDGSTS.E.BYPASS.LTC128B.128 [R211+0xe000], desc[UR8][R220.64+0x80] ;  /* 0x0e000080dcd33fae */ /* 0x000fe2000b901d48 */
[CC--:B------:R-:W-:Y:S02]  /*16bc0*/  @P3 LEA R10, P1, R7.reuse, R160.reuse, 0x1 ;  /* 0x000000a0070a3211 */ /* 0x0c0fe400078208ff */
[C---:B------:R-:W-:Y:S01]  /*16bd0*/  @P2 R2UR UR8, R132.reuse ;  /* 0x00000000840822ca */ /* 0x040fe200000e0000 */
[----:B------:R-:W-:Y:S01]  /*16be0*/  @!P3 STS.128 [R211+0xe000], RZ ;  /* 0x00e000ffd300b388 */ /* 0x000fe20000000c00 */
[--C-:B------:R-:W-:Y:S02]  /*16bf0*/  @P3 LEA.HI.X R11, R7, R161, R6.reuse, 0x1, P1 ;  /* 0x000000a1070b3211 */ /* 0x100fe400008f0c06 */
[----:B------:R-:W-:Y:S01]  /*16c00*/  @P2 R2UR UR9, R133 ;  /* 0x00000000850922ca */ /* 0x000fe200000e0000 */
[----:B------:R-:W-:Y:S01]  /*16c10*/  @!PT LDS RZ, [RZ] ;  /* 0x00000000fffff984 */ /* 0x000fe20000000800 */
[----:B------:R-:W-:Y:S01]  /*16c20*/  @!PT LDS RZ, [RZ] ;  /* 0x00000000fffff984 */ /* 0x000fe20000000800 */
[----:B------:R-:W-:Y:S01]  /*16c30*/  @!PT LDS RZ, [RZ] ;  /* 0x00000000fffff984 */ /* 0x000fe20000000800 */
[----:B------:R-:W-:Y:S01]  /*16c40*/  @P2 LDGSTS.E.BYPASS.LTC128B.128 [R211+0x10000], desc[UR4][R220.64+0x100] ;  /* 0x10000100dcd32fae */ /* 0x000fe2000b901d44 */
[CC--:B------:R-:W-:Y:S02]  /*16c50*/  @P2 LEA R8, P0, R7.reuse, R160.reuse, 0x1 ;  /* 0x000000a007082211 */ /* 0x0c0fe400078008ff */
[C---:B------:R-:W-:Y:S01]  /*16c60*/  IADD3 R5, P5, R7.reuse, R199, RZ ;  /* 0x000000c707057210 */ /* 0x040fe20007fbe0ff */
[----:B------:R-:W-:Y:S01]  /*16c70*/  @!P2 STS.128 [R211+0x10000], RZ ;  /* 0x010000ffd300a388 */ /* 0x000fe20000000c00 */
[-C--:B------:R-:W-:Y:S02]  /*16c80*/  @P2 LEA.HI.X R9, R7, R161.reuse, R6, 0x1, P0 ;  /* 0x000000a107092211 */ /* 0x080fe400000f0c06 */
[----:B------:R-:W-:Y:S01]  /*16c90*/  @P4 R2UR UR4, R132 ;  /* 0x00000000840442ca */ /* 0x000fe200000e0000 */
[----:B------:R-:W-:Y:S01]  /*16ca0*/  @!PT LDS RZ, [RZ] ;  /* 0x00000000fffff984 */ /* 0x000fe20000000800 */
[----:B------:R-:W-:Y:S01]  /*16cb0*/  @!PT LDS RZ, [RZ] ;  /* 0x00000000fffff984 */ /* 0x000fe20000000800 */
[----:B------:R-:W-:Y:S01]  /*16cc0*/  @!PT LDS RZ, [RZ] ;  /* 0x00000000fffff984 */ /* 0x000fe20000000800 */
[----:B------:R-:W-:Y:S01]  /*16cd0*/  @P4 LDGSTS.E.BYPASS.LTC128B.128 [R211+0xc800], desc[UR12][R12.64] ;  /* 0x0c8000000cd34fae */ /* 0x000fe2000b901d4c */
[----:B------:R-:W-:Y:S01]  /*16ce0*/  @P4 R2UR UR5, R133 ;  /* 0x00000000850542ca */ /* 0x000fe200000e0000 */
[----:B------:R-:W-:Y:S01]  /*16cf0*/  IMAD.X R6, R6, 0x1, R200, P5 ;  /* 0x0000000106067824 */ /* 0x000fe200028e06c8 */
[CC--:B------:R-:W-:Y:S01]  /*16d00*/  @P4 LEA R18, P6, R5.reuse, R160.reuse, 0x1 ;  /* 0x000000a005124211 */ /* 0x0c0fe200078c08ff */
[----:B------:R-:W-:Y:S01]  /*16d10*/  @!P4 STS.128 [R211+0xc800], RZ ;  /* 0x00c800ffd300c388 */ /* 0x000fe20000000c00 */
[C---:B------:R-:W-:Y:S02]  /*16d20*/  @P3 R2UR UR14, R132.reuse ;  /* 0x00000000840e32ca */ /* 0x040fe400000e0000 */
[-CC-:B------:R-:W-:Y:S01]  /*16d30*/  @P4 LEA.HI.X R19, R5, R161.reuse, R6.reuse, 0x1, P6 ;  /* 0x000000a105134211 */ /* 0x180fe200030f0c06 */
[----:B------:R-:W-:Y:S01]  /*16d40*/  @!PT LDS RZ, [RZ] ;  /* 0x00000000fffff984 */ /* 0x000fe20000000800 */
[----:B------:R-:W-:Y:S01]  /*16d50*/  @!PT LDS RZ, [RZ] ;  /* 0x00000000fffff984 */ /* 0x000fe20000000800 */
[----:B------:R-:W-:Y:S01]  /*16d60*/  @!PT LDS RZ, [RZ] ;  /* 0x00000000fffff984 */ /* 0x000fe20000000800 */
[----:B------:R-:W-:Y:S01]  /*16d70*/  @P3 LDGSTS.E.BYPASS.LTC128B.128 [R211+0xe800], desc[UR10][R10.64+0x80] ;  /* 0x0e8000800ad33fae */ /* 0x000fe2000b901d4a */
[----:B------:R-:W-:Y:S02]  /*16d80*/  @P3 R2UR UR15, R133 ;  /* 0x00000000850f32ca */ /* 0x000fe400000e0000 */
[CC--:B------:R-:W-:Y:S01]  /*16d90*/  @P3 LEA R16, P1, R5.reuse, R160.reuse, 0x1 ;  /* 0x000000a005103211 */ /* 0x0c0fe200078208ff */
[----:B------:R-:W-:Y:S01]  /*16da0*/  @!P3 STS.128 [R211+0xe800], RZ ;  /* 0x00e800ffd300b388 */ /* 0x000fe20000000c00 */
[C---:B------:R-:W-:Y:S02]  /*16db0*/  @P2 R2UR UR12, R132.reuse ;  /* 0x00000000840c22ca */ /* 0x040fe400000e0000 */
[--C-:B------:R-:W-:Y:S01]  /*16dc0*/  @P3 LEA.HI.X R17, R5, R161, R6.reuse, 0x1, P1 ;  /* 0x000000a105113211 */ /* 0x100fe200008f0c06 */
[----:B------:R-:W-:Y:S01]  /*16dd0*/  @!PT LDS RZ, [RZ] ;  /* 0x00000000fffff984 */ /* 0x000fe20000000800 */
[----:B------:R-:W-:Y:S01]  /*16de0*/  @!PT LDS RZ, [RZ] ;  /* 0x00000000fffff984 */ /* 0x000fe20000000800 */
[----:B------:R-:W-:Y:S01]  /*16df0*/  @!PT LDS RZ, [RZ] ;  /* 0x00000000fffff984 */ /* 0x000fe20000000800 */
[----:B------:R1:W-:Y:S01]  /*16e00*/  @P2 LDGSTS.E.BYPASS.LTC128B.128 [R211+0x10800], desc[UR8][R8.64+0x100] ;  /* 0x1080010008d32fae */ /* 0x0003e2000b901d48 */
[----:B------:R-:W-:Y:S02]  /*16e10*/  @P2 R2UR UR13, R133 ;  /* 0x00000000850d22ca */ /* 0x000fe400000e0000 */
[CC--:B------:R-:W-:Y:S01]  /*16e20*/  @P2 LEA R14, P0, R5.reuse, R160.reuse, 0x1 ;  /* 0x000000a0050e2211 */ /* 0x0c0fe200078008ff */
[----:B------:R-:W-:Y:S01]  /*16e30*/  @!P2 STS.128 [R211+0x10800], RZ ;  /* 0x010800ffd300a388 */ /* 0x000fe20000000c00 */
[C---:B------:R-:W-:Y:S02]  /*16e40*/  IADD3 R4, P5, R5.reuse, R199, RZ ;  /* 0x000000c705047210 */ /* 0x040fe40007fbe0ff */
[-C--:B------:R-:W-:Y:S01]  /*16e50*/  @P2 LEA.HI.X R15, R5, R161.reuse, R6, 0x1, P0 ;  /* 0x000000a1050f2211 */ /* 0x080fe200000f0c06 */
[----:B------:R-:W-:Y:S01]  /*16e60*/  @!PT LDS RZ, [RZ] ;  /* 0x00000000fffff984 */ /* 0x000fe20000000800 */
[----:B------:R-:W-:Y:S01]  /*16e70*/  @!PT LDS RZ, [RZ] ;  /* 0x00000000fffff984 */ /* 0x000fe20000000800 */
[----:B------:R-:W-:Y:S01]  /*16e80*/  @!PT LDS RZ, [RZ] ;  /* 0x00000000fffff984 */ /* 0x000fe20000000800 */
[----:B------:R-:W-:Y:S01]  /*16e90*/  @P4 LDGSTS.E.BYPASS.LTC128B.128 [R211+0xd000], desc[UR4][R18.64] ;  /* 0x0d00000012d34fae */ /* 0x000fe2000b901d44 */
[----:B------:R-:W-:Y:S01]  /*16ea0*/  @P4 R2UR UR10, R132 ;  /* 0x00000000840a42ca */ /* 0x000fe200000e0000 */
[----:B------:R-:W-:Y:S01]  /*16eb0*/  IMAD.X R6, R6, 0x1, R200, P5 ;  /* 0x0000000106067824 */ /* 0x000fe200028e06c8 */
[C---:B------:R-:W-:Y:S01]  /*16ec0*/  @P4 R2UR UR11, R133.reuse ;  /* 0x00000000850b42ca */ /* 0x040fe200000e0000 */
[----:B------:R-:W-:Y:S01]  /*16ed0*/  @!P4 STS.128 [R211+0xd000], RZ ;  /* 0x00d000ffd300c388 */ /* 0x000fe20000000c00 */
[-C--:B------:R-:W-:Y:S02]  /*16ee0*/  @P4 LEA R22, P5, R4, R160.reuse, 0x1 ;  /* 0x000000a004164211 */ /* 0x080fe400078a08ff */
[----:B------:R-:W-:Y:S01]  /*16ef0*/  @P3 R2UR UR8, R132 ;  /* 0x00000000840832ca */ /* 0x000fe200000e0000 */
[----:B------:R-:W-:Y:S01]  /*16f00*/  @!PT LDS RZ, [RZ] ;  /* 0x00000000fffff984 */ /* 0x000fe20000000800 */
[----:B------:R-:W-:Y:S01]  /*16f10*/  @!PT LDS RZ, [RZ] ;  /* 0x00000000fffff984 */ /* 0x000fe20000000800 */
[----:B------:R-:W-:Y:S01]  /*16f20*/  @!PT LDS RZ, [RZ] ;  /* 0x00000000fffff984 */ /* 0x000fe20000000800 */
[----:B------:R-:W-:Y:S01]  /*16f30*/  @P3 LDGSTS.E.BYPASS.LTC128B.128 [R211+0xf000], desc[UR14][R16.64+0x80] ;  /* 0x0f00008010d33fae */ /* 0x000fe2000b901d4e */
[CCC-:B------:R-:W-:Y:S02]  /*16f40*/  @P4 LEA.HI.X R23, R4.reuse, R161.reuse, R6.reuse, 0x1, P5 ;  /* 0x000000a104174211 */ /* 0x1c0fe400028f0c06 */
[C---:B------:R-:W-:Y:S01]  /*16f50*/  @P3 R2UR UR9, R133.reuse ;  /* 0x00000000850932ca */ /* 0x040fe200000e0000 */
[----:B------:R-:W-:Y:S01]  /*16f60*/  @!P3 STS.128 [R211+0xf000], RZ ;  /* 0x00f000ffd300b388 */ /* 0x000fe20000000c00 */
[-C--:B------:R-:W-:Y:S02]  /*16f70*/  @P3 LEA R20, P1, R4, R160.reuse, 0x1 ;  /* 0x000000a004143211 */ /* 0x080fe400078208ff */
[----:B------:R-:W-:Y:S01]  /*16f80*/  @P2 R2UR UR4, R132 ;  /* 0x00000000840422ca */ /* 0x000fe200000e0000 */
[----:B------:R-:W-:Y:S01]  /*16f90*/  @!PT LDS RZ, [RZ] ;  /* 0x00000000fffff984 */ /* 0x000fe20000000800 */
[----:B------:R-:W-:Y:S01]  /*16fa0*/  @!PT LDS RZ, [RZ] ;  /* 0x00000000fffff984 */ /* 0x000fe20000000800 */
[----:B------:R-:W-:Y:S01]  /*16fb0*/  @!PT LDS RZ, [RZ] ;  /* 0x00000000fffff984 */ /* 0x000fe20000000800 */
[----:B------:R2:W-:Y:S01]  /*16fc0*/  @P2 LDGSTS.E.BYPASS.LTC128B.128 [R211+0x11000], desc[UR12][R14.64+0x100] ;  /* 0x110001000ed32fae */ /* 0x0005e2000b901d4c */
[CCC-:B------:R-:W-:Y:S02]  /*16fd0*/  @P3 LEA.HI.X R21, R4.reuse, R161.reuse, R6.reuse, 0x1, P1 ;  /* 0x000000a104153211 */ /* 0x1c0fe400008f0c06 */
[----:B------:R-:W-:Y:S01]  /*16fe0*/  @P2 R2UR UR5, R133 ;  /* 0x00000000850522ca */ /* 0x000fe200000e0000 */
[----:B------:R-:W-:Y:S01]  /*16ff0*/  @!P2 STS.128 [R211+0x11000], RZ ;  /* 0x011000ffd300a388 */ /* 0x000fe20000000c00 */
[C---:B------:R-:W-:Y:S03]  /*17000*/  @P2 LEA R24, P0, R4.reuse, R160, 0x1 ;  /* 0x000000a004182211 */ /* 0x040fe600078008ff */
[----:B------:R-:W-:Y:S01]  /*17010*/  @!PT LDS RZ, [RZ] ;  /* 0x00000000fffff984 */ /* 0x000fe20000000800 */
[----:B------:R-:W-:Y:S01]  /*17020*/  @!PT LDS RZ, [RZ] ;  /* 0x00000000fffff984 */ /* 0x000fe20000000800 */
[----:B------:R-:W-:Y:S01]  /*17030*/  @!PT LDS RZ, [RZ] ;  /* 0x00000000fffff984 */ /* 0x000fe20000000800 */
[----:B------:R-:W-:Y:S01]  /*17040*/  @P4 LDGSTS.E.BYPASS.LTC128B.128 [R211+0xd800], desc[UR10][R22.64] ;  /* 0x0d80000016d34fae */ /* 0x000fe2000b901d4a */
[----:B------:R-:W-:Y:S02]  /*17050*/  @P2 LEA.HI.X R25, R4, R161, R6, 0x1, P0 ;  /* 0x000000a104192211 */ /* 0x000fe400000f0c06 */
[----:B------:R-:W-:Y:S01]  /*17060*/  ISETP.GE.AND P0, PT, R215, 0x1, PT ;  /* 0x00000001d700780c */ /* 0x000fe20003f06270 */
[----:B------:R-:W-:Y:S04]  /*17070*/  @!P4 STS.128 [R211+0xd800], RZ ;  /* 0x00d800ffd300c388 */ /* 0x000fe80000000c00 */
[----:B------:R-:W-:Y:S01]  /*17080*/  @!PT LDS RZ, [RZ] ;  /* 0x00000000fffff984 */ /* 0x000fe20000000800 */
[----:B------:R-:W-:Y:S01]  /*17090*/  @!PT LDS RZ, [RZ] ;  /* 0x00000000fffff984 */ /* 0x000fe20000000800 */
[----:B------:R-:W-:Y:S01]  /*170a0*/  @!PT LDS RZ, [RZ] ;  /* 0x00000000fffff984 */ /* 0x000fe20000000800 */
[----:B------:R3:W-:Y:S04]  /*170b0*/  @P3 LDGSTS.E.BYPASS.LTC128B.128 [R211+0xf800], desc[UR8][R20.64+0x80] ;  /* 0x0f80008014d33fae */ /* 0x0007e8000b901d48 */
[----:B------:R-:W-:Y:S04]  /*170c0*/  @!P3 STS.128 [R211+0xf800], RZ ;  /* 0x00f800ffd300b388 */ /* 0x000fe80000000c00 */
[----:B------:R-:W-:Y:S01]  /*170d0*/  @!PT LDS RZ, [RZ] ;  /* 0x00000000fffff984 */ /* 0x000fe20000000800 */
[----:B------:R-:W-:Y:S01]  /*170e0*/  @!PT LDS RZ, [RZ] ;  /* 0x00000000fffff984 */ /* 0x000fe20000000800 */
[----:B------:R-:W-:Y:S01]  /*170f0*/  @!PT LDS RZ, [RZ] ;  /* 0x00000000fffff984 */ /* 0x000fe20000000800 */
[----:B------:R4:W-:Y:S04]  /*17100*/  @P2 LDGSTS.E.BYPASS.LTC128B.128 [R211+0x11800], desc[UR4][R24.64+0x100] ;  /* 0x1180010018d32fae */ /* 0x0009e8000b901d44 */
[----:B------:R-:W-:Y:S04]  /*17110*/  @!P2 STS.128 [R211+0x11800], RZ ;  /* 0x011800ffd300a388 */ /* 0x000fe80000000c00 */
[----:B------:R-:W-:Y:S04]  /*17120*/  LDSM.16.M88.4 R136, [R194] ;  /* 0x00000000c288783b */ /* 0x000fe80000000200 */
[----:B------:R-:W5:Y:S04]  /*17130*/  LDSM.16.M88.4 R140, [R193+0x6000] ;  /* 0x00600000c18c783b */ /* 0x000f680000000200 */
[----:B------:R-:W2:Y:S04]  /*17140*/  LDSM.16.M88.4 R144, [R193+0x6800] ;  /* 0x00680000c190783b */ /* 0x000ea80000000200 */
[----:B------:R-:W3:Y:S04]  /*17150*/  LDSM.16.M88.4 R148, [R193+0x7000] ;  /* 0x00700000c194783b */ /* 0x000ee80000000200 */
[----:B------:R-:W4:Y:S04]  /*17160*/  LDSM.16.M88.4 R152, [R193+0x7800] ;  /* 0x00780000c198783b */ /* 0x000f280000000200 */
[----:B------:R-:W0:Y:S04]  /*17170*/  LDGDEPBAR ;  /* 0x00000000000079af */ /* 0x000e280000000000 */
[----:B------:R-:W-:Y:S04]  /*17180*/  LDSM.16.M88.4 R156, [R192] ;  /* 0x00000000c09c783b */ /* 0x000fe80000000200 */
[----:B------:R-:W4:Y:S04]  /*17190*/  LDSM.16.M88.4 R160, [R191] ;  /* 0x00000000bfa0783b */ /* 0x000f280000000200 */
[----:B------:R-:W4:Y:S04]  /*171a0*/  LDSM.16.M88.4 R164, [R187] ;  /* 0x00000000bba4783b */ /* 0x000f280000000200 */
[----:B------:R-:W4:Y:S04]  /*171b0*/  LDSM.16.M88.4 R168, [R186] ;  /* 0x00000000baa8783b */ /* 0x000f280000000200 */
[----:B------:R-:W4:Y:S01]  /*171c0*/  LDSM.16.M88.4 R172, [R185] ;  /* 0x00000000b9ac783b */ /* 0x000f220000000200 */
[C---:B-----5:R-:W-:Y:S06]  /*171d0*/  HMMA.16816.F32.BF16 R4, R136.reuse, R140, RZ ;  /* 0x0000008c8804723c */ /* 0x060fec00000418ff */
[C---:B-1----:R-:W-:Y:S01]  /*171e0*/  HMMA.16816.F32.BF16 R8, R136.reuse, R142, RZ ;  /* 0x0000008e8808723c */ /* 0x042fe200000418ff */
[----:B------:R-:W-:Y:S05]  /*171f0*/  LDSM.16.M88.4 R140, [R190] ;  /* 0x00000000be8c783b */ /* 0x000fea0000000200 */
[C---:B--2---:R-:W-:Y:S06]  /*17200*/  HMMA.16816.F32.BF16 R12, R136.reuse, R144, RZ ;  /* 0x00000090880c723c */ /* 0x044fec00000418ff */
[C---:B------:R-:W-:Y:S01]  /*17210*/  HMMA.16816.F32.BF16 R16, R136.reuse, R146, RZ ;  /* 0x000000928810723c */ /* 0x040fe200000418ff */
[----:B------:R-:W1:Y:S05]  /*17220*/  LDSM.16.M88.4 R144, [R188+0x6000] ;  /* 0x00600000bc90783b */ /* 0x000e6a0000000200 */
[C---:B---3--:R-:W-:Y:S06]  /*17230*/  HMMA.16816.F32.BF16 R20, R136.reuse, R148, RZ ;  /* 0x000000948814723c */ /* 0x048fec00000418ff */
[C---:B----4-:R-:W-:Y:S01]  /*17240*/  HMMA.16816.F32.BF16 R24, R136.reuse, R150, RZ ;  /* 0x000000968818723c */ /* 0x050fe200000418ff */
[----:B------:R-:W2:Y:S05]  /*17250*/  LDSM.16.M88.4 R148, [R188+0x6800] ;  /* 0x00680000bc94783b */ /* 0x000eaa0000000200 */
[C---:B------:R-:W-:Y:S06]  /*17260*/  HMMA.16816.F32.BF16 R28, R136.reuse, R152, RZ ;  /* 0x00000098881c723c */ /* 0x040fec00000418ff */
[----:B------:R-:W-:Y:S01]  /*17270*/  HMMA.16816.F32.BF16 R32, R136, R154, RZ ;  /* 0x0000009a8820723c */ /* 0x000fe200000418ff */
[----:B------:R-:W3:Y:S04]  /*17280*/  LDSM.16.M88.4 R136, [R188+0x7000] ;  /* 0x00700000bc88783b */ /* 0x000ee80000000200 */
[----:B------:R-:W4:Y:S01]  /*17290*/  LDSM.16.M88.4 R152, [R188+0x7800] ;  /* 0x00780000bc98783b */ /* 0x000f220000000200 */
[C---:B------:R-:W-:Y:S06]  /*172a0*/  HMMA.16816.F32.BF16 R4, R156.reuse, R160, R4 ;  /* 0x000000a09c04723c */ /* 0x040fec0000041804 */
[C---:B------:R-:W-:Y:S01]  /*172b0*/  HMMA.16816.F32.BF16 R8, R156.reuse, R162, R8 ;  /* 0x000000a29c08723c */ /* 0x040fe20000041808 */
[----:B------:R-:W-:Y:S05]  /*172c0*/  LDSM.16.M88.4 R160, [R189] ;  /* 0x00000000bda0783b */ /* 0x000fea0000000200 */
[C---:B------:R-:W-:Y:S06]  /*172d0*/  HMMA.16816.F32.BF16 R12, R156.reuse, R164, R12 ;  /* 0x000000a49c0c723c */ /* 0x040fec000004180c */
[C---:B------:R-:W-:Y:S01]  /*172e0*/  HMMA.16816.F32.BF16 R16, R156.reuse, R166, R16 ;  /* 0x000000a69c10723c */ /* 0x040fe20000041810 */
[----:B------:R-:W5:Y:S05]  /*172f0*/  LDSM.16.M88.4 R164, [R184] ;  /* 0x00000000b8a4783b */ /* 0x000f6a0000000200 */
[C---:B------:R-:W-:Y:S06]  /*17300*/  HMMA.16816.F32.BF16 R20, R156.reuse, R168, R20 ;  /* 0x000000a89c14723c */ /* 0x040fec0000041814 */
[C---:B------:R-:W-:Y:S01]  /*17310*/  HMMA.16816.F32.BF16 R24, R156.reuse, R170, R24 ;  /* 0x000000aa9c18723c */ /* 0x040fe20000041818 */
[----:B------:R-:W5:Y:S05]  /*17320*/  LDSM.16.M88.4 R168, [R184+0x800] ;  /* 0x00080000b8a8783b */ /* 0x000f6a0000000200 */
[C---:B------:R-:W-:Y:S06]  /*17330*/  HMMA.16816.F32.BF16 R28, R156.reuse, R172, R28 ;  /* 0x000000ac9c1c723c */ /* 0x040fec000004181c */
[----:B------:R-:W-:Y:S01]  /*17340*/  HMMA.16816.F32.BF16 R32, R156, R174, R32 ;  /* 0x000000ae9c20723c */ /* 0x000fe20000041820 */
[----:B------:R-:W5:Y:S04]  /*17350*/  LDSM.16.M88.4 R156, [R184+0x1000] ;  /* 0x00100000b89c783b */ /* 0x000f680000000200 */
[----:B------:R-:W5:Y:S01]  /*17360*/  LDSM.16.M88.4 R172, [R184+0x1800] ;  /* 0x00180000b8ac783b */ /* 0x000f620000000200 */
[C---:B-1----:R-:W-:Y:S06]  /*17370*/  HMMA.16816.F32.BF16 R4, R140.reuse, R144, R4 ;  /* 0x000000908c04723c */ /* 0x042fec0000041804 */
[C---:B------:R-:W-:Y:S01]  /*17380*/  HMMA.16816.F32.BF16 R8, R140.reuse, R146, R8 ;  /* 0x000000928c08723c */ /* 0x040fe20000041808 */
[----:B------:R-:W-:Y:S05]  /*17390*/  LDSM.16.M88.4 R144, [R193+0x8000] ;  /* 0x00800000c190783b */ /* 0x000fea0000000200 */
[C---:B--2---:R-:W-:Y:S06]  /*173a0*/  HMMA.16816.F32.BF16 R12, R140.reuse, R148, R12 ;  /* 0x000000948c0c723c */ /* 0x044fec000004180c */
[C---:B------:R-:W-:Y:S01]  /*173b0*/  HMMA.16816.F32.BF16 R16, R140.reuse, R150, R16 ;  /* 0x000000968c10723c */ /* 0x040fe20000041810 */
[----:B------:R-:W-:Y:S05]  /*173c0*/  LDSM.16.M88.4 R148, [R193+0x8800] ;  /* 0x00880000c194783b */ /* 0x000fea0000000200 */
[C---:B---3--:R-:W-:Y:S06]  /*173d0*/  HMMA.16816.F32.BF16 R20, R140.reuse, R136, R20 ;  /* 0x000000888c14723c */ /* 0x048fec0000041814 */
[C---:B------:R-:W-:Y:S01]  /*173e0*/  HMMA.16816.F32.BF16 R24, R140.reuse, R138, R24 ;  /* 0x0000008a8c18723c */ /* 0x040fe20000041818 */
[----:B------:R-:W1:Y:S05]  /*173f0*/  LDSM.16.M88.4 R136, [R194+0x2000] ;  /* 0x00200000c288783b */ /* 0x000e6a0000000200 */
[C---:B----4-:R-:W-:Y:S06]  /*17400*/  HMMA.16816.F32.BF16 R28, R140.reuse, R152, R28 ;  /* 0x000000988c1c723c */ /* 0x050fec000004181c */
[----:B------:R-:W-:Y:S01]  /*17410*/  HMMA.16816.F32.BF16 R32, R140, R154, R32 ;  /* 0x0000009a8c20723c */ /* 0x000fe20000041820 */
[----:B------:R-:W2:Y:S04]  /*17420*/  LDSM.16.M88.4 R140, [R193+0x9000] ;  /* 0x00900000c18c783b */ /* 0x000ea80000000200 */
[----:B------:R-:W3:Y:S01]  /*17430*/  LDSM.16.M88.4 R152, [R193+0x9800] ;  /* 0x00980000c198783b */ /* 0x000ee20000000200 */
[C---:B-----5:R-:W-:Y:S06]  /*17440*/  HMMA.16816.F32.BF16 R4, R160.reuse, R164, R4 ;  /* 0x000000a4a004723c */ /* 0x060fec0000041804 */
[C---:B------:R-:W-:Y:S01]  /*17450*/  HMMA.16816.F32.BF16 R8, R160.reuse, R166, R8 ;  /* 0x000000a6a008723c */ /* 0x040fe20000041808 */
[----:B------:R-:W-:Y:S05]  /*17460*/  LDSM.16.M88.4 R164, [R183] ;  /* 0x00000000b7a4783b */ /* 0x000fea0000000200 */
[C---:B------:R-:W-:Y:S06]  /*17470*/  HMMA.16816.F32.BF16 R12, R160.reuse, R168, R12 ;  /* 0x000000a8a00c723c */ /* 0x040fec000004180c */
[C---:B------:R-:W-:Y:S01]  /*17480*/  HMMA.16816.F32.BF16 R16, R160.reuse, R170, R16 ;  /* 0x000000aaa010723c */ /* 0x040fe20000041810 */
[----:B------:R-:W-:Y:S05]  /*17490*/  LDSM.16.M88.4 R168, [R182] ;  /* 0x00000000b6a8783b */ /* 0x000fea0000000200 */
[C---:B------:R-:W-:Y:S06]  /*174a0*/  HMMA.16816.F32.BF16 R20, R160.reuse, R156, R20 ;  /* 0x0000009ca014723c */ /* 0x040fec0000041814 */
[C---:B------:R-:W-:Y:S01]  /*174b0*/  HMMA.16816.F32.BF16 R24, R160.reuse, R158, R24 ;  /* 0x0000009ea018723c */ /* 0x040fe20000041818 */
[----:B------:R-:W4:Y:S05]  /*174c0*/  LDSM.16.M88.4 R156, [R192+0x2000] ;  /* 0x00200000c09c783b */ /* 0x000f2a0000000200 */
[C---:B------:R-:W-:Y:S06]  /*174d0*/  HMMA.16816.F32.BF16 R28, R160.reuse, R172, R28 ;  /* 0x000000aca01c723c */ /* 0x040fec000004181c */
[----:B------:R-:W-:Y:S01]  /*174e0*/  HMMA.16816.F32.BF16 R32, R160, R174, R32 ;  /* 0x000000aea020723c */ /* 0x000fe20000041820 */
[----:B------:R-:W5:Y:S04]  /*174f0*/  LDSM.16.M88.4 R160, [R181] ;  /* 0x00000000b5a0783b */ /* 0x000f680000000200 */
[----:B------:R-:W5:Y:S01]  /*17500*/  LDSM.16.M88.4 R172, [R180] ;  /* 0x00000000b4ac783b */ /* 0x000f620000000200 */
[C---:B-1----:R-:W-:Y:S06]  /*17510*/  HMMA.16816.F32.BF16 R4, R136.reuse, R144, R4 ;  /* 0x000000908804723c */ /* 0x042fec0000041804 */
[C---:B------:R-:W-:Y:S01]  /*17520*/  HMMA.16816.F32.BF16 R8, R136.reuse, R146, R8 ;  /* 0x000000928808723c */ /* 0x040fe20000041808 */
[----:B------:R-:W-:Y:S05]  /*17530*/  LDSM.16.M88.4 R144, [R188+0x8000] ;  /* 0x00800000bc90783b */ /* 0x000fea0000000200 */
[C---:B------:R-:W-:Y:S06]  /*17540*/  HMMA.16816.F32.BF16 R12, R136.reuse, R148, R12 ;  /* 0x00000094880c723c */ /* 0x040fec000004180c */
[C---:B------:R-:W-:Y:S01]  /*17550*/  HMMA.16816.F32.BF16 R16, R136.reuse, R150, R16 ;  /* 0x000000968810723c */ /* 0x040fe20000041810 */
[----:B------:R-:W-:Y:S05]  /*17560*/  LDSM.16.M88.4 R148, [R188+0x8800] ;  /* 0x00880000bc94783b */ /* 0x000fea0000000200 */
[C---:B--2---:R-:W-:Y:S06]  /*17570*/  HMMA.16816.F32.BF16 R20, R136.reuse, R140, R20 ;  /* 0x0000008c8814723c */ /* 0x044fec0000041814 */
[C---:B------:R-:W-:Y:S01]  /*17580*/  HMMA.16816.F32.BF16 R24, R136.reuse, R142, R24 ;  /* 0x0000008e8818723c */ /* 0x040fe20000041818 */
[----:B------:R-:W1:Y:S05]  /*17590*/  LDSM.16.M88.4 R140, [R190+0x2000] ;  /* 0x00200000be8c783b */ /* 0x000e6a0000000200 */
[C---:B---3--:R-:W-:Y:S06]  /*175a0*/  HMMA.16816.F32.BF16 R28, R136.reuse, R152, R28 ;  /* 0x00000098881c723c */ /* 0x048fec000004181c */
[----:B------:R-:W-:Y:S01]  /*175b0*/  HMMA.16816.F32.BF16 R32, R136, R154, R32 ;  /* 0x0000009a8820723c */ /* 0x000fe20000041820 */
[----:B------:R-:W2:Y:S04]  /*175c0*/  LDSM.16.M88.4 R136, [R188+0x9000] ;  /* 0x00900000bc88783b */ /* 0x000ea80000000200 */
[----:B------:R-:W3:Y:S01]  /*175d0*/  LDSM.16.M88.4 R152, [R188+0x9800] ;  /* 0x00980000bc98783b */ /* 0x000ee20000000200 */
[C---:B----4-:R-:W-:Y:S06]  /*175e0*/  HMMA.16816.F32.BF16 R4, R156.reuse, R164, R4 ;  /* 0x000000a49c04723c */ /* 0x050fec0000041804 */
[C---:B------:R-:W-:Y:S01]  /*175f0*/  HMMA.16816.F32.BF16 R8, R156.reuse, R166, R8 ;  /* 0x000000a69c08723c */ /* 0x040fe20000041808 */
[----:B------:R-:W-:Y:S05]  /*17600*/  LDSM.16.M88.4 R164, [R184+0x2000] ;  /* 0x00200000b8a4783b */ /* 0x000fea0000000200 */
[C---:B------:R-:W-:Y:S06]  /*17610*/  HMMA.16816.F32.BF16 R12, R156.reuse, R168, R12 ;  /* 0x000000a89c0c723c */ /* 0x040fec000004180c */
[C---:B------:R-:W-:Y:S01]  /*17620*/  HMMA.16816.F32.BF16 R16, R156.reuse, R170, R16 ;  /* 0x000000aa9c10723c */ /* 0x040fe20000041810 */
[----:B------:R-:W-:Y:S05]  /*17630*/  LDSM.16.M88.4 R168, [R184+0x2800] ;  /* 0x00280000b8a8783b */ /* 0x000fea0000000200 */
[C---:B-----5:R-:W-:Y:S06]  /*17640*/  HMMA.16816.F32.BF16 R20, R156.reuse, R160, R20 ;  /* 0x000000a09c14723c */ /* 0x060fec0000041814 */
[C---:B------:R-:W-:Y:S01]  /*17650*/  HMMA.16816.F32.BF16 R24, R156.reuse, R162, R24 ;  /* 0x000000a29c18723c */ /* 0x040fe20000041818 */
[----:B------:R-:W4:Y:S05]  /*17660*/  LDSM.16.M88.4 R160, [R189+0x2000] ;  /* 0x00200000bda0783b */ /* 0x000f2a0000000200 */
[C---:B------:R-:W-:Y:S06]  /*17670*/  HMMA.16816.F32.BF16 R28, R156.reuse, R172, R28 ;  /* 0x000000ac9c1c723c */ /* 0x040fec000004181c */
[----:B------:R-:W-:Y:S01]  /*17680*/  HMMA.16816.F32.BF16 R32, R156, R174, R32 ;  /* 0x000000ae9c20723c */ /* 0x000fe20000041820 */
[----:B------:R-:W5:Y:S04]  /*17690*/  LDSM.16.M88.4 R156, [R184+0x3000] ;  /* 0x00300000b89c783b */ /* 0x000f680000000200 */
[----:B------:R-:W5:Y:S01]  /*176a0*/  LDSM.16.M88.4 R172, [R184+0x3800] ;  /* 0x00380000b8ac783b */ /* 0x000f620000000200 */
        /* <DEDUP_REMOVED lines=15> */
[----:B------:R-:W-:Y:S05]  /*177a0*/  LDSM.16.M88.4 R164, [R179] ;  /* 0x00000000b3a4783b */ /* 0x000fea0000000200 */
[C---:B------:R-:W-:Y:S06]  /*177b0*/  HMMA.16816.F32.BF16 R12, R160.reuse, R168, R12 ;  /* 0x000000a8a00c723c */ /* 0x040fec000004180c */
[C---:B------:R-:W-:Y:S01]  /*177c0*/  HMMA.16816.F32.BF16 R16, R160.reuse, R170, R16 ;  /* 0x000000aaa010723c */ /* 0x040fe20000041810 */
[----:B------:R-:W-:Y:S05]  /*177d0*/  LDSM.16.M88.4 R168, [R178] ;  /* 0x00000000b2a8783b */ /* 0x000fea0000000200 */
[C---:B-----5:R-:W-:Y:S06]  /*177e0*/  HMMA.16816.F32.BF16 R20, R160.reuse, R156, R20 ;  /* 0x0000009ca014723c */ /* 0x060fec0000041814 */
        /* <DEDUP_REMOVED lines=32> */
[C---:B-1----:R-:W-:Y:S01]  /*179f0*/  HMMA.16816.F32.BF16 R4, R140.reuse, R144, R4 ;  /* 0x000000908c04723c */ /* 0x042fe20000041804 */
[----:B------:R-:W-:Y:S04]  /*17a00*/  DEPBAR.LE SB0, 0x0 ;  /* 0x000080000000791a */ /* 0x000fe80000000000 */
[----:B------:R-:W-:Y:S01]  /*17a10*/  BAR.SYNC.DEFER_BLOCKING 0x0 ;  /* 0x0000000000007b1d */ /* 0x000fe20000010000 */
[C---:B------:R-:W-:Y:S06]  /*17a20*/  HMMA.16816.F32.BF16 R8, R140.reuse, R146, R8 ;  /* 0x000000928c08723c */ /* 0x040fec0000041808 */
[C---:B------:R-:W-:Y:S06]  /*17a30*/  HMMA.16816.F32.BF16 R12, R140.reuse, R148, R12 ;  /* 0x000000948c0c723c */ /* 0x040fec000004180c */
[C---:B------:R-:W-:Y:S06]  /*17a40*/  HMMA.16816.F32.BF16 R16, R140.reuse, R150, R16 ;  /* 0x000000968c10723c */ /* 0x040fec0000041810 */
[C---:B--2---:R-:W-:Y:S06]  /*17a50*/  HMMA.16816.F32.BF16 R20, R140.reuse, R136, R20 ;  /* 0x000000888c14723c */ /* 0x044fec0000041814 */
[C---:B------:R-:W-:Y:S06]  /*17a60*/  HMMA.16816.F32.BF16 R24, R140.reuse, R138, R24 ;  /* 0x0000008a8c18723c */ /* 0x040fec0000041818 */
[C---:B---3--:R-:W-:Y:S06]  /*17a70*/  HMMA.16816.F32.BF16 R28, R140.reuse, R152, R28 ;  /* 0x000000988c1c723c */ /* 0x048fec000004181c */
[----:B------:R-:W-:Y:S06]  /*17a80*/  HMMA.16816.F32.BF16 R32, R140, R154, R32 ;  /* 0x0000009a8c20723c */ /* 0x000fec0000041820 */
[C---:B----4-:R-:W-:Y:S06]  /*17a90*/  HMMA.16816.F32.BF16 R4, R160.reuse, R164, R4 ;  /* 0x000000a4a004723c */ /* 0x050fec0000041804 */
[C---:B------:R-:W-:Y:S06]  /*17aa0*/  HMMA.16816.F32.BF16 R8, R160.reuse, R166, R8 ;  /* 0x000000a6a008723c */ /* 0x040fec0000041808 */
[C---:B------:R-:W-:Y:S06]  /*17ab0*/  HMMA.16816.F32.BF16 R12, R160.reuse, R168, R12 ;  /* 0x000000a8a00c723c */ /* 0x040fec000004180c */
[C---:B------:R-:W-:Y:S06]  /*17ac0*/  HMMA.16816.F32.BF16 R16, R160.reuse, R170, R16 ;  /* 0x000000aaa010723c */ /* 0x040fec0000041810 */
[C---:B-----5:R-:W-:Y:S06]  /*17ad0*/  HMMA.16816.F32.BF16 R20, R160.reuse, R156, R20 ;  /* 0x0000009ca014723c */ /* 0x060fec0000041814 */
[C---:B------:R-:W-:Y:S06]  /*17ae0*/  HMMA.16816.F32.BF16 R24, R160.reuse, R158, R24 ;  /* 0x0000009ea018723c */ /* 0x040fec0000041818 */
[C---:B------:R-:W-:Y:S06]  /*17af0*/  HMMA.16816.F32.BF16 R28, R160.reuse, R172, R28 ;  /* 0x000000aca01c723c */ /* 0x040fec000004181c */
[----:B------:R-:W-:Y:S07]  /*17b00*/  HMMA.16816.F32.BF16 R32, R160, R174, R32 ;  /* 0x000000aea020723c */ /* 0x000fee0000041820 */
[----:B------:R-:W-:Y:S04]  /*17b10*/  IMAD.MOV.U32 R160, RZ, RZ, R220 ;  /* 0x000000ffffa07224 */ /* 0x000fe800078e00dc */
[----:B------:R-:W-:Y:S01]  /*17b20*/  IMAD.MOV.U32 R161, RZ, RZ, R221 ;  /* 0x000000ffffa17224 */ /* 0x000fe200078e00dd */
[----:B------:R-:W-:Y:S01]  /*17b30*/  @!UPT UIADD3 URZ, URZ, URZ, URZ ;  /* 0x0000003f3f3ff290 */ /* 0x000fe2000fffe03f */
[----:B------:R-:W-:Y:S11]  /*17b40*/  @!P0 BRA `(.L_x_1072) ;  /* 0x0000000c000c8947 */ /* 0x000ff60003800000 */
[----:B------:R-:W-:Y:S01]  /*17b50*/  ISETP.NE.U32.AND P0, PT, R212, RZ, PT ;  /* 0x000000ffd400720c */ /* 0x000fe20003f05070 */
[----:B------:R-:W-:Y:S03]  /*17b60*/  BSSY B0, `(.L_x_1073) ;  /* 0x0000050000007945 */ /* 0x000fe60003800000 */
[----:B------:R-:W-:Y:S11]  /*17b70*/  ISETP.NE.AND.EX P0, PT, R213, RZ, PT, P0 ;  /* 0x000000ffd500720c */ /* 0x000ff60003f05300 */
[----:B------:R-:W-:Y:S02]  /*17b80*/  @!UPT UIADD3 URZ, URZ, URZ, URZ ;  /* 0x0000003f3f3ff290 */ /* 0x000fe4000fffe03f */
[----:B------:R-:W-:Y:S05]  /*17b90*/  @!P0 BRA `(.L_x_1074) ;  /* 0x0000000400188947 */ /* 0x000fea0003800000 */
[C---:B------:R-:W-:Y:S02]  /*17ba0*/  R2UR UR4, R132.reuse ;  /* 0x00000000840472ca */ /* 0x040fe400000e0000 */
[C---:B------:R-:W-:Y:S02]  /*17bb0*/  R2UR UR5, R133.reuse ;  /* 0x00000000850572ca */ /* 0x040fe400000e0000 */
[C---:B------:R-:W-:Y:S02]  /*17bc0*/  R2UR UR10, R132.reuse ;  /* 0x00000000840a72ca */ /* 0x040fe400000e0000 */
[C---:B------:R-:W-:Y:S02]  /*17bd0*/  R2UR UR11, R133.reuse ;  /* 0x00000000850b72ca */ /* 0x040fe400000e0000 */
[C---:B------:R-:W-:Y:S02]  /*17be0*/  R2UR UR12, R132.reuse ;  /* 0x00000000840c72ca */ /* 0x040fe400000e0000 */
[C---:B------:R-:W-:Y:S02]  /*17bf0*/  R2UR UR13, R133.reuse ;  /* 0x00000000850d72ca */ /* 0x040fe400000e0000 */
[----:B------:R-:W-:Y:S02]  /*17c00*/  R2UR UR8, R132 ;  /* 0x00000000840872ca */ /* 0x000fe400000e0000 */
[----:B------:R-:W-:Y:S01]  /*17c10*/  R2UR UR9, R133 ;  /* 0x00000000850972ca */ /* 0x000fe200000e0000 */
[----:B------:R-:W2:Y:S02]  /*17c20*/  LD.E R143, desc[UR4][R2.64+0x170] ;  /* 0x00017004028f7980 */ /* 0x000ea4000c101900 */
        /* <DEDUP_REMOVED lines=8> */
[C---:B------:R-:W-:Y:S01]  /*17cb0*/  VIADD R141, R134.reuse, 0xffffffc0 ;  /* 0xffffffc0868d7836 */ /* 0x040fe20000000000 */
[----:B------:R-:W-:Y:S02]  /*17cc0*/  IABS R138, R134 ;  /* 0x00000086008a7213 */ /* 0x000fe40000000000 */
[----:B------:R-:W-:Y:S01]  /*17cd0*/  LOP3.LUT R134, R134, R143, RZ, 0x3c, !PT ;  /* 0x0000008f86867212 */ /* 0x000fe200078e3cff */
[--C-:B-1----:R-:W-:Y:S02]  /*17ce0*/  IMAD.MOV R136, RZ, RZ, -R145.reuse ;  /* 0x000000ffff887224 */ /* 0x102fe400078e0a91 */
[----:B------:R-:W-:Y:S02]  /*17cf0*/  IMAD.MOV.U32 R144, RZ, RZ, RZ ;  /* 0x000000ffff907224 */ /* 0x000fe400078e00ff */
[----:B------:R-:W-:Y:S01]  /*17d00*/  IMAD R147, R136, R139, RZ ;  /* 0x0000008b88937224 */ /* 0x000fe200078e02ff */
[----:B------:R-:W-:Y:S02]  /*17d10*/  IABS R136, R141 ;  /* 0x0000008d00887213 */ /* 0x000fe40000000000 */
[----:B------:R-:W-:Y:S01]  /*17d20*/  LOP3.LUT R141, R141, R143, RZ, 0x3c, !PT ;  /* 0x0000008f8d8d7212 */ /* 0x000fe200078e3cff */
[----:B------:R-:W-:Y:S02]  /*17d30*/  IMAD.HI.U32 R145, R145, R147, R144 ;  /* 0x0000009391917227 */ /* 0x000fe400078e0090 */
[----:B------:R-:W2:Y:S04]  /*17d40*/  LD.E.64 R146, desc[UR8][R2.64+0x20] ;  /* 0x0000200802927980 */ /* 0x000ea8000c101b00 */
[C---:B------:R-:W-:Y:S04]  /*17d50*/  IMAD.HI.U32 R140, R145.reuse, R136, RZ ;  /* 0x00000088918c7227 */ /* 0x040fe800078e00ff */
[----:B------:R-:W-:Y:S02]  /*17d60*/  IMAD.HI.U32 R142, R145, R138, RZ ;  /* 0x0000008a918e7227 */ /* 0x000fe400078e00ff */
[----:B------:R-:W3:Y:S02]  /*17d70*/  LD.E.64 R144, desc[UR4][R2.64+0x38] ;  /* 0x0000380402907980 */ /* 0x000ee4000c101b00 */
        /* <DEDUP_REMOVED lines=11> */
[----:B------:R-:W-:Y:S02]  /*17e30*/  ISETP.GE.AND P1, PT, R134, RZ, PT ;  /* 0x000000ff8600720c */ /* 0x000fe40003f26270 */
[----:B------:R-:W-:Y:S05]  /*17e40*/  LOP3.LUT R139, RZ, R143, RZ, 0x33, !PT ;  /* 0x0000008fff8b7212 */ /* 0x000fea00078e33ff */
[----:B------:R-:W-:Y:S01]  /*17e50*/  @P5 VIADD R140, R140, 0x1 ;  /* 0x000000018c8c5836 */ /* 0x000fe20000000000 */
[----:B------:R-:W-:Y:S01]  /*17e60*/  ISETP.NE.AND P5, PT, R143, RZ, PT ;  /* 0x000000ff8f00720c */ /* 0x000fe20003fa5270 */
        /* <DEDUP_REMOVED lines=25> */
.L_x_1074:
[----:B------:R-:W-:Y:S02]  /*18000*/  R2UR UR4, R132 ;  /* 0x00000000840472ca */ /* 0x000fe400000e0000 */
[----:B------:R-:W-:Y:S11]  /*18010*/  R2UR UR5, R133 ;  /* 0x00000000850572ca */ /* 0x000ff600000e0000 */
[----:B------:R-:W-:Y:S02]  /*18020*/  @!UPT UIADD3 URZ, URZ, URZ, URZ ;  /* 0x0000003f3f3ff290 */ /* 0x000fe4000fffe03f */
[----:B------:R-:W2:Y:S02]  /*18030*/  LD.E R140, desc[UR4][R2.64+0x38] ;  /* 0x00003804028c7980 */ /* 0x000ea4000c101900 */
[----:B--2---:R-:W-:Y:S05]  /*18040*/  IMAD.U32 R140, R140, -0x40, RZ ;  /* 0xffffffc08c8c7824 */ /* 0x004fea00078e00ff */
[----:B------:R-:W-:Y:S02]  /*18050*/  SHF.R.S32.HI R137, RZ, 0x1f, R140 ;  /* 0x0000001fff897819 */ /* 0x000fe4000001148c */
.L_x_1075:
[----:B------:R-:W-:Y:S05]  /*18060*/  BSYNC B0 ;  /* 0x0000000000007941 */ /* 0x000fea0003800000 */
.L_x_1073:
[----:B------:R-:W-:Y:S02]  /*18070*/  @P4 R2UR UR4, R132 ;  /* 0x00000000840442ca */ /* 0x000fe400000e0000 */
[C---:B------:R-:W-:Y:S02]  /*18080*/  @P4 R2UR UR5, R133.reuse ;  /* 0x00000000850542ca */ /* 0x040fe400000e0000 */
[-C--:B------:R-:W-:Y:S02]  /*18090*/  LEA R144, P0, R140, R204.reuse, 0x1 ;  /* 0x000000cc8c907211 */ /* 0x080fe400078008ff */
[----:B------:R-:W-:Y:S02]  /*180a0*/  @P3 R2UR UR8, R132 ;  /* 0x00000000840832ca */ /* 0x000fe400000e0000 */
[----:B------:R-:W-:Y:S02]  /*180b0*/  LEA.HI.X R145, R140, R203, R137, 0x1, P0 ;  /* 0x000000cb8c917211 */ /* 0x000fe400000f0c89 */
[C---:B------:R-:W-:Y:S02]  /*180c0*/  @P3 R2UR UR9, R133.reuse ;  /* 0x00000000850932ca */ /* 0x040fe400000e0000 */
[C---:B------:R-:W-:Y:S02]  /*180d0*/  @P4 R2UR UR12, R132.reuse ;  /* 0x00000000840c42ca */ /* 0x040fe400000e0000 */
[C---:B------:R-:W-:Y:S01]  /*180e0*/  @P4 R2UR UR13, R133.reuse ;  /* 0x00000000850d42ca */ /* 0x040fe200000e0000 */
[----:B------:R-:W-:Y:S01]  /*180f0*/  @!PT LDS RZ, [RZ] ;  /* 0x00000000fffff984 */ /* 0x000fe20000000800 */
[----:B------:R-:W-:Y:S01]  /*18100*/  @!PT LDS RZ, [RZ] ;  /* 0x00000000fffff984 */ /* 0x000fe20000000800 */
[----:B------:R-:W-:Y:S01]  /*18110*/  @!PT LDS RZ, [RZ] ;  /* 0x00000000fffff984 */ /* 0x000fe20000000800 */
[----:B------:R1:W-:Y:S01]  /*18120*/  @P4 LDGSTS.E.BYPASS.LTC128B.128 [R211+0x6000], desc[UR4][R144.64] ;  /* 0x0600000090d34fae */ /* 0x0003e2000b901d44 */
[C---:B------:R-:W-:Y:S02]  /*18130*/  @P2 R2UR UR4, R132.reuse ;  /* 0x00000000840422ca */ /* 0x040fe400000e0000 */
[C---:B------:R-:W-:Y:S01]  /*18140*/  @P2 R2UR UR5, R133.reuse ;  /* 0x00000000850522ca */ /* 0x040fe200000e0000 */
[----:B------:R1:W-:Y:S01]  /*18150*/  @!P4 STS.128 [R211+0x6000], RZ ;  /* 0x006000ffd300c388 */ /* 0x0003e20000000c00 */
[----:B------:R-:W-:Y:S02]  /*18160*/  @P3 R2UR UR10, R132 ;  /* 0x00000000840a32ca */ /* 0x000fe400000e0000 */
[----:B------:R-:W-:Y:S01]  /*18170*/  @P3 R2UR UR11, R133 ;  /* 0x00000000850b32ca */ /* 0x000fe200000e0000 */
[----:B------:R-:W-:Y:S01]  /*18180*/  @!PT LDS RZ, [RZ] ;  /* 0x00000000fffff984 */ /* 0x000fe20000000800 */
[----:B------:R-:W-:Y:S01]  /*18190*/  @!PT LDS RZ, [RZ] ;  /* 0x00000000fffff984 */ /* 0x000fe20000000800 */
[----:B------:R-:W-:Y:S01]  /*181a0*/  @!PT LDS RZ, [RZ] ;  /* 0x00000000fffff984 */ /* 0x000fe20000000800 */
[----:B------:R1:W-:Y:S01]  /*181b0*/  @P3 LDGSTS.E.BYPASS.LTC128B.128 [R211+0x8000], desc[UR8][R144.64+0x80] ;  /* 0x0800008090d33fae */ /* 0x0003e2000b901d48 */
[----:B------:R-:W-:Y:S02]  /*181c0*/  IADD3 R139, P0, R140, R201, RZ ;  /* 0x000000c98c8b7210 */ /* 0x000fe40007f1e0ff */
[C---:B------:R-:W-:Y:S01]  /*181d0*/  @P2 R2UR UR8, R132.reuse ;  /* 0x00000000840822ca */ /* 0x040fe200000e0000 */
[----:B------:R1:W-:Y:S01]  /*181e0*/  @!P3 STS.128 [R211+0x8000], RZ ;  /* 0x008000ffd300b388 */ /* 0x0003e20000000c00 */
[-C--:B------:R-:W-:Y:S01]  /*181f0*/  @P4 LEA R142, P6, R139, R204.reuse, 0x1 ;  /* 0x000000cc8b8e4211 */ /* 0x080fe200078c08ff */
[----:B------:R-:W-:Y:S01]  /*18200*/  IMAD.X R136, R137, 0x1, R202, P0 ;  /* 0x0000000189887824 */ /* 0x000fe200000e06ca */
[-C--:B------:R-:W-:Y:S01]  /*18210*/  @P3 LEA R140, P1, R139, R204.reuse, 0x1 ;  /* 0x000000cc8b8c3211 */ /* 0x080fe200078208ff */
[----:B------:R-:W-:Y:S01]  /*18220*/  @!PT LDS RZ, [RZ] ;  /* 0x00000000fffff984 */ /* 0x000fe20000000800 */
[----:B------:R-:W-:Y:S01]  /*18230*/  @!PT LDS RZ, [RZ] ;  /* 0x00000000fffff984 */ /* 0x000fe20000000800 */
[----:B------:R-:W-:Y:S01]  /*18240*/  @!PT LDS RZ, [RZ] ;  /* 0x00000000fffff984 */ /* 0x000fe20000000800 */
[----:B------:R1:W-:Y:S01]  /*18250*/  @P2 LDGSTS.E.BYPASS.LTC128B.128 [R211+0xa000], desc[UR4][R144.64+0x100] ;  /* 0x0a00010090d32fae */ /* 0x0003e2000b901d44 */
[----:B------:R-:W-:Y:S02]  /*18260*/  @P2 R2UR UR9, R133 ;  /* 0x00000000850922ca */ /* 0x000fe400000e0000 */
[CCC-:B------:R-:W-:Y:S01]  /*18270*/  @P4 LEA.HI.X R143, R139.reuse, R203.reuse, R136.reuse, 0x1, P6 ;  /* 0x000000cb8b8f4211 */ /* 0x1c0fe200030f0c88 */
[----:B------:R1:W-:Y:S01]  /*18280*/  @!P2 STS.128 [R211+0xa000], RZ ;  /* 0x00a000ffd300a388 */ /* 0x0003e20000000c00 */
[C-C-:B------:R-:W-:Y:S02]  /*18290*/  @P3 LEA.HI.X R141, R139.reuse, R203, R136.reuse, 0x1, P1 ;  /* 0x000000cb8b8d3211 */ /* 0x140fe400008f0c88 */
[-C--:B------:R-:W-:Y:S01]  /*182a0*/  @P2 LEA R138, P0, R139, R204.reuse, 0x1 ;  /* 0x000000cc8b8a2211 */ /* 0x080fe200078008ff */
        /* <DEDUP_REMOVED lines=13> */
[C---:B------:R-:W-:Y:S02]  /*18380*/  IADD3 R137, P5, R139.reuse, R201, RZ ;  /* 0x000000c98b897210 */ /* 0x040fe40007fbe0ff */
[-C--:B------:R-:W-:Y:S01]  /*18390*/  @P2 LEA.HI.X R139, R139, R203.reuse, R136, 0x1, P0 ;  /* 0x000000cb8b8b2211 */ /* 0x080fe200000f0c88 */
[----:B------:R1:W-:Y:S01]  /*183a0*/  @!P3 STS.128 [R211+0x8800], RZ ;  /* 0x008800ffd300b388 */ /* 0x0003e20000000c00 */
[CC--:B------:R-:W-:Y:S01]  /*183b0*/  @P4 LEA R150, P6, R137.reuse, R204.reuse, 0x1 ;  /* 0x000000cc89964211 */ /* 0x0c0fe200078c08ff */
[----:B------:R-:W-:Y:S01]  /*183c0*/  IMAD.X R136, R136, 0x1, R202, P5 ;  /* 0x0000000188887824 */ /* 0x000fe200028e06ca */
[CC--:B------:R-:W-:Y:S01]  /*183d0*/  @P3 LEA R148, P1, R137.reuse, R204.reuse, 0x1 ;  /* 0x000000cc89943211 */ /* 0x0c0fe200078208ff */
[----:B------:R-:W-:Y:S01]  /*183e0*/  @!PT LDS RZ, [RZ] ;  /* 0x00000000fffff984 */ /* 0x000fe20000000800 */
[----:B------:R-:W-:Y:S01]  /*183f0*/  @!PT LDS RZ, [RZ] ;  /* 0x00000000fffff984 */ /* 0x000fe20000000800 */
[----:B------:R-:W-:Y:S01]  /*18400*/  @!PT LDS RZ, [RZ] ;  /* 0x00000000fffff984 */ /* 0x000fe20000000800 */
[----:B------:R1:W-:Y:S01]  /*18410*/  @P2 LDGSTS.E.BYPASS.LTC128B.128 [R211+0xa800], desc[UR8][R138.64+0x100] ;  /* 0x0a8001008ad32fae */ /* 0x0003e2000b901d48 */
[C---:B------:R-:W-:Y:S02]  /*18420*/  @P2 R2UR UR12, R132.reuse ;  /* 0x00000000840c22ca */ /* 0x040fe400000e0000 */
[CCC-:B------:R-:W-:Y:S01]  /*18430*/  @P4 LEA.HI.X R151, R137.reuse, R203.reuse, R136.reuse, 0x1, P6 ;  /* 0x000000cb89974211 */ /* 0x1c0fe200030f0c88 */
[----:B------:R1:W-:Y:S01]  /*18440*/  @!P2 STS.128 [R211+0xa800], RZ ;  /* 0x00a800ffd300a388 */ /* 0x0003e20000000c00 */
[-CC-:B------:R-:W-:Y:S02]  /*18450*/  @P3 LEA.HI.X R149, R137, R203.reuse, R136.reuse, 0x1, P1 ;  /* 0x000000cb89953211 */ /* 0x180fe400008f0c88 */
[----:B------:R-:W-:Y:S01]  /*18460*/  @P2 R2UR UR13, R133 ;  /* 0x00000000850d22ca */ /* 0x000fe200000e0000 */
[----:B------:R-:W-:Y:S01]  /*18470*/  @!PT LDS RZ, [RZ] ;  /* 0x00000000fffff984 */ /* 0x000fe20000000800 */
[----:B------:R-:W-:Y:S01]  /*18480*/  @!PT LDS RZ, [RZ] ;  /* 0x00000000fffff984 */ /* 0x000fe20000000800 */
[----:B------:R-:W-:Y:S01]  /*18490*/  @!PT LDS RZ, [RZ] ;  /* 0x00000000fffff984 */ /* 0x000fe20000000800 */
[----:B------:R1:W-:Y:S01]  /*184a0*/  @P4 LDGSTS.E.BYPASS.LTC128B.128 [R211+0x7000], desc[UR4][R150.64] ;  /* 0x0700000096d34fae */ /* 0x0003e2000b901d44 */
[CC--:B------:R-:W-:Y:S02]  /*184b0*/  @P2 LEA R146, P0, R137.reuse, R204.reuse, 0x1 ;  /* 0x000000cc89922211 */ /* 0x0c0fe400078008ff */
[C---:B------:R-:W-:Y:S01]  /*184c0*/  @P4 R2UR UR10, R132.reuse ;  /* 0x00000000840a42ca */ /* 0x040fe200000e0000 */
[----:B------:R1:W-:Y:S01]  /*184d0*/  @!P4 STS.128 [R211+0x7000], RZ ;  /* 0x007000ffd300c388 */ /* 0x0003e20000000c00 */
[----:B------:R-:W-:Y:S02]  /*184e0*/  @P2 LEA.HI.X R147, R137, R203, R136, 0x1, P0 ;  /* 0x000000cb89932211 */ /* 0x000fe400000f0c88 */
[----:B------:R-:W-:Y:S01]  /*184f0*/  @P4 R2UR UR11, R133 ;  /* 0x00000000850b42ca */ /* 0x000fe200000e0000 */
[----:B------:R-:W-:Y:S01]  /*18500*/  @!PT LDS RZ, [RZ] ;  /* 0x00000000fffff984 */ /* 0x000fe20000000800 */
[----:B------:R-:W-:Y:S01]  /*18510*/  @!PT LDS RZ, [RZ] ;  /* 0x00000000fffff984 */ /* 0x000fe20000000800 */
[----:B------:R-:W-:Y:S01]  /*18520*/  @!PT LDS RZ, [RZ] ;  /* 0x00000000fffff984 */ /* 0x000fe20000000800 */
[----:B------:R1:W-:Y:S01]  /*18530*/  @P3 LDGSTS.E.BYPASS.LTC128B.128 [R211+0x9000], desc[UR14][R148.64+0x80] ;  /* 0x0900008094d33fae */ /* 0x0003e2000b901d4e */
[----:B------:R-:W-:Y:S02]  /*18540*/  IADD3 R134, P5, R137, R201, RZ ;  /* 0x000000c989867210 */ /* 0x000fe40007fbe0ff */
[----:B------:R-:W-:Y:S01]  /*18550*/  @P3 R2UR UR8, R132 ;  /* 0x00000000840832ca */ /* 0x000fe200000e0000 */
[----:B------:R1:W-:Y:S01]  /*18560*/  @!P3 STS.128 [R211+0x9000], RZ ;  /* 0x009000ffd300b388 */ /* 0x0003e20000000c00 */
[C---:B------:R-:W-:Y:S01]  /*18570*/  @P3 R2UR UR9, R133.reuse ;  /* 0x00000000850932ca */ /* 0x040fe200000e0000 */
[----:B------:R-:W-:Y:S01]  /*18580*/  IMAD.X R136, R136, 0x1, R202, P5 ;  /* 0x0000000188887824 */ /* 0x000fe200028e06ca */
[CC--:B------:R-:W-:Y:S01]  /*18590*/  @P4 LEA R154, P5, R134.reuse, R204.reuse, 0x1 ;  /* 0x000000cc869a4211 */ /* 0x0c0fe200078a08ff */
[----:B------:R-:W-:Y:S01]  /*185a0*/  @!PT LDS RZ, [RZ] ;  /* 0x00000000fffff984 */ /* 0x000fe20000000800 */
[----:B------:R-:W-:Y:S01]  /*185b0*/  @!PT LDS RZ, [RZ] ;  /* 0x00000000fffff984 */ /* 0x000fe20000000800 */
[----:B------:R-:W-:Y:S01]  /*185c0*/  @!PT LDS RZ, [RZ] ;  /* 0x00000000fffff984 */ /* 0x000fe20000000800 */
[----:B------:R1:W-:Y:S01]  /*185d0*/  @P2 LDGSTS.E.BYPASS.LTC128B.128 [R211+0xb000], desc[UR12][R146.64+0x100] ;  /* 0x0b00010092d32fae */ /* 0x0003e2000b901d4c */
[CC--:B------:R-:W-:Y:S02]  /*185e0*/  @P3 LEA R152, P1, R134.reuse, R204.reuse, 0x1 ;  /* 0x000000cc86983211 */ /* 0x0c0fe400078208ff */
[CCC-:B------:R-:W-:Y:S01]  /*185f0*/  @P4 LEA.HI.X R155, R134.reuse, R203.reuse, R136.reuse, 0x1, P5 ;  /* 0x000000cb869b4211 */ /* 0x1c0fe200028f0c88 */
[----:B------:R1:W-:Y:S01]  /*18600*/  @!P2 STS.128 [R211+0xb000], RZ ;  /* 0x00b000ffd300a388 */ /* 0x0003e20000000c00 */
[-C--:B------:R-:W-:Y:S02]  /*18610*/  @P3 LEA.HI.X R153, R134, R203.reuse, R136, 0x1, P1 ;  /* 0x000000cb86993211 */ /* 0x080fe400008f0c88 */
[----:B------:R-:W-:Y:S01]  /*18620*/  @P2 R2UR UR4, R132 ;  /* 0x00000000840422ca */ /* 0x000fe200000e0000 */
[----:B------:R-:W-:Y:S01]  /*18630*/  @!PT LDS RZ, [RZ] ;  /* 0x00000000fffff984 */ /* 0x000fe20000000800 */
[----:B------:R-:W-:Y:S01]  /*18640*/  @!PT LDS RZ, [RZ] ;  /* 0x00000000fffff984 */ /* 0x000fe20000000800 */
[----:B------:R-:W-:Y:S01]  /*18650*/  @!PT LDS RZ, [RZ] ;  /* 0x00000000fffff984 */ /* 0x000fe20000000800 */
[----:B------:R1:W-:Y:S01]  /*18660*/  @P4 LDGSTS.E.BYPASS.LTC128B.128 [R211+0x7800], desc[UR10][R154.64] ;  /* 0x078000009ad34fae */ /* 0x0003e2000b901d4a */
[----:B------:R-:W-:Y:S02]  /*18670*/  @P2 R2UR UR5, R133 ;  /* 0x00000000850522ca */ /* 0x000fe400000e0000 */
[C---:B------:R-:W-:Y:S01]  /*18680*/  @P2 LEA R156, P0, R134.reuse, R204, 0x1 ;  /* 0x000000cc869c2211 */ /* 0x040fe200078008ff */
[----:B------:R1:W-:Y:S01]  /*18690*/  @!P4 STS.128 [R211+0x7800], RZ ;  /* 0x007800ffd300c388 */ /* 0x0003e20000000c00 */
[----:B------:R-:W-:Y:S02]  /*186a0*/  IMAD.MOV.U32 R204, RZ, RZ, R144 ;  /* 0x000000ffffcc7224 */ /* 0x000fe400078e0090 */
[----:B------:R-:W-:Y:S01]  /*186b0*/  @P2 LEA.HI.X R157, R134, R203, R136, 0x1, P0 ;  /* 0x000000cb869d2211 */ /* 0x000fe200000f0c88 */
[----:B------:R-:W-:Y:S01]  /*186c0*/  @!PT LDS RZ, [RZ] ;  /* 0x00000000fffff984 */ /* 0x000fe20000000800 */
[----:B------:R-:W-:Y:S01]  /*186d0*/  @!PT LDS RZ, [RZ] ;  /* 0x00000000fffff984 */ /* 0x000fe20000000800 */
[----:B------:R-:W-:Y:S01]  /*186e0*/  @!PT LDS RZ, [RZ] ;  /* 0x00000000fffff984 */ /* 0x000fe20000000800 */
[----:B------:R1:W-:Y:S01]  /*186f0*/  @P3 LDGSTS.E.BYPASS.LTC128B.128 [R211+0x9800], desc[UR8][R152.64+0x80] ;  /* 0x0980008098d33fae */ /* 0x0003e2000b901d48 */
[----:B------:R-:W-:Y:S03]  /*18700*/  IMAD.MOV.U32 R203, RZ, RZ, R145 ;  /* 0x000000ffffcb7224 */ /* 0x000fe600078e0091 */
[----:B------:R1:W-:Y:S04]  /*18710*/  @!P3 STS.128 [R211+0x9800], RZ ;  /* 0x009800ffd300b388 */ /* 0x0003e80000000c00 */
[----:B------:R-:W-:Y:S01]  /*18720*/  @!PT LDS RZ, [RZ] ;  /* 0x00000000fffff984 */ /* 0x000fe20000000800 */
[----:B------:R-:W-:Y:S01]  /*18730*/  @!PT LDS RZ, [RZ] ;  /* 0x00000000fffff984 */ /* 0x000fe20000000800 */
[----:B------:R-:W-:Y:S01]  /*18740*/  @!PT LDS RZ, [RZ] ;  /* 0x00000000fffff984 */ /* 0x000fe20000000800 */
[----:B------:R1:W-:Y:S04]  /*18750*/  @P2 LDGSTS.E.BYPASS.LTC128B.128 [R211+0xb800], desc[UR4][R156.64+0x100] ;  /* 0x0b8001009cd32fae */ /* 0x0003e8000b901d44 */
[----:B------:R1:W-:Y:S04]  /*18760*/  @!P2 STS.128 [R211+0xb800], RZ ;  /* 0x00b800ffd300a388 */ /* 0x0003e80000000c00 */
[----:B------:R-:W0:Y:S02]  /*18770*/  LDGDEPBAR ;  /* 0x00000000000079af */ /* 0x000e240000000000 */
.L_x_1072:
[----:B------:R-:W-:Y:S05]  /*18780*/  BSYNC B1 ;  /* 0x0000000000017941 */ /* 0x000fea0003800000 */
.L_x_1071:
[----:B------:R-:W-:Y:S01]  /*18790*/  R2UR UR4, R132 ;  /* 0x00000000840472ca */ /* 0x000fe200000e0000 */
[----:B-1----:R-:W-:Y:S01]  /*187a0*/  LDSM.16.MT88.4 R140, [R197+0xc000] ;  /* 0x00c00000c58c783b */ /* 0x002fe20000004200 */
[----:B------:R-:W-:Y:S02]  /*187b0*/  R2UR UR5, R133 ;  /* 0x00000000850572ca */ /* 0x000fe400000e0000 */
        /* <DEDUP_REMOVED lines=8> */
[----:B------:R1:W2:Y:S01]  /*18840*/  LD.E R133, desc[UR4][R2.64+0xdc] ;  /* 0x0000dc0402857980 */ /* 0x0002a2000c101900 */
[----:B------:R-:W-:Y:S02]  /*18850*/  FMNMX.FTZ R139, R11, R136, !PT ;  /* 0x000000880b8b7209 */ /* 0x000fe40007810000 */
[----:B------:R-:W-:Y:S01]  /*18860*/  FMNMX.FTZ R134, R12, R137, !PT ;  /* 0x000000890c867209 */ /* 0x000fe20007810000 */
[----:B------:R-:W-:Y:S03]  /*18870*/  LDSM.16.MT88.4 R148, [R195+0xc000] ;  /* 0x00c00000c394783b */ /* 0x000fe60000004200 */
[----:B------:R-:W-:Y:S02]  /*18880*/  FMNMX.FTZ R137, R13, R134, !PT ;  /* 0x000000860d897209 */ /* 0x000fe40007810000 */
[----:B------:R-:W-:Y:S03]  /*18890*/  FMNMX.FTZ R134, R14, R139, !PT ;  /* 0x0000008b0e867209 */ /* 0x000fe60007810000 */
[----:B------:R-:W-:Y:S08]  /*188a0*/  LDSM.16.MT88.4 R152, [R197+0xe800] ;  /* 0x00e80000c598783b */ /* 0x000ff00000004200 */
[----:B------:R-:W-:Y:S01]  /*188b0*/  LDSM.16.MT88.4 R156, [R196+0xe800] ;  /* 0x00e80000c49c783b */ /* 0x000fe20000004200 */
[----:B-1----:R-:W-:Y:S02]  /*188c0*/  FMNMX.FTZ R2, R16, R137, !PT ;  /* 0x0000008910027209 */ /* 0x002fe40007810000 */
[----:B------:R-:W-:Y:S02]  /*188d0*/  FMNMX.FTZ R137, R15, R134, !PT ;  /* 0x000000860f897209 */ /* 0x000fe40007810000 */
        /* <DEDUP_REMOVED lines=17> */
[----:B------:R-:W-:Y:S03]  /*189f0*/  FMNMX.FTZ R2, R34, R3, !PT ;  /* 0x0000000322027209 */ /* 0x000fe60007810000 */
[----:B------:R-:W1:Y:S01]  /*18a00*/  SHFL.BFLY PT, R3, R138, 0x2, 0x1f ;  /* 0x0c401f008a037f89 */ /* 0x000e6200000e0000 */
[----:B------:R-:W-:Y:S07]  /*18a10*/  FMNMX.FTZ R137, R35, R2, !PT ;  /* 0x0000000223897209 */ /* 0x000fee0007810000 */
[----:B------:R-:W3:Y:S01]  /*18a20*/  SHFL.BFLY PT, R2, R137, 0x2, 0x1f ;  /* 0x0c401f0089027f89 */ /* 0x000ee200000e0000 */
[----:B-1----:R-:W-:Y:S07]  /*18a30*/  FMNMX.FTZ R139, R138, R3, !PT ;  /* 0x000000038a8b7209 */ /* 0x002fee0007810000 */
[----:B------:R-:W1:Y:S01]  /*18a40*/  SHFL.BFLY PT, R136, R139, 0x1, 0x1f ;  /* 0x0c201f008b887f89 */ /* 0x000e6200000e0000 */
[----:B---3--:R-:W-:Y:S07]  /*18a50*/  FMNMX.FTZ R134, R137, R2, !PT ;  /* 0x0000000289867209 */ /* 0x008fee0007810000 */
[----:B------:R-:W3:Y:S01]  /*18a60*/  SHFL.BFLY PT, R3, R134, 0x1, 0x1f ;  /* 0x0c201f0086037f89 */ /* 0x000ee200000e0000 */
[----:B-1----:R-:W-:Y:S04]  /*18a70*/  FMNMX.FTZ R132, R139, R136, !PT ;  /* 0x000000888b847209 */ /* 0x002fe80007810000 */
[C---:B------:R-:W-:Y:S01]  /*18a80*/  FSETP.NEU.FTZ.AND P0, PT, R132.reuse, -INF , PT ;  /* 0xff8000008400780b */ /* 0x040fe20003f1d000 */
[----:B------:R-:W-:Y:S01]  /*18a90*/  FADD.FTZ R2, -R132, R135 ;  /* 0x0000008784027221 */ /* 0x000fe20000010100 */
[----:B---3--:R-:W-:Y:S05]  /*18aa0*/  FMNMX.FTZ R3, R134, R3, !PT ;  /* 0x0000000386037209 */ /* 0x008fea0007810000 */
[----:B------:R-:W-:Y:S04]  /*18ab0*/  FADD.FTZ R0, -R3, R0 ;  /* 0x0000000003007221 */ /* 0x000fe80000010100 */
[C---:B--2---:R-:W-:Y:S01]  /*18ac0*/  FMUL.FTZ R136, R133.reuse, R0 ;  /* 0x0000000085887220 */ /* 0x044fe20000410000 */
[C---:B------:R-:W-:Y:S01]  /*18ad0*/  FMUL.FTZ R135, R133.reuse, R2 ;  /* 0x0000000285877220 */ /* 0x040fe20000410000 */
[C---:B------:R-:W-:Y:S01]  /*18ae0*/  FMUL.FTZ R168, R133.reuse, R132 ;  /* 0x0000008485a87220 */ /* 0x040fe20000410000 */
[----:B------:R-:W-:Y:S01]  /*18af0*/  FMUL.FTZ R166, R133, R3 ;  /* 0x0000000385a67220 */ /* 0x000fe20000410000 */
[----:B------:R1:W2:Y:S03]  /*18b00*/  MUFU.EX2 R0, R136 ;  /* 0x0000008800007308 */ /* 0x0002a60000000800 */
[----:B------:R-:W-:Y:S02]  /*18b10*/  FSEL R168, R168, RZ, P0 ;  /* 0x000000ffa8a87208 */ /* 0x000fe40000000000 */
[----:B------:R-:W-:Y:S05]  /*18b20*/  FSETP.NEU.FTZ.AND P0, PT, R3, -INF , PT ;  /* 0xff8000000300780b */ /* 0x000fea0003f1d000 */
[----:B------:R3:W4:Y:S01]  /*18b30*/  MUFU.EX2 R2, R135 ;  /* 0x0000008700027308 */ /* 0x0007220000000800 */
[----:B------:R-:W-:Y:S01]  /*18b40*/  FSEL R166, R166, RZ, P0 ;  /* 0x000000ffa6a67208 */ /* 0x000fe20000000000 */
[-CC-:B------:R-:W-:Y:S01]  /*18b50*/  FFMA.FTZ R163, R4, R133.reuse, -R168.reuse ;  /* 0x0000008504a37223 */ /* 0x180fe200000108a8 */
[-CC-:B------:R-:W-:Y:S01]  /*18b60*/  FFMA.FTZ R134, R5, R133.reuse, -R168.reuse ;  /* 0x0000008505867223 */ /* 0x180fe200000108a8 */
[-CC-:B------:R-:W-:Y:S01]  /*18b70*/  FFMA.FTZ R162, R8, R133.reuse, -R168.reuse ;  /* 0x0000008508a27223 */ /* 0x180fe200000108a8 */
[-C--:B------:R-:W-:Y:S01]  /*18b80*/  FFMA.FTZ R165, R9, R133.reuse, -R168 ;  /* 0x0000008509a57223 */ /* 0x080fe200000108a8 */
[-CC-:B------:R-:W-:Y:S01]  /*18b90*/  FFMA.FTZ R167, R6, R133.reuse, -R166.reuse ;  /* 0x0000008506a77223 */ /* 0x180fe200000108a6 */
[-CC-:B------:R-:W-:Y:S01]  /*18ba0*/  FFMA.FTZ R164, R10, R133.reuse, -R166.reuse ;  /* 0x000000850aa47223 */ /* 0x180fe200000108a6 */
[--C-:B------:R-:W-:Y:S01]  /*18bb0*/  FFMA.FTZ R169, R11, R133, -R166.reuse ;  /* 0x000000850ba97223 */ /* 0x100fe200000108a6 */
[----:B-1----:R-:W1:Y:S01]  /*18bc0*/  LDSM.16.MT88.4 R136, [R198+0xc000] ;  /* 0x00c00000c688783b */ /* 0x002e620000004200 */
[----:B------:R-:W-:Y:S01]  /*18bd0*/  MUFU.EX2 R163, R163 ;  /* 0x000000a300a37308 */ /* 0x000fe20000000800 */
[C---:B--2---:R-:W-:Y:S01]  /*18be0*/  FMUL.FTZ R6, R0.reuse, R130 ;  /* 0x0000008200067220 */ /* 0x044fe20000410000 */
[C---:B------:R-:W-:Y:S01]  /*18bf0*/  FMUL.FTZ R10, R0.reuse, R126 ;  /* 0x0000007e000a7220 */ /* 0x040fe20000410000 */
[C---:B------:R-:W-:Y:S01]  /*18c00*/  FMUL.FTZ R11, R0.reuse, R127 ;  /* 0x0000007f000b7220 */ /* 0x040fe20000410000 */
[C---:B------:R-:W-:Y:S01]  /*18c10*/  FMUL.FTZ R38, R0.reuse, R38 ;  /* 0x0000002600267220 */ /* 0x040fe20000410000 */
[C---:B------:R-:W-:Y:S01]  /*18c20*/  FMUL.FTZ R39, R0.reuse, R39 ;  /* 0x0000002700277220 */ /* 0x040fe20000410000 */
[----:B------:R-:W-:Y:S01]  /*18c30*/  FMUL.FTZ R42, R0, R42 ;  /* 0x0000002a002a7220 */ /* 0x000fe20000410000 */
[----:B---3--:R-:W-:Y:S03]  /*18c40*/  FFMA.FTZ R135, R7, R133, -R166 ;  /* 0x0000008507877223 */ /* 0x008fe600000108a6 */
[----:B------:R-:W2:Y:S01]  /*18c50*/  MUFU.EX2 R134, R134 ;  /* 0x0000008600867308 */ /* 0x000ea20000000800 */
[C---:B----4-:R-:W-:Y:S01]  /*18c60*/  FMUL.FTZ R4, R2.reuse, R128 ;  /* 0x0000008002047220 */ /* 0x050fe20000410000 */
[----:B------:R-:W-:Y:S01]  /*18c70*/  FMUL.FTZ R5, R2, R129 ;  /* 0x0000008102057220 */ /* 0x000fe20000410000 */
[----:B------:R-:W-:Y:S01]  /*18c80*/  FMUL.FTZ R7, R0, R131 ;  /* 0x0000008300077220 */ /* 0x000fe20000410000 */
[C---:B------:R-:W-:Y:S01]  /*18c90*/  FMUL.FTZ R8, R2.reuse, R124 ;  /* 0x0000007c02087220 */ /* 0x040fe20000410000 */
[C---:B------:R-:W-:Y:S01]  /*18ca0*/  FMUL.FTZ R9, R2.reuse, R125 ;  /* 0x0000007d02097220 */ /* 0x040fe20000410000 */
[C---:B------:R-:W-:Y:S01]  /*18cb0*/  FMUL.FTZ R36, R2.reuse, R36 ;  /* 0x0000002402247220 */ /* 0x040fe20000410000 */
[C---:B------:R-:W-:Y:S03]  /*18cc0*/  FMUL.FTZ R37, R2.reuse, R37 ;  /* 0x0000002502257220 */ /* 0x040fe60000410000 */
[----:B------:R-:W-:Y:S01]  /*18cd0*/  MUFU.EX2 R167, R167 ;  /* 0x000000a700a77308 */ /* 0x000fe20000000800 */
[----:B------:R-:W3:Y:S01]  /*18ce0*/  LDSM.16.MT88.4 R124, [R198+0xe000] ;  /* 0x00e00000c67c783b */ /* 0x000ee20000004200 */
[C---:B------:R-:W-:Y:S01]  /*18cf0*/  FMUL.FTZ R40, R2.reuse, R40 ;  /* 0x0000002802287220 */ /* 0x040fe20000410000 */
[----:B------:R-:W-:Y:S01]  /*18d00*/  FMUL.FTZ R41, R2, R41 ;  /* 0x0000002902297220 */ /* 0x000fe20000410000 */
[----:B------:R-:W-:Y:S01]  /*18d10*/  FMUL.FTZ R43, R0, R43 ;  /* 0x0000002b002b7220 */ /* 0x000fe20000410000 */
[-CC-:B------:R-:W-:Y:S01]  /*18d20*/  FFMA.FTZ R218, R28, R133.reuse, -R168.reuse ;  /* 0x000000851cda7223 */ /* 0x180fe200000108a8 */
[-C--:B------:R-:W-:Y:S01]  /*18d30*/  FFMA.FTZ R223, R29, R133.reuse, -R168 ;  /* 0x000000851ddf7223 */ /* 0x080fe200000108a8 */
[--C-:B------:R-:W-:Y:S03]  /*18d40*/  FFMA.FTZ R220, R30, R133, -R166.reuse ;  /* 0x000000851edc7223 */ /* 0x100fe600000108a6 */
[----:B------:R-:W4:Y:S01]  /*18d50*/  MUFU.EX2 R135, R135 ;  /* 0x0000008700877308 */ /* 0x000f220000000800 */
[----:B--2---:R-:W-:Y:S01]  /*18d60*/  F2FP.BF16.F32.PACK_AB R128, R134, R163 ;  /* 0x000000a38680723e */ /* 0x004fe200000010ff */
[-C--:B------:R-:W-:Y:S01]  /*18d70*/  FFMA.FTZ R225, R31, R133.reuse, -R166 ;  /* 0x000000851fe17223 */ /* 0x080fe200000108a6 */
[-C--:B------:R-:W-:Y:S01]  /*18d80*/  FFMA.FTZ R222, R32, R133.reuse, -R168 ;  /* 0x0000008520de7223 */ /* 0x080fe200000108a8 */
[----:B------:R-:W-:Y:S01]  /*18d90*/  LDSM.16.MT88.4 R28, [R198+0xd800] ;  /* 0x00d80000c61c783b */ /* 0x000fe20000004200 */
[----:B------:R-:W-:Y:S01]  /*18da0*/  FFMA.FTZ R224, R34, R133, -R166 ;  /* 0x0000008522e07223 */ /* 0x000fe200000108a6 */
        /* <DEDUP_REMOVED lines=9> */
[C---:B------:R-:W-:Y:S03]  /*18e40*/  FMUL.FTZ R52, R2.reuse, R52 ;  /* 0x0000003402347220 */ /* 0x040fe60000410000 */
[----:B------:R-:W2:Y:S01]  /*18e50*/  MUFU.EX2 R165, R165 ;  /* 0x000000a500a57308 */ /* 0x000ea20000000800 */
[----:B----4-:R-:W-:Y:S01]  /*18e60*/  F2FP.BF16.F32.PACK_AB R129, R135, R167 ;  /* 0x000000a78781723e */ /* 0x010fe200000010ff */
        /* <DEDUP_REMOVED lines=14> */
[----:B------:R-:W4:Y:S01]  /*18f50*/  MUFU.EX2 R169, R169 ;  /* 0x000000a900a97308 */ /* 0x000f220000000800 */
        /* <DEDUP_REMOVED lines=16> */
[----:B----4-:R-:W-:Y:S01]  /*19060*/  F2FP.BF16.F32.PACK_AB R131, R169, R164 ;  /* 0x000000a4a983723e */ /* 0x010fe200000010ff */
        /* <DEDUP_REMOVED lines=24> */
[----:B------:R-:W4:Y:S02]  /*191f0*/  LDSM.16.MT88.4 R144, [R195+0xe000] ;  /* 0x00e00000c390783b */ /* 0x000f240000004200 */
[C---:B------:R-:W-:Y:S03]  /*19200*/  FMUL.FTZ R92, R2.reuse, R92 ;  /* 0x0000005c025c7220 */ /* 0x040fe60000410000 */
[C---:B------:R-:W-:Y:S02]  /*19210*/  HMMA.16816.F32.BF16 R52, R128.reuse, R148, R52 ;  /* 0x000000948034723c */ /* 0x040fe40000041834 */
[----:B------:R-:W-:Y:S03]  /*19220*/  MUFU.EX2 R222, R222 ;  /* 0x000000de00de7308 */ /* 0x000fe60000000800 */
[----:B------:R-:W-:Y:S01]  /*19230*/  FMUL.FTZ R93, R2, R93 ;  /* 0x0000005d025d7220 */ /* 0x000fe20000410000 */
[C---:B------:R-:W-:Y:S01]  /*19240*/  HMMA.16816.F32.BF16 R56, R128.reuse, R150, R56 ;  /* 0x000000968038723c */ /* 0x040fe20000041838 */
[----:B------:R-:W-:Y:S05]  /*19250*/  LDSM.16.MT88.4 R148, [R198+0xe800] ;  /* 0x00e80000c694783b */ /* 0x000fea0000004200 */
[----:B------:R-:W-:Y:S01]  /*19260*/  MUFU.EX2 R224, R224 ;  /* 0x000000e000e07308 */ /* 0x000fe20000000800 */
[C---:B------:R-:W-:Y:S01]  /*19270*/  FMUL.FTZ R94, R0.reuse, R94 ;  /* 0x0000005e005e7220 */ /* 0x040fe20000410000 */
[C---:B---3--:R-:W-:Y:S03]  /*19280*/  HMMA.16816.F32.BF16 R60, R128.reuse, R124, R60 ;  /* 0x0000007c803c723c */ /* 0x048fe6000004183c */
[----:B------:R-:W-:Y:S03]  /*19290*/  FMUL.FTZ R95, R0, R95 ;  /* 0x0000005f005f7220 */ /* 0x000fe60000410000 */
[C---:B------:R-:W-:Y:S01]  /*192a0*/  HMMA.16816.F32.BF16 R64, R128.reuse, R126, R64 ;  /* 0x0000007e8040723c */ /* 0x040fe20000041840 */
[----:B------:R-:W3:Y:S04]  /*192b0*/  LDSM.16.MT88.4 R124, [R198+0x10000] ;  /* 0x01000000c67c783b */ /* 0x000ee80000004200 */
[-CC-:B------:R-:W-:Y:S01]  /*192c0*/  FFMA.FTZ R170, R12, R133.reuse, -R168.reuse ;  /* 0x000000850caa7223 */ /* 0x180fe200000108a8 */
[C---:B-1----:R-:W-:Y:S05]  /*192d0*/  HMMA.16816.F32.BF16 R68, R128.reuse, R136, R68 ;  /* 0x000000888044723c */ /* 0x042fea0000041844 */
[C---:B------:R-:W-:Y:S01]  /*192e0*/  FMUL.FTZ R12, R2.reuse, R120 ;  /* 0x00000078020c7220 */ /* 0x040fe20000410000 */
[C---:B------:R-:W-:Y:S01]  /*192f0*/  HMMA.16816.F32.BF16 R72, R128.reuse, R138, R72 ;  /* 0x0000008a8048723c */ /* 0x040fe20000041848 */
[----:B------:R-:W1:Y:S01]  /*19300*/  LDSM.16.MT88.4 R136, [R197+0x10000] ;  /* 0x01000000c588783b */ /* 0x000e620000004200 */
[----:B------:R-:W-:Y:S03]  /*19310*/  MUFU.EX2 R170, R170 ;  /* 0x000000aa00aa7308 */ /* 0x000fe60000000800 */
[----:B------:R-:W-:Y:S01]  /*19320*/  FFMA.FTZ R171, R13, R133, -R168 ;  /* 0x000000850dab7223 */ /* 0x000fe200000108a8 */
[C---:B--2---:R-:W-:Y:S05]  /*19330*/  HMMA.16816.F32.BF16 R76, R128.reuse, R140, R76 ;  /* 0x0000008c804c723c */ /* 0x044fea000004184c */
[----:B------:R-:W-:Y:S01]  /*19340*/  FMUL.FTZ R13, R2, R121 ;  /* 0x00000079020d7220 */ /* 0x000fe20000410000 */
[C---:B------:R-:W-:Y:S01]  /*19350*/  HMMA.16816.F32.BF16 R80, R128.reuse, R142, R80 ;  /* 0x0000008e8050723c */ /* 0x040fe20000041850 */
[----:B------:R-:W2:Y:S01]  /*19360*/  LDSM.16.MT88.4 R140, [R196+0x10000] ;  /* 0x01000000c48c783b */ /* 0x000ea20000004200 */
[----:B------:R-:W5:Y:S03]  /*19370*/  MUFU.EX2 R171, R171 ;  /* 0x000000ab00ab7308 */ /* 0x000f660000000800 */
[-CC-:B------:R-:W-:Y:S01]  /*19380*/  FFMA.FTZ R172, R14, R133.reuse, -R166.reuse ;  /* 0x000000850eac7223 */ /* 0x180fe200000108a6 */
[C---:B----4-:R-:W-:Y:S05]  /*19390*/  HMMA.16816.F32.BF16 R84, R128.reuse, R144, R84 ;  /* 0x000000908054723c */ /* 0x050fea0000041854 */
[----:B------:R-:W-:Y:S01]  /*193a0*/  FFMA.FTZ R173, R15, R133, -R166 ;  /* 0x000000850fad7223 */ /* 0x000fe200000108a6 */
[C---:B------:R-:W-:Y:S01]  /*193b0*/  HMMA.16816.F32.BF16 R88, R128.reuse, R146, R88 ;  /* 0x000000928058723c */ /* 0x040fe20000041858 */
[----:B------:R-:W-:Y:S01]  /*193c0*/  LDSM.16.MT88.4 R144, [R196+0xc800] ;  /* 0x00c80000c490783b */ /* 0x000fe20000004200 */
[----:B------:R-:W-:Y:S03]  /*193d0*/  MUFU.EX2 R172, R172 ;  /* 0x000000ac00ac7308 */ /* 0x000fe60000000800 */
[C---:B------:R-:W-:Y:S01]  /*193e0*/  FMUL.FTZ R14, R0.reuse, R122 ;  /* 0x0000007a000e7220 */ /* 0x040fe20000410000 */
[C---:B---3--:R-:W-:Y:S06]  /*193f0*/  HMMA.16816.F32.BF16 R92, R128.reuse, R124, R92 ;  /* 0x0000007c805c723c */ /* 0x048fec000004185c */
[----:B------:R-:W3:Y:S01]  /*19400*/  MUFU.EX2 R173, R173 ;  /* 0x000000ad00ad7308 */ /* 0x000ee20000000800 */
[----:B------:R-:W-:Y:S01]  /*19410*/  FMUL.FTZ R15, R0, R123 ;  /* 0x0000007b000f7220 */ /* 0x000fe20000410000 */
[C---:B------:R-:W-:Y:S01]  /*19420*/  FMUL.FTZ R96, R2.reuse, R96 ;  /* 0x0000006002607220 */ /* 0x040fe20000410000 */
[----:B------:R-:W4:Y:S02]  /*19430*/  LDSM.16.MT88.4 R120, [R195+0x10000] ;  /* 0x01000000c378783b */ /* 0x000f240000004200 */
        /* <DEDUP_REMOVED lines=9> */
[C---:B------:R-:W-:Y:S01]  /*194d0*/  HMMA.16816.F32.BF16 R96, R128.reuse, R126, R96 ;  /* 0x0000007e8060723c */ /* 0x040fe20000041860 */
[----:B------:R-:W3:Y:S02]  /*194e0*/  LDSM.16.MT88.4 R124, [R198+0xc800] ;  /* 0x00c80000c67c783b */ /* 0x000ee40000004200 */
[C---:B------:R-:W-:Y:S01]  /*194f0*/  FMUL.FTZ R106, R0.reuse, R106 ;  /* 0x0000006a006a7220 */ /* 0x040fe20000410000 */
[----:B------:R-:W-:Y:S01]  /*19500*/  FMUL.FTZ R107, R0, R107 ;  /* 0x0000006b006b7220 */ /* 0x000fe20000410000 */
[-CC-:B------:R-:W-:Y:S01]  /*19510*/  FFMA.FTZ R174, R16, R133.reuse, -R168.reuse ;  /* 0x0000008510ae7223 */ /* 0x180fe200000108a8 */
[C---:B-1----:R-:W-:Y:S05]  /*19520*/  HMMA.16816.F32.BF16 R100, R128.reuse, R136, R100 ;  /* 0x000000888064723c */ /* 0x042fea0000041864 */
[-C--:B------:R-:W-:Y:S01]  /*19530*/  FFMA.FTZ R175, R17, R133.reuse, -R168 ;  /* 0x0000008511af7223 */ /* 0x080fe200000108a8 */
[C---:B------:R-:W-:Y:S01]  /*19540*/  HMMA.16816.F32.BF16 R104, R128.reuse, R138, R104 ;  /* 0x0000008a8068723c */ /* 0x040fe20000041868 */
[----:B------:R-:W1:Y:S01]  /*19550*/  LDSM.16.MT88.4 R136, [R197+0xc800] ;  /* 0x00c80000c588783b */ /* 0x000e620000004200 */
[----:B------:R-:W-:Y:S03]  /*19560*/  MUFU.EX2 R174, R174 ;  /* 0x000000ae00ae7308 */ /* 0x000fe60000000800 */
[-CC-:B------:R-:W-:Y:S01]  /*19570*/  FFMA.FTZ R216, R18, R133.reuse, -R166.reuse ;  /* 0x0000008512d87223 */ /* 0x180fe200000108a6 */
[C---:B--2---:R-:W-:Y:S06]  /*19580*/  HMMA.16816.F32.BF16 R12, R128.reuse, R140, R12 ;  /* 0x0000008c800c723c */ /* 0x044fec000004180c */
[----:B------:R-:W2:Y:S01]  /*19590*/  MUFU.EX2 R175, R175 ;  /* 0x000000af00af7308 */ /* 0x000ea20000000800 */
[----:B------:R-:W-:Y:S01]  /*195a0*/  FFMA.FTZ R221, R19, R133, -R166 ;  /* 0x0000008513dd7223 */ /* 0x000fe200000108a6 */
[C---:B------:R-:W-:Y:S03]  /*195b0*/  FMUL.FTZ R108, R2.reuse, R108 ;  /* 0x0000006c026c7220 */ /* 0x040fe60000410000 */
        /* <DEDUP_REMOVED lines=8> */
[----:B-----5:R-:W-:Y:S01]  /*19640*/  F2FP.BF16.F32.PACK_AB R116, R171, R170 ;  /* 0x000000aaab74723e */ /* 0x020fe200000010ff */
[C---:B------:R-:W-:Y:S01]  /*19650*/  HMMA.16816.F32.BF16 R108, R128.reuse, R142, R108 ;  /* 0x0000008e806c723c */ /* 0x040fe2000004186c */
[----:B------:R-:W5:Y:S03]  /*19660*/  LDSM.16.MT88.4 R140, [R195+0xc800] ;  /* 0x00c80000c38c783b */ /* 0x000f660000004200 */
[----:B------:R-:W1:Y:S01]  /*19670*/  MUFU.EX2 R221, R221 ;  /* 0x000000dd00dd7308 */ /* 0x000e620000000800 */
[C---:B------:R-:W-:Y:S01]  /*19680*/  FMUL.FTZ R112, R2.reuse, R112 ;  /* 0x0000007002707220 */ /* 0x040fe20000410000 */
[----:B------:R-:W-:Y:S01]  /*19690*/  FMUL.FTZ R113, R2, R113 ;  /* 0x0000007102717220 */ /* 0x000fe20000410000 */
[C---:B------:R-:W-:Y:S01]  /*196a0*/  FMUL.FTZ R114, R0.reuse, R114 ;  /* 0x0000007200727220 */ /* 0x040fe20000410000 */
[C---:B----4-:R-:W-:Y:S03]  /*196b0*/  HMMA.16816.F32.BF16 R16, R128.reuse, R120, R16 ;  /* 0x000000788010723c */ /* 0x050fe60000041810 */
[----:B------:R-:W-:Y:S01]  /*196c0*/  FMUL.FTZ R115, R0, R115 ;  /* 0x0000007300737220 */ /* 0x000fe20000410000 */
[----:B---3--:R-:W-:Y:S01]  /*196d0*/  F2FP.BF16.F32.PACK_AB R117, R173, R172 ;  /* 0x000000acad75723e */ /* 0x008fe200000010ff */
[----:B------:R-:W-:Y:S01]  /*196e0*/  FFMA.FTZ R163, R2, R219, R163 ;  /* 0x000000db02a37223 */ /* 0x000fe200000100a3 */
[----:B--2---:R-:W-:Y:S01]  /*196f0*/  F2FP.BF16.F32.PACK_AB R118, R175, R174 ;  /* 0x000000aeaf76723e */ /* 0x004fe200000010ff */
[----:B------:R-:W-:Y:S03]  /*19700*/  FFMA.FTZ R167, R0, R217, R167 ;  /* 0x000000d900a77223 */ /* 0x000fe600000100a7 */
[----:B------:R-:W-:Y:S01]  /*19710*/  HMMA.16816.F32.BF16 R112, R128, R122, R112 ;  /* 0x0000007a8070723c */ /* 0x000fe20000041870 */
[----:B------:R-:W2:Y:S02]  /*19720*/  LDSM.16.MT88.4 R120, [R195+0xe800] ;  /* 0x00e80000c378783b */ /* 0x000ea40000004200 */
[----:B-1----:R-:W-:Y:S01]  /*19730*/  F2FP.BF16.F32.PACK_AB R119, R221, R216 ;  /* 0x000000d8dd77723e */ /* 0x002fe200000010ff */
[----:B------:R-:W-:Y:S01]  /*19740*/  FADD.FTZ R163, R134, R163 ;  /* 0x000000a386a37221 */ /* 0x000fe20000010000 */
[----:B------:R-:W-:Y:S01]  /*19750*/  IADD3 R0, R215, -0x1, RZ ;  /* 0xffffffffd7007810 */ /* 0x000fe20007ffe0ff */
[----:B------:R-:W-:Y:S01]  /*19760*/  FADD.FTZ R167, R135, R167 ;  /* 0x000000a787a77221 */ /* 0x000fe20000010000 */
[----:B------:R-:W-:Y:S01]  /*19770*/  MOV R135, R132 ;  /* 0x0000008400877202 */ /* 0x000fe20000000f00 */
[----:B------:R-:W-:Y:S01]  /*19780*/  FADD.FTZ R162, R162, R163 ;  /* 0x000000a3a2a27221 */ /* 0x000fe20000010000 */
[----:B------:R-:W-:Y:S01]  /*19790*/  LDSM.16.MT88.4 R128, [R197+0x10800] ;  /* 0x01080000c580783b */ /* 0x000fe20000004200 */
[C---:B------:R-:W-:Y:S05]  /*197a0*/  HMMA.16816.F32.BF16 R4, R116.reuse, R124, R4 ;  /* 0x0000007c7404723c */ /* 0x040fea0000041804 */
[----:B------:R-:W-:Y:S01]  /*197b0*/  FADD.FTZ R164, R164, R167 ;  /* 0x000000a7a4a47221 */ /* 0x000fe20000010000 */
[C---:B------:R-:W-:Y:S01]  /*197c0*/  HMMA.16816.F32.BF16 R8, R116.reuse, R126, R8 ;  /* 0x0000007e7408723c */ /* 0x040fe20000041808 */
[----:B------:R-:W1:Y:S04]  /*197d0*/  LDSM.16.MT88.4 R124, [R198+0x10800] ;  /* 0x01080000c67c783b */ /* 0x000e680000004200 */
[----:B------:R-:W-:Y:S01]  /*197e0*/  FADD.FTZ R165, R165, R162 ;  /* 0x000000a2a5a57221 */ /* 0x000fe20000010000 */
[C---:B------:R-:W-:Y:S05]  /*197f0*/  HMMA.16816.F32.BF16 R36, R116.reuse, R136, R36 ;  /* 0x000000887424723c */ /* 0x040fea0000041824 */
[----:B------:R-:W-:Y:S01]  /*19800*/  FADD.FTZ R169, R169, R164 ;  /* 0x000000a4a9a97221 */ /* 0x000fe20000010000 */
[C---:B------:R-:W-:Y:S01]  /*19810*/  HMMA.16816.F32.BF16 R40, R116.reuse, R138, R40 ;  /* 0x0000008a7428723c */ /* 0x040fe20000041828 */
[----:B------:R-:W3:Y:S04]  /*19820*/  LDSM.16.MT88.4 R136, [R196+0x10800] ;  /* 0x01080000c488783b */ /* 0x000ee80000004200 */
[----:B------:R-:W-:Y:S01]  /*19830*/  FADD.FTZ R170, R170, R165 ;  /* 0x000000a5aaaa7221 */ /* 0x000fe20000010000 */
[C---:B------:R-:W-:Y:S05]  /*19840*/  HMMA.16816.F32.BF16 R44, R116.reuse, R144, R44 ;  /* 0x00000090742c723c */ /* 0x040fea000004182c */
[----:B------:R-:W-:Y:S01]  /*19850*/  FADD.FTZ R172, R172, R169 ;  /* 0x000000a9acac7221 */ /* 0x000fe20000010000 */
[C---:B------:R-:W-:Y:S01]  /*19860*/  HMMA.16816.F32.BF16 R48, R116.reuse, R146, R48 ;  /* 0x000000927430723c */ /* 0x040fe20000041830 */
[----:B------:R-:W-:Y:S04]  /*19870*/  LDSM.16.MT88.4 R144, [R198+0xf000] ;  /* 0x00f00000c690783b */ /* 0x000fe80000004200 */
[----:B------:R-:W-:Y:S01]  /*19880*/  FADD.FTZ R171, R171, R170 ;  /* 0x000000aaabab7221 */ /* 0x000fe20000010000 */
[C---:B-----5:R-:W-:Y:S05]  /*19890*/  HMMA.16816.F32.BF16 R52, R116.reuse, R140, R52 ;  /* 0x0000008c7434723c */ /* 0x060fea0000041834 */
        /* <DEDUP_REMOVED lines=12> */
[-CC-:B------:R-:W-:Y:S01]  /*19960*/  FFMA.FTZ R152, R20, R133.reuse, -R168.reuse ;  /* 0x0000008514987223 */ /* 0x180fe200000108a8 */
[C---:B------:R-:W-:Y:S05]  /*19970*/  HMMA.16816.F32.BF16 R76, R116.reuse, R156, R76 ;  /* 0x0000009c744c723c */ /* 0x040fea000004184c */
[-C--:B------:R-:W-:Y:S01]  /*19980*/  FFMA.FTZ R153, R21, R133.reuse, -R168 ;  /* 0x0000008515997223 */ /* 0x080fe200000108a8 */
[C---:B------:R-:W-:Y:S01]  /*19990*/  HMMA.16816.F32.BF16 R80, R116.reuse, R158, R80 ;  /* 0x0000009e7450723c */ /* 0x040fe20000041850 */
[----:B------:R-:W-:Y:S04]  /*199a0*/  MUFU.EX2 R152, R152 ;  /* 0x0000009800987308 */ /* 0x000fe80000000800 */
[-CC-:B------:R-:W-:Y:S01]  /*199b0*/  FFMA.FTZ R154, R22, R133.reuse, -R166.reuse ;  /* 0x00000085169a7223 */ /* 0x180fe200000108a6 */
[C---:B--2---:R-:W-:Y:S05]  /*199c0*/  HMMA.16816.F32.BF16 R84, R116.reuse, R120, R84 ;  /* 0x000000787454723c */ /* 0x044fea0000041854 */
[----:B------:R-:W2:Y:S01]  /*199d0*/  MUFU.EX2 R153, R153 ;  /* 0x0000009900997308 */ /* 0x000ea20000000800 */
[-C--:B------:R-:W-:Y:S01]  /*199e0*/  FFMA.FTZ R155, R23, R133.reuse, -R166 ;  /* 0x00000085179b7223 */ /* 0x080fe200000108a6 */
[C---:B------:R-:W-:Y:S01]  /*199f0*/  HMMA.16816.F32.BF16 R88, R116.reuse, R122, R88 ;  /* 0x0000007a7458723c */ /* 0x040fe20000041858 */
[----:B------:R-:W4:Y:S03]  /*19a00*/  LDSM.16.MT88.4 R20, [R195+0x10800] ;  /* 0x01080000c314783b */ /* 0x000f260000004200 */
[-CC-:B------:R-:W-:Y:S02]  /*19a10*/  FFMA.FTZ R156, R24, R133.reuse, -R168.reuse ;  /* 0x00000085189c7223 */ /* 0x180fe400000108a8 */
[C---:B-1----:R-:W-:Y:S02]  /*19a20*/  HMMA.16816.F32.BF16 R92, R116.reuse, R124, R92 ;  /* 0x0000007c745c723c */ /* 0x042fe4000004185c */
[----:B------:R-:W-:Y:S01]  /*19a30*/  MUFU.EX2 R154, R154 ;  /* 0x0000009a009a7308 */ /* 0x000fe20000000800 */
[----:B------:R-:W1:Y:S02]  /*19a40*/  LDSM.16.MT88.4 R120, [R198+0xd000] ;  /* 0x00d00000c678783b */ /* 0x000e640000004200 */
[-C--:B------:R-:W-:Y:S01]  /*19a50*/  FFMA.FTZ R157, R25, R133.reuse, -R168 ;  /* 0x00000085199d7223 */ /* 0x080fe200000108a8 */
[C---:B------:R-:W-:Y:S06]  /*19a60*/  HMMA.16816.F32.BF16 R96, R116.reuse, R126, R96 ;  /* 0x0000007e7460723c */ /* 0x040fec0000041860 */
[----:B------:R-:W5:Y:S01]  /*19a70*/  MUFU.EX2 R155, R155 ;  /* 0x0000009b009b7308 */ /* 0x000f620000000800 */
[----:B------:R-:W1:Y:S01]  /*19a80*/  LDSM.16.MT88.4 R124, [R197+0xd000] ;  /* 0x00d00000c57c783b */ /* 0x000e620000004200 */
[C---:B------:R-:W-:Y:S03]  /*19a90*/  HMMA.16816.F32.BF16 R100, R116.reuse, R128, R100 ;  /* 0x000000807464723c */ /* 0x040fe60000041864 */
[----:B--2---:R-:W-:Y:S03]  /*19aa0*/  F2FP.BF16.F32.PACK_AB R24, R153, R152 ;  /* 0x000000989918723e */ /* 0x004fe600000010ff */
[C---:B------:R-:W-:Y:S01]  /*19ab0*/  HMMA.16816.F32.BF16 R104, R116.reuse, R130, R104 ;  /* 0x000000827468723c */ /* 0x040fe20000041868 */
[----:B------:R-:W2:Y:S01]  /*19ac0*/  LDSM.16.MT88.4 R128, [R196+0xd000] ;  /* 0x00d00000c480783b */ /* 0x000ea20000004200 */
[----:B------:R-:W-:Y:S03]  /*19ad0*/  MUFU.EX2 R156, R156 ;  /* 0x0000009c009c7308 */ /* 0x000fe60000000800 */
[-CC-:B------:R-:W-:Y:S01]  /*19ae0*/  FFMA.FTZ R158, R26, R133.reuse, -R166.reuse ;  /* 0x000000851a9e7223 */ /* 0x180fe200000108a6 */
[C---:B---3--:R-:W-:Y:S06]  /*19af0*/  HMMA.16816.F32.BF16 R12, R116.reuse, R136, R12 ;  /* 0x00000088740c723c */ /* 0x048fec000004180c */
[----:B------:R-:W3:Y:S01]  /*19b00*/  MUFU.EX2 R157, R157 ;  /* 0x0000009d009d7308 */ /* 0x000ee20000000800 */
[-C--:B------:R-:W-:Y:S01]  /*19b10*/  FFMA.FTZ R159, R27, R133.reuse, -R166 ;  /* 0x000000851b9f7223 */ /* 0x080fe200000108a6 */
[C---:B------:R-:W-:Y:S01]  /*19b20*/  HMMA.16816.F32.BF16 R108, R116.reuse, R138, R108 ;  /* 0x0000008a746c723c */ /* 0x040fe2000004186c */
[----:B------:R-:W2:Y:S02]  /*19b30*/  LDSM.16.MT88.4 R136, [R197+0xf000] ;  /* 0x00f00000c588783b */ /* 0x000ea40000004200 */
[----:B-----5:R-:W-:Y:S03]  /*19b40*/  F2FP.BF16.F32.PACK_AB R25, R155, R154 ;  /* 0x0000009a9b19723e */ /* 0x020fe600000010ff */
[C---:B----4-:R-:W-:Y:S02]  /*19b50*/  HMMA.16816.F32.BF16 R16, R116.reuse, R20, R16 ;  /* 0x000000147410723c */ /* 0x050fe40000041810 */
[----:B------:R-:W-:Y:S03]  /*19b60*/  MUFU.EX2 R158, R158 ;  /* 0x0000009e009e7308 */ /* 0x000fe60000000800 */
[-C--:B------:R-:W-:Y:S01]  /*19b70*/  FFMA.FTZ R168, R33, R133.reuse, -R168 ;  /* 0x0000008521a87223 */ /* 0x080fe200000108a8 */
[----:B------:R-:W-:Y:S01]  /*19b80*/  HMMA.16816.F32.BF16 R112, R116, R22, R112 ;  /* 0x000000167470723c */ /* 0x000fe20000041870 */
[----:B------:R-:W4:Y:S05]  /*19b90*/  LDSM.16.MT88.4 R20, [R195+0xf000] ;  /* 0x00f00000c314783b */ /* 0x000f2a0000004200 */
[----:B------:R-:W5:Y:S01]  /*19ba0*/  MUFU.EX2 R159, R159 ;  /* 0x0000009f009f7308 */ /* 0x000f620000000800 */
[----:B---3--:R-:W-:Y:S01]  /*19bb0*/  F2FP.BF16.F32.PACK_AB R26, R157, R156 ;  /* 0x0000009c9d1a723e */ /* 0x008fe200000010ff */
[----:B------:R-:W-:Y:S03]  /*19bc0*/  FFMA.FTZ R166, R35, R133, -R166 ;  /* 0x0000008523a67223 */ /* 0x000fe600000108a6 */
[----:B------:R-:W-:Y:S01]  /*19bd0*/  FADD.FTZ R152, R152, R175 ;  /* 0x000000af98987221 */ /* 0x000fe20000010000 */
[----:B------:R-:W-:Y:S01]  /*19be0*/  MOV R215, R0 ;  /* 0x0000000000d77202 */ /* 0x000fe20000000f00 */
[----:B------:R-:W3:Y:S03]  /*19bf0*/  LDSM.16.MT88.4 R116, [R198+0x11000] ;  /* 0x01100000c674783b */ /* 0x000ee60000004200 */
[----:B------:R-:W3:Y:S01]  /*19c00*/  MUFU.EX2 R227, R168 ;  /* 0x000000a800e37308 */ /* 0x000ee20000000800 */
[----:B------:R-:W-:Y:S01]  /*19c10*/  FADD.FTZ R154, R154, R221 ;  /* 0x000000dd9a9a7221 */ /* 0x000fe20000010000 */
[----:B------:R-:W-:Y:S01]  /*19c20*/  FADD.FTZ R153, R153, R152 ;  /* 0x0000009899997221 */ /* 0x000fe20000010000 */
[----:B------:R-:W-:Y:S02]  /*19c30*/  MOV R0, R3 ;  /* 0x0000000300007202 */ /* 0x000fe40000000f00 */
[----:B------:R-:W-:Y:S01]  /*19c40*/  FADD.FTZ R155, R155, R154 ;  /* 0x0000009a9b9b7221 */ /* 0x000fe20000010000 */
[----:B------:R-:W-:Y:S01]  /*19c50*/  LDSM.16.MT88.4 R32, [R195+0xd800] ;  /* 0x00d80000c320783b */ /* 0x000fe20000004200 */
[----:B------:R-:W-:Y:S03]  /*19c60*/  FADD.FTZ R156, R156, R153 ;  /* 0x000000999c9c7221 */ /* 0x000fe60000010000 */
[----:B------:R-:W3:Y:S01]  /*19c70*/  MUFU.EX2 R229, R166 ;  /* 0x000000a600e57308 */ /* 0x000ee20000000800 */
[----:B-----5:R-:W-:Y:S01]  /*19c80*/  F2FP.BF16.F32.PACK_AB R27, R159, R158 ;  /* 0x0000009e9f1b723e */ /* 0x020fe200000010ff */
[----:B------:R-:W-:Y:S01]  /*19c90*/  FADD.FTZ R158, R158, R155 ;  /* 0x0000009b9e9e7221 */ /* 0x000fe20000010000 */
[----:B------:R-:W-:Y:S03]  /*19ca0*/  FADD.FTZ R157, R157, R156 ;  /* 0x0000009c9d9d7221 */ /* 0x000fe60000010000 */
[----:B------:R-:W-:Y:S02]  /*19cb0*/  FADD.FTZ R159, R159, R158 ;  /* 0x0000009e9f9f7221 */ /* 0x000fe40000010000 */
[C---:B-1----:R-:W-:Y:S06]  /*19cc0*/  HMMA.16816.F32.BF16 R4, R24.reuse, R120, R4 ;  /* 0x000000781804723c */ /* 0x042fec0000041804 */
[C---:B------:R-:W-:Y:S01]  /*19cd0*/  HMMA.16816.F32.BF16 R8, R24.reuse, R122, R8 ;  /* 0x0000007a1808723c */ /* 0x040fe20000041808 */
[----:B------:R-:W1:Y:S05]  /*19ce0*/  LDSM.16.MT88.4 R120, [R197+0x11000] ;  /* 0x01100000c578783b */ /* 0x000e6a0000004200 */
[C---:B------:R-:W-:Y:S06]  /*19cf0*/  HMMA.16816.F32.BF16 R36, R24.reuse, R124, R36 ;  /* 0x0000007c1824723c */ /* 0x040fec0000041824 */
[C---:B------:R-:W-:Y:S01]  /*19d00*/  HMMA.16816.F32.BF16 R40, R24.reuse, R126, R40 ;  /* 0x0000007e1828723c */ /* 0x040fe20000041828 */
[----:B------:R-:W5:Y:S05]  /*19d10*/  LDSM.16.MT88.4 R124, [R196+0x11000] ;  /* 0x01100000c47c783b */ /* 0x000f6a0000004200 */
[C---:B--2---:R-:W-:Y:S06]  /*19d20*/  HMMA.16816.F32.BF16 R44, R24.reuse, R128, R44 ;  /* 0x00000080182c723c */ /* 0x044fec000004182c */
[C---:B------:R-:W-:Y:S01]  /*19d30*/  HMMA.16816.F32.BF16 R48, R24.reuse, R130, R48 ;  /* 0x000000821830723c */ /* 0x040fe20000041830 */
[----:B------:R-:W2:Y:S05]  /*19d40*/  LDSM.16.MT88.4 R128, [R195+0x11000] ;  /* 0x01100000c380783b */ /* 0x000eaa0000004200 */
        /* <DEDUP_REMOVED lines=12> */
[C---:B----4-:R-:W-:Y:S06]  /*19e10*/  HMMA.16816.F32.BF16 R84, R24.reuse, R20, R84 ;  /* 0x000000141854723c */ /* 0x050fec0000041854 */
[C---:B------:R-:W-:Y:S05]  /*19e20*/  HMMA.16816.F32.BF16 R88, R24.reuse, R22, R88 ;  /* 0x000000161858723c */ /* 0x040fea0000041858 */
[----:B------:R-:W-:Y:S01]  /*19e30*/  F2FP.BF16.F32.PACK_AB R20, R223, R218 ;  /* 0x000000dadf14723e */ /* 0x000fe200000010ff */
[C---:B---3--:R-:W-:Y:S05]  /*19e40*/  HMMA.16816.F32.BF16 R92, R24.reuse, R116, R92 ;  /* 0x00000074185c723c */ /* 0x048fea000004185c */
[----:B------:R-:W-:Y:S01]  /*19e50*/  F2FP.BF16.F32.PACK_AB R21, R225, R220 ;  /* 0x000000dce115723e */ /* 0x000fe200000010ff */
[C---:B------:R-:W-:Y:S01]  /*19e60*/  HMMA.16816.F32.BF16 R96, R24.reuse, R118, R96 ;  /* 0x000000761860723c */ /* 0x040fe20000041860 */
[----:B------:R-:W3:Y:S04]  /*19e70*/  LDSM.16.MT88.4 R116, [R197+0xd800] ;  /* 0x00d80000c574783b */ /* 0x000ee80000004200 */
[----:B------:R-:W-:Y:S01]  /*19e80*/  F2FP.BF16.F32.PACK_AB R22, R227, R222 ;  /* 0x000000dee316723e */ /* 0x000fe200000010ff */
[C---:B-1----:R-:W-:Y:S05]  /*19e90*/  HMMA.16816.F32.BF16 R100, R24.reuse, R120, R100 ;  /* 0x000000781864723c */ /* 0x042fea0000041864 */
[----:B------:R-:W-:Y:S01]  /*19ea0*/  F2FP.BF16.F32.PACK_AB R23, R229, R224 ;  /* 0x000000e0e517723e */ /* 0x000fe200000010ff */
[C---:B------:R-:W-:Y:S01]  /*19eb0*/  HMMA.16816.F32.BF16 R104, R24.reuse, R122, R104 ;  /* 0x0000007a1868723c */ /* 0x040fe20000041868 */
[----:B------:R-:W1:Y:S04]  /*19ec0*/  LDSM.16.MT88.4 R120, [R198+0xf800] ;  /* 0x00f80000c678783b */ /* 0x000e680000004200 */
[----:B------:R-:W-:Y:S01]  /*19ed0*/  FADD.FTZ R218, R218, R157 ;  /* 0x0000009ddada7221 */ /* 0x000fe20000010000 */
[C---:B-----5:R-:W-:Y:S05]  /*19ee0*/  HMMA.16816.F32.BF16 R12, R24.reuse, R124, R12 ;  /* 0x0000007c180c723c */ /* 0x060fea000004180c */
[----:B------:R-:W-:Y:S01]  /*19ef0*/  FADD.FTZ R220, R220, R159 ;  /* 0x0000009fdcdc7221 */ /* 0x000fe20000010000 */
[C---:B------:R-:W-:Y:S05]  /*19f00*/  HMMA.16816.F32.BF16 R108, R24.reuse, R126, R108 ;  /* 0x0000007e186c723c */ /* 0x040fea000004186c */
        /* <DEDUP_REMOVED lines=10> */
[----:B------:R-:W5:Y:S01]  /*19fb0*/  LDSM.16.MT88.4 R8, [R196+0x11800] ;  /* 0x01180000c408783b */ /* 0x000f620000004200 */
[C---:B---3--:R-:W-:Y:S05]  /*19fc0*/  HMMA.16816.F32.BF16 R36, R20.reuse, R116, R36 ;  /* 0x000000741424723c */ /* 0x048fea0000041824 */
[----:B------:R-:W-:Y:S01]  /*19fd0*/  FADD.FTZ R219, R227, R222 ;  /* 0x000000dee3db7221 */ /* 0x000fe20000010000 */
[C---:B------:R-:W-:Y:S01]  /*19fe0*/  HMMA.16816.F32.BF16 R40, R20.reuse, R118, R40 ;  /* 0x000000761428723c */ /* 0x040fe20000041828 */
[----:B------:R-:W3:Y:S04]  /*19ff0*/  LDSM.16.MT88.4 R28, [R195+0x11800] ;  /* 0x01180000c31c783b */ /* 0x000ee80000004200 */
[----:B------:R-:W-:Y:S01]  /*1a000*/  FADD.FTZ R217, R229, R224 ;  /* 0x000000e0e5d97221 */ /* 0x000fe20000010000 */
[C---:B------:R-:W-:Y:S06]  /*1a010*/  HMMA.16816.F32.BF16 R44, R20.reuse, R136, R44 ;  /* 0x00000088142c723c */ /* 0x040fec000004182c */
[C---:B------:R-:W-:Y:S06]  /*1a020*/  HMMA.16816.F32.BF16 R48, R20.reuse, R138, R48 ;  /* 0x0000008a1430723c */ /* 0x040fec0000041830 */
[C---:B------:R-:W-:Y:S06]  /*1a030*/  HMMA.16816.F32.BF16 R52, R20.reuse, R32, R52 ;  /* 0x000000201434723c */ /* 0x040fec0000041834 */
[C---:B------:R-:W-:Y:S06]  /*1a040*/  HMMA.16816.F32.BF16 R56, R20.reuse, R34, R56 ;  /* 0x000000221438723c */ /* 0x040fec0000041838 */
[C---:B-1----:R-:W-:Y:S06]  /*1a050*/  HMMA.16816.F32.BF16 R60, R20.reuse, R120, R60 ;  /* 0x00000078143c723c */ /* 0x042fec000004183c */
[C---:B------:R-:W-:Y:S06]  /*1a060*/  HMMA.16816.F32.BF16 R64, R20.reuse, R122, R64 ;  /* 0x0000007a1440723c */ /* 0x040fec0000041840 */
[C---:B------:R-:W-:Y:S06]  /*1a070*/  HMMA.16816.F32.BF16 R68, R20.reuse, R140, R68 ;  /* 0x0000008c1444723c */ /* 0x040fec0000041844 */
[C---:B------:R-:W-:Y:S06]  /*1a080*/  HMMA.16816.F32.BF16 R72, R20.reuse, R142, R72 ;  /* 0x0000008e1448723c */ /* 0x040fec0000041848 */
[C---:B------:R-:W-:Y:S06]  /*1a090*/  HMMA.16816.F32.BF16 R76, R20.reuse, R144, R76 ;  /* 0x00000090144c723c */ /* 0x040fec000004184c */
[C---:B------:R-:W-:Y:S06]  /*1a0a0*/  HMMA.16816.F32.BF16 R80, R20.reuse, R146, R80 ;  /* 0x000000921450723c */ /* 0x040fec0000041850 */
[C---:B------:R-:W-:Y:S06]  /*1a0b0*/  HMMA.16816.F32.BF16 R84, R20.reuse, R148, R84 ;  /* 0x000000941454723c */ /* 0x040fec0000041854 */
[C---:B------:R-:W-:Y:S06]  /*1a0c0*/  HMMA.16816.F32.BF16 R88, R20.reuse, R150, R88 ;  /* 0x000000961458723c */ /* 0x040fec0000041858 */
[C---:B--2---:R-:W-:Y:S06]  /*1a0d0*/  HMMA.16816.F32.BF16 R92, R20.reuse, R24, R92 ;  /* 0x00000018145c723c */ /* 0x044fec000004185c */
[C---:B------:R-:W-:Y:S06]  /*1a0e0*/  HMMA.16816.F32.BF16 R96, R20.reuse, R26, R96 ;  /* 0x0000001a1460723c */ /* 0x040fec0000041860 */
[C---:B----4-:R-:W-:Y:S06]  /*1a0f0*/  HMMA.16816.F32.BF16 R100, R20.reuse, R4, R100 ;  /* 0x000000041464723c */ /* 0x050fec0000041864 */
[C---:B------:R-:W-:Y:S06]  /*1a100*/  HMMA.16816.F32.BF16 R104, R20.reuse, R6, R104 ;  /* 0x000000061468723c */ /* 0x040fec0000041868 */
[C---:B-----5:R-:W-:Y:S06]  /*1a110*/  HMMA.16816.F32.BF16 R120, R20.reuse, R8, R12 ;  /* 0x000000081478723c */ /* 0x060fec000004180c */
[C---:B------:R-:W-:Y:S06]  /*1a120*/  HMMA.16816.F32.BF16 R108, R20.reuse, R10, R108 ;  /* 0x0000000a146c723c */ /* 0x040fec000004186c */
[C---:B---3--:R-:W-:Y:S06]  /*1a130*/  HMMA.16816.F32.BF16 R116, R20.reuse, R28, R16 ;  /* 0x0000001c1474723c */ /* 0x048fec0000041810 */
[----:B------:R-:W-:Y:S01]  /*1a140*/  HMMA.16816.F32.BF16 R112, R20, R30, R112 ;  /* 0x0000001e1470723c */ /* 0x000fe20000041870 */
[----:B------:R-:W-:Y:S11]  /*1a150*/  @!UPT UIADD3 URZ, URZ, URZ, URZ ;  /* 0x0000003f3f3ff290 */ /* 0x000ff6000fffe03f */
[----:B------:R-:W-:Y:S01]  /*1a160*/  @!UPT UIADD3 URZ, URZ, URZ, URZ ;  /* 0x0000003f3f3ff290 */ /* 0x000fe2000fffe03f */
[----:B------:R-:W-:Y:S11]  /*1a170*/  @P0 BRA `(.L_x_1076) ;  /* 0xffffffc000c00947 */ /* 0x000ff6000383ffff */
.L_x_1067:
[----:B------:R-:W1:Y:S08]  /*1a180*/  LDC.64 R6, c[0x0][0x208] ;  /* 0x00008200ff067b82 */ /* 0x000e700000000a00 */
[----:B------:R-:W2:Y:S01]  /*1a190*/  LDC.64 R10, c[0x0][0x198] ;  /* 0x00006600ff0a7b82 */ /* 0x000ea20000000a00 */
[----:B-1----:R-:W-:Y:S02]  /*1a1a0*/  R2UR UR4, R6 ;  /* 0x00000000060472ca */ /* 0x002fe400000e0000 */
[----:B------:R-:W-:-:S13]  /*1a1b0*/  R2UR UR5, R7 ;  /* 0x00000000070572ca */ /* 0x000fda00000e0000 */
[----:B--2---:R1:W5:Y:S01]  /*1a1c0*/  LD.E R4, desc[UR4][R10.64+0xd8] ;  /* 0x0000d8040a047980 */ /* 0x004362000c101900 */
[----:B------:R-:W-:-:S03]  /*1a1d0*/  UMOV UR4, 0xffffffff ;  /* 0xffffffff00047882 */ /* 0x000fc60000000000 */
[----:B------:R-:W-:Y:S05]  /*1a1e0*/  BRA.DIV UR4, `(.L_x_1077) ;  /* 0x0000001e04847947 */ /* 0x000fea000b800000 */
[----:B------:R-:W2:Y:S04]  /*1a1f0*/  SHFL.BFLY PT, R8, R219, 0x2, 0x1f ;  /* 0x0c401f00db087f89 */ /* 0x000ea800000e0000 */
[----:B------:R-:W3:Y:S01]  /*1a200*/  SHFL.BFLY PT, R13, R217, 0x2, 0x1f ;  /* 0x0c401f00d90d7f89 */ /* 0x000ee200000e0000 */
[----:B--2---:R-:W-:Y:S01]  /*1a210*/  FADD.FTZ R9, R8, R219 ;  /* 0x000000db08097221 */ /* 0x004fe20000010000 */
[----:B---3--:R-:W-:-:S04]  /*1a220*/  FADD.FTZ R12, R13, R217 ;  /* 0x000000d90d0c7221 */ /* 0x008fc80000010000 */
[----:B------:R-:W2:Y:S04]  /*1a230*/  SHFL.BFLY PT, R8, R9, 0x1, 0x1f ;  /* 0x0c201f0009087f89 */ /* 0x000ea800000e0000 */
[----:B------:R3:W4:Y:S01]  /*1a240*/  SHFL.BFLY PT, R13, R12, 0x1, 0x1f ;  /* 0x0c201f000c0d7f89 */ /* 0x00072200000e0000 */
[----:B--2---:R-:W-:-:S07]  /*1a250*/  FADD.FTZ R8, R9, R8 ;  /* 0x0000000809087221 */ /* 0x004fce0000010000 */
.L_x_1093:
[----:B------:R-:W2:Y:S01]  /*1a260*/  S2R R2, SR_TID.X ;  /* 0x0000000000027919 */ /* 0x000ea20000002100 */
[----:B------:R-:W-:Y:S01]  /*1a270*/  FSETP.NE.FTZ.AND P4, PT, R8, RZ, PT ;  /* 0x000000ff0800720b */ /* 0x000fe20003f95000 */
[----:B----4-:R-:W-:Y:S01]  /*1a280*/  FADD.FTZ R13, R12, R13 ;  /* 0x0000000d0c0d7221 */ /* 0x010fe20000010000 */
[----:B------:R-:W-:Y:S01]  /*1a290*/  MOV R0, 0x3f800000 ;  /* 0x3f80000000007802 */ /* 0x000fe20000000f00 */
[----:B------:R-:W4:Y:S01]  /*1a2a0*/  S2UR UR4, SR_CgaCtaId ;  /* 0x00000000000479c3 */ /* 0x000f220000008800 */
[----:B------:R-:W-:Y:S01]  /*1a2b0*/  UMOV UR5, 0x400 ;  /* 0x0000040000057882 */ /* 0x000fe20000000000 */
[----:B------:R-:W-:Y:S02]  /*1a2c0*/  R2UR UR10, R6 ;  /* 0x00000000060a72ca */ /* 0x000fe400000e0000 */
[----:B------:R-:W-:Y:S02]  /*1a2d0*/  FSETP.NE.FTZ.AND P3, PT, R13, RZ, PT ;  /* 0x000000ff0d00720b */ /* 0x000fe40003f75000 */
[----:B------:R-:W-:-:S04]  /*1a2e0*/  R2UR UR11, R7 ;  /* 0x00000000070b72ca */ /* 0x000fc800000e0000 */
[----:B------:R-:W1:Y:S01]  /*1a2f0*/  @P4 MUFU.RCP R0, R8 ;  /* 0x0000000800004308 */ /* 0x000e620000001000 */
[----:B----4-:R-:W-:Y:S01]  /*1a300*/  ULEA UR4, UR4, UR5, 0x18 ;  /* 0x0000000504047291 */ /* 0x010fe2000f8ec03f */
[----:B------:R-:W-:Y:S01]  /*1a310*/  R2UR UR5, R7 ;  /* 0x00000000070572ca */ /* 0x000fe200000e0000 */
[C---:B-1----:R-:W-:Y:S01]  /*1a320*/  FMUL.FTZ R128, R0.reuse, R128 ;  /* 0x0000008000807220 */ /* 0x042fe20000410000 */
[----:B--2---:R-:W-:Y:S01]  /*1a330*/  SHF.R.S32.HI R5, RZ, 0x1f, R2 ;  /* 0x0000001fff057819 */ /* 0x004fe20000011402 */
[C---:B------:R-:W-:Y:S01]  /*1a340*/  FMUL.FTZ R129, R0.reuse, R129 ;  /* 0x0000008100817220 */ /* 0x040fe20000410000 */
[C---:B------:R-:W-:Y:S01]  /*1a350*/  FMUL.FTZ R124, R0.reuse, R124 ;  /* 0x0000007c007c7220 */ /* 0x040fe20000410000 */
[C---:B------:R-:W-:Y:S01]  /*1a360*/  FMUL.FTZ R125, R0.reuse, R125 ;  /* 0x0000007d007d7220 */ /* 0x040fe20000410000 */
[----:B------:R-:W-:Y:S01]  /*1a370*/  LEA.HI R9, R5, R2, RZ, 0x2 ;  /* 0x0000000205097211 */ /* 0x000fe200078f10ff */
[C---:B------:R-:W-:Y:S01]  /*1a380*/  FMUL.FTZ R36, R0.reuse, R36 ;  /* 0x0000002400247220 */ /* 0x040fe20000410000 */
[C---:B------:R-:W-:Y:S01]  /*1a390*/  FMUL.FTZ R37, R0.reuse, R37 ;  /* 0x0000002500257220 */ /* 0x040fe20000410000 */
[C---:B------:R-:W-:Y:S01]  /*1a3a0*/  FMUL.FTZ R40, R0.reuse, R40 ;  /* 0x0000002800287220 */ /* 0x040fe20000410000 */
[--C-:B------:R-:W-:Y:S01]  /*1a3b0*/  SHF.R.S32.HI R15, RZ, 0x2, R9.reuse ;  /* 0x00000002ff0f7819 */ /* 0x100fe20000011409 */
[C---:B------:R-:W-:Y:S01]  /*1a3c0*/  FMUL.FTZ R41, R0.reuse, R41 ;  /* 0x0000002900297220 */ /* 0x040fe20000410000 */
[----:B---3--:R-:W-:Y:S01]  /*1a3d0*/  SHF.R.S32.HI R12, RZ, 0x1f, R9 ;  /* 0x0000001fff0c7819 */ /* 0x008fe20000011409 */
[C---:B------:R-:W-:Y:S01]  /*1a3e0*/  FMUL.FTZ R44, R0.reuse, R44 ;  /* 0x0000002c002c7220 */ /* 0x040fe20000410000 */
[C---:B------:R-:W-:Y:S01]  /*1a3f0*/  FMUL.FTZ R45, R0.reuse, R45 ;  /* 0x0000002d002d7220 */ /* 0x040fe20000410000 */
[----:B------:R-:W-:Y:S01]  /*1a400*/  FMUL.FTZ R48, R0, R48 ;  /* 0x0000003000307220 */ /* 0x000fe20000410000 */
[----:B------:R-:W-:Y:S01]  /*1a410*/  LEA.HI R12, R12, R15, RZ, 0x3 ;  /* 0x0000000f0c0c7211 */ /* 0x000fe200078f18ff */
[C---:B------:R-:W-:Y:S01]  /*1a420*/  FMUL.FTZ R49, R0.reuse, R49 ;  /* 0x0000003100317220 */ /* 0x040fe20000410000 */
[C---:B------:R-:W-:Y:S01]  /*1a430*/  FMUL.FTZ R52, R0.reuse, R52 ;  /* 0x0000003400347220 */ /* 0x040fe20000410000 */
[----:B------:R-:W-:Y:S01]  /*1a440*/  FMUL.FTZ R53, R0, R53 ;  /* 0x0000003500357220 */ /* 0x000fe20000410000 */
[----:B------:R-:W-:Y:S01]  /*1a450*/  LOP3.LUT R12, R12, 0xfffffff8, RZ, 0xc0, !PT ;  /* 0xfffffff80c0c7812 */ /* 0x000fe200078ec0ff */
[C---:B------:R-:W-:Y:S01]  /*1a460*/  FMUL.FTZ R56, R0.reuse, R56 ;  /* 0x0000003800387220 */ /* 0x040fe20000410000 */
        /* <DEDUP_REMOVED lines=32> */
[----:B------:R-:W-:Y:S01]  /*1a670*/  FMUL.FTZ R113, R0, R113 ;  /* 0x0000007100717220 */ /* 0x000fe20000410000 */
[----:B------:R-:W-:-:S02]  /*1a680*/  MOV R0, 0x3f800000 ;  /* 0x3f80000000007802 */ /* 0x000fc40000000f00 */
[----:B------:R-:W-:Y:S02]  /*1a690*/  IADD3 R15, R15, -R12, RZ ;  /* 0x8000000c0f0f7210 */ /* 0x000fe40007ffe0ff */
[-C--:B------:R-:W-:Y:S02]  /*1a6a0*/  LEA.HI R12, R5, R2.reuse, RZ, 0x5 ;  /* 0x00000002050c7211 */ /* 0x080fe400078f28ff */
[----:B------:R-:W1:Y:S01]  /*1a6b0*/  @P3 MUFU.RCP R0, R13 ;  /* 0x0000000d00003308 */ /* 0x000e620000001000 */
[----:B------:R-:W-:Y:S02]  /*1a6c0*/  LOP3.LUT R9, R9, 0x3ffffffc, RZ, 0xc0, !PT ;  /* 0x3ffffffc09097812 */ /* 0x000fe400078ec0ff */
[----:B------:R-:W-:Y:S02]  /*1a6d0*/  SHF.L.U32 R16, R15, 0x6, RZ ;  /* 0x000000060f107819 */ /* 0x000fe400000006ff */
[----:B------:R-:W-:Y:S02]  /*1a6e0*/  SHF.R.S32.HI R14, RZ, 0x5, R12 ;  /* 0x00000005ff0e7819 */ /* 0x000fe4000001140c */
[----:B------:R-:W-:-:S02]  /*1a6f0*/  IADD3 R9, -R9, R2, RZ ;  /* 0x0000000209097210 */ /* 0x000fc40007ffe1ff */
[----:B------:R-:W-:Y:S02]  /*1a700*/  LOP3.LUT R16, R16, 0x1c0, RZ, 0xc0, !PT ;  /* 0x000001c010107812 */ /* 0x000fe400078ec0ff */
[----:B------:R-:W-:Y:S02]  /*1a710*/  LOP3.LUT R17, R15, 0x1, RZ, 0xc0, !PT ;  /* 0x000000010f117812 */ /* 0x000fe400078ec0ff */
[----:B------:R-:W-:Y:S02]  /*1a720*/  LEA R9, R14, R9, 0x9 ;  /* 0x000000090e097211 */ /* 0x000fe400078e48ff */
[----:B------:R-:W-:Y:S02]  /*1a730*/  LEA.HI R16, R16, R16, RZ, 0x1d ;  /* 0x0000001010107211 */ /* 0x000fe400078fe8ff */
[----:B------:R-:W-:Y:S01]  /*1a740*/  ISETP.NE.U32.AND P0, PT, R17, 0x1, PT ;  /* 0x000000011100780c */ /* 0x000fe20003f05070 */
[C---:B-1----:R-:W-:Y:S01]  /*1a750*/  FMUL.FTZ R131, R0.reuse, R131 ;  /* 0x0000008300837220 */ /* 0x042fe20000410000 */
[----:B------:R-:W-:Y:S01]  /*1a760*/  LEA R9, R9, R16, 0x1 ;  /* 0x0000001009097211 */ /* 0x000fe200078e08ff */
[C---:B------:R-:W-:Y:S01]  /*1a770*/  FMUL.FTZ R130, R0.reuse, R130 ;  /* 0x0000008200827220 */ /* 0x040fe20000410000 */
[----:B------:R-:W-:Y:S01]  /*1a780*/  R2P PR, R15, 0x6 ;  /* 0x000000060f007804 */ /* 0x000fe20000000000 */
[C---:B------:R-:W-:Y:S01]  /*1a790*/  FMUL.FTZ R127, R0.reuse, R127 ;  /* 0x0000007f007f7220 */ /* 0x040fe20000410000 */
[----:B------:R-:W-:Y:S01]  /*1a7a0*/  MOV R15, 0x20 ;  /* 0x00000020000f7802 */ /* 0x000fe20000000f00 */
[C---:B------:R-:W-:Y:S01]  /*1a7b0*/  FMUL.FTZ R126, R0.reuse, R126 ;  /* 0x0000007e007e7220 */ /* 0x040fe20000410000 */
[----:B------:R-:W-:Y:S01]  /*1a7c0*/  LEA R9, R9, UR4, 0x1 ;  /* 0x0000000409097c11 */ /* 0x000fe2000f8e08ff */
[C---:B------:R-:W-:Y:S01]  /*1a7d0*/  FMUL.FTZ R39, R0.reuse, R39 ;  /* 0x0000002700277220 */ /* 0x040fe20000410000 */
[----:B------:R-:W-:Y:S01]  /*1a7e0*/  SEL R16, R15, 0xffffffe0, !P1 ;  /* 0xffffffe00f107807 */ /* 0x000fe20004800000 */
[C---:B------:R-:W-:Y:S01]  /*1a7f0*/  FMUL.FTZ R38, R0.reuse, R38 ;  /* 0x0000002600267220 */ /* 0x040fe20000410000 */
[----:B------:R-:W-:Y:S01]  /*1a800*/  MOV R15, 0x40 ;  /* 0x00000040000f7802 */ /* 0x000fe20000000f00 */
[C---:B------:R-:W-:Y:S01]  /*1a810*/  FMUL.FTZ R43, R0.reuse, R43 ;  /* 0x0000002b002b7220 */ /* 0x040fe20000410000 */
[C---:B------:R-:W-:Y:S01]  /*1a820*/  FMUL.FTZ R42, R0.reuse, R42 ;  /* 0x0000002a002a7220 */ /* 0x040fe20000410000 */
[C---:B------:R-:W-:Y:S01]  /*1a830*/  IADD3 R17, R9.reuse, -0x10, RZ ;  /* 0xfffffff009117810 */ /* 0x040fe20007ffe0ff */
[C---:B------:R-:W-:Y:S01]  /*1a840*/  FMUL.FTZ R47, R0.reuse, R47 ;  /* 0x0000002f002f7220 */ /* 0x040fe20000410000 */
[C---:B------:R-:W-:Y:S01]  /*1a850*/  FMUL.FTZ R46, R0.reuse, R46 ;  /* 0x0000002e002e7220 */ /* 0x040fe20000410000 */
[----:B------:R-:W-:Y:S01]  /*1a860*/  @P0 IADD3 R17, R9, 0x10, RZ ;  /* 0x0000001009110810 */ /* 0x000fe20007ffe0ff */
[C---:B------:R-:W-:Y:S01]  /*1a870*/  FMUL.FTZ R51, R0.reuse, R51 ;  /* 0x0000003300337220 */ /* 0x040fe20000410000 */
[----:B------:R-:W-:Y:S01]  /*1a880*/  F2FP.BF16.F32.PACK_AB R128, R129, R128 ;  /* 0x000000808180723e */ /* 0x000fe200000010ff */
[C---:B------:R-:W-:Y:S01]  /*1a890*/  FMUL.FTZ R50, R0.reuse, R50 ;  /* 0x0000003200327220 */ /* 0x040fe20000410000 */
[----:B------:R-:W-:Y:S01]  /*1a8a0*/  F2FP.BF16.F32.PACK_AB R130, R131, R130 ;  /* 0x000000828382723e */ /* 0x000fe200000010ff */
[C---:B------:R-:W-:Y:S01]  /*1a8b0*/  FMUL.FTZ R55, R0.reuse, R55 ;  /* 0x0000003700377220 */ /* 0x040fe20000410000 */
[----:B------:R-:W-:Y:S01]  /*1a8c0*/  SEL R18, R15, 0xffffffc0, !P2 ;  /* 0xffffffc00f127807 */ /* 0x000fe20005000000 */
[C---:B------:R-:W-:Y:S01]  /*1a8d0*/  FMUL.FTZ R54, R0.reuse, R54 ;  /* 0x0000003600367220 */ /* 0x040fe20000410000 */
[----:B------:R-:W-:Y:S01]  /*1a8e0*/  F2FP.BF16.F32.PACK_AB R124, R125, R124 ;  /* 0x0000007c7d7c723e */ /* 0x000fe200000010ff */
[C---:B------:R-:W-:Y:S01]  /*1a8f0*/  FMUL.FTZ R59, R0.reuse, R59 ;  /* 0x0000003b003b7220 */ /* 0x040fe20000410000 */
[----:B------:R-:W-:Y:S01]  /*1a900*/  F2FP.BF16.F32.PACK_AB R126, R127, R126 ;  /* 0x0000007e7f7e723e */ /* 0x000fe200000010ff */
[C---:B------:R-:W-:Y:S01]  /*1a910*/  FMUL.FTZ R58, R0.reuse, R58 ;  /* 0x0000003a003a7220 */ /* 0x040fe20000410000 */
[----:B------:R-:W-:Y:S01]  /*1a920*/  F2FP.BF16.F32.PACK_AB R36, R37, R36 ;  /* 0x000000242524723e */ /* 0x000fe200000010ff */
[C---:B------:R-:W-:Y:S01]  /*1a930*/  FMUL.FTZ R63, R0.reuse, R63 ;  /* 0x0000003f003f7220 */ /* 0x040fe20000410000 */
[----:B------:R-:W-:Y:S01]  /*1a940*/  F2FP.BF16.F32.PACK_AB R38, R39, R38 ;  /* 0x000000262726723e */ /* 0x000fe200000010ff */
[C---:B------:R-:W-:Y:S01]  /*1a950*/  FMUL.FTZ R62, R0.reuse, R62 ;  /* 0x0000003e003e7220 */ /* 0x040fe20000410000 */
[----:B------:R-:W-:Y:S01]  /*1a960*/  IADD3 R19, R9, R16, RZ ;  /* 0x0000001009137210 */ /* 0x000fe20007ffe0ff */
[C---:B------:R-:W-:Y:S01]  /*1a970*/  FMUL.FTZ R67, R0.reuse, R67 ;  /* 0x0000004300437220 */ /* 0x040fe20000410000 */
[----:B------:R-:W-:Y:S01]  /*1a980*/  F2FP.BF16.F32.PACK_AB R40, R41, R40 ;  /* 0x000000282928723e */ /* 0x000fe200000010ff */
[C---:B------:R-:W-:Y:S01]  /*1a990*/  FMUL.FTZ R66, R0.reuse, R66 ;  /* 0x0000004200427220 */ /* 0x040fe20000410000 */
[----:B------:R-:W-:Y:S01]  /*1a9a0*/  F2FP.BF16.F32.PACK_AB R42, R43, R42 ;  /* 0x0000002a2b2a723e */ /* 0x000fe200000010ff */
[----:B------:R-:W-:Y:S01]  /*1a9b0*/  FMUL.FTZ R71, R0, R71 ;  /* 0x0000004700477220 */ /* 0x000fe20000410000 */
[----:B------:R-:W-:Y:S01]  /*1a9c0*/  IADD3 R15, R16, R17, RZ ;  /* 0x00000011100f7210 */ /* 0x000fe20007ffe0ff */
[C---:B------:R-:W-:Y:S01]  /*1a9d0*/  FMUL.FTZ R70, R0.reuse, R70 ;  /* 0x0000004600467220 */ /* 0x040fe20000410000 */
[----:B------:R-:W-:Y:S01]  /*1a9e0*/  F2FP.BF16.F32.PACK_AB R44, R45, R44 ;  /* 0x0000002c2d2c723e */ /* 0x000fe200000010ff */
[----:B------:R-:W-:Y:S01]  /*1a9f0*/  STS [R9], R128 ;  /* 0x0000008009007388 */ /* 0x000fe20000000800 */
[----:B------:R-:W-:Y:S01]  /*1aa00*/  F2FP.BF16.F32.PACK_AB R46, R47, R46 ;  /* 0x0000002e2f2e723e */ /* 0x000fe200000010ff */
[C---:B------:R-:W-:Y:S01]  /*1aa10*/  FMUL.FTZ R75, R0.reuse, R75 ;  /* 0x0000004b004b7220 */ /* 0x040fe20000410000 */
[----:B------:R-:W-:Y:S01]  /*1aa20*/  IADD3 R21, R9, R18, RZ ;  /* 0x0000001209157210 */ /* 0x000fe20007ffe0ff */
[----:B------:R-:W-:Y:S01]  /*1aa30*/  STS [R9+0x400], R130 ;  /* 0x0004008209007388 */ /* 0x000fe20000000800 */
[----:B------:R-:W-:Y:S01]  /*1aa40*/  F2FP.BF16.F32.PACK_AB R48, R49, R48 ;  /* 0x000000303130723e */ /* 0x000fe200000010ff */
[----:B------:R-:W-:Y:S01]  /*1aa50*/  FMUL.FTZ R74, R0, R74 ;  /* 0x0000004a004a7220 */ /* 0x000fe20000410000 */
[----:B------:R-:W-:Y:S01]  /*1aa60*/  F2FP.BF16.F32.PACK_AB R50, R51, R50 ;  /* 0x000000323332723e */ /* 0x000fe200000010ff */
[----:B------:R-:W-:Y:S01]  /*1aa70*/  STS [R17], R124 ;  /* 0x0000007c11007388 */ /* 0x000fe20000000800 */
[----:B------:R-:W-:Y:S01]  /*1aa80*/  IADD3 R23, R18, R17, RZ ;  /* 0x0000001112177210 */ /* 0x000fe20007ffe0ff */
[C---:B------:R-:W-:Y:S01]  /*1aa90*/  FMUL.FTZ R79, R0.reuse, R79 ;  /* 0x0000004f004f7220 */ /* 0x040fe20000410000 */
[----:B------:R-:W-:Y:S01]  /*1aaa0*/  F2FP.BF16.F32.PACK_AB R52, R53, R52 ;  /* 0x000000343534723e */ /* 0x000fe200000010ff */
[----:B------:R-:W-:Y:S01]  /*1aab0*/  STS [R17+0x400], R126 ;  /* 0x0004007e11007388 */ /* 0x000fe20000000800 */
[----:B------:R-:W-:Y:S01]  /*1aac0*/  F2FP.BF16.F32.PACK_AB R54, R55, R54 ;  /* 0x000000363736723e */ /* 0x000fe200000010ff */
[C---:B------:R-:W-:Y:S01]  /*1aad0*/  FMUL.FTZ R78, R0.reuse, R78 ;  /* 0x0000004e004e7220 */ /* 0x040fe20000410000 */
[----:B------:R-:W-:Y:S01]  /*1aae0*/  IADD3 R25, R19, R18, RZ ;  /* 0x0000001213197210 */ /* 0x000fe20007ffe0ff */
[----:B------:R-:W-:Y:S01]  /*1aaf0*/  STS [R19], R36 ;  /* 0x0000002413007388 */ /* 0x000fe20000000800 */
[----:B------:R-:W-:Y:S01]  /*1ab00*/  F2FP.BF16.F32.PACK_AB R56, R57, R56 ;  /* 0x000000383938723e */ /* 0x000fe200000010ff */
[C---:B------:R-:W-:Y:S01]  /*1ab10*/  FMUL.FTZ R83, R0.reuse, R83 ;  /* 0x0000005300537220 */ /* 0x040fe20000410000 */
[----:B------:R-:W-:Y:S01]  /*1ab20*/  F2FP.BF16.F32.PACK_AB R58, R59, R58 ;  /* 0x0000003a3b3a723e */ /* 0x000fe200000010ff */
[----:B------:R-:W-:Y:S01]  /*1ab30*/  STS [R19+0x400], R38 ;  /* 0x0004002613007388 */ /* 0x000fe20000000800 */
[----:B------:R-:W-:Y:S01]  /*1ab40*/  IADD3 R27, R15, R18, RZ ;  /* 0x000000120f1b7210 */ /* 0x000fe20007ffe0ff */
[----:B------:R-:W-:Y:S01]  /*1ab50*/  FMUL.FTZ R82, R0, R82 ;  /* 0x0000005200527220 */ /* 0x000fe20000410000 */
[----:B------:R-:W-:Y:S01]  /*1ab60*/  ISETP.NE.AND P0, PT, R210, -0x1, PT ;  /* 0xffffffffd200780c */ /* 0x000fe20003f05270 */
[----:B------:R-:W-:Y:S01]  /*1ab70*/  STS [R15], R40 ;  /* 0x000000280f007388 */ /* 0x000fe20000000800 */
[----:B------:R-:W-:Y:S01]  /*1ab80*/  F2FP.BF16.F32.PACK_AB R60, R61, R60 ;  /* 0x0000003c3d3c723e */ /* 0x000fe200000010ff */
[C---:B------:R-:W-:Y:S01]  /*1ab90*/  FMUL.FTZ R87, R0.reuse, R87 ;  /* 0x0000005700577220 */ /* 0x040fe20000410000 */
[----:B------:R-:W-:Y:S01]  /*1aba0*/  F2FP.BF16.F32.PACK_AB R62, R63, R62 ;  /* 0x0000003e3f3e723e */ /* 0x000fe200000010ff */
[----:B------:R-:W-:Y:S01]  /*1abb0*/  STS [R15+0x400], R42 ;  /* 0x0004002a0f007388 */ /* 0x000fe20000000800 */
[----:B------:R-:W-:Y:S01]  /*1abc0*/  F2FP.BF16.F32.PACK_AB R64, R65, R64 ;  /* 0x000000404140723e */ /* 0x000fe200000010ff */
[C---:B------:R-:W-:Y:S01]  /*1abd0*/  FMUL.FTZ R86, R0.reuse, R86 ;  /* 0x0000005600567220 */ /* 0x040fe20000410000 */
[----:B------:R-:W-:Y:S01]  /*1abe0*/  F2FP.BF16.F32.PACK_AB R66, R67, R66 ;  /* 0x000000424342723e */ /* 0x000fe200000010ff */
[----:B------:R-:W-:Y:S01]  /*1abf0*/  STS [R21], R44 ;  /* 0x0000002c15007388 */ /* 0x000fe20000000800 */
[----:B------:R-:W-:Y:S01]  /*1ac00*/  F2FP.BF16.F32.PACK_AB R68, R69, R68 ;  /* 0x000000444544723e */ /* 0x000fe200000010ff */
[C---:B------:R-:W-:Y:S01]  /*1ac10*/  FMUL.FTZ R91, R0.reuse, R91 ;  /* 0x0000005b005b7220 */ /* 0x040fe20000410000 */
[C---:B------:R-:W-:Y:S01]  /*1ac20*/  FMUL.FTZ R90, R0.reuse, R90 ;  /* 0x0000005a005a7220 */ /* 0x040fe20000410000 */
[----:B------:R-:W-:Y:S01]  /*1ac30*/  STS [R21+0x400], R46 ;  /* 0x0004002e15007388 */ /* 0x000fe20000000800 */
[----:B------:R-:W-:Y:S01]  /*1ac40*/  F2FP.BF16.F32.PACK_AB R70, R71, R70 ;  /* 0x000000464746723e */ /* 0x000fe200000010ff */
[C---:B------:R-:W-:Y:S01]  /*1ac50*/  FMUL.FTZ R95, R0.reuse, R95 ;  /* 0x0000005f005f7220 */ /* 0x040fe20000410000 */
[----:B------:R-:W-:Y:S01]  /*1ac60*/  F2FP.BF16.F32.PACK_AB R72, R73, R72 ;  /* 0x000000484948723e */ /* 0x000fe200000010ff */
[----:B------:R-:W-:Y:S01]  /*1ac70*/  STS [R23], R48 ;  /* 0x0000003017007388 */ /* 0x000fe20000000800 */
[C---:B------:R-:W-:Y:S01]  /*1ac80*/  FMUL.FTZ R94, R0.reuse, R94 ;  /* 0x0000005e005e7220 */ /* 0x040fe20000410000 */
[----:B------:R-:W-:Y:S01]  /*1ac90*/  F2FP.BF16.F32.PACK_AB R74, R75, R74 ;  /* 0x0000004a4b4a723e */ /* 0x000fe200000010ff */
[C---:B------:R-:W-:Y:S01]  /*1aca0*/  FMUL.FTZ R99, R0.reuse, R99 ;  /* 0x0000006300637220 */ /* 0x040fe20000410000 */
        /* <DEDUP_REMOVED lines=20> */
[----:B------:R-:W-:Y:S01]  /*1adf0*/  STS [R9+0x2000], R60 ;  /* 0x0020003c09007388 */ /* 0x000fe20000000800 */
[----:B------:R-:W-:Y:S01]  /*1ae00*/  F2FP.BF16.F32.PACK_AB R92, R93, R92 ;  /* 0x0000005c5d5c723e */ /* 0x000fe200000010ff */
[C---:B------:R-:W-:Y:S01]  /*1ae10*/  FMUL.FTZ R111, R0.reuse, R111 ;  /* 0x0000006f006f7220 */ /* 0x040fe20000410000 */
[C---:B------:R-:W-:Y:S01]  /*1ae20*/  FMUL.FTZ R110, R0.reuse, R110 ;  /* 0x0000006e006e7220 */ /* 0x040fe20000410000 */
[----:B------:R-:W-:Y:S01]  /*1ae30*/  STS [R9+0x2400], R62 ;  /* 0x0024003e09007388 */ /* 0x000fe20000000800 */
[----:B------:R-:W-:Y:S01]  /*1ae40*/  F2FP.BF16.F32.PACK_AB R94, R95, R94 ;  /* 0x0000005e5f5e723e */ /* 0x000fe200000010ff */
[----:B------:R-:W-:Y:S01]  /*1ae50*/  FMUL.FTZ R119, R0, R119 ;  /* 0x0000007700777220 */ /* 0x000fe20000410000 */
[----:B------:R-:W-:Y:S01]  /*1ae60*/  R2UR UR4, R6 ;  /* 0x00000000060472ca */ /* 0x000fe200000e0000 */
[----:B------:R-:W-:Y:S01]  /*1ae70*/  STS [R17+0x2000], R64 ;  /* 0x0020004011007388 */ /* 0x000fe20000000800 */
[----:B------:R-:W-:Y:S01]  /*1ae80*/  F2FP.BF16.F32.PACK_AB R96, R97, R96 ;  /* 0x000000606160723e */ /* 0x000fe200000010ff */
[C---:B------:R-:W-:Y:S01]  /*1ae90*/  FMUL.FTZ R118, R0.reuse, R118 ;  /* 0x0000007600767220 */ /* 0x040fe20000410000 */
[C---:B------:R-:W-:Y:S01]  /*1aea0*/  FMUL.FTZ R115, R0.reuse, R115 ;  /* 0x0000007300737220 */ /* 0x040fe20000410000 */
[----:B------:R-:W-:Y:S01]  /*1aeb0*/  STS [R17+0x2400], R66 ;  /* 0x0024004211007388 */ /* 0x000fe20000000800 */
[----:B------:R-:W-:Y:S01]  /*1aec0*/  F2FP.BF16.F32.PACK_AB R98, R99, R98 ;  /* 0x000000626362723e */ /* 0x000fe200000010ff */
[----:B------:R-:W-:Y:S01]  /*1aed0*/  FMUL.FTZ R0, R0, R114 ;  /* 0x0000007200007220 */ /* 0x000fe20000410000 */
[----:B------:R-:W-:Y:S01]  /*1aee0*/  F2FP.BF16.F32.PACK_AB R100, R101, R100 ;  /* 0x000000646564723e */ /* 0x000fe200000010ff */
[----:B------:R-:W-:Y:S01]  /*1aef0*/  STS [R19+0x2000], R68 ;  /* 0x0020004413007388 */ /* 0x000fe20000000800 */
[----:B------:R-:W-:-:S02]  /*1af00*/  F2FP.BF16.F32.PACK_AB R102, R103, R102 ;  /* 0x000000666766723e */ /* 0x000fc400000010ff */
[----:B------:R-:W-:Y:S01]  /*1af10*/  F2FP.BF16.F32.PACK_AB R104, R105, R104 ;  /* 0x000000686968723e */ /* 0x000fe200000010ff */
[----:B------:R-:W-:Y:S01]  /*1af20*/  STS [R19+0x2400], R70 ;  /* 0x0024004613007388 */ /* 0x000fe20000000800 */
[----:B------:R-:W-:Y:S02]  /*1af30*/  F2FP.BF16.F32.PACK_AB R106, R107, R106 ;  /* 0x0000006a6b6a723e */ /* 0x000fe400000010ff */
[----:B------:R-:W-:Y:S01]  /*1af40*/  F2FP.BF16.F32.PACK_AB R120, R121, R120 ;  /* 0x000000787978723e */ /* 0x000fe200000010ff */
[----:B------:R-:W-:Y:S01]  /*1af50*/  STS [R15+0x2000], R72 ;  /* 0x002000480f007388 */ /* 0x000fe20000000800 */
[----:B------:R-:W-:Y:S02]  /*1af60*/  F2FP.BF16.F32.PACK_AB R122, R123, R122 ;  /* 0x0000007a7b7a723e */ /* 0x000fe400000010ff */
[----:B------:R-:W-:Y:S01]  /*1af70*/  @!P0 R2UR UR8, R6 ;  /* 0x00000000060882ca */ /* 0x000fe200000e0000 */
[----:B------:R-:W-:Y:S01]  /*1af80*/  STS [R15+0x2400], R74 ;  /* 0x0024004a0f007388 */ /* 0x000fe20000000800 */
[----:B------:R-:W-:-:S02]  /*1af90*/  @!P0 R2UR UR9, R7 ;  /* 0x00000000070982ca */ /* 0x000fc400000e0000 */
[----:B------:R-:W-:Y:S01]  /*1afa0*/  F2FP.BF16.F32.PACK_AB R108, R109, R108 ;  /* 0x0000006c6d6c723e */ /* 0x000fe200000010ff */
[----:B------:R-:W-:Y:S01]  /*1afb0*/  STS [R21+0x2000], R76 ;  /* 0x0020004c15007388 */ /* 0x000fe20000000800 */
[----:B------:R-:W-:Y:S02]  /*1afc0*/  F2FP.BF16.F32.PACK_AB R110, R111, R110 ;  /* 0x0000006e6f6e723e */ /* 0x000fe400000010ff */
[----:B------:R-:W-:Y:S01]  /*1afd0*/  F2FP.BF16.F32.PACK_AB R116, R117, R116 ;  /* 0x000000747574723e */ /* 0x000fe200000010ff */
[----:B------:R-:W-:Y:S01]  /*1afe0*/  STS [R21+0x2400], R78 ;  /* 0x0024004e15007388 */ /* 0x000fe20000000800 */
[----:B------:R-:W-:Y:S02]  /*1aff0*/  F2FP.BF16.F32.PACK_AB R118, R119, R118 ;  /* 0x000000767776723e */ /* 0x000fe400000010ff */
[----:B------:R-:W-:Y:S01]  /*1b000*/  F2FP.BF16.F32.PACK_AB R112, R113, R112 ;  /* 0x000000707170723e */ /* 0x000fe200000010ff */
[----:B------:R-:W-:Y:S01]  /*1b010*/  STS [R23+0x2000], R80 ;  /* 0x0020005017007388 */ /* 0x000fe20000000800 */
[----:B------:R-:W-:-:S03]  /*1b020*/  F2FP.BF16.F32.PACK_AB R0, R115, R0 ;  /* 0x000000007300723e */ /* 0x000fc600000010ff */
[----:B------:R-:W-:Y:S04]  /*1b030*/  STS [R23+0x2400], R82 ;  /* 0x0024005217007388 */ /* 0x000fe80000000800 */
[----:B------:R-:W-:Y:S04]  /*1b040*/  STS [R25+0x2000], R84 ;  /* 0x0020005419007388 */ /* 0x000fe80000000800 */
[----:B------:R-:W-:Y:S04]  /*1b050*/  STS [R25+0x2400], R86 ;  /* 0x0024005619007388 */ /* 0x000fe80000000800 */
[----:B------:R-:W-:Y:S04]  /*1b060*/  STS [R27+0x2000], R88 ;  /* 0x002000581b007388 */ /* 0x000fe80000000800 */
[----:B------:R-:W-:Y:S04]  /*1b070*/  STS [R27+0x2400], R90 ;  /* 0x0024005a1b007388 */ /* 0x000fe80000000800 */
[----:B------:R-:W-:Y:S04]  /*1b080*/  STS [R9+0x4000], R92 ;  /* 0x0040005c09007388 */ /* 0x000fe80000000800 */
[----:B------:R1:W-:Y:S04]  /*1b090*/  STS [R9+0x4400], R94 ;  /* 0x0044005e09007388 */ /* 0x0003e80000000800 */
[----:B------:R-:W-:Y:S04]  /*1b0a0*/  STS [R17+0x4000], R96 ;  /* 0x0040006011007388 */ /* 0x000fe80000000800 */
[----:B------:R-:W-:Y:S04]  /*1b0b0*/  STS [R17+0x4400], R98 ;  /* 0x0044006211007388 */ /* 0x000fe80000000800 */
[----:B------:R-:W-:Y:S04]  /*1b0c0*/  STS [R19+0x4000], R100 ;  /* 0x0040006413007388 */ /* 0x000fe80000000800 */
[----:B------:R2:W-:Y:S04]  /*1b0d0*/  STS [R19+0x4400], R102 ;  /* 0x0044006613007388 */ /* 0x0005e80000000800 */
[----:B------:R-:W-:Y:S04]  /*1b0e0*/  STS [R15+0x4000], R104 ;  /* 0x004000680f007388 */ /* 0x000fe80000000800 */
[----:B------:R3:W-:Y:S04]  /*1b0f0*/  STS [R15+0x4400], R106 ;  /* 0x0044006a0f007388 */ /* 0x0007e80000000800 */
[----:B------:R-:W-:Y:S04]  /*1b100*/  STS [R21+0x4000], R120 ;  /* 0x0040007815007388 */ /* 0x000fe80000000800 */
[----:B------:R-:W-:Y:S04]  /*1b110*/  STS [R21+0x4400], R122 ;  /* 0x0044007a15007388 */ /* 0x000fe80000000800 */
[----:B------:R-:W-:Y:S04]  /*1b120*/  STS [R23+0x4000], R108 ;  /* 0x0040006c17007388 */ /* 0x000fe80000000800 */
[----:B------:R-:W-:Y:S04]  /*1b130*/  STS [R23+0x4400], R110 ;  /* 0x0044006e17007388 */ /* 0x000fe80000000800 */
[----:B------:R-:W-:Y:S04]  /*1b140*/  STS [R25+0x4000], R116 ;  /* 0x0040007419007388 */ /* 0x000fe80000000800 */
[----:B------:R-:W-:Y:S04]  /*1b150*/  STS [R25+0x4400], R118 ;  /* 0x0044007619007388 */ /* 0x000fe80000000800 */
[----:B------:R-:W-:Y:S04]  /*1b160*/  STS [R27+0x4000], R112 ;  /* 0x004000701b007388 */ /* 0x000fe80000000800 */
[----:B------:R4:W-:Y:S04]  /*1b170*/  STS [R27+0x4400], R0 ;  /* 0x004400001b007388 */ /* 0x0009e80000000800 */
[----:B-1----:R-:W3:Y:S04]  /*1b180*/  LD.E.U8 R9, desc[UR4][R10.64+0x1c8] ;  /* 0x0001c8040a097980 */ /* 0x002ee8000c101100 */
[----:B--2---:R-:W2:Y:S04]  /*1b190*/  @!P0 LD.E.64 R18, desc[UR8][R10.64+0x80] ;  /* 0x000080080a128980 */ /* 0x004ea8000c101b00 */
[----:B------:R-:W4:Y:S01]  /*1b1a0*/  LD.E.64 R66, desc[UR10][R10.64+0x88] ;  /* 0x0000880a0a427980 */ /* 0x000f22000c101b00 */
[----:B------:R-:W1:Y:S08]  /*1b1b0*/  @P4 MUFU.LG2 R17, R8 ;  /* 0x0000000800114308 */ /* 0x000e700000000c00 */
[----:B------:R-:W1:Y:S01]  /*1b1c0*/  @P3 MUFU.LG2 R16, R13 ;  /* 0x0000000d00103308 */ /* 0x000e620000000c00 */
[----:B------:R-:W-:Y:S01]  /*1b1d0*/  @!P0 SHF.R.S32.HI R20, RZ, 0x1f, R207 ;  /* 0x0000001fff148819 */ /* 0x000fe200000114cf */
[----:B------:R2:W5:Y:S01]  /*1b1e0*/  LD.E.64 R64, desc[UR4][R10.64+0x90] ;  /* 0x000090040a407980 */ /* 0x000562000c101b00 */
[----:B------:R-:W-:Y:S01]  /*1b1f0*/  BSSY B0, `(.L_x_1078) ;  /* 0x0000024000007945 */ /* 0x000fe20003800000 */
[----:B------:R-:W-:Y:S01]  /*1b200*/  MOV R60, 0x7f800000 ;  /* 0x7f800000003c7802 */ /* 0x000fe20000000f00 */
[----:B-1----:R-:W-:Y:S01]  /*1b210*/  @P4 FMUL.FTZ R17, R17, 0.69314718246459960938 ;  /* 0x3f31721811114820 */ /* 0x002fe20000410000 */
[----:B------:R-:W-:-:S04]  /*1b220*/  @P3 FMUL.FTZ R16, R16, 0.69314718246459960938 ;  /* 0x3f31721810103820 */ /* 0x000fc80000410000 */
[----:B-----5:R-:W-:Y:S01]  /*1b230*/  @P3 FFMA.FTZ R60, R4, R3, R16 ;  /* 0x00000003043c3223 */ /* 0x020fe20000010010 */
[----:B---3--:R-:W-:Y:S01]  /*1b240*/  ISETP.NE.AND P1, PT, R9, RZ, PT ;  /* 0x000000ff0900720c */ /* 0x008fe20003f25270 */
[----:B--2---:R-:W-:-:S04]  /*1b250*/  @!P0 IMAD R15, R19, R207, RZ ;  /* 0x000000cf130f8224 */ /* 0x004fc800078e02ff */
[----:B------:R-:W-:Y:S02]  /*1b260*/  @!P0 IMAD R15, R18, R20, R15 ;  /* 0x00000014120f8224 */ /* 0x000fe400078e020f */
[-C--:B----4-:R-:W-:Y:S02]  /*1b270*/  @P0 IMAD R0, R67, R210.reuse, RZ ;  /* 0x000000d243000224 */ /* 0x090fe400078e02ff */
[----:B------:R-:W-:-:S04]  /*1b280*/  @P0 IMAD.WIDE.U32 R20, R66, R210, RZ ;  /* 0x000000d242140225 */ /* 0x000fc800078e00ff */
[----:B------:R-:W-:Y:S01]  /*1b290*/  @!P0 IMAD.WIDE.U32 R18, R18, R207, RZ ;  /* 0x000000cf12128225 */ /* 0x000fe200078e00ff */
[----:B------:R-:W-:-:S03]  /*1b2a0*/  MOV R9, 0x7f800000 ;  /* 0x7f80000000097802 */ /* 0x000fc60000000f00 */
[----:B------:R-:W-:Y:S01]  /*1b2b0*/  @P4 FFMA.FTZ R9, R4, R132, R17 ;  /* 0x0000008404094223 */ /* 0x000fe20000010011 */
[----:B------:R-:W-:Y:S02]  /*1b2c0*/  @P0 IADD3 R0, R21, R0, RZ ;  /* 0x0000000015000210 */ /* 0x000fe40007ffe0ff */
[----:B------:R-:W-:Y:S02]  /*1b2d0*/  @P0 MOV R8, R20 ;  /* 0x0000001400080202 */ /* 0x000fe40000000f00 */
[----:B------:R-:W-:Y:S02]  /*1b2e0*/  @!P0 IADD3 R0, R19, R15, RZ ;  /* 0x0000000f13008210 */ /* 0x000fe40007ffe0ff */
[----:B------:R-:W-:Y:S01]  /*1b2f0*/  @!P0 MOV R8, R18 ;  /* 0x0000001200088202 */ /* 0x000fe20000000f00 */
[----:B------:R-:W-:Y:S06]  /*1b300*/  @!P1 BRA `(.L_x_1079) ;  /* 0x0000000000289947 */ /* 0x000fec0003800000 */
[----:B------:R-:W-:Y:S02]  /*1b310*/  ISETP.NE.AND P0, PT, R210, -0x1, PT ;  /* 0xffffffffd200780c */ /* 0x000fe40003f05270 */
[----:B------:R-:W-:Y:S02]  /*1b320*/  R2UR UR8, R6 ;  /* 0x00000000060872ca */ /* 0x000fe400000e0000 */
[----:B------:R-:W-:-:S09]  /*1b330*/  R2UR UR9, R7 ;  /* 0x00000000070972ca */ /* 0x000fd200000e0000 */
[----:B------:R-:W-:Y:S02]  /*1b340*/  @!P0 R2UR UR4, R6 ;  /* 0x00000000060482ca */ /* 0x000fe400000e0000 */
[----:B------:R-:W-:Y:S02]  /*1b350*/  @!P0 R2UR UR5, R7 ;  /* 0x00000000070582ca */ /* 0x000fe400000e0000 */
[----:B------:R-:W2:Y:S11]  /*1b360*/  LD.E R3, desc[UR8][R10.64+0xd4] ;  /* 0x0000d4080a037980 */ /* 0x000eb6000c101900 */
[----:B------:R-:W3:Y:S02]  /*1b370*/  @!P0 LD.E R4, desc[UR4][R10.64+0xb4] ;  /* 0x0000b4040a048980 */ /* 0x000ee4000c101900 */
[----:B---3--:R-:W-:-:S04]  /*1b380*/  @!P0 IMAD R210, R4, R207, RZ ;  /* 0x000000cf04d28224 */ /* 0x008fc800078e02ff */
[----:B--2---:R-:W-:Y:S01]  /*1b390*/  IMAD R3, R3, R205, R210 ;  /* 0x000000cd03037224 */ /* 0x004fe200078e02d2 */
[----:B------:R-:W-:Y:S05]  /*1b3a0*/  BRA `(.L_x_1080) ;  /* 0x0000000000207947 */ /* 0x000fea0003800000 */
.L_x_1079:
[C---:B------:R-:W-:Y:S02]  /*1b3b0*/  R2UR UR8, R6.reuse ;  /* 0x00000000060872ca */ /* 0x040fe400000e0000 */
[C---:B------:R-:W-:Y:S02]  /*1b3c0*/  R2UR UR9, R7.reuse ;  /* 0x00000000070972ca */ /* 0x040fe400000e0000 */
[----:B------:R-:W-:Y:S02]  /*1b3d0*/  R2UR UR4, R6 ;  /* 0x00000000060472ca */ /* 0x000fe400000e0000 */
[----:B------:R-:W-:-:S09]  /*1b3e0*/  R2UR UR5, R7 ;  /* 0x00000000070572ca */ /* 0x000fd200000e0000 */
[----:B------:R-:W2:Y:S04]  /*1b3f0*/  LD.E R4, desc[UR8][R10.64+0x60] ;  /* 0x000060080a047980 */ /* 0x000ea8000c101900 */
[----:B------:R-:W3:Y:S01]  /*1b400*/  LD.E R3, desc[UR4][R10.64+0xb4] ;  /* 0x0000b4040a037980 */ /* 0x000ee2000c101900 */
[----:B--2---:R-:W-:-:S04]  /*1b410*/  IMAD R4, R4, R207, R205 ;  /* 0x000000cf04047224 */ /* 0x004fc800078e02cd */
[----:B---3--:R-:W-:Y:S02]  /*1b420*/  IMAD R3, R3, R4, RZ ;  /* 0x0000000403037224 */ /* 0x008fe400078e02ff */
.L_x_1080:
[----:B------:R-:W-:Y:S05]  /*1b430*/  BSYNC B0 ;  /* 0x0000000000007941 */ /* 0x000fea0003800000 */
.L_x_1078:
[C---:B------:R-:W-:Y:S02]  /*1b440*/  R2UR UR8, R6.reuse ;  /* 0x00000000060872ca */ /* 0x040fe400000e0000 */
[C---:B------:R-:W-:Y:S02]  /*1b450*/  R2UR UR9, R7.reuse ;  /* 0x00000000070972ca */ /* 0x040fe400000e0000 */
[----:B------:R-:W-:Y:S02]  /*1b460*/  R2UR UR4, R6 ;  /* 0x00000000060472ca */ /* 0x000fe400000e0000 */
[----:B------:R-:W-:Y:S02]  /*1b470*/  R2UR UR5, R7 ;  /* 0x00000000070572ca */ /* 0x000fe400000e0000 */
[----:B------:R-:W-:Y:S02]  /*1b480*/  LOP3.LUT R15, R12, 0xffffffe0, RZ, 0xc0, !PT ;  /* 0xffffffe00c0f7812 */ /* 0x000fe400078ec0ff */
[----:B------:R-:W-:-:S03]  /*1b490*/  SHF.R.S32.HI R13, RZ, 0x1f, R14 ;  /* 0x0000001fff0d7819 */ /* 0x000fc6000001140e */
[----:B------:R-:W-:Y:S01]  /*1b4a0*/  IMAD.IADD R15, R2, 0x1, -R15 ;  /* 0x00000001020f7824 */ /* 0x000fe200078e0a0f */
[----:B------:R-:W-:Y:S01]  /*1b4b0*/  LEA.HI R13, R13, R14, RZ, 0x2 ;  /* 0x0000000e0d0d7211 */ /* 0x000fe200078f10ff */
[----:B------:R1:W5:Y:S03]  /*1b4c0*/  LD.E.64 R68, desc[UR8][R10.64+0x70] ;  /* 0x000070080a447980 */ /* 0x000366000c101b00 */
[----:B------:R-:W-:Y:S01]  /*1b4d0*/  SHF.R.S32.HI R4, RZ, 0x1f, R15 ;  /* 0x0000001fff047819 */ /* 0x000fe2000001140f */
[----:B------:R1:W5:Y:S01]  /*1b4e0*/  LD.E.64 R70, desc[UR4][R10.64+0xa0] ;  /* 0x0000a0040a467980 */ /* 0x000362000c101b00 */
[----:B------:R-:W-:Y:S05]  /*1b4f0*/  WARPSYNC.ALL ;  /* 0x0000000000007948 */ /* 0x000fea0003800000 */
[----:B------:R-:W-:Y:S01]  /*1b500*/  BAR.SYNC.DEFER_BLOCKING 0x0 ;  /* 0x0000000000007b1d */ /* 0x000fe20000010000 */
[----:B------:R-:W-:-:S02]  /*1b510*/  LOP3.LUT R13, R13, 0xffffffc, RZ, 0xc0, !PT ;  /* 0x0ffffffc0d0d7812 */ /* 0x000fc400078ec0ff */
[----:B------:R-:W-:Y:S02]  /*1b520*/  LEA.HI R4, R4, R15, RZ, 0x2 ;  /* 0x0000000f04047211 */ /* 0x000fe400078f10ff */
[----:B------:R-:W-:Y:S01]  /*1b530*/  LOP3.LUT P0, RZ, R15, 0x3, RZ, 0xc0, !PT ;  /* 0x000000030fff7812 */ /* 0x000fe2000780c0ff */
[----:B------:R-:W-:Y:S01]  /*1b540*/  IMAD.IADD R13, R14, 0x1, -R13 ;  /* 0x000000010e0d7824 */ /* 0x000fe200078e0a0d */
[----:B------:R-:W-:-:S05]  /*1b550*/  SHF.R.S32.HI R4, RZ, 0x2, R4 ;  /* 0x00000002ff047819 */ /* 0x000fca0000011404 */
[----:B------:R-:W-:Y:S01]  /*1b560*/  IMAD R4, R13, 0x10, R4 ;  /* 0x000000100d047824 */ /* 0x000fe200078e0204 */
[----:B------:R1:W2:Y:S04]  /*1b570*/  LDS.128 R52, [R211] ;  /* 0x00000000d3347984 */ /* 0x0002a80000000c00 */
[----:B------:R1:W3:Y:S04]  /*1b580*/  LDS.128 R48, [R211+0x800] ;  /* 0x00080000d3307984 */ /* 0x0002e80000000c00 */
[----:B------:R1:W4:Y:S04]  /*1b590*/  LDS.128 R44, [R211+0x1000] ;  /* 0x00100000d32c7984 */ /* 0x0003280000000c00 */
[----:B------:R1:W1:Y:S04]  /*1b5a0*/  LDS.128 R40, [R211+0x1800] ;  /* 0x00180000d3287984 */ /* 0x0002680000000c00 */
[----:B------:R1:W1:Y:S04]  /*1b5b0*/  LDS.128 R36, [R211+0x2000] ;  /* 0x00200000d3247984 */ /* 0x0002680000000c00 */
[----:B------:R1:W1:Y:S04]  /*1b5c0*/  LDS.128 R32, [R211+0x2800] ;  /* 0x00280000d3207984 */ /* 0x0002680000000c00 */
[----:B------:R1:W1:Y:S04]  /*1b5d0*/  LDS.128 R28, [R211+0x3000] ;  /* 0x00300000d31c7984 */ /* 0x0002680000000c00 */
[----:B------:R1:W1:Y:S04]  /*1b5e0*/  LDS.128 R24, [R211+0x3800] ;  /* 0x00380000d3187984 */ /* 0x0002680000000c00 */
[----:B------:R1:W1:Y:S04]  /*1b5f0*/  LDS.128 R20, [R211+0x4000] ;  /* 0x00400000d3147984 */ /* 0x0002680000000c00 */
[----:B------:R1:W1:Y:S04]  /*1b600*/  LDS.128 R16, [R211+0x4800] ;  /* 0x00480000d3107984 */ /* 0x0002680000000c00 */
[----:B------:R1:W1:Y:S04]  /*1b610*/  LDS.128 R12, [R211+0x5000] ;  /* 0x00500000d30c7984 */ /* 0x0002680000000c00 */
[----:B------:R1:W1:Y:S01]  /*1b620*/  LDS.128 R56, [R211+0x5800] ;  /* 0x00580000d3387984 */ /* 0x0002620000000c00 */
[----:B------:R-:W-:Y:S04]  /*1b630*/  BSSY B0, `(.L_x_1081) ;  /* 0x0000012000007945 */ /* 0x000fe80003800000 */
[----:B--234-:R-:W-:Y:S05]  /*1b640*/  @P0 BRA `(.L_x_1082) ;  /* 0x0000000000400947 */ /* 0x01cfea0003800000 */
[----:B------:R-:W-:Y:S02]  /*1b650*/  IMAD R61, R208, -0x40, R209 ;  /* 0xffffffc0d03d7824 */ /* 0x000fe400078e02d1 */
[----:B------:R-:W-:Y:S02]  /*1b660*/  VIADD R62, R4, 0x8 ;  /* 0x00000008043e7836 */ /* 0x000fe40000000000 */
[----:B------:R-:W-:Y:S01]  /*1b670*/  IMAD R3, R208, 0x40, R3 ;  /* 0x00000040d0037824 */ /* 0x000fe200078e0203 */
[-C--:B------:R-:W-:Y:S02]  /*1b680*/  ISETP.GE.AND P2, PT, R4, R61.reuse, PT ;  /* 0x0000003d0400720c */ /* 0x080fe40003f46270 */
[----:B------:R-:W-:Y:S02]  /*1b690*/  ISETP.GE.AND P1, PT, R62, R61, PT ;  /* 0x0000003d3e00720c */ /* 0x000fe40003f26270 */
[----:B------:R-:W-:Y:S02]  /*1b6a0*/  SHF.R.S32.HI R61, RZ, 0x1f, R3 ;  /* 0x0000001fff3d7819 */ /* 0x000fe40000011403 */
[----:B------:R-:W-:-:S04]  /*1b6b0*/  IADD3 R3, P0, R4, R3, RZ ;  /* 0x0000000304037210 */ /* 0x000fc80007f1e0ff */
[----:B------:R-:W-:Y:S02]  /*1b6c0*/  LEA.HI.X.SX32 R4, R4, R61, 0x1, P0 ;  /* 0x0000003d04047211 */ /* 0x000fe400000f0eff */
[----:B-----5:R-:W-:Y:S02]  /*1b6d0*/  LEA R62, P0, R3, R70, 0x2 ;  /* 0x00000046033e7211 */ /* 0x020fe400078010ff */
[C---:B------:R-:W-:Y:S02]  /*1b6e0*/  @!P2 R2UR UR8, R6.reuse ;  /* 0x000000000608a2ca */ /* 0x040fe400000e0000 */
[C---:B------:R-:W-:Y:S02]  /*1b6f0*/  @!P2 R2UR UR9, R7.reuse ;  /* 0x000000000709a2ca */ /* 0x040fe400000e0000 */
[----:B------:R-:W-:Y:S02]  /*1b700*/  @!P1 R2UR UR4, R6 ;  /* 0x00000000060492ca */ /* 0x000fe400000e0000 */
[----:B------:R-:W-:-:S02]  /*1b710*/  @!P1 R2UR UR5, R7 ;  /* 0x00000000070592ca */ /* 0x000fc400000e0000 */
[----:B------:R-:W-:-:S07]  /*1b720*/  LEA.HI.X R63, R3, R71, R4, 0x2, P0 ;  /* 0x00000047033f7211 */ /* 0x000fce00000f1404 */
[----:B------:R2:W-:Y:S04]  /*1b730*/  @!P2 ST.E desc[UR8][R62.64], R9 ;  /* 0x000000093e00a985 */ /* 0x0005e8000c101908 */
[----:B------:R2:W-:Y:S02]  /*1b740*/  @!P1 ST.E desc[UR4][R62.64+0x20], R60 ;  /* 0x0000203c3e009985 */ /* 0x0005e4000c101904 */
.L_x_1082:
[----:B------:R-:W-:Y:S05]  /*1b750*/  BSYNC B0 ;  /* 0x0000000000007941 */ /* 0x000fea0003800000 */
.L_x_1081:
[----:B------:R-:W3:Y:S01]  /*1b760*/  S2R R3, SR_TID.X ;  /* 0x0000000000037919 */ /* 0x000ee20000002100 */
[----:B------:R-:W-:Y:S02]  /*1b770*/  LEA.HI R5, R5, R2, RZ, 0x3 ;  /* 0x0000000205057211 */ /* 0x000fe400078f18ff */
[----:B------:R-:W-:Y:S02]  /*1b780*/  R2UR UR4, R6 ;  /* 0x00000000060472ca */ /* 0x000fe400000e0000 */
[----:B------:R-:W-:Y:S02]  /*1b790*/  LOP3.LUT R5, R5, 0xfffffff8, RZ, 0xc0, !PT ;  /* 0xfffffff805057812 */ /* 0x000fe400078ec0ff */
[----:B------:R-:W-:-:S03]  /*1b7a0*/  R2UR UR5, R7 ;  /* 0x00000000070572ca */ /* 0x000fc600000e0000 */
[----:B------:R-:W-:-:S04]  /*1b7b0*/  IMAD.IADD R5, R2, 0x1, -R5 ;  /* 0x0000000102057824 */ /* 0x000fc800078e0a05 */
[----:B-----5:R-:W-:Y:S02]  /*1b7c0*/  IMAD.SHL.U32 R70, R5, 0x8, RZ ;  /* 0x0000000805467824 */ /* 0x020fe400078e00ff */
[----:B------:R-:W-:-:S03]  /*1b7d0*/  IMAD.SHL.U32 R208, R208, 0x40, RZ ;  /* 0x00000040d0d07824 */ /* 0x000fc600078e00ff */
[----:B------:R-:W-:Y:S01]  /*1b7e0*/  SHF.R.S32.HI R71, RZ, 0x1f, R70 ;  /* 0x0000001fff477819 */ /* 0x000fe20000011446 */
[----:B-1----:R1:W5:Y:S01]  /*1b7f0*/  LD.E R10, desc[UR4][R10.64+0xc0] ;  /* 0x0000c0040a0a7980 */ /* 0x002362000c101900 */
[--C-:B--2---:R-:W-:Y:S01]  /*1b800*/  SHF.R.S32.HI R62, RZ, 0x1f, R208.reuse ;  /* 0x0000001fff3e7819 */ /* 0x104fe200000114d0 */
[----:B------:R-:W-:Y:S01]  /*1b810*/  IMAD.IADD R60, R209, 0x1, -R208 ;  /* 0x00000001d13c7824 */ /* 0x000fe200078e0ad0 */
[----:B------:R-:W-:Y:S01]  /*1b820*/  SHF.R.S32.HI R5, RZ, 0x1f, R205 ;  /* 0x0000001fff057819 */ /* 0x000fe200000114cd */
[----:B------:R-:W-:Y:S01]  /*1b830*/  IMAD.WIDE.U32 R72, R66, R208, R70 ;  /* 0x000000d042487225 */ /* 0x000fe200078e0046 */
[----:B------:R-:W-:Y:S03]  /*1b840*/  BSSY B0, `(.L_x_1083) ;  /* 0x000002d000007945 */ /* 0x000fe60003800000 */
[----:B------:R-:W-:Y:S01]  /*1b850*/  IMAD R2, R65, R205, RZ ;  /* 0x000000cd41027224 */ /* 0x000fe200078e02ff */
[----:B---3--:R-:W-:-:S03]  /*1b860*/  SHF.R.S32.HI R4, RZ, 0x1f, R3 ;  /* 0x0000001fff047819 */ /* 0x008fc60000011403 */
[----:B------:R-:W-:Y:S01]  /*1b870*/  IMAD R2, R64, R5, R2 ;  /* 0x0000000540027224 */ /* 0x000fe200078e0202 */
[----:B------:R-:W-:-:S04]  /*1b880*/  LEA.HI R4, R4, R3, RZ, 0x3 ;  /* 0x0000000304047211 */ /* 0x000fc800078f18ff */
[----:B------:R-:W-:Y:S02]  /*1b890*/  SHF.R.S32.HI R9, RZ, 0x3, R4 ;  /* 0x00000003ff097819 */ /* 0x000fe40000011404 */
[----:B------:R-:W-:Y:S01]  /*1b8a0*/  LOP3.LUT R4, R4, 0xfffffff8, RZ, 0xc0, !PT ;  /* 0xfffffff804047812 */ /* 0x000fe200078ec0ff */
[----:B-1----:R-:W-:Y:S02]  /*1b8b0*/  IMAD R11, R67, R208, RZ ;  /* 0x000000d0430b7224 */ /* 0x002fe400078e02ff */
[----:B------:R-:W-:Y:S02]  /*1b8c0*/  VIADD R5, R9, 0x10 ;  /* 0x0000001009057836 */ /* 0x000fe40000000000 */
[----:B------:R-:W-:Y:S01]  /*1b8d0*/  IMAD R11, R66, R62, R11 ;  /* 0x0000003e420b7224 */ /* 0x000fe200078e020b */
[----:B------:R-:W-:Y:S01]  /*1b8e0*/  IADD3 R62, P0, R8, R72, RZ ;  /* 0x00000048083e7210 */ /* 0x000fe20007f1e0ff */
[----:B------:R-:W-:Y:S01]  /*1b8f0*/  IMAD.IADD R4, R3, 0x1, -R4 ;  /* 0x0000000103047824 */ /* 0x000fe200078e0a04 */
[-C--:B------:R-:W-:Y:S01]  /*1b900*/  ISETP.GE.AND P3, PT, R5, R60.reuse, PT ;  /* 0x0000003c0500720c */ /* 0x080fe20003f66270 */
[C---:B------:R-:W-:Y:S01]  /*1b910*/  VIADD R3, R9.reuse, 0x20 ;  /* 0x0000002009037836 */ /* 0x040fe20000000000 */
[----:B------:R-:W-:Y:S01]  /*1b920*/  IADD3.X R63, R0, R73, R11, P0, !PT ;  /* 0x00000049003f7210 */ /* 0x000fe200007fe40b */
[C---:B------:R-:W-:Y:S01]  /*1b930*/  VIADD R5, R9.reuse, 0x30 ;  /* 0x0000003009057836 */ /* 0x040fe20000000000 */
[-C--:B------:R-:W-:Y:S01]  /*1b940*/  ISETP.GE.AND P0, PT, R9, R60.reuse, PT ;  /* 0x0000003c0900720c */ /* 0x080fe20003f06270 */
[----:B------:R-:W-:Y:S01]  /*1b950*/  IMAD.SHL.U32 R4, R4, 0x8, RZ ;  /* 0x0000000804047824 */ /* 0x000fe200078e00ff */
[-C--:B------:R-:W-:Y:S01]  /*1b960*/  ISETP.GE.AND P2, PT, R3, R60.reuse, PT ;  /* 0x0000003c0300720c */ /* 0x080fe20003f46270 */
[----:B------:R-:W-:Y:S01]  /*1b970*/  IMAD.WIDE.U32 R64, R64, R205, R62 ;  /* 0x000000cd40407225 */ /* 0x000fe200078e003e */
[----:B------:R-:W-:-:S02]  /*1b980*/  ISETP.GE.AND P1, PT, R5, R60, PT ;  /* 0x0000003c0500720c */ /* 0x000fc40003f26270 */
[----:B------:R-:W-:Y:S01]  /*1b990*/  SHF.R.S32.HI R5, RZ, 0x1f, R9 ;  /* 0x0000001fff057819 */ /* 0x000fe20000011409 */
[C---:B------:R-:W-:Y:S02]  /*1b9a0*/  VIADD R3, R4.reuse, 0x40 ;  /* 0x0000004004037836 */ /* 0x040fe40000000000 */
[----:B------:R-:W-:Y:S02]  /*1b9b0*/  VIADD R11, R4, 0x80 ;  /* 0x00000080040b7836 */ /* 0x000fe40000000000 */
[----:B------:R-:W-:Y:S02]  /*1b9c0*/  IMAD.IADD R63, R65, 0x1, R2 ;  /* 0x00000001413f7824 */ /* 0x000fe400078e0202 */
[----:B------:R-:W-:Y:S05]  /*1b9d0*/  @P0 BRA `(.L_x_1084) ;  /* 0x00000000004c0947 */ /* 0x000fea0003800000 */
[-C--:B-----5:R-:W-:Y:S01]  /*1b9e0*/  ISETP.GE.AND P6, PT, R70, R10.reuse, PT ;  /* 0x0000000a4600720c */ /* 0x0a0fe20003fc6270 */
[----:B------:R-:W-:Y:S01]  /*1b9f0*/  IMAD R0, R67, R9, RZ ;  /* 0x0000000943007224 */ /* 0x000fe200078e02ff */
[-C--:B------:R-:W-:Y:S01]  /*1ba00*/  ISETP.GE.AND P5, PT, R3, R10.reuse, PT ;  /* 0x0000000a0300720c */ /* 0x080fe20003fa6270 */
[----:B------:R-:W-:Y:S01]  /*1ba10*/  IMAD.MOV.U32 R62, RZ, RZ, R64 ;  /* 0x000000ffff3e7224 */ /* 0x000fe200078e0040 */
[----:B------:R-:W-:Y:S01]  /*1ba20*/  ISETP.GE.AND P4, PT, R11, R10, PT ;  /* 0x0000000a0b00720c */ /* 0x000fe20003f86270 */
[----:B------:R-:W-:Y:S02]  /*1ba30*/  IMAD R0, R66, R5, R0 ;  /* 0x0000000542007224 */ /* 0x000fe400078e0200 */
[----:B------:R-:W-:-:S04]  /*1ba40*/  IMAD.WIDE.U32 R60, R9, R66, R62 ;  /* 0x00000042093c7225 */ /* 0x000fc800078e003e */
[----:B------:R-:W-:Y:S01]  /*1ba50*/  IMAD.IADD R61, R61, 0x1, R0 ;  /* 0x000000013d3d7824 */ /* 0x000fe200078e0200 */
[----:B------:R-:W-:Y:S02]  /*1ba60*/  LEA R72, P0, R60, R68, 0x1 ;  /* 0x000000443c487211 */ /* 0x000fe400078008ff */
[C---:B------:R-:W-:Y:S02]  /*1ba70*/  @!P6 R2UR UR10, R6.reuse ;  /* 0x00000000060ae2ca */ /* 0x040fe400000e0000 */
[C---:B------:R-:W-:Y:S02]  /*1ba80*/  @!P6 R2UR UR11, R7.reuse ;  /* 0x00000000070be2ca */ /* 0x040fe400000e0000 */
[C---:B------:R-:W-:Y:S02]  /*1ba90*/  @!P5 R2UR UR8, R6.reuse ;  /* 0x000000000608d2ca */ /* 0x040fe400000e0000 */
[----:B------:R-:W-:Y:S02]  /*1baa0*/  @!P5 R2UR UR9, R7 ;  /* 0x000000000709d2ca */ /* 0x000fe400000e0000 */
[----:B------:R-:W-:-:S02]  /*1bab0*/  @!P4 R2UR UR4, R6 ;  /* 0x000000000604c2ca */ /* 0x000fc400000e0000 */
[----:B------:R-:W-:Y:S02]  /*1bac0*/  @!P4 R2UR UR5, R7 ;  /* 0x000000000705c2ca */ /* 0x000fe400000e0000 */
[----:B------:R-:W-:-:S05]  /*1bad0*/  LEA.HI.X R73, R60, R69, R61, 0x1, P0 ;  /* 0x000000453c497211 */ /* 0x000fca00000f0c3d */
[----:B------:R1:W-:Y:S04]  /*1bae0*/  @!P6 ST.E.128 desc[UR10][R72.64], R52 ;  /* 0x000000344800e985 */ /* 0x0003e8000c101d0a */
[----:B------:R1:W-:Y:S04]  /*1baf0*/  @!P5 ST.E.128 desc[UR8][R72.64+0x80], R36 ;  /* 0x000080244800d985 */ /* 0x0003e8000c101d08 */
[----:B------:R1:W-:Y:S02]  /*1bb00*/  @!P4 ST.E.128 desc[UR4][R72.64+0x100], R20 ;  /* 0x000100144800c985 */ /* 0x0003e4000c101d04 */
.L_x_1084:
[----:B------:R-:W-:Y:S05]  /*1bb10*/  BSYNC B0 ;  /* 0x0000000000007941 */ /* 0x000fea0003800000 */
.L_x_1083:
[----:B------:R-:W-:Y:S04]  /*1bb20*/  BSSY B0, `(.L_x_1085) ;  /* 0x0000018000007945 */ /* 0x000fe80003800000 */
[----:B------:R-:W-:Y:S05]  /*1bb30*/  @P3 BRA `(.L_x_1086) ;  /* 0x0000000000583947 */ /* 0x000fea0003800000 */
[----:B-1----:R-:W-:Y:S01]  /*1bb40*/  IADD3 R23, P4, R9, 0x10, RZ ;  /* 0x0000001009177810 */ /* 0x002fe20007f9e0ff */
[----:B------:R-:W-:Y:S01]  /*1bb50*/  IMAD.MOV.U32 R36, RZ, RZ, R64 ;  /* 0x000000ffff247224 */ /* 0x000fe200078e0040 */
[-C--:B-----5:R-:W-:Y:S01]  /*1bb60*/  ISETP.GE.AND P5, PT, R70, R10.reuse, PT ;  /* 0x0000000a4600720c */ /* 0x0a0fe20003fa6270 */
[----:B------:R-:W-:Y:S01]  /*1bb70*/  IMAD.MOV.U32 R37, RZ, RZ, R63 ;  /* 0x000000ffff257224 */ /* 0x000fe200078e003f */
[-C--:B------:R-:W-:Y:S01]  /*1bb80*/  ISETP.GE.AND P3, PT, R3, R10.reuse, PT ;  /* 0x0000000a0300720c */ /* 0x080fe20003f66270 */
[----:B------:R-:W-:Y:S01]  /*1bb90*/  IMAD.X R21, RZ, RZ, R5, P4 ;  /* 0x000000ffff157224 */ /* 0x000fe200020e0605 */
[----:B------:R-:W-:Y:S01]  /*1bba0*/  ISETP.GE.AND P0, PT, R11, R10, PT ;  /* 0x0000000a0b00720c */ /* 0x000fe20003f06270 */
[----:B------:R-:W-:-:S04]  /*1bbb0*/  IMAD.WIDE.U32 R36, R66, R23, R36 ;  /* 0x0000001742247225 */ /* 0x000fc800078e0024 */
[----:B------:R-:W-:Y:S01]  /*1bbc0*/  IMAD R21, R21, R66, RZ ;  /* 0x0000004215157224 */ /* 0x000fe200078e02ff */
[----:B------:R-:W-:-:S03]  /*1bbd0*/  LEA R20, P4, R36, R68, 0x1 ;  /* 0x0000004424147211 */ /* 0x000fc600078808ff */
[----:B------:R-:W-:Y:S01]  /*1bbe0*/  IMAD R21, R67, R23, R21 ;  /* 0x0000001743157224 */ /* 0x000fe200078e0215 */
[C---:B------:R-:W-:Y:S02]  /*1bbf0*/  @!P5 R2UR UR10, R6.reuse ;  /* 0x00000000060ad2ca */ /* 0x040fe400000e0000 */
[----:B------:R-:W-:Y:S01]  /*1bc00*/  @!P5 R2UR UR11, R7 ;  /* 0x00000000070bd2ca */ /* 0x000fe200000e0000 */
[----:B------:R-:W-:Y:S01]  /*1bc10*/  IMAD.IADD R21, R37, 0x1, R21 ;  /* 0x0000000125157824 */ /* 0x000fe200078e0215 */
[C---:B------:R-:W-:Y:S02]  /*1bc20*/  @!P3 R2UR UR8, R6.reuse ;  /* 0x000000000608b2ca */ /* 0x040fe400000e0000 */
[C---:B------:R-:W-:Y:S02]  /*1bc30*/  @!P3 R2UR UR9, R7.reuse ;  /* 0x000000000709b2ca */ /* 0x040fe400000e0000 */
[----:B------:R-:W-:Y:S02]  /*1bc40*/  @!P0 R2UR UR4, R6 ;  /* 0x00000000060482ca */ /* 0x000fe400000e0000 */
[----:B------:R-:W-:-:S02]  /*1bc50*/  @!P0 R2UR UR5, R7 ;  /* 0x00000000070582ca */ /* 0x000fc400000e0000 */
[----:B------:R-:W-:-:S05]  /*1bc60*/  LEA.HI.X R21, R36, R69, R21, 0x1, P4 ;  /* 0x0000004524157211 */ /* 0x000fca00020f0c15 */
[----:B------:R2:W-:Y:S04]  /*1bc70*/  @!P5 ST.E.128 desc[UR10][R20.64], R48 ;  /* 0x000000301400d985 */ /* 0x0005e8000c101d0a */
[----:B------:R2:W-:Y:S04]  /*1bc80*/  @!P3 ST.E.128 desc[UR8][R20.64+0x80], R32 ;  /* 0x000080201400b985 */ /* 0x0005e8000c101d08 */
[----:B------:R2:W-:Y:S02]  /*1bc90*/  @!P0 ST.E.128 desc[UR4][R20.64+0x100], R16 ;  /* 0x0001001014008985 */ /* 0x0005e4000c101d04 */
.L_x_1086:
[----:B------:R-:W-:Y:S05]  /*1bca0*/  BSYNC B0 ;  /* 0x0000000000007941 */ /* 0x000fea0003800000 */
.L_x_1085:
[----:B------:R-:W-:Y:S04]  /*1bcb0*/  BSSY B0, `(.L_x_1087) ;  /* 0x0000018000007945 */ /* 0x000fe80003800000 */
[----:B------:R-:W-:Y:S05]  /*1bcc0*/  @P2 BRA `(.L_x_1088) ;  /* 0x0000000000582947 */ /* 0x000fea0003800000 */
[----:B--2---:R-:W-:Y:S01]  /*1bcd0*/  IADD3 R19, P3, R9, 0x20, RZ ;  /* 0x0000002009137810 */ /* 0x004fe20007f7e0ff */
[----:B-1----:R-:W-:Y:S01]  /*1bce0*/  IMAD.MOV.U32 R20, RZ, RZ, R64 ;  /* 0x000000ffff147224 */ /* 0x002fe200078e0040 */
        /* <DEDUP_REMOVED lines=20> */
.L_x_1088:
[----:B------:R-:W-:Y:S05]  /*1be30*/  BSYNC B0 ;  /* 0x0000000000007941 */ /* 0x000fea0003800000 */
.L_x_1087:
[----:B------:R-:W-:-:S04]  /*1be40*/  MOV R207, 0x0 ;  /* 0x0000000000cf7802 */ /* 0x000fc80000000f00 */
[----:B-123-5:R-:W-:Y:S05]  /*1be50*/  @P1 RET.REL.NODEC R206 `(_ZN5flash24flash_fwd_splitkv_kernelI23Flash_fwd_kernel_traitsILi192ELi64ELi64ELi4ELb0ELb0EN7cutlass10bfloat16_tE19Flash_kernel_traitsILi192ELi64ELi64ELi4ES3_EELb0ELb0ELb0ELb0ELb0ELb0ELb0ELb1EEEvNS_16Flash_fwd_paramsE) ;  /* 0xfffffe40ce681950 */ /* 0x02efea0003c3ffff */
[----:B------:R-:W-:Y:S01]  /*1be60*/  IADD3 R9, P0, R9, 0x30, RZ ;  /* 0x0000003009097810 */ /* 0x000fe20007f1e0ff */
[----:B------:R-:W-:Y:S01]  /*1be70*/  IMAD.MOV.U32 R2, RZ, RZ, R64 ;  /* 0x000000ffff027224 */ /* 0x000fe200078e0040 */
[-C--:B------:R-:W-:Y:S01]  /*1be80*/  ISETP.GE.AND P2, PT, R70, R10.reuse, PT ;  /* 0x0000000a4600720c */ /* 0x080fe20003f46270 */
[----:B------:R-:W-:Y:S01]  /*1be90*/  IMAD.MOV.U32 R207, RZ, RZ, 0x0 ;  /* 0x00000000ffcf7424 */ /* 0x000fe200078e00ff */
[-C--:B------:R-:W-:Y:S01]  /*1bea0*/  ISETP.GE.AND P1, PT, R3, R10.reuse, PT ;  /* 0x0000000a0300720c */ /* 0x080fe20003f26270 */
[----:B------:R-:W-:Y:S01]  /*1beb0*/  IMAD.X R5, RZ, RZ, R5, P0 ;  /* 0x000000ffff057224 */ /* 0x000fe200000e0605 */
[----:B------:R-:W-:Y:S01]  /*1bec0*/  ISETP.GE.AND P0, PT, R11, R10, PT ;  /* 0x0000000a0b00720c */ /* 0x000fe20003f06270 */
[----:B------:R-:W-:Y:S02]  /*1bed0*/  IMAD.MOV.U32 R3, RZ, RZ, R63 ;  /* 0x000000ffff037224 */ /* 0x000fe400078e003f */
[----:B------:R-:W-:Y:S02]  /*1bee0*/  IMAD R5, R5, R66, RZ ;  /* 0x0000004205057224 */ /* 0x000fe400078e02ff */
[----:B------:R-:W-:-:S04]  /*1bef0*/  IMAD.WIDE.U32 R2, R66, R9, R2 ;  /* 0x0000000942027225 */ /* 0x000fc800078e0002 */
[----:B------:R-:W-:Y:S01]  /*1bf00*/  IMAD R5, R67, R9, R5 ;  /* 0x0000000943057224 */ /* 0x000fe200078e0205 */
[C---:B------:R-:W-:Y:S02]  /*1bf10*/  @!P2 R2UR UR8, R6.reuse ;  /* 0x000000000608a2ca */ /* 0x040fe400000e0000 */
[----:B------:R-:W-:Y:S01]  /*1bf20*/  @!P2 R2UR UR9, R7 ;  /* 0x000000000709a2ca */ /* 0x000fe200000e0000 */
[----:B------:R-:W-:Y:S01]  /*1bf30*/  IMAD.IADD R5, R3, 0x1, R5 ;  /* 0x0000000103057824 */ /* 0x000fe200078e0205 */
[----:B------:R-:W-:Y:S02]  /*1bf40*/  @!P1 R2UR UR4, R6 ;  /* 0x00000000060492ca */ /* 0x000fe400000e0000 */
[----:B------:R-:W-:Y:S02]  /*1bf50*/  @!P1 R2UR UR5, R7 ;  /* 0x00000000070592ca */ /* 0x000fe400000e0000 */
[----:B------:R-:W-:-:S04]  /*1bf60*/  LEA R4, P3, R2, R68, 0x1 ;  /* 0x0000004402047211 */ /* 0x000fc800078608ff */
[----:B------:R-:W-:-:S05]  /*1bf70*/  LEA.HI.X R5, R2, R69, R5, 0x1, P3 ;  /* 0x0000004502057211 */ /* 0x000fca00018f0c05 */
[----:B------:R-:W-:Y:S04]  /*1bf80*/  @!P2 ST.E.128 desc[UR8][R4.64], R40 ;  /* 0x000000280400a985 */ /* 0x000fe8000c101d08 */
[----:B------:R1:W-:Y:S02]  /*1bf90*/  @!P1 ST.E.128 desc[UR4][R4.64+0x80], R24 ;  /* 0x0000801804009985 */ /* 0x0003e4000c101d04 */
[----:B-1----:R-:W-:Y:S05]  /*1bfa0*/  @P0 RET.REL.NODEC R206 `(_ZN5flash24flash_fwd_splitkv_kernelI23Flash_fwd_kernel_traitsILi192ELi64ELi64ELi4ELb0ELb0EN7cutlass10bfloat16_tE19Flash_kernel_traitsILi192ELi64ELi64ELi4ES3_EELb0ELb0ELb0ELb0ELb0ELb0ELb0ELb1EEEvNS_16Flash_fwd_paramsE) ;  /* 0xfffffe40ce140950 */ /* 0x002fea0003c3ffff */
[----:B------:R-:W-:Y:S01]  /*1bfb0*/  R2UR UR4, R6 ;  /* 0x00000000060472ca */ /* 0x000fe200000e0000 */
[----:B------:R-:W-:Y:S01]  /*1bfc0*/  IMAD.MOV.U32 R207, RZ, RZ, 0x0 ;  /* 0x00000000ffcf7424 */ /* 0x000fe200078e00ff */
[----:B------:R-:W-:-:S13]  /*1bfd0*/  R2UR UR5, R7 ;  /* 0x00000000070572ca */ /* 0x000fda00000e0000 */
[----:B------:R1:W-:Y:S02]  /*1bfe0*/  ST.E.128 desc[UR4][R4.64+0x100], R56 ;  /* 0x0001003804007985 */ /* 0x0003e4000c101d04 */
[----:B-1----:R-:W-:Y:S05]  /*1bff0*/  RET.REL.NODEC R206 `(_ZN5flash24flash_fwd_splitkv_kernelI23Flash_fwd_kernel_traitsILi192ELi64ELi64ELi4ELb0ELb0EN7cutlass10bfloat16_tE19Flash_kernel_traitsILi192ELi64ELi64ELi4ES3_EELb0ELb0ELb0ELb0ELb0ELb0ELb0ELb1EEEvNS_16Flash_fwd_paramsE) ;  /* 0xfffffe40ce007950 */ /* 0x002fea0003c3ffff */
.L_x_1077:
[----:B------:R-:W-:Y:S01]  /*1c000*/  MOV R5, 0x2 ;  /* 0x0000000200057802 */ /* 0x000fe20000000f00 */
[----:B------:R-:W-:Y:S01]  /*1c010*/  IMAD.MOV.U32 R0, RZ, RZ, 0x1f ;  /* 0x0000001fff007424 */ /* 0x000fe200078e00ff */
[----:B------:R-:W-:-:S07]  /*1c020*/  MOV R2, 0xffffffff ;  /* 0xffffffff00027802 */ /* 0x000fce0000000f00 */
[----:B-1---5:R-:W-:Y:S05]  /*1c030*/  WARPSYNC.COLLECTIVE R2, `(.L_x_1089) ;  /* 0x0000000002087348 */ /* 0x022fea0003c00000 */
[----:B------:R2:W3:Y:S02]  /*1c040*/  SHFL.BFLY P0, R13, R219, R5, R0 ;  /* 0x0c000005db0d7389 */ /* 0x0004e40000000000 */
[----:B-123-5:R-:W-:Y:S01]  /*1c050*/  ENDCOLLECTIVE ;  /* 0x000000000000791b */ /* 0x02efe20003800000 */
.L_x_1089:
[----:B------:R-:W-:Y:S02]  /*1c060*/  IMAD.MOV.U32 R8, RZ, RZ, R13 ;  /* 0x000000ffff087224 */ /* 0x000fe400078e000d */
[----:B------:R-:W-:Y:S02]  /*1c070*/  IMAD.MOV.U32 R5, RZ, RZ, 0x1 ;  /* 0x00000001ff057424 */ /* 0x000fe400078e00ff */
[----:B------:R-:W-:-:S05]  /*1c080*/  FADD.FTZ R9, R8, R219 ;  /* 0x000000db08097221 */ /* 0x000fca0000010000 */
[----:B------:R-:W-:-:S07]  /*1c090*/  MOV R219, R9 ;  /* 0x0000000900db7202 */ /* 0x000fce0000000f00 */
[----:B------:R-:W-:Y:S05]  /*1c0a0*/  WARPSYNC.COLLECTIVE R2, `(.L_x_1090) ;  /* 0x0000000002087348 */ /* 0x000fea0003c00000 */
[----:B------:R1:W2:Y:S02]  /*1c0b0*/  SHFL.BFLY P0, R13, R219, R5, R0 ;  /* 0x0c000005db0d7389 */ /* 0x0002a40000000000 */
[----:B-12---:R-:W-:Y:S01]  /*1c0c0*/  ENDCOLLECTIVE ;  /* 0x000000000000791b */ /* 0x006fe20003800000 */
.L_x_1090:
[----:B------:R-:W-:Y:S01]  /*1c0d0*/  MOV R219, R217 ;  /* 0x000000d900db7202 */ /* 0x000fe20000000f00 */
[----:B------:R-:W-:Y:S01]  /*1c0e0*/  IMAD.MOV.U32 R5, RZ, RZ, 0x2 ;  /* 0x00000002ff057424 */ /* 0x000fe200078e00ff */
[----:B------:R-:W-:-:S07]  /*1c0f0*/  MOV R8, R13 ;  /* 0x0000000d00087202 */ /* 0x000fce0000000f00 */
[----:B------:R-:W-:Y:S05]  /*1c100*/  WARPSYNC.COLLECTIVE R2, `(.L_x_1091) ;  /* 0x0000000002087348 */ /* 0x000fea0003c00000 */
[----:B------:R1:W2:Y:S02]  /*1c110*/  SHFL.BFLY P0, R13, R219, R5, R0 ;  /* 0x0c000005db0d7389 */ /* 0x0002a40000000000 */
[----:B-12---:R-:W-:Y:S01]  /*1c120*/  ENDCOLLECTIVE ;  /* 0x000000000000791b */ /* 0x006fe20003800000 */
.L_x_1091:
[----:B------:R-:W-:Y:S01]  /*1c130*/  FADD.FTZ R8, R9, R8 ;  /* 0x0000000809087221 */ /* 0x000fe20000010000 */
[----:B------:R-:W-:Y:S01]  /*1c140*/  FADD.FTZ R12, R13, R217 ;  /* 0x000000d90d0c7221 */ /* 0x000fe20000010000 */
[----:B------:R-:W-:-:S04]  /*1c150*/  MOV R5, 0x1 ;  /* 0x0000000100057802 */ /* 0x000fc80000000f00 */
[----:B------:R-:W-:-:S07]  /*1c160*/  MOV R219, R12 ;  /* 0x0000000c00db7202 */ /* 0x000fce0000000f00 */
[----:B------:R-:W-:Y:S05]  /*1c170*/  WARPSYNC.COLLECTIVE R2, `(.L_x_1092) ;  /* 0x0000000002087348 */ /* 0x000fea0003c00000 */
[----:B------:R1:W2:Y:S02]  /*1c180*/  SHFL.BFLY P0, R13, R219, R5, R0 ;  /* 0x0c000005db0d7389 */ /* 0x0002a40000000000 */
[----:B-12---:R-:W-:Y:S01]  /*1c190*/  ENDCOLLECTIVE ;  /* 0x000000000000791b */ /* 0x006fe20003800000 */
.L_x_1092:
[----:B------:R-:W-:Y:S05]  /*1c1a0*/  BRA `(.L_x_1093) ;  /* 0xffffffe0002c7947 */ /* 0x000fea000383ffff */
.L_x_1094:
        /* <DEDUP_REMOVED lines=13> */
.L_x_7898:


//--------------------- .text._ZN5flash24flash_fwd_splitkv_kernelI23Flash_fwd_kernel_traitsILi192ELi64ELi64ELi4ELb0ELb0EN7cutlass10bfloat16_tE19Flash_kernel_traitsILi192ELi64ELi64ELi4ES3_EELb0ELb0ELb0ELb0ELb0ELb1ELb0ELb1EEEvNS_16Flash_fwd_paramsE --------------------------
	.section	.text._ZN5flash24flash_fwd_splitkv_kernelI23Flash_fwd_kernel_traitsILi192ELi64ELi64ELi4ELb0ELb0EN7cutlass10bfloat16_tE19Flash_kernel_traitsILi192ELi64ELi64ELi4ES3_EELb0ELb0ELb0ELb0ELb0ELb1ELb0ELb1EEEvNS_16Flash_fwd_paramsE,"ax",@progbits
	.align	128
        .global         _ZN5flash24flash_fwd_splitkv_kernelI23Flash_fwd_kernel_traitsILi192ELi64ELi64ELi4ELb0ELb0EN7cutlass10bfloat16_tE19Flash_kernel_traitsILi192ELi64ELi64ELi4ES3_EELb0ELb0ELb0ELb0ELb0ELb1ELb0ELb1EEEvNS_16Flash_fwd_paramsE
        .type           _ZN5flash24flash_fwd_splitkv_kernelI23Flash_fwd_kernel_traitsILi192ELi64ELi64ELi4ELb0ELb0EN7cutlass10bfloat16_tE19Flash_kernel_traitsILi192ELi64ELi64ELi4ES3_EELb0ELb0ELb0ELb0ELb0ELb1ELb0ELb1EEEvNS_16Flash_fwd_paramsE,@function
        .size           _ZN5flash24flash_fwd_splitkv_kernelI23Flash_fwd_kernel_traitsILi192ELi64ELi64ELi4ELb0ELb0EN7cutlass10bfloat16_tE19Flash_kernel_traitsILi192ELi64ELi64ELi4ES3_EELb0ELb0ELb0ELb0ELb0ELb1ELb0ELb1EEEvNS_16Flash_fwd_paramsE,(.L_x_7899 - _ZN5flash24flash_fwd_splitkv_kernelI23Flash_fwd_kernel_traitsILi192ELi64ELi64ELi4ELb0ELb0EN7cutlass10bfloat16_tE19Flash_kernel_traitsILi192ELi64ELi64ELi4ES3_EELb0ELb0ELb0ELb0ELb0ELb1ELb0ELb1EEEvNS_16Flash_fwd_paramsE)
        .other          _ZN5flash24flash_fwd_splitkv_kernelI23Flash_fwd_kernel_traitsILi192ELi64ELi64ELi4ELb0ELb0EN7cutlass10bfloat16_tE19Flash_kernel_traitsILi192ELi64ELi64ELi4ES3_EELb0ELb0ELb0ELb0ELb0ELb1ELb0ELb1EEEvNS_16Flash_fwd_paramsE,@"STO_CUDA_ENTRY STV_DEFAULT"
_ZN5flash24flash_fwd_splitkv_kernelI23Flash_fwd_kernel_traitsILi192ELi64ELi64ELi4ELb0ELb0EN7cutlass10bfloat16_tE19Flash_kernel_traitsILi192ELi64ELi64ELi4ES3_EELb0ELb0ELb0ELb0ELb0ELb1ELb0ELb1EEEvNS_16Flash_fwd_paramsE:
.text._ZN5flash24flash_fwd_splitkv_kernelI23Flash_fwd_kernel_traitsILi192ELi64ELi64ELi4ELb0ELb0EN7cutlass10bfloat16_tE19Flash_kernel_traitsILi192ELi64ELi64ELi4ES3_EELb0ELb0ELb0ELb0ELb0ELb1ELb0ELb1EEEvNS_16Flash_fwd_paramsE:
[----:B------:R-:W-:Y:S01]  /*0000*/  LDC R1, c[0x0][0x28] ;  /* 0x00000a00ff017b82 */ /* 0x000fe20000000800 */
[----:B------:R-:W1:Y:S07]  /*0010*/  S2R R215, SR_CTAID.X ;  /* 0x0000000000d77919 */ /* 0x000e6e0000002500 */
[----:B------:R-:W2:Y:S01]  /*0020*/  LDC.64 R16, c[0x0][0x198] ;  /* 0x00006600ff107b82 */ /* 0x000ea20000000a00 */
[----:B------:R-:W-:Y:S01]  /*0030*/  BSSY B4, `(.L_x_1095) ;  /* 0x0000005000047945 */ /* 0x000fe20003800000 */
[----:B------:R-:W-:Y:S01]  /*0040*/  MOV R212, 0x80 ;  /* 0x0000008000d47802 */ /* 0x000fe20000000f00 */
[----:B------:R-:W3:Y:S01]  /*0050*/  S2R R214, SR_CTAID.Y ;  /* 0x0000000000d67919 */ /* 0x000ee20000002600 */
[----:B------:R-:W4:Y:S05]  /*0060*/  S2R R213, SR_CTAID.Z ;  /* 0x0000000000d57919 */ /* 0x000f2a0000002700 */
[----:B-1234-:R-:W-:Y:S05]  /*0070*/  CALL.REL.NOINC `($_ZN5flash24flash_fwd_splitkv_kernelI23Flash_fwd_kernel_traitsILi192ELi64ELi64ELi4ELb0ELb0EN7cutlass10bfloat16_tE19Flash_kernel_traitsILi192ELi64ELi64ELi4ES3_EELb0ELb0ELb0ELb0ELb0ELb1ELb0ELb1EEEvNS_16Flash_fwd_paramsE$_ZN5flash30compute_attn_1rowblock_splitkvI23Flash_fwd_kernel_traitsILi192ELi64ELi64ELi4ELb0ELb0EN7cutlass10bfloat16_tE19Flash_kernel_traitsILi192ELi64ELi64ELi4ES3_EELb0ELb0ELb0ELb0ELb0ELb1ELb0ELb1ENS_16Flash_fwd_paramsEEEvRKT8_iiiii) ;  /* 0x0000000000087944 */ /* 0x01efea0003c00000 */
[----:B------:R-:W-:Y:S05]  /*0080*/  BSYNC B4 ;  /* 0x0000000000047941 */ /* 0x000fea0003800000 */
.L_x_1095:
[----:B------:R-:W-:Y:S05]  /*0090*/  EXIT ;  /* 0x000000000000794d */ /* 0x000fea0003800000 */
        .type           $_ZN5flash24flash_fwd_splitkv_kernelI23Flash_fwd_kernel_traitsILi192ELi64ELi64ELi4ELb0ELb0EN7cutlass10bfloat16_tE19Flash_kernel_traitsILi192ELi64ELi64ELi4ES3_EELb0ELb0ELb0ELb0ELb0ELb1ELb0ELb1EEEvNS_16Flash_fwd_paramsE$_ZN5flash30compute_attn_1rowblock_splitkvI23Flash_fwd_kernel_traitsILi192ELi64ELi64ELi4ELb0ELb0EN7cutlass10bfloat16_tE19Flash_kernel_traitsILi192ELi64ELi64ELi4ES3_EELb0ELb0ELb0ELb0ELb0ELb1ELb0ELb1ENS_16Flash_fwd_paramsEEEvRKT8_iiiii,@function
        .size           $_ZN5flash24flash_fwd_splitkv_kernelI23Flash_fwd_kernel_traitsILi192ELi64ELi64ELi4ELb0ELb0EN7cutlass10bfloat16_tE19Flash_kernel_traitsILi192ELi64ELi64ELi4ES3_EELb0ELb0ELb0ELb0ELb0ELb1ELb0ELb1EEEvNS_16Flash_fwd_paramsE$_ZN5flash30compute_attn_1rowblock_splitkvI23Flash_fwd_kernel_traitsILi192ELi64ELi64ELi4ELb0ELb0EN7cutlass10bfloat16_tE19Flash_kernel_traitsILi192ELi64ELi64ELi4ES3_EELb0ELb0ELb0ELb0ELb0ELb1ELb0ELb1ENS_16Flash_fwd_paramsEEEvRKT8_iiiii,(.L_x_7899 - $_ZN5flash24flash_fwd_splitkv_kernelI23Flash_fwd_kernel_traitsILi192ELi64ELi64ELi4ELb0ELb0EN7cutlass10bfloat16_tE19Flash_kernel_traitsILi192ELi64ELi64ELi4ES3_EELb0ELb0ELb0ELb0ELb0ELb1ELb0ELb1EEEvNS_16Flash_fwd_paramsE$_ZN5flash30compute_attn_1rowblock_splitkvI23Flash_fwd_kernel_traitsILi192ELi64ELi64ELi4ELb0ELb0EN7cutlass10bfloat16_tE19Flash_kernel_traitsILi192ELi64ELi64ELi4ES3_EELb0ELb0ELb0ELb0ELb0ELb1ELb0ELb1ENS_16Flash_fwd_paramsEEEvRKT8_iiiii)
$_ZN5flash24flash_fwd_splitkv_kernelI23Flash_fwd_kernel_traitsILi192ELi64ELi64ELi4ELb0ELb0EN7cutlass10bfloat16_tE19Flash_kernel_traitsILi192ELi64ELi64ELi4ES3_EELb0ELb0ELb0ELb0ELb0ELb1ELb0ELb1EEEvNS_16Flash_fwd_paramsE$_ZN5flash30compute_attn_1rowblock_splitkvI23Flash_fwd_kernel_traitsILi192ELi64ELi64ELi4ELb0ELb0EN7cutlass10bfloat16_tE19Flash_kernel_traitsILi192ELi64ELi64ELi4ES3_EELb0ELb0ELb0ELb0ELb0ELb1ELb0ELb1ENS_16Flash_fwd_paramsEEEvRKT8_iiiii:
        /* <DEDUP_REMOVED lines=28> */
.L_x_1097:
[----:B------:R-:W-:Y:S05]  /*0260*/  BSYNC B0 ;  /* 0x0000000000007941 */ /* 0x000fea0003800000 */
.L_x_1096:
        /* <DEDUP_REMOVED lines=8> */
.L_x_1099:
[----:B------:R3:W5:Y:S02]  /*02f0*/  LD.E R0, desc[UR6][R16.64+0xb8] ;  /* 0x0000b80610007980 */ /* 0x000764000c101900 */
.L_x_1100:
[----:B------:R-:W-:Y:S05]  /*0300*/  BSYNC B0 ;  /* 0x0000000000007941 */ /* 0x000fea0003800000 */
.L_x_1098:
        /* <DEDUP_REMOVED lines=10> */
.L_x_1102:
[----:B------:R-:W2:Y:S01]  /*03b0*/  LD.E.64 R2, desc[UR6][R16.64+0x108] ;  /* 0x0001080610027980 */ /* 0x000ea2000c101b00 */
[----:B------:R-:W-:Y:S01]  /*03c0*/  BSSY B0, `(.L_x_1104) ;  /* 0x0000006000007945 */ /* 0x000fe20003800000 */
[----:B------:R-:W-:Y:S01]  /*03d0*/  IMAD.MOV.U32 R0, RZ, RZ, RZ ;  /* 0x000000ffff007224 */ /* 0x000fe200078e00ff */
[----:B--2---:R-:W-:-:S04]  /*03e0*/  ISETP.NE.U32.AND P0, PT, R2, RZ, PT ;  /* 0x000000ff0200720c */ /* 0x004fc80003f05070 */
[----:B------:R-:W-:-:S13]  /*03f0*/  ISETP.NE.AND.EX P0, PT, R3, RZ, PT, P0 ;  /* 0x000000ff0300720c */ /* 0x000fda0003f05300 */
[----:B------:R-:W-:Y:S05]  /*0400*/  @!P0 BRA `(.L_x_1105) ;  /* 0x0000000000048947 */ /* 0x000fea0003800000 */
[----:B------:R2:W5:Y:S02]  /*0410*/  LD.E R0, desc[UR6][R16.64+0xbc] ;  /* 0x0000bc0610007980 */ /* 0x000564000c101900 */
.L_x_1105:
[----:B------:R-:W-:Y:S05]  /*0420*/  BSYNC B0 ;  /* 0x0000000000007941 */ /* 0x000fea0003800000 */
.L_x_1104:
[----:B-----5:R-:W-:Y:S02]  /*0430*/  IADD3 R69, R73, R0, RZ ;  /* 0x0000000049457210 */ /* 0x020fe40007ffe0ff */
.L_x_1103:
[----:B------:R-:W-:Y:S05]  /*0440*/  BSYNC B1 ;  /* 0x0000000000017941 */ /* 0x000fea0003800000 */
.L_x_1101:
[----:B------:R-:W-:Y:S01]  /*0450*/  IMAD.SHL.U32 R77, R215, 0x40, RZ ;  /* 0x00000040d74d7824 */ /* 0x000fe200078e00ff */
[----:B------:R-:W-:Y:S01]  /*0460*/  MOV R2, R212 ;  /* 0x000000d400027202 */ /* 0x000fe20000000f00 */
[----:B------:R-:W-:-:S03]  /*0470*/  IMAD.MOV.U32 R3, RZ, RZ, 0x0 ;  /* 0x00000000ff037424 */ /* 0x000fc600078e00ff */
[----:B------:R-:W-:-:S13]  /*0480*/  ISETP.GT.AND P0, PT, R216, R77, PT ;  /* 0x0000004dd800720c */ /* 0x000fda0003f04270 */
[----:B-1234-:R-:W-:Y:S05]  /*0490*/  @!P0 RET.REL.NODEC R2 `(_ZN5flash24flash_fwd_splitkv_kernelI23Flash_fwd_kernel_traitsILi192ELi64ELi64ELi4ELb0ELb0EN7cutlass10bfloat16_tE19Flash_kernel_traitsILi192ELi64ELi64ELi4ES3_EELb0ELb0ELb0ELb0ELb0ELb1ELb0ELb1EEEvNS_16Flash_fwd_paramsE) ;  /* 0xfffffff802d88950 */ /* 0x01efea0003c3ffff */
        /* <DEDUP_REMOVED lines=28> */
[--C-:B------:R-:W-:Y:S01]  /*0660*/  SHF.R.S32.HI R8, RZ, 0x1f, R77.reuse ;  /* 0x0000001fff087819 */ /* 0x100fe2000001144d */
[----:B------:R-:W-:Y:S01]  /*0670*/  IMAD.IADD R216, R216, 0x1, -R77 ;  /* 0x00000001d8d87824 */ /* 0x000fe200078e0a4d */
        /* <DEDUP_REMOVED lines=11> */
[----:B------:R-:W-:Y:S02]  /*0730*/  IMAD R13, R7, R77, RZ ;  /* 0x0000004d070d7224 */ /* 0x000fe400078e02ff */
[----:B------:R-:W-:Y:S01]  /*0740*/  IMAD.WIDE.U32 R14, R77, R6, R24 ;  /* 0x000000064d0e7225 */ /* 0x000fe200078e0018 */
[----:B------:R-:W-:-:S03]  /*0750*/  @P0 IADD3 R11, R219, R11, RZ ;  /* 0x0000000bdb0b0210 */ /* 0x000fc60007ffe0ff */
[----:B------:R-:W-:Y:S01]  /*0760*/  @!P0 IMAD.MOV.U32 R10, RZ, RZ, R16 ;  /* 0x000000ffff0a8224 */ /* 0x000fe200078e0010 */
[----:B------:R-:W-:Y:S01]  /*0770*/  @!P0 IADD3 R11, R17, R12, RZ ;  /* 0x0000000c110b8210 */ /* 0x000fe20007ffe0ff */
[----:B------:R-:W-:-:S03]  /*0780*/  IMAD R8, R6, R8, R13 ;  /* 0x0000000806087224 */ /* 0x000fc600078e020d */
[----:B------:R-:W-:-:S04]  /*0790*/  IADD3 R10, P0, R10, R14, RZ ;  /* 0x0000000e0a0a7210 */ /* 0x000fc80007f1e0ff */
        /* <DEDUP_REMOVED lines=26> */
.L_x_1108:
[----:B------:R-:W-:Y:S05]  /*0940*/  BSYNC B0 ;  /* 0x0000000000007941 */ /* 0x000fea0003800000 */
.L_x_1107:
[----:B------:R-:W-:Y:S01]  /*0950*/  BSSY B0, `(.L_x_1109) ;  /* 0x0000013000007945 */ /* 0x000fe20003800000 */
[----:B------:R-:W-:-:S03]  /*0960*/  ISETP.GE.AND P0, PT, R17, R216, PT ;  /* 0x000000d81100720c */ /* 0x000fc60003f06270 */
[----:B------:R-:W-:Y:S10]  /*0970*/  @P1 BRA `(.L_x_1110) ;  /* 0x0000000000401947 */ /* 0x000ff40003800000 */
[----:B-1----:R-:W-:Y:S01]  /*0980*/  IADD3 R13, P1, R9, 0x10, RZ ;  /* 0x00000010090d7810 */ /* 0x002fe20007f3e0ff */
[----:B------:R-:W-:Y:S01]  /*0990*/  IMAD.MOV.U32 R30, RZ, RZ, R26 ;  /* 0x000000ffff1e7224 */ /* 0x000fe200078e001a */
[----:B------:R-:W-:Y:S02]  /*09a0*/  MOV R31, R29 ;  /* 0x0000001d001f7202 */ /* 0x000fe40000000f00 */
[-C--:B-----5:R-:W-:Y:S01]  /*09b0*/  ISETP.GE.AND P4, PT, R24, R2.reuse, PT ;  /* 0x000000021800720c */ /* 0x0a0fe20003f86270 */
        /* <DEDUP_REMOVED lines=12> */
.L_x_1110:
[----:B------:R-:W-:Y:S05]  /*0a80*/  BSYNC B0 ;  /* 0x0000000000007941 */ /* 0x000fea0003800000 */
.L_x_1109:
[----:B-----5:R-:W-:Y:S01]  /*0a90*/  IMAD R3, R214, R3, R213 ;  /* 0x00000003d6037224 */ /* 0x020fe200078e02d5 */
[----:B------:R-:W-:Y:S01]  /*0aa0*/  BSSY B0, `(.L_x_1111) ;  /* 0x0000014000007945 */ /* 0x000fe20003800000 */
[----:B------:R-:W-:Y:S02]  /*0ab0*/  ISETP.GE.OR P6, PT, R9, R216, P3 ;  /* 0x000000d80900720c */ /* 0x000fe40001fc6670 */
[----:B------:R-:W-:Y:S01]  /*0ac0*/  IMAD R0, R0, R3, R77 ;  /* 0x0000000300007224 */ /* 0x000fe200078e024d */
[----:B------:R-:W-:Y:S10]  /*0ad0*/  @P0 BRA `(.L_x_1112) ;  /* 0x0000000000400947 */ /* 0x000ff40003800000 */
[----:B--2---:R-:W-:Y:S01]  /*0ae0*/  IADD3 R11, P0, R9, 0x20, RZ ;  /* 0x00000020090b7810 */ /* 0x004fe20007f1e0ff */
[----:B-1----:R-:W-:Y:S01]  /*0af0*/  IMAD.MOV.U32 R12, RZ, RZ, R26 ;  /* 0x000000ffff0c7224 */ /* 0x002fe200078e001a */
        /* <DEDUP_REMOVED lines=14> */
.L_x_1112:
[----:B------:R-:W-:Y:S05]  /*0be0*/  BSYNC B0 ;  /* 0x0000000000007941 */ /* 0x000fea0003800000 */
.L_x_1111:
[----:B--23--:R-:W-:Y:S01]  /*0bf0*/  VIADD R11, R9, 0x30 ;  /* 0x00000030090b7836 */ /* 0x00cfe20000000000 */
[-C--:B------:R-:W-:Y:S01]  /*0c00*/  ISETP.GE.OR P4, PT, R17, R216.reuse, P3 ;  /* 0x000000d81100720c */ /* 0x080fe20001f86670 */
[----:B------:R-:W-:Y:S01]  /*0c10*/  BSSY B0, `(.L_x_1113) ;  /* 0x000001b000007945 */ /* 0x000fe20003800000 */
[C---:B------:R-:W-:Y:S02]  /*0c20*/  IADD3 R3, P0, R0.reuse, R9, RZ ;  /* 0x0000000900037210 */ /* 0x040fe40007f1e0ff */
        /* <DEDUP_REMOVED lines=10> */
[----:B-1----:R-:W-:Y:S01]  /*0cd0*/  IMAD.MOV.U32 R12, RZ, RZ, R26 ;  /* 0x000000ffff0c7224 */ /* 0x002fe200078e001a */
        /* <DEDUP_REMOVED lines=14> */
.L_x_1114:
[----:B------:R-:W-:Y:S05]  /*0dc0*/  BSYNC B0 ;  /* 0x0000000000007941 */ /* 0x000fea0003800000 */
.L_x_1113:
[----:B------:R-:W-:Y:S01]  /*0dd0*/  MOV R213, 0x0 ;  /* 0x0000000000d57802 */ /* 0x000fe20000000f00 */
[----:B------:R-:W-:Y:S04]  /*0de0*/  @!P6 ST.E desc[UR6][R10.64], R4 ;  /* 0x000000040a00e985 */ /* 0x000fe8000c101906 */
[----:B------:R-:W-:Y:S04]  /*0df0*/  @!P5 ST.E desc[UR6][R10.64+0x40], R3 ;  /* 0x000040030a00d985 */ /* 0x000fe8000c101906 */
[----:B------:R1:W-:Y:S02]  /*0e00*/  @!P4 ST.E desc[UR6][R10.64+0x80], R0 ;  /* 0x000080000a00c985 */ /* 0x0003e4000c101906 */
[----:B-12---:R-:W-:Y:S05]  /*0e10*/  @P3 RET.REL.NODEC R212 `(_ZN5flash24flash_fwd_splitkv_kernelI23Flash_fwd_kernel_traitsILi192ELi64ELi64ELi4ELb0ELb0EN7cutlass10bfloat16_tE19Flash_kernel_traitsILi192ELi64ELi64ELi4ES3_EELb0ELb0ELb0ELb0ELb0ELb1ELb0ELb1EEEvNS_16Flash_fwd_paramsE) ;  /* 0xfffffff0d4783950 */ /* 0x006fea0003c3ffff */
[----:B------:R-:W-:Y:S02]  /*0e20*/  MOV R3, 0x7f800000 ;  /* 0x7f80000000037802 */ /* 0x000fe40000000f00 */
[----:B------:R-:W-:-:S03]  /*0e30*/  MOV R213, 0x0 ;  /* 0x0000000000d57802 */ /* 0x000fc60000000f00 */
[----:B------:R1:W-:Y:S02]  /*0e40*/  ST.E desc[UR6][R10.64+0xc0], R3 ;  /* 0x0000c0030a007985 */ /* 0x0003e4000c101906 */
[----:B-1----:R-:W-:Y:S05]  /*0e50*/  RET.REL.NODEC R212 `(_ZN5flash24flash_fwd_splitkv_kernelI23Flash_fwd_kernel_traitsILi192ELi64ELi64ELi4ELb0ELb0EN7cutlass10bfloat16_tE19Flash_kernel_traitsILi192ELi64ELi64ELi4ES3_EELb0ELb0ELb0ELb0ELb0ELb1ELb0ELb1EEEvNS_16Flash_fwd_paramsE) ;  /* 0xfffffff0d4687950 */ /* 0x002fea0003c3ffff */
.L_x_1106:
        /* <DEDUP_REMOVED lines=81> */
[----:B--2---:R-:W-:Y:S01]  /*1370*/  SHF.R.S32.HI R9, RZ, 0x1f, R0 ;  /* 0x0000001fff097819 */ /* 0x004fe20000011400 */
[-C--:B----4-:R-:W-:Y:S02]  /*1380*/  IMAD R4, R19, R0.reuse, RZ ;  /* 0x0000000013047224 */ /* 0x090fe400078e02ff */
[----:B------:R-:W-:-:S04]  /*1390*/  IMAD.WIDE.U32 R12, R18, R0, RZ ;  /* 0x00000000120c7225 */ /* 0x000fc800078e00ff */
[----:B------:R-:W-:Y:S01]  /*13a0*/  IMAD R4, R18, R9, R4 ;  /* 0x0000000912047224 */ /* 0x000fe200078e0204 */
[----:B------:R-:W-:-:S04]  /*13b0*/  SHF.R.S32.HI R19, RZ, 0x1f, R7 ;  /* 0x0000001fff137819 */ /* 0x000fc80000011407 */
        /* <DEDUP_REMOVED lines=11> */
[----:B------:R-:W-:-:S04]  /*1470*/  IMAD.WIDE.U32 R22, R14, R0, RZ ;  /* 0x000000000e167225 */ /* 0x000fc800078e00ff */
[----:B------:R-:W-:Y:S02]  /*1480*/  IMAD R3, R20, R5, R3 ;  /* 0x0000000514037224 */ /* 0x000fe400078e0203 */
[----:B------:R-:W-:-:S04]  /*1490*/  IMAD.WIDE.U32 R12, R4, R20, R12 ;  /* 0x00000014040c7225 */ /* 0x000fc800078e000c */
[----:B------:R-:W-:Y:S01]  /*14a0*/  IMAD R9, R14, R9, R2 ;  /* 0x000000090e097224 */ /* 0x000fe200078e0202 */
[----:B------:R-:W-:Y:S02]  /*14b0*/  MOV R2, R22 ;  /* 0x0000001600027202 */ /* 0x000fe40000000f00 */
[----:B------:R-:W-:Y:S01]  /*14c0*/  IADD3 R3, R13, R3, RZ ;  /* 0x000000030d037210 */ /* 0x000fe20007ffe0ff */
[----:B------:R-:W-:Y:S01]  /*14d0*/  IMAD.IADD R9, R23, 0x1, R9 ;  /* 0x0000000117097824 */ /* 0x000fe200078e0209 */
[----:B------:R-:W-:Y:S01]  /*14e0*/  MOV R0, R12 ;  /* 0x0000000c00007202 */ /* 0x000fe20000000f00 */
[----:B------:R-:W-:Y:S05]  /*14f0*/  BRA `(.L_x_1117) ;  /* 0x0000000400387947 */ /* 0x000fea0003800000 */
.L_x_1116:
        /* <DEDUP_REMOVED lines=8> */
[----:B------:R-:W-:Y:S01]  /*1580*/  IMAD.MOV.U32 R8, RZ, RZ, RZ ;  /* 0x000000ffff087224 */ /* 0x000fe200078e00ff */
[----:B--2---:R-:W-:-:S04]  /*1590*/  IABS R3, R4 ;  /* 0x0000000400037213 */ /* 0x004fc80000000000 */
[----:B------:R-:W2:Y:S08]  /*15a0*/  I2F.RP R6, R3 ;  /* 0x0000000300067306 */ /* 0x000eb00000209400 */
[----:B--2---:R-:W2:Y:S02]  /*15b0*/  MUFU.RCP R2, R6 ;  /* 0x0000000600027308 */ /* 0x004ea40000001000 */
[----:B--2---:R-:W-:-:S06]  /*15c0*/  IADD3 R2, R2, 0xffffffe, RZ ;  /* 0x0ffffffe02027810 */ /* 0x004fcc0007ffe0ff */
[----:B------:R-:W2:Y:S01]  /*15d0*/  F2I.FTZ.U32.TRUNC.NTZ R9, R2 ;  /* 0x0000000200097305 */ /* 0x000ea2000021f000 */
[----:B------:R-:W-:Y:S02]  /*15e0*/  IABS R7, R4 ;  /* 0x0000000400077213 */ /* 0x000fe40000000000 */
[----:B--2---:R-:W-:-:S05]  /*15f0*/  IADD3 R0, RZ, -R9, RZ ;  /* 0x80000009ff007210 */ /* 0x004fca0007ffe0ff */
[----:B------:R-:W-:Y:S01]  /*1600*/  IMAD R5, R0, R3, RZ ;  /* 0x0000000300057224 */ /* 0x000fe200078e02ff */
[----:B------:R-:W-:-:S03]  /*1610*/  IABS R0, R213 ;  /* 0x000000d500007213 */ /* 0x000fc60000000000 */
[----:B------:R-:W-:Y:S01]  /*1620*/  IMAD.HI.U32 R5, R9, R5, R8 ;  /* 0x0000000509057227 */ /* 0x000fe200078e0008 */
[----:B------:R-:W-:-:S05]  /*1630*/  IADD3 R7, RZ, -R7, RZ ;  /* 0x80000007ff077210 */ /* 0x000fca0007ffe0ff */
[----:B------:R-:W-:-:S04]  /*1640*/  IMAD.HI.U32 R2, R5, R0, RZ ;  /* 0x0000000005027227 */ /* 0x000fc800078e00ff */
[----:B------:R-:W-:-:S05]  /*1650*/  IMAD R0, R2, R7, R0 ;  /* 0x0000000702007224 */ /* 0x000fca00078e0200 */
[----:B------:R-:W-:Y:S01]  /*1660*/  ISETP.GT.U32.AND P0, PT, R3, R0, PT ;  /* 0x000000000300720c */ /* 0x000fe20003f04070 */
[-C--:B---3--:R-:W-:Y:S01]  /*1670*/  @!P3 IMAD R5, R67, R13.reuse, RZ ;  /* 0x0000000d4305b224 */ /* 0x088fe200078e02ff */
[----:B------:R-:W-:Y:S01]  /*1680*/  @!P3 SHF.R.S32.HI R6, RZ, 0x1f, R13 ;  /* 0x0000001fff06b819 */ /* 0x000fe2000001140d */
[----:B------:R-:W-:-:S04]  /*1690*/  @!P3 IMAD.WIDE.U32 R24, R66, R13, RZ ;  /* 0x0000000d4218b225 */ /* 0x000fc800078e00ff */
[----:B------:R-:W-:Y:S01]  /*16a0*/  @!P3 IMAD R5, R6, R66, R5 ;  /* 0x000000420605b224 */ /* 0x000fe200078e0205 */
[----:B-----5:R-:W-:Y:S01]  /*16b0*/  @!P3 SHF.R.S32.HI R6, RZ, 0x1f, R12 ;  /* 0x0000001fff06b819 */ /* 0x020fe2000001140c */
[----:B------:R-:W-:-:S04]  /*16c0*/  @P3 IMAD.IADD R7, R13, 0x1, R14 ;  /* 0x000000010d073824 */ /* 0x000fc800078e020e */
[----:B------:R-:W-:Y:S02]  /*16d0*/  @!P0 IADD3 R0, R0, -R3, RZ ;  /* 0x8000000300008210 */ /* 0x000fe40007ffe0ff */
[----:B------:R-:W-:Y:S01]  /*16e0*/  @!P3 IADD3 R25, R25, R5, RZ ;  /* 0x000000051919b210 */ /* 0x000fe20007ffe0ff */
[----:B----4-:R-:W-:Y:S01]  /*16f0*/  @!P3 IMAD R5, R19, R12, RZ ;  /* 0x0000000c1305b224 */ /* 0x010fe200078e02ff */
[----:B------:R-:W-:Y:S01]  /*1700*/  ISETP.GE.U32.AND P2, PT, R0, R3, PT ;  /* 0x000000030000720c */ /* 0x000fe20003f46070 */
[-C--:B------:R-:W-:Y:S01]  /*1710*/  @P3 IMAD R9, R67, R7.reuse, RZ ;  /* 0x0000000743093224 */ /* 0x080fe200078e02ff */
[----:B------:R-:W-:Y:S01]  /*1720*/  LOP3.LUT R0, R213, R4, RZ, 0x3c, !PT ;  /* 0x00000004d5007212 */ /* 0x000fe200078e3cff */
[----:B------:R-:W-:-:S04]  /*1730*/  @P3 IMAD.WIDE.U32 R28, R66, R7, RZ ;  /* 0x00000007421c3225 */ /* 0x000fc800078e00ff */
[C---:B------:R-:W-:Y:S02]  /*1740*/  @!P3 IMAD R5, R18.reuse, R6, R5 ;  /* 0x000000061205b224 */ /* 0x040fe400078e0205 */
[----:B------:R-:W-:Y:S01]  /*1750*/  @!P3 IMAD.WIDE.U32 R18, R18, R12, R24 ;  /* 0x0000000c1212b225 */ /* 0x000fe200078e0018 */
[----:B------:R-:W-:Y:S02]  /*1760*/  ISETP.GE.AND P1, PT, R0, RZ, PT ;  /* 0x000000ff0000720c */ /* 0x000fe40003f26270 */
[----:B------:R-:W-:Y:S02]  /*1770*/  @!P0 IADD3 R2, R2, 0x1, RZ ;  /* 0x0000000102028810 */ /* 0x000fe40007ffe0ff */
[----:B------:R-:W-:Y:S02]  /*1780*/  @P3 IADD3 R9, R29, R9, RZ ;  /* 0x000000091d093210 */ /* 0x000fe40007ffe0ff */
[----:B------:R-:W-:Y:S02]  /*1790*/  ISETP.NE.AND P0, PT, R4, RZ, PT ;  /* 0x000000ff0400720c */ /* 0x000fe40003f05270 */
[----:B------:R-:W-:Y:S01]  /*17a0*/  @!P3 IADD3 R9, R19, R5, RZ ;  /* 0x000000051309b210 */ /* 0x000fe20007ffe0ff */
[-C--:B------:R-:W-:Y:S01]  /*17b0*/  @!P3 IMAD R5, R65, R13.reuse, RZ ;  /* 0x0000000d4105b224 */ /* 0x080fe200078e02ff */
[----:B------:R-:W-:Y:S01]  /*17c0*/  @!P3 SHF.R.S32.HI R3, RZ, 0x1f, R13 ;  /* 0x0000001fff03b819 */ /* 0x000fe2000001140d */
[----:B------:R-:W-:Y:S01]  /*17d0*/  @P3 IMAD.MOV.U32 R8, RZ, RZ, R28 ;  /* 0x000000ffff083224 */ /* 0x000fe200078e001c */
[----:B------:R-:W-:Y:S01]  /*17e0*/  @P2 IADD3 R2, R2, 0x1, RZ ;  /* 0x0000000102022810 */ /* 0x000fe20007ffe0ff */
[----:B------:R-:W-:Y:S01]  /*17f0*/  @!P3 IMAD.WIDE.U32 R28, R64, R13, RZ ;  /* 0x0000000d401cb225 */ /* 0x000fe200078e00ff */
[----:B------:R-:W-:-:S03]  /*1800*/  LEA R7, R133, 0xffffffc0, 0x6 ;  /* 0xffffffc085077811 */ /* 0x000fc600078e30ff */
[----:B------:R-:W-:Y:S01]  /*1810*/  @!P3 IMAD R3, R3, R64, R5 ;  /* 0x000000400303b224 */ /* 0x000fe200078e0205 */
[----:B------:R-:W-:Y:S01]  /*1820*/  MOV R15, R2 ;  /* 0x00000002000f7202 */ /* 0x000fe20000000f00 */
[----:B------:R-:W-:Y:S01]  /*1830*/  @!P3 IMAD.MOV.U32 R8, RZ, RZ, R18 ;  /* 0x000000ffff08b224 */ /* 0x000fe200078e0012 */
[----:B------:R-:W-:Y:S01]  /*1840*/  SHF.R.S32.HI R19, RZ, 0x1f, R7 ;  /* 0x0000001fff137819 */ /* 0x000fe20000011407 */
[----:B------:R-:W-:Y:S01]  /*1850*/  IMAD R6, R67, R7, RZ ;  /* 0x0000000743067224 */ /* 0x000fe200078e02ff */
[----:B------:R-:W-:Y:S01]  /*1860*/  @!P3 IADD3 R29, R29, R3, RZ ;  /* 0x000000031d1db210 */ /* 0x000fe20007ffe0ff */
[----:B------:R-:W-:Y:S01]  /*1870*/  @!P3 IMAD R0, R23, R12, RZ ;  /* 0x0000000c1700b224 */ /* 0x000fe200078e02ff */
[----:B------:R-:W-:Y:S02]  /*1880*/  @!P1 IADD3 R15, -R15, RZ, RZ ;  /* 0x000000ff0f0f9210 */ /* 0x000fe40007ffe1ff */
[----:B------:R-:W-:Y:S01]  /*1890*/  @!P3 SHF.R.S32.HI R3, RZ, 0x1f, R12 ;  /* 0x0000001fff03b819 */ /* 0x000fe2000001140c */
[----:B------:R-:W-:Y:S01]  /*18a0*/  IMAD R6, R19, R66, R6 ;  /* 0x0000004213067224 */ /* 0x000fe200078e0206 */
[----:B------:R-:W-:Y:S01]  /*18b0*/  @!P0 LOP3.LUT R15, RZ, R4, RZ, 0x33, !PT ;  /* 0x00000004ff0f8212 */ /* 0x000fe200078e33ff */
[----:B------:R-:W-:-:S03]  /*18c0*/  IMAD.WIDE.U32 R24, R66, R7, R8 ;  /* 0x0000000742187225 */ /* 0x000fc600078e0008 */
[----:B------:R-:W-:Y:S01]  /*18d0*/  SHF.R.S32.HI R5, RZ, 0x1f, R15 ;  /* 0x0000001fff057819 */ /* 0x000fe2000001140f */
[----:B------:R-:W-:Y:S02]  /*18e0*/  @P3 IMAD.IADD R13, R13, 0x1, R14 ;  /* 0x000000010d0d3824 */ /* 0x000fe400078e020e */
[----:B------:R-:W-:Y:S02]  /*18f0*/  @!P3 IMAD R0, R22, R3, R0 ;  /* 0x000000031600b224 */ /* 0x000fe400078e0200 */
[----:B------:R-:W-:Y:S02]  /*1900*/  IMAD.IADD R25, R25, 0x1, R6 ;  /* 0x0000000119197824 */ /* 0x000fe400078e0206 */
[----:B------:R-:W-:Y:S02]  /*1910*/  IMAD R3, R21, R15, RZ ;  /* 0x0000000f15037224 */ /* 0x000fe400078e02ff */
[-C--:B------:R-:W-:Y:S02]  /*1920*/  @P3 IMAD R9, R65, R13.reuse, RZ ;  /* 0x0000000d41093224 */ /* 0x080fe400078e02ff */
[----:B------:R-:W-:-:S04]  /*1930*/  @P3 IMAD.WIDE.U32 R30, R64, R13, RZ ;  /* 0x0000000d401e3225 */ /* 0x000fc800078e00ff */
        /* <DEDUP_REMOVED lines=10> */
.L_x_1117:
[----:B------:R-:W-:Y:S05]  /*19e0*/  BSYNC B0 ;  /* 0x0000000000007941 */ /* 0x000fea0003800000 */
.L_x_1115:
        /* <DEDUP_REMOVED lines=13> */
[----:B------:R-:W-:-:S03]  /*1ac0*/  LOP3.LUT R8, R70, 0xfffffff0, RZ, 0xc0, !PT ;  /* 0xfffffff046087812 */ /* 0x000fc600078ec0ff */
[C---:B------:R-:W-:Y:S02]  /*1ad0*/  IMAD.IADD R68, R57.reuse, 0x1, -R68 ;  /* 0x0000000139447824 */ /* 0x040fe400078e0a44 */
[----:B-1----:R-:W-:Y:S01]  /*1ae0*/  IMAD.IADD R11, R57, 0x1, -R8 ;  /* 0x00000001390b7824 */ /* 0x002fe200078e0a08 */
[----:B------:R-:W-:Y:S01]  /*1af0*/  SHF.R.S32.HI R13, RZ, 0x4, R70 ;  /* 0x00000004ff0d7819 */ /* 0x000fe20000011446 */
[----:B------:R-:W-:Y:S01]  /*1b00*/  IMAD.SHL.U32 R12, R68, 0x8, RZ ;  /* 0x00000008440c7824 */ /* 0x000fe200078e00ff */
[----:B------:R-:W-:Y:S02]  /*1b10*/  SHF.R.S32.HI R166, RZ, 0x3, R166 ;  /* 0x00000003ffa67819 */ /* 0x000fe400000114a6 */
[----:B------:R-:W-:Y:S02]  /*1b20*/  SHF.R.S32.HI R8, RZ, 0x1f, R11 ;  /* 0x0000001fff087819 */ /* 0x000fe4000001140b */
[----:B------:R-:W-:Y:S02]  /*1b30*/  LEA.HI R70, R70, R13, RZ, 0x1 ;  /* 0x0000000d46467211 */ /* 0x000fe400078f08ff */
[----:B------:R-:W-:-:S02]  /*1b40*/  IADD3 R20, P1, R12, R2, RZ ;  /* 0x000000020c147210 */ /* 0x000fc40007f3e0ff */
[----:B------:R-:W-:Y:S01]  /*1b50*/  LEA.HI R2, R8, R11, RZ, 0x3 ;  /* 0x0000000b08027211 */ /* 0x000fe200078f18ff */
[----:B------:R-:W-:Y:S01]  /*1b60*/  IMAD.SHL.U32 R21, R166, 0x40, RZ ;  /* 0x00000040a6157824 */ /* 0x000fe200078e00ff */
[----:B------:R-:W-:Y:S02]  /*1b70*/  LOP3.LUT R70, R70, 0xfffffffe, RZ, 0xc0, !PT ;  /* 0xfffffffe46467812 */ /* 0x000fe400078ec0ff */
[----:B------:R-:W-:Y:S02]  /*1b80*/  LOP3.LUT R10, R2, 0xfffffff8, RZ, 0xc0, !PT ;  /* 0xfffffff8020a7812 */ /* 0x000fe400078ec0ff */
[----:B------:R-:W-:Y:S01]  /*1b90*/  LOP3.LUT R21, R21, 0x1c0, RZ, 0xc0, !PT ;  /* 0x000001c015157812 */ /* 0x000fe200078ec0ff */
[----:B------:R-:W-:Y:S01]  /*1ba0*/  IMAD.IADD R70, R13, 0x1, -R70 ;  /* 0x000000010d467824 */ /* 0x000fe200078e0a46 */
[----:B------:R-:W-:Y:S01]  /*1bb0*/  SHF.R.S32.HI R13, RZ, 0x1f, R12 ;  /* 0x0000001fff0d7819 */ /* 0x000fe2000001140c */
[----:B------:R-:W-:Y:S01]  /*1bc0*/  IMAD.IADD R10, R11, 0x1, -R10 ;  /* 0x000000010b0a7824 */ /* 0x000fe200078e0a0a */
[----:B------:R-:W-:-:S02]  /*1bd0*/  LOP3.LUT R15, R21, 0x38, R12, 0xf8, !PT ;  /* 0x00000038150f7812 */ /* 0x000fc400078ef80c */
[----:B------:R-:W-:Y:S01]  /*1be0*/  SHF.R.U32.HI R14, RZ, 0x3, R21 ;  /* 0x00000003ff0e7819 */ /* 0x000fe20000011615 */
[----:B------:R-:W-:Y:S02]  /*1bf0*/  IMAD.X R21, R13, 0x1, R9, P1 ;  /* 0x000000010d157824 */ /* 0x000fe400008e0609 */
[-C--:B------:R-:W-:Y:S02]  /*1c00*/  IMAD R8, R19, R64.reuse, RZ ;  /* 0x0000004013087224 */ /* 0x080fe400078e02ff */
[----:B------:R-:W-:Y:S01]  /*1c10*/  IMAD.SHL.U32 R9, R10, 0x40, RZ ;  /* 0x000000400a097824 */ /* 0x000fe200078e00ff */
[----:B------:R-:W-:Y:S01]  /*1c20*/  LEA.HI R11, R6, R57, RZ, 0x6 ;  /* 0x00000039060b7211 */ /* 0x000fe200078f30ff */
[C---:B------:R-:W-:Y:S02]  /*1c30*/  IMAD R8, R7.reuse, R65, R8 ;  /* 0x0000004107087224 */ /* 0x040fe400078e0208 */
[----:B------:R-:W-:Y:S01]  /*1c40*/  IMAD.WIDE.U32 R20, R7, R64, R20 ;  /* 0x0000004007147225 */ /* 0x000fe200078e0014 */
[----:B------:R-:W-:-:S03]  /*1c50*/  LOP3.LUT R7, R9, 0x1c0, RZ, 0xc0, !PT ;  /* 0x000001c009077812 */ /* 0x000fc600078ec0ff */
[----:B------:R-:W-:Y:S01]  /*1c60*/  IMAD.SHL.U32 R6, R70, 0x8, RZ ;  /* 0x0000000846067824 */ /* 0x000fe200078e00ff */
[----:B------:R-:W-:-:S04]  /*1c70*/  SHF.R.U32.HI R55, RZ, 0x3, R7 ;  /* 0x00000003ff377819 */ /* 0x000fc80000011607 */
[----:B------:R-:W-:Y:S01]  /*1c80*/  LOP3.LUT R6, R7, 0x8, R6, 0xf8, !PT ;  /* 0x0000000807067812 */ /* 0x000fe200078ef806 */
[----:B------:R-:W-:Y:S01]  /*1c90*/  IMAD.SHL.U32 R11, R11, 0x8, RZ ;  /* 0x000000080b0b7824 */ /* 0x000fe200078e00ff */
[----:B------:R-:W-:Y:S02]  /*1ca0*/  SHF.R.S32.HI R71, RZ, 0x1f, R214 ;  /* 0x0000001fff477819 */ /* 0x000fe400000114d6 */
[----:B------:R-:W-:Y:S02]  /*1cb0*/  LOP3.LUT R55, R6, R55, RZ, 0x3c, !PT ;  /* 0x0000003706377212 */ /* 0x000fe400078e3cff */
[----:B------:R-:W-:-:S04]  /*1cc0*/  LOP3.LUT R14, R15, R14, RZ, 0x3c, !PT ;  /* 0x0000000e0f0e7212 */ /* 0x000fc800078e3cff */
[----:B------:R-:W-:Y:S01]  /*1cd0*/  LOP3.LUT R154, R14, 0xfffffe00, R11, 0xf8, !PT ;  /* 0xfffffe000e9a7812 */ /* 0x000fe200078ef80b */
[----:B------:R-:W-:Y:S01]  /*1ce0*/  IMAD.IADD R11, R21, 0x1, R8 ;  /* 0x00000001150b7824 */ /* 0x000fe200078e0208 */
[C---:B------:R-:W-:Y:S01]  /*1cf0*/  LOP3.LUT P3, RZ, R10.reuse, 0x4, RZ, 0xc0, !PT ;  /* 0x000000040aff7812 */ /* 0x040fe2000786c0ff */
[----:B------:R-:W-:Y:S01]  /*1d00*/  IMAD R160, R27, R4, RZ ;  /* 0x000000041ba07224 */ /* 0x000fe200078e02ff */
[----:B------:R-:W-:Y:S01]  /*1d10*/  LOP3.LUT P2, RZ, R10, 0x2, RZ, 0xc0, !PT ;  /* 0x000000020aff7812 */ /* 0x000fe2000784c0ff */
[----:B------:R-:W-:Y:S01]  /*1d20*/  IMAD.SHL.U32 R2, R2, 0x40, RZ ;  /* 0x0000004002027824 */ /* 0x000fe200078e00ff */
[----:B------:R-:W-:Y:S01]  /*1d30*/  MOV R10, R20 ;  /* 0x00000014000a7202 */ /* 0x000fe20000000f00 */
[----:B------:R-:W-:-:S03]  /*1d40*/  IMAD R160, R5, R26, R160 ;  /* 0x0000001a05a07224 */ /* 0x000fc600078e02a0 */
[----:B------:R-:W-:Y:S01]  /*1d50*/  LOP3.LUT R55, R55, 0xfffffe00, R2, 0xf8, !PT ;  /* 0xfffffe0037377812 */ /* 0x000fe200078ef802 */
[----:B------:R-:W-:Y:S01]  /*1d60*/  IMAD.WIDE.U32 R26, R4, R26, R10 ;  /* 0x0000001a041a7225 */ /* 0x000fe200078e000a */
[----:B------:R-:W-:-:S03]  /*1d70*/  SHF.R.S32.HI R98, RZ, 0x1f, R73 ;  /* 0x0000001fff627819 */ /* 0x000fc60000011449 */
[----:B------:R-:W-:Y:S01]  /*1d80*/  VIADD R10, R12, 0x40 ;  /* 0x000000400c0a7836 */ /* 0x000fe20000000000 */
[----:B------:R-:W-:-:S04]  /*1d90*/  LEA.HI R98, R98, R73, RZ, 0x6 ;  /* 0x0000004962627211 */ /* 0x000fc800078f30ff */
[----:B------:R-:W-:Y:S02]  /*1da0*/  SHF.R.S32.HI R98, RZ, 0x6, R98 ;  /* 0x00000006ff627819 */ /* 0x000fe40000011462 */
[--C-:B------:R-:W-:Y:S02]  /*1db0*/  SHF.R.S32.HI R167, RZ, 0x1f, R166.reuse ;  /* 0x0000001fffa77819 */ /* 0x100fe400000114a6 */
[----:B------:R-:W-:Y:S01]  /*1dc0*/  VIMNMX R98, RZ, R98, !PT ;  /* 0x00000062ff627248 */ /* 0x000fe20007fe0100 */
[----:B------:R-:W-:Y:S01]  /*1dd0*/  IMAD R155, R67, R166, RZ ;  /* 0x000000a6439b7224 */ /* 0x000fe200078e02ff */
[----:B------:R-:W-:Y:S01]  /*1de0*/  IADD3 R161, R27, R160, RZ ;  /* 0x000000a01ba17210 */ /* 0x000fe20007ffe0ff */
[----:B------:R-:W-:-:S04]  /*1df0*/  IMAD.WIDE R170, R215, 0x40, R166 ;  /* 0x00000040d7aa7825 */ /* 0x000fc800078e02a6 */
[----:B------:R-:W-:Y:S02]  /*1e00*/  IMAD.MOV.U32 R160, RZ, RZ, R26 ;  /* 0x000000ffffa07224 */ /* 0x000fe400078e001a */
        /* <DEDUP_REMOVED lines=9> */
[C---:B------:R-:W-:Y:S01]  /*1ea0*/  SHF.L.U64.HI R207, R64.reuse, 0x4, R65 ;  /* 0x0000000440cf7819 */ /* 0x040fe20000010241 */
[----:B------:R-:W-:Y:S01]  /*1eb0*/  IMAD.SHL.U32 R206, R64, 0x10, RZ ;  /* 0x0000001040ce7824 */ /* 0x000fe200078e00ff */
[----:B------:R-:W-:Y:S01]  /*1ec0*/  SEL R56, R56, 0xfffffff0, !P2 ;  /* 0xfffffff038387807 */ /* 0x000fe20005000000 */
[----:B------:R-:W-:Y:S01]  /*1ed0*/  IMAD.SHL.U32 R72, R68, 0x4, RZ ;  /* 0x0000000444487824 */ /* 0x000fe200078e00ff */
[----:B------:R-:W-:Y:S01]  /*1ee0*/  SEL R54, R54, 0xffffffe0, !P3 ;  /* 0xffffffe036367807 */ /* 0x000fe20005800000 */
[----:B--2---:R-:W-:-:S04]  /*1ef0*/  @P0 IMAD.WIDE.U32 R8, R174, R218, RZ ;  /* 0x000000daae080225 */ /* 0x004fc800078e00ff */
[----:B------:R-:W-:Y:S02]  /*1f00*/  @P0 IMAD R7, R175, R218, RZ ;  /* 0x000000daaf070224 */ /* 0x000fe400078e02ff */
[----:B---3--:R-:W-:-:S04]  /*1f10*/  @!P0 IMAD R6, R25, R214, RZ ;  /* 0x000000d619068224 */ /* 0x008fc800078e02ff */
[C---:B------:R-:W-:Y:S02]  /*1f20*/  @!P0 IMAD R6, R24.reuse, R71, R6 ;  /* 0x0000004718068224 */ /* 0x040fe400078e0206 */
[----:B------:R-:W-:-:S04]  /*1f30*/  @!P0 IMAD.WIDE.U32 R24, R24, R214, RZ ;  /* 0x000000d618188225 */ /* 0x000fc800078e00ff */
[----:B------:R-:W-:Y:S02]  /*1f40*/  @!P0 IMAD.MOV.U32 R8, RZ, RZ, R24 ;  /* 0x000000ffff088224 */ /* 0x000fe400078e0018 */
[----:B------:R-:W-:Y:S01]  /*1f50*/  @P0 IMAD.IADD R7, R9, 0x1, R7 ;  /* 0x0000000109070824 */ /* 0x000fe200078e0207 */
[----:B------:R-:W-:Y:S01]  /*1f60*/  SHF.R.S32.HI R9, RZ, 0x1f, R213 ;  /* 0x0000001fff097819 */ /* 0x000fe200000114d5 */
[----:B------:R-:W-:Y:S01]  /*1f70*/  @!P0 IMAD.IADD R7, R25, 0x1, R6 ;  /* 0x0000000119078824 */ /* 0x000fe200078e0206 */
[----:B------:R-:W-:Y:S01]  /*1f80*/  IADD3 R6, P1, R12, R8, RZ ;  /* 0x000000080c067210 */ /* 0x000fe20007f3e0ff */
[----:B------:R-:W-:Y:S01]  /*1f90*/  IMAD R2, R23, R213, RZ ;  /* 0x000000d517027224 */ /* 0x000fe200078e02ff */
[----:B----4-:R-:W-:-:S03]  /*1fa0*/  ISETP.GE.AND P0, PT, R10, R75, PT ;  /* 0x0000004b0a00720c */ /* 0x010fc60003f06270 */
[----:B------:R-:W-:Y:S02]  /*1fb0*/  IMAD.X R7, R13, 0x1, R7, P1 ;  /* 0x000000010d077824 */ /* 0x000fe400008e0607 */
[----:B------:R-:W-:Y:S02]  /*1fc0*/  IMAD R2, R22, R9, R2 ;  /* 0x0000000916027224 */ /* 0x000fe400078e0202 */
[----:B------:R-:W-:Y:S02]  /*1fd0*/  VIADD R9, R12, 0x80 ;  /* 0x000000800c097836 */ /* 0x000fe40000000000 */
[----:B------:R-:W-:Y:S01]  /*1fe0*/  IMAD.WIDE.U32 R22, R213, R22, R6 ;  /* 0x00000016d5167225 */ /* 0x000fe200078e0006 */
[----:B------:R-:W-:Y:S02]  /*1ff0*/  SEL R7, RZ, 0xffffffff, P0 ;  /* 0xffffffffff077807 */ /* 0x000fe40000000000 */
[----:B------:R-:W-:Y:S01]  /*2000*/  ISETP.GE.AND P0, PT, R9, R75, PT ;  /* 0x0000004b0900720c */ /* 0x000fe20003f06270 */
[----:B------:R-:W-:-:S03]  /*2010*/  @!P4 IMAD.MOV.U32 R18, RZ, RZ, RZ ;  /* 0x000000ffff12c224 */ /* 0x000fc600078e00ff */
[----:B------:R-:W-:Y:S02]  /*2020*/  SEL R74, RZ, 0x4, P0 ;  /* 0x00000004ff4a7807 */ /* 0x000fe40000000000 */
[C---:B------:R-:W-:Y:S02]  /*2030*/  IADD3 R156, P0, R12.reuse, R0, RZ ;  /* 0x000000000c9c7210 */ /* 0x040fe40007f1e0ff */
[----:B------:R-:W-:Y:S02]  /*2040*/  ISETP.GT.AND P4, PT, R133, R98, PT ;  /* 0x000000628500720c */ /* 0x000fe40003f84270 */
[----:B------:R-:W-:Y:S02]  /*2050*/  IADD3.X R157, R13, R3, RZ, P0, !PT ;  /* 0x000000030d9d7210 */ /* 0x000fe400007fe4ff */
[----:B------:R-:W-:Y:S01]  /*2060*/  ISETP.GE.AND P1, PT, R12, R75, PT ;  /* 0x0000004b0c00720c */ /* 0x000fe20003f26270 */
[----:B------:R-:W-:Y:S02]  /*2070*/  IMAD.SHL.U32 R7, R7, 0x2, RZ ;  /* 0x0000000207077824 */ /* 0x000fe400078e00ff */
[----:B------:R-:W-:Y:S01]  /*2080*/  IMAD R173, R171, R174, RZ ;  /* 0x000000aeabad7224 */ /* 0x000fe200078e02ff */
[----:B------:R-:W-:Y:S01]  /*2090*/  SEL R6, RZ, 0x1, P1 ;  /* 0x00000001ff067807 */ /* 0x000fe20000800000 */
        /* <DEDUP_REMOVED lines=24> */
[----:B------:R-:W-:Y:S01]  /*2220*/  LEA R19, R133, 0xffffffc0, 0x6 ;  /* 0xffffffc085137811 */ /* 0x000fe200078e30ff */
[----:B------:R-:W-:Y:S01]  /*2230*/  IMAD.WIDE.U32 R178, R64, 0x60, RZ ;  /* 0x0000006040b27825 */ /* 0x000fe200078e00ff */
[----:B------:R-:W-:-:S02]  /*2240*/  LOP3.LUT R150, R74, 0xffff, RZ, 0xc0, !PT ;  /* 0x0000ffff4a967812 */ /* 0x000fc400078ec0ff */
        /* <DEDUP_REMOVED lines=16> */
[-C--:B--2---:R-:W-:Y:S02]  /*2350*/  IMAD R2, R31, R214.reuse, RZ ;  /* 0x000000d61f027224 */ /* 0x084fe400078e02ff */
[----:B---3--:R-:W-:Y:S02]  /*2360*/  IMAD R0, R33, R214, RZ ;  /* 0x000000d621007224 */ /* 0x008fe400078e02ff */
[----:B------:R-:W-:Y:S02]  /*2370*/  IMAD R2, R30, R71, R2 ;  /* 0x000000471e027224 */ /* 0x000fe400078e0202 */
[----:B------:R-:W-:-:S04]  /*2380*/  IMAD.WIDE.U32 R30, R214, R30, R12 ;  /* 0x0000001ed61e7225 */ /* 0x000fc800078e000c */
[----:B------:R-:W-:-:S04]  /*2390*/  IMAD.WIDE.U32 R28, R214, R32, R12 ;  /* 0x00000020d61c7225 */ /* 0x000fc800078e000c */
[----:B------:R-:W-:Y:S02]  /*23a0*/  IMAD R0, R32, R71, R0 ;  /* 0x0000004720007224 */ /* 0x000fe400078e0200 */
[----:B------:R-:W-:Y:S01]  /*23b0*/  IMAD.IADD R31, R31, 0x1, R2 ;  /* 0x000000011f1f7824 */ /* 0x000fe200078e0202 */
[----:B------:R-:W-:Y:S01]  /*23c0*/  SHF.R.S32.HI R2, RZ, 0x1f, R19 ;  /* 0x0000001fff027819 */ /* 0x000fe20000011413 */
[-C--:B----4-:R-:W-:Y:S02]  /*23d0*/  IMAD R3, R183, R19.reuse, RZ ;  /* 0x00000013b7037224 */ /* 0x090fe400078e02ff */
[----:B------:R-:W-:Y:S02]  /*23e0*/  IMAD.IADD R29, R29, 0x1, R0 ;  /* 0x000000011d1d7824 */ /* 0x000fe400078e0200 */
[----:B------:R-:W-:Y:S02]  /*23f0*/  IMAD R11, R181, R19, RZ ;  /* 0x00000013b50b7224 */ /* 0x000fe400078e02ff */
[----:B------:R-:W-:-:S02]  /*2400*/  IMAD R3, R182, R2, R3 ;  /* 0x00000002b6037224 */ /* 0x000fc400078e0203 */
        /* <DEDUP_REMOVED lines=11> */
[----:B------:R-:W-:-:S04]  /*24c0*/  IMAD.WIDE.U32 R26, R26, R4, R30 ;  /* 0x000000041a1a7225 */ /* 0x000fc800078e001e */
[----:B------:R-:W-:Y:S01]  /*24d0*/  IMAD.X R11, R167, 0x1, ~R11, P0 ;  /* 0x00000001a70b7824 */ /* 0x000fe200000e0e0b */
[----:B------:R-:W-:Y:S01]  /*24e0*/  SHF.R.S32.HI R147, RZ, 0x1, R147 ;  /* 0x00000001ff937819 */ /* 0x000fe20000011493 */
[C---:B------:R-:W-:Y:S02]  /*24f0*/  IMAD R0, R24.reuse, R5, R0 ;  /* 0x0000000518007224 */ /* 0x040fe400078e0200 */
[----:B------:R-:W-:-:S04]  /*2500*/  IMAD.WIDE.U32 R24, R24, R4, R28 ;  /* 0x0000000418187225 */ /* 0x000fc800078e001c */
[----:B------:R-:W-:Y:S02]  /*2510*/  IMAD.IADD R27, R27, 0x1, R2 ;  /* 0x000000011b1b7824 */ /* 0x000fe400078e0202 */
[----:B------:R-:W-:Y:S02]  /*2520*/  IMAD R119, R11, R180, RZ ;  /* 0x000000b40b777224 */ /* 0x000fe400078e02ff */
[----:B-----5:R-:W-:Y:S01]  /*2530*/  IMAD.IADD R4, R19, 0x1, R18 ;  /* 0x0000000113047824 */ /* 0x020fe200078e0212 */
[----:B------:R-:W-:Y:S01]  /*2540*/  IADD3 R25, R25, R0, RZ ;  /* 0x0000000019197210 */ /* 0x000fe20007ffe0ff */
[-C--:B------:R-:W-:Y:S02]  /*2550*/  IMAD R119, R181, R3.reuse, R119 ;  /* 0x00000003b5777224 */ /* 0x080fe400078e0277 */
[----:B------:R-:W-:-:S04]  /*2560*/  IMAD.WIDE.U32 R18, R180, R3, R26 ;  /* 0x00000003b4127225 */ /* 0x000fc800078e001a */
[----:B------:R-:W-:Y:S02]  /*2570*/  IMAD R4, R147, R4, RZ ;  /* 0x0000000493047224 */ /* 0x000fe400078e02ff */
[----:B------:R-:W-:Y:S02]  /*2580*/  IMAD R5, R166, R147, R72 ;  /* 0x00000093a6057224 */ /* 0x000fe400078e0248 */
[----:B------:R-:W-:Y:S01]  /*2590*/  IMAD R123, R11, R182, RZ ;  /* 0x000000b60b7b7224 */ /* 0x000fe200078e02ff */
[----:B------:R-:W-:Y:S01]  /*25a0*/  LEA R120, P1, R18, R20, 0x1 ;  /* 0x0000001412787211 */ /* 0x000fe200078208ff */
[----:B------:R-:W-:Y:S01]  /*25b0*/  IMAD.IADD R119, R19, 0x1, R119 ;  /* 0x0000000113777824 */ /* 0x000fe200078e0277 */
[----:B------:R-:W-:Y:S01]  /*25c0*/  SHF.R.S32.HI R2, RZ, 0x1f, R4 ;  /* 0x0000001fff027819 */ /* 0x000fe20000011404 */
[----:B------:R-:W-:Y:S01]  /*25d0*/  IMAD R123, R183, R3, R123 ;  /* 0x00000003b77b7224 */ /* 0x000fe200078e027b */
[----:B------:R-:W-:Y:S01]  /*25e0*/  IADD3 R0, P3, R4, R5, RZ ;  /* 0x0000000504007210 */ /* 0x000fe20007f7e0ff */
[----:B------:R-:W-:Y:S01]  /*25f0*/  IMAD.WIDE.U32 R24, R182, R3, R24 ;  /* 0x00000003b6187225 */ /* 0x000fe200078e0018 */
[----:B------:R-:W-:-:S02]  /*2600*/  LEA.HI.X R119, R18, R21, R119, 0x1, P1 ;  /* 0x0000001512777211 */ /* 0x000fc400008f0c77 */
[----:B------:R-:W-:Y:S01]  /*2610*/  SHF.L.U32 R18, R0, 0x1, RZ ;  /* 0x0000000100127819 */ /* 0x000fe200000006ff */
[----:B------:R-:W-:Y:S01]  /*2620*/  IMAD.IADD R3, R72, 0x1, R5 ;  /* 0x0000000148037824 */ /* 0x000fe200078e0205 */
[----:B------:R-:W-:Y:S01]  /*2630*/  LEA.HI.X.SX32 R5, R5, R2, 0x1, P3 ;  /* 0x0000000205057211 */ /* 0x000fe200018f0eff */
[----:B------:R-:W-:Y:S01]  /*2640*/  IMAD.IADD R123, R25, 0x1, R123 ;  /* 0x00000001197b7824 */ /* 0x000fe200078e027b */
[----:B------:R-:W-:Y:S02]  /*2650*/  LEA R122, P0, R24, R22, 0x1 ;  /* 0x00000016187a7211 */ /* 0x000fe400078008ff */
[----:B------:R-:W-:Y:S02]  /*2660*/  IADD3 R127, P2, R4, R3, RZ ;  /* 0x00000003047f7210 */ /* 0x000fe40007f5e0ff */
[----:B------:R-:W-:Y:S02]  /*2670*/  SHF.L.U64.HI R0, R0, 0x1, R5 ;  /* 0x0000000100007819 */ /* 0x000fe40000010205 */
[----:B------:R-:W-:-:S02]  /*2680*/  IADD3 R58, P1, R14, R18, RZ ;  /* 0x000000120e3a7210 */ /* 0x000fc40007f3e0ff */
[----:B------:R-:W-:Y:S02]  /*2690*/  LEA.HI.X R123, R24, R23, R123, 0x1, P0 ;  /* 0x00000017187b7211 */ /* 0x000fe400000f0c7b */
[----:B------:R-:W-:Y:S01]  /*26a0*/  IADD3 R18, P0, R6, R18, RZ ;  /* 0x0000001206127210 */ /* 0x000fe20007f1e0ff */
[----:B------:R-:W-:Y:S01]  /*26b0*/  IMAD.SHL.U32 R126, R127, 0x2, RZ ;  /* 0x000000027f7e7824 */ /* 0x000fe200078e00ff */
[----:B------:R-:W-:Y:S01]  /*26c0*/  LEA.HI.X.SX32 R2, R3, R2, 0x1, P2 ;  /* 0x0000000203027211 */ /* 0x000fe200010f0eff */
[----:B------:R-:W-:Y:S01]  /*26d0*/  IMAD.X R59, R15, 0x1, R0, P1 ;  /* 0x000000010f3b7824 */ /* 0x000fe200008e0600 */
        /* <DEDUP_REMOVED lines=11> */
[----:B------:R-:W-:Y:S01]  /*2790*/  SHF.L.U32 R100, R182, 0x4, RZ ;  /* 0x00000004b6647819 */ /* 0x000fe200000006ff */
        /* <DEDUP_REMOVED lines=54> */
.L_x_1212:
[----:B------:R-:W-:Y:S01]  /*2b00*/  IMAD.SHL.U32 R15, R11, 0x40, RZ ;  /* 0x000000400b0f7824 */ /* 0x000fe200078e00ff */
[----:B------:R-:W-:Y:S01]  /*2b10*/  BSSY B0, `(.L_x_1119) ;  /* 0x0000017000007945 */ /* 0x000fe20003800000 */
[----:B-----5:R-:W-:Y:S02]  /*2b20*/  IMAD.MOV.U32 R121, RZ, RZ, R119 ;  /* 0x000000ffff797224 */ /* 0x020fe400078e0077 */
[----:B------:R-:W-:Y:S04]  /*2b30*/  VIADD R14, R15, 0xffffffc0 ;  /* 0xffffffc00f0e7836 */ /* 0x000fe80000000000 */
[--C-:B------:R-:W-:Y:S02]  /*2b40*/  IMAD.IADD R187, R69, 0x1, -R14.reuse ;  /* 0x0000000145bb7824 */ /* 0x100fe400078e0a0e */
[----:B------:R-:W-:Y:S03]  /*2b50*/  IMAD.IADD R185, R73, 0x1, -R14 ;  /* 0x0000000149b97824 */ /* 0x000fe600078e0a0e */
[CC--:B------:R-:W-:Y:S02]  /*2b60*/  ISETP.GE.AND P2, PT, R166.reuse, R187.reuse, PT ;  /* 0x000000bba600720c */ /* 0x0c0fe40003f46270 */
[C---:B------:R-:W-:Y:S02]  /*2b70*/  ISETP.GE.AND P0, PT, R79.reuse, R187, PT ;  /* 0x000000bb4f00720c */ /* 0x040fe40003f06270 */
[----:B------:R-:W-:Y:S02]  /*2b80*/  ISETP.GE.AND P2, PT, R166, R185, !P2 ;  /* 0x000000b9a600720c */ /* 0x000fe40005746270 */
[-C--:B------:R-:W-:Y:S02]  /*2b90*/  ISETP.GE.AND P4, PT, R78, R187.reuse, PT ;  /* 0x000000bb4e00720c */ /* 0x080fe40003f86270 */
        /* <DEDUP_REMOVED lines=14> */
.L_x_1120:
[----:B------:R-:W-:Y:S05]  /*2c80*/  BSYNC B0 ;  /* 0x0000000000007941 */ /* 0x000fea0003800000 */
.L_x_1119:
[----:B------:R-:W-:Y:S04]  /*2c90*/  BSSY B0, `(.L_x_1121) ;  /* 0x000000f000007945 */ /* 0x000fe80003800000 */
[----:B------:R-:W-:Y:S05]  /*2ca0*/  @!P0 BRA `(.L_x_1122) ;  /* 0x0000000000348947 */ /* 0x000fea0003800000 */
[----:B------:R-:W-:Y:S02]  /*2cb0*/  ISETP.NE.AND P1, PT, R152, RZ, PT ;  /* 0x000000ff9800720c */ /* 0x000fe40003f25270 */
[----:B------:R-:W-:Y:S02]  /*2cc0*/  IADD3 R28, P0, R120, R115, RZ ;  /* 0x00000073781c7210 */ /* 0x000fe40007f1e0ff */
[C---:B------:R-:W-:Y:S03]  /*2cd0*/  LEA R2, P5, R206.reuse, R130, 0x1 ;  /* 0x00000082ce027211 */ /* 0x040fe600078a08ff */
        /* <DEDUP_REMOVED lines=10> */
.L_x_1122:
[----:B------:R-:W-:Y:S05]  /*2d80*/  BSYNC B0 ;  /* 0x0000000000007941 */ /* 0x000fea0003800000 */
.L_x_1121:
        /* <DEDUP_REMOVED lines=15> */
.L_x_1124:
[----:B------:R-:W-:Y:S05]  /*2e80*/  BSYNC B0 ;  /* 0x0000000000007941 */ /* 0x000fea0003800000 */
.L_x_1123:
        /* <DEDUP_REMOVED lines=15> */
.L_x_1126:
[----:B------:R-:W-:Y:S05]  /*2f80*/  BSYNC B0 ;  /* 0x0000000000007941 */ /* 0x000fea0003800000 */
.L_x_1125:
        /* <DEDUP_REMOVED lines=66> */
.L_x_1133:
[----:B------:R-:W-:Y:S05]  /*33b0*/  BSYNC B0 ;  /* 0x0000000000007941 */ /* 0x000fea0003800000 */
.L_x_1132:
        /* <DEDUP_REMOVED lines=48> */
.L_x_1135:
[----:B------:R-:W-:Y:S05]  /*36c0*/  BSYNC B0 ;  /* 0x0000000000007941 */ /* 0x000fea0003800000 */
.L_x_1134:
        /* <DEDUP_REMOVED lines=47> */
.L_x_1131:
[----:B------:R-:W-:Y:S05]  /*39c0*/  BSYNC B1 ;  /* 0x0000000000017941 */ /* 0x000fea0003800000 */
.L_x_1130:
        /* <DEDUP_REMOVED lines=65> */
.L_x_1139:
[----:B------:R-:W-:Y:S05]  /*3de0*/  BSYNC B0 ;  /* 0x0000000000007941 */ /* 0x000fea0003800000 */
.L_x_1138:
        /* <DEDUP_REMOVED lines=51> */
.L_x_1141:
[----:B------:R-:W-:Y:S05]  /*4120*/  BSYNC B0 ;  /* 0x0000000000007941 */ /* 0x000fea0003800000 */
.L_x_1140:
        /* <DEDUP_REMOVED lines=50> */
.L_x_1137:
[----:B------:R-:W-:Y:S05]  /*4450*/  BSYNC B1 ;  /* 0x0000000000017941 */ /* 0x000fea0003800000 */
.L_x_1136:
        /* <DEDUP_REMOVED lines=65> */
.L_x_1145:
[----:B------:R-:W-:Y:S05]  /*4870*/  BSYNC B0 ;  /* 0x0000000000007941 */ /* 0x000fea0003800000 */
.L_x_1144:
        /* <DEDUP_REMOVED lines=51> */
.L_x_1147:
[----:B------:R-:W-:Y:S05]  /*4bb0*/  BSYNC B0 ;  /* 0x0000000000007941 */ /* 0x000fea0003800000 */
.L_x_1146:
        /* <DEDUP_REMOVED lines=50> */
.L_x_1143:
[----:B------:R-:W-:Y:S05]  /*4ee0*/  BSYNC B1 ;  /* 0x0000000000017941 */ /* 0x000fea0003800000 */
.L_x_1142:
        /* <DEDUP_REMOVED lines=67> */
.L_x_1151:
[----:B------:R-:W-:Y:S05]  /*5320*/  BSYNC B0 ;  /* 0x0000000000007941 */ /* 0x000fea0003800000 */
.L_x_1150:
        /* <DEDUP_REMOVED lines=51> */
.L_x_1153:
[----:B------:R-:W-:Y:S05]  /*5660*/  BSYNC B0 ;  /* 0x0000000000007941 */ /* 0x000fea0003800000 */
.L_x_1152:
        /* <DEDUP_REMOVED lines=50> */
.L_x_1149:
[----:B------:R-:W-:Y:S05]  /*5990*/  BSYNC B1 ;  /* 0x0000000000017941 */ /* 0x000fea0003800000 */
.L_x_1148:
[----:B------:R-:W2:Y:S02]  /*59a0*/  LD.E R3, desc[UR6][R16.64+0xd0] ;  /* 0x0000d00610037980 */ /* 0x000ea4000c101900 */
[----:B--2---:R-:W-:Y:S05]  /*59b0*/  IMAD.U32 R3, R3, -0x20, RZ ;  /* 0xffffffe003037824 */ /* 0x004fea00078e00ff */
[C---:B------:R-:W-:Y:S02]  /*59c0*/  LEA R18, P1, R3.reuse, R18, 0x1 ;  /* 0x0000001203127211 */ /* 0x040fe400078208ff */
[C---:B------:R-:W-:Y:S02]  /*59d0*/  LEA R58, P0, R3.reuse, R58, 0x1 ;  /* 0x0000003a033a7211 */ /* 0x040fe400078008ff */
[C---:B------:R-:W-:Y:S02]  /*59e0*/  LEA.HI.X.SX32 R19, R3.reuse, R19, 0x1, P1 ;  /* 0x0000001303137211 */ /* 0x040fe400008f0eff */
[----:B------:R-:W-:Y:S01]  /*59f0*/  LEA.HI.X.SX32 R59, R3, R59, 0x1, P0 ;  /* 0x0000003b033b7211 */ /* 0x000fe200000f0eff */
[----:B------:R-:W-:Y:S05]  /*5a00*/  BRA `(.L_x_1154) ;  /* 0x0000004c00a87947 */ /* 0x000fea0003800000 */
.L_x_1129:
        /* <DEDUP_REMOVED lines=89> */
.L_x_1160:
[----:B------:R-:W-:Y:S05]  /*5fa0*/  BSYNC B0 ;  /* 0x0000000000007941 */ /* 0x000fea0003800000 */
.L_x_1159:
[----:B-----5:R2:W-:Y:S02]  /*5fb0*/  ST.E.128 desc[UR6][R128.64], R48 ;  /* 0x0000003080007985 */ /* 0x0205e4000c101d06 */
.L_x_1158:
[----:B------:R-:W-:Y:S05]  /*5fc0*/  BSYNC B1 ;  /* 0x0000000000017941 */ /* 0x000fea0003800000 */
.L_x_1157:
        /* <DEDUP_REMOVED lines=87> */
.L_x_1164:
[----:B------:R-:W-:Y:S05]  /*6540*/  BSYNC B0 ;  /* 0x0000000000007941 */ /* 0x000fea0003800000 */
.L_x_1163:
[----:B-----5:R3:W-:Y:S02]  /*6550*/  ST.E.128 desc[UR6][R128.64+0x80], R48 ;  /* 0x0000803080007985 */ /* 0x0207e4000c101d06 */
.L_x_1162:
[----:B------:R-:W-:Y:S05]  /*6560*/  BSYNC B1 ;  /* 0x0000000000017941 */ /* 0x000fea0003800000 */
.L_x_1161:
        /* <DEDUP_REMOVED lines=86> */
.L_x_1166:
[----:B------:R-:W-:Y:S05]  /*6ad0*/  BSYNC B0 ;  /* 0x0000000000007941 */ /* 0x000fea0003800000 */
.L_x_1165:
[----:B-----5:R4:W-:Y:S02]  /*6ae0*/  ST.E.128 desc[UR6][R128.64+0x100], R48 ;  /* 0x0001003080007985 */ /* 0x0209e4000c101d06 */
.L_x_1156:
[----:B------:R-:W-:Y:S05]  /*6af0*/  BSYNC B2 ;  /* 0x0000000000027941 */ /* 0x000fea0003800000 */
.L_x_1155:
        /* <DEDUP_REMOVED lines=34> */
[----:B------:R-:W-:Y:S02]  /*6d20*/  LEA.HI.X.SX32 R23, R186, R191, 0x1, P0 ;  /* 0x000000bfba177211 */ /* 0x000fe400000f0eff */
[----:B------:R-:W-:Y:S02]  /*6d30*/  LEA.HI.X.SX32 R184, R184, R141, 0x1, P2 ;  /* 0x0000008db8b87211 */ /* 0x000fe400010f0eff */
[C---:B--2---:R-:W-:Y:S01]  /*6d40*/  LEA R190, P0, R189.reuse, R124, 0x1 ;  /* 0x0000007cbdbe7211 */ /* 0x044fe200078008ff */
[----:B------:R-:W2:Y:S03]  /*6d50*/  LD.E.128 R24, desc[UR6][R22.64] ;  /* 0x0000000616187980 */ /* 0x000ea6000c101d00 */
[----:B------:R-:W-:Y:S01]  /*6d60*/  LEA.HI.X R191, R189, R125, R184, 0x1, P0 ;  /* 0x0000007dbdbf7211 */ /* 0x000fe200000f0cb8 */
[----:B------:R-:W-:Y:S01]  /*6d70*/  IMAD.MOV.U32 R184, RZ, RZ, RZ ;  /* 0x000000ffffb87224 */ /* 0x000fe200078e00ff */
[----:B------:R-:W-:Y:S04]  /*6d80*/  @P1 IADD3 R184, -R53, RZ, RZ ;  /* 0x000000ff35b81210 */ /* 0x000fe80007ffe1ff */
[----:B------:R-:W-:Y:S01]  /*6d90*/  IADD3 R53, P0, R153, R184, RZ ;  /* 0x000000b899357210 */ /* 0x000fe20007f1e0ff */
[----:B------:R-:W3:Y:S03]  /*6da0*/  LD.E.128 R188, desc[UR6][R190.64] ;  /* 0x00000006bebc7980 */ /* 0x000ee6000c101d00 */
        /* <DEDUP_REMOVED lines=25> */
[----:B------:R-:W-:Y:S01]  /*6f40*/  @!P1 FADD.FTZ R33, -R33, -RZ ;  /* 0x800000ff21219221 */ /* 0x000fe20000010100 */
[C---:B----4-:R-:W-:Y:S01]  /*6f50*/  LOP3.LUT R38, R60.reuse, 0xffff0000, RZ, 0xc0, !PT ;  /* 0xffff00003c267812 */ /* 0x050fe200078ec0ff */
        /* <DEDUP_REMOVED lines=29> */
.L_x_1172:
[----:B------:R-:W-:Y:S05]  /*7130*/  BSYNC B0 ;  /* 0x0000000000007941 */ /* 0x000fea0003800000 */
.L_x_1171:
[----:B-----5:R3:W-:Y:S02]  /*7140*/  ST.E.128 desc[UR6][R192.64], R48 ;  /* 0x00000030c0007985 */ /* 0x0207e4000c101d06 */
.L_x_1170:
[----:B------:R-:W-:Y:S05]  /*7150*/  BSYNC B1 ;  /* 0x0000000000017941 */ /* 0x000fea0003800000 */
.L_x_1169:
        /* <DEDUP_REMOVED lines=27> */
[----:B------:R-:W-:Y:S02]  /*7310*/  LEA R22, P0, R186, R190, 0x1 ;  /* 0x000000beba167211 */ /* 0x000fe400078008ff */
        /* <DEDUP_REMOVED lines=66> */
.L_x_1176:
[----:B------:R-:W-:Y:S05]  /*7740*/  BSYNC B0 ;  /* 0x0000000000007941 */ /* 0x000fea0003800000 */
.L_x_1175:
[----:B-----5:R3:W-:Y:S02]  /*7750*/  ST.E.128 desc[UR6][R192.64], R48 ;  /* 0x00000030c0007985 */ /* 0x0207e4000c101d06 */
.L_x_1174:
[----:B------:R-:W-:Y:S05]  /*7760*/  BSYNC B1 ;  /* 0x0000000000017941 */ /* 0x000fea0003800000 */
.L_x_1173:
        /* <DEDUP_REMOVED lines=93> */
.L_x_1178:
[----:B------:R-:W-:Y:S05]  /*7d40*/  BSYNC B0 ;  /* 0x0000000000007941 */ /* 0x000fea0003800000 */
.L_x_1177:
[----:B-----5:R3:W-:Y:S02]  /*7d50*/  ST.E.128 desc[UR6][R192.64], R48 ;  /* 0x00000030c0007985 */ /* 0x0207e4000c101d06 */
.L_x_1168:
[----:B------:R-:W-:Y:S05]  /*7d60*/  BSYNC B2 ;  /* 0x0000000000027941 */ /* 0x000fea0003800000 */
.L_x_1167:
        /* <DEDUP_REMOVED lines=99> */
.L_x_1184:
[----:B------:R-:W-:Y:S05]  /*83a0*/  BSYNC B0 ;  /* 0x0000000000007941 */ /* 0x000fea0003800000 */
.L_x_1183:
[----:B-----5:R3:W-:Y:S02]  /*83b0*/  ST.E.128 desc[UR6][R192.64], R48 ;  /* 0x00000030c0007985 */ /* 0x0207e4000c101d06 */
.L_x_1182:
[----:B------:R-:W-:Y:S05]  /*83c0*/  BSYNC B1 ;  /* 0x0000000000017941 */ /* 0x000fea0003800000 */
.L_x_1181:
        /* <DEDUP_REMOVED lines=94> */
.L_x_1188:
[----:B------:R-:W-:Y:S05]  /*89b0*/  BSYNC B0 ;  /* 0x0000000000007941 */ /* 0x000fea0003800000 */
.L_x_1187:
[----:B-----5:R3:W-:Y:S02]  /*89c0*/  ST.E.128 desc[UR6][R192.64], R48 ;  /* 0x00000030c0007985 */ /* 0x0207e4000c101d06 */
.L_x_1186:
[----:B------:R-:W-:Y:S05]  /*89d0*/  BSYNC B1 ;  /* 0x0000000000017941 */ /* 0x000fea0003800000 */
.L_x_1185:
        /* <DEDUP_REMOVED lines=93> */
.L_x_1190:
[----:B------:R-:W-:Y:S05]  /*8fb0*/  BSYNC B0 ;  /* 0x0000000000007941 */ /* 0x000fea0003800000 */
.L_x_1189:
[----:B-----5:R3:W-:Y:S02]  /*8fc0*/  ST.E.128 desc[UR6][R192.64], R48 ;  /* 0x00000030c0007985 */ /* 0x0207e4000c101d06 */
.L_x_1180:
[----:B------:R-:W-:Y:S05]  /*8fd0*/  BSYNC B2 ;  /* 0x0000000000027941 */ /* 0x000fea0003800000 */
.L_x_1179:
        /* <DEDUP_REMOVED lines=101> */
.L_x_1196:
[----:B------:R-:W-:Y:S05]  /*9630*/  BSYNC B0 ;  /* 0x0000000000007941 */ /* 0x000fea0003800000 */
.L_x_1195:
[----:B-----5:R3:W-:Y:S02]  /*9640*/  ST.E.128 desc[UR6][R188.64], R48 ;  /* 0x00000030bc007985 */ /* 0x0207e4000c101d06 */
.L_x_1194:
[----:B------:R-:W-:Y:S05]  /*9650*/  BSYNC B1 ;  /* 0x0000000000017941 */ /* 0x000fea0003800000 */
.L_x_1193:
        /* <DEDUP_REMOVED lines=94> */
.L_x_1200:
[----:B------:R-:W-:Y:S05]  /*9c40*/  BSYNC B0 ;  /* 0x0000000000007941 */ /* 0x000fea0003800000 */
.L_x_1199:
[----:B-----5:R3:W-:Y:S02]  /*9c50*/  ST.E.128 desc[UR6][R188.64], R48 ;  /* 0x00000030bc007985 */ /* 0x0207e4000c101d06 */
.L_x_1198:
[----:B------:R-:W-:Y:S05]  /*9c60*/  BSYNC B1 ;  /* 0x0000000000017941 */ /* 0x000fea0003800000 */
.L_x_1197:
        /* <DEDUP_REMOVED lines=93> */
.L_x_1202:
[----:B------:R-:W-:Y:S05]  /*a240*/  BSYNC B0 ;  /* 0x0000000000007941 */ /* 0x000fea0003800000 */
.L_x_1201:
[----:B-----5:R3:W-:Y:S02]  /*a250*/  ST.E.128 desc[UR6][R188.64], R48 ;  /* 0x00000030bc007985 */ /* 0x0207e4000c101d06 */
.L_x_1192:
[----:B------:R-:W-:Y:S05]  /*a260*/  BSYNC B2 ;  /* 0x0000000000027941 */ /* 0x000fea0003800000 */
.L_x_1191:
[----:B------:R-:W4:Y:S02]  /*a270*/  LD.E R3, desc[UR6][R16.64+0xd0] ;  /* 0x0000d00610037980 */ /* 0x000f24000c101900 */
[----:B----4-:R-:W-:Y:S05]  /*a280*/  IMAD.U32 R3, R3, -0x20, RZ ;  /* 0xffffffe003037824 */ /* 0x010fea00078e00ff */
[C---:B------:R-:W-:Y:S02]  /*a290*/  LEA R126, P1, R3.reuse, R126, 0x1 ;  /* 0x0000007e037e7211 */ /* 0x040fe400078208ff */
[C---:B------:R-:W-:Y:S02]  /*a2a0*/  LEA R124, P0, R3.reuse, R124, 0x1 ;  /* 0x0000007c037c7211 */ /* 0x040fe400078008ff */
[C---:B------:R-:W-:Y:S02]  /*a2b0*/  LEA.HI.X.SX32 R127, R3.reuse, R127, 0x1, P1 ;  /* 0x0000007f037f7211 */ /* 0x040fe400008f0eff */
[----:B------:R-:W-:Y:S01]  /*a2c0*/  LEA.HI.X.SX32 R125, R3, R125, 0x1, P0 ;  /* 0x0000007d037d7211 */ /* 0x000fe200000f0eff */
[----:B------:R-:W-:Y:S05]  /*a2d0*/  BRA `(.L_x_1154) ;  /* 0x0000000400747947 */ /* 0x000fea0003800000 */
.L_x_1128:
[CC--:B------:R-:W-:Y:S01]  /*a2e0*/  ISETP.GE.AND P3, PT, R79.reuse, R187.reuse, PT ;  /* 0x000000bb4f00720c */ /* 0x0c0fe20003f66270 */
[----:B------:R-:W-:Y:S01]  /*a2f0*/  BSSY B0, `(.L_x_1203) ;  /* 0x0000011000007945 */ /* 0x000fe20003800000 */
[-C--:B------:R-:W-:Y:S02]  /*a300*/  ISETP.GE.AND P1, PT, R78, R187.reuse, PT ;  /* 0x000000bb4e00720c */ /* 0x080fe40003f26270 */
        /* <DEDUP_REMOVED lines=15> */
.L_x_1204:
[----:B------:R-:W-:Y:S05]  /*a400*/  BSYNC B0 ;  /* 0x0000000000007941 */ /* 0x000fea0003800000 */
.L_x_1203:
[----:B------:R-:W-:Y:S04]  /*a410*/  BSSY B0, `(.L_x_1205) ;  /* 0x0000018000007945 */ /* 0x000fe80003800000 */
[----:B------:R-:W-:Y:S05]  /*a420*/  @!P3 BRA `(.L_x_1206) ;  /* 0x000000000058b947 */ /* 0x000fea0003800000 */
[----:B------:R-:W-:Y:S02]  /*a430*/  ISETP.NE.AND P4, PT, R152, RZ, PT ;  /* 0x000000ff9800720c */ /* 0x000fe40003f85270 */
[----:B------:R-:W-:Y:S11]  /*a440*/  ISETP.NE.AND P5, PT, R151, RZ, PT ;  /* 0x000000ff9700720c */ /* 0x000ff60003fa5270 */
[----:B-1----:R-:W-:Y:S02]  /*a450*/  @P4 LEA R4, P2, R100, R122, 0x1 ;  /* 0x0000007a64044211 */ /* 0x002fe400078408ff */
[----:B------:R-:W-:Y:S02]  /*a460*/  @P4 LEA R32, P3, R208, R128, 0x1 ;  /* 0x00000080d0204211 */ /* 0x000fe400078608ff */
        /* <DEDUP_REMOVED lines=18> */
.L_x_1206:
[----:B------:R-:W-:Y:S05]  /*a590*/  BSYNC B0 ;  /* 0x0000000000007941 */ /* 0x000fea0003800000 */
.L_x_1205:
        /* <DEDUP_REMOVED lines=24> */
.L_x_1208:
[----:B------:R-:W-:Y:S05]  /*a720*/  BSYNC B0 ;  /* 0x0000000000007941 */ /* 0x000fea0003800000 */
.L_x_1207:
        /* <DEDUP_REMOVED lines=24> */
.L_x_1154:
[----:B------:R-:W-:Y:S05]  /*a8b0*/  BSYNC B3 ;  /* 0x0000000000037941 */ /* 0x000fea0003800000 */
.L_x_1127:
        /* <DEDUP_REMOVED lines=89> */
.L_x_1210:
        /* <DEDUP_REMOVED lines=8> */
.L_x_1211:
[----:B------:R-:W-:Y:S05]  /*aed0*/  BSYNC B0 ;  /* 0x0000000000007941 */ /* 0x000fea0003800000 */
.L_x_1209:
[----:B------:R-:W-:Y:S04]  /*aee0*/  IADD3 R11, R11, -0x1, RZ ;  /* 0xffffffff0b0b7810 */ /* 0x000fe80007ffe0ff */
[----:B------:R-:W-:Y:S11]  /*aef0*/  ISETP.GT.AND P0, PT, R11, R98, PT ;  /* 0x000000620b00720c */ /* 0x000ff60003f04270 */
[----:B------:R-:W-:Y:S02]  /*af00*/  @!UPT UIADD3 URZ, URZ, URZ, URZ ;  /* 0x0000003f3f3ff290 */ /* 0x000fe4000fffe03f */
[----:B------:R-:W-:Y:S05]  /*af10*/  @P0 BRA `(.L_x_1212) ;  /* 0xffffff7800f80947 */ /* 0x000fea000383ffff */
.L_x_1118:
        /* <DEDUP_REMOVED lines=40> */
[C---:B-1----:R-:W-:Y:S02]  /*b1a0*/  LEA R18, P1, R172.reuse, R176, 0x1 ;  /* 0x000000b0ac127211 */ /* 0x042fe400078208ff */
[----:B------:R-:W-:Y:S02]  /*b1b0*/  ISETP.GT.AND P0, PT, R57, -0x8, !P0 ;  /* 0xfffffff83900780c */ /* 0x000fe40004704270 */
[----:B------:R-:W-:Y:S01]  /*b1c0*/  LEA.HI.X R19, R172, R177, R3, 0x1, P1 ;  /* 0x000000b1ac137211 */ /* 0x000fe200008f0c03 */
[----:B--2---:R-:W-:Y:S01]  /*b1d0*/  IMAD.IADD R73, R73, 0x1, R0 ;  /* 0x0000000149497824 */ /* 0x004fe200078e0200 */
[----:B------:R-:W-:-:S04]  /*b1e0*/  LEA.HI R0, R7, R7, RZ, 0x1 ;  /* 0x0000000707007211 */ /* 0x000fc800078f08ff */
[----:B------:R-:W-:-:S05]  /*b1f0*/  SHF.R.S32.HI R0, RZ, 0x1, R0 ;  /* 0x00000001ff007819 */ /* 0x000fca0000011400 */
[----:B------:R-:W-:-:S05]  /*b200*/  IMAD R73, R0, R73, RZ ;  /* 0x0000004900497224 */ /* 0x000fca00078e02ff */
[----:B------:R-:W-:Y:S02]  /*b210*/  SHF.R.S32.HI R5, RZ, 0x1f, R73 ;  /* 0x0000001fff057819 */ /* 0x000fe40000011449 */
[-C--:B------:R-:W-:Y:S02]  /*b220*/  IADD3 R2, P2, R12, R73.reuse, RZ ;  /* 0x000000490c027210 */ /* 0x080fe40007f5e0ff */
[----:B------:R-:W-:-:S03]  /*b230*/  IADD3 R4, P3, R72, R73, RZ ;  /* 0x0000004948047210 */ /* 0x000fc60007f7e0ff */
[----:B------:R-:W-:Y:S01]  /*b240*/  IMAD.X R3, R13, 0x1, R5, P2 ;  /* 0x000000010d037824 */ /* 0x000fe200010e0605 */
[----:B------:R-:W-:Y:S01]  /*b250*/  LEA.HI.X.SX32 R21, R72, R5, 0x1, P3 ;  /* 0x0000000548157211 */ /* 0x000fe200018f0eff */
[----:B------:R-:W-:Y:S01]  /*b260*/  IMAD.MOV.U32 R5, RZ, RZ, R0 ;  /* 0x000000ffff057224 */ /* 0x000fe200078e0000 */
        /* <DEDUP_REMOVED lines=55> */
.L_x_1221:
[----:B------:R-:W-:Y:S05]  /*b5e0*/  BSYNC B0 ;  /* 0x0000000000007941 */ /* 0x000fea0003800000 */
.L_x_1220:
[----:B-----5:R3:W-:Y:S02]  /*b5f0*/  STS.128 [R217], R20 ;  /* 0x00000014d9007388 */ /* 0x0207e40000000c00 */
.L_x_1219:
[----:B------:R-:W-:Y:S05]  /*b600*/  BSYNC B1 ;  /* 0x0000000000017941 */ /* 0x000fea0003800000 */
.L_x_1218:
        /* <DEDUP_REMOVED lines=46> */
.L_x_1225:
[----:B------:R-:W-:Y:S05]  /*b8f0*/  BSYNC B0 ;  /* 0x0000000000007941 */ /* 0x000fea0003800000 */
.L_x_1224:
[----:B-----5:R1:W-:Y:S02]  /*b900*/  STS.128 [R217+0x2000], R20 ;  /* 0x00200014d9007388 */ /* 0x0203e40000000c00 */
.L_x_1223:
[----:B------:R-:W-:Y:S05]  /*b910*/  BSYNC B1 ;  /* 0x0000000000017941 */ /* 0x000fea0003800000 */
.L_x_1222:
        /* <DEDUP_REMOVED lines=45> */
.L_x_1227:
[----:B------:R-:W-:Y:S05]  /*bbf0*/  BSYNC B0 ;  /* 0x0000000000007941 */ /* 0x000fea0003800000 */
.L_x_1226:
[----:B-----5:R3:W-:Y:S02]  /*bc00*/  STS.128 [R217+0x4000], R20 ;  /* 0x00400014d9007388 */ /* 0x0207e40000000c00 */
.L_x_1217:
[----:B------:R-:W-:Y:S05]  /*bc10*/  BSYNC B2 ;  /* 0x0000000000027941 */ /* 0x000fea0003800000 */
.L_x_1216:
        /* <DEDUP_REMOVED lines=51> */
.L_x_1233:
[----:B------:R-:W-:Y:S05]  /*bf50*/  BSYNC B0 ;  /* 0x0000000000007941 */ /* 0x000fea0003800000 */
.L_x_1232:
[----:B-----5:R3:W-:Y:S02]  /*bf60*/  STS.128 [R217+0x800], R20 ;  /* 0x00080014d9007388 */ /* 0x0207e40000000c00 */
.L_x_1231:
[----:B------:R-:W-:Y:S05]  /*bf70*/  BSYNC B1 ;  /* 0x0000000000017941 */ /* 0x000fea0003800000 */
.L_x_1230:
        /* <DEDUP_REMOVED lines=46> */
.L_x_1237:
[----:B------:R-:W-:Y:S05]  /*c260*/  BSYNC B0 ;  /* 0x0000000000007941 */ /* 0x000fea0003800000 */
.L_x_1236:
[----:B-----5:R3:W-:Y:S02]  /*c270*/  STS.128 [R217+0x2800], R20 ;  /* 0x00280014d9007388 */ /* 0x0207e40000000c00 */
.L_x_1235:
[----:B------:R-:W-:Y:S05]  /*c280*/  BSYNC B1 ;  /* 0x0000000000017941 */ /* 0x000fea0003800000 */
.L_x_1234:
        /* <DEDUP_REMOVED lines=45> */
.L_x_1239:
[----:B------:R-:W-:Y:S05]  /*c560*/  BSYNC B0 ;  /* 0x0000000000007941 */ /* 0x000fea0003800000 */
.L_x_1238:
[----:B-----5:R1:W-:Y:S02]  /*c570*/  STS.128 [R217+0x4800], R40 ;  /* 0x00480028d9007388 */ /* 0x0203e40000000c00 */
.L_x_1229:
[----:B------:R-:W-:Y:S05]  /*c580*/  BSYNC B2 ;  /* 0x0000000000027941 */ /* 0x000fea0003800000 */
.L_x_1228:
        /* <DEDUP_REMOVED lines=51> */
.L_x_1245:
[----:B------:R-:W-:Y:S05]  /*c8c0*/  BSYNC B0 ;  /* 0x0000000000007941 */ /* 0x000fea0003800000 */
.L_x_1244:
[----:B-----5:R3:W-:Y:S02]  /*c8d0*/  STS.128 [R217+0x1000], R20 ;  /* 0x00100014d9007388 */ /* 0x0207e40000000c00 */
.L_x_1243:
[----:B------:R-:W-:Y:S05]  /*c8e0*/  BSYNC B1 ;  /* 0x0000000000017941 */ /* 0x000fea0003800000 */
.L_x_1242:
        /* <DEDUP_REMOVED lines=46> */
.L_x_1249:
[----:B------:R-:W-:Y:S05]  /*cbd0*/  BSYNC B0 ;  /* 0x0000000000007941 */ /* 0x000fea0003800000 */
.L_x_1248:
[----:B-----5:R3:W-:Y:S02]  /*cbe0*/  STS.128 [R217+0x3000], R20 ;  /* 0x00300014d9007388 */ /* 0x0207e40000000c00 */
.L_x_1247:
[----:B------:R-:W-:Y:S05]  /*cbf0*/  BSYNC B1 ;  /* 0x0000000000017941 */ /* 0x000fea0003800000 */
.L_x_1246:
        /* <DEDUP_REMOVED lines=45> */
.L_x_1251:
[----:B------:R-:W-:Y:S05]  /*ced0*/  BSYNC B0 ;  /* 0x0000000000007941 */ /* 0x000fea0003800000 */
.L_x_1250:
[----:B-----5:R1:W-:Y:S02]  /*cee0*/  STS.128 [R217+0x5000], R36 ;  /* 0x00500024d9007388 */ /* 0x0203e40000000c00 */
.L_x_1241:
[----:B------:R-:W-:Y:S05]  /*cef0*/  BSYNC B2 ;  /* 0x0000000000027941 */ /* 0x000fea0003800000 */
.L_x_1240:
        /* <DEDUP_REMOVED lines=14> */
[----:B-----5:R-:W-:Y:S01]  /*cfe0*/  SHF.L.U32 R12, R21, 0x10, RZ ;  /* 0x00000010150c7819 */ /* 0x020fe200000006ff */
[----:B------:R-:W-:Y:S01]  /*cff0*/  IMAD.U32 R31, R23, 0x10000, RZ ;  /* 0x00010000171f7824 */ /* 0x000fe200078e00ff */
[----:B------:R-:W-:Y:S02]  /*d000*/  LOP3.LUT R0, R21, 0xffff0000, RZ, 0xc0, !PT ;  /* 0xffff000015007812 */ /* 0x000fe400078ec0ff */
[----:B------:R-:W-:Y:S02]  /*d010*/  LOP3.LUT R29, R23, 0xffff0000, RZ, 0xc0, !PT ;  /* 0xffff0000171d7812 */ /* 0x000fe400078ec0ff */
[----:B------:R-:W-:-:S02]  /*d020*/  SHF.L.U32 R13, R20, 0x10, RZ ;  /* 0x00000010140d7819 */ /* 0x000fc400000006ff */
[----:B------:R-:W-:Y:S02]  /*d030*/  LOP3.LUT R30, R20, 0xffff0000, RZ, 0xc0, !PT ;  /* 0xffff0000141e7812 */ /* 0x000fe400078ec0ff */
[C---:B------:R-:W-:Y:S02]  /*d040*/  SHF.L.U32 R28, R22.reuse, 0x10, RZ ;  /* 0x00000010161c7819 */ /* 0x040fe400000006ff */
[----:B------:R-:W-:Y:S02]  /*d050*/  LOP3.LUT R33, R22, 0xffff0000, RZ, 0xc0, !PT ;  /* 0xffff000016217812 */ /* 0x000fe400078ec0ff */
[C---:B---3--:R-:W-:Y:S01]  /*d060*/  LOP3.LUT R21, R2.reuse, 0xffff0000, RZ, 0xc0, !PT ;  /* 0xffff000002157812 */ /* 0x048fe200078ec0ff */
[----:B------:R-:W-:Y:S01]  /*d070*/  IMAD.U32 R2, R2, 0x10000, RZ ;  /* 0x0001000002027824 */ /* 0x000fe200078e00ff */
        /* <DEDUP_REMOVED lines=12> */
[----:B------:R-:W-:Y:S01]  /*d140*/  FFMA.FTZ R22, R31, R20, -R22 ;  /* 0x000000141f167223 */ /* 0x000fe20000010816 */
[C---:B------:R-:W-:Y:S01]  /*d150*/  FMUL.FTZ R23, R30.reuse, R4 ;  /* 0x000000041e177220 */ /* 0x040fe20000410000 */
[----:B------:R-:W-:Y:S01]  /*d160*/  FMUL.FTZ R21, R33, R3 ;  /* 0x0000000321157220 */ /* 0x000fe20000410000 */
[----:B------:R-:W-:Y:S01]  /*d170*/  FFMA.FTZ R31, R31, R14, R12 ;  /* 0x0000000e1f1f7223 */ /* 0x000fe2000001000c */
[-C--:B------:R-:W-:Y:S01]  /*d180*/  FMUL.FTZ R12, R30, R2.reuse ;  /* 0x000000021e0c7220 */ /* 0x080fe20000410000 */
[-C--:B------:R-:W-:Y:S01]  /*d190*/  FMUL.FTZ R14, R33, R5.reuse ;  /* 0x00000005210e7220 */ /* 0x080fe20000410000 */
[C---:B------:R-:W-:Y:S01]  /*d1a0*/  FFMA.FTZ R23, R13.reuse, R2, R23 ;  /* 0x000000020d177223 */ /* 0x040fe20000010017 */
[C---:B------:R-:W-:Y:S01]  /*d1b0*/  FFMA.FTZ R21, R28.reuse, R5, -R21 ;  /* 0x000000051c157223 */ /* 0x040fe20000010815 */
[----:B------:R-:W-:Y:S01]  /*d1c0*/  FFMA.FTZ R12, R13, R4, -R12 ;  /* 0x000000040d0c7223 */ /* 0x000fe2000001080c */
[----:B------:R-:W-:Y:S01]  /*d1d0*/  FFMA.FTZ R14, R28, R3, R14 ;  /* 0x000000031c0e7223 */ /* 0x000fe2000001000e */
[----:B------:R-:W-:-:S02]  /*d1e0*/  F2FP.BF16.F32.PACK_AB R0, R0, R15 ;  /* 0x0000000f0000723e */ /* 0x000fc400000010ff */
[----:B------:R-:W-:Y:S02]  /*d1f0*/  F2FP.BF16.F32.PACK_AB R31, R31, R22 ;  /* 0x000000161f1f723e */ /* 0x000fe400000010ff */
[----:B------:R-:W-:Y:S02]  /*d200*/  F2FP.BF16.F32.PACK_AB R20, R23, R12 ;  /* 0x0000000c1714723e */ /* 0x000fe400000010ff */
[----:B------:R-:W-:Y:S02]  /*d210*/  F2FP.BF16.F32.PACK_AB R22, R14, R21 ;  /* 0x000000150e16723e */ /* 0x000fe400000010ff */
[----:B------:R-:W-:Y:S02]  /*d220*/  MOV R21, R0 ;  /* 0x0000000000157202 */ /* 0x000fe40000000f00 */
[----:B------:R-:W-:Y:S02]  /*d230*/  MOV R23, R31 ;  /* 0x0000001f00177202 */ /* 0x000fe40000000f00 */
.L_x_1256:
[----:B------:R-:W-:Y:S05]  /*d240*/  BSYNC B0 ;  /* 0x0000000000007941 */ /* 0x000fea0003800000 */
.L_x_1255:
[----:B-----5:R3:W-:Y:S02]  /*d250*/  STS.128 [R217+0x1800], R20 ;  /* 0x00180014d9007388 */ /* 0x0207e40000000c00 */
.L_x_1254:
[----:B------:R-:W-:Y:S05]  /*d260*/  BSYNC B1 ;  /* 0x0000000000017941 */ /* 0x000fea0003800000 */
.L_x_1253:
        /* <DEDUP_REMOVED lines=11> */
[----:B-1-3--:R-:W-:Y:S01]  /*d320*/  IMAD.U32 R22, R14, 0x10000, RZ ;  /* 0x000100000e167824 */ /* 0x00afe200078e00ff */
[----:B------:R-:W-:Y:S02]  /*d330*/  SHF.L.U32 R10, R13, 0x10, RZ ;  /* 0x000000100d0a7819 */ /* 0x000fe400000006ff */
        /* <DEDUP_REMOVED lines=33> */
.L_x_1260:
[----:B------:R-:W-:Y:S05]  /*d550*/  BSYNC B0 ;  /* 0x0000000000007941 */ /* 0x000fea0003800000 */
.L_x_1259:
[----:B-----5:R1:W-:Y:S02]  /*d560*/  STS.128 [R217+0x3800], R12 ;  /* 0x0038000cd9007388 */ /* 0x0203e40000000c00 */
.L_x_1258:
[----:B------:R-:W-:Y:S05]  /*d570*/  BSYNC B1 ;  /* 0x0000000000017941 */ /* 0x000fea0003800000 */
.L_x_1257:
        /* <DEDUP_REMOVED lines=9> */
[C---:B---3-5:R-:W-:Y:S02]  /*d610*/  SHF.L.U32 R20, R15.reuse, 0x10, RZ ;  /* 0x000000100f147819 */ /* 0x068fe400000006ff */
[----:B-1----:R-:W-:Y:S02]  /*d620*/  LOP3.LUT R18, R15, 0xffff0000, RZ, 0xc0, !PT ;  /* 0xffff00000f127812 */ /* 0x002fe400078ec0ff */
[----:B------:R-:W-:Y:S02]  /*d630*/  LOP3.LUT R0, R13, 0xffff0000, RZ, 0xc0, !PT ;  /* 0xffff00000d007812 */ /* 0x000fe400078ec0ff */
[----:B------:R-:W-:-:S02]  /*d640*/  SHF.L.U32 R9, R12, 0x10, RZ ;  /* 0x000000100c097819 */ /* 0x000fc400000006ff */
[----:B------:R-:W-:Y:S01]  /*d650*/  LOP3.LUT R21, R12, 0xffff0000, RZ, 0xc0, !PT ;  /* 0xffff00000c157812 */ /* 0x000fe200078ec0ff */
[C---:B------:R-:W-:Y:S01]  /*d660*/  IMAD.U32 R19, R14.reuse, 0x10000, RZ ;  /* 0x000100000e137824 */ /* 0x040fe200078e00ff */
[----:B------:R-:W-:Y:S02]  /*d670*/  SHF.L.U32 R7, R13, 0x10, RZ ;  /* 0x000000100d077819 */ /* 0x000fe400000006ff */
[----:B------:R-:W-:Y:S02]  /*d680*/  LOP3.LUT R14, R14, 0xffff0000, RZ, 0xc0, !PT ;  /* 0xffff00000e0e7812 */ /* 0x000fe400078ec0ff */
[C---:B--2---:R-:W-:Y:S02]  /*d690*/  LOP3.LUT R15, R4.reuse, 0xffff0000, RZ, 0xc0, !PT ;  /* 0xffff0000040f7812 */ /* 0x044fe400078ec0ff */
[----:B------:R-:W-:Y:S02]  /*d6a0*/  SHF.L.U32 R4, R4, 0x10, RZ ;  /* 0x0000001004047819 */ /* 0x000fe400000006ff */
[----:B----4-:R-:W-:-:S02]  /*d6b0*/  LOP3.LUT R12, R2, 0xffff0000, RZ, 0xc0, !PT ;  /* 0xffff0000020c7812 */ /* 0x010fc400078ec0ff */
[----:B------:R-:W-:Y:S01]  /*d6c0*/  SHF.L.U32 R2, R2, 0x10, RZ ;  /* 0x0000001002027819 */ /* 0x000fe200000006ff */
[C---:B------:R-:W-:Y:S01]  /*d6d0*/  FMUL.FTZ R23, R0.reuse, R15 ;  /* 0x0000000f00177220 */ /* 0x040fe20000410000 */
[----:B------:R-:W-:Y:S01]  /*d6e0*/  LOP3.LUT R11, R3, 0xffff0000, RZ, 0xc0, !PT ;  /* 0xffff0000030b7812 */ /* 0x000fe200078ec0ff */
[----:B------:R-:W-:Y:S01]  /*d6f0*/  FMUL.FTZ R10, R0, R12 ;  /* 0x0000000c000a7220 */ /* 0x000fe20000410000 */
[----:B------:R-:W-:Y:S01]  /*d700*/  LOP3.LUT R13, R5, 0xffff0000, RZ, 0xc0, !PT ;  /* 0xffff0000050d7812 */ /* 0x000fe200078ec0ff */
[----:B------:R-:W-:Y:S01]  /*d710*/  IMAD.U32 R3, R3, 0x10000, RZ ;  /* 0x0001000003037824 */ /* 0x000fe200078e00ff */
[----:B------:R-:W-:Y:S01]  /*d720*/  SHF.L.U32 R5, R5, 0x10, RZ ;  /* 0x0000001005057819 */ /* 0x000fe200000006ff */
[C---:B------:R-:W-:Y:S01]  /*d730*/  FMUL.FTZ R0, R21.reuse, R2 ;  /* 0x0000000215007220 */ /* 0x040fe20000410000 */
[----:B------:R-:W-:Y:S01]  /*d740*/  FMUL.FTZ R21, R21, R4 ;  /* 0x0000000415157220 */ /* 0x000fe20000410000 */
[C---:B------:R-:W-:Y:S01]  /*d750*/  FFMA.FTZ R23, R7.reuse, R12, R23 ;  /* 0x0000000c07177223 */ /* 0x040fe20000010017 */
[----:B------:R-:W-:Y:S01]  /*d760*/  FMUL.FTZ R12, R14, R3 ;  /* 0x000000030e0c7220 */ /* 0x000fe20000410000 */
[----:B------:R-:W-:Y:S01]  /*d770*/  FMUL.FTZ R25, R18, R11 ;  /* 0x0000000b12197220 */ /* 0x000fe20000410000 */
[----:B------:R-:W-:Y:S01]  /*d780*/  FFMA.FTZ R10, R7, R15, -R10 ;  /* 0x0000000f070a7223 */ /* 0x000fe2000001080a */
[----:B------:R-:W-:Y:S01]  /*d790*/  FMUL.FTZ R14, R14, R5 ;  /* 0x000000050e0e7220 */ /* 0x000fe20000410000 */
[-C--:B------:R-:W-:Y:S01]  /*d7a0*/  FMUL.FTZ R7, R18, R13.reuse ;  /* 0x0000000d12077220 */ /* 0x080fe20000410000 */
[C---:B------:R-:W-:Y:S01]  /*d7b0*/  FFMA.FTZ R0, R9.reuse, R4, -R0 ;  /* 0x0000000409007223 */ /* 0x040fe20000010800 */
[----:B------:R-:W-:Y:S01]  /*d7c0*/  FFMA.FTZ R21, R9, R2, R21 ;  /* 0x0000000209157223 */ /* 0x000fe20000010015 */
        /* <DEDUP_REMOVED lines=8> */
[----:B------:R-:W-:Y:S02]  /*d850*/  MOV R12, R0 ;  /* 0x00000000000c7202 */ /* 0x000fe40000000f00 */
.L_x_1262:
[----:B------:R-:W-:Y:S05]  /*d860*/  BSYNC B0 ;  /* 0x0000000000007941 */ /* 0x000fea0003800000 */
.L_x_1261:
[----:B-----5:R1:W-:Y:S01]  /*d870*/  STS.128 [R217+0x5800], R12 ;  /* 0x0058000cd9007388 */ /* 0x0203e20000000c00 */
[----:B------:R-:W-:Y:S05]  /*d880*/  BRA `(.L_x_1252) ;  /* 0x0000004c000c7947 */ /* 0x000fea0003800000 */
.L_x_1215:
        /* <DEDUP_REMOVED lines=89> */
.L_x_1268:
[----:B------:R-:W-:Y:S05]  /*de20*/  BSYNC B0 ;  /* 0x0000000000007941 */ /* 0x000fea0003800000 */
.L_x_1267:
[----:B-----5:R3:W-:Y:S02]  /*de30*/  STS.128 [R217], R32 ;  /* 0x00000020d9007388 */ /* 0x0207e40000000c00 */
.L_x_1266:
[----:B------:R-:W-:Y:S05]  /*de40*/  BSYNC B1 ;  /* 0x0000000000017941 */ /* 0x000fea0003800000 */
.L_x_1265:
        /* <DEDUP_REMOVED lines=87> */
.L_x_1272:
[----:B------:R-:W-:Y:S05]  /*e3c0*/  BSYNC B0 ;  /* 0x0000000000007941 */ /* 0x000fea0003800000 */
.L_x_1271:
[----:B-----5:R1:W-:Y:S02]  /*e3d0*/  STS.128 [R217+0x2000], R32 ;  /* 0x00200020d9007388 */ /* 0x0203e40000000c00 */
.L_x_1270:
[----:B------:R-:W-:Y:S05]  /*e3e0*/  BSYNC B1 ;  /* 0x0000000000017941 */ /* 0x000fea0003800000 */
.L_x_1269:
        /* <DEDUP_REMOVED lines=86> */
.L_x_1274:
[----:B------:R-:W-:Y:S05]  /*e950*/  BSYNC B0 ;  /* 0x0000000000007941 */ /* 0x000fea0003800000 */
.L_x_1273:
[----:B-----5:R3:W-:Y:S02]  /*e960*/  STS.128 [R217+0x4000], R32 ;  /* 0x00400020d9007388 */ /* 0x0207e40000000c00 */
.L_x_1264:
[----:B------:R-:W-:Y:S05]  /*e970*/  BSYNC B2 ;  /* 0x0000000000027941 */ /* 0x000fea0003800000 */
.L_x_1263:
        /* <DEDUP_REMOVED lines=92> */
.L_x_1280:
[----:B------:R-:W-:Y:S05]  /*ef40*/  BSYNC B0 ;  /* 0x0000000000007941 */ /* 0x000fea0003800000 */
.L_x_1279:
[----:B-----5:R3:W-:Y:S02]  /*ef50*/  STS.128 [R217+0x800], R32 ;  /* 0x00080020d9007388 */ /* 0x0207e40000000c00 */
.L_x_1278:
[----:B------:R-:W-:Y:S05]  /*ef60*/  BSYNC B1 ;  /* 0x0000000000017941 */ /* 0x000fea0003800000 */
.L_x_1277:
        /* <DEDUP_REMOVED lines=87> */
.L_x_1284:
[----:B------:R-:W-:Y:S05]  /*f4e0*/  BSYNC B0 ;  /* 0x0000000000007941 */ /* 0x000fea0003800000 */
.L_x_1283:
[----:B-----5:R3:W-:Y:S02]  /*f4f0*/  STS.128 [R217+0x2800], R32 ;  /* 0x00280020d9007388 */ /* 0x0207e40000000c00 */
.L_x_1282:
[----:B------:R-:W-:Y:S05]  /*f500*/  BSYNC B1 ;  /* 0x0000000000017941 */ /* 0x000fea0003800000 */
.L_x_1281:
        /* <DEDUP_REMOVED lines=86> */
.L_x_1286:
[----:B------:R-:W-:Y:S05]  /*fa70*/  BSYNC B0 ;  /* 0x0000000000007941 */ /* 0x000fea0003800000 */
.L_x_1285:
[----:B-----5:R3:W-:Y:S02]  /*fa80*/  STS.128 [R217+0x4800], R32 ;  /* 0x00480020d9007388 */ /* 0x0207e40000000c00 */
.L_x_1276:
[----:B------:R-:W-:Y:S05]  /*fa90*/  BSYNC B2 ;  /* 0x0000000000027941 */ /* 0x000fea0003800000 */
.L_x_1275:
        /* <DEDUP_REMOVED lines=92> */
.L_x_1292:
[----:B------:R-:W-:Y:S05]  /*10060*/  BSYNC B0 ;  /* 0x0000000000007941 */ /* 0x000fea0003800000 */
.L_x_1291:
[----:B-----5:R3:W-:Y:S02]  /*10070*/  STS.128 [R217+0x1000], R32 ;  /* 0x00100020d9007388 */ /* 0x0207e40000000c00 */
.L_x_1290:
[----:B------:R-:W-:Y:S05]  /*10080*/  BSYNC B1 ;  /* 0x0000000000017941 */ /* 0x000fea0003800000 */
.L_x_1289:
        /* <DEDUP_REMOVED lines=87> */
.L_x_1296:
[----:B------:R-:W-:Y:S05]  /*10600*/  BSYNC B0 ;  /* 0x0000000000007941 */ /* 0x000fea0003800000 */
.L_x_1295:
[----:B-----5:R3:W-:Y:S02]  /*10610*/  STS.128 [R217+0x3000], R32 ;  /* 0x00300020d9007388 */ /* 0x0207e40000000c00 */
.L_x_1294:
[----:B------:R-:W-:Y:S05]  /*10620*/  BSYNC B1 ;  /* 0x0000000000017941 */ /* 0x000fea0003800000 */
.L_x_1293:
        /* <DEDUP_REMOVED lines=86> */
.L_x_1298:
[----:B------:R-:W-:Y:S05]  /*10b90*/  BSYNC B0 ;  /* 0x0000000000007941 */ /* 0x000fea0003800000 */
.L_x_1297:
[----:B-----5:R3:W-:Y:S02]  /*10ba0*/  STS.128 [R217+0x5000], R32 ;  /* 0x00500020d9007388 */ /* 0x0207e40000000c00 */
.L_x_1288:
[----:B------:R-:W-:Y:S05]  /*10bb0*/  BSYNC B2 ;  /* 0x0000000000027941 */ /* 0x000fea0003800000 */
.L_x_1287:
[----:B-1-3--:R-:W-:-:S05]  /*10bc0*/  VIADD R32, R166, 0x30 ;  /* 0x00000030a6207836 */ /* 0x00afca0000000000 */
        /* <DEDUP_REMOVED lines=29> */
[----:B------:R-:W3:Y:S01]  /*10da0*/  LD.E.128 R28, desc[UR6][R28.64] ;  /* 0x000000061c1c7980 */ /* 0x000ee2000c101d00 */
[C---:B-----5:R-:W-:Y:S01]  /*10db0*/  LOP3.LUT R4, R21.reuse, 0xffff0000, RZ, 0xc0, !PT ;  /* 0xffff000015047812 */ /* 0x060fe200078ec0ff */
[----:B------:R-:W-:Y:S01]  /*10dc0*/  IMAD.U32 R35, R21, 0x10000, RZ ;  /* 0x0001000015237824 */ /* 0x000fe200078e00ff */
[C---:B------:R-:W-:Y:S01]  /*10dd0*/  LOP3.LUT R21, R23.reuse, 0xffff0000, RZ, 0xc0, !PT ;  /* 0xffff000017157812 */ /* 0x040fe200078ec0ff */
[----:B------:R-:W-:Y:S01]  /*10de0*/  IMAD.U32 R37, R23, 0x10000, RZ ;  /* 0x0001000017257824 */ /* 0x000fe200078e00ff */
[----:B------:R-:W-:Y:S02]  /*10df0*/  SHF.L.U32 R33, R20, 0x10, RZ ;  /* 0x0000001014217819 */ /* 0x000fe400000006ff */
[----:B------:R-:W-:Y:S02]  /*10e00*/  SHF.L.U32 R34, R22, 0x10, RZ ;  /* 0x0000001016227819 */ /* 0x000fe400000006ff */
[----:B------:R-:W-:Y:S02]  /*10e10*/  LOP3.LUT R20, R20, 0xffff0000, RZ, 0xc0, !PT ;  /* 0xffff000014147812 */ /* 0x000fe400078ec0ff */
        /* <DEDUP_REMOVED lines=24> */
[----:B---3--:R-:W-:-:S02]  /*10fa0*/  IMAD.U32 R13, R29, 0x10000, RZ ;  /* 0x000100001d0d7824 */ /* 0x008fc400078e00ff */
        /* <DEDUP_REMOVED lines=29> */
.L_x_1302:
[----:B------:R-:W-:Y:S05]  /*11180*/  BSYNC B0 ;  /* 0x0000000000007941 */ /* 0x000fea0003800000 */
.L_x_1301:
[----:B-----5:R1:W-:Y:S02]  /*11190*/  STS.128 [R217+0x1800], R20 ;  /* 0x00180014d9007388 */ /* 0x0203e40000000c00 */
.L_x_1300:
[----:B------:R-:W-:Y:S05]  /*111a0*/  BSYNC B1 ;  /* 0x0000000000017941 */ /* 0x000fea0003800000 */
.L_x_1299:
        /* <DEDUP_REMOVED lines=14> */
[----:B------:R-:W-:Y:S02]  /*11290*/  IMAD.MOV.U32 R29, RZ, RZ, RZ ;  /* 0x000000ffff1d7224 */ /* 0x000fe400078e00ff */
[----:B------:R-:W-:Y:S01]  /*112a0*/  IMAD.WIDE R20, R21, 0x2, R18 ;  /* 0x0000000215147825 */ /* 0x000fe200078e0212 */
[----:B------:R-:W-:Y:S02]  /*112b0*/  LEA.HI.X.SX32 R25, R25, R3, 0x1, P1 ;  /* 0x0000000319197211 */ /* 0x000fe400008f0eff */
[C---:B------:R-:W-:Y:S02]  /*112c0*/  LEA R24, P1, R27.reuse, R38, 0x1 ;  /* 0x000000261b187211 */ /* 0x040fe400078208ff */
[----:B------:R-:W-:Y:S01]  /*112d0*/  @P0 IADD3 R29, -R0, RZ, RZ ;  /* 0x000000ff001d0210 */ /* 0x000fe20007ffe1ff */
[----:B------:R-:W2:Y:S01]  /*112e0*/  LD.E.128 R20, desc[UR6][R20.64+0x80] ;  /* 0x0000800614147980 */ /* 0x000ea2000c101d00 */
[----:B------:R-:W-:-:S02]  /*112f0*/  LEA.HI.X R25, R27, R39, R25, 0x1, P1 ;  /* 0x000000271b197211 */ /* 0x000fc400008f0c19 */
[----:B------:R-:W-:-:S04]  /*11300*/  IADD3 R31, P1, R29, R2, RZ ;  /* 0x000000021d1f7210 */ /* 0x000fc80007f3e0ff */
[----:B------:R-:W3:Y:S01]  /*11310*/  LD.E.128 R24, desc[UR6][R24.64+0x80] ;  /* 0x0000800618187980 */ /* 0x000ee2000c101d00 */
[----:B------:R-:W-:Y:S02]  /*11320*/  LEA.HI.X.SX32 R29, R29, R3, 0x1, P1 ;  /* 0x000000031d1d7211 */ /* 0x000fe400008f0eff */
[----:B------:R-:W-:-:S04]  /*11330*/  LEA R28, P1, R31, R40, 0x1 ;  /* 0x000000281f1c7211 */ /* 0x000fc800078208ff */
[----:B------:R-:W-:-:S06]  /*11340*/  LEA.HI.X R29, R31, R41, R29, 0x1, P1 ;  /* 0x000000291f1d7211 */ /* 0x000fcc00008f0c1d */
[----:B------:R-:W4:Y:S01]  /*11350*/  LD.E.128 R28, desc[UR6][R28.64+0x80] ;  /* 0x000080061c1c7980 */ /* 0x000f22000c101d00 */
[C---:B-----5:R-:W-:Y:S01]  /*11360*/  LOP3.LUT R4, R13.reuse, 0xffff0000, RZ, 0xc0, !PT ;  /* 0xffff00000d047812 */ /* 0x060fe200078ec0ff */
[----:B------:R-:W-:Y:S01]  /*11370*/  IMAD.U32 R34, R14, 0x10000, RZ ;  /* 0x000100000e227824 */ /* 0x000fe200078e00ff */
[----:B------:R-:W-:Y:S01]  /*11380*/  SHF.L.U32 R35, R13, 0x10, RZ ;  /* 0x000000100d237819 */ /* 0x000fe200000006ff */
[----:B------:R-:W-:Y:S01]  /*11390*/  IMAD.U32 R33, R12, 0x10000, RZ ;  /* 0x000100000c217824 */ /* 0x000fe200078e00ff */
[----:B------:R-:W-:Y:S02]  /*113a0*/  LOP3.LUT R13, R14, 0xffff0000, RZ, 0xc0, !PT ;  /* 0xffff00000e0d7812 */ /* 0x000fe400078ec0ff */
[----:B------:R-:W-:Y:S02]  /*113b0*/  LOP3.LUT R10, R12, 0xffff0000, RZ, 0xc0, !PT ;  /* 0xffff00000c0a7812 */ /* 0x000fe400078ec0ff */
[C---:B------:R-:W-:Y:S02]  /*113c0*/  LOP3.LUT R12, R15.reuse, 0xffff0000, RZ, 0xc0, !PT ;  /* 0xffff00000f0c7812 */ /* 0x040fe400078ec0ff */
[----:B------:R-:W-:-:S02]  /*113d0*/  SHF.L.U32 R37, R15, 0x10, RZ ;  /* 0x000000100f257819 */ /* 0x000fc400000006ff */
[C---:B--2---:R-:W-:Y:S01]  /*113e0*/  SHF.L.U32 R14, R21.reuse, 0x10, RZ ;  /* 0x00000010150e7819 */ /* 0x044fe200000006ff */
[----:B------:R-:W-:Y:S01]  /*113f0*/  IMAD.U32 R42, R22, 0x10000, RZ ;  /* 0x00010000162a7824 */ /* 0x000fe200078e00ff */
[----:B------:R-:W-:Y:S01]  /*11400*/  LOP3.LUT R43, R21, 0xffff0000, RZ, 0xc0, !PT ;  /* 0xffff0000152b7812 */ /* 0x000fe200078ec0ff */
[----:B------:R-:W-:Y:S01]  /*11410*/  IMAD.U32 R36, R20, 0x10000, RZ ;  /* 0x0001000014247824 */ /* 0x000fe200078e00ff */
[----:B------:R-:W-:Y:S02]  /*11420*/  LOP3.LUT R21, R22, 0xffff0000, RZ, 0xc0, !PT ;  /* 0xffff000016157812 */ /* 0x000fe400078ec0ff */
[----:B------:R-:W-:Y:S01]  /*11430*/  LOP3.LUT R15, R20, 0xffff0000, RZ, 0xc0, !PT ;  /* 0xffff0000140f7812 */ /* 0x000fe200078ec0ff */
[C---:B---3--:R-:W-:Y:S01]  /*11440*/  IMAD.U32 R45, R24.reuse, 0x10000, RZ ;  /* 0x00010000182d7824 */ /* 0x048fe200078e00ff */
[----:B------:R-:W-:Y:S01]  /*11450*/  LOP3.LUT R22, R24, 0xffff0000, RZ, 0xc0, !PT ;  /* 0xffff000018167812 */ /* 0x000fe200078ec0ff */
[C---:B------:R-:W-:Y:S01]  /*11460*/  IMAD.U32 R47, R26.reuse, 0x10000, RZ ;  /* 0x000100001a2f7824 */ /* 0x040fe200078e00ff */
[----:B------:R-:W-:Y:S01]  /*11470*/  LOP3.LUT R24, R26, 0xffff0000, RZ, 0xc0, !PT ;  /* 0xffff00001a187812 */ /* 0x000fe200078ec0ff */
[----:B------:R-:W-:Y:S01]  /*11480*/  @!P0 FADD.FTZ R45, -R45, -RZ ;  /* 0x800000ff2d2d8221 */ /* 0x000fe20000010100 */
[C---:B------:R-:W-:Y:S01]  /*11490*/  SHF.L.U32 R20, R23.reuse, 0x10, RZ ;  /* 0x0000001017147819 */ /* 0x040fe200000006ff */
[----:B------:R-:W-:Y:S01]  /*114a0*/  @!P0 FADD.FTZ R22, -R22, -RZ ;  /* 0x800000ff16168221 */ /* 0x000fe20000010100 */
[----:B------:R-:W-:Y:S01]  /*114b0*/  LOP3.LUT R44, R23, 0xffff0000, RZ, 0xc0, !PT ;  /* 0xffff0000172c7812 */ /* 0x000fe200078ec0ff */
[----:B------:R-:W-:Y:S01]  /*114c0*/  @!P0 FADD.FTZ R24, -R24, -RZ ;  /* 0x800000ff18188221 */ /* 0x000fe20000010100 */
[----:B------:R-:W-:Y:S01]  /*114d0*/  SHF.L.U32 R23, R25, 0x10, RZ ;  /* 0x0000001019177819 */ /* 0x000fe200000006ff */
[----:B------:R-:W-:Y:S01]  /*114e0*/  @!P0 FADD.FTZ R47, -R47, -RZ ;  /* 0x800000ff2f2f8221 */ /* 0x000fe20000010100 */
[----:B------:R-:W-:Y:S01]  /*114f0*/  LOP3.LUT R46, R25, 0xffff0000, RZ, 0xc0, !PT ;  /* 0xffff0000192e7812 */ /* 0x000fe200078ec0ff */
[----:B------:R-:W-:Y:S01]  /*11500*/  FMUL.FTZ R24, R21, R24 ;  /* 0x0000001815187220 */ /* 0x000fe20000410000 */
[----:B------:R-:W-:Y:S01]  /*11510*/  SHF.L.U32 R25, R27, 0x10, RZ ;  /* 0x000000101b197819 */ /* 0x000fe200000006ff */
[----:B------:R-:W-:Y:S01]  /*11520*/  @!P0 FADD.FTZ R23, -R23, -RZ ;  /* 0x800000ff17178221 */ /* 0x000fe20000010100 */
[----:B------:R-:W-:Y:S01]  /*11530*/  LOP3.LUT R27, R27, 0xffff0000, RZ, 0xc0, !PT ;  /* 0xffff00001b1b7812 */ /* 0x000fe200078ec0ff */
[----:B------:R-:W-:Y:S01]  /*11540*/  @!P0 FADD.FTZ R46, -R46, -RZ ;  /* 0x800000ff2e2e8221 */ /* 0x000fe20000010100 */
[----:B----4-:R-:W-:Y:S01]  /*11550*/  SHF.L.U32 R21, R29, 0x10, RZ ;  /* 0x000000101d157819 */ /* 0x010fe200000006ff */
[----:B------:R-:W-:Y:S01]  /*11560*/  FMUL.FTZ R15, R15, R22 ;  /* 0x000000160f0f7220 */ /* 0x000fe20000410000 */
[----:B------:R-:W-:Y:S01]  /*11570*/  LOP3.LUT R29, R29, 0xffff0000, RZ, 0xc0, !PT ;  /* 0xffff00001d1d7812 */ /* 0x000fe200078ec0ff */
[----:B------:R-:W-:Y:S01]  /*11580*/  FMUL.FTZ R14, R14, R23 ;  /* 0x000000170e0e7220 */ /* 0x000fe20000410000 */
[----:B------:R-:W-:Y:S01]  /*11590*/  FMUL.FTZ R43, R43, R46 ;  /* 0x0000002e2b2b7220 */ /* 0x000fe20000410000 */
[----:B------:R-:W-:Y:S01]  /*115a0*/  @!P0 FADD.FTZ R25, -R25, -RZ ;  /* 0x800000ff19198221 */ /* 0x000fe20000010100 */
[C---:B------:R-:W-:Y:S01]  /*115b0*/  IMAD.U32 R23, R28.reuse, 0x10000, RZ ;  /* 0x000100001c177824 */ /* 0x040fe200078e00ff */
[----:B------:R-:W-:Y:S01]  /*115c0*/  LOP3.LUT R22, R28, 0xffff0000, RZ, 0xc0, !PT ;  /* 0xffff00001c167812 */ /* 0x000fe200078ec0ff */
[----:B------:R-:W-:Y:S01]  /*115d0*/  @!P0 FADD.FTZ R27, -R27, -RZ ;  /* 0x800000ff1b1b8221 */ /* 0x000fe20000010100 */
[----:B------:R-:W-:Y:S01]  /*115e0*/  LOP3.LUT R26, R30, 0xffff0000, RZ, 0xc0, !PT ;  /* 0xffff00001e1a7812 */ /* 0x000fe200078ec0ff */
[----:B------:R-:W-:Y:S01]  /*115f0*/  FMUL.FTZ R47, R42, R47 ;  /* 0x0000002f2a2f7220 */ /* 0x000fe20000410000 */
[----:B------:R-:W-:-:S02]  /*11600*/  IMAD.U32 R28, R30, 0x10000, RZ ;  /* 0x000100001e1c7824 */ /* 0x000fc400078e00ff */
[----:B------:R-:W-:Y:S01]  /*11610*/  FMUL.FTZ R20, R20, R25 ;  /* 0x0000001914147220 */ /* 0x000fe20000410000 */
[----:B------:R-:W-:Y:S01]  /*11620*/  FFMA.FTZ R14, R35, R21, R14 ;  /* 0x00000015230e7223 */ /* 0x000fe2000001000e */
[----:B------:R-:W-:Y:S01]  /*11630*/  FFMA.FTZ R29, R4, R29, R43 ;  /* 0x0000001d041d7223 */ /* 0x000fe2000001002b */
[C---:B------:R-:W-:Y:S01]  /*11640*/  SHF.L.U32 R25, R31.reuse, 0x10, RZ ;  /* 0x000000101f197819 */ /* 0x040fe200000006ff */
[----:B------:R-:W-:Y:S01]  /*11650*/  FMUL.FTZ R36, R36, R45 ;  /* 0x0000002d24247220 */ /* 0x000fe20000410000 */
[----:B------:R-:W-:Y:S01]  /*11660*/  LOP3.LUT R30, R31, 0xffff0000, RZ, 0xc0, !PT ;  /* 0xffff00001f1e7812 */ /* 0x000fe200078ec0ff */
[----:B------:R-:W-:Y:S01]  /*11670*/  FMUL.FTZ R27, R44, R27 ;  /* 0x0000001b2c1b7220 */ /* 0x000fe20000410000 */
[----:B------:R-:W-:Y:S01]  /*11680*/  FFMA.FTZ R28, R34, R28, R47 ;  /* 0x0000001c221c7223 */ /* 0x000fe2000001002f */
[----:B------:R-:W-:Y:S01]  /*11690*/  FFMA.FTZ R13, R13, R26, R24 ;  /* 0x0000001a0d0d7223 */ /* 0x000fe20000010018 */
[----:B------:R-:W-:Y:S01]  /*116a0*/  F2FP.BF16.F32.PACK_AB R14, R29, R14 ;  /* 0x0000000e1d0e723e */ /* 0x000fe200000010ff */
[----:B------:R-:W-:Y:S01]  /*116b0*/  FFMA.FTZ R23, R33, R23, R36 ;  /* 0x0000001721177223 */ /* 0x000fe20000010024 */
[----:B------:R-:W-:Y:S01]  /*116c0*/  FFMA.FTZ R10, R10, R22, R15 ;  /* 0x000000160a0a7223 */ /* 0x000fe2000001000f */
[----:B------:R-:W-:Y:S01]  /*116d0*/  FFMA.FTZ R20, R37, R25, R20 ;  /* 0x0000001925147223 */ /* 0x000fe20000010014 */
[----:B------:R-:W-:Y:S01]  /*116e0*/  FFMA.FTZ R27, R12, R30, R27 ;  /* 0x0000001e0c1b7223 */ /* 0x000fe2000001001b */
[----:B------:R-:W-:Y:S01]  /*116f0*/  F2FP.BF16.F32.PACK_AB R28, R13, R28 ;  /* 0x0000001c0d1c723e */ /* 0x000fe200000010ff */
[----:B------:R-:W-:Y:S01]  /*11700*/  IMAD.MOV.U32 R13, RZ, RZ, R14 ;  /* 0x000000ffff0d7224 */ /* 0x000fe200078e000e */
[----:B------:R-:W-:-:S02]  /*11710*/  F2FP.BF16.F32.PACK_AB R12, R10, R23 ;  /* 0x000000170a0c723e */ /* 0x000fc400000010ff */
[----:B------:R-:W-:Y:S02]  /*11720*/  F2FP.BF16.F32.PACK_AB R15, R27, R20 ;  /* 0x000000141b0f723e */ /* 0x000fe400000010ff */
[----:B------:R-:W-:Y:S02]  /*11730*/  MOV R14, R28 ;  /* 0x0000001c000e7202 */ /* 0x000fe40000000f00 */
.L_x_1306:
[----:B------:R-:W-:Y:S05]  /*11740*/  BSYNC B0 ;  /* 0x0000000000007941 */ /* 0x000fea0003800000 */
.L_x_1305:
[----:B-----5:R1:W-:Y:S02]  /*11750*/  STS.128 [R217+0x3800], R12 ;  /* 0x0038000cd9007388 */ /* 0x0203e40000000c00 */
.L_x_1304:
[----:B------:R-:W-:Y:S05]  /*11760*/  BSYNC B1 ;  /* 0x0000000000017941 */ /* 0x000fea0003800000 */
.L_x_1303:
        /* <DEDUP_REMOVED lines=24> */
[----:B------:R-:W4:Y:S03]  /*118f0*/  LD.E.128 R24, desc[UR6][R24.64] ;  /* 0x0000000618187980 */ /* 0x000f26000c101d00 */
[----:B------:R-:W-:Y:S02]  /*11900*/  LEA.HI.X.SX32 R3, R4, R3, 0x1, P1 ;  /* 0x0000000304037211 */ /* 0x000fe400008f0eff */
[----:B------:R-:W-:-:S04]  /*11910*/  LEA R28, P1, R5, R40, 0x1 ;  /* 0x00000028051c7211 */ /* 0x000fc800078208ff */
[----:B------:R-:W-:-:S06]  /*11920*/  LEA.HI.X R29, R5, R41, R3, 0x1, P1 ;  /* 0x00000029051d7211 */ /* 0x000fcc00008f0c03 */
[----:B------:R-:W4:Y:S01]  /*11930*/  LD.E.128 R28, desc[UR6][R28.64] ;  /* 0x000000061c1c7980 */ /* 0x000f22000c101d00 */
[----:B-----5:R-:W-:Y:S01]  /*11940*/  SHF.L.U32 R7, R14, 0x10, RZ ;  /* 0x000000100e077819 */ /* 0x020fe200000006ff */
[----:B------:R-:W-:Y:S01]  /*11950*/  IMAD.U32 R3, R12, 0x10000, RZ ;  /* 0x000100000c037824 */ /* 0x000fe200078e00ff */
[----:B------:R-:W-:Y:S01]  /*11960*/  LOP3.LUT R5, R14, 0xffff0000, RZ, 0xc0, !PT ;  /* 0xffff00000e057812 */ /* 0x000fe200078ec0ff */
[C---:B------:R-:W-:Y:S01]  /*11970*/  IMAD.U32 R14, R15.reuse, 0x10000, RZ ;  /* 0x000100000f0e7824 */ /* 0x040fe200078e00ff */
[----:B------:R-:W-:Y:S02]  /*11980*/  LOP3.LUT R4, R15, 0xffff0000, RZ, 0xc0, !PT ;  /* 0xffff00000f047812 */ /* 0x000fe400078ec0ff */
[----:B------:R-:W-:Y:S01]  /*11990*/  LOP3.LUT R2, R12, 0xffff0000, RZ, 0xc0, !PT ;  /* 0xffff00000c027812 */ /* 0x000fe200078ec0ff */
[C---:B------:R-:W-:Y:S01]  /*119a0*/  IMAD.U32 R12, R13.reuse, 0x10000, RZ ;  /* 0x000100000d0c7824 */ /* 0x040fe200078e00ff */
[----:B------:R-:W-:Y:S02]  /*119b0*/  LOP3.LUT R0, R13, 0xffff0000, RZ, 0xc0, !PT ;  /* 0xffff00000d007812 */ /* 0x000fe400078ec0ff */
[C---:B--2---:R-:W-:Y:S01]  /*119c0*/  SHF.L.U32 R11, R20.reuse, 0x10, RZ ;  /* 0x00000010140b7819 */ /* 0x044fe200000006ff */
[----:B------:R-:W-:Y:S01]  /*119d0*/  IMAD.U32 R9, R21, 0x10000, RZ ;  /* 0x0001000015097824 */ /* 0x000fe200078e00ff */
[----:B------:R-:W-:Y:S01]  /*119e0*/  LOP3.LUT R10, R20, 0xffff0000, RZ, 0xc0, !PT ;  /* 0xffff0000140a7812 */ /* 0x000fe200078ec0ff */
[----:B------:R-:W-:Y:S01]  /*119f0*/  IMAD.U32 R13, R23, 0x10000, RZ ;  /* 0x00010000170d7824 */ /* 0x000fe200078e00ff */
[----:B------:R-:W-:-:S02]  /*11a00*/  LOP3.LUT R20, R21, 0xffff0000, RZ, 0xc0, !PT ;  /* 0xffff000015147812 */ /* 0x000fc400078ec0ff */
[C---:B-1-3--:R-:W-:Y:S02]  /*11a10*/  SHF.L.U32 R18, R22.reuse, 0x10, RZ ;  /* 0x0000001016127819 */ /* 0x04afe400000006ff */
[----:B------:R-:W-:Y:S02]  /*11a20*/  LOP3.LUT R15, R22, 0xffff0000, RZ, 0xc0, !PT ;  /* 0xffff0000160f7812 */ /* 0x000fe400078ec0ff */
[----:B----4-:R-:W-:Y:S01]  /*11a30*/  SHF.L.U32 R21, R26, 0x10, RZ ;  /* 0x000000101a157819 */ /* 0x010fe200000006ff */
[C---:B------:R-:W-:Y:S01]  /*11a40*/  IMAD.U32 R22, R25.reuse, 0x10000, RZ ;  /* 0x0001000019167824 */ /* 0x040fe200078e00ff */
[----:B------:R-:W-:Y:S02]  /*11a50*/  SHF.L.U32 R34, R24, 0x10, RZ ;  /* 0x0000001018227819 */ /* 0x000fe400000006ff */
[----:B------:R-:W-:Y:S01]  /*11a60*/  LOP3.LUT R26, R26, 0xffff0000, RZ, 0xc0, !PT ;  /* 0xffff00001a1a7812 */ /* 0x000fe200078ec0ff */
[----:B------:R-:W-:Y:S01]  /*11a70*/  @!P0 FADD.FTZ R22, -R22, -RZ ;  /* 0x800000ff16168221 */ /* 0x000fe20000010100 */
[----:B------:R-:W-:Y:S01]  /*11a80*/  LOP3.LUT R19, R24, 0xffff0000, RZ, 0xc0, !PT ;  /* 0xffff000018137812 */ /* 0x000fe200078ec0ff */
[----:B------:R-:W-:Y:S01]  /*11a90*/  @!P0 FADD.FTZ R34, -R34, -RZ ;  /* 0x800000ff22228221 */ /* 0x000fe20000010100 */
[----:B------:R-:W-:Y:S01]  /*11aa0*/  LOP3.LUT R25, R25, 0xffff0000, RZ, 0xc0, !PT ;  /* 0xffff000019197812 */ /* 0x000fe200078ec0ff */
[----:B------:R-:W-:Y:S01]  /*11ab0*/  @!P0 FADD.FTZ R26, -R26, -RZ ;  /* 0x800000ff1a1a8221 */ /* 0x000fe20000010100 */
[C---:B------:R-:W-:Y:S01]  /*11ac0*/  LOP3.LUT R36, R27.reuse, 0xffff0000, RZ, 0xc0, !PT ;  /* 0xffff00001b247812 */ /* 0x040fe200078ec0ff */
[----:B------:R-:W-:-:S02]  /*11ad0*/  IMAD.U32 R24, R27, 0x10000, RZ ;  /* 0x000100001b187824 */ /* 0x000fc400078e00ff */
[----:B------:R-:W-:Y:S01]  /*11ae0*/  @!P0 FADD.FTZ R19, -R19, -RZ ;  /* 0x800000ff13138221 */ /* 0x000fe20000010100 */
[----:B------:R-:W-:Y:S01]  /*11af0*/  @!P0 FADD.FTZ R25, -R25, -RZ ;  /* 0x800000ff19198221 */ /* 0x000fe20000010100 */
[----:B------:R-:W-:Y:S01]  /*11b00*/  @!P0 FADD.FTZ R21, -R21, -RZ ;  /* 0x800000ff15158221 */ /* 0x000fe20000010100 */
[----:B------:R-:W-:Y:S01]  /*11b10*/  FMUL.FTZ R34, R11, R34 ;  /* 0x000000220b227220 */ /* 0x000fe20000410000 */
[----:B------:R-:W-:Y:S01]  /*11b20*/  FMUL.FTZ R26, R15, R26 ;  /* 0x0000001a0f1a7220 */ /* 0x000fe20000410000 */
[----:B------:R-:W-:Y:S01]  /*11b30*/  LOP3.LUT R23, R23, 0xffff0000, RZ, 0xc0, !PT ;  /* 0xffff000017177812 */ /* 0x000fe200078ec0ff */
[----:B------:R-:W-:Y:S01]  /*11b40*/  FMUL.FTZ R19, R10, R19 ;  /* 0x000000130a137220 */ /* 0x000fe20000410000 */
[----:B------:R-:W-:Y:S01]  /*11b50*/  SHF.L.U32 R15, R28, 0x10, RZ ;  /* 0x000000101c0f7819 */ /* 0x000fe200000006ff */
[----:B------:R-:W-:Y:S01]  /*11b60*/  @!P0 FADD.FTZ R24, -R24, -RZ ;  /* 0x800000ff18188221 */ /* 0x000fe20000010100 */
[----:B------:R-:W-:Y:S01]  /*11b70*/  LOP3.LUT R11, R28, 0xffff0000, RZ, 0xc0, !PT ;  /* 0xffff00001c0b7812 */ /* 0x000fe200078ec0ff */
[----:B------:R-:W-:Y:S01]  /*11b80*/  @!P0 FADD.FTZ R36, -R36, -RZ ;  /* 0x800000ff24248221 */ /* 0x000fe20000010100 */
[----:B------:R-:W-:Y:S01]  /*11b90*/  LOP3.LUT R28, R29, 0xffff0000, RZ, 0xc0, !PT ;  /* 0xffff00001d1c7812 */ /* 0x000fe200078ec0ff */
[----:B------:R-:W-:Y:S01]  /*11ba0*/  FMUL.FTZ R9, R9, R22 ;  /* 0x0000001609097220 */ /* 0x000fe20000410000 */
[----:B------:R-:W-:Y:S01]  /*11bb0*/  FMUL.FTZ R25, R20, R25 ;  /* 0x0000001914197220 */ /* 0x000fe20000410000 */
[----:B------:R-:W-:Y:S01]  /*11bc0*/  FMUL.FTZ R18, R18, R21 ;  /* 0x0000001512127220 */ /* 0x000fe20000410000 */
[----:B------:R-:W-:Y:S01]  /*11bd0*/  IMAD.U32 R10, R29, 0x10000, RZ ;  /* 0x000100001d0a7824 */ /* 0x000fe200078e00ff */
[C---:B------:R-:W-:Y:S01]  /*11be0*/  SHF.L.U32 R22, R30.reuse, 0x10, RZ ;  /* 0x000000101e167819 */ /* 0x040fe200000006ff */
[----:B------:R-:W-:Y:S01]  /*11bf0*/  FMUL.FTZ R13, R13, R24 ;  /* 0x000000180d0d7220 */ /* 0x000fe20000410000 */
[----:B------:R-:W-:Y:S01]  /*11c00*/  LOP3.LUT R21, R30, 0xffff0000, RZ, 0xc0, !PT ;  /* 0xffff00001e157812 */ /* 0x000fe200078ec0ff */
[----:B------:R-:W-:Y:S01]  /*11c10*/  FMUL.FTZ R23, R23, R36 ;  /* 0x0000002417177220 */ /* 0x000fe20000410000 */
[C---:B------:R-:W-:Y:S01]  /*11c20*/  LOP3.LUT R30, R31.reuse, 0xffff0000, RZ, 0xc0, !PT ;  /* 0xffff00001f1e7812 */ /* 0x040fe200078ec0ff */
[----:B------:R-:W-:-:S02]  /*11c30*/  IMAD.U32 R20, R31, 0x10000, RZ ;  /* 0x000100001f147824 */ /* 0x000fc400078e00ff */
        /* <DEDUP_REMOVED lines=8> */
[----:B------:R-:W-:Y:S02]  /*11cc0*/  F2FP.BF16.F32.PACK_AB R0, R0, R9 ;  /* 0x000000090000723e */ /* 0x000fe400000010ff */
[----:B------:R-:W-:-:S02]  /*11cd0*/  F2FP.BF16.F32.PACK_AB R15, R4, R13 ;  /* 0x0000000d040f723e */ /* 0x000fc400000010ff */
[----:B------:R-:W-:Y:S02]  /*11ce0*/  F2FP.BF16.F32.PACK_AB R12, R2, R3 ;  /* 0x00000003020c723e */ /* 0x000fe400000010ff */
[----:B------:R-:W-:Y:S02]  /*11cf0*/  F2FP.BF16.F32.PACK_AB R14, R26, R7 ;  /* 0x000000071a0e723e */ /* 0x000fe400000010ff */
[----:B------:R-:W-:Y:S02]  /*11d00*/  MOV R13, R0 ;  /* 0x00000000000d7202 */ /* 0x000fe40000000f00 */
.L_x_1308:
[----:B------:R-:W-:Y:S05]  /*11d10*/  BSYNC B0 ;  /* 0x0000000000007941 */ /* 0x000fea0003800000 */
.L_x_1307:
[----:B-----5:R1:W-:Y:S01]  /*11d20*/  STS.128 [R217+0x5800], R12 ;  /* 0x0058000cd9007388 */ /* 0x0203e20000000c00 */
[----:B------:R-:W-:Y:S05]  /*11d30*/  BRA `(.L_x_1252) ;  /* 0x0000000400e07947 */ /* 0x000fea0003800000 */
.L_x_1214:
        /* <DEDUP_REMOVED lines=35> */
.L_x_1310:
[----:B------:R-:W-:Y:S05]  /*11f70*/  BSYNC B0 ;  /* 0x0000000000007941 */ /* 0x000fea0003800000 */
.L_x_1309:
        /* <DEDUP_REMOVED lines=27> */
.L_x_1312:
[----:B------:R-:W-:Y:S05]  /*12130*/  BSYNC B0 ;  /* 0x0000000000007941 */ /* 0x000fea0003800000 */
.L_x_1311:
        /* <DEDUP_REMOVED lines=27> */
.L_x_1314:
[----:B------:R-:W-:Y:S05]  /*122f0*/  BSYNC B0 ;  /* 0x0000000000007941 */ /* 0x000fea0003800000 */
.L_x_1313:
[----:B------:R-:W-:Y:S05]  /*12300*/  @P4 BRA `(.L_x_1252) ;  /* 0x00000000006c4947 */ /* 0x000fea0003800000 */
[----:B------:R-:W-:Y:S01]  /*12310*/  ISETP.GE.AND P3, PT, R12, R75, PT ;  /* 0x0000004b0c00720c */ /* 0x000fe20003f66270 */
[----:B------:R-:W-:Y:S02]  /*12320*/  IMAD.MOV.U32 R171, RZ, RZ, R173 ;  /* 0x000000ffffab7224 */ /* 0x000fe400078e00ad */
[----:B------:R-:W-:Y:S02]  /*12330*/  IMAD R0, R175, 0x30, RZ ;  /* 0x00000030af007824 */ /* 0x000fe400078e02ff */
[----:B------:R-:W-:-:S04]  /*12340*/  IMAD.WIDE.U32 R174, R174, 0x30, R170 ;  /* 0x00000030aeae7825 */ /* 0x000fc800078e00aa */
[----:B--2-4-:R-:W-:Y:S01]  /*12350*/  IMAD.IADD R3, R0, 0x1, R175 ;  /* 0x0000000100037824 */ /* 0x014fe200078e02af */
        /* <DEDUP_REMOVED lines=22> */
.L_x_1252:
[----:B------:R-:W-:Y:S05]  /*124c0*/  BSYNC B3 ;  /* 0x0000000000037941 */ /* 0x000fea0003800000 */
.L_x_1213:
[----:B------:R-:W-:Y:S01]  /*124d0*/  LEA R0, R133, 0xffffffc0, 0x6 ;  /* 0xffffffc085007811 */ /* 0x000fe200078e30ff */
[----:B------:R-:W-:Y:S01]  /*124e0*/  BSSY B0, `(.L_x_1315) ;  /* 0x000001b000007945 */ /* 0x000fe20003800000 */
[----:B------:R-:W-:-:S03]  /*124f0*/  LOP3.LUT R219, R74, 0xff, RZ, 0xc0, !PT ;  /* 0x000000ff4adb7812 */ /* 0x000fc600078ec0ff */
[----:B--2-4-:R-:W-:-:S05]  /*12500*/  IMAD.IADD R3, R69, 0x1, -R0 ;  /* 0x0000000145037824 */ /* 0x014fca00078e0a00 */
[----:B------:R-:W-:-:S13]  /*12510*/  ISETP.GE.AND P0, PT, R166, R3, PT ;  /* 0x00000003a600720c */ /* 0x000fda0003f06270 */
[----:B------:R-:W-:Y:S05]  /*12520*/  @P0 BRA `(.L_x_1316) ;  /* 0x0000000000580947 */ /* 0x000fea0003800000 */
[C---:B------:R-:W-:Y:S02]  /*12530*/  LOP3.LUT R2, R219.reuse, 0x1, RZ, 0xc0, !PT ;  /* 0x00000001db027812 */ /* 0x040fe400078ec0ff */
[----:B------:R-:W-:Y:S02]  /*12540*/  R2P PR, R219, 0x6 ;  /* 0x00000006db007804 */ /* 0x000fe40000000000 */
[----:B------:R-:W-:-:S13]  /*12550*/  ISETP.NE.U32.AND P0, PT, R2, 0x1, PT ;  /* 0x000000010200780c */ /* 0x000fda0003f05070 */
[----:B-1----:R-:W-:Y:S02]  /*12560*/  @!P0 IMAD.MOV.U32 R4, RZ, RZ, R210 ;  /* 0x000000ffff048224 */ /* 0x002fe400078e00d2 */
        /* <DEDUP_REMOVED lines=17> */
.L_x_1317:
[----:B------:R4:W-:Y:S02]  /*12680*/  STS.128 [R217+0xa000], RZ ;  /* 0x00a000ffd9007388 */ /* 0x0009e40000000c00 */
.L_x_1316:
[----:B------:R-:W-:Y:S05]  /*12690*/  BSYNC B0 ;  /* 0x0000000000007941 */ /* 0x000fea0003800000 */
.L_x_1315:
[----:B------:R-:W-:Y:S01]  /*126a0*/  ISETP.GE.AND P0, PT, R6, R3, PT ;  /* 0x000000030600720c */ /* 0x000fe20003f06270 */
[----:B------:R-:W-:-:S12]  /*126b0*/  BSSY B0, `(.L_x_1318) ;  /* 0x000001f000007945 */ /* 0x000fd80003800000 */
[----:B------:R-:W-:Y:S05]  /*126c0*/  @P0 BRA `(.L_x_1319) ;  /* 0x0000000000740947 */ /* 0x000fea0003800000 */
[C---:B------:R-:W-:Y:S02]  /*126d0*/  LOP3.LUT R2, R219.reuse, 0x1, RZ, 0xc0, !PT ;  /* 0x00000001db027812 */ /* 0x040fe400078ec0ff */
[----:B------:R-:W-:Y:S02]  /*126e0*/  LOP3.LUT P0, RZ, R219, 0x2, RZ, 0xc0, !PT ;  /* 0x00000002dbff7812 */ /* 0x000fe4000780c0ff */
[----:B------:R-:W-:Y:S02]  /*126f0*/  ISETP.NE.U32.AND P1, PT, R2, 0x1, PT ;  /* 0x000000010200780c */ /* 0x000fe40003f25070 */
[----:B------:R-:W-:-:S05]  /*12700*/  IADD3 R7, P2, R208, R156, RZ ;  /* 0x0000009cd0077210 */ /* 0x000fca0007f5e0ff */
[----:B-1----:R-:W-:-:S04]  /*12710*/  IMAD.X R5, R209, 0x1, R155, P2 ;  /* 0x00000001d1057824 */ /* 0x002fc800010e069b */
        /* <DEDUP_REMOVED lines=23> */
.L_x_1320:
[----:B------:R3:W-:Y:S02]  /*12890*/  STS.128 [R217+0xa800], RZ ;  /* 0x00a800ffd9007388 */ /* 0x0007e40000000c00 */
.L_x_1319:
[----:B------:R-:W-:Y:S05]  /*128a0*/  BSYNC B0 ;  /* 0x0000000000007941 */ /* 0x000fea0003800000 */
.L_x_1318:
[----:B------:R-:W-:Y:S01]  /*128b0*/  ISETP.GE.AND P0, PT, R8, R3, PT ;  /* 0x000000030800720c */ /* 0x000fe20003f06270 */
[----:B------:R-:W-:-:S12]  /*128c0*/  BSSY B0, `(.L_x_1321) ;  /* 0x0000021000007945 */ /* 0x000fd80003800000 */
[----:B------:R-:W-:Y:S05]  /*128d0*/  @P0 BRA `(.L_x_1322) ;  /* 0x00000000007c0947 */ /* 0x000fea0003800000 */
[C---:B------:R-:W-:Y:S02]  /*128e0*/  LOP3.LUT R2, R219.reuse, 0x1, RZ, 0xc0, !PT ;  /* 0x00000001db027812 */ /* 0x040fe400078ec0ff */
[----:B------:R-:W-:Y:S02]  /*128f0*/  LOP3.LUT P0, RZ, R219, 0x2, RZ, 0xc0, !PT ;  /* 0x00000002dbff7812 */ /* 0x000fe4000780c0ff */
[----:B------:R-:W-:Y:S01]  /*12900*/  ISETP.NE.U32.AND P1, PT, R2, 0x1, PT ;  /* 0x000000010200780c */ /* 0x000fe20003f25070 */
[C---:B------:R-:W-:Y:S01]  /*12910*/  IMAD.SHL.U32 R2, R66.reuse, 0x20, RZ ;  /* 0x0000002042027824 */ /* 0x040fe200078e00ff */
[C---:B------:R-:W-:Y:S02]  /*12920*/  LEA R7, P2, R66.reuse, R156, 0x5 ;  /* 0x0000009c42077211 */ /* 0x040fe400078428ff */
[C-C-:B-1-3--:R-:W-:Y:S02]  /*12930*/  SHF.L.U64.HI R4, R66.reuse, 0x5, R67.reuse ;  /* 0x0000000542047819 */ /* 0x14afe40000010243 */
[----:B------:R-:W-:-:S05]  /*12940*/  LEA.HI.X R5, R66, R155, R67, 0x5, P2 ;  /* 0x0000009b42057211 */ /* 0x000fca00010f2c43 */
[C---:B------:R-:W-:Y:S02]  /*12950*/  @P0 LEA R10, P2, R7.reuse, R158, 0x1 ;  /* 0x0000009e070a0211 */ /* 0x040fe400078408ff */
        /* <DEDUP_REMOVED lines=22> */
.L_x_1323:
[----:B------:R3:W-:Y:S02]  /*12ac0*/  STS.128 [R217+0xb000], RZ ;  /* 0x00b000ffd9007388 */ /* 0x0007e40000000c00 */
.L_x_1322:
[----:B------:R-:W-:Y:S05]  /*12ad0*/  BSYNC B0 ;  /* 0x0000000000007941 */ /* 0x000fea0003800000 */
.L_x_1321:
[----:B------:R-:W-:Y:S01]  /*12ae0*/  ISETP.GE.AND P0, PT, R32, R3, PT ;  /* 0x000000032000720c */ /* 0x000fe20003f06270 */
[----:B------:R-:W-:-:S12]  /*12af0*/  BSSY B0, `(.L_x_1324) ;  /* 0x0000020000007945 */ /* 0x000fd80003800000 */
[----:B------:R-:W-:Y:S05]  /*12b00*/  @P0 BRA `(.L_x_1325) ;  /* 0x0000000000780947 */ /* 0x000fea0003800000 */
[C---:B------:R-:W-:Y:S01]  /*12b10*/  LOP3.LUT R2, R219.reuse, 0x1, RZ, 0xc0, !PT ;  /* 0x00000001db027812 */ /* 0x040fe200078ec0ff */
[----:B------:R-:W-:Y:S01]  /*12b20*/  IMAD.MOV.U32 R154, RZ, RZ, R156 ;  /* 0x000000ffff9a7224 */ /* 0x000fe200078e009c */
[----:B------:R-:W-:Y:S02]  /*12b30*/  LOP3.LUT P2, RZ, R219, 0x2, RZ, 0xc0, !PT ;  /* 0x00000002dbff7812 */ /* 0x000fe4000784c0ff */
[----:B------:R-:W-:Y:S01]  /*12b40*/  ISETP.NE.U32.AND P3, PT, R2, 0x1, PT ;  /* 0x000000010200780c */ /* 0x000fe20003f65070 */
[----:B------:R-:W-:Y:S01]  /*12b50*/  IMAD R2, R67, 0x30, RZ ;  /* 0x0000003043027824 */ /* 0x000fe200078e02ff */
[----:B------:R-:W-:Y:S01]  /*12b60*/  LOP3.LUT P1, RZ, R219, 0x4, RZ, 0xc0, !PT ;  /* 0x00000004dbff7812 */ /* 0x000fe2000782c0ff */
[----:B-1-3--:R-:W-:-:S04]  /*12b70*/  IMAD.WIDE.U32 R4, R66, 0x30, R154 ;  /* 0x0000003042047825 */ /* 0x00afc800078e009a */
        /* <DEDUP_REMOVED lines=23> */
.L_x_1325:
[----:B------:R-:W-:Y:S05]  /*12cf0*/  BSYNC B0 ;  /* 0x0000000000007941 */ /* 0x000fea0003800000 */
.L_x_1324:
        /* <DEDUP_REMOVED lines=9> */
[C---:B------:R-:W-:Y:S02]  /*12d90*/  LOP3.LUT R2, R219.reuse, 0x1, RZ, 0xc0, !PT ;  /* 0x00000001db027812 */ /* 0x040fe400078ec0ff */
[----:B------:R-:W-:Y:S02]  /*12da0*/  R2P PR, R219, 0x6 ;  /* 0x00000006db007804 */ /* 0x000fe40000000000 */
[----:B------:R-:W-:-:S13]  /*12db0*/  ISETP.NE.U32.AND P0, PT, R2, 0x1, PT ;  /* 0x000000010200780c */ /* 0x000fda0003f05070 */
[----:B-1-3--:R-:W-:Y:S02]  /*12dc0*/  @!P0 IMAD.MOV.U32 R4, RZ, RZ, R168 ;  /* 0x000000ffff048224 */ /* 0x00afe400078e00a8 */
        /* <DEDUP_REMOVED lines=17> */
.L_x_1328:
[----:B------:R3:W-:Y:S02]  /*12ee0*/  STS.128 [R217+0x10000], RZ ;  /* 0x010000ffd9007388 */ /* 0x0007e40000000c00 */
.L_x_1327:
[----:B------:R-:W-:Y:S05]  /*12ef0*/  BSYNC B0 ;  /* 0x0000000000007941 */ /* 0x000fea0003800000 */
.L_x_1326:
        /* <DEDUP_REMOVED lines=10> */
[----:B-1-3--:R-:W-:-:S04]  /*12fa0*/  IMAD.X R5, R207, 0x1, R163, P2 ;  /* 0x00000001cf057824 */ /* 0x00afc800010e06a3 */
        /* <DEDUP_REMOVED lines=23> */
.L_x_1331:
[----:B------:R3:W-:Y:S02]  /*13120*/  STS.128 [R217+0x10800], RZ ;  /* 0x010800ffd9007388 */ /* 0x0007e40000000c00 */
.L_x_1330:
[----:B------:R-:W-:Y:S05]  /*13130*/  BSYNC B0 ;  /* 0x0000000000007941 */ /* 0x000fea0003800000 */
.L_x_1329:
        /* <DEDUP_REMOVED lines=36> */
.L_x_1334:
[----:B------:R3:W-:Y:S02]  /*13380*/  STS.128 [R217+0x11000], RZ ;  /* 0x011000ffd9007388 */ /* 0x0007e40000000c00 */
.L_x_1333:
[----:B------:R-:W-:Y:S05]  /*13390*/  BSYNC B0 ;  /* 0x0000000000007941 */ /* 0x000fea0003800000 */
.L_x_1332:
[----:B------:R-:W-:Y:S01]  /*133a0*/  ISETP.GE.AND P0, PT, R32, R3, PT ;  /* 0x000000032000720c */ /* 0x000fe20003f06270 */
[----:B------:R-:W-:Y:S01]  /*133b0*/  IMAD.SHL.U32 R2, R68, 0x40, RZ ;  /* 0x0000004044027824 */ /* 0x000fe200078e00ff */
[----:B-1-3--:R-:W-:Y:S01]  /*133c0*/  SHF.R.S32.HI R4, RZ, 0x1f, R57 ;  /* 0x0000001fff047819 */ /* 0x00afe20000011439 */
        /* <DEDUP_REMOVED lines=46> */
.L_x_1336:
[----:B------:R-:W-:Y:S05]  /*136b0*/  BSYNC B0 ;  /* 0x0000000000007941 */ /* 0x000fea0003800000 */
.L_x_1335:
[----:B------:R-:W-:Y:S01]  /*136c0*/  LDSM.16.M88.4 R36, [R201] ;  /* 0x00000000c924783b */ /* 0x000fe20000000200 */
[----:B------:R-:W-:Y:S01]  /*136d0*/  R2P PR, R68, 0x6 ;  /* 0x0000000644007804 */ /* 0x000fe20000000000 */
[C---:B---3--:R-:W-:Y:S02]  /*136e0*/  VIADD R2, R200.reuse, 0x6000 ;  /* 0x00006000c8027836 */ /* 0x048fe40000000000 */
[----:B------:R-:W3:Y:S01]  /*136f0*/  LDSM.16.M88.4 R20, [R200+0x6000] ;  /* 0x00600000c814783b */ /* 0x000ee20000000200 */
[----:B------:R-:W-:Y:S02]  /*13700*/  VIADD R198, R200, 0x6020 ;  /* 0x00006020c8c67836 */ /* 0x000fe40000000000 */
[----:B------:R-:W-:Y:S01]  /*13710*/  IMAD R199, R56, 0x2, R201 ;  /* 0x0000000238c77824 */ /* 0x000fe200078e02c9 */
[----:B------:R-:W2:Y:S01]  /*13720*/  LDSM.16.M88.4 R44, [R200+0x6800] ;  /* 0x00680000c82c783b */ /* 0x000ea20000000200 */
[----:B------:R-:W-:-:S03]  /*13730*/  IMAD.MOV.U32 R3, RZ, RZ, 0x40 ;  /* 0x00000040ff037424 */ /* 0x000fc600078e00ff */
[----:B------:R-:W-:Y:S02]  /*13740*/  LDSM.16.M88.4 R12, [R199] ;  /* 0x00000000c70c783b */ /* 0x000fe40000000200 */
[----:B------:R-:W-:Y:S02]  /*13750*/  @P1 IADD3 R198, R2, -0x20, RZ ;  /* 0xffffffe002c61810 */ /* 0x000fe40007ffe0ff */
[----:B------:R-:W4:Y:S04]  /*13760*/  LD.E R2, desc[UR6][R16.64+0x18c] ;  /* 0x00018c0610027980 */ /* 0x000f28000c101900 */
[----:B------:R-:W1:Y:S01]  /*13770*/  LDSM.16.M88.4 R28, [R198] ;  /* 0x00000000c61c783b */ /* 0x000e620000000200 */
[----:B------:R-:W-:Y:S01]  /*13780*/  SEL R3, R3, 0xffffffc0, !P2 ;  /* 0xffffffc003037807 */ /* 0x000fe20005000000 */
[----:B------:R-:W-:-:S02]  /*13790*/  IMAD R197, R54, 0x2, R201 ;  /* 0x0000000236c57824 */ /* 0x000fc400078e02c9 */
[----:B------:R-:W1:Y:S02]  /*137a0*/  LDSM.16.M88.4 R84, [R200+0x7000] ;  /* 0x00700000c854783b */ /* 0x000e640000000200 */
[----:B------:R-:W-:Y:S02]  /*137b0*/  IMAD.IADD R195, R200, 0x1, R3 ;  /* 0x00000001c8c37824 */ /* 0x000fe400078e0203 */
[----:B------:R-:W-:Y:S04]  /*137c0*/  LDSM.16.M88.4 R96, [R197] ;  /* 0x00000000c560783b */ /* 0x000fe80000000200 */
[----:B------:R-:W1:Y:S04]  /*137d0*/  LDSM.16.M88.4 R100, [R195+0x6000] ;  /* 0x00600000c364783b */ /* 0x000e680000000200 */
[----:B------:R-:W1:Y:S04]  /*137e0*/  LDSM.16.M88.4 R24, [R200+0x7800] ;  /* 0x00780000c818783b */ /* 0x000e680000000200 */
[----:B------:R-:W-:Y:S01]  /*137f0*/  LDSM.16.M88.4 R108, [R200+0xa800] ;  /* 0x00a80000c86c783b */ /* 0x000fe20000000200 */
[C---:B---3--:R-:W-:Y:S01]  /*13800*/  HMMA.16816.F32.BF16 R4, R36.reuse, R20, RZ ;  /* 0x000000142404723c */ /* 0x048fe200000418ff */
[----:B------:R-:W-:Y:S01]  /*13810*/  LEA R196, R54, R199, 0x1 ;  /* 0x000000c736c47211 */ /* 0x000fe200078e08ff */
[----:B------:R-:W-:Y:S01]  /*13820*/  IMAD.IADD R191, R3, 0x1, R198 ;  /* 0x0000000103bf7824 */ /* 0x000fe200078e02c6 */
[----:B------:R-:W3:Y:S03]  /*13830*/  LDSM.16.M88.4 R104, [R198+0x800] ;  /* 0x00080000c668783b */ /* 0x000ee60000000200 */
[C---:B------:R-:W-:Y:S01]  /*13840*/  HMMA.16816.F32.BF16 R20, R36.reuse, R22, RZ ;  /* 0x000000162414723c */ /* 0x040fe200000418ff */
[----:B------:R-:W-:Y:S04]  /*13850*/  LDSM.16.M88.4 R8, [R196] ;  /* 0x00000000c408783b */ /* 0x000fe80000000200 */
[----:B------:R-:W3:Y:S04]  /*13860*/  LDSM.16.M88.4 R60, [R191] ;  /* 0x00000000bf3c783b */ /* 0x000ee80000000200 */
[----:B------:R-:W3:Y:S04]  /*13870*/  LDSM.16.M88.4 R92, [R198+0x1000] ;  /* 0x00100000c65c783b */ /* 0x000ee80000000200 */
[----:B------:R-:W3:Y:S01]  /*13880*/  LDSM.16.M88.4 R72, [R198+0x1800] ;  /* 0x00180000c648783b */ /* 0x000ee20000000200 */
[----:B--2---:R-:W-:Y:S03]  /*13890*/  HMMA.16816.F32.BF16 R32, R36, R44, RZ ;  /* 0x0000002c2420723c */ /* 0x004fe600000418ff */
[----:B------:R-:W2:Y:S03]  /*138a0*/  LDSM.16.M88.4 R88, [R195+0x6800] ;  /* 0x00680000c358783b */ /* 0x000ea60000000200 */
[C---:B-1----:R-:W-:Y:S01]  /*138b0*/  HMMA.16816.F32.BF16 R4, R12.reuse, R28, R4 ;  /* 0x0000001c0c04723c */ /* 0x042fe20000041804 */
[----:B------:R-:W-:Y:S04]  /*138c0*/  LDSM.16.M88.4 R48, [R195+0x7000] ;  /* 0x00700000c330783b */ /* 0x000fe80000000200 */
[----:B------:R-:W-:Y:S01]  /*138d0*/  LDSM.16.M88.4 R40, [R195+0x7800] ;  /* 0x00780000c328783b */ /* 0x000fe20000000200 */
[----:B------:R-:W-:Y:S03]  /*138e0*/  HMMA.16816.F32.BF16 R20, R12, R30, R20 ;  /* 0x0000001e0c14723c */ /* 0x000fe60000041814 */
[----:B------:R-:W-:Y:S03]  /*138f0*/  LDSM.16.M88.4 R28, [R201+0x2000] ;  /* 0x00200000c91c783b */ /* 0x000fe60000000200 */
[C---:B------:R-:W-:Y:S01]  /*13900*/  HMMA.16816.F32.BF16 R44, R36.reuse, R46, RZ ;  /* 0x0000002e242c723c */ /* 0x040fe200000418ff */
[----:B------:R-:W-:Y:S04]  /*13910*/  LDSM.16.M88.4 R76, [R191+0x800] ;  /* 0x00080000bf4c783b */ /* 0x000fe80000000200 */
[----:B------:R-:W-:Y:S01]  /*13920*/  LDSM.16.M88.4 R112, [R195+0x9000] ;  /* 0x00900000c370783b */ /* 0x000fe20000000200 */
[----:B------:R-:W-:Y:S03]  /*13930*/  HMMA.16816.F32.BF16 R64, R36, R84, RZ ;  /* 0x000000542440723c */ /* 0x000fe600000418ff */
[----:B------:R-:W-:Y:S03]  /*13940*/  LDSM.16.M88.4 R116, [R198+0x3800] ;  /* 0x00380000c674783b */ /* 0x000fe60000000200 */
[----:B------:R-:W-:Y:S01]  /*13950*/  HMMA.16816.F32.BF16 R4, R96, R100, R4 ;  /* 0x000000646004723c */ /* 0x000fe20000041804 */
[----:B------:R-:W0:Y:S05]  /*13960*/  LDGDEPBAR ;  /* 0x00000000000079af */ /* 0x000e2a0000000000 */
[C---:B------:R-:W-:Y:S06]  /*13970*/  HMMA.16816.F32.BF16 R84, R36.reuse, R86, RZ ;  /* 0x000000562454723c */ /* 0x040fec00000418ff */
[----:B------:R-:W-:Y:S06]  /*13980*/  HMMA.16816.F32.BF16 R80, R36, R24, RZ ;  /* 0x000000182450723c */ /* 0x000fec00000418ff */
[----:B------:R-:W-:Y:S01]  /*13990*/  HMMA.16816.F32.BF16 R20, R96, R102, R20 ;  /* 0x000000666014723c */ /* 0x000fe20000041814 */
[----:B------:R-:W-:Y:S05]  /*139a0*/  LDSM.16.M88.4 R100, [R199+0x2000] ;  /* 0x00200000c764783b */ /* 0x000fea0000000200 */
[----:B------:R-:W-:Y:S01]  /*139b0*/  HMMA.16816.F32.BF16 R36, R36, R26, RZ ;  /* 0x0000001a2424723c */ /* 0x000fe200000418ff */
[----:B------:R-:W1:Y:S05]  /*139c0*/  LDSM.16.M88.4 R24, [R200+0x8000] ;  /* 0x00800000c818783b */ /* 0x000e6a0000000200 */
[C---:B---3--:R-:W-:Y:S06]  /*139d0*/  HMMA.16816.F32.BF16 R32, R12.reuse, R104, R32 ;  /* 0x000000680c20723c */ /* 0x048fec0000041820 */
[----:B------:R-:W-:Y:S01]  /*139e0*/  HMMA.16816.F32.BF16 R44, R12, R106, R44 ;  /* 0x0000006a0c2c723c */ /* 0x000fe2000004182c */
[----:B------:R-:W-:Y:S05]  /*139f0*/  LDSM.16.M88.4 R104, [R195+0xa000] ;  /* 0x00a00000c368783b */ /* 0x000fea0000000200 */
[----:B------:R-:W-:Y:S06]  /*13a00*/  HMMA.16816.F32.BF16 R4, R8, R60, R4 ;  /* 0x0000003c0804723c */ /* 0x000fec0000041804 */
[C---:B------:R-:W-:Y:S06]  /*13a10*/  HMMA.16816.F32.BF16 R64, R12.reuse, R92, R64 ;  /* 0x0000005c0c40723c */ /* 0x040fec0000041840 */
[C---:B------:R-:W-:Y:S01]  /*13a20*/  HMMA.16816.F32.BF16 R84, R12.reuse, R94, R84 ;  /* 0x0000005e0c54723c */ /* 0x040fe20000041854 */
[----:B------:R-:W-:Y:S05]  /*13a30*/  LDSM.16.M88.4 R92, [R197+0x2000] ;  /* 0x00200000c55c783b */ /* 0x000fea0000000200 */
[----:B------:R-:W-:Y:S06]  /*13a40*/  HMMA.16816.F32.BF16 R80, R12, R72, R80 ;  /* 0x000000480c50723c */ /* 0x000fec0000041850 */
[----:B------:R-:W-:Y:S01]  /*13a50*/  HMMA.16816.F32.BF16 R20, R8, R62, R20 ;  /* 0x0000003e0814723c */ /* 0x000fe20000041814 */
[----:B------:R-:W-:Y:S05]  /*13a60*/  LDSM.16.M88.4 R60, [R200+0x8800] ;  /* 0x00880000c83c783b */ /* 0x000fea0000000200 */
[----:B------:R-:W-:Y:S01]  /*13a70*/  HMMA.16816.F32.BF16 R12, R12, R74, R36 ;  /* 0x0000004a0c0c723c */ /* 0x000fe20000041824 */
[----:B------:R-:W3:Y:S04]  /*13a80*/  LDSM.16.M88.4 R36, [R198+0x2000] ;  /* 0x00200000c624783b */ /* 0x000ee80000000200 */
[----:B------:R-:W3:Y:S01]  /*13a90*/  LDSM.16.M88.4 R72, [R191+0x1000] ;  /* 0x00100000bf48783b */ /* 0x000ee20000000200 */
[C---:B--2---:R-:W-:Y:S06]  /*13aa0*/  HMMA.16816.F32.BF16 R32, R96.reuse, R88, R32 ;  /* 0x000000586020723c */ /* 0x044fec0000041820 */
[----:B------:R-:W-:Y:S01]  /*13ab0*/  HMMA.16816.F32.BF16 R44, R96, R90, R44 ;  /* 0x0000005a602c723c */ /* 0x000fe2000004182c */
[----:B------:R-:W-:Y:S05]  /*13ac0*/  LDSM.16.M88.4 R88, [R200+0x9800] ;  /* 0x00980000c858783b */ /* 0x000fea0000000200 */
[----:B-1----:R-:W-:Y:S06]  /*13ad0*/  HMMA.16816.F32.BF16 R4, R28, R24, R4 ;  /* 0x000000181c04723c */ /* 0x002fec0000041804 */
[C---:B------:R-:W-:Y:S06]  /*13ae0*/  HMMA.16816.F32.BF16 R64, R96.reuse, R48, R64 ;  /* 0x000000306040723c */ /* 0x040fec0000041840 */
[C---:B------:R-:W-:Y:S01]  /*13af0*/  HMMA.16816.F32.BF16 R84, R96.reuse, R50, R84 ;  /* 0x000000326054723c */ /* 0x040fe20000041854 */
[----:B------:R-:W-:Y:S05]  /*13b00*/  LDSM.16.M88.4 R48, [R191+0x1800] ;  /* 0x00180000bf30783b */ /* 0x000fea0000000200 */
[----:B------:R-:W-:Y:S06]  /*13b10*/  HMMA.16816.F32.BF16 R80, R96, R40, R80 ;  /* 0x000000286050723c */ /* 0x000fec0000041850 */
[----:B------:R-:W-:Y:S01]  /*13b20*/  HMMA.16816.F32.BF16 R20, R28, R26, R20 ;  /* 0x0000001a1c14723c */ /* 0x000fe20000041814 */
[----:B------:R-:W-:Y:S05]  /*13b30*/  LDSM.16.M88.4 R24, [R198+0x2800] ;  /* 0x00280000c618783b */ /* 0x000fea0000000200 */
[----:B------:R-:W-:Y:S01]  /*13b40*/  HMMA.16816.F32.BF16 R96, R96, R42, R12 ;  /* 0x0000002a6060723c */ /* 0x000fe2000004180c */
[----:B------:R-:W1:Y:S04]  /*13b50*/  LDSM.16.M88.4 R12, [R195+0x8000] ;  /* 0x00800000c30c783b */ /* 0x000e680000000200 */
[----:B------:R-:W2:Y:S01]  /*13b60*/  LDSM.16.M88.4 R40, [R200+0x9000] ;  /* 0x00900000c828783b */ /* 0x000ea20000000200 */
[C---:B------:R-:W-:Y:S06]  /*13b70*/  HMMA.16816.F32.BF16 R32, R8.reuse, R76, R32 ;  /* 0x0000004c0820723c */ /* 0x040fec0000041820 */
[----:B------:R-:W-:Y:S01]  /*13b80*/  HMMA.16816.F32.BF16 R44, R8, R78, R44 ;  /* 0x0000004e082c723c */ /* 0x000fe2000004182c */
[----:B------:R-:W-:Y:S05]  /*13b90*/  LDSM.16.M88.4 R76, [R196+0x2000] ;  /* 0x00200000c44c783b */ /* 0x000fea0000000200 */
[C---:B---3--:R-:W-:Y:S06]  /*13ba0*/  HMMA.16816.F32.BF16 R4, R100.reuse, R36, R4 ;  /* 0x000000246404723c */ /* 0x048fec0000041804 */
[----:B------:R-:W-:Y:S01]  /*13bb0*/  HMMA.16816.F32.BF16 R20, R100, R38, R20 ;  /* 0x000000266414723c */ /* 0x000fe20000041814 */
[----:B------:R-:W-:Y:S05]  /*13bc0*/  LDSM.16.M88.4 R36, [R195+0x8800] ;  /* 0x00880000c324783b */ /* 0x000fea0000000200 */
[C---:B------:R-:W-:Y:S06]  /*13bd0*/  HMMA.16816.F32.BF16 R64, R8.reuse, R72, R64 ;  /* 0x000000480840723c */ /* 0x040fec0000041840 */
[----:B------:R-:W-:Y:S01]  /*13be0*/  HMMA.16816.F32.BF16 R84, R8, R74, R84 ;  /* 0x0000004a0854723c */ /* 0x000fe20000041854 */
[----:B------:R-:W3:Y:S05]  /*13bf0*/  LDSM.16.M88.4 R72, [R191+0x2000] ;  /* 0x00200000bf48783b */ /* 0x000eea0000000200 */
[C---:B------:R-:W-:Y:S06]  /*13c00*/  HMMA.16816.F32.BF16 R32, R28.reuse, R60, R32 ;  /* 0x0000003c1c20723c */ /* 0x040fec0000041820 */
[----:B------:R-:W-:Y:S01]  /*13c10*/  HMMA.16816.F32.BF16 R44, R28, R62, R44 ;  /* 0x0000003e1c2c723c */ /* 0x000fe2000004182c */
[----:B------:R-:W-:Y:S05]  /*13c20*/  LDSM.16.M88.4 R60, [R201+0x4000] ;  /* 0x00400000c93c783b */ /* 0x000fea0000000200 */
[C---:B-1----:R-:W-:Y:S06]  /*13c30*/  HMMA.16816.F32.BF16 R4, R92.reuse, R12, R4 ;  /* 0x0000000c5c04723c */ /* 0x042fec0000041804 */
[----:B------:R-:W-:Y:S01]  /*13c40*/  HMMA.16816.F32.BF16 R20, R92, R14, R20 ;  /* 0x0000000e5c14723c */ /* 0x000fe20000041814 */
[----:B------:R-:W1:Y:S05]  /*13c50*/  LDSM.16.M88.4 R12, [R198+0x3000] ;  /* 0x00300000c60c783b */ /* 0x000e6a0000000200 */
[C---:B------:R-:W-:Y:S06]  /*13c60*/  HMMA.16816.F32.BF16 R80, R8.reuse, R48, R80 ;  /* 0x000000300850723c */ /* 0x040fec0000041850 */
[----:B------:R-:W-:Y:S01]  /*13c70*/  HMMA.16816.F32.BF16 R96, R8, R50, R96 ;  /* 0x000000320860723c */ /* 0x000fe20000041860 */
[----:B------:R-:W4:Y:S04]  /*13c80*/  LDSM.16.M88.4 R8, [R200+0xa000] ;  /* 0x00a00000c808783b */ /* 0x000f280000000200 */
[----:B------:R-:W4:Y:S01]  /*13c90*/  LDSM.16.M88.4 R48, [R191+0x2800] ;  /* 0x00280000bf30783b */ /* 0x000f220000000200 */
[----:B--2---:R-:W-:Y:S06]  /*13ca0*/  HMMA.16816.F32.BF16 R64, R28, R40, R64 ;  /* 0x000000281c40723c */ /* 0x004fec0000041840 */
[C---:B------:R-:W-:Y:S06]  /*13cb0*/  HMMA.16816.F32.BF16 R32, R100.reuse, R24, R32 ;  /* 0x000000186420723c */ /* 0x040fec0000041820 */
[----:B------:R-:W-:Y:S01]  /*13cc0*/  HMMA.16816.F32.BF16 R44, R100, R26, R44 ;  /* 0x0000001a642c723c */ /* 0x000fe2000004182c */
[----:B------:R-:W-:Y:S05]  /*13cd0*/  LDSM.16.M88.4 R24, [R198+0x4000] ;  /* 0x00400000c618783b */ /* 0x000fea0000000200 */
[C---:B---3--:R-:W-:Y:S06]  /*13ce0*/  HMMA.16816.F32.BF16 R4, R76.reuse, R72, R4 ;  /* 0x000000484c04723c */ /* 0x048fec0000041804 */
[----:B------:R-:W-:Y:S01]  /*13cf0*/  HMMA.16816.F32.BF16 R20, R76, R74, R20 ;  /* 0x0000004a4c14723c */ /* 0x000fe20000041814 */
[----:B------:R-:W-:Y:S05]  /*13d00*/  LDSM.16.M88.4 R72, [R191+0x3000] ;  /* 0x00300000bf48783b */ /* 0x000fea0000000200 */
[----:B------:R-:W-:Y:S01]  /*13d10*/  HMMA.16816.F32.BF16 R84, R28, R42, R84 ;  /* 0x0000002a1c54723c */ /* 0x000fe20000041854 */
[----:B------:R-:W2:Y:S05]  /*13d20*/  LDSM.16.M88.4 R40, [R199+0x4000] ;  /* 0x00400000c728783b */ /* 0x000eaa0000000200 */
[----:B-1----:R-:W-:Y:S06]  /*13d30*/  HMMA.16816.F32.BF16 R64, R100, R12, R64 ;  /* 0x0000000c6440723c */ /* 0x002fec0000041840 */
[----:B------:R-:W-:Y:S06]  /*13d40*/  HMMA.16816.F32.BF16 R32, R92, R36, R32 ;  /* 0x000000245c20723c */ /* 0x000fec0000041820 */
[----:B----4-:R-:W-:Y:S06]  /*13d50*/  HMMA.16816.F32.BF16 R4, R60, R8, R4 ;  /* 0x000000083c04723c */ /* 0x010fec0000041804 */
[----:B------:R-:W-:Y:S01]  /*13d60*/  HMMA.16816.F32.BF16 R44, R92, R38, R44 ;  /* 0x000000265c2c723c */ /* 0x000fe2000004182c */
[----:B------:R-:W-:Y:S05]  /*13d70*/  LDSM.16.M88.4 R36, [R198+0x4800] ;  /* 0x00480000c624783b */ /* 0x000fea0000000200 */
[----:B------:R-:W-:Y:S01]  /*13d80*/  HMMA.16816.F32.BF16 R20, R60, R10, R20 ;  /* 0x0000000a3c14723c */ /* 0x000fe20000041814 */
[----:B------:R-:W-:Y:S05]  /*13d90*/  LDSM.16.M88.4 R8, [R191+0x4000] ;  /* 0x00400000bf08783b */ /* 0x000fea0000000200 */
[C---:B------:R-:W-:Y:S06]  /*13da0*/  HMMA.16816.F32.BF16 R80, R28.reuse, R88, R80 ;  /* 0x000000581c50723c */ /* 0x040fec0000041850 */
[----:B------:R-:W-:Y:S01]  /*13db0*/  HMMA.16816.F32.BF16 R96, R28, R90, R96 ;  /* 0x0000005a1c60723c */ /* 0x000fe20000041860 */
[----:B------:R-:W1:Y:S04]  /*13dc0*/  LDSM.16.M88.4 R28, [R197+0x4000] ;  /* 0x00400000c51c783b */ /* 0x000e680000000200 */
[----:B------:R-:W-:Y:S01]  /*13dd0*/  LDSM.16.M88.4 R88, [R195+0x9800] ;  /* 0x00980000c358783b */ /* 0x000fe20000000200 */
[----:B------:R-:W-:Y:S06]  /*13de0*/  HMMA.16816.F32.BF16 R64, R92, R112, R64 ;  /* 0x000000705c40723c */ /* 0x000fec0000041840 */
[----:B------:R-:W-:Y:S06]  /*13df0*/  HMMA.16816.F32.BF16 R32, R76, R48, R32 ;  /* 0x000000304c20723c */ /* 0x000fec0000041820 */
[----:B--2---:R-:W-:Y:S06]  /*13e00*/  HMMA.16816.F32.BF16 R4, R40, R24, R4 ;  /* 0x000000182804723c */ /* 0x004fec0000041804 */
[----:B------:R-:W-:Y:S01]  /*13e10*/  HMMA.16816.F32.BF16 R44, R76, R50, R44 ;  /* 0x000000324c2c723c */ /* 0x000fe2000004182c */
[----:B------:R-:W2:Y:S05]  /*13e20*/  LDSM.16.M88.4 R48, [R200+0xb000] ;  /* 0x00b00000c830783b */ /* 0x000eaa0000000200 */
[----:B------:R-:W-:Y:S01]  /*13e30*/  HMMA.16816.F32.BF16 R20, R40, R26, R20 ;  /* 0x0000001a2814723c */ /* 0x000fe20000041814 */
[----:B------:R-:W-:Y:S05]  /*13e40*/  LDSM.16.M88.4 R24, [R195+0xa800] ;  /* 0x00a80000c318783b */ /* 0x000fea0000000200 */
[----:B------:R-:W-:Y:S01]  /*13e50*/  HMMA.16816.F32.BF16 R84, R100, R14, R84 ;  /* 0x0000000e6454723c */ /* 0x000fe20000041854 */
[----:B------:R-:W3:Y:S05]  /*13e60*/  LDSM.16.M88.4 R12, [R196+0x4000] ;  /* 0x00400000c40c783b */ /* 0x000eea0000000200 */
[----:B------:R-:W-:Y:S06]  /*13e70*/  HMMA.16816.F32.BF16 R64, R76, R72, R64 ;  /* 0x000000484c40723c */ /* 0x000fec0000041840 */
[----:B------:R-:W-:Y:S06]  /*13e80*/  HMMA.16816.F32.BF16 R32, R60, R108, R32 ;  /* 0x0000006c3c20723c */ /* 0x000fec0000041820 */
[----:B-1----:R-:W-:Y:S06]  /*13e90*/  HMMA.16816.F32.BF16 R4, R28, R104, R4 ;  /* 0x000000681c04723c */ /* 0x002fec0000041804 */
[----:B------:R-:W-:Y:S06]  /*13ea0*/  HMMA.16816.F32.BF16 R44, R60, R110, R44 ;  /* 0x0000006e3c2c723c */ /* 0x000fec000004182c */
[C---:B------:R-:W-:Y:S06]  /*13eb0*/  HMMA.16816.F32.BF16 R80, R100.reuse, R116, R80 ;  /* 0x000000746450723c */ /* 0x040fec0000041850 */
[----:B------:R-:W-:Y:S01]  /*13ec0*/  HMMA.16816.F32.BF16 R96, R100, R118, R96 ;  /* 0x000000766460723c */ /* 0x000fe20000041860 */
[----:B------:R-:W1:Y:S05]  /*13ed0*/  LDSM.16.M88.4 R100, [R198+0x5000] ;  /* 0x00500000c664783b */ /* 0x000e6a0000000200 */
[----:B------:R-:W-:Y:S06]  /*13ee0*/  HMMA.16816.F32.BF16 R20, R28, R106, R20 ;  /* 0x0000006a1c14723c */ /* 0x000fec0000041814 */
[----:B------:R-:W-:Y:S06]  /*13ef0*/  HMMA.16816.F32.BF16 R84, R92, R114, R84 ;  /* 0x000000725c54723c */ /* 0x000fec0000041854 */
[----:B--2---:R-:W-:Y:S06]  /*13f00*/  HMMA.16816.F32.BF16 R64, R60, R48, R64 ;  /* 0x000000303c40723c */ /* 0x004fec0000041840 */
[----:B------:R-:W-:Y:S06]  /*13f10*/  HMMA.16816.F32.BF16 R32, R40, R36, R32 ;  /* 0x000000242820723c */ /* 0x000fec0000041820 */
[----:B---3--:R-:W-:Y:S06]  /*13f20*/  HMMA.16816.F32.BF16 R4, R12, R8, R4 ;  /* 0x000000080c04723c */ /* 0x008fec0000041804 */
[----:B------:R-:W-:Y:S01]  /*13f30*/  HMMA.16816.F32.BF16 R44, R40, R38, R44 ;  /* 0x00000026282c723c */ /* 0x000fe2000004182c */
[----:B------:R-:W2:Y:S05]  /*13f40*/  LDSM.16.M88.4 R36, [R191+0x3800] ;  /* 0x00380000bf24783b */ /* 0x000eaa0000000200 */
[----:B------:R-:W-:Y:S01]  /*13f50*/  HMMA.16816.F32.BF16 R20, R12, R10, R20 ;  /* 0x0000000a0c14723c */ /* 0x000fe20000041814 */
[----:B------:R-:W3:Y:S05]  /*13f60*/  LDSM.16.M88.4 R8, [R195+0xb000] ;  /* 0x00b00000c308783b */ /* 0x000eea0000000200 */
[C---:B------:R-:W-:Y:S06]  /*13f70*/  HMMA.16816.F32.BF16 R80, R92.reuse, R88, R80 ;  /* 0x000000585c50723c */ /* 0x040fec0000041850 */
[----:B------:R-:W-:Y:S01]  /*13f80*/  HMMA.16816.F32.BF16 R96, R92, R90, R96 ;  /* 0x0000005a5c60723c */ /* 0x000fe20000041860 */
[----:B------:R-:W4:Y:S01]  /*13f90*/  LDSM.16.M88.4 R88, [R191+0x4800] ;  /* 0x00480000bf58783b */ /* 0x000f220000000200 */
[-C--:B------:R-:W-:Y:S01]  /*13fa0*/  FMUL.FTZ R3, R4, R2.reuse ;  /* 0x0000000204037220 */ /* 0x080fe20000410000 */
[-C--:B-----5:R-:W-:Y:S01]  /*13fb0*/  FMUL.FTZ R18, R5, R2.reuse ;  /* 0x0000000205127220 */ /* 0x0a0fe20000410000 */
[-C--:B------:R-:W-:Y:S01]  /*13fc0*/  FMUL.FTZ R19, R6, R2.reuse ;  /* 0x0000000206137220 */ /* 0x080fe20000410000 */
[-C--:B------:R-:W-:Y:S01]  /*13fd0*/  FMUL.FTZ R48, R7, R2.reuse ;  /* 0x0000000207307220 */ /* 0x080fe20000410000 */
[----:B------:R-:W-:Y:S01]  /*13fe0*/  HMMA.16816.F32.BF16 R84, R76, R74, R84 ;  /* 0x0000004a4c54723c */ /* 0x000fe20000041854 */
[----:B------:R-:W4:Y:S05]  /*13ff0*/  LDSM.16.M88.4 R4, [R200+0xb800] ;  /* 0x00b80000c804783b */ /* 0x000f2a0000000200 */
[----:B-1----:R-:W-:Y:S06]  /*14000*/  HMMA.16816.F32.BF16 R64, R40, R100, R64 ;  /* 0x000000642840723c */ /* 0x002fec0000041840 */
[----:B------:R-:W-:Y:S06]  /*14010*/  HMMA.16816.F32.BF16 R32, R28, R24, R32 ;  /* 0x000000181c20723c */ /* 0x000fec0000041820 */
[----:B--2---:R-:W-:Y:S01]  /*14020*/  HMMA.16816.F32.BF16 R80, R76, R36, R80 ;  /* 0x000000244c50723c */ /* 0x004fe20000041850 */
[----:B------:R-:W-:-:S05]  /*14030*/  FMUL.FTZ R49, R20, R2 ;  /* 0x0000000214317220 */ /* 0x000fca0000410000 */
[----:B------:R-:W-:Y:S01]  /*14040*/  HMMA.16816.F32.BF16 R84, R60, R50, R84 ;  /* 0x000000323c54723c */ /* 0x000fe20000041854 */
[----:B------:R-:W-:-:S05]  /*14050*/  FMUL.FTZ R36, R22, R2 ;  /* 0x0000000216247220 */ /* 0x000fca0000410000 */
[----:B---3--:R-:W-:Y:S01]  /*14060*/  HMMA.16816.F32.BF16 R64, R28, R8, R64 ;  /* 0x000000081c40723c */ /* 0x008fe20000041840 */
[----:B------:R-:W-:-:S05]  /*14070*/  FMUL.FTZ R50, R21, R2 ;  /* 0x0000000215327220 */ /* 0x000fca0000410000 */
[----:B----4-:R-:W-:Y:S01]  /*14080*/  HMMA.16816.F32.BF16 R32, R12, R88, R32 ;  /* 0x000000580c20723c */ /* 0x010fe20000041820 */
[----:B------:R-:W-:Y:S02]  /*14090*/  FMUL.FTZ R8, R23, R2 ;  /* 0x0000000217087220 */ /* 0x000fe40000410000 */
[----:B------:R-:W1:Y:S03]  /*140a0*/  LDSM.16.M88.4 R20, [R198+0x5800] ;  /* 0x00580000c614783b */ /* 0x000e660000000200 */
[----:B------:R-:W-:Y:S06]  /*140b0*/  HMMA.16816.F32.BF16 R80, R60, R4, R80 ;  /* 0x000000043c50723c */ /* 0x000fec0000041850 */
[----:B------:R-:W-:-:S12]  /*140c0*/  HMMA.16816.F32.BF16 R96, R76, R38, R96 ;  /* 0x000000264c60723c */ /* 0x000fd80000041860 */
[-C--:B------:R-:W-:Y:S01]  /*140d0*/  FMUL.FTZ R9, R32, R2.reuse ;  /* 0x0000000220097220 */ /* 0x080fe20000410000 */
[-C--:B------:R-:W-:Y:S01]  /*140e0*/  FMUL.FTZ R37, R33, R2.reuse ;  /* 0x0000000221257220 */ /* 0x080fe20000410000 */
[-C--:B------:R-:W-:Y:S01]  /*140f0*/  FMUL.FTZ R51, R34, R2.reuse ;  /* 0x0000000222337220 */ /* 0x080fe20000410000 */
[----:B------:R-:W-:Y:S02]  /*14100*/  FMUL.FTZ R38, R35, R2 ;  /* 0x0000000223267220 */ /* 0x000fe40000410000 */
[----:B------:R-:W2:Y:S07]  /*14110*/  LDSM.16.M88.4 R32, [R195+0xb800] ;  /* 0x00b80000c320783b */ /* 0x000eae0000000200 */
[----:B------:R-:W-:Y:S01]  /*14120*/  HMMA.16816.F32.BF16 R96, R60, R6, R96 ;  /* 0x000000063c60723c */ /* 0x000fe20000041860 */
[----:B------:R-:W3:Y:S05]  /*14130*/  LDSM.16.M88.4 R4, [R191+0x5800] ;  /* 0x00580000bf04783b */ /* 0x000eea0000000200 */
[C---:B-1----:R-:W-:Y:S06]  /*14140*/  HMMA.16816.F32.BF16 R80, R40.reuse, R20, R80 ;  /* 0x000000142850723c */ /* 0x042fec0000041850 */
[----:B------:R-:W-:Y:S06]  /*14150*/  HMMA.16816.F32.BF16 R84, R40, R102, R84 ;  /* 0x000000662854723c */ /* 0x000fec0000041854 */
[----:B------:R-:W-:Y:S01]  /*14160*/  HMMA.16816.F32.BF16 R44, R28, R26, R44 ;  /* 0x0000001a1c2c723c */ /* 0x000fe2000004182c */
[----:B------:R-:W1:Y:S01]  /*14170*/  LDSM.16.M88.4 R24, [R191+0x5000] ;  /* 0x00500000bf18783b */ /* 0x000e620000000200 */
[----:B------:R-:W4:Y:S01]  /*14180*/  MUFU.TANH R3, R3 ;  /* 0x0000000300037308 */ /* 0x000f220000002400 */
[----:B------:R-:W-:-:S04]  /*14190*/  DEPBAR.LE SB0, 0x0 ;  /* 0x000080000000791a */ /* 0x000fc80000000000 */
[----:B------:R-:W-:Y:S06]  /*141a0*/  HMMA.16816.F32.BF16 R96, R40, R22, R96 ;  /* 0x000000162860723c */ /* 0x000fec0000041860 */
[C---:B--2---:R-:W-:Y:S06]  /*141b0*/  HMMA.16816.F32.BF16 R80, R28.reuse, R32, R80 ;  /* 0x000000201c50723c */ /* 0x044fec0000041850 */
[----:B------:R-:W-:Y:S07]  /*141c0*/  HMMA.16816.F32.BF16 R84, R28, R10, R84 ;  /* 0x0000000a1c54723c */ /* 0x000fee0000041854 */
[----:B------:R-:W-:-:S05]  /*141d0*/  IMAD.SHL.U32 R10, R57, 0x2, RZ ;  /* 0x00000002390a7824 */ /* 0x000fca00078e00ff */
[----:B------:R-:W-:Y:S01]  /*141e0*/  LOP3.LUT R10, R10, 0x6, RZ, 0xc0, !PT ;  /* 0x000000060a0a7812 */ /* 0x000fe200078ec0ff */
[----:B------:R-:W-:Y:S04]  /*141f0*/  HMMA.16816.F32.BF16 R96, R28, R34, R96 ;  /* 0x000000221c60723c */ /* 0x000fe80000041860 */
[----:B------:R-:W-:Y:S02]  /*14200*/  IMAD R23, R133, 0x40, R10 ;  /* 0x0000004085177824 */ /* 0x000fe400078e020a */
[C---:B---3--:R-:W-:Y:S01]  /*14210*/  HMMA.16816.F32.BF16 R80, R12.reuse, R4, R80 ;  /* 0x000000040c50723c */ /* 0x048fe20000041850 */
[----:B------:R-:W2:Y:S06]  /*14220*/  MUFU.TANH R19, R19 ;  /* 0x0000001300137308 */ /* 0x000eac0000002400 */
[C---:B------:R-:W-:Y:S01]  /*14230*/  IADD3 R4, R23.reuse, -0x40, RZ ;  /* 0xffffffc017047810 */ /* 0x040fe20007ffe0ff */
[----:B------:R-:W-:Y:S03]  /*14240*/  HMMA.16816.F32.BF16 R44, R12, R90, R44 ;  /* 0x0000005a0c2c723c */ /* 0x000fe6000004182c */
[----:B------:R-:W-:Y:S01]  /*14250*/  ISETP.GE.AND P1, PT, R4, R69, PT ;  /* 0x000000450400720c */ /* 0x000fe20003f26270 */
[----:B------:R-:W-:-:S02]  /*14260*/  VIADD R4, R23, 0xffffffc9 ;  /* 0xffffffc917047836 */ /* 0x000fc40000000000 */
[----:B-1----:R-:W-:Y:S01]  /*14270*/  HMMA.16816.F32.BF16 R64, R12, R24, R64 ;  /* 0x000000180c40723c */ /* 0x002fe20000041840 */
[----:B------:R-:W-:Y:S02]  /*14280*/  MUFU.TANH R18, R18 ;  /* 0x0000001200127308 */ /* 0x000fe40000002400 */
[----:B------:R-:W-:Y:S01]  /*14290*/  ISETP.GE.AND P6, PT, R4, R69, PT ;  /* 0x000000450400720c */ /* 0x000fe20003fc6270 */
[----:B------:R-:W-:-:S05]  /*142a0*/  VIADD R4, R23, 0xffffffd8 ;  /* 0xffffffd817047836 */ /* 0x000fca0000000000 */
[----:B------:R-:W1:Y:S01]  /*142b0*/  MUFU.TANH R48, R48 ;  /* 0x0000003000307308 */ /* 0x000e620000002400 */
[----:B------:R-:W-:Y:S01]  /*142c0*/  ISETP.GE.AND P2, PT, R4, R69, PT ;  /* 0x000000450400720c */ /* 0x000fe20003f46270 */
[C---:B------:R-:W-:Y:S02]  /*142d0*/  VIADD R20, R23.reuse, 0xffffffc1 ;  /* 0xffffffc117147836 */ /* 0x040fe40000000000 */
[----:B------:R-:W-:-:S04]  /*142e0*/  VIADD R4, R23, 0xffffffd9 ;  /* 0xffffffd917047836 */ /* 0x000fc80000000000 */
[----:B------:R-:W-:Y:S01]  /*142f0*/  MUFU.TANH R49, R49 ;  /* 0x0000003100317308 */ /* 0x000fe20000002400 */
[----:B------:R-:W-:Y:S01]  /*14300*/  HMMA.16816.F32.BF16 R84, R12, R26, R84 ;  /* 0x0000001a0c54723c */ /* 0x000fe20000041854 */
[----:B----4-:R-:W-:-:S06]  /*14310*/  FSEL R28, R3, -INF , !P1 ;  /* 0xff800000031c7808 */ /* 0x010fcc0004800000 */
[----:B------:R-:W3:Y:S01]  /*14320*/  MUFU.TANH R36, R36 ;  /* 0x0000002400247308 */ /* 0x000ee20000002400 */
[----:B--2---:R-:W-:Y:S01]  /*14330*/  FSEL R26, R19, -INF , !P1 ;  /* 0xff800000131a7808 */ /* 0x004fe20004800000 */
[----:B------:R-:W-:Y:S01]  /*14340*/  VIADD R10, R23, 0xffffffc8 ;  /* 0xffffffc8170a7836 */ /* 0x000fe20000000000 */
[-C--:B------:R-:W-:Y:S01]  /*14350*/  ISETP.GE.AND P0, PT, R20, R69.reuse, PT ;  /* 0x000000451400720c */ /* 0x080fe20003f06270 */
[----:B------:R-:W-:Y:S01]  /*14360*/  HMMA.16816.F32.BF16 R96, R12, R6, R96 ;  /* 0x000000060c60723c */ /* 0x000fe20000041860 */
[----:B------:R-:W-:-:S03]  /*14370*/  ISETP.GE.AND P1, PT, R4, R69, PT ;  /* 0x000000450400720c */ /* 0x000fc60003f26270 */
[----:B------:R-:W-:Y:S01]  /*14380*/  MUFU.TANH R50, R50 ;  /* 0x0000003200327308 */ /* 0x000fe20000002400 */
[----:B------:R-:W-:Y:S02]  /*14390*/  IADD3 R4, R23, -0x20, RZ ;  /* 0xffffffe017047810 */ /* 0x000fe40007ffe0ff */
[----:B-1----:R-:W-:-:S05]  /*143a0*/  FSEL R48, R48, -INF , !P0 ;  /* 0xff80000030307808 */ /* 0x002fca0004000000 */
[----:B------:R-:W1:Y:S01]  /*143b0*/  MUFU.TANH R8, R8 ;  /* 0x0000000800087308 */ /* 0x000e620000002400 */
[----:B------:R-:W-:Y:S02]  /*143c0*/  FSEL R30, R18, -INF , !P0 ;  /* 0xff800000121e7808 */ /* 0x000fe40004000000 */
[-C--:B------:R-:W-:Y:S01]  /*143d0*/  ISETP.GE.AND P0, PT, R4, R69.reuse, PT ;  /* 0x000000450400720c */ /* 0x080fe20003f06270 */
[----:B------:R-:W-:Y:S01]  /*143e0*/  VIADD R4, R23, 0xffffffe1 ;  /* 0xffffffe117047836 */ /* 0x000fe20000000000 */
[----:B------:R-:W-:Y:S01]  /*143f0*/  ISETP.GE.AND P4, PT, R10, R69, PT ;  /* 0x000000450a00720c */ /* 0x000fe20003f86270 */
[-C--:B------:R-:W-:Y:S02]  /*14400*/  FMUL.FTZ R24, R44, R2.reuse ;  /* 0x000000022c187220 */ /* 0x080fe40000410000 */
[----:B------:R-:W-:Y:S01]  /*14410*/  MUFU.TANH R9, R9 ;  /* 0x0000000900097308 */ /* 0x000fe20000002400 */
[-C--:B------:R-:W-:Y:S01]  /*14420*/  FMUL.FTZ R65, R65, R2.reuse ;  /* 0x0000000241417220 */ /* 0x080fe20000410000 */
[-C--:B------:R-:W-:Y:S01]  /*14430*/  FMUL.FTZ R67, R67, R2.reuse ;  /* 0x0000000243437220 */ /* 0x080fe20000410000 */
[----:B------:R-:W-:-:S05]  /*14440*/  FMUL.FTZ R21, R46, R2 ;  /* 0x000000022e157220 */ /* 0x000fca0000410000 */
[----:B------:R-:W2:Y:S01]  /*14450*/  MUFU.TANH R51, R51 ;  /* 0x0000003300337308 */ /* 0x000ea20000002400 */
[----:B---3--:R-:W-:Y:S02]  /*14460*/  FSEL R36, R36, -INF , !P4 ;  /* 0xff80000024247808 */ /* 0x008fe40006000000 */
[----:B------:R-:W-:Y:S01]  /*14470*/  FSEL R32, R49, -INF , !P4 ;  /* 0xff80000031207808 */ /* 0x000fe20006000000 */
[-C--:B------:R-:W-:Y:S01]  /*14480*/  FMUL.FTZ R11, R45, R2.reuse ;  /* 0x000000022d0b7220 */ /* 0x080fe20000410000 */
[----:B------:R-:W-:Y:S01]  /*14490*/  ISETP.GE.AND P4, PT, R4, R69, PT ;  /* 0x000000450400720c */ /* 0x000fe20003f86270 */
[----:B------:R-:W-:Y:S02]  /*144a0*/  FMUL.FTZ R25, R47, R2 ;  /* 0x000000022f197220 */ /* 0x000fe40000410000 */
[----:B------:R-:W-:Y:S01]  /*144b0*/  MUFU.TANH R37, R37 ;  /* 0x0000002500257308 */ /* 0x000fe20000002400 */
[C---:B------:R-:W-:Y:S01]  /*144c0*/  VIADD R4, R23.reuse, 0xffffffe8 ;  /* 0xffffffe817047836 */ /* 0x040fe20000000000 */
[----:B------:R-:W-:-:S06]  /*144d0*/  IADD3 R20, R23, -0x30, RZ ;  /* 0xffffffd017147810 */ /* 0x000fcc0007ffe0ff */
[----:B------:R-:W3:Y:S01]  /*144e0*/  MUFU.TANH R38, R38 ;  /* 0x0000002600267308 */ /* 0x000ee20000002400 */
[----:B------:R-:W-:Y:S01]  /*144f0*/  VIADD R10, R23, 0xffffffd1 ;  /* 0xffffffd1170a7836 */ /* 0x000fe20000000000 */
[----:B-1----:R-:W-:Y:S02]  /*14500*/  FSEL R22, R8, -INF , !P6 ;  /* 0xff80000008167808 */ /* 0x002fe40007000000 */
[----:B------:R-:W-:-:S04]  /*14510*/  FSEL R50, R50, -INF , !P6 ;  /* 0xff80000032327808 */ /* 0x000fc80007000000 */
[----:B------:R-:W1:Y:S01]  /*14520*/  MUFU.TANH R24, R24 ;  /* 0x0000001800187308 */ /* 0x000e620000002400 */
[-C--:B------:R-:W-:Y:S01]  /*14530*/  ISETP.GE.AND P6, PT, R4, R69.reuse, PT ;  /* 0x000000450400720c */ /* 0x080fe20003fc6270 */
[----:B------:R-:W-:Y:S01]  /*14540*/  VIADD R4, R23, 0xffffffe9 ;  /* 0xffffffe917047836 */ /* 0x000fe20000000000 */
[----:B------:R-:W-:-:S05]  /*14550*/  ISETP.GE.AND P5, PT, R20, R69, PT ;  /* 0x000000451400720c */ /* 0x000fca0003fa6270 */
[----:B------:R-:W-:Y:S01]  /*14560*/  MUFU.TANH R224, R65 ;  /* 0x0000004100e07308 */ /* 0x000fe20000002400 */
[----:B------:R-:W-:-:S07]  /*14570*/  FMUL.FTZ R64, R64, R2 ;  /* 0x0000000240407220 */ /* 0x000fce0000410000 */
[----:B------:R-:W4:Y:S01]  /*14580*/  MUFU.TANH R180, R67 ;  /* 0x0000004300b47308 */ /* 0x000f220000002400 */
[----:B------:R-:W-:Y:S01]  /*14590*/  FMUL.FTZ R66, R66, R2 ;  /* 0x0000000242427220 */ /* 0x000fe20000410000 */
[----:B------:R-:W-:-:S06]  /*145a0*/  ISETP.GE.AND P3, PT, R10, R69, PT ;  /* 0x000000450a00720c */ /* 0x000fcc0003f66270 */
[----:B------:R-:W4:Y:S01]  /*145b0*/  MUFU.TANH R21, R21 ;  /* 0x0000001500157308 */ /* 0x000f220000002400 */
[----:B--2---:R-:W-:Y:S02]  /*145c0*/  FSEL R10, R51, -INF , !P5 ;  /* 0xff800000330a7808 */ /* 0x004fe40006800000 */
[----:B------:R-:W-:-:S05]  /*145d0*/  FSEL R20, R9, -INF , !P5 ;  /* 0xff80000009147808 */ /* 0x000fca0006800000 */
[----:B------:R-:W-:Y:S01]  /*145e0*/  MUFU.TANH R11, R11 ;  /* 0x0000000b000b7308 */ /* 0x000fe20000002400 */
[----:B------:R-:W-:-:S07]  /*145f0*/  ISETP.GE.AND P5, PT, R4, R69, PT ;  /* 0x000000450400720c */ /* 0x000fce0003fa6270 */
[----:B------:R-:W2:Y:S01]  /*14600*/  MUFU.TANH R25, R25 ;  /* 0x0000001900197308 */ /* 0x000ea20000002400 */
[----:B------:R-:W-:Y:S01]  /*14610*/  IADD3 R4, R23, -0x10, RZ ;  /* 0xfffffff017047810 */ /* 0x000fe20007ffe0ff */
[-C--:B------:R-:W-:Y:S01]  /*14620*/  FMUL.FTZ R84, R84, R2.reuse ;  /* 0x0000000254547220 */ /* 0x080fe20000410000 */
[-C--:B------:R-:W-:Y:S01]  /*14630*/  FMUL.FTZ R85, R85, R2.reuse ;  /* 0x0000000255557220 */ /* 0x080fe20000410000 */
[-C--:B------:R-:W-:Y:S01]  /*14640*/  FMUL.FTZ R86, R86, R2.reuse ;  /* 0x0000000256567220 */ /* 0x080fe20000410000 */
[-C--:B------:R-:W-:Y:S01]  /*14650*/  FMUL.FTZ R87, R87, R2.reuse ;  /* 0x0000000257577220 */ /* 0x080fe20000410000 */
[-C--:B------:R-:W-:Y:S01]  /*14660*/  FMUL.FTZ R80, R80, R2.reuse ;  /* 0x0000000250507220 */ /* 0x080fe20000410000 */
[-C--:B------:R-:W-:Y:S01]  /*14670*/  FMUL.FTZ R81, R81, R2.reuse ;  /* 0x0000000251517220 */ /* 0x080fe20000410000 */
[----:B------:R-:W-:Y:S01]  /*14680*/  MUFU.TANH R226, R64 ;  /* 0x0000004000e27308 */ /* 0x000fe20000002400 */
[-C--:B------:R-:W-:Y:S01]  /*14690*/  FMUL.FTZ R82, R82, R2.reuse ;  /* 0x0000000252527220 */ /* 0x080fe20000410000 */
[-C--:B------:R-:W-:Y:S01]  /*146a0*/  FMUL.FTZ R83, R83, R2.reuse ;  /* 0x0000000253537220 */ /* 0x080fe20000410000 */
[-C--:B------:R-:W-:Y:S01]  /*146b0*/  FMUL.FTZ R96, R96, R2.reuse ;  /* 0x0000000260607220 */ /* 0x080fe20000410000 */
[-C--:B------:R-:W-:Y:S01]  /*146c0*/  FMUL.FTZ R98, R98, R2.reuse ;  /* 0x0000000262627220 */ /* 0x080fe20000410000 */
[-C--:B------:R-:W-:Y:S01]  /*146d0*/  FMUL.FTZ R97, R97, R2.reuse ;  /* 0x0000000261617220 */ /* 0x080fe20000410000 */
[----:B------:R-:W-:-:S02]  /*146e0*/  FMUL.FTZ R99, R99, R2 ;  /* 0x0000000263637220 */ /* 0x000fc40000410000 */
[----:B------:R-:W2:Y:S01]  /*146f0*/  MUFU.TANH R162, R66 ;  /* 0x0000004200a27308 */ /* 0x000ea20000002400 */
[----:B---3--:R-:W-:Y:S02]  /*14700*/  FSEL R8, R38, -INF , !P3 ;  /* 0xff80000026087808 */ /* 0x008fe40005800000 */
[----:B------:R-:W-:Y:S02]  /*14710*/  FSEL R18, R37, -INF , !P3 ;  /* 0xff80000025127808 */ /* 0x000fe40005800000 */
[----:B------:R-:W-:Y:S01]  /*14720*/  ISETP.GE.AND P3, PT, R4, R69, PT ;  /* 0x000000450400720c */ /* 0x000fe20003f66270 */
[C---:B------:R-:W-:Y:S01]  /*14730*/  VIADD R4, R23.reuse, 0xfffffff1 ;  /* 0xfffffff117047836 */ /* 0x040fe20000000000 */
[----:B-1----:R-:W-:Y:S01]  /*14740*/  FSEL R14, R24, -INF , !P2 ;  /* 0xff800000180e7808 */ /* 0x002fe20005000000 */
[----:B------:R-:W-:Y:S01]  /*14750*/  MUFU.TANH R222, R84 ;  /* 0x0000005400de7308 */ /* 0x000fe20000002400 */
[----:B----4-:R-:W-:Y:S01]  /*14760*/  FSEL R180, R180, -INF , !P4 ;  /* 0xff800000b4b47808 */ /* 0x010fe20006000000 */
[----:B------:R-:W-:Y:S01]  /*14770*/  VIADD R24, R23, 0xfffffff8 ;  /* 0xfffffff817187836 */ /* 0x000fe20000000000 */
[----:B------:R-:W-:-:S02]  /*14780*/  FSEL R224, R224, -INF , !P4 ;  /* 0xff800000e0e07808 */ /* 0x000fc40006000000 */
[----:B------:R-:W-:-:S03]  /*14790*/  ISETP.GE.AND P4, PT, R133, 0x2, PT ;  /* 0x000000028500780c */ /* 0x000fc60003f86270 */
[----:B------:R-:W-:Y:S01]  /*147a0*/  MUFU.TANH R182, R85 ;  /* 0x0000005500b67308 */ /* 0x000fe20000002400 */
[----:B------:R-:W-:Y:S02]  /*147b0*/  FSEL R6, R21, -INF , !P2 ;  /* 0xff80000015067808 */ /* 0x000fe40005000000 */
[----:B------:R-:W-:-:S05]  /*147c0*/  ISETP.GE.AND P2, PT, R4, R69, PT ;  /* 0x000000450400720c */ /* 0x000fca0003f46270 */
[----:B------:R-:W1:Y:S01]  /*147d0*/  MUFU.TANH R170, R86 ;  /* 0x0000005600aa7308 */ /* 0x000e620000002400 */
[----:B--2---:R-:W-:-:S07]  /*147e0*/  FSEL R4, R25, -INF , !P1 ;  /* 0xff80000019047808 */ /* 0x004fce0004800000 */
[----:B------:R-:W2:Y:S01]  /*147f0*/  MUFU.TANH R178, R87 ;  /* 0x0000005700b27308 */ /* 0x000ea20000002400 */
[----:B------:R-:W-:-:S07]  /*14800*/  FSEL R12, R11, -INF , !P1 ;  /* 0xff8000000b0c7808 */ /* 0x000fce0004800000 */
[----:B------:R-:W-:Y:S01]  /*14810*/  MUFU.TANH R176, R80 ;  /* 0x0000005000b07308 */ /* 0x000fe20000002400 */
[----:B------:R-:W-:-:S07]  /*14820*/  ISETP.GE.AND P1, PT, R24, R69, PT ;  /* 0x000000451800720c */ /* 0x000fce0003f26270 */
[----:B------:R-:W-:Y:S08]  /*14830*/  MUFU.TANH R174, R81 ;  /* 0x0000005100ae7308 */ /* 0x000ff00000002400 */
[----:B------:R-:W3:Y:S08]  /*14840*/  MUFU.TANH R172, R82 ;  /* 0x0000005200ac7308 */ /* 0x000ef00000002400 */
[----:B------:R-:W4:Y:S08]  /*14850*/  MUFU.TANH R164, R83 ;  /* 0x0000005300a47308 */ /* 0x000f300000002400 */
[----:B------:R-:W-:Y:S08]  /*14860*/  MUFU.TANH R175, R96 ;  /* 0x0000006000af7308 */ /* 0x000ff00000002400 */
[----:B------:R-:W4:Y:S08]  /*14870*/  MUFU.TANH R163, R98 ;  /* 0x0000006200a37308 */ /* 0x000f300000002400 */
[----:B------:R-:W4:Y:S08]  /*14880*/  MUFU.TANH R160, R99 ;  /* 0x0000006300a07308 */ /* 0x000f300000002400 */
[----:B------:R-:W4:Y:S01]  /*14890*/  MUFU.TANH R173, R97 ;  /* 0x0000006100ad7308 */ /* 0x000f220000002400 */
[----:B------:R-:W-:Y:S01]  /*148a0*/  VIADD R24, R23, 0xfffffff9 ;  /* 0xfffffff917187836 */ /* 0x000fe20000000000 */
[----:B------:R-:W-:-:S02]  /*148b0*/  FSEL R162, R162, -INF , !P0 ;  /* 0xff800000a2a27808 */ /* 0x000fc40004000000 */
[----:B------:R-:W-:Y:S01]  /*148c0*/  FSEL R226, R226, -INF , !P0 ;  /* 0xff800000e2e27808 */ /* 0x000fe20004000000 */
[----:B------:R-:W-:Y:S01]  /*148d0*/  BSSY B1, `(.L_x_1337) ;  /* 0x00000c1000017945 */ /* 0x000fe20003800000 */
[----:B------:R-:W-:Y:S01]  /*148e0*/  ISETP.GE.AND P0, PT, R24, R69, PT ;  /* 0x000000451800720c */ /* 0x000fe20003f06270 */
[C---:B------:R-:W-:Y:S01]  /*148f0*/  VIADD R193, R198.reuse, 0x1000 ;  /* 0x00001000c6c17836 */ /* 0x040fe20000000000 */
[C---:B------:R-:W-:Y:S01]  /*14900*/  IADD3 R194, R198.reuse, 0x800, RZ ;  /* 0x00000800c6c27810 */ /* 0x040fe20007ffe0ff */
[C---:B------:R-:W-:Y:S01]  /*14910*/  VIADD R192, R198.reuse, 0x1800 ;  /* 0x00001800c6c07836 */ /* 0x040fe20000000000 */
[C---:B------:R-:W-:Y:S01]  /*14920*/  IADD3 R190, R198.reuse, 0x2000, RZ ;  /* 0x00002000c6be7810 */ /* 0x040fe20007ffe0ff */
[C---:B------:R-:W-:Y:S01]  /*14930*/  VIADD R189, R198.reuse, 0x2800 ;  /* 0x00002800c6bd7836 */ /* 0x040fe20000000000 */
[C---:B------:R-:W-:Y:S01]  /*14940*/  IADD3 R187, R198.reuse, 0x3800, RZ ;  /* 0x00003800c6bb7810 */ /* 0x040fe20007ffe0ff */
[C---:B------:R-:W-:Y:S01]  /*14950*/  VIADD R188, R198.reuse, 0x3000 ;  /* 0x00003000c6bc7836 */ /* 0x040fe20000000000 */
[C---:B------:R-:W-:Y:S01]  /*14960*/  IADD3 R184, R198.reuse, 0x5000, RZ ;  /* 0x00005000c6b87810 */ /* 0x040fe20007ffe0ff */
[----:B------:R-:W-:Y:S01]  /*14970*/  VIADD R186, R198, 0x4000 ;  /* 0x00004000c6ba7836 */ /* 0x000fe20000000000 */
[----:B-1----:R-:W-:Y:S01]  /*14980*/  FSEL R170, R170, -INF , !P6 ;  /* 0xff800000aaaa7808 */ /* 0x002fe20007000000 */
[----:B------:R-:W-:Y:S01]  /*14990*/  VIADD R185, R198, 0x4800 ;  /* 0x00004800c6b97836 */ /* 0x000fe20000000000 */
[----:B------:R-:W-:Y:S01]  /*149a0*/  FSEL R222, R222, -INF , !P6 ;  /* 0xff800000dede7808 */ /* 0x000fe20007000000 */
[----:B------:R-:W-:Y:S01]  /*149b0*/  VIADD R136, R198, 0x5800 ;  /* 0x00005800c6887836 */ /* 0x000fe20000000000 */
[----:B--2---:R-:W-:-:S02]  /*149c0*/  FSEL R178, R178, -INF , !P5 ;  /* 0xff800000b2b27808 */ /* 0x004fc40006800000 */
[----:B------:R-:W-:Y:S02]  /*149d0*/  FSEL R182, R182, -INF , !P5 ;  /* 0xff800000b6b67808 */ /* 0x000fe40006800000 */
[----:B---3--:R-:W-:Y:S02]  /*149e0*/  FSEL R172, R172, -INF , !P3 ;  /* 0xff800000acac7808 */ /* 0x008fe40005800000 */
[----:B------:R-:W-:Y:S02]  /*149f0*/  FSEL R176, R176, -INF , !P3 ;  /* 0xff800000b0b07808 */ /* 0x000fe40005800000 */
[----:B----4-:R-:W-:Y:S02]  /*14a00*/  FSEL R164, R164, -INF , !P2 ;  /* 0xff800000a4a47808 */ /* 0x010fe40005000000 */
        /* <DEDUP_REMOVED lines=14> */
[-C--:B--2---:R-:W-:Y:S02]  /*14af0*/  IABS R5, R13.reuse ;  /* 0x0000000d00057213 */ /* 0x084fe40000000000 */
[-C--:B------:R-:W-:Y:S02]  /*14b00*/  IABS R3, R13.reuse ;  /* 0x0000000d00037213 */ /* 0x080fe40000000000 */
[----:B------:R-:W1:Y:S01]  /*14b10*/  I2F.RP R11, R5 ;  /* 0x00000005000b7306 */ /* 0x000e620000209400 */
[----:B------:R-:W-:-:S02]  /*14b20*/  LOP3.LUT R0, R0, R13, RZ, 0x3c, !PT ;  /* 0x0000000d00007212 */ /* 0x000fc400078e3cff */
[----:B------:R-:W-:Y:S02]  /*14b30*/  IADD3 R3, RZ, -R3, RZ ;  /* 0x80000003ff037210 */ /* 0x000fe40007ffe0ff */
[----:B------:R-:W-:-:S03]  /*14b40*/  ISETP.GE.AND P2, PT, R0, RZ, PT ;  /* 0x000000ff0000720c */ /* 0x000fc60003f46270 */
[----:B-1----:R-:W1:Y:S02]  /*14b50*/  MUFU.RCP R34, R11 ;  /* 0x0000000b00227308 */ /* 0x002e640000001000 */
[----:B-1----:R-:W-:-:S06]  /*14b60*/  VIADD R34, R34, 0xffffffe ;  /* 0x0ffffffe22227836 */ /* 0x002fcc0000000000 */
[----:B------:R-:W1:Y:S02]  /*14b70*/  F2I.FTZ.U32.TRUNC.NTZ R35, R34 ;  /* 0x0000002200237305 */ /* 0x000e64000021f000 */
[--C-:B-1----:R-:W-:Y:S02]  /*14b80*/  IMAD.MOV R2, RZ, RZ, -R35.reuse ;  /* 0x000000ffff027224 */ /* 0x102fe400078e0a23 */
[----:B------:R-:W-:Y:S02]  /*14b90*/  IMAD.MOV.U32 R34, RZ, RZ, RZ ;  /* 0x000000ffff227224 */ /* 0x000fe400078e00ff */
[----:B------:R-:W-:Y:S01]  /*14ba0*/  IMAD R7, R2, R5, RZ ;  /* 0x0000000502077224 */ /* 0x000fe200078e02ff */
[----:B------:R-:W-:Y:S02]  /*14bb0*/  IABS R2, R9 ;  /* 0x0000000900027213 */ /* 0x000fe40000000000 */
[----:B------:R-:W-:Y:S01]  /*14bc0*/  LOP3.LUT R9, R9, R13, RZ, 0x3c, !PT ;  /* 0x0000000d09097212 */ /* 0x000fe200078e3cff */
[----:B------:R-:W-:-:S02]  /*14bd0*/  IMAD.HI.U32 R7, R35, R7, R34 ;  /* 0x0000000723077227 */ /* 0x000fc400078e0022 */
[----:B------:R-:W2:Y:S01]  /*14be0*/  LD.E.64 R34, desc[UR6][R16.64+0x20] ;  /* 0x0000200610227980 */ /* 0x000ea2000c101b00 */
[----:B------:R-:W-:-:S03]  /*14bf0*/  ISETP.GE.AND P0, PT, R9, RZ, PT ;  /* 0x000000ff0900720c */ /* 0x000fc60003f06270 */
        /* <DEDUP_REMOVED lines=13> */
[----:B------:R-:W-:-:S02]  /*14cd0*/  ISETP.NE.AND P1, PT, R13, RZ, PT ;  /* 0x000000ff0d00720c */ /* 0x000fc40003f25270 */
[----:B------:R-:W-:-:S07]  /*14ce0*/  LOP3.LUT R2, RZ, R13, RZ, 0x33, !PT ;  /* 0x0000000dff027212 */ /* 0x000fce00078e33ff */
        /* <DEDUP_REMOVED lines=19> */
[----:B--2---:R-:W-:-:S04]  /*14e20*/  IMAD R3, R35, R0, RZ ;  /* 0x0000000023037224 */ /* 0x004fc800078e02ff */
[----:B------:R-:W-:Y:S02]  /*14e30*/  IMAD R3, R34, R5, R3 ;  /* 0x0000000522037224 */ /* 0x000fe400078e0203 */
[----:B------:R-:W-:-:S05]  /*14e40*/  IMAD.WIDE.U32 R34, R0, R34, R38 ;  /* 0x0000002200227225 */ /* 0x000fca00078e0026 */
[----:B------:R-:W-:Y:S01]  /*14e50*/  IADD3 R0, R35, R3, RZ ;  /* 0x0000000323007210 */ /* 0x000fe20007ffe0ff */
[----:B------:R-:W-:Y:S01]  /*14e60*/  IMAD.MOV.U32 R3, RZ, RZ, R34 ;  /* 0x000000ffff037224 */ /* 0x000fe200078e0022 */
[----:B------:R-:W-:Y:S05]  /*14e70*/  BRA `(.L_x_1341) ;  /* 0x00000000000c7947 */ /* 0x000fea0003800000 */
.L_x_1340:
[----:B------:R-:W2:Y:S02]  /*14e80*/  LD.E R3, desc[UR6][R16.64+0x38] ;  /* 0x0000380610037980 */ /* 0x000ea4000c101900 */
[----:B--2---:R-:W-:-:S04]  /*14e90*/  LEA R3, -R3, RZ, 0x6 ;  /* 0x000000ff03037211 */ /* 0x004fc800078e31ff */
[----:B------:R-:W-:Y:S02]  /*14ea0*/  SHF.R.S32.HI R0, RZ, 0x1f, R3 ;  /* 0x0000001fff007819 */ /* 0x000fe40000011403 */
.L_x_1341:
[----:B------:R-:W-:Y:S05]  /*14eb0*/  BSYNC B0 ;  /* 0x0000000000007941 */ /* 0x000fea0003800000 */
.L_x_1339:
        /* <DEDUP_REMOVED lines=8> */
[CC--:B------:R-:W-:Y:S01]  /*14f40*/  @P3 LEA R2, P5, R157.reuse, R158.reuse, 0x1 ;  /* 0x0000009e9d023211 */ /* 0x0c0fe200078a08ff */
[--C-:B------:R-:W-:Y:S01]  /*14f50*/  IMAD.X R0, R0, 0x1, R209.reuse, P0 ;  /* 0x0000000100007824 */ /* 0x100fe200000e06d1 */
[C---:B------:R-:W-:Y:S01]  /*14f60*/  @P2 LEA R38, P1, R157.reuse, R158, 0x1 ;  /* 0x0000009e9d262211 */ /* 0x040fe200078208ff */
[----:B------:R-:W-:Y:S01]  /*14f70*/  @!PT LDS RZ, [RZ] ;  /* 0x00000000fffff984 */ /* 0x000fe20000000800 */
[----:B------:R-:W-:Y:S01]  /*14f80*/  @!PT LDS RZ, [RZ] ;  /* 0x00000000fffff984 */ /* 0x000fe20000000800 */
[----:B------:R-:W-:Y:S01]  /*14f90*/  @!PT LDS RZ, [RZ] ;  /* 0x00000000fffff984 */ /* 0x000fe20000000800 */
[----:B------:R1:W-:Y:S01]  /*14fa0*/  @P6 LDGSTS.E.BYPASS.LTC128B.128 [R217+0x6000], desc[UR6][R24.64] ;  /* 0x0600000018d96fae */ /* 0x0003e2000b901d46 */
[-CC-:B------:R-:W-:Y:S02]  /*14fb0*/  @P3 LEA.HI.X R3, R157, R159.reuse, R154.reuse, 0x1, P5 ;  /* 0x0000009f9d033211 */ /* 0x180fe400028f0c9a */
[C---:B------:R-:W-:Y:S01]  /*14fc0*/  IADD3 R7, P5, R5.reuse, R208, RZ ;  /* 0x000000d005077210 */ /* 0x040fe20007fbe0ff */
[----:B------:R1:W-:Y:S01]  /*14fd0*/  @!P6 STS.128 [R217+0x6000], RZ ;  /* 0x006000ffd900e388 */ /* 0x0003e20000000c00 */
[-C--:B------:R-:W-:Y:S02]  /*14fe0*/  @P6 LEA R40, P0, R5, R210.reuse, 0x1 ;  /* 0x000000d205286211 */ /* 0x080fe400078008ff */
        /* <DEDUP_REMOVED lines=8> */
[-C--:B------:R-:W-:Y:S01]  /*15070*/  @P2 LEA R42, P0, R5, R210.reuse, 0x1 ;  /* 0x000000d2052a2211 */ /* 0x080fe200078008ff */
[----:B------:R1:W-:Y:S01]  /*15080*/  @!P3 STS.128 [R217+0x8000], RZ ;  /* 0x008000ffd900b388 */ /* 0x0003e20000000c00 */
[-C--:B------:R-:W-:Y:S02]  /*15090*/  @P6 LEA R46, P5, R7, R210.reuse, 0x1 ;  /* 0x000000d2072e6211 */ /* 0x080fe400078a08ff */
        /* <DEDUP_REMOVED lines=9> */
[C---:B------:R-:W-:Y:S01]  /*15130*/  @P2 LEA R52, P0, R7.reuse, R210, 0x1 ;  /* 0x000000d207342211 */ /* 0x040fe200078008ff */
        /* <DEDUP_REMOVED lines=58> */
.L_x_1338:
[----:B------:R-:W-:Y:S05]  /*154e0*/  BSYNC B1 ;  /* 0x0000000000017941 */ /* 0x000fea0003800000 */
.L_x_1337:
[----:B------:R-:W2:Y:S01]  /*154f0*/  LD.E R166, desc[UR6][R16.64+0xdc] ;  /* 0x0000dc0610a67980 */ /* 0x000ea2000c101900 */
[----:B------:R-:W-:Y:S02]  /*15500*/  FMNMX.FTZ R5, R28, R30, !PT ;  /* 0x0000001e1c057209 */ /* 0x000fe40007810000 */
[----:B-1----:R-:W-:Y:S02]  /*15510*/  FMNMX.FTZ R3, R26, R48, !PT ;  /* 0x000000301a037209 */ /* 0x002fe40007810000 */
        /* <DEDUP_REMOVED lines=66> */
[-C--:B------:R-:W-:Y:S01]  /*15940*/  FFMA.FTZ R150, R22, R166.reuse, -R167 ;  /* 0x000000a616967223 */ /* 0x080fe200000108a7 */
[----:B------:R-:W-:Y:S01]  /*15950*/  MUFU.EX2 R155, R155 ;  /* 0x0000009b009b7308 */ /* 0x000fe20000000800 */
[-C--:B------:R-:W-:Y:S01]  /*15960*/  FFMA.FTZ R0, R12, R166.reuse, -R177 ;  /* 0x000000a60c007223 */ /* 0x080fe200000108b1 */
[-CC-:B------:R-:W-:Y:S01]  /*15970*/  FFMA.FTZ R139, R10, R166.reuse, -R167.reuse ;  /* 0x000000a60a8b7223 */ /* 0x180fe200000108a7 */
[-C--:B------:R-:W-:Y:S01]  /*15980*/  FFMA.FTZ R134, R8, R166.reuse, -R167 ;  /* 0x000000a608867223 */ /* 0x080fe200000108a7 */
[----:B------:R-:W1:Y:S01]  /*15990*/  LDSM.16.MT88.4 R12, [R204+0xc800] ;  /* 0x00c80000cc0c783b */ /* 0x000e620000004200 */
[-CC-:B------:R-:W-:Y:S01]  /*159a0*/  FFMA.FTZ R149, R20, R166.reuse, -R177.reuse ;  /* 0x000000a614957223 */ /* 0x180fe200000108b1 */
[-C--:B------:R-:W-:Y:S01]  /*159b0*/  FFMA.FTZ R138, R18, R166.reuse, -R177 ;  /* 0x000000a6128a7223 */ /* 0x080fe200000108b1 */
[-CC-:B------:R-:W-:Y:S01]  /*159c0*/  FFMA.FTZ R135, R6, R166.reuse, -R167.reuse ;  /* 0x000000a606877223 */ /* 0x180fe200000108a7 */
[----:B------:R-:W2:Y:S01]  /*159d0*/  MUFU.EX2 R152, R152 ;  /* 0x0000009800987308 */ /* 0x000ea20000000800 */
[----:B------:R-:W3:Y:S01]  /*159e0*/  LDSM.16.MT88.4 R8, [R205+0xe800] ;  /* 0x00e80000cd08783b */ /* 0x000ee20000004200 */
[-C--:B------:R-:W-:Y:S01]  /*159f0*/  FFMA.FTZ R2, R4, R166.reuse, -R167 ;  /* 0x000000a604027223 */ /* 0x080fe200000108a7 */
[-CC-:B------:R-:W-:Y:S01]  /*15a00*/  FFMA.FTZ R156, R226, R166.reuse, -R177.reuse ;  /* 0x000000a6e29c7223 */ /* 0x180fe200000108b1 */
[-CC-:B------:R-:W-:Y:S01]  /*15a10*/  FFMA.FTZ R159, R224, R166.reuse, -R177.reuse ;  /* 0x000000a6e09f7223 */ /* 0x180fe200000108b1 */
[----:B------:R-:W5:Y:S01]  /*15a20*/  LDSM.16.MT88.4 R20, [R203+0xe800] ;  /* 0x00e80000cb14783b */ /* 0x000f620000004200 */
[-CC-:B------:R-:W-:Y:S01]  /*15a30*/  FFMA.FTZ R158, R222, R166.reuse, -R177.reuse ;  /* 0x000000a6de9e7223 */ /* 0x180fe200000108b1 */
[-C--:B------:R-:W-:Y:S01]  /*15a40*/  FFMA.FTZ R161, R182, R166.reuse, -R177 ;  /* 0x000000a6b6a17223 */ /* 0x080fe200000108b1 */
[----:B------:R-:W-:Y:S01]  /*15a50*/  MUFU.EX2 R151, R151 ;  /* 0x0000009700977308 */ /* 0x000fe20000000800 */
[----:B------:R-:W5:Y:S01]  /*15a60*/  LDSM.16.MT88.4 R16, [R202+0xe800] ;  /* 0x00e80000ca10783b */ /* 0x000f620000004200 */
[-CC-:B------:R-:W-:Y:S01]  /*15a70*/  FFMA.FTZ R162, R162, R166.reuse, -R167.reuse ;  /* 0x000000a6a2a27223 */ /* 0x180fe200000108a7 */
[-CC-:B------:R-:W-:Y:S01]  /*15a80*/  FFMA.FTZ R165, R180, R166.reuse, -R167.reuse ;  /* 0x000000a6b4a57223 */ /* 0x180fe200000108a7 */
[-CC-:B------:R-:W-:Y:S01]  /*15a90*/  FFMA.FTZ R170, R170, R166.reuse, -R167.reuse ;  /* 0x000000a6aaaa7223 */ /* 0x180fe200000108a7 */
[----:B------:R-:W-:Y:S01]  /*15aa0*/  LDSM.16.MT88.4 R48, [R204+0xe000] ;  /* 0x00e00000cc30783b */ /* 0x000fe20000004200 */
[-C--:B------:R-:W-:Y:S01]  /*15ab0*/  FFMA.FTZ R171, R178, R166.reuse, -R167 ;  /* 0x000000a6b2ab7223 */ /* 0x080fe200000108a7 */
[-CC-:B------:R-:W-:Y:S01]  /*15ac0*/  FFMA.FTZ R179, R174, R166.reuse, -R177.reuse ;  /* 0x000000a6aeb37223 */ /* 0x180fe200000108b1 */
[----:B------:R-:W4:Y:S01]  /*15ad0*/  MUFU.EX2 R148, R148 ;  /* 0x0000009400947308 */ /* 0x000f220000000800 */
[----:B--2---:R-:W-:Y:S01]  /*15ae0*/  F2FP.BF16.F32.PACK_AB R96, R152, R155 ;  /* 0x0000009b9860723e */ /* 0x004fe200000010ff */
[----:B------:R-:W-:Y:S01]  /*15af0*/  LDSM.16.MT88.4 R32, [R203+0xc800] ;  /* 0x00c80000cb20783b */ /* 0x000fe20000004200 */
[-CC-:B------:R-:W-:Y:S01]  /*15b00*/  FFMA.FTZ R225, R173, R166.reuse, -R177.reuse ;  /* 0x000000a6ade17223 */ /* 0x180fe200000108b1 */
[-CC-:B------:R-:W-:Y:S01]  /*15b10*/  FFMA.FTZ R176, R176, R166.reuse, -R177.reuse ;  /* 0x000000a6b0b07223 */ /* 0x180fe200000108b1 */
[-C--:B------:R-:W-:Y:S01]  /*15b20*/  FFMA.FTZ R174, R175, R166.reuse, -R177 ;  /* 0x000000a6afae7223 */ /* 0x080fe200000108b1 */
[----:B------:R-:W-:Y:S01]  /*15b30*/  LDSM.16.MT88.4 R28, [R202+0xc800] ;  /* 0x00c80000ca1c783b */ /* 0x000fe20000004200 */
[-CC-:B------:R-:W-:Y:S01]  /*15b40*/  FFMA.FTZ R172, R172, R166.reuse, -R167.reuse ;  /* 0x000000a6acac7223 */ /* 0x180fe200000108a7 */
[----:B------:R-:W-:Y:S01]  /*15b50*/  MUFU.EX2 R154, R154 ;  /* 0x0000009a009a7308 */ /* 0x000fe20000000800 */
[-CC-:B------:R-:W-:Y:S01]  /*15b60*/  FFMA.FTZ R173, R164, R166.reuse, -R167.reuse ;  /* 0x000000a6a4ad7223 */ /* 0x180fe200000108a7 */
[----:B------:R-:W-:Y:S01]  /*15b70*/  LDSM.16.MT88.4 R24, [R204+0xe800] ;  /* 0x00e80000cc18783b */ /* 0x000fe20000004200 */
[-CC-:B------:R-:W-:Y:S01]  /*15b80*/  FFMA.FTZ R163, R163, R166.reuse, -R167.reuse ;  /* 0x000000a6a3a37223 */ /* 0x180fe200000108a7 */
[----:B------:R-:W-:Y:S01]  /*15b90*/  FFMA.FTZ R160, R160, R166, -R167 ;  /* 0x000000a6a0a07223 */ /* 0x000fe200000108a7 */
[----:B------:R-:W-:-:S03]  /*15ba0*/  FADD.FTZ R152, R155, R152 ;  /* 0x000000989b987221 */ /* 0x000fc60000010000 */
[----:B------:R-:W2:Y:S01]  /*15bb0*/  MUFU.EX2 R157, R157 ;  /* 0x0000009d009d7308 */ /* 0x000ea20000000800 */
[----:B----4-:R-:W-:Y:S01]  /*15bc0*/  F2FP.BF16.F32.PACK_AB R98, R148, R151 ;  /* 0x000000979462723e */ /* 0x010fe200000010ff */
[----:B------:R-:W-:-:S04]  /*15bd0*/  FADD.FTZ R151, R151, R152 ;  /* 0x0000009897977221 */ /* 0x000fc80000010000 */
[----:B------:R-:W-:Y:S02]  /*15be0*/  FADD.FTZ R148, R148, R151 ;  /* 0x0000009794947221 */ /* 0x000fe40000010000 */
[----:B------:R-:W-:Y:S08]  /*15bf0*/  MUFU.EX2 R153, R153 ;  /* 0x0000009900997308 */ /* 0x000ff00000000800 */
[----:B------:R-:W4:Y:S01]  /*15c00*/  MUFU.EX2 R150, R150 ;  /* 0x0000009600967308 */ /* 0x000f220000000800 */
[----:B--2---:R-:W-:Y:S01]  /*15c10*/  F2FP.BF16.F32.PACK_AB R97, R157, R154 ;  /* 0x0000009a9d61723e */ /* 0x004fe200000010ff */
[----:B------:R-:W-:-:S06]  /*15c20*/  FADD.FTZ R154, R154, R157 ;  /* 0x0000009d9a9a7221 */ /* 0x000fcc0000010000 */
[----:B------:R-:W-:Y:S08]  /*15c30*/  MUFU.EX2 R149, R149 ;  /* 0x0000009500957308 */ /* 0x000ff00000000800 */
[----:B------:R-:W2:Y:S01]  /*15c40*/  MUFU.EX2 R138, R138 ;  /* 0x0000008a008a7308 */ /* 0x000ea20000000800 */
[----:B----4-:R-:W-:Y:S01]  /*15c50*/  F2FP.BF16.F32.PACK_AB R99, R150, R153 ;  /* 0x000000999663723e */ /* 0x010fe200000010ff */
[----:B------:R-:W-:-:S04]  /*15c60*/  FADD.FTZ R153, R153, R154 ;  /* 0x0000009a99997221 */ /* 0x000fc80000010000 */
[----:B------:R-:W-:Y:S02]  /*15c70*/  FADD.FTZ R150, R150, R153 ;  /* 0x0000009996967221 */ /* 0x000fe40000010000 */
[C---:B------:R-:W-:Y:S01]  /*15c80*/  HMMA.16816.F32.BF16 R120, R96.reuse, R116, RZ ;  /* 0x000000746078723c */ /* 0x040fe200000418ff */
[----:B------:R-:W-:Y:S05]  /*15c90*/  MUFU.EX2 R137, R137 ;  /* 0x0000008900897308 */ /* 0x000fea0000000800 */
[C---:B------:R-:W-:Y:S03]  /*15ca0*/  HMMA.16816.F32.BF16 R36, R96.reuse, R40, RZ ;  /* 0x000000286024723c */ /* 0x040fe600000418ff */
[----:B------:R-:W4:Y:S01]  /*15cb0*/  MUFU.EX2 R0, R0 ;  /* 0x0000000000007308 */ /* 0x000f220000000800 */
[C---:B--2---:R-:W-:Y:S01]  /*15cc0*/  F2FP.BF16.F32.PACK_AB R4, R138.reuse, R149 ;  /* 0x000000958a04723e */ /* 0x044fe200000010ff */
[----:B------:R-:W-:Y:S01]  /*15cd0*/  FADD.FTZ R149, R149, R148 ;  /* 0x0000009495957221 */ /* 0x000fe20000010000 */
[----:B------:R-:W-:Y:S03]  /*15ce0*/  HMMA.16816.F32.BF16 R116, R96, R118, RZ ;  /* 0x000000766074723c */ /* 0x000fe600000418ff */
[----:B------:R-:W-:-:S02]  /*15cf0*/  FADD.FTZ R138, R138, R149 ;  /* 0x000000958a8a7221 */ /* 0x000fc40000010000 */
[----:B------:R-:W-:Y:S01]  /*15d00*/  MUFU.EX2 R139, R139 ;  /* 0x0000008b008b7308 */ /* 0x000fe20000000800 */
[C---:B------:R-:W-:Y:S06]  /*15d10*/  HMMA.16816.F32.BF16 R40, R96.reuse, R42, RZ ;  /* 0x0000002a6028723c */ /* 0x040fec00000418ff */
[----:B------:R-:W-:Y:S01]  /*15d20*/  HMMA.16816.F32.BF16 R52, R96, R56, RZ ;  /* 0x000000386034723c */ /* 0x000fe200000418ff */
[----:B------:R-:W2:Y:S01]  /*15d30*/  MUFU.EX2 R134, R134 ;  /* 0x0000008600867308 */ /* 0x000ea20000000800 */
[----:B----4-:R-:W-:Y:S01]  /*15d40*/  F2FP.BF16.F32.PACK_AB R6, R0, R137 ;  /* 0x000000890006723e */ /* 0x010fe200000010ff */
[----:B------:R-:W-:-:S03]  /*15d50*/  FADD.FTZ R137, R137, R138 ;  /* 0x0000008a89897221 */ /* 0x000fc60000010000 */
[C---:B------:R-:W-:Y:S01]  /*15d60*/  HMMA.16816.F32.BF16 R60, R96.reuse, R64, RZ ;  /* 0x00000040603c723c */ /* 0x040fe200000418ff */
[----:B------:R-:W-:Y:S02]  /*15d70*/  FADD.FTZ R137, R0, R137 ;  /* 0x0000008900897221 */ /* 0x000fe40000010000 */
[----:B------:R-:W-:Y:S03]  /*15d80*/  MUFU.EX2 R135, R135 ;  /* 0x0000008700877308 */ /* 0x000fe60000000800 */
[C---:B------:R-:W-:Y:S05]  /*15d90*/  HMMA.16816.F32.BF16 R56, R96.reuse, R58, RZ ;  /* 0x0000003a6038723c */ /* 0x040fea00000418ff */
[----:B------:R-:W4:Y:S01]  /*15da0*/  MUFU.EX2 R2, R2 ;  /* 0x0000000200027308 */ /* 0x000f220000000800 */
[----:B--2---:R-:W-:Y:S01]  /*15db0*/  F2FP.BF16.F32.PACK_AB R5, R134, R139 ;  /* 0x0000008b8605723e */ /* 0x004fe200000010ff */
[----:B------:R-:W-:Y:S01]  /*15dc0*/  HMMA.16816.F32.BF16 R64, R96, R66, RZ ;  /* 0x000000426040723c */ /* 0x000fe200000418ff */
[----:B------:R-:W-:-:S04]  /*15dd0*/  FADD.FTZ R139, R139, R150 ;  /* 0x000000968b8b7221 */ /* 0x000fc80000010000 */
[----:B------:R-:W-:Y:S01]  /*15de0*/  FADD.FTZ R134, R134, R139 ;  /* 0x0000008b86867221 */ /* 0x000fe20000010000 */
[C---:B------:R-:W-:Y:S01]  /*15df0*/  HMMA.16816.F32.BF16 R68, R96.reuse, R72, RZ ;  /* 0x000000486044723c */ /* 0x040fe200000418ff */
[----:B------:R-:W-:Y:S05]  /*15e00*/  MUFU.EX2 R156, R156 ;  /* 0x0000009c009c7308 */ /* 0x000fea0000000800 */
[----:B------:R-:W-:Y:S01]  /*15e10*/  HMMA.16816.F32.BF16 R76, R96, R80, RZ ;  /* 0x00000050604c723c */ /* 0x000fe200000418ff */
[----:B----4-:R-:W-:Y:S02]  /*15e20*/  F2FP.BF16.F32.PACK_AB R7, R2, R135 ;  /* 0x000000870207723e */ /* 0x010fe400000010ff */
[----:B------:R-:W2:Y:S01]  /*15e30*/  MUFU.EX2 R159, R159 ;  /* 0x0000009f009f7308 */ /* 0x000ea20000000800 */
        /* <DEDUP_REMOVED lines=8> */
[C---:B---3--:R-:W-:Y:S05]  /*15ec0*/  HMMA.16816.F32.BF16 R36, R4.reuse, R8, R36 ;  /* 0x000000080424723c */ /* 0x048fea0000041824 */
[----:B------:R-:W-:Y:S01]  /*15ed0*/  MUFU.EX2 R162, R162 ;  /* 0x000000a200a27308 */ /* 0x000fe20000000800 */
[----:B------:R-:W-:Y:S01]  /*15ee0*/  HMMA.16816.F32.BF16 R40, R4, R10, R40 ;  /* 0x0000000a0428723c */ /* 0x000fe20000041828 */
[----:B------:R-:W3:Y:S05]  /*15ef0*/  LDSM.16.MT88.4 R8, [R204+0x10800] ;  /* 0x01080000cc08783b */ /* 0x000eea0000004200 */
[C---:B------:R-:W-:Y:S01]  /*15f00*/  HMMA.16816.F32.BF16 R80, R96.reuse, R82, RZ ;  /* 0x000000526050723c */ /* 0x040fe200000418ff */
[----:B------:R-:W4:Y:S05]  /*15f10*/  MUFU.EX2 R165, R165 ;  /* 0x000000a500a57308 */ /* 0x000f2a0000000800 */
[----:B------:R-:W-:Y:S03]  /*15f20*/  HMMA.16816.F32.BF16 R112, R96, R108, RZ ;  /* 0x0000006c6070723c */ /* 0x000fe600000418ff */
[----:B------:R-:W-:Y:S03]  /*15f30*/  MUFU.EX2 R170, R170 ;  /* 0x000000aa00aa7308 */ /* 0x000fe60000000800 */
[C---:B-----5:R-:W-:Y:S05]  /*15f40*/  HMMA.16816.F32.BF16 R52, R4.reuse, R20, R52 ;  /* 0x000000140434723c */ /* 0x060fea0000041834 */
[----:B------:R-:W5:Y:S01]  /*15f50*/  MUFU.EX2 R171, R171 ;  /* 0x000000ab00ab7308 */ /* 0x000f620000000800 */
[C---:B------:R-:W-:Y:S01]  /*15f60*/  HMMA.16816.F32.BF16 R56, R4.reuse, R22, R56 ;  /* 0x000000160438723c */ /* 0x040fe20000041838 */
[----:B------:R-:W2:Y:S05]  /*15f70*/  LDSM.16.MT88.4 R20, [R203+0x10800] ;  /* 0x01080000cb14783b */ /* 0x000eaa0000004200 */
        /* <DEDUP_REMOVED lines=62> */
[C---:B---3--:R-:W-:Y:S06]  /*16360*/  HMMA.16816.F32.BF16 R52, R4.reuse, R8, R52 ;  /* 0x000000080434723c */ /* 0x048fec0000041834 */
[C---:B------:R-:W-:Y:S01]  /*16370*/  HMMA.16816.F32.BF16 R56, R4.reuse, R10, R56 ;  /* 0x0000000a0438723c */ /* 0x040fe20000041838 */
[----:B------:R-:W3:Y:S05]  /*16380*/  LDSM.16.MT88.4 R8, [R203+0x11000] ;  /* 0x01100000cb08783b */ /* 0x000eea0000004200 */
[C---:B--2---:R-:W-:Y:S06]  /*16390*/  HMMA.16816.F32.BF16 R60, R4.reuse, R20, R60 ;  /* 0x00000014043c723c */ /* 0x044fec000004183c */
[C---:B------:R-:W-:Y:S01]  /*163a0*/  HMMA.16816.F32.BF16 R64, R4.reuse, R22, R64 ;  /* 0x000000160440723c */ /* 0x040fe20000041840 */
[----:B------:R-:W2:Y:S05]  /*163b0*/  LDSM.16.MT88.4 R20, [R202+0x11000] ;  /* 0x01100000ca14783b */ /* 0x000eaa0000004200 */
[C---:B----4-:R-:W-:Y:S06]  /*163c0*/  HMMA.16816.F32.BF16 R68, R4.reuse, R16, R68 ;  /* 0x000000100444723c */ /* 0x050fec0000041844 */
[C---:B------:R-:W-:Y:S01]  /*163d0*/  HMMA.16816.F32.BF16 R72, R4.reuse, R18, R72 ;  /* 0x000000120448723c */ /* 0x040fe20000041848 */
[----:B------:R-:W4:Y:S05]  /*163e0*/  LDSM.16.MT88.4 R16, [R205+0xd800] ;  /* 0x00d80000cd10783b */ /* 0x000f2a0000004200 */
[C---:B-1----:R-:W-:Y:S06]  /*163f0*/  HMMA.16816.F32.BF16 R76, R4.reuse, R12, R76 ;  /* 0x0000000c044c723c */ /* 0x042fec000004184c */
[C---:B------:R-:W-:Y:S01]  /*16400*/  HMMA.16816.F32.BF16 R80, R4.reuse, R14, R80 ;  /* 0x0000000e0450723c */ /* 0x040fe20000041850 */
[----:B------:R-:W1:Y:S05]  /*16410*/  LDSM.16.MT88.4 R12, [R204+0xd800] ;  /* 0x00d80000cc0c783b */ /* 0x000e6a0000004200 */
        /* <DEDUP_REMOVED lines=18> */
[C---:B--2---:R-:W-:Y:S06]  /*16540*/  HMMA.16816.F32.BF16 R92, R4.reuse, R20, R92 ;  /* 0x00000014045c723c */ /* 0x044fec000004185c */
[----:B------:R-:W-:Y:S01]  /*16550*/  HMMA.16816.F32.BF16 R96, R4, R22, R96 ;  /* 0x000000160460723c */ /* 0x000fe20000041860 */
[----:B------:R-:W2:Y:S06]  /*16560*/  LDSM.16.MT88.4 R20, [R205+0x11800] ;  /* 0x01180000cd14783b */ /* 0x000eac0000004200 */
        /* <DEDUP_REMOVED lines=35> */
[C---:B-1----:R-:W-:Y:S06]  /*167a0*/  HMMA.16816.F32.BF16 R84, R4.reuse, R12, R84 ;  /* 0x0000000c0454723c */ /* 0x042fec0000041854 */
[C---:B------:R-:W-:Y:S06]  /*167b0*/  HMMA.16816.F32.BF16 R88, R4.reuse, R14, R88 ;  /* 0x0000000e0458723c */ /* 0x040fec0000041858 */
[C---:B---3--:R-:W-:Y:S06]  /*167c0*/  HMMA.16816.F32.BF16 R92, R4.reuse, R8, R92 ;  /* 0x00000008045c723c */ /* 0x048fec000004185c */
[----:B------:R-:W-:Y:S01]  /*167d0*/  HMMA.16816.F32.BF16 R96, R4, R10, R96 ;  /* 0x0000000a0460723c */ /* 0x000fe20000041860 */
[----:B------:R-:W-:-:S08]  /*167e0*/  NOP ;  /* 0x0000000000007918 */ /* 0x000fd00000000000 */
[----:B------:R-:W-:-:S15]  /*167f0*/  @!P4 BRA `(.L_x_1342) ;  /* 0x000000400058c947 */ /* 0x000fde0003800000 */
[----:B------:R-:W-:Y:S02]  /*16800*/  IADD3 R222, R133, -0x2, RZ ;  /* 0xfffffffe85de7810 */ /* 0x000fe40007ffe0ff */
[----:B------:R-:W-:Y:S02]  /*16810*/  MOV R0, R3 ;  /* 0x0000000300007202 */ /* 0x000fe40000000f00 */
[----:B------:R-:W-:-:S07]  /*16820*/  MOV R137, R132 ;  /* 0x0000008400897202 */ /* 0x000fce0000000f00 */
.L_x_1351:
        /* <DEDUP_REMOVED lines=10> */
[C---:B-1----:R-:W-:Y:S02]  /*168d0*/  R2UR UR4, R138.reuse ;  /* 0x000000008a0472ca */ /* 0x042fe400000e0000 */
[C---:B------:R-:W-:Y:S02]  /*168e0*/  R2UR UR5, R139.reuse ;  /* 0x000000008b0572ca */ /* 0x040fe400000e0000 */
[C---:B------:R-:W-:Y:S02]  /*168f0*/  R2UR UR10, R138.reuse ;  /* 0x000000008a0a72ca */ /* 0x040fe400000e0000 */
[C---:B------:R-:W-:Y:S02]  /*16900*/  R2UR UR11, R139.reuse ;  /* 0x000000008b0b72ca */ /* 0x040fe400000e0000 */
[C---:B------:R-:W-:Y:S02]  /*16910*/  R2UR UR12, R138.reuse ;  /* 0x000000008a0c72ca */ /* 0x040fe400000e0000 */
[C---:B------:R-:W-:Y:S02]  /*16920*/  R2UR UR13, R139.reuse ;  /* 0x000000008b0d72ca */ /* 0x040fe400000e0000 */
[----:B------:R-:W-:Y:S02]  /*16930*/  R2UR UR8, R138 ;  /* 0x000000008a0872ca */ /* 0x000fe400000e0000 */
[----:B------:R-:W-:Y:S01]  /*16940*/  R2UR UR9, R139 ;  /* 0x000000008b0972ca */ /* 0x000fe200000e0000 */
[----:B--2---:R-:W2:Y:S02]  /*16950*/  LD.E R11, desc[UR4][R2.64+0x170] ;  /* 0x00017004020b7980 */ /* 0x004ea4000c101900 */
        /* <DEDUP_REMOVED lines=61> */
.L_x_1344:
[----:B-1----:R-:W-:Y:S02]  /*16d30*/  R2UR UR4, R138 ;  /* 0x000000008a0472ca */ /* 0x002fe400000e0000 */
[----:B------:R-:W-:Y:S11]  /*16d40*/  R2UR UR5, R139 ;  /* 0x000000008b0572ca */ /* 0x000ff600000e0000 */
[----:B------:R-:W-:Y:S02]  /*16d50*/  @!UPT UIADD3 URZ, URZ, URZ, URZ ;  /* 0x0000003f3f3ff290 */ /* 0x000fe4000fffe03f */
[----:B--2---:R-:W2:Y:S02]  /*16d60*/  LD.E R8, desc[UR4][R2.64+0x40] ;  /* 0x0000400402087980 */ /* 0x004ea4000c101900 */
[----:B--2---:R-:W-:Y:S05]  /*16d70*/  IMAD.U32 R8, R8, -0x40, RZ ;  /* 0xffffffc008087824 */ /* 0x004fea00078e00ff */
[----:B------:R-:W-:Y:S02]  /*16d80*/  SHF.R.S32.HI R6, RZ, 0x1f, R8 ;  /* 0x0000001fff067819 */ /* 0x000fe40000011408 */
.L_x_1345:
[----:B------:R-:W-:Y:S05]  /*16d90*/  BSYNC B0 ;  /* 0x0000000000007941 */ /* 0x000fea0003800000 */
.L_x_1343:
[C---:B------:R-:W-:Y:S01]  /*16da0*/  LOP3.LUT P4, RZ, R219.reuse, 0x1, RZ, 0xc0, !PT ;  /* 0x00000001dbff7812 */ /* 0x040fe2000788c0ff */
[----:B------:R-:W-:Y:S01]  /*16db0*/  BSSY B1, `(.L_x_1346) ;  /* 0x000021b000017945 */ /* 0x000fe20003800000 */
[C---:B------:R-:W-:Y:S02]  /*16dc0*/  LOP3.LUT P3, RZ, R219.reuse, 0x2, RZ, 0xc0, !PT ;  /* 0x00000002dbff7812 */ /* 0x040fe4000786c0ff */
[----:B------:R-:W-:Y:S02]  /*16dd0*/  LOP3.LUT P2, RZ, R219, 0x4, RZ, 0xc0, !PT ;  /* 0x00000004dbff7812 */ /* 0x000fe4000784c0ff */
[C---:B------:R-:W-:Y:S04]  /*16de0*/  LEA R226, P0, R8.reuse, R168, 0x1 ;  /* 0x000000a808e27211 */ /* 0x040fe800078008ff */
[CC--:B------:R-:W-:Y:S02]  /*16df0*/  LEA.HI.X R227, R8.reuse, R169.reuse, R6, 0x1, P0 ;  /* 0x000000a908e37211 */ /* 0x0c0fe400000f0c06 */
[----:B------:R-:W-:Y:S02]  /*16e00*/  IADD3 R7, P0, R8, R206, RZ ;  /* 0x000000ce08077210 */ /* 0x000fe40007f1e0ff */
[----:B------:R-:W-:Y:S02]  /*16e10*/  @P4 R2UR UR4, R138 ;  /* 0x000000008a0442ca */ /* 0x000fe400000e0000 */
[C---:B------:R-:W-:Y:S01]  /*16e20*/  @P4 R2UR UR5, R139.reuse ;  /* 0x000000008b0542ca */ /* 0x040fe200000e0000 */
[--C-:B------:R-:W-:Y:S01]  /*16e30*/  IMAD.X R6, R6, 0x1, R207.reuse, P0 ;  /* 0x0000000106067824 */ /* 0x100fe200000e06cf */
        /* <DEDUP_REMOVED lines=11> */
[----:B------:R-:W-:Y:S02]  /*16ef0*/  @P2 R2UR UR5, R139 ;  /* 0x000000008b0522ca */ /* 0x000fe400000e0000 */
[----:B------:R-:W-:Y:S01]  /*16f00*/  @!P4 STS.128 [R217+0xc000], RZ ;  /* 0x00c000ffd900c388 */ /* 0x000fe20000000c00 */
[-CC-:B------:R-:W-:Y:S02]  /*16f10*/  @P4 LEA.HI.X R13, R7, R169.reuse, R6.reuse, 0x1, P6 ;  /* 0x000000a9070d4211 */ /* 0x180fe400030f0c06 */
[----:B------:R-:W-:Y:S02]  /*16f20*/  @P3 R2UR UR11, R139 ;  /* 0x000000008b0b32ca */ /* 0x000fe400000e0000 */
[----:B------:R-:W-:Y:S01]  /*16f30*/  @!PT LDS RZ, [RZ] ;  /* 0x00000000fffff984 */ /* 0x000fe20000000800 */
[----:B------:R-:W-:Y:S01]  /*16f40*/  @!PT LDS RZ, [RZ] ;  /* 0x00000000fffff984 */ /* 0x000fe20000000800 */
[----:B------:R-:W-:Y:S01]  /*16f50*/  @!PT LDS RZ, [RZ] ;  /* 0x00000000fffff984 */ /* 0x000fe20000000800 */
[----:B------:R-:W-:Y:S01]  /*16f60*/  @P3 LDGSTS.E.BYPASS.LTC128B.128 [R217+0xe000], desc[UR8][R226.64+0x80] ;  /* 0x0e000080e2d93fae */ /* 0x000fe2000b901d48 */
[CC--:B------:R-:W-:Y:S02]  /*16f70*/  @P3 LEA R10, P1, R7.reuse, R168.reuse, 0x1 ;  /* 0x000000a8070a3211 */ /* 0x0c0fe400078208ff */
[C---:B------:R-:W-:Y:S02]  /*16f80*/  @P2 R2UR UR8, R138.reuse ;  /* 0x000000008a0822ca */ /* 0x040fe400000e0000 */
[----:B------:R-:W-:Y:S01]  /*16f90*/  @!P3 STS.128 [R217+0xe000], RZ ;  /* 0x00e000ffd900b388 */ /* 0x000fe20000000c00 */
[-CC-:B------:R-:W-:Y:S02]  /*16fa0*/  @P3 LEA.HI.X R11, R7, R169.reuse, R6.reuse, 0x1, P1 ;  /* 0x000000a9070b3211 */ /* 0x180fe400008f0c06 */
[----:B------:R-:W-:Y:S02]  /*16fb0*/  @P2 R2UR UR9, R139 ;  /* 0x000000008b0922ca */ /* 0x000fe400000e0000 */
[----:B------:R-:W-:Y:S01]  /*16fc0*/  @!PT LDS RZ, [RZ] ;  /* 0x00000000fffff984 */ /* 0x000fe20000000800 */
[----:B------:R-:W-:Y:S01]  /*16fd0*/  @!PT LDS RZ, [RZ] ;  /* 0x00000000fffff984 */ /* 0x000fe20000000800 */
[----:B------:R-:W-:Y:S01]  /*16fe0*/  @!PT LDS RZ, [RZ] ;  /* 0x00000000fffff984 */ /* 0x000fe20000000800 */
[----:B------:R-:W-:Y:S01]  /*16ff0*/  @P2 LDGSTS.E.BYPASS.LTC128B.128 [R217+0x10000], desc[UR4][R226.64+0x100] ;  /* 0x10000100e2d92fae */ /* 0x000fe2000b901d44 */
[C---:B------:R-:W-:Y:S02]  /*17000*/  @P2 LEA R8, P0, R7.reuse, R168, 0x1 ;  /* 0x000000a807082211 */ /* 0x040fe400078008ff */
[C---:B------:R-:W-:Y:S02]  /*17010*/  IADD3 R5, P5, R7.reuse, R206, RZ ;  /* 0x000000ce07057210 */ /* 0x040fe40007fbe0ff */
[----:B------:R-:W-:Y:S01]  /*17020*/  @!P2 STS.128 [R217+0x10000], RZ ;  /* 0x010000ffd900a388 */ /* 0x000fe20000000c00 */
[-C--:B------:R-:W-:Y:S02]  /*17030*/  @P2 LEA.HI.X R9, R7, R169.reuse, R6, 0x1, P0 ;  /* 0x000000a907092211 */ /* 0x080fe400000f0c06 */
[----:B------:R-:W-:Y:S02]  /*17040*/  @P4 R2UR UR4, R138 ;  /* 0x000000008a0442ca */ /* 0x000fe400000e0000 */
[----:B------:R-:W-:Y:S01]  /*17050*/  @!PT LDS RZ, [RZ] ;  /* 0x00000000fffff984 */ /* 0x000fe20000000800 */
[----:B------:R-:W-:Y:S01]  /*17060*/  @!PT LDS RZ, [RZ] ;  /* 0x00000000fffff984 */ /* 0x000fe20000000800 */
[----:B------:R-:W-:Y:S01]  /*17070*/  @!PT LDS RZ, [RZ] ;  /* 0x00000000fffff984 */ /* 0x000fe20000000800 */
[----:B------:R-:W-:Y:S01]  /*17080*/  @P4 LDGSTS.E.BYPASS.LTC128B.128 [R217+0xc800], desc[UR12][R12.64] ;  /* 0x0c8000000cd94fae */ /* 0x000fe2000b901d4c */
[----:B------:R-:W-:Y:S01]  /*17090*/  @P4 R2UR UR5, R139 ;  /* 0x000000008b0542ca */ /* 0x000fe200000e0000 */
[--C-:B------:R-:W-:Y:S01]  /*170a0*/  IMAD.X R6, R6, 0x1, R207.reuse, P5 ;  /* 0x0000000106067824 */ /* 0x100fe200028e06cf */
[CC--:B------:R-:W-:Y:S02]  /*170b0*/  @P4 LEA R18, P6, R5.reuse, R168.reuse, 0x1 ;  /* 0x000000a805124211 */ /* 0x0c0fe400078c08ff */
[----:B------:R-:W-:Y:S01]  /*170c0*/  @!P4 STS.128 [R217+0xc800], RZ ;  /* 0x00c800ffd900c388 */ /* 0x000fe20000000c00 */
[C---:B------:R-:W-:Y:S02]  /*170d0*/  @P3 R2UR UR14, R138.reuse ;  /* 0x000000008a0e32ca */ /* 0x040fe400000e0000 */
[-CC-:B------:R-:W-:Y:S02]  /*170e0*/  @P4 LEA.HI.X R19, R5, R169.reuse, R6.reuse, 0x1, P6 ;  /* 0x000000a905134211 */ /* 0x180fe400030f0c06 */
[----:B------:R-:W-:Y:S01]  /*170f0*/  @!PT LDS RZ, [RZ] ;  /* 0x00000000fffff984 */ /* 0x000fe20000000800 */
[----:B------:R-:W-:Y:S01]  /*17100*/  @!PT LDS RZ, [RZ] ;  /* 0x00000000fffff984 */ /* 0x000fe20000000800 */
[----:B------:R-:W-:Y:S01]  /*17110*/  @!PT LDS RZ, [RZ] ;  /* 0x00000000fffff984 */ /* 0x000fe20000000800 */
[----:B------:R-:W-:Y:S01]  /*17120*/  @P3 LDGSTS.E.BYPASS.LTC128B.128 [R217+0xe800], desc[UR10][R10.64+0x80] ;  /* 0x0e8000800ad93fae */ /* 0x000fe2000b901d4a */
[----:B------:R-:W-:Y:S02]  /*17130*/  @P3 R2UR UR15, R139 ;  /* 0x000000008b0f32ca */ /* 0x000fe400000e0000 */
[CC--:B------:R-:W-:Y:S02]  /*17140*/  @P3 LEA R16, P1, R5.reuse, R168.reuse, 0x1 ;  /* 0x000000a805103211 */ /* 0x0c0fe400078208ff */
[----:B------:R-:W-:Y:S01]  /*17150*/  @!P3 STS.128 [R217+0xe800], RZ ;  /* 0x00e800ffd900b388 */ /* 0x000fe20000000c00 */
[C---:B------:R-:W-:Y:S02]  /*17160*/  @P2 R2UR UR12, R138.reuse ;  /* 0x000000008a0c22ca */ /* 0x040fe400000e0000 */
[-CC-:B------:R-:W-:Y:S02]  /*17170*/  @P3 LEA.HI.X R17, R5, R169.reuse, R6.reuse, 0x1, P1 ;  /* 0x000000a905113211 */ /* 0x180fe400008f0c06 */
[----:B------:R-:W-:Y:S01]  /*17180*/  @!PT LDS RZ, [RZ] ;  /* 0x00000000fffff984 */ /* 0x000fe20000000800 */
[----:B------:R-:W-:Y:S01]  /*17190*/  @!PT LDS RZ, [RZ] ;  /* 0x00000000fffff984 */ /* 0x000fe20000000800 */
[----:B------:R-:W-:Y:S01]  /*171a0*/  @!PT LDS RZ, [RZ] ;  /* 0x00000000fffff984 */ /* 0x000fe20000000800 */
[----:B------:R1:W-:Y:S01]  /*171b0*/  @P2 LDGSTS.E.BYPASS.LTC128B.128 [R217+0x10800], desc[UR8][R8.64+0x100] ;  /* 0x1080010008d92fae */ /* 0x0003e2000b901d48 */
[----:B------:R-:W-:Y:S02]  /*171c0*/  @P2 R2UR UR13, R139 ;  /* 0x000000008b0d22ca */ /* 0x000fe400000e0000 */
[C---:B------:R-:W-:Y:S02]  /*171d0*/  @P2 LEA R14, P0, R5.reuse, R168, 0x1 ;  /* 0x000000a8050e2211 */ /* 0x040fe400078008ff */
[----:B------:R-:W-:Y:S01]  /*171e0*/  @!P2 STS.128 [R217+0x10800], RZ ;  /* 0x010800ffd900a388 */ /* 0x000fe20000000c00 */
[C---:B------:R-:W-:Y:S02]  /*171f0*/  IADD3 R4, P5, R5.reuse, R206, RZ ;  /* 0x000000ce05047210 */ /* 0x040fe40007fbe0ff */
[-C--:B------:R-:W-:Y:S02]  /*17200*/  @P2 LEA.HI.X R15, R5, R169.reuse, R6, 0x1, P0 ;  /* 0x000000a9050f2211 */ /* 0x080fe400000f0c06 */
[----:B------:R-:W-:Y:S01]  /*17210*/  @!PT LDS RZ, [RZ] ;  /* 0x00000000fffff984 */ /* 0x000fe20000000800 */
[----:B------:R-:W-:Y:S01]  /*17220*/  @!PT LDS RZ, [RZ] ;  /* 0x00000000fffff984 */ /* 0x000fe20000000800 */
[----:B------:R-:W-:Y:S01]  /*17230*/  @!PT LDS RZ, [RZ] ;  /* 0x00000000fffff984 */ /* 0x000fe20000000800 */
[----:B------:R-:W-:Y:S01]  /*17240*/  @P4 LDGSTS.E.BYPASS.LTC128B.128 [R217+0xd000], desc[UR4][R18.64] ;  /* 0x0d00000012d94fae */ /* 0x000fe2000b901d44 */
[----:B------:R-:W-:Y:S01]  /*17250*/  @P4 R2UR UR10, R138 ;  /* 0x000000008a0a42ca */ /* 0x000fe200000e0000 */
[----:B------:R-:W-:Y:S01]  /*17260*/  IMAD.X R6, R6, 0x1, R207, P5 ;  /* 0x0000000106067824 */ /* 0x000fe200028e06cf */
[C---:B------:R-:W-:Y:S02]  /*17270*/  @P4 R2UR UR11, R139.reuse ;  /* 0x000000008b0b42ca */ /* 0x040fe400000e0000 */
[----:B------:R-:W-:Y:S01]  /*17280*/  @!P4 STS.128 [R217+0xd000], RZ ;  /* 0x00d000ffd900c388 */ /* 0x000fe20000000c00 */
[-C--:B------:R-:W-:Y:S02]  /*17290*/  @P4 LEA R22, P5, R4, R168.reuse, 0x1 ;  /* 0x000000a804164211 */ /* 0x080fe400078a08ff */
[----:B------:R-:W-:Y:S02]  /*172a0*/  @P3 R2UR UR8, R138 ;  /* 0x000000008a0832ca */ /* 0x000fe400000e0000 */
[----:B------:R-:W-:Y:S01]  /*172b0*/  @!PT LDS RZ, [RZ] ;  /* 0x00000000fffff984 */ /* 0x000fe20000000800 */
[----:B------:R-:W-:Y:S01]  /*172c0*/  @!PT LDS RZ, [RZ] ;  /* 0x00000000fffff984 */ /* 0x000fe20000000800 */
[----:B------:R-:W-:Y:S01]  /*172d0*/  @!PT LDS RZ, [RZ] ;  /* 0x00000000fffff984 */ /* 0x000fe20000000800 */
[----:B------:R-:W-:Y:S01]  /*172e0*/  @P3 LDGSTS.E.BYPASS.LTC128B.128 [R217+0xf000], desc[UR14][R16.64+0x80] ;  /* 0x0f00008010d93fae */ /* 0x000fe2000b901d4e */
[CCC-:B------:R-:W-:Y:S02]  /*172f0*/  @P4 LEA.HI.X R23, R4.reuse, R169.reuse, R6.reuse, 0x1, P5 ;  /* 0x000000a904174211 */ /* 0x1c0fe400028f0c06 */
[C---:B------:R-:W-:Y:S02]  /*17300*/  @P3 R2UR UR9, R139.reuse ;  /* 0x000000008b0932ca */ /* 0x040fe400000e0000 */
[----:B------:R-:W-:Y:S01]  /*17310*/  @!P3 STS.128 [R217+0xf000], RZ ;  /* 0x00f000ffd900b388 */ /* 0x000fe20000000c00 */
[-C--:B------:R-:W-:Y:S02]  /*17320*/  @P3 LEA R20, P1, R4, R168.reuse, 0x1 ;  /* 0x000000a804143211 */ /* 0x080fe400078208ff */
[----:B------:R-:W-:Y:S02]  /*17330*/  @P2 R2UR UR4, R138 ;  /* 0x000000008a0422ca */ /* 0x000fe400000e0000 */
[----:B------:R-:W-:Y:S01]  /*17340*/  @!PT LDS RZ, [RZ] ;  /* 0x00000000fffff984 */ /* 0x000fe20000000800 */
[----:B------:R-:W-:Y:S01]  /*17350*/  @!PT LDS RZ, [RZ] ;  /* 0x00000000fffff984 */ /* 0x000fe20000000800 */
[----:B------:R-:W-:Y:S01]  /*17360*/  @!PT LDS RZ, [RZ] ;  /* 0x00000000fffff984 */ /* 0x000fe20000000800 */
[----:B------:R2:W-:Y:S01]  /*17370*/  @P2 LDGSTS.E.BYPASS.LTC128B.128 [R217+0x11000], desc[UR12][R14.64+0x100] ;  /* 0x110001000ed92fae */ /* 0x0005e2000b901d4c */
[CCC-:B------:R-:W-:Y:S02]  /*17380*/  @P3 LEA.HI.X R21, R4.reuse, R169.reuse, R6.reuse, 0x1, P1 ;  /* 0x000000a904153211 */ /* 0x1c0fe400008f0c06 */
[C---:B------:R-:W-:Y:S02]  /*17390*/  @P2 R2UR UR5, R139.reuse ;  /* 0x000000008b0522ca */ /* 0x040fe400000e0000 */
[----:B------:R-:W-:Y:S01]  /*173a0*/  @!P2 STS.128 [R217+0x11000], RZ ;  /* 0x011000ffd900a388 */ /* 0x000fe20000000c00 */
[C---:B------:R-:W-:Y:S04]  /*173b0*/  @P2 LEA R24, P0, R4.reuse, R168, 0x1 ;  /* 0x000000a804182211 */ /* 0x040fe800078008ff */
[----:B------:R-:W-:Y:S01]  /*173c0*/  @!PT LDS RZ, [RZ] ;  /* 0x00000000fffff984 */ /* 0x000fe20000000800 */
[----:B------:R-:W-:Y:S01]  /*173d0*/  @!PT LDS RZ, [RZ] ;  /* 0x00000000fffff984 */ /* 0x000fe20000000800 */
[----:B------:R-:W-:Y:S01]  /*173e0*/  @!PT LDS RZ, [RZ] ;  /* 0x00000000fffff984 */ /* 0x000fe20000000800 */
[----:B------:R-:W-:Y:S01]  /*173f0*/  @P4 LDGSTS.E.BYPASS.LTC128B.128 [R217+0xd800], desc[UR10][R22.64] ;  /* 0x0d80000016d94fae */ /* 0x000fe2000b901d4a */
[----:B------:R-:W-:Y:S02]  /*17400*/  @P2 LEA.HI.X R25, R4, R169, R6, 0x1, P0 ;  /* 0x000000a904192211 */ /* 0x000fe400000f0c06 */
[----:B------:R-:W-:Y:S02]  /*17410*/  ISETP.GE.AND P0, PT, R222, 0x1, PT ;  /* 0x00000001de00780c */ /* 0x000fe40003f06270 */
[----:B------:R-:W-:Y:S05]  /*17420*/  @!P4 STS.128 [R217+0xd800], RZ ;  /* 0x00d800ffd900c388 */ /* 0x000fea0000000c00 */
[----:B------:R-:W-:Y:S01]  /*17430*/  @!PT LDS RZ, [RZ] ;  /* 0x00000000fffff984 */ /* 0x000fe20000000800 */
[----:B------:R-:W-:Y:S01]  /*17440*/  @!PT LDS RZ, [RZ] ;  /* 0x00000000fffff984 */ /* 0x000fe20000000800 */
[----:B------:R-:W-:Y:S01]  /*17450*/  @!PT LDS RZ, [RZ] ;  /* 0x00000000fffff984 */ /* 0x000fe20000000800 */
[----:B------:R3:W-:Y:S05]  /*17460*/  @P3 LDGSTS.E.BYPASS.LTC128B.128 [R217+0xf800], desc[UR8][R20.64+0x80] ;  /* 0x0f80008014d93fae */ /* 0x0007ea000b901d48 */
[----:B------:R-:W-:Y:S05]  /*17470*/  @!P3 STS.128 [R217+0xf800], RZ ;  /* 0x00f800ffd900b388 */ /* 0x000fea0000000c00 */
[----:B------:R-:W-:Y:S01]  /*17480*/  @!PT LDS RZ, [RZ] ;  /* 0x00000000fffff984 */ /* 0x000fe20000000800 */
[----:B------:R-:W-:Y:S01]  /*17490*/  @!PT LDS RZ, [RZ] ;  /* 0x00000000fffff984 */ /* 0x000fe20000000800 */
[----:B------:R-:W-:Y:S01]  /*174a0*/  @!PT LDS RZ, [RZ] ;  /* 0x00000000fffff984 */ /* 0x000fe20000000800 */
[----:B------:R4:W-:Y:S01]  /*174b0*/  @P2 LDGSTS.E.BYPASS.LTC128B.128 [R217+0x11800], desc[UR4][R24.64+0x100] ;  /* 0x1180010018d92fae */ /* 0x0009e2000b901d44 */
[----:B------:R-:W-:Y:S02]  /*174c0*/  R2UR UR4, R138 ;  /* 0x000000008a0472ca */ /* 0x000fe400000e0000 */
[----:B------:R-:W-:Y:S02]  /*174d0*/  R2UR UR5, R139 ;  /* 0x000000008b0572ca */ /* 0x000fe400000e0000 */
[----:B------:R-:W-:Y:S05]  /*174e0*/  @!P2 STS.128 [R217+0x11800], RZ ;  /* 0x011800ffd900a388 */ /* 0x000fea0000000c00 */
[----:B------:R-:W-:Y:S05]  /*174f0*/  LDSM.16.M88.4 R140, [R201] ;  /* 0x00000000c98c783b */ /* 0x000fea0000000200 */
[----:B------:R-:W5:Y:S05]  /*17500*/  LDSM.16.M88.4 R144, [R200+0x6000] ;  /* 0x00600000c890783b */ /* 0x000f6a0000000200 */
[----:B------:R-:W2:Y:S05]  /*17510*/  LDSM.16.M88.4 R148, [R200+0x6800] ;  /* 0x00680000c894783b */ /* 0x000eaa0000000200 */
[----:B------:R-:W3:Y:S05]  /*17520*/  LDSM.16.M88.4 R152, [R200+0x7000] ;  /* 0x00700000c898783b */ /* 0x000eea0000000200 */
[----:B------:R-:W4:Y:S05]  /*17530*/  LDSM.16.M88.4 R156, [R200+0x7800] ;  /* 0x00780000c89c783b */ /* 0x000f2a0000000200 */
[----:B------:R-:W0:Y:S05]  /*17540*/  LDGDEPBAR ;  /* 0x00000000000079af */ /* 0x000e2a0000000000 */
[----:B------:R-:W-:Y:S05]  /*17550*/  LDSM.16.M88.4 R132, [R199] ;  /* 0x00000000c784783b */ /* 0x000fea0000000200 */
[----:B------:R-:W4:Y:S05]  /*17560*/  LDSM.16.M88.4 R160, [R198] ;  /* 0x00000000c6a0783b */ /* 0x000f2a0000000200 */
[----:B------:R-:W4:Y:S05]  /*17570*/  LDSM.16.M88.4 R164, [R194] ;  /* 0x00000000c2a4783b */ /* 0x000f2a0000000200 */
[----:B------:R-:W4:Y:S01]  /*17580*/  LDSM.16.M88.4 R168, [R193] ;  /* 0x00000000c1a8783b */ /* 0x000f220000000200 */
[C---:B-----5:R-:W-:Y:S04]  /*17590*/  HMMA.16816.F32.BF16 R4, R140.reuse, R144, RZ ;  /* 0x000000908c04723c */ /* 0x060fe800000418ff */
[----:B------:R-:W5:Y:S02]  /*175a0*/  LDSM.16.M88.4 R172, [R192] ;  /* 0x00000000c0ac783b */ /* 0x000f640000000200 */
[C---:B-1----:R-:W-:Y:S03]  /*175b0*/  HMMA.16816.F32.BF16 R8, R140.reuse, R146, RZ ;  /* 0x000000928c08723c */ /* 0x042fe600000418ff */
[----:B------:R-:W-:Y:S03]  /*175c0*/  LDSM.16.M88.4 R176, [R197] ;  /* 0x00000000c5b0783b */ /* 0x000fe60000000200 */
[C---:B--2---:R-:W-:Y:S02]  /*175d0*/  HMMA.16816.F32.BF16 R12, R140.reuse, R148, RZ ;  /* 0x000000948c0c723c */ /* 0x044fe400000418ff */
[----:B------:R-:W1:Y:S04]  /*175e0*/  LDSM.16.M88.4 R180, [R195+0x6000] ;  /* 0x00600000c3b4783b */ /* 0x000e680000000200 */
[C---:B------:R-:W-:Y:S01]  /*175f0*/  HMMA.16816.F32.BF16 R16, R140.reuse, R150, RZ ;  /* 0x000000968c10723c */ /* 0x040fe200000418ff */
[----:B------:R-:W-:Y:S05]  /*17600*/  LDSM.16.M88.4 R144, [R195+0x7000] ;  /* 0x00700000c390783b */ /* 0x000fea0000000200 */
[C---:B---3--:R-:W-:Y:S01]  /*17610*/  HMMA.16816.F32.BF16 R20, R140.reuse, R152, RZ ;  /* 0x000000988c14723c */ /* 0x048fe200000418ff */
[----:B------:R-:W-:Y:S05]  /*17620*/  LDSM.16.M88.4 R148, [R195+0x7800] ;  /* 0x00780000c394783b */ /* 0x000fea0000000200 */
[C---:B----4-:R-:W-:Y:S01]  /*17630*/  HMMA.16816.F32.BF16 R24, R140.reuse, R154, RZ ;  /* 0x0000009a8c18723c */ /* 0x050fe200000418ff */
[----:B------:R-:W-:Y:S05]  /*17640*/  LDSM.16.M88.4 R152, [R196] ;  /* 0x00000000c498783b */ /* 0x000fea0000000200 */
[C---:B------:R-:W-:Y:S01]  /*17650*/  HMMA.16816.F32.BF16 R28, R140.reuse, R156, RZ ;  /* 0x0000009c8c1c723c */ /* 0x040fe200000418ff */
[----:B------:R-:W2:Y:S05]  /*17660*/  LD.E R224, desc[UR4][R2.64+0x18c] ;  /* 0x00018c0402e07980 */ /* 0x000eaa000c101900 */
[----:B------:R-:W-:Y:S01]  /*17670*/  HMMA.16816.F32.BF16 R32, R140, R158, RZ ;  /* 0x0000009e8c20723c */ /* 0x000fe200000418ff */
[----:B------:R-:W3:Y:S05]  /*17680*/  LDSM.16.M88.4 R140, [R195+0x6800] ;  /* 0x00680000c38c783b */ /* 0x000eea0000000200 */
[C---:B------:R-:W-:Y:S01]  /*17690*/  HMMA.16816.F32.BF16 R4, R132.reuse, R160, R4 ;  /* 0x000000a08404723c */ /* 0x040fe20000041804 */
[----:B------:R-:W4:Y:S05]  /*176a0*/  LDSM.16.M88.4 R156, [R191] ;  /* 0x00000000bf9c783b */ /* 0x000f2a0000000200 */
        /* <DEDUP_REMOVED lines=8> */
[C---:B-----5:R-:W-:Y:S06]  /*17730*/  HMMA.16816.F32.BF16 R28, R132.reuse, R172, R28 ;  /* 0x000000ac841c723c */ /* 0x060fec000004181c */
[----:B------:R-:W-:Y:S01]  /*17740*/  HMMA.16816.F32.BF16 R32, R132, R174, R32 ;  /* 0x000000ae8420723c */ /* 0x000fe20000041820 */
[----:B------:R-:W5:Y:S05]  /*17750*/  LDSM.16.M88.4 R132, [R191+0x800] ;  /* 0x00080000bf84783b */ /* 0x000f6a0000000200 */
[C---:B-1----:R-:W-:Y:S01]  /*17760*/  HMMA.16816.F32.BF16 R4, R176.reuse, R180, R4 ;  /* 0x000000b4b004723c */ /* 0x042fe20000041804 */
[----:B------:R-:W1:Y:S05]  /*17770*/  LDSM.16.M88.4 R172, [R200+0x8000] ;  /* 0x00800000c8ac783b */ /* 0x000e6a0000000200 */
[C---:B------:R-:W-:Y:S01]  /*17780*/  HMMA.16816.F32.BF16 R8, R176.reuse, R182, R8 ;  /* 0x000000b6b008723c */ /* 0x040fe20000041808 */
[----:B------:R-:W-:Y:S05]  /*17790*/  LDSM.16.M88.4 R180, [R190] ;  /* 0x00000000beb4783b */ /* 0x000fea0000000200 */
[C---:B---3--:R-:W-:Y:S06]  /*177a0*/  HMMA.16816.F32.BF16 R12, R176.reuse, R140, R12 ;  /* 0x0000008cb00c723c */ /* 0x048fec000004180c */
[C---:B------:R-:W-:Y:S01]  /*177b0*/  HMMA.16816.F32.BF16 R16, R176.reuse, R142, R16 ;  /* 0x0000008eb010723c */ /* 0x040fe20000041810 */
[----:B------:R-:W3:Y:S05]  /*177c0*/  LDSM.16.M88.4 R140, [R200+0x8800] ;  /* 0x00880000c88c783b */ /* 0x000eea0000000200 */
[C---:B------:R-:W-:Y:S06]  /*177d0*/  HMMA.16816.F32.BF16 R20, R176.reuse, R144, R20 ;  /* 0x00000090b014723c */ /* 0x040fec0000041814 */
[C---:B------:R-:W-:Y:S01]  /*177e0*/  HMMA.16816.F32.BF16 R24, R176.reuse, R146, R24 ;  /* 0x00000092b018723c */ /* 0x040fe20000041818 */
[----:B------:R-:W3:Y:S05]  /*177f0*/  LDSM.16.M88.4 R144, [R200+0x9000] ;  /* 0x00900000c890783b */ /* 0x000eea0000000200 */
[C---:B------:R-:W-:Y:S06]  /*17800*/  HMMA.16816.F32.BF16 R28, R176.reuse, R148, R28 ;  /* 0x00000094b01c723c */ /* 0x040fec000004181c */
[----:B------:R-:W-:Y:S01]  /*17810*/  HMMA.16816.F32.BF16 R32, R176, R150, R32 ;  /* 0x00000096b020723c */ /* 0x000fe20000041820 */
[----:B------:R-:W3:Y:S05]  /*17820*/  LDSM.16.M88.4 R148, [R200+0x9800] ;  /* 0x00980000c894783b */ /* 0x000eea0000000200 */
[C---:B----4-:R-:W-:Y:S01]  /*17830*/  HMMA.16816.F32.BF16 R4, R152.reuse, R156, R4 ;  /* 0x0000009c9804723c */ /* 0x050fe20000041804 */
[----:B------:R-:W4:Y:S05]  /*17840*/  LDSM.16.M88.4 R176, [R199+0x2000] ;  /* 0x00200000c7b0783b */ /* 0x000f2a0000000200 */
[C---:B------:R-:W-:Y:S01]  /*17850*/  HMMA.16816.F32.BF16 R8, R152.reuse, R158, R8 ;  /* 0x0000009e9808723c */ /* 0x040fe20000041808 */
[----:B------:R-:W-:Y:S05]  /*17860*/  LDSM.16.M88.4 R156, [R187] ;  /* 0x00000000bb9c783b */ /* 0x000fea0000000200 */
[C---:B-----5:R-:W-:Y:S06]  /*17870*/  HMMA.16816.F32.BF16 R12, R152.reuse, R132, R12 ;  /* 0x00000084980c723c */ /* 0x060fec000004180c */
[C---:B------:R-:W-:Y:S01]  /*17880*/  HMMA.16816.F32.BF16 R16, R152.reuse, R134, R16 ;  /* 0x000000869810723c */ /* 0x040fe20000041810 */
[----:B------:R-:W5:Y:S05]  /*17890*/  LDSM.16.M88.4 R132, [R189] ;  /* 0x00000000bd84783b */ /* 0x000f6a0000000200 */
[C---:B------:R-:W-:Y:S06]  /*178a0*/  HMMA.16816.F32.BF16 R20, R152.reuse, R160, R20 ;  /* 0x000000a09814723c */ /* 0x040fec0000041814 */
[C---:B------:R-:W-:Y:S01]  /*178b0*/  HMMA.16816.F32.BF16 R24, R152.reuse, R162, R24 ;  /* 0x000000a29818723c */ /* 0x040fe20000041818 */
[----:B------:R-:W-:Y:S05]  /*178c0*/  LDSM.16.M88.4 R160, [R197+0x2000] ;  /* 0x00200000c5a0783b */ /* 0x000fea0000000200 */
[C---:B------:R-:W-:Y:S06]  /*178d0*/  HMMA.16816.F32.BF16 R28, R152.reuse, R164, R28 ;  /* 0x000000a4981c723c */ /* 0x040fec000004181c */
[----:B------:R-:W-:Y:S01]  /*178e0*/  HMMA.16816.F32.BF16 R32, R152, R166, R32 ;  /* 0x000000a69820723c */ /* 0x000fe20000041820 */
[----:B------:R-:W5:Y:S05]  /*178f0*/  LDSM.16.M88.4 R152, [R188] ;  /* 0x00000000bc98783b */ /* 0x000f6a0000000200 */
[C---:B-1----:R-:W-:Y:S01]  /*17900*/  HMMA.16816.F32.BF16 R4, R168.reuse, R172, R4 ;  /* 0x000000aca804723c */ /* 0x042fe20000041804 */
[----:B------:R-:W1:Y:S05]  /*17910*/  LDSM.16.M88.4 R164, [R195+0x8000] ;  /* 0x00800000c3a4783b */ /* 0x000e6a0000000200 */
[C---:B------:R-:W-:Y:S01]  /*17920*/  HMMA.16816.F32.BF16 R8, R168.reuse, R174, R8 ;  /* 0x000000aea808723c */ /* 0x040fe20000041808 */
[----:B------:R-:W-:Y:S05]  /*17930*/  LDSM.16.M88.4 R172, [R191+0x2000] ;  /* 0x00200000bfac783b */ /* 0x000fea0000000200 */
        /* <DEDUP_REMOVED lines=12> */
[----:B------:R-:W-:Y:S05]  /*17a00*/  LDSM.16.M88.4 R180, [R200+0xa000] ;  /* 0x00a00000c8b4783b */ /* 0x000fea0000000200 */
[C---:B-----5:R-:W-:Y:S06]  /*17a10*/  HMMA.16816.F32.BF16 R12, R176.reuse, R132, R12 ;  /* 0x00000084b00c723c */ /* 0x060fec000004180c */
[C---:B------:R-:W-:Y:S01]  /*17a20*/  HMMA.16816.F32.BF16 R16, R176.reuse, R134, R16 ;  /* 0x00000086b010723c */ /* 0x040fe20000041810 */
[----:B------:R-:W5:Y:S05]  /*17a30*/  LDSM.16.M88.4 R132, [R191+0x2800] ;  /* 0x00280000bf84783b */ /* 0x000f6a0000000200 */
[C---:B------:R-:W-:Y:S06]  /*17a40*/  HMMA.16816.F32.BF16 R20, R176.reuse, R152, R20 ;  /* 0x00000098b014723c */ /* 0x040fec0000041814 */
[C---:B------:R-:W-:Y:S01]  /*17a50*/  HMMA.16816.F32.BF16 R24, R176.reuse, R154, R24 ;  /* 0x0000009ab018723c */ /* 0x040fe20000041818 */
[----:B------:R-:W5:Y:S05]  /*17a60*/  LDSM.16.M88.4 R152, [R191+0x3000] ;  /* 0x00300000bf98783b */ /* 0x000f6a0000000200 */
[C---:B------:R-:W-:Y:S06]  /*17a70*/  HMMA.16816.F32.BF16 R28, R176.reuse, R156, R28 ;  /* 0x0000009cb01c723c */ /* 0x040fec000004181c */
[----:B------:R-:W-:Y:S01]  /*17a80*/  HMMA.16816.F32.BF16 R32, R176, R158, R32 ;  /* 0x0000009eb020723c */ /* 0x000fe20000041820 */
[----:B------:R-:W2:Y:S05]  /*17a90*/  LDSM.16.M88.4 R156, [R191+0x3800] ;  /* 0x00380000bf9c783b */ /* 0x000eaa0000000200 */
        /* <DEDUP_REMOVED lines=19> */
[----:B------:R-:W5:Y:S05]  /*17bd0*/  LDSM.16.M88.4 R132, [R185] ;  /* 0x00000000b984783b */ /* 0x000f6a0000000200 */
[C---:B------:R-:W-:Y:S06]  /*17be0*/  HMMA.16816.F32.BF16 R20, R168.reuse, R152, R20 ;  /* 0x00000098a814723c */ /* 0x040fec0000041814 */
[C---:B------:R-:W-:Y:S01]  /*17bf0*/  HMMA.16816.F32.BF16 R24, R168.reuse, R154, R24 ;  /* 0x0000009aa818723c */ /* 0x040fe20000041818 */
[----:B------:R-:W5:Y:S05]  /*17c00*/  LDSM.16.M88.4 R152, [R184] ;  /* 0x00000000b898783b */ /* 0x000f6a0000000200 */
[C---:B--2---:R-:W-:Y:S06]  /*17c10*/  HMMA.16816.F32.BF16 R28, R168.reuse, R156, R28 ;  /* 0x0000009ca81c723c */ /* 0x044fec000004181c */
[----:B------:R-:W-:Y:S01]  /*17c20*/  HMMA.16816.F32.BF16 R32, R168, R158, R32 ;  /* 0x0000009ea820723c */ /* 0x000fe20000041820 */
[----:B------:R-:W2:Y:S05]  /*17c30*/  LDSM.16.M88.4 R156, [R136] ;  /* 0x00000000889c783b */ /* 0x000eaa0000000200 */
        /* <DEDUP_REMOVED lines=13> */
[----:B------:R-:W3:Y:S01]  /*17d10*/  LDSM.16.M88.4 R176, [R196+0x4000] ;  /* 0x00400000c4b0783b */ /* 0x000ee20000000200 */
[C---:B----4-:R-:W-:Y:S06]  /*17d20*/  HMMA.16816.F32.BF16 R4, R160.reuse, R164, R4 ;  /* 0x000000a4a004723c */ /* 0x050fec0000041804 */
[C---:B------:R-:W-:Y:S06]  /*17d30*/  HMMA.16816.F32.BF16 R8, R160.reuse, R166, R8 ;  /* 0x000000a6a008723c */ /* 0x040fec0000041808 */
[C---:B-----5:R-:W-:Y:S06]  /*17d40*/  HMMA.16816.F32.BF16 R12, R160.reuse, R132, R12 ;  /* 0x00000084a00c723c */ /* 0x060fec000004180c */
[C---:B------:R-:W-:Y:S01]  /*17d50*/  HMMA.16816.F32.BF16 R16, R160.reuse, R134, R16 ;  /* 0x00000086a010723c */ /* 0x040fe20000041810 */
[----:B------:R-:W4:Y:S05]  /*17d60*/  LDSM.16.M88.4 R132, [R191+0x4800] ;  /* 0x00480000bf84783b */ /* 0x000f2a0000000200 */
[C---:B------:R-:W-:Y:S06]  /*17d70*/  HMMA.16816.F32.BF16 R20, R160.reuse, R152, R20 ;  /* 0x00000098a014723c */ /* 0x040fec0000041814 */
[C---:B------:R-:W-:Y:S06]  /*17d80*/  HMMA.16816.F32.BF16 R24, R160.reuse, R154, R24 ;  /* 0x0000009aa018723c */ /* 0x040fec0000041818 */
[C---:B--2---:R-:W-:Y:S06]  /*17d90*/  HMMA.16816.F32.BF16 R28, R160.reuse, R156, R28 ;  /* 0x0000009ca01c723c */ /* 0x044fec000004181c */
[----:B------:R-:W-:Y:S06]  /*17da0*/  HMMA.16816.F32.BF16 R32, R160, R158, R32 ;  /* 0x0000009ea020723c */ /* 0x000fec0000041820 */
[C---:B-1----:R-:W-:Y:S06]  /*17db0*/  HMMA.16816.F32.BF16 R4, R168.reuse, R172, R4 ;  /* 0x000000aca804723c */ /* 0x042fec0000041804 */
[C---:B------:R-:W-:Y:S06]  /*17dc0*/  HMMA.16816.F32.BF16 R8, R168.reuse, R174, R8 ;  /* 0x000000aea808723c */ /* 0x040fec0000041808 */
[C---:B---3--:R-:W-:Y:S06]  /*17dd0*/  HMMA.16816.F32.BF16 R12, R168.reuse, R140, R12 ;  /* 0x0000008ca80c723c */ /* 0x048fec000004180c */
[C---:B------:R-:W-:Y:S06]  /*17de0*/  HMMA.16816.F32.BF16 R16, R168.reuse, R142, R16 ;  /* 0x0000008ea810723c */ /* 0x040fec0000041810 */
[C---:B------:R-:W-:Y:S06]  /*17df0*/  HMMA.16816.F32.BF16 R20, R168.reuse, R144, R20 ;  /* 0x00000090a814723c */ /* 0x040fec0000041814 */
[C---:B------:R-:W-:Y:S06]  /*17e00*/  HMMA.16816.F32.BF16 R24, R168.reuse, R146, R24 ;  /* 0x00000092a818723c */ /* 0x040fec0000041818 */
[C---:B------:R-:W-:Y:S06]  /*17e10*/  HMMA.16816.F32.BF16 R28, R168.reuse, R148, R28 ;  /* 0x00000094a81c723c */ /* 0x040fec000004181c */
[----:B------:R-:W-:Y:S06]  /*17e20*/  HMMA.16816.F32.BF16 R32, R168, R150, R32 ;  /* 0x00000096a820723c */ /* 0x000fec0000041820 */
[C---:B------:R-:W-:Y:S05]  /*17e30*/  HMMA.16816.F32.BF16 R4, R176.reuse, R180, R4 ;  /* 0x000000b4b004723c */ /* 0x040fea0000041804 */
[----:B------:R-:W-:Y:S01]  /*17e40*/  IMAD.MOV.U32 R168, RZ, RZ, R226 ;  /* 0x000000ffffa87224 */ /* 0x000fe200078e00e2 */
[C---:B------:R-:W-:Y:S05]  /*17e50*/  HMMA.16816.F32.BF16 R8, R176.reuse, R182, R8 ;  /* 0x000000b6b008723c */ /* 0x040fea0000041808 */
[----:B------:R-:W-:Y:S01]  /*17e60*/  IMAD.MOV.U32 R169, RZ, RZ, R227 ;  /* 0x000000ffffa97224 */ /* 0x000fe200078e00e3 */
[C---:B----4-:R-:W-:Y:S06]  /*17e70*/  HMMA.16816.F32.BF16 R12, R176.reuse, R132, R12 ;  /* 0x00000084b00c723c */ /* 0x050fec000004180c */
[C---:B------:R-:W-:Y:S06]  /*17e80*/  HMMA.16816.F32.BF16 R16, R176.reuse, R134, R16 ;  /* 0x00000086b010723c */ /* 0x040fec0000041810 */
[-C--:B------:R-:W-:Y:S01]  /*17e90*/  FMUL.FTZ R174, R4, R224.reuse ;  /* 0x000000e004ae7220 */ /* 0x080fe20000410000 */
[-C--:B------:R-:W-:Y:S01]  /*17ea0*/  FMUL.FTZ R172, R5, R224.reuse ;  /* 0x000000e005ac7220 */ /* 0x080fe20000410000 */
[-C--:B------:R-:W-:Y:S03]  /*17eb0*/  FMUL.FTZ R170, R6, R224.reuse ;  /* 0x000000e006aa7220 */ /* 0x080fe60000410000 */
[-C--:B------:R-:W-:Y:S01]  /*17ec0*/  FMUL.FTZ R160, R7, R224.reuse ;  /* 0x000000e007a07220 */ /* 0x080fe20000410000 */
[----:B------:R-:W1:Y:S01]  /*17ed0*/  MUFU.TANH R174, R174 ;  /* 0x000000ae00ae7308 */ /* 0x000e620000002400 */
[----:B------:R-:W2:Y:S01]  /*17ee0*/  LDSM.16.M88.4 R4, [R191+0x5000] ;  /* 0x00500000bf04783b */ /* 0x000ea20000000200 */
[-C--:B------:R-:W-:Y:S01]  /*17ef0*/  FMUL.FTZ R8, R8, R224.reuse ;  /* 0x000000e008087220 */ /* 0x080fe20000410000 */
[-C--:B------:R-:W-:Y:S01]  /*17f00*/  FMUL.FTZ R9, R9, R224.reuse ;  /* 0x000000e009097220 */ /* 0x080fe20000410000 */
[-C--:B------:R-:W-:Y:S01]  /*17f10*/  FMUL.FTZ R10, R10, R224.reuse ;  /* 0x000000e00a0a7220 */ /* 0x080fe20000410000 */
[-C--:B------:R-:W-:Y:S01]  /*17f20*/  FMUL.FTZ R11, R11, R224.reuse ;  /* 0x000000e00b0b7220 */ /* 0x080fe20000410000 */
[-C--:B------:R-:W-:Y:S01]  /*17f30*/  FMUL.FTZ R12, R12, R224.reuse ;  /* 0x000000e00c0c7220 */ /* 0x080fe20000410000 */
[-C--:B------:R-:W-:Y:S03]  /*17f40*/  FMUL.FTZ R13, R13, R224.reuse ;  /* 0x000000e00d0d7220 */ /* 0x080fe60000410000 */
[----:B------:R-:W3:Y:S01]  /*17f50*/  MUFU.TANH R154, R8 ;  /* 0x00000008009a7308 */ /* 0x000ee20000002400 */
[-C--:B------:R-:W-:Y:S01]  /*17f60*/  FMUL.FTZ R14, R14, R224.reuse ;  /* 0x000000e00e0e7220 */ /* 0x080fe20000410000 */
[-C--:B------:R-:W-:Y:S01]  /*17f70*/  FMUL.FTZ R15, R15, R224.reuse ;  /* 0x000000e00f0f7220 */ /* 0x080fe20000410000 */
[-C--:B------:R-:W-:Y:S01]  /*17f80*/  FMUL.FTZ R16, R16, R224.reuse ;  /* 0x000000e010107220 */ /* 0x080fe20000410000 */
[-C--:B------:R-:W-:Y:S01]  /*17f90*/  FMUL.FTZ R17, R17, R224.reuse ;  /* 0x000000e011117220 */ /* 0x080fe20000410000 */
[-C--:B------:R-:W-:Y:S01]  /*17fa0*/  FMUL.FTZ R18, R18, R224.reuse ;  /* 0x000000e012127220 */ /* 0x080fe20000410000 */
[-C--:B------:R-:W-:Y:S04]  /*17fb0*/  FMUL.FTZ R19, R19, R224.reuse ;  /* 0x000000e013137220 */ /* 0x080fe80000410000 */
[----:B------:R-:W4:Y:S10]  /*17fc0*/  MUFU.TANH R150, R9 ;  /* 0x0000000900967308 */ /* 0x000f340000002400 */
[----:B------:R-:W1:Y:S10]  /*17fd0*/  MUFU.TANH R142, R10 ;  /* 0x0000000a008e7308 */ /* 0x000e740000002400 */
[----:B------:R5:W1:Y:S10]  /*17fe0*/  MUFU.TANH R165, R11 ;  /* 0x0000000b00a57308 */ /* 0x000a740000002400 */
[----:B------:R1:W1:Y:S01]  /*17ff0*/  MUFU.TANH R158, R160 ;  /* 0x000000a0009e7308 */ /* 0x0002620000002400 */
[C---:B--2---:R-:W-:Y:S06]  /*18000*/  HMMA.16816.F32.BF16 R20, R176.reuse, R4, R20 ;  /* 0x00000004b014723c */ /* 0x044fec0000041814 */
[C---:B------:R-:W-:Y:S03]  /*18010*/  HMMA.16816.F32.BF16 R24, R176.reuse, R6, R24 ;  /* 0x00000006b018723c */ /* 0x040fe60000041818 */
[----:B------:R-:W2:Y:S01]  /*18020*/  MUFU.TANH R172, R172 ;  /* 0x000000ac00ac7308 */ /* 0x000ea20000002400 */
[----:B-----5:R-:W5:Y:S02]  /*18030*/  LDSM.16.M88.4 R8, [R191+0x5800] ;  /* 0x00580000bf08783b */ /* 0x020f640000000200 */
[----:B------:R-:W-:Y:S07]  /*18040*/  DEPBAR.LE SB0, 0x0 ;  /* 0x000080000000791a */ /* 0x000fee0000000000 */
[----:B------:R-:W1:Y:S01]  /*18050*/  MUFU.TANH R170, R170 ;  /* 0x000000aa00aa7308 */ /* 0x000e620000002400 */
[----:B------:R-:W-:Y:S09]  /*18060*/  BAR.SYNC.DEFER_BLOCKING 0x0 ;  /* 0x0000000000007b1d */ /* 0x000ff20000010000 */
[----:B------:R1:W1:Y:S01]  /*18070*/  MUFU.TANH R146, R12 ;  /* 0x0000000c00927308 */ /* 0x0002620000002400 */
[-C--:B------:R-:W-:Y:S01]  /*18080*/  FMUL.FTZ R20, R20, R224.reuse ;  /* 0x000000e014147220 */ /* 0x080fe20000410000 */
[-C--:B------:R-:W-:Y:S01]  /*18090*/  FMUL.FTZ R21, R21, R224.reuse ;  /* 0x000000e015157220 */ /* 0x080fe20000410000 */
[-C--:B------:R-:W-:Y:S01]  /*180a0*/  FMUL.FTZ R22, R22, R224.reuse ;  /* 0x000000e016167220 */ /* 0x080fe20000410000 */
[-C--:B------:R-:W-:Y:S01]  /*180b0*/  FMUL.FTZ R23, R23, R224.reuse ;  /* 0x000000e017177220 */ /* 0x080fe20000410000 */
[-C--:B------:R-:W-:Y:S01]  /*180c0*/  FMUL.FTZ R24, R24, R224.reuse ;  /* 0x000000e018187220 */ /* 0x080fe20000410000 */
[-C--:B------:R-:W-:Y:S04]  /*180d0*/  FMUL.FTZ R25, R25, R224.reuse ;  /* 0x000000e019197220 */ /* 0x080fe80000410000 */
[----:B------:R1:W1:Y:S01]  /*180e0*/  MUFU.TANH R252, R13 ;  /* 0x0000000d00fc7308 */ /* 0x0002620000002400 */
[-C--:B------:R-:W-:Y:S01]  /*180f0*/  FMUL.FTZ R26, R26, R224.reuse ;  /* 0x000000e01a1a7220 */ /* 0x080fe20000410000 */
[-C--:B------:R-:W-:Y:S08]  /*18100*/  FMUL.FTZ R27, R27, R224.reuse ;  /* 0x000000e01b1b7220 */ /* 0x080ff00000410000 */
[----:B------:R1:W1:Y:S10]  /*18110*/  MUFU.TANH R250, R14 ;  /* 0x0000000e00fa7308 */ /* 0x0002740000002400 */
[----:B------:R1:W1:Y:S01]  /*18120*/  MUFU.TANH R248, R15 ;  /* 0x0000000f00f87308 */ /* 0x0002620000002400 */
[C---:B-----5:R-:W-:Y:S06]  /*18130*/  HMMA.16816.F32.BF16 R28, R176.reuse, R8, R28 ;  /* 0x00000008b01c723c */ /* 0x060fec000004181c */
[----:B------:R-:W-:Y:S03]  /*18140*/  HMMA.16816.F32.BF16 R32, R176, R10, R32 ;  /* 0x0000000ab020723c */ /* 0x000fe60000041820 */
[----:B------:R1:W1:Y:S10]  /*18150*/  MUFU.TANH R180, R16 ;  /* 0x0000001000b47308 */ /* 0x0002740000002400 */
[----:B------:R1:W1:Y:S10]  /*18160*/  MUFU.TANH R246, R17 ;  /* 0x0000001100f67308 */ /* 0x0002740000002400 */
[----:B------:R1:W1:Y:S01]  /*18170*/  MUFU.TANH R182, R18 ;  /* 0x0000001200b67308 */ /* 0x0002620000002400 */
[-C--:B------:R-:W-:Y:S01]  /*18180*/  FMUL.FTZ R28, R28, R224.reuse ;  /* 0x000000e01c1c7220 */ /* 0x080fe20000410000 */
[-C--:B------:R-:W-:Y:S01]  /*18190*/  FMUL.FTZ R29, R29, R224.reuse ;  /* 0x000000e01d1d7220 */ /* 0x080fe20000410000 */
[-C--:B------:R-:W-:Y:S01]  /*181a0*/  FMUL.FTZ R30, R30, R224.reuse ;  /* 0x000000e01e1e7220 */ /* 0x080fe20000410000 */
[-C--:B------:R-:W-:Y:S01]  /*181b0*/  FMUL.FTZ R31, R31, R224.reuse ;  /* 0x000000e01f1f7220 */ /* 0x080fe20000410000 */
[-C--:B------:R-:W-:Y:S05]  /*181c0*/  FMUL.FTZ R32, R32, R224.reuse ;  /* 0x000000e020207220 */ /* 0x080fea0000410000 */
[----:B------:R1:W1:Y:S01]  /*181d0*/  MUFU.TANH R244, R19 ;  /* 0x0000001300f47308 */ /* 0x0002620000002400 */
[-C--:B------:R-:W-:Y:S01]  /*181e0*/  FMUL.FTZ R33, R33, R224.reuse ;  /* 0x000000e021217220 */ /* 0x080fe20000410000 */
[-C--:B------:R-:W-:Y:S01]  /*181f0*/  FMUL.FTZ R34, R34, R224.reuse ;  /* 0x000000e022227220 */ /* 0x080fe20000410000 */
[----:B------:R-:W-:Y:S07]  /*18200*/  FMUL.FTZ R35, R35, R224 ;  /* 0x000000e023237220 */ /* 0x000fee0000410000 */
[----:B------:R1:W1:Y:S10]  /*18210*/  MUFU.TANH R242, R20 ;  /* 0x0000001400f27308 */ /* 0x0002740000002400 */
        /* <DEDUP_REMOVED lines=14> */
[----:B------:R1:W1:Y:S01]  /*18300*/  MUFU.TANH R133, R35 ;  /* 0x0000002300857308 */ /* 0x0002620000002400 */
[----:B--234-:R-:W-:Y:S05]  /*18310*/  @!P0 BRA `(.L_x_1347) ;  /* 0x0000000c00108947 */ /* 0x01cfea0003800000 */
        /* <DEDUP_REMOVED lines=13> */
[----:B-1----:R-:W2:Y:S11]  /*183f0*/  LD.E R13, desc[UR4][R2.64+0x170] ;  /* 0x00017004020d7980 */ /* 0x002eb6000c101900 */
[----:B------:R-:W-:Y:S01]  /*18400*/  @!UPT UIADD3 URZ, URZ, URZ, URZ ;  /* 0x0000003f3f3ff290 */ /* 0x000fe2000fffe03f */
[----:B------:R-:W3:Y:S01]  /*18410*/  LD.E.64 R16, desc[UR8][R2.64+0x20] ;  /* 0x0000200802107980 */ /* 0x000ee2000c101b00 */
        /* <DEDUP_REMOVED lines=49> */
[-C--:B--2---:R-:W-:Y:S02]  /*18730*/  IMAD R6, R15, R13.reuse, RZ ;  /* 0x0000000d0f067224 */ /* 0x084fe400078e02ff */
[C---:B------:R-:W-:Y:S04]  /*18740*/  IMAD.WIDE.U32 R8, R14.reuse, R13, RZ ;  /* 0x0000000d0e087225 */ /* 0x040fe800078e00ff */
[----:B------:R-:W-:Y:S04]  /*18750*/  IMAD R6, R14, R7, R6 ;  /* 0x000000070e067224 */ /* 0x000fe800078e0206 */
[----:B------:R-:W-:Y:S02]  /*18760*/  IMAD.IADD R9, R9, 0x1, R6 ;  /* 0x0000000109097824 */ /* 0x000fe400078e0206 */
[----:B----4-:R-:W-:Y:S04]  /*18770*/  IMAD.IADD R5, R4, 0x1, -R5 ;  /* 0x0000000104057824 */ /* 0x010fe800078e0a05 */
[----:B---3--:R-:W-:Y:S01]  /*18780*/  IMAD R7, R17, R5, RZ ;  /* 0x0000000511077224 */ /* 0x008fe200078e02ff */
[----:B------:R-:W-:Y:S01]  /*18790*/  SHF.R.S32.HI R4, RZ, 0x1f, R5 ;  /* 0x0000001fff047819 */ /* 0x000fe20000011405 */
[----:B------:R-:W-:Y:S04]  /*187a0*/  IMAD.WIDE.U32 R8, R5, R16, R8 ;  /* 0x0000001005087225 */ /* 0x000fe800078e0008 */
[----:B------:R-:W-:Y:S04]  /*187b0*/  IMAD R7, R16, R4, R7 ;  /* 0x0000000410077224 */ /* 0x000fe800078e0207 */
[----:B------:R-:W-:Y:S01]  /*187c0*/  IMAD.IADD R6, R9, 0x1, R7 ;  /* 0x0000000109067824 */ /* 0x000fe200078e0207 */
[----:B------:R-:W-:Y:S05]  /*187d0*/  BRA `(.L_x_1350) ;  /* 0x0000000000187947 */ /* 0x000fea0003800000 */
.L_x_1349:
[----:B------:R-:W-:Y:S02]  /*187e0*/  R2UR UR4, R138 ;  /* 0x000000008a0472ca */ /* 0x000fe400000e0000 */
[----:B------:R-:W-:Y:S11]  /*187f0*/  R2UR UR5, R139 ;  /* 0x000000008b0572ca */ /* 0x000ff600000e0000 */
[----:B------:R-:W-:Y:S02]  /*18800*/  @!UPT UIADD3 URZ, URZ, URZ, URZ ;  /* 0x0000003f3f3ff290 */ /* 0x000fe4000fffe03f */
[----:B------:R-:W2:Y:S02]  /*18810*/  LD.E R8, desc[UR4][R2.64+0x38] ;  /* 0x0000380402087980 */ /* 0x000ea4000c101900 */
[----:B--2---:R-:W-:Y:S05]  /*18820*/  IMAD.U32 R8, R8, -0x40, RZ ;  /* 0xffffffc008087824 */ /* 0x004fea00078e00ff */
[----:B------:R-:W-:Y:S02]  /*18830*/  SHF.R.S32.HI R6, RZ, 0x1f, R8 ;  /* 0x0000001fff067819 */ /* 0x000fe40000011408 */
.L_x_1350:
[----:B------:R-:W-:Y:S05]  /*18840*/  BSYNC B0 ;  /* 0x0000000000007941 */ /* 0x000fea0003800000 */
.L_x_1348:
[----:B------:R-:W-:Y:S02]  /*18850*/  @P4 R2UR UR4, R138 ;  /* 0x000000008a0442ca */ /* 0x000fe400000e0000 */
[C---:B------:R-:W-:Y:S02]  /*18860*/  @P4 R2UR UR5, R139.reuse ;  /* 0x000000008b0542ca */ /* 0x040fe400000e0000 */
[----:B-1----:R-:W-:Y:S02]  /*18870*/  LEA R14, P0, R8, R210, 0x1 ;  /* 0x000000d2080e7211 */ /* 0x002fe400078008ff */
[----:B------:R-:W-:Y:S02]  /*18880*/  @P3 R2UR UR8, R138 ;  /* 0x000000008a0832ca */ /* 0x000fe400000e0000 */
[-C--:B------:R-:W-:Y:S02]  /*18890*/  LEA.HI.X R15, R8, R211.reuse, R6, 0x1, P0 ;  /* 0x000000d3080f7211 */ /* 0x080fe400000f0c06 */
        /* <DEDUP_REMOVED lines=19> */
[CC--:B------:R-:W-:Y:S01]  /*189d0*/  @P4 LEA R12, P6, R7.reuse, R210.reuse, 0x1 ;  /* 0x000000d2070c4211 */ /* 0x0c0fe200078c08ff */
[--C-:B------:R-:W-:Y:S01]  /*189e0*/  IMAD.X R6, R6, 0x1, R209.reuse, P0 ;  /* 0x0000000106067824 */ /* 0x100fe200000e06d1 */
        /* <DEDUP_REMOVED lines=8> */
[CCC-:B------:R-:W-:Y:S02]  /*18a70*/  @P3 LEA.HI.X R11, R7.reuse, R211.reuse, R6.reuse, 0x1, P1 ;  /* 0x000000d3070b3211 */ /* 0x1c0fe400008f0c06 */
[C---:B------:R-:W-:Y:S01]  /*18a80*/  @P2 LEA R8, P0, R7.reuse, R210, 0x1 ;  /* 0x000000d207082211 */ /* 0x040fe200078008ff */
[----:B------:R-:W-:Y:S01]  /*18a90*/  @!PT LDS RZ, [RZ] ;  /* 0x00000000fffff984 */ /* 0x000fe20000000800 */
[----:B------:R-:W-:Y:S01]  /*18aa0*/  @!PT LDS RZ, [RZ] ;  /* 0x00000000fffff984 */ /* 0x000fe20000000800 */
[----:B------:R-:W-:Y:S01]  /*18ab0*/  @!PT LDS RZ, [RZ] ;  /* 0x00000000fffff984 */ /* 0x000fe20000000800 */
[----:B------:R2:W-:Y:S01]  /*18ac0*/  @P4 LDGSTS.E.BYPASS.LTC128B.128 [R217+0x6800], desc[UR12][R12.64] ;  /* 0x068000000cd94fae */ /* 0x0005e2000b901d4c */
[C---:B------:R-:W-:Y:S02]  /*18ad0*/  @P4 R2UR UR4, R138.reuse ;  /* 0x000000008a0442ca */ /* 0x040fe400000e0000 */
[-C--:B------:R-:W-:Y:S01]  /*18ae0*/  @P2 LEA.HI.X R9, R7, R211.reuse, R6, 0x1, P0 ;  /* 0x000000d307092211 */ /* 0x080fe200000f0c06 */
        /* <DEDUP_REMOVED lines=26> */
[C---:B------:R-:W-:Y:S02]  /*18c90*/  @P2 LEA R16, P0, R5.reuse, R210, 0x1 ;  /* 0x000000d205102211 */ /* 0x040fe400078008ff */
[C---:B------:R-:W-:Y:S01]  /*18ca0*/  @P4 R2UR UR10, R138.reuse ;  /* 0x000000008a0a42ca */ /* 0x040fe200000e0000 */
[----:B------:R2:W-:Y:S01]  /*18cb0*/  @!P4 STS.128 [R217+0x7000], RZ ;  /* 0x007000ffd900c388 */ /* 0x0005e20000000c00 */
[-C--:B------:R-:W-:Y:S02]  /*18cc0*/  @P2 LEA.HI.X R17, R5, R211.reuse, R6, 0x1, P0 ;  /* 0x000000d305112211 */ /* 0x080fe400000f0c06 */
        /* <DEDUP_REMOVED lines=41> */
.L_x_1347:
[----:B------:R-:W-:Y:S05]  /*18f60*/  BSYNC B1 ;  /* 0x0000000000017941 */ /* 0x000fea0003800000 */
.L_x_1346:
[----:B------:R-:W-:Y:S01]  /*18f70*/  R2UR UR4, R138 ;  /* 0x000000008a0472ca */ /* 0x000fe200000e0000 */
[----:B-12---:R-:W-:Y:S01]  /*18f80*/  LDSM.16.MT88.4 R16, [R205+0xc000] ;  /* 0x00c00000cd10783b */ /* 0x006fe20000004200 */
        /* <DEDUP_REMOVED lines=13> */
[----:B------:R-:W-:Y:S04]  /*19060*/  FMNMX.FTZ R5, R252, R5, !PT ;  /* 0x00000005fc057209 */ /* 0x000fe80007810000 */
[----:B------:R-:W-:Y:S04]  /*19070*/  FMNMX.FTZ R5, R180, R5, !PT ;  /* 0x00000005b4057209 */ /* 0x000fe80007810000 */
[----:B------:R-:W-:Y:S04]  /*19080*/  FMNMX.FTZ R5, R246, R5, !PT ;  /* 0x00000005f6057209 */ /* 0x000fe80007810000 */
[----:B------:R-:W-:Y:S04]  /*19090*/  FMNMX.FTZ R5, R242, R5, !PT ;  /* 0x00000005f2057209 */ /* 0x000fe80007810000 */
[----:B------:R-:W-:Y:S02]  /*190a0*/  FMNMX.FTZ R5, R240, R5, !PT ;  /* 0x00000005f0057209 */ /* 0x000fe40007810000 */
        /* <DEDUP_REMOVED lines=12> */
[----:B------:R-:W-:Y:S04]  /*19170*/  FMNMX.FTZ R3, R230, R3, !PT ;  /* 0x00000003e6037209 */ /* 0x000fe80007810000 */
[----:B------:R-:W-:Y:S04]  /*19180*/  FMNMX.FTZ R3, R228, R3, !PT ;  /* 0x00000003e4037209 */ /* 0x000fe80007810000 */
[----:B------:R-:W-:Y:S04]  /*19190*/  FMNMX.FTZ R3, R162, R3, !PT ;  /* 0x00000003a2037209 */ /* 0x000fe80007810000 */
[----:B------:R-:W-:Y:S02]  /*191a0*/  FMNMX.FTZ R2, R160, R3, !PT ;  /* 0x00000003a0027209 */ /* 0x000fe40007810000 */
[----:B------:R-:W1:Y:S02]  /*191b0*/  SHFL.BFLY PT, R3, R6, 0x2, 0x1f ;  /* 0x0c401f0006037f89 */ /* 0x000e6400000e0000 */
[----:B------:R-:W-:Y:S04]  /*191c0*/  FMNMX.FTZ R2, R135, R2, !PT ;  /* 0x0000000287027209 */ /* 0x000fe80007810000 */
[----:B------:R-:W-:Y:S05]  /*191d0*/  FMNMX.FTZ R7, R133, R2, !PT ;  /* 0x0000000285077209 */ /* 0x000fea0007810000 */
        /* <DEDUP_REMOVED lines=8> */
[----:B---3--:R-:W-:Y:S01]  /*19260*/  FMNMX.FTZ R3, R4, R3, !PT ;  /* 0x0000000304037209 */ /* 0x008fe20007810000 */
[C---:B--2---:R-:W-:Y:S04]  /*19270*/  FMUL.FTZ R151, R134.reuse, R132 ;  /* 0x0000008486977220 */ /* 0x044fe80000410000 */
[C---:B------:R-:W-:Y:S01]  /*19280*/  FMUL.FTZ R149, R134.reuse, R3 ;  /* 0x0000000386957220 */ /* 0x040fe20000410000 */
[C---:B------:R-:W-:Y:S01]  /*19290*/  FMUL.FTZ R2, R134.reuse, R5 ;  /* 0x0000000586027220 */ /* 0x040fe20000410000 */
[----:B------:R-:W-:Y:S01]  /*192a0*/  FADD.FTZ R5, -R3, R0 ;  /* 0x0000000003057221 */ /* 0x000fe20000010100 */
[----:B------:R-:W-:Y:S02]  /*192b0*/  FSEL R151, R151, RZ, P0 ;  /* 0x000000ff97977208 */ /* 0x000fe40000000000 */
[----:B------:R-:W-:Y:S01]  /*192c0*/  FSETP.NEU.FTZ.AND P0, PT, R3, -INF , PT ;  /* 0xff8000000300780b */ /* 0x000fe20003f1d000 */
[----:B------:R-:W-:Y:S01]  /*192d0*/  FMUL.FTZ R0, R134, R5 ;  /* 0x0000000586007220 */ /* 0x000fe20000410000 */
[----:B------:R-:W1:Y:S01]  /*192e0*/  MUFU.EX2 R2, R2 ;  /* 0x0000000200027308 */ /* 0x000e620000000800 */
[-CC-:B------:R-:W-:Y:S01]  /*192f0*/  FFMA.FTZ R177, R174, R134.reuse, -R151.reuse ;  /* 0x00000086aeb17223 */ /* 0x180fe20000010897 */
[----:B------:R-:W-:Y:S01]  /*19300*/  FSEL R149, R149, RZ, P0 ;  /* 0x000000ff95957208 */ /* 0x000fe20000000000 */
[-CC-:B------:R-:W-:Y:S01]  /*19310*/  FFMA.FTZ R174, R172, R134.reuse, -R151.reuse ;  /* 0x00000086acae7223 */ /* 0x180fe20000010897 */
[-CC-:B------:R-:W-:Y:S01]  /*19320*/  FFMA.FTZ R173, R154, R134.reuse, -R151.reuse ;  /* 0x000000869aad7223 */ /* 0x180fe20000010897 */
[-C--:B------:R-:W-:Y:S01]  /*19330*/  FFMA.FTZ R172, R150, R134.reuse, -R151 ;  /* 0x0000008696ac7223 */ /* 0x080fe20000010897 */
[----:B------:R-:W-:Y:S01]  /*19340*/  LDSM.16.MT88.4 R152, [R204+0xf800] ;  /* 0x00f80000cc98783b */ /* 0x000fe20000004200 */
[-CC-:B------:R-:W-:Y:S01]  /*19350*/  FFMA.FTZ R175, R170, R134.reuse, -R149.reuse ;  /* 0x00000086aaaf7223 */ /* 0x180fe20000010895 */
[-CC-:B------:R-:W-:Y:S01]  /*19360*/  FFMA.FTZ R171, R158, R134.reuse, -R149.reuse ;  /* 0x000000869eab7223 */ /* 0x180fe20000010895 */
[-CC-:B------:R-:W-:Y:S01]  /*19370*/  FFMA.FTZ R170, R142, R134.reuse, -R149.reuse ;  /* 0x000000868eaa7223 */ /* 0x180fe20000010895 */
[-C--:B------:R-:W-:Y:S01]  /*19380*/  FFMA.FTZ R137, R165, R134.reuse, -R149 ;  /* 0x00000086a5897223 */ /* 0x080fe20000010895 */
[----:B------:R-:W2:Y:S01]  /*19390*/  MUFU.EX2 R0, R0 ;  /* 0x0000000000007308 */ /* 0x000ea20000000800 */
[-C--:B------:R-:W-:Y:S01]  /*193a0*/  FFMA.FTZ R176, R146, R134.reuse, -R151 ;  /* 0x0000008692b07223 */ /* 0x080fe20000010897 */
[-CC-:B------:R-:W-:Y:S01]  /*193b0*/  FFMA.FTZ R178, R250, R134.reuse, -R149.reuse ;  /* 0x00000086fab27223 */ /* 0x180fe20000010895 */
[----:B------:R-:W3:Y:S01]  /*193c0*/  LDSM.16.MT88.4 R140, [R202+0xc000] ;  /* 0x00c00000ca8c783b */ /* 0x000ee20000004200 */
[-CC-:B------:R-:W-:Y:S01]  /*193d0*/  FFMA.FTZ R181, R248, R134.reuse, -R149.reuse ;  /* 0x00000086f8b57223 */ /* 0x180fe20000010895 */
[--C-:B------:R-:W-:Y:S01]  /*193e0*/  FFMA.FTZ R182, R182, R134, -R149.reuse ;  /* 0x00000086b6b67223 */ /* 0x100fe20000010895 */
[C---:B-1----:R-:W-:Y:S01]  /*193f0*/  FMUL.FTZ R4, R2.reuse, R128 ;  /* 0x0000008002047220 */ /* 0x042fe20000410000 */
[C---:B------:R-:W-:Y:S03]  /*19400*/  FMUL.FTZ R5, R2.reuse, R129 ;  /* 0x0000008102057220 */ /* 0x040fe60000410000 */
        /* <DEDUP_REMOVED lines=14> */
[C---:B------:R-:W-:Y:S01]  /*194f0*/  FMUL.FTZ R15, R0.reuse, R123 ;  /* 0x0000007b000f7220 */ /* 0x040fe20000410000 */
[C---:B------:R-:W-:Y:S03]  /*19500*/  FMUL.FTZ R22, R0.reuse, R114 ;  /* 0x0000007200167220 */ /* 0x040fe60000410000 */
[----:B------:R-:W-:Y:S01]  /*19510*/  MUFU.EX2 R175, R175 ;  /* 0x000000af00af7308 */ /* 0x000fe20000000800 */
[----:B------:R-:W2:Y:S01]  /*19520*/  LDSM.16.MT88.4 R120, [R205+0xe000] ;  /* 0x00e00000cd78783b */ /* 0x000ea20000004200 */
[----:B------:R-:W-:Y:S01]  /*19530*/  FMUL.FTZ R23, R0, R115 ;  /* 0x0000007300177220 */ /* 0x000fe20000410000 */
[----:B------:R-:W-:Y:S01]  /*19540*/  FMUL.FTZ R29, R2, R105 ;  /* 0x00000069021d7220 */ /* 0x000fe20000410000 */
[C---:B------:R-:W-:Y:S01]  /*19550*/  FMUL.FTZ R30, R0.reuse, R106 ;  /* 0x0000006a001e7220 */ /* 0x040fe20000410000 */
[----:B------:R-:W-:Y:S01]  /*19560*/  FMUL.FTZ R31, R0, R107 ;  /* 0x0000006b001f7220 */ /* 0x000fe20000410000 */
[-CC-:B------:R-:W-:Y:S01]  /*19570*/  FFMA.FTZ R227, R244, R134.reuse, -R149.reuse ;  /* 0x00000086f4e37223 */ /* 0x180fe20000010895 */
[-CC-:B------:R-:W-:Y:S03]  /*19580*/  FFMA.FTZ R226, R238, R134.reuse, -R149.reuse ;  /* 0x00000086eee27223 */ /* 0x180fe60000010895 */
[----:B------:R-:W4:Y:S01]  /*19590*/  MUFU.EX2 R171, R171 ;  /* 0x000000ab00ab7308 */ /* 0x000f220000000800 */
[----:B-1----:R-:W-:Y:S01]  /*195a0*/  F2FP.BF16.F32.PACK_AB R128, R174, R177 ;  /* 0x000000b1ae80723e */ /* 0x002fe200000010ff */
[----:B------:R-:W1:Y:S01]  /*195b0*/  LDSM.16.MT88.4 R104, [R204+0xe000] ;  /* 0x00e00000cc68783b */ /* 0x000e620000004200 */
[-CC-:B------:R-:W-:Y:S01]  /*195c0*/  FFMA.FTZ R231, R236, R134.reuse, -R149.reuse ;  /* 0x00000086ece77223 */ /* 0x180fe20000010895 */
[-CC-:B------:R-:W-:Y:S01]  /*195d0*/  FFMA.FTZ R230, R230, R134.reuse, -R149.reuse ;  /* 0x00000086e6e67223 */ /* 0x180fe20000010895 */
[-C--:B------:R-:W-:Y:S01]  /*195e0*/  FFMA.FTZ R235, R228, R134.reuse, -R149 ;  /* 0x00000086e4eb7223 */ /* 0x080fe20000010895 */
[-CC-:B------:R-:W-:Y:S01]  /*195f0*/  FFMA.FTZ R228, R166, R134.reuse, -R151.reuse ;  /* 0x00000086a6e47223 */ /* 0x180fe20000010897 */
[-CC-:B------:R-:W-:Y:S03]  /*19600*/  FFMA.FTZ R237, R164, R134.reuse, -R151.reuse ;  /* 0x00000086a4ed7223 */ /* 0x180fe60000010897 */
[----:B------:R-:W-:Y:S01]  /*19610*/  MUFU.EX2 R173, R173 ;  /* 0x000000ad00ad7308 */ /* 0x000fe20000000800 */
[-C--:B------:R-:W-:Y:S01]  /*19620*/  FFMA.FTZ R236, R163, R134.reuse, -R151 ;  /* 0x00000086a3ec7223 */ /* 0x080fe20000010897 */
[----:B------:R-:W-:Y:S01]  /*19630*/  LDSM.16.MT88.4 R112, [R205+0x10000] ;  /* 0x01000000cd70783b */ /* 0x000fe20000004200 */
[-CC-:B------:R-:W-:Y:S01]  /*19640*/  FFMA.FTZ R239, R160, R134.reuse, -R149.reuse ;  /* 0x00000086a0ef7223 */ /* 0x180fe20000010895 */
[----:B------:R-:W-:Y:S01]  /*19650*/  FFMA.FTZ R135, R135, R134, -R149 ;  /* 0x0000008687877223 */ /* 0x000fe20000010895 */
[C---:B------:R-:W-:Y:S01]  /*19660*/  FMUL.FTZ R36, R2.reuse, R36 ;  /* 0x0000002402247220 */ /* 0x040fe20000410000 */
[----:B------:R-:W-:Y:S01]  /*19670*/  FMUL.FTZ R37, R2, R37 ;  /* 0x0000002502257220 */ /* 0x000fe20000410000 */
[C---:B------:R-:W-:Y:S03]  /*19680*/  FMUL.FTZ R38, R0.reuse, R38 ;  /* 0x0000002600267220 */ /* 0x040fe60000410000 */
[----:B------:R-:W5:Y:S01]  /*19690*/  MUFU.EX2 R172, R172 ;  /* 0x000000ac00ac7308 */ /* 0x000f620000000800 */
[----:B----4-:R-:W-:Y:S01]  /*196a0*/  F2FP.BF16.F32.PACK_AB R129, R171, R175 ;  /* 0x000000afab81723e */ /* 0x010fe200000010ff */
[----:B------:R-:W-:Y:S01]  /*196b0*/  LDSM.16.MT88.4 R124, [R205+0xe800] ;  /* 0x00e80000cd7c783b */ /* 0x000fe20000004200 */
[----:B------:R-:W-:Y:S01]  /*196c0*/  FMUL.FTZ R39, R0, R39 ;  /* 0x0000002700277220 */ /* 0x000fe20000410000 */
        /* <DEDUP_REMOVED lines=13> */
[----:B-----5:R-:W-:Y:S01]  /*197a0*/  F2FP.BF16.F32.PACK_AB R130, R172, R173 ;  /* 0x000000adac82723e */ /* 0x020fe200000010ff */
[----:B------:R-:W-:Y:S01]  /*197b0*/  LDSM.16.MT88.4 R156, [R203+0xf800] ;  /* 0x00f80000cb9c783b */ /* 0x000fe20000004200 */
[C---:B------:R-:W-:Y:S01]  /*197c0*/  FMUL.FTZ R50, R0.reuse, R50 ;  /* 0x0000003200327220 */ /* 0x040fe20000410000 */
[----:B------:R-:W-:Y:S01]  /*197d0*/  FMUL.FTZ R51, R0, R51 ;  /* 0x0000003300337220 */ /* 0x000fe20000410000 */
[C---:B------:R-:W-:Y:S01]  /*197e0*/  FMUL.FTZ R52, R2.reuse, R52 ;  /* 0x0000003402347220 */ /* 0x040fe20000410000 */
[----:B------:R-:W-:Y:S01]  /*197f0*/  FMUL.FTZ R53, R2, R53 ;  /* 0x0000003502357220 */ /* 0x000fe20000410000 */
[C---:B------:R-:W-:Y:S01]  /*19800*/  FMUL.FTZ R54, R0.reuse, R54 ;  /* 0x0000003600367220 */ /* 0x040fe20000410000 */
[----:B------:R-:W-:Y:S01]  /*19810*/  FMUL.FTZ R55, R0, R55 ;  /* 0x0000003700377220 */ /* 0x000fe20000410000 */
[C---:B------:R-:W-:Y:S01]  /*19820*/  FMUL.FTZ R56, R2.reuse, R56 ;  /* 0x0000003802387220 */ /* 0x040fe20000410000 */
[----:B------:R-:W-:Y:S01]  /*19830*/  LDSM.16.MT88.4 R164, [R205+0x11800] ;  /* 0x01180000cda4783b */ /* 0x000fe20000004200 */
        /* <DEDUP_REMOVED lines=27> */
[----:B------:R-:W-:Y:S01]  /*199f0*/  FMUL.FTZ R25, R2, R109 ;  /* 0x0000006d02197220 */ /* 0x000fe20000410000 */
[C---:B------:R-:W-:Y:S01]  /*19a00*/  FMUL.FTZ R70, R0.reuse, R70 ;  /* 0x0000004600467220 */ /* 0x040fe20000410000 */
[----:B------:R-:W-:Y:S01]  /*19a10*/  FMUL.FTZ R71, R0, R71 ;  /* 0x0000004700477220 */ /* 0x000fe20000410000 */
[C---:B------:R-:W-:Y:S03]  /*19a20*/  HMMA.16816.F32.BF16 R16, R128.reuse, R26, R16 ;  /* 0x0000001a8010723c */ /* 0x040fe60000041810 */
[C---:B------:R-:W-:Y:S01]  /*19a30*/  FMUL.FTZ R72, R2.reuse, R72 ;  /* 0x0000004802487220 */ /* 0x040fe20000410000 */
[----:B------:R-:W-:Y:S01]  /*19a40*/  FMUL.FTZ R73, R2, R73 ;  /* 0x0000004902497220 */ /* 0x000fe20000410000 */
[C---:B------:R-:W-:Y:S01]  /*19a50*/  FMUL.FTZ R74, R0.reuse, R74 ;  /* 0x0000004a004a7220 */ /* 0x040fe20000410000 */
[C---:B------:R-:W-:Y:S01]  /*19a60*/  HMMA.16816.F32.BF16 R20, R128.reuse, R32, R20 ;  /* 0x000000208014723c */ /* 0x040fe20000041814 */
[----:B------:R-:W-:Y:S04]  /*19a70*/  MUFU.EX2 R182, R182 ;  /* 0x000000b600b67308 */ /* 0x000fe80000000800 */
[C---:B------:R-:W-:Y:S01]  /*19a80*/  FMUL.FTZ R26, R0.reuse, R110 ;  /* 0x0000006e001a7220 */ /* 0x040fe20000410000 */
[----:B------:R-:W-:Y:S01]  /*19a90*/  FMUL.FTZ R27, R0, R111 ;  /* 0x0000006f001b7220 */ /* 0x000fe20000410000 */
[C---:B------:R-:W-:Y:S01]  /*19aa0*/  FMUL.FTZ R32, R2.reuse, R100 ;  /* 0x0000006402207220 */ /* 0x040fe20000410000 */
[----:B------:R-:W4:Y:S03]  /*19ab0*/  LDSM.16.MT88.4 R108, [R203+0xe000] ;  /* 0x00e00000cb6c783b */ /* 0x000f260000004200 */
[----:B------:R-:W-:Y:S01]  /*19ac0*/  MUFU.EX2 R227, R227 ;  /* 0x000000e300e37308 */ /* 0x000fe20000000800 */
[----:B------:R-:W-:Y:S01]  /*19ad0*/  FMUL.FTZ R33, R2, R101 ;  /* 0x0000006502217220 */ /* 0x000fe20000410000 */
[----:B------:R-:W-:Y:S01]  /*19ae0*/  FMUL.FTZ R75, R0, R75 ;  /* 0x0000004b004b7220 */ /* 0x000fe20000410000 */
[C---:B------:R-:W-:Y:S03]  /*19af0*/  HMMA.16816.F32.BF16 R24, R128.reuse, R34, R24 ;  /* 0x000000228018723c */ /* 0x040fe60000041818 */
[C---:B------:R-:W-:Y:S01]  /*19b00*/  FMUL.FTZ R76, R2.reuse, R76 ;  /* 0x0000004c024c7220 */ /* 0x040fe20000410000 */
[----:B------:R-:W-:Y:S01]  /*19b10*/  FMUL.FTZ R77, R2, R77 ;  /* 0x0000004d024d7220 */ /* 0x000fe20000410000 */
[C---:B------:R-:W-:Y:S01]  /*19b20*/  FMUL.FTZ R78, R0.reuse, R78 ;  /* 0x0000004e004e7220 */ /* 0x040fe20000410000 */
[C---:B---3--:R-:W-:Y:S01]  /*19b30*/  HMMA.16816.F32.BF16 R28, R128.reuse, R140, R28 ;  /* 0x0000008c801c723c */ /* 0x048fe2000004181c */
[----:B------:R-:W-:Y:S04]  /*19b40*/  MUFU.EX2 R226, R226 ;  /* 0x000000e200e27308 */ /* 0x000fe80000000800 */
[C---:B------:R-:W-:Y:S01]  /*19b50*/  FMUL.FTZ R34, R0.reuse, R102 ;  /* 0x0000006600227220 */ /* 0x040fe20000410000 */
[C---:B------:R-:W-:Y:S01]  /*19b60*/  FMUL.FTZ R35, R0.reuse, R103 ;  /* 0x0000006700237220 */ /* 0x040fe20000410000 */
[----:B------:R-:W-:Y:S01]  /*19b70*/  FMUL.FTZ R79, R0, R79 ;  /* 0x0000004f004f7220 */ /* 0x000fe20000410000 */
[----:B------:R-:W3:Y:S03]  /*19b80*/  LDSM.16.MT88.4 R100, [R202+0xe000] ;  /* 0x00e00000ca64783b */ /* 0x000ee60000004200 */
[----:B------:R-:W-:Y:S01]  /*19b90*/  MUFU.EX2 R231, R231 ;  /* 0x000000e700e77308 */ /* 0x000fe20000000800 */
[C---:B------:R-:W-:Y:S01]  /*19ba0*/  FMUL.FTZ R80, R2.reuse, R80 ;  /* 0x0000005002507220 */ /* 0x040fe20000410000 */
[----:B------:R-:W-:Y:S01]  /*19bb0*/  FMUL.FTZ R81, R2, R81 ;  /* 0x0000005102517220 */ /* 0x000fe20000410000 */
[C---:B------:R-:W-:Y:S02]  /*19bc0*/  HMMA.16816.F32.BF16 R32, R128.reuse, R142, R32 ;  /* 0x0000008e8020723c */ /* 0x040fe40000041820 */
[----:B------:R-:W-:Y:S01]  /*19bd0*/  LDSM.16.MT88.4 R140, [R204+0xe800] ;  /* 0x00e80000cc8c783b */ /* 0x000fe20000004200 */
[C---:B------:R-:W-:Y:S01]  /*19be0*/  FMUL.FTZ R82, R0.reuse, R82 ;  /* 0x0000005200527220 */ /* 0x040fe20000410000 */
[----:B------:R-:W-:Y:S02]  /*19bf0*/  FMUL.FTZ R83, R0, R83 ;  /* 0x0000005300537220 */ /* 0x000fe40000410000 */
[C---:B--2---:R-:W-:Y:S01]  /*19c00*/  HMMA.16816.F32.BF16 R36, R128.reuse, R120, R36 ;  /* 0x000000788024723c */ /* 0x044fe20000041824 */
[----:B------:R-:W-:Y:S04]  /*19c10*/  MUFU.EX2 R230, R230 ;  /* 0x000000e600e67308 */ /* 0x000fe80000000800 */
[C---:B------:R-:W-:Y:S01]  /*19c20*/  FMUL.FTZ R84, R2.reuse, R84 ;  /* 0x0000005402547220 */ /* 0x040fe20000410000 */
[C---:B------:R-:W-:Y:S01]  /*19c30*/  HMMA.16816.F32.BF16 R40, R128.reuse, R122, R40 ;  /* 0x0000007a8028723c */ /* 0x040fe20000041828 */
[----:B------:R-:W-:Y:S04]  /*19c40*/  LDSM.16.MT88.4 R120, [R202+0xc800] ;  /* 0x00c80000ca78783b */ /* 0x000fe80000004200 */
[----:B------:R-:W-:Y:S01]  /*19c50*/  MUFU.EX2 R235, R235 ;  /* 0x000000eb00eb7308 */ /* 0x000fe20000000800 */
[----:B------:R-:W-:Y:S01]  /*19c60*/  FMUL.FTZ R85, R2, R85 ;  /* 0x0000005502557220 */ /* 0x000fe20000410000 */
[C---:B-1----:R-:W-:Y:S04]  /*19c70*/  HMMA.16816.F32.BF16 R44, R128.reuse, R104, R44 ;  /* 0x00000068802c723c */ /* 0x042fe8000004182c */
[C---:B------:R-:W-:Y:S02]  /*19c80*/  FMUL.FTZ R86, R0.reuse, R86 ;  /* 0x0000005600567220 */ /* 0x040fe40000410000 */
[C---:B------:R-:W-:Y:S01]  /*19c90*/  HMMA.16816.F32.BF16 R48, R128.reuse, R106, R48 ;  /* 0x0000006a8030723c */ /* 0x040fe20000041830 */
[----:B------:R-:W1:Y:S01]  /*19ca0*/  LDSM.16.MT88.4 R104, [R204+0x10000] ;  /* 0x01000000cc68783b */ /* 0x000e620000004200 */
[----:B------:R-:W-:Y:S03]  /*19cb0*/  MUFU.EX2 R228, R228 ;  /* 0x000000e400e47308 */ /* 0x000fe60000000800 */
[----:B------:R-:W-:Y:S01]  /*19cc0*/  FMUL.FTZ R87, R0, R87 ;  /* 0x0000005700577220 */ /* 0x000fe20000410000 */
[C---:B----4-:R-:W-:Y:S06]  /*19cd0*/  HMMA.16816.F32.BF16 R52, R128.reuse, R108, R52 ;  /* 0x0000006c8034723c */ /* 0x050fec0000041834 */
[----:B------:R-:W-:Y:S01]  /*19ce0*/  MUFU.EX2 R237, R237 ;  /* 0x000000ed00ed7308 */ /* 0x000fe20000000800 */
[-CC-:B------:R-:W-:Y:S01]  /*19cf0*/  FFMA.FTZ R179, R252, R134.reuse, -R151.reuse ;  /* 0x00000086fcb37223 */ /* 0x180fe20000010897 */
[C---:B------:R-:W-:Y:S01]  /*19d00*/  HMMA.16816.F32.BF16 R56, R128.reuse, R110, R56 ;  /* 0x0000006e8038723c */ /* 0x040fe20000041838 */
[----:B------:R-:W-:Y:S02]  /*19d10*/  LDSM.16.MT88.4 R108, [R205+0xc800] ;  /* 0x00c80000cd6c783b */ /* 0x000fe40000004200 */
[-CC-:B------:R-:W-:Y:S03]  /*19d20*/  FFMA.FTZ R180, R180, R134.reuse, -R151.reuse ;  /* 0x00000086b4b47223 */ /* 0x180fe60000010897 */
[C---:B---3--:R-:W-:Y:S02]  /*19d30*/  HMMA.16816.F32.BF16 R60, R128.reuse, R100, R60 ;  /* 0x00000064803c723c */ /* 0x048fe4000004183c */
[----:B------:R-:W2:Y:S03]  /*19d40*/  MUFU.EX2 R179, R179 ;  /* 0x000000b300b37308 */ /* 0x000ea60000000800 */
[--C-:B------:R-:W-:Y:S01]  /*19d50*/  FFMA.FTZ R183, R246, R134, -R151.reuse ;  /* 0x00000086f6b77223 */ /* 0x100fe20000010897 */
[C---:B------:R-:W-:Y:S01]  /*19d60*/  HMMA.16816.F32.BF16 R64, R128.reuse, R102, R64 ;  /* 0x000000668040723c */ /* 0x040fe20000041840 */
[----:B------:R-:W3:Y:S05]  /*19d70*/  LDSM.16.MT88.4 R100, [R203+0x10000] ;  /* 0x01000000cb64783b */ /* 0x000eea0000004200 */
[----:B------:R-:W-:Y:S01]  /*19d80*/  MUFU.EX2 R180, R180 ;  /* 0x000000b400b47308 */ /* 0x000fe20000000800 */
[C---:B------:R-:W-:Y:S01]  /*19d90*/  FMUL.FTZ R88, R2.reuse, R88 ;  /* 0x0000005802587220 */ /* 0x040fe20000410000 */
[C---:B------:R-:W-:Y:S03]  /*19da0*/  HMMA.16816.F32.BF16 R68, R128.reuse, R112, R68 ;  /* 0x000000708044723c */ /* 0x040fe60000041844 */
[----:B------:R-:W-:Y:S03]  /*19db0*/  FMUL.FTZ R89, R2, R89 ;  /* 0x0000005902597220 */ /* 0x000fe60000410000 */
[C---:B------:R-:W-:Y:S01]  /*19dc0*/  HMMA.16816.F32.BF16 R72, R128.reuse, R114, R72 ;  /* 0x000000728048723c */ /* 0x040fe20000041848 */
[----:B------:R-:W-:Y:S01]  /*19dd0*/  LDSM.16.MT88.4 R112, [R204+0xc800] ;  /* 0x00c80000cc70783b */ /* 0x000fe20000004200 */
[----:B------:R-:W4:Y:S03]  /*19de0*/  MUFU.EX2 R183, R183 ;  /* 0x000000b700b77308 */ /* 0x000f260000000800 */
[C---:B------:R-:W-:Y:S01]  /*19df0*/  FMUL.FTZ R90, R0.reuse, R90 ;  /* 0x0000005a005a7220 */ /* 0x040fe20000410000 */
[C---:B-1----:R-:W-:Y:S06]  /*19e00*/  HMMA.16816.F32.BF16 R76, R128.reuse, R104, R76 ;  /* 0x00000068804c723c */ /* 0x042fec000004184c */
[----:B------:R-:W-:Y:S01]  /*19e10*/  MUFU.EX2 R239, R239 ;  /* 0x000000ef00ef7308 */ /* 0x000fe20000000800 */
[----:B------:R-:W-:Y:S01]  /*19e20*/  FMUL.FTZ R91, R0, R91 ;  /* 0x0000005b005b7220 */ /* 0x000fe20000410000 */
[C---:B------:R-:W-:Y:S01]  /*19e30*/  HMMA.16816.F32.BF16 R80, R128.reuse, R106, R80 ;  /* 0x0000006a8050723c */ /* 0x040fe20000041850 */
[----:B------:R-:W1:Y:S02]  /*19e40*/  LDSM.16.MT88.4 R104, [R202+0x10000] ;  /* 0x01000000ca68783b */ /* 0x000e640000004200 */
[C---:B------:R-:W-:Y:S01]  /*19e50*/  FMUL.FTZ R92, R2.reuse, R92 ;  /* 0x0000005c025c7220 */ /* 0x040fe20000410000 */
[----:B------:R-:W-:Y:S01]  /*19e60*/  FMUL.FTZ R93, R2, R93 ;  /* 0x0000005d025d7220 */ /* 0x000fe20000410000 */
[C---:B------:R-:W-:Y:S01]  /*19e70*/  FMUL.FTZ R94, R0.reuse, R94 ;  /* 0x0000005e005e7220 */ /* 0x040fe20000410000 */
[----:B------:R-:W-:Y:S02]  /*19e80*/  FMUL.FTZ R95, R0, R95 ;  /* 0x0000005f005f7220 */ /* 0x000fe40000410000 */
[----:B------:R-:W-:Y:S03]  /*19e90*/  MUFU.EX2 R236, R236 ;  /* 0x000000ec00ec7308 */ /* 0x000fe60000000800 */
[C---:B------:R-:W-:Y:S01]  /*19ea0*/  FMUL.FTZ R96, R2.reuse, R96 ;  /* 0x0000006002607220 */ /* 0x040fe20000410000 */
[----:B------:R-:W-:Y:S01]  /*19eb0*/  FMUL.FTZ R97, R2, R97 ;  /* 0x0000006102617220 */ /* 0x000fe20000410000 */
[C---:B------:R-:W-:Y:S01]  /*19ec0*/  FMUL.FTZ R98, R0.reuse, R98 ;  /* 0x0000006200627220 */ /* 0x040fe20000410000 */
[----:B------:R-:W-:Y:S01]  /*19ed0*/  FMUL.FTZ R99, R0, R99 ;  /* 0x0000006300637220 */ /* 0x000fe20000410000 */
[-CC-:B------:R-:W-:Y:S01]  /*19ee0*/  FFMA.FTZ R224, R242, R134.reuse, -R151.reuse ;  /* 0x00000086f2e07223 */ /* 0x180fe20000010897 */
[-CC-:B------:R-:W-:Y:S01]  /*19ef0*/  FFMA.FTZ R229, R240, R134.reuse, -R151.reuse ;  /* 0x00000086f0e57223 */ /* 0x180fe20000010897 */
[C---:B---3--:R-:W-:Y:S01]  /*19f00*/  HMMA.16816.F32.BF16 R84, R128.reuse, R100, R84 ;  /* 0x000000648054723c */ /* 0x048fe20000041854 */
[----:B------:R-:W-:Y:S02]  /*19f10*/  MUFU.EX2 R135, R135 ;  /* 0x0000008700877308 */ /* 0x000fe40000000800 */
[-C--:B------:R-:W-:Y:S01]  /*19f20*/  FFMA.FTZ R233, R234, R134.reuse, -R151 ;  /* 0x00000086eae97223 */ /* 0x080fe20000010897 */
[-C--:B------:R-:W-:Y:S01]  /*19f30*/  FFMA.FTZ R234, R162, R134.reuse, -R149 ;  /* 0x00000086a2ea7223 */ /* 0x080fe20000010895 */
[--C-:B------:R-:W-:Y:S01]  /*19f40*/  FFMA.FTZ R232, R232, R134, -R151.reuse ;  /* 0x00000086e8e87223 */ /* 0x100fe20000010897 */
[C---:B------:R-:W-:Y:S05]  /*19f50*/  HMMA.16816.F32.BF16 R88, R128.reuse, R102, R88 ;  /* 0x000000668058723c */ /* 0x040fea0000041858 */
[----:B------:R-:W-:Y:S01]  /*19f60*/  MUFU.EX2 R224, R224 ;  /* 0x000000e000e07308 */ /* 0x000fe20000000800 */
[----:B--2---:R-:W-:Y:S01]  /*19f70*/  F2FP.BF16.F32.PACK_AB R100, R179, R176 ;  /* 0x000000b0b364723e */ /* 0x004fe200000010ff */
[----:B------:R-:W-:Y:S01]  /*19f80*/  FFMA.FTZ R151, R161, R134, -R151 ;  /* 0x00000086a1977223 */ /* 0x000fe20000010897 */
[----:B------:R-:W-:Y:S01]  /*19f90*/  F2FP.BF16.F32.PACK_AB R101, R181, R178 ;  /* 0x000000b2b565723e */ /* 0x000fe200000010ff */
[----:B------:R-:W-:Y:S02]  /*19fa0*/  LDSM.16.MT88.4 R160, [R202+0xf800] ;  /* 0x00f80000caa0783b */ /* 0x000fe40000004200 */
[----:B----4-:R-:W-:Y:S01]  /*19fb0*/  F2FP.BF16.F32.PACK_AB R102, R183, R180 ;  /* 0x000000b4b766723e */ /* 0x010fe200000010ff */
[----:B------:R-:W-:Y:S01]  /*19fc0*/  FFMA.FTZ R134, R133, R134, -R149 ;  /* 0x0000008685867223 */ /* 0x000fe20000010895 */
[----:B------:R-:W-:Y:S02]  /*19fd0*/  F2FP.BF16.F32.PACK_AB R103, R227, R182 ;  /* 0x000000b6e367723e */ /* 0x000fe400000010ff */
[----:B------:R2:W-:Y:S01]  /*19fe0*/  MUFU.EX2 R241, R151 ;  /* 0x0000009700f17308 */ /* 0x0005e20000000800 */
[----:B------:R-:W-:Y:S01]  /*19ff0*/  FFMA.FTZ R177, R2, R225, R177 ;  /* 0x000000e102b17223 */ /* 0x000fe200000100b1 */
[----:B------:R-:W-:Y:S01]  /*1a000*/  FFMA.FTZ R175, R0, R223, R175 ;  /* 0x000000df00af7223 */ /* 0x000fe200000100af */
[C---:B-1----:R-:W-:Y:S03]  /*1a010*/  HMMA.16816.F32.BF16 R92, R128.reuse, R104, R92 ;  /* 0x00000068805c723c */ /* 0x042fe6000004185c */
[----:B------:R-:W-:Y:S04]  /*1a020*/  FADD.FTZ R174, R174, R177 ;  /* 0x000000b1aeae7221 */ /* 0x000fe80000010000 */
[----:B------:R-:W1:Y:S01]  /*1a030*/  MUFU.EX2 R229, R229 ;  /* 0x000000e500e57308 */ /* 0x000e620000000800 */
[----:B------:R-:W-:Y:S01]  /*1a040*/  FADD.FTZ R175, R171, R175 ;  /* 0x000000afabaf7221 */ /* 0x000fe20000010000 */
[----:B------:R-:W-:Y:S01]  /*1a050*/  HMMA.16816.F32.BF16 R96, R128, R106, R96 ;  /* 0x0000006a8060723c */ /* 0x000fe20000041860 */
[----:B------:R-:W3:Y:S02]  /*1a060*/  LDSM.16.MT88.4 R104, [R202+0xe800] ;  /* 0x00e80000ca68783b */ /* 0x000ee40000004200 */
[----:B------:R-:W-:Y:S03]  /*1a070*/  FADD.FTZ R170, R170, R175 ;  /* 0x000000afaaaa7221 */ /* 0x000fe60000010000 */
[C---:B------:R-:W-:Y:S02]  /*1a080*/  HMMA.16816.F32.BF16 R4, R100.reuse, R108, R4 ;  /* 0x0000006c6404723c */ /* 0x040fe40000041804 */
[----:B------:R-:W-:Y:S01]  /*1a090*/  MUFU.EX2 R233, R233 ;  /* 0x000000e900e97308 */ /* 0x000fe20000000800 */
[----:B------:R-:W-:Y:S02]  /*1a0a0*/  LDSM.16.MT88.4 R128, [R202+0xd000] ;  /* 0x00d00000ca80783b */ /* 0x000fe40000004200 */
[----:B------:R-:W-:Y:S01]  /*1a0b0*/  FADD.FTZ R137, R137, R170 ;  /* 0x000000aa89897221 */ /* 0x000fe20000010000 */
[C---:B------:R-:W-:Y:S06]  /*1a0c0*/  HMMA.16816.F32.BF16 R8, R100.reuse, R110, R8 ;  /* 0x0000006e6408723c */ /* 0x040fec0000041808 */
[----:B------:R-:W4:Y:S01]  /*1a0d0*/  MUFU.EX2 R232, R232 ;  /* 0x000000e800e87308 */ /* 0x000f220000000800 */
[----:B------:R-:W5:Y:S01]  /*1a0e0*/  LDSM.16.MT88.4 R108, [R205+0x10800] ;  /* 0x01080000cd6c783b */ /* 0x000f620000004200 */
[C---:B------:R-:W-:Y:S08]  /*1a0f0*/  HMMA.16816.F32.BF16 R12, R100.reuse, R112, R12 ;  /* 0x00000070640c723c */ /* 0x040ff0000004180c */
[----:B------:R-:W4:Y:S01]  /*1a100*/  MUFU.EX2 R234, R234 ;  /* 0x000000ea00ea7308 */ /* 0x000f220000000800 */
[C---:B------:R-:W-:Y:S01]  /*1a110*/  HMMA.16816.F32.BF16 R16, R100.reuse, R114, R16 ;  /* 0x000000726410723c */ /* 0x040fe20000041810 */
[----:B------:R-:W4:Y:S02]  /*1a120*/  LDSM.16.MT88.4 R112, [R204+0x10800] ;  /* 0x01080000cc70783b */ /* 0x000f240000004200 */
[----:B------:R-:W-:Y:S03]  /*1a130*/  FADD.FTZ R178, R178, R137 ;  /* 0x00000089b2b27221 */ /* 0x000fe60000010000 */
[C---:B------:R-:W-:Y:S03]  /*1a140*/  HMMA.16816.F32.BF16 R20, R100.reuse, R116, R20 ;  /* 0x000000746414723c */ /* 0x040fe60000041814 */
[----:B------:R-:W4:Y:S01]  /*1a150*/  MUFU.EX2 R134, R134 ;  /* 0x0000008600867308 */ /* 0x000f220000000800 */
[----:B--2---:R-:W-:Y:S01]  /*1a160*/  LDSM.16.MT88.4 R148, [R205+0xf800] ;  /* 0x00f80000cd94783b */ /* 0x004fe20000004200 */
[----:B------:R-:W-:Y:S01]  /*1a170*/  MOV R137, R132 ;  /* 0x0000008400897202 */ /* 0x000fe20000000f00 */
[C---:B------:R-:W-:Y:S06]  /*1a180*/  HMMA.16816.F32.BF16 R24, R100.reuse, R118, R24 ;  /* 0x000000766418723c */ /* 0x040fec0000041818 */
[----:B------:R-:W2:Y:S01]  /*1a190*/  LDSM.16.MT88.4 R116, [R203+0x10800] ;  /* 0x01080000cb74783b */ /* 0x000ea20000004200 */
[C---:B------:R-:W-:Y:S04]  /*1a1a0*/  HMMA.16816.F32.BF16 R28, R100.reuse, R120, R28 ;  /* 0x00000078641c723c */ /* 0x040fe8000004181c */
[----:B------:R-:W-:Y:S02]  /*1a1b0*/  FADD.FTZ R181, R181, R178 ;  /* 0x000000b2b5b57221 */ /* 0x000fe40000010000 */
[C---:B------:R-:W-:Y:S01]  /*1a1c0*/  HMMA.16816.F32.BF16 R32, R100.reuse, R122, R32 ;  /* 0x0000007a6420723c */ /* 0x040fe20000041820 */
[----:B------:R-:W-:Y:S04]  /*1a1d0*/  LDSM.16.MT88.4 R120, [R205+0xd000] ;  /* 0x00d00000cd78783b */ /* 0x000fe80000004200 */
[----:B------:R-:W-:Y:S01]  /*1a1e0*/  FADD.FTZ R182, R182, R181 ;  /* 0x000000b5b6b67221 */ /* 0x000fe20000010000 */
[C---:B------:R-:W-:Y:S05]  /*1a1f0*/  HMMA.16816.F32.BF16 R36, R100.reuse, R124, R36 ;  /* 0x0000007c6424723c */ /* 0x040fea0000041824 */
[----:B------:R-:W-:Y:S01]  /*1a200*/  FADD.FTZ R227, R227, R182 ;  /* 0x000000b6e3e37221 */ /* 0x000fe20000010000 */
        /* <DEDUP_REMOVED lines=11> */
[C---:B-----5:R-:W-:Y:S06]  /*1a2c0*/  HMMA.16816.F32.BF16 R68, R100.reuse, R108, R68 ;  /* 0x0000006c6444723c */ /* 0x060fec0000041844 */
[C---:B------:R-:W-:Y:S05]  /*1a2d0*/  HMMA.16816.F32.BF16 R72, R100.reuse, R110, R72 ;  /* 0x0000006e6448723c */ /* 0x040fea0000041848 */
[----:B-1----:R-:W-:Y:S01]  /*1a2e0*/  F2FP.BF16.F32.PACK_AB R108, R229, R224 ;  /* 0x000000e0e56c723e */ /* 0x002fe200000010ff */
[C---:B----4-:R-:W-:Y:S05]  /*1a2f0*/  HMMA.16816.F32.BF16 R76, R100.reuse, R112, R76 ;  /* 0x00000070644c723c */ /* 0x050fea000004184c */
[----:B------:R-:W-:Y:S01]  /*1a300*/  F2FP.BF16.F32.PACK_AB R109, R231, R226 ;  /* 0x000000e2e76d723e */ /* 0x000fe200000010ff */
[C---:B------:R-:W-:Y:S01]  /*1a310*/  HMMA.16816.F32.BF16 R80, R100.reuse, R114, R80 ;  /* 0x000000726450723c */ /* 0x040fe20000041850 */
[----:B------:R-:W1:Y:S04]  /*1a320*/  LDSM.16.MT88.4 R112, [R203+0xd000] ;  /* 0x00d00000cb70783b */ /* 0x000e680000004200 */
[----:B------:R-:W-:Y:S01]  /*1a330*/  F2FP.BF16.F32.PACK_AB R110, R232, R233 ;  /* 0x000000e9e86e723e */ /* 0x000fe200000010ff */
[C---:B--2---:R-:W-:Y:S05]  /*1a340*/  HMMA.16816.F32.BF16 R84, R100.reuse, R116, R84 ;  /* 0x000000746454723c */ /* 0x044fea0000041854 */
[----:B------:R-:W-:Y:S01]  /*1a350*/  F2FP.BF16.F32.PACK_AB R111, R235, R230 ;  /* 0x000000e6eb6f723e */ /* 0x000fe200000010ff */
[C---:B------:R-:W-:Y:S01]  /*1a360*/  HMMA.16816.F32.BF16 R88, R100.reuse, R118, R88 ;  /* 0x000000766458723c */ /* 0x040fe20000041858 */
[----:B------:R-:W2:Y:S04]  /*1a370*/  LDSM.16.MT88.4 R116, [R204+0xf000] ;  /* 0x00f00000cc74783b */ /* 0x000ea80000004200 */
[----:B------:R-:W-:Y:S01]  /*1a380*/  FADD.FTZ R226, R226, R227 ;  /* 0x000000e3e2e27221 */ /* 0x000fe20000010000 */
[C---:B---3--:R-:W-:Y:S05]  /*1a390*/  HMMA.16816.F32.BF16 R92, R100.reuse, R104, R92 ;  /* 0x00000068645c723c */ /* 0x048fea000004185c */
[----:B------:R-:W-:Y:S01]  /*1a3a0*/  FADD.FTZ R231, R231, R226 ;  /* 0x000000e2e7e77221 */ /* 0x000fe20000010000 */
[----:B------:R-:W-:Y:S01]  /*1a3b0*/  HMMA.16816.F32.BF16 R96, R100, R106, R96 ;  /* 0x0000006a6460723c */ /* 0x000fe20000041860 */
[----:B------:R-:W3:Y:S04]  /*1a3c0*/  LDSM.16.MT88.4 R100, [R202+0xf000] ;  /* 0x00f00000ca64783b */ /* 0x000ee80000004200 */
[----:B------:R-:W-:Y:S01]  /*1a3d0*/  FADD.FTZ R230, R230, R231 ;  /* 0x000000e7e6e67221 */ /* 0x000fe20000010000 */
[C---:B------:R-:W-:Y:S03]  /*1a3e0*/  HMMA.16816.F32.BF16 R4, R108.reuse, R120, R4 ;  /* 0x000000786c04723c */ /* 0x040fe60000041804 */
[----:B------:R-:W4:Y:S02]  /*1a3f0*/  LDSM.16.MT88.4 R104, [R205+0x11000] ;  /* 0x01100000cd68783b */ /* 0x000f240000004200 */
[----:B------:R-:W-:Y:S01]  /*1a400*/  FADD.FTZ R235, R235, R230 ;  /* 0x000000e6ebeb7221 */ /* 0x000fe20000010000 */
[C---:B------:R-:W-:Y:S05]  /*1a410*/  HMMA.16816.F32.BF16 R8, R108.reuse, R122, R8 ;  /* 0x0000007a6c08723c */ /* 0x040fea0000041808 */
[----:B------:R-:W-:Y:S01]  /*1a420*/  LDSM.16.MT88.4 R120, [R202+0x11000] ;  /* 0x01100000ca78783b */ /* 0x000fe20000004200 */
[C---:B------:R-:W-:Y:S06]  /*1a430*/  HMMA.16816.F32.BF16 R12, R108.reuse, R124, R12 ;  /* 0x0000007c6c0c723c */ /* 0x040fec000004180c */
[C---:B------:R-:W-:Y:S01]  /*1a440*/  HMMA.16816.F32.BF16 R16, R108.reuse, R126, R16 ;  /* 0x0000007e6c10723c */ /* 0x040fe20000041810 */
[----:B------:R-:W-:Y:S05]  /*1a450*/  LDSM.16.MT88.4 R124, [R205+0xd800] ;  /* 0x00d80000cd7c783b */ /* 0x000fea0000004200 */
[C---:B-1----:R-:W-:Y:S06]  /*1a460*/  HMMA.16816.F32.BF16 R20, R108.reuse, R112, R20 ;  /* 0x000000706c14723c */ /* 0x042fec0000041814 */
[C---:B------:R-:W-:Y:S01]  /*1a470*/  HMMA.16816.F32.BF16 R24, R108.reuse, R114, R24 ;  /* 0x000000726c18723c */ /* 0x040fe20000041818 */
[----:B------:R-:W1:Y:S05]  /*1a480*/  LDSM.16.MT88.4 R112, [R204+0x11000] ;  /* 0x01100000cc70783b */ /* 0x000e6a0000004200 */
[C---:B------:R-:W-:Y:S06]  /*1a490*/  HMMA.16816.F32.BF16 R28, R108.reuse, R128, R28 ;  /* 0x000000806c1c723c */ /* 0x040fec000004181c */
[C---:B------:R-:W-:Y:S06]  /*1a4a0*/  HMMA.16816.F32.BF16 R32, R108.reuse, R130, R32 ;  /* 0x000000826c20723c */ /* 0x040fec0000041820 */
[C---:B------:R-:W-:Y:S06]  /*1a4b0*/  HMMA.16816.F32.BF16 R36, R108.reuse, R140, R36 ;  /* 0x0000008c6c24723c */ /* 0x040fec0000041824 */
[C---:B------:R-:W-:Y:S05]  /*1a4c0*/  HMMA.16816.F32.BF16 R40, R108.reuse, R142, R40 ;  /* 0x0000008e6c28723c */ /* 0x040fea0000041828 */
[----:B------:R-:W-:Y:S01]  /*1a4d0*/  F2FP.BF16.F32.PACK_AB R140, R237, R228 ;  /* 0x000000e4ed8c723e */ /* 0x000fe200000010ff */
[C---:B--2---:R-:W-:Y:S05]  /*1a4e0*/  HMMA.16816.F32.BF16 R44, R108.reuse, R116, R44 ;  /* 0x000000746c2c723c */ /* 0x044fea000004182c */
[----:B------:R-:W-:Y:S01]  /*1a4f0*/  F2FP.BF16.F32.PACK_AB R141, R239, R234 ;  /* 0x000000eaef8d723e */ /* 0x000fe200000010ff */
[C---:B------:R-:W-:Y:S01]  /*1a500*/  HMMA.16816.F32.BF16 R48, R108.reuse, R118, R48 ;  /* 0x000000766c30723c */ /* 0x040fe20000041830 */
[----:B------:R-:W2:Y:S04]  /*1a510*/  LDSM.16.MT88.4 R116, [R203+0x11000] ;  /* 0x01100000cb74783b */ /* 0x000ea80000004200 */
[----:B------:R-:W-:Y:S01]  /*1a520*/  F2FP.BF16.F32.PACK_AB R142, R241, R236 ;  /* 0x000000ecf18e723e */ /* 0x000fe200000010ff */
[C---:B------:R-:W-:Y:S05]  /*1a530*/  HMMA.16816.F32.BF16 R52, R108.reuse, R144, R52 ;  /* 0x000000906c34723c */ /* 0x040fea0000041834 */
[----:B------:R-:W-:Y:S01]  /*1a540*/  F2FP.BF16.F32.PACK_AB R143, R134, R135 ;  /* 0x00000087868f723e */ /* 0x000fe200000010ff */
[C---:B------:R-:W-:Y:S01]  /*1a550*/  HMMA.16816.F32.BF16 R56, R108.reuse, R146, R56 ;  /* 0x000000926c38723c */ /* 0x040fe20000041838 */
[----:B------:R-:W-:Y:S04]  /*1a560*/  LDSM.16.MT88.4 R144, [R202+0xd800] ;  /* 0x00d80000ca90783b */ /* 0x000fe80000004200 */
[----:B------:R-:W-:Y:S01]  /*1a570*/  FADD.FTZ R234, R234, R235 ;  /* 0x000000ebeaea7221 */ /* 0x000fe20000010000 */
[C---:B---3--:R-:W-:Y:S05]  /*1a580*/  HMMA.16816.F32.BF16 R60, R108.reuse, R100, R60 ;  /* 0x000000646c3c723c */ /* 0x048fea000004183c */
[----:B------:R-:W-:Y:S01]  /*1a590*/  FADD.FTZ R234, R239, R234 ;  /* 0x000000eaefea7221 */ /* 0x000fe20000010000 */
[C---:B------:R-:W-:Y:S01]  /*1a5a0*/  HMMA.16816.F32.BF16 R64, R108.reuse, R102, R64 ;  /* 0x000000666c40723c */ /* 0x040fe20000041840 */
[----:B------:R-:W3:Y:S04]  /*1a5b0*/  LDSM.16.MT88.4 R100, [R204+0xd800] ;  /* 0x00d80000cc64783b */ /* 0x000ee80000004200 */
[----:B------:R-:W-:Y:S01]  /*1a5c0*/  FADD.FTZ R135, R135, R234 ;  /* 0x000000ea87877221 */ /* 0x000fe20000010000 */
[C---:B----4-:R-:W-:Y:S05]  /*1a5d0*/  HMMA.16816.F32.BF16 R68, R108.reuse, R104, R68 ;  /* 0x000000686c44723c */ /* 0x050fea0000041844 */
[----:B------:R-:W-:Y:S01]  /*1a5e0*/  FADD.FTZ R223, R134, R135 ;  /* 0x0000008786df7221 */ /* 0x000fe20000010000 */
[C---:B------:R-:W-:Y:S01]  /*1a5f0*/  HMMA.16816.F32.BF16 R72, R108.reuse, R106, R72 ;  /* 0x0000006a6c48723c */ /* 0x040fe20000041848 */
[----:B------:R-:W4:Y:S05]  /*1a600*/  LDSM.16.MT88.4 R104, [R203+0xd800] ;  /* 0x00d80000cb68783b */ /* 0x000f2a0000004200 */
[C---:B-1----:R-:W-:Y:S06]  /*1a610*/  HMMA.16816.F32.BF16 R76, R108.reuse, R112, R76 ;  /* 0x000000706c4c723c */ /* 0x042fec000004184c */
[C---:B------:R-:W-:Y:S06]  /*1a620*/  HMMA.16816.F32.BF16 R80, R108.reuse, R114, R80 ;  /* 0x000000726c50723c */ /* 0x040fec0000041850 */
[C---:B--2---:R-:W-:Y:S06]  /*1a630*/  HMMA.16816.F32.BF16 R84, R108.reuse, R116, R84 ;  /* 0x000000746c54723c */ /* 0x044fec0000041854 */
[C---:B------:R-:W-:Y:S06]  /*1a640*/  HMMA.16816.F32.BF16 R88, R108.reuse, R118, R88 ;  /* 0x000000766c58723c */ /* 0x040fec0000041858 */
[C---:B------:R-:W-:Y:S06]  /*1a650*/  HMMA.16816.F32.BF16 R92, R108.reuse, R120, R92 ;  /* 0x000000786c5c723c */ /* 0x040fec000004185c */
[----:B------:R-:W-:Y:S06]  /*1a660*/  HMMA.16816.F32.BF16 R96, R108, R122, R96 ;  /* 0x0000007a6c60723c */ /* 0x000fec0000041860 */
[C---:B------:R-:W-:Y:S01]  /*1a670*/  HMMA.16816.F32.BF16 R128, R140.reuse, R124, R4 ;  /* 0x0000007c8c80723c */ /* 0x040fe20000041804 */
[----:B------:R-:W1:Y:S05]  /*1a680*/  LDSM.16.MT88.4 R4, [R204+0x11800] ;  /* 0x01180000cc04783b */ /* 0x000e6a0000004200 */
[C---:B------:R-:W-:Y:S03]  /*1a690*/  HMMA.16816.F32.BF16 R124, R140.reuse, R126, R8 ;  /* 0x0000007e8c7c723c */ /* 0x040fe60000041808 */
[----:B------:R-:W2:Y:S03]  /*1a6a0*/  LDSM.16.MT88.4 R8, [R203+0x11800] ;  /* 0x01180000cb08783b */ /* 0x000ea60000004200 */
[C---:B---3--:R-:W-:Y:S05]  /*1a6b0*/  HMMA.16816.F32.BF16 R120, R140.reuse, R100, R12 ;  /* 0x000000648c78723c */ /* 0x048fea000004180c */
[----:B------:R-:W3:Y:S01]  /*1a6c0*/  LDSM.16.MT88.4 R12, [R202+0x11800] ;  /* 0x01180000ca0c783b */ /* 0x000ee20000004200 */
[C---:B------:R-:W-:Y:S06]  /*1a6d0*/  HMMA.16816.F32.BF16 R116, R140.reuse, R102, R16 ;  /* 0x000000668c74723c */ /* 0x040fec0000041810 */
[C---:B----4-:R-:W-:Y:S05]  /*1a6e0*/  HMMA.16816.F32.BF16 R112, R140.reuse, R104, R20 ;  /* 0x000000688c70723c */ /* 0x050fea0000041814 */
[----:B------:R-:W-:Y:S01]  /*1a6f0*/  FADD.FTZ R17, R173, R174 ;  /* 0x000000aead117221 */ /* 0x000fe20000010000 */
[C---:B------:R-:W-:Y:S05]  /*1a700*/  HMMA.16816.F32.BF16 R108, R140.reuse, R106, R24 ;  /* 0x0000006a8c6c723c */ /* 0x040fea0000041818 */
        /* <DEDUP_REMOVED lines=16> */
[----:B------:R-:W-:Y:S01]  /*1a810*/  IADD3 R0, R222, -0x1, RZ ;  /* 0xffffffffde007810 */ /* 0x000fe20007ffe0ff */
        /* <DEDUP_REMOVED lines=8> */
[C---:B-1----:R-:W-:Y:S05]  /*1a8a0*/  HMMA.16816.F32.BF16 R76, R140.reuse, R4, R76 ;  /* 0x000000048c4c723c */ /* 0x042fea000004184c */
[----:B------:R-:W-:Y:S01]  /*1a8b0*/  MOV R222, R0 ;  /* 0x0000000000de7202 */ /* 0x000fe20000000f00 */
[C---:B------:R-:W-:Y:S05]  /*1a8c0*/  HMMA.16816.F32.BF16 R80, R140.reuse, R6, R80 ;  /* 0x000000068c50723c */ /* 0x040fea0000041850 */
[----:B------:R-:W-:Y:S01]  /*1a8d0*/  FADD.FTZ R225, R241, R236 ;  /* 0x000000ecf1e17221 */ /* 0x000fe20000010000 */
[C---:B--2---:R-:W-:Y:S05]  /*1a8e0*/  HMMA.16816.F32.BF16 R84, R140.reuse, R8, R84 ;  /* 0x000000088c54723c */ /* 0x044fea0000041854 */
[----:B------:R-:W-:Y:S01]  /*1a8f0*/  MOV R0, R3 ;  /* 0x0000000300007202 */ /* 0x000fe20000000f00 */
[C---:B------:R-:W-:Y:S06]  /*1a900*/  HMMA.16816.F32.BF16 R88, R140.reuse, R10, R88 ;  /* 0x0000000a8c58723c */ /* 0x040fec0000041858 */
[C---:B---3--:R-:W-:Y:S06]  /*1a910*/  HMMA.16816.F32.BF16 R92, R140.reuse, R12, R92 ;  /* 0x0000000c8c5c723c */ /* 0x048fec000004185c */
[----:B------:R-:W-:Y:S01]  /*1a920*/  HMMA.16816.F32.BF16 R96, R140, R14, R96 ;  /* 0x0000000e8c60723c */ /* 0x000fe20000041860 */
[----:B------:R-:W-:Y:S11]  /*1a930*/  @!UPT UIADD3 URZ, URZ, URZ, URZ ;  /* 0x0000003f3f3ff290 */ /* 0x000ff6000fffe03f */
[----:B------:R-:W-:Y:S01]  /*1a940*/  @!UPT UIADD3 URZ, URZ, URZ, URZ ;  /* 0x0000003f3f3ff290 */ /* 0x000fe2000fffe03f */
[----:B------:R-:W-:Y:S11]  /*1a950*/  @P0 BRA `(.L_x_1351) ;  /* 0xffffffbc00b40947 */ /* 0x000ff6000383ffff */
.L_x_1342:
        /* <DEDUP_REMOVED lines=14> */
.L_x_1368:
        /* <DEDUP_REMOVED lines=277> */
.L_x_1354:
        /* <DEDUP_REMOVED lines=8> */
.L_x_1355:
[----:B------:R-:W-:Y:S05]  /*1bc10*/  BSYNC B0 ;  /* 0x0000000000007941 */ /* 0x000fea0003800000 */
.L_x_1353:
        /* <DEDUP_REMOVED lines=49> */
.L_x_1357:
[----:B------:R-:W-:Y:S05]  /*1bf30*/  BSYNC B0 ;  /* 0x0000000000007941 */ /* 0x000fea0003800000 */
.L_x_1356:
[----:B------:R-:W3:Y:S01]  /*1bf40*/  S2R R3, SR_TID.X ;  /* 0x0000000000037919 */ /* 0x000ee20000002100 */
[----:B------:R-:W-:Y:S02]  /*1bf50*/  LEA.HI R5, R5, R2, RZ, 0x3 ;  /* 0x0000000205057211 */ /* 0x000fe400078f18ff */
[----:B------:R-:W-:Y:S02]  /*1bf60*/  R2UR UR4, R10 ;  /* 0x000000000a0472ca */ /* 0x000fe400000e0000 */
[----:B------:R-:W-:Y:S02]  /*1bf70*/  LOP3.LUT R5, R5, 0xfffffff8, RZ, 0xc0, !PT ;  /* 0xfffffff805057812 */ /* 0x000fe400078ec0ff */
[----:B------:R-:W-:-:S03]  /*1bf80*/  R2UR UR5, R11 ;  /* 0x000000000b0572ca */ /* 0x000fc600000e0000 */
[----:B------:R-:W-:-:S04]  /*1bf90*/  IMAD.IADD R5, R2, 0x1, -R5 ;  /* 0x0000000102057824 */ /* 0x000fc800078e0a05 */
[----:B--2---:R-:W-:Y:S02]  /*1bfa0*/  IMAD.SHL.U32 R62, R5, 0x8, RZ ;  /* 0x00000008053e7824 */ /* 0x004fe400078e00ff */
[----:B------:R-:W-:-:S03]  /*1bfb0*/  IMAD.SHL.U32 R9, R215, 0x40, RZ ;  /* 0x00000040d7097824 */ /* 0x000fc600078e00ff */
[--C-:B------:R-:W-:Y:S01]  /*1bfc0*/  SHF.R.S32.HI R63, RZ, 0x1f, R62.reuse ;  /* 0x0000001fff3f7819 */ /* 0x100fe2000001143e */
[--C-:B------:R-:W-:Y:S01]  /*1bfd0*/  IMAD.IADD R216, R216, 0x1, -R9.reuse ;  /* 0x00000001d8d87824 */ /* 0x100fe200078e0a09 */
[----:B------:R-:W-:Y:S01]  /*1bfe0*/  SHF.R.S32.HI R60, RZ, 0x1f, R9 ;  /* 0x0000001fff3c7819 */ /* 0x000fe20000011409 */
[----:B-1----:R1:W5:Y:S01]  /*1bff0*/  LD.E R6, desc[UR4][R6.64+0xc0] ;  /* 0x0000c00406067980 */ /* 0x002362000c101900 */
[----:B------:R-:W-:Y:S01]  /*1c000*/  SHF.R.S32.HI R5, RZ, 0x1f, R213 ;  /* 0x0000001fff057819 */ /* 0x000fe200000114d5 */
[-C--:B-----5:R-:W-:Y:S01]  /*1c010*/  IMAD.WIDE.U32 R70, R66, R9.reuse, R62 ;  /* 0x0000000942467225 */ /* 0x0a0fe200078e003e */
[----:B------:R-:W-:Y:S03]  /*1c020*/  BSSY B0, `(.L_x_1358) ;  /* 0x000002d000007945 */ /* 0x000fe60003800000 */
[----:B------:R-:W-:Y:S01]  /*1c030*/  IMAD R9, R67, R9, RZ ;  /* 0x0000000943097224 */ /* 0x000fe200078e02ff */
[----:B------:R-:W-:Y:S01]  /*1c040*/  IADD3 R8, P0, R8, R70, RZ ;  /* 0x0000004608087210 */ /* 0x000fe20007f1e0ff */
[----:B------:R-:W-:Y:S01]  /*1c050*/  IMAD R2, R65, R213, RZ ;  /* 0x000000d541027224 */ /* 0x000fe200078e02ff */
[----:B---3--:R-:W-:Y:S01]  /*1c060*/  SHF.R.S32.HI R4, RZ, 0x1f, R3 ;  /* 0x0000001fff047819 */ /* 0x008fe20000011403 */
[----:B------:R-:W-:-:S02]  /*1c070*/  IMAD R9, R66, R60, R9 ;  /* 0x0000003c42097224 */ /* 0x000fc400078e0209 */
[----:B------:R-:W-:Y:S01]  /*1c080*/  IMAD R2, R64, R5, R2 ;  /* 0x0000000540027224 */ /* 0x000fe200078e0202 */
[----:B------:R-:W-:Y:S02]  /*1c090*/  LEA.HI R4, R4, R3, RZ, 0x3 ;  /* 0x0000000304047211 */ /* 0x000fe400078f18ff */
[----:B------:R-:W-:-:S03]  /*1c0a0*/  IADD3.X R9, R0, R71, R9, P0, !PT ;  /* 0x0000004700097210 */ /* 0x000fc600007fe409 */
[----:B------:R-:W-:Y:S01]  /*1c0b0*/  IMAD.WIDE.U32 R64, R64, R213, R8 ;  /* 0x000000d540407225 */ /* 0x000fe200078e0008 */
[----:B-1----:R-:W-:-:S03]  /*1c0c0*/  SHF.R.S32.HI R7, RZ, 0x3, R4 ;  /* 0x00000003ff077819 */ /* 0x002fc60000011404 */
[----:B------:R-:W-:Y:S01]  /*1c0d0*/  IMAD.IADD R71, R65, 0x1, R2 ;  /* 0x0000000141477824 */ /* 0x000fe200078e0202 */
[----:B------:R-:W-:Y:S02]  /*1c0e0*/  LOP3.LUT R4, R4, 0xfffffff8, RZ, 0xc0, !PT ;  /* 0xfffffff804047812 */ /* 0x000fe400078ec0ff */
[CC--:B------:R-:W-:Y:S01]  /*1c0f0*/  ISETP.GE.AND P0, PT, R7.reuse, R216.reuse, PT ;  /* 0x000000d80700720c */ /* 0x0c0fe20003f06270 */
[----:B------:R-:W-:Y:S02]  /*1c100*/  VIADD R5, R7, 0x10 ;  /* 0x0000001007057836 */ /* 0x000fe40000000000 */
[----:B------:R-:W-:Y:S02]  /*1c110*/  IMAD.IADD R4, R3, 0x1, -R4 ;  /* 0x0000000103047824 */ /* 0x000fe400078e0a04 */
[----:B------:R-:W-:Y:S01]  /*1c120*/  VIADD R3, R7, 0x20 ;  /* 0x0000002007037836 */ /* 0x000fe20000000000 */
[----:B------:R-:W-:Y:S01]  /*1c130*/  ISETP.GE.AND P3, PT, R5, R216, PT ;  /* 0x000000d80500720c */ /* 0x000fe20003f66270 */
[----:B------:R-:W-:-:S02]  /*1c140*/  VIADD R5, R7, 0x30 ;  /* 0x0000003007057836 */ /* 0x000fc40000000000 */
[----:B------:R-:W-:Y:S01]  /*1c150*/  IMAD.SHL.U32 R4, R4, 0x8, RZ ;  /* 0x0000000804047824 */ /* 0x000fe200078e00ff */
[-C--:B------:R-:W-:Y:S02]  /*1c160*/  ISETP.GE.AND P2, PT, R3, R216.reuse, PT ;  /* 0x000000d80300720c */ /* 0x080fe40003f46270 */
[----:B------:R-:W-:Y:S01]  /*1c170*/  ISETP.GE.AND P1, PT, R5, R216, PT ;  /* 0x000000d80500720c */ /* 0x000fe20003f26270 */
[C---:B------:R-:W-:Y:S01]  /*1c180*/  VIADD R3, R4.reuse, 0x40 ;  /* 0x0000004004037836 */ /* 0x040fe20000000000 */
[----:B------:R-:W-:Y:S01]  /*1c190*/  SHF.R.S32.HI R5, RZ, 0x1f, R7 ;  /* 0x0000001fff057819 */ /* 0x000fe20000011407 */
[----:B------:R-:W-:Y:S01]  /*1c1a0*/  VIADD R9, R4, 0x80 ;  /* 0x0000008004097836 */ /* 0x000fe20000000000 */
[----:B------:R-:W-:Y:S09]  /*1c1b0*/  @P0 BRA `(.L_x_1359) ;  /* 0x00000000004c0947 */ /* 0x000ff20003800000 */
[-C--:B------:R-:W-:Y:S01]  /*1c1c0*/  ISETP.GE.AND P6, PT, R62, R6.reuse, PT ;  /* 0x000000063e00720c */ /* 0x080fe20003fc6270 */
        /* <DEDUP_REMOVED lines=18> */
.L_x_1359:
[----:B------:R-:W-:Y:S05]  /*1c2f0*/  BSYNC B0 ;  /* 0x0000000000007941 */ /* 0x000fea0003800000 */
.L_x_1358:
[----:B------:R-:W-:Y:S04]  /*1c300*/  BSSY B0, `(.L_x_1360) ;  /* 0x0000018000007945 */ /* 0x000fe80003800000 */
[----:B------:R-:W-:Y:S05]  /*1c310*/  @P3 BRA `(.L_x_1361) ;  /* 0x0000000000583947 */ /* 0x000fea0003800000 */
[----:B-1----:R-:W-:Y:S01]  /*1c320*/  IADD3 R23, P4, R7, 0x10, RZ ;  /* 0x0000001007177810 */ /* 0x002fe20007f9e0ff */
[----:B------:R-:W-:Y:S01]  /*1c330*/  IMAD.MOV.U32 R36, RZ, RZ, R64 ;  /* 0x000000ffff247224 */ /* 0x000fe200078e0040 */
[-C--:B------:R-:W-:Y:S01]  /*1c340*/  ISETP.GE.AND P5, PT, R62, R6.reuse, PT ;  /* 0x000000063e00720c */ /* 0x080fe20003fa6270 */
        /* <DEDUP_REMOVED lines=19> */
.L_x_1361:
[----:B------:R-:W-:Y:S05]  /*1c480*/  BSYNC B0 ;  /* 0x0000000000007941 */ /* 0x000fea0003800000 */
.L_x_1360:
[----:B------:R-:W-:Y:S04]  /*1c490*/  BSSY B0, `(.L_x_1362) ;  /* 0x0000018000007945 */ /* 0x000fe80003800000 */
[----:B------:R-:W-:Y:S05]  /*1c4a0*/  @P2 BRA `(.L_x_1363) ;  /* 0x0000000000582947 */ /* 0x000fea0003800000 */
[----:B--2---:R-:W-:Y:S01]  /*1c4b0*/  IADD3 R19, P3, R7, 0x20, RZ ;  /* 0x0000002007137810 */ /* 0x004fe20007f7e0ff */
[----:B-1----:R-:W-:Y:S01]  /*1c4c0*/  IMAD.MOV.U32 R20, RZ, RZ, R64 ;  /* 0x000000ffff147224 */ /* 0x002fe200078e0040 */
        /* <DEDUP_REMOVED lines=20> */
.L_x_1363:
[----:B------:R-:W-:Y:S05]  /*1c610*/  BSYNC B0 ;  /* 0x0000000000007941 */ /* 0x000fea0003800000 */
.L_x_1362:
[----:B------:R-:W-:-:S04]  /*1c620*/  MOV R213, 0x0 ;  /* 0x0000000000d57802 */ /* 0x000fc80000000f00 */
[----:B-123--:R-:W-:Y:S05]  /*1c630*/  @P1 RET.REL.NODEC R212 `(_ZN5flash24flash_fwd_splitkv_kernelI23Flash_fwd_kernel_traitsILi192ELi64ELi64ELi4ELb0ELb0EN7cutlass10bfloat16_tE19Flash_kernel_traitsILi192ELi64ELi64ELi4ES3_EELb0ELb0ELb0ELb0ELb0ELb1ELb0ELb1EEEvNS_16Flash_fwd_paramsE) ;  /* 0xfffffe38d4701950 */ /* 0x00efea0003c3ffff */
        /* <DEDUP_REMOVED lines=20> */
[----:B-1----:R-:W-:Y:S05]  /*1c780*/  @P0 RET.REL.NODEC R212 `(_ZN5flash24flash_fwd_splitkv_kernelI23Flash_fwd_kernel_traitsILi192ELi64ELi64ELi4ELb0ELb0EN7cutlass10bfloat16_tE19Flash_kernel_traitsILi192ELi64ELi64ELi4ES3_EELb0ELb0ELb0ELb0ELb0ELb1ELb0ELb1EEEvNS_16Flash_fwd_paramsE) ;  /* 0xfffffe38d41c0950 */ /* 0x002fea0003c3ffff */
[----:B------:R-:W-:Y:S01]  /*1c790*/  R2UR UR4, R10 ;  /* 0x000000000a0472ca */ /* 0x000fe200000e0000 */
[----:B------:R-:W-:Y:S01]  /*1c7a0*/  IMAD.MOV.U32 R213, RZ, RZ, 0x0 ;  /* 0x00000000ffd57424 */ /* 0x000fe200078e00ff */
[----:B------:R-:W-:-:S13]  /*1c7b0*/  R2UR UR5, R11 ;  /* 0x000000000b0572ca */ /* 0x000fda00000e0000 */
[----:B------:R1:W-:Y:S02]  /*1c7c0*/  ST.E.128 desc[UR4][R4.64+0x100], R56 ;  /* 0x0001003804007985 */ /* 0x0003e4000c101d04 */
[----:B-1----:R-:W-:Y:S05]  /*1c7d0*/  RET.REL.NODEC R212 `(_ZN5flash24flash_fwd_splitkv_kernelI23Flash_fwd_kernel_traitsILi192ELi64ELi64ELi4ELb0ELb0EN7cutlass10bfloat16_tE19Flash_kernel_traitsILi192ELi64ELi64ELi4ES3_EELb0ELb0ELb0ELb0ELb0ELb1ELb0ELb1EEEvNS_16Flash_fwd_paramsE) ;  /* 0xfffffe38d4087950 */ /* 0x002fea0003c3ffff */
.L_x_1352:
[----:B------:R-:W-:Y:S01]  /*1c7e0*/  MOV R5, 0x2 ;  /* 0x0000000200057802 */ /* 0x000fe20000000f00 */
[----:B------:R-:W-:Y:S01]  /*1c7f0*/  IMAD.MOV.U32 R0, RZ, RZ, 0x1f ;  /* 0x0000001fff007424 */ /* 0x000fe200078e00ff */
[----:B------:R-:W-:-:S07]  /*1c800*/  MOV R2, 0xffffffff ;  /* 0xffffffff00027802 */ /* 0x000fce0000000f00 */
[----:B-1---5:R-:W-:Y:S05]  /*1c810*/  WARPSYNC.COLLECTIVE R2, `(.L_x_1364) ;  /* 0x0000000002087348 */ /* 0x022fea0003c00000 */
[----:B------:R2:W3:Y:S02]  /*1c820*/  SHFL.BFLY P0, R13, R225, R5, R0 ;  /* 0x0c000005e10d7389 */ /* 0x0004e40000000000 */
[----:B-123-5:R-:W-:Y:S01]  /*1c830*/  ENDCOLLECTIVE ;  /* 0x000000000000791b */ /* 0x02efe20003800000 */
.L_x_1364:
[----:B------:R-:W-:Y:S02]  /*1c840*/  IMAD.MOV.U32 R8, RZ, RZ, R13 ;  /* 0x000000ffff087224 */ /* 0x000fe400078e000d */
[----:B------:R-:W-:Y:S02]  /*1c850*/  IMAD.MOV.U32 R5, RZ, RZ, 0x1 ;  /* 0x00000001ff057424 */ /* 0x000fe400078e00ff */
[----:B------:R-:W-:-:S05]  /*1c860*/  FADD.FTZ R9, R8, R225 ;  /* 0x000000e108097221 */ /* 0x000fca0000010000 */
[----:B------:R-:W-:-:S07]  /*1c870*/  MOV R225, R9 ;  /* 0x0000000900e17202 */ /* 0x000fce0000000f00 */
[----:B------:R-:W-:Y:S05]  /*1c880*/  WARPSYNC.COLLECTIVE R2, `(.L_x_1365) ;  /* 0x0000000002087348 */ /* 0x000fea0003c00000 */
[----:B------:R1:W2:Y:S02]  /*1c890*/  SHFL.BFLY P0, R13, R225, R5, R0 ;  /* 0x0c000005e10d7389 */ /* 0x0002a40000000000 */
[----:B-12---:R-:W-:Y:S01]  /*1c8a0*/  ENDCOLLECTIVE ;  /* 0x000000000000791b */ /* 0x006fe20003800000 */
.L_x_1365:
[----:B------:R-:W-:Y:S01]  /*1c8b0*/  MOV R225, R223 ;  /* 0x000000df00e17202 */ /* 0x000fe20000000f00 */
[----:B------:R-:W-:Y:S01]  /*1c8c0*/  IMAD.MOV.U32 R5, RZ, RZ, 0x2 ;  /* 0x00000002ff057424 */ /* 0x000fe200078e00ff */
[----:B------:R-:W-:-:S07]  /*1c8d0*/  MOV R8, R13 ;  /* 0x0000000d00087202 */ /* 0x000fce0000000f00 */
[----:B------:R-:W-:Y:S05]  /*1c8e0*/  WARPSYNC.COLLECTIVE R2, `(.L_x_1366) ;  /* 0x0000000002087348 */ /* 0x000fea0003c00000 */
[----:B------:R1:W2:Y:S02]  /*1c8f0*/  SHFL.BFLY P0, R13, R225, R5, R0 ;  /* 0x0c000005e10d7389 */ /* 0x0002a40000000000 */
[----:B-12---:R-:W-:Y:S01]  /*1c900*/  ENDCOLLECTIVE ;  /* 0x000000000000791b */ /* 0x006fe20003800000 */
.L_x_1366:
[----:B------:R-:W-:Y:S01]  /*1c910*/  FADD.FTZ R8, R9, R8 ;  /* 0x0000000809087221 */ /* 0x000fe20000010000 */
[----:B------:R-:W-:Y:S01]  /*1c920*/  FADD.FTZ R12, R13, R223 ;  /* 0x000000df0d0c7221 */ /* 0x000fe20000010000 */
[----:B------:R-:W-:-:S04]  /*1c930*/  MOV R5, 0x1 ;  /* 0x0000000100057802 */ /* 0x000fc80000000f00 */
[----:B------:R-:W-:-:S07]  /*1c940*/  MOV R225, R12 ;  /* 0x0000000c00e17202 */ /* 0x000fce0000000f00 */
[----:B------:R-:W-:Y:S05]  /*1c950*/  WARPSYNC.COLLECTIVE R2, `(.L_x_1367) ;  /* 0x0000000002087348 */ /* 0x000fea0003c00000 */
[----:B------:R1:W2:Y:S02]  /*1c960*/  SHFL.BFLY P0, R13, R225, R5, R0 ;  /* 0x0c000005e10d7389 */ /* 0x0002a40000000000 */
[----:B-12---:R-:W-:Y:S01]  /*1c970*/  ENDCOLLECTIVE ;  /* 0x000000000000791b */ /* 0x006fe20003800000 */
.L_x_1367:
[----:B------:R-:W-:Y:S05]  /*1c980*/  BRA `(.L_x_1368) ;  /* 0xffffffe0002c7947 */ /* 0x000fea000383ffff */
.L_x_1369:
        /* <DEDUP_REMOVED lines=15> */
.L_x_7899:


//--------------------- .text._ZN5flash24flash_fwd_splitkv_kernelI23Flash_fwd_kernel_traitsILi192ELi64ELi64ELi4ELb0ELb0EN7cutlass10bfloat16_tE19Flash_kernel_traitsILi192ELi64ELi64ELi4ES3_EELb0ELb0ELb0ELb0ELb0ELb0ELb1ELb0EEEvNS_16Flash_fwd_paramsE --------------------------
	.section	.text._ZN5flash24flash_fwd_splitkv_kernelI23Flash_fwd_kernel_traitsILi192ELi64ELi64ELi4ELb0ELb0EN7cutlass10bfloat16_tE19Flash_kernel_traitsILi192ELi64ELi64ELi4ES3_EELb0ELb0ELb0ELb0ELb0ELb0ELb1ELb0EEEvNS_16Flash_fwd_paramsE,"ax",@progbits
	.align	128
        .global         _ZN5flash24flash_fwd_splitkv_kernelI23Flash_fwd_kernel_traitsILi192ELi64ELi64ELi4ELb0ELb0EN7cutlass10bfloat16_tE19Flash_kernel_traitsILi192ELi64ELi64ELi4ES3_EELb0ELb0ELb0ELb0ELb0ELb0ELb1ELb0EEEvNS_16Flash_fwd_paramsE
        .type           _ZN5flash24flash_fwd_splitkv_kernelI23Flash_fwd_kernel_traitsILi192ELi64ELi64ELi4ELb0ELb0EN7cutlass10bfloat16_tE19Flash_kernel_traitsILi192ELi64ELi64ELi4ES3_EELb0ELb0ELb0ELb0ELb0ELb0ELb1ELb0EEEvNS_16Flash_fwd_paramsE,@function
        .size           _ZN5flash24flash_fwd_splitkv_kernelI23Flash_fwd_kernel_traitsILi192ELi64ELi64ELi4ELb0ELb0EN7cutlass10bfloat16_tE19Flash_kernel_traitsILi192ELi64ELi64ELi4ES3_EELb0ELb0ELb0ELb0ELb0ELb0ELb1ELb0EEEvNS_16Flash_fwd_paramsE,(.L_x_7936 - _ZN5flash24flash_fwd_splitkv_kernelI23Flash_fwd_kernel_traitsILi192ELi64ELi64ELi4ELb0ELb0EN7cutlass10bfloat16_tE19Flash_kernel_traitsILi192ELi64ELi64ELi4ES3_EELb0ELb0ELb0ELb0ELb0ELb0ELb1ELb0EEEvNS_16Flash_fwd_paramsE)
        .other          _ZN5flash24flash_fwd_splitkv_kernelI23Flash_fwd_kernel_traitsILi192ELi64ELi64ELi4ELb0ELb0EN7cutlass10bfloat16_tE19Flash_kernel_traitsILi192ELi64ELi64ELi4ES3_EELb0ELb0ELb0ELb0ELb0ELb0ELb1ELb0EEEvNS_16Flash_fwd_paramsE,@"STO_CUDA_ENTRY STV_DEFAULT"
_ZN5flash24flash_fwd_splitkv_kernelI23Flash_fwd_kernel_traitsILi192ELi64ELi64ELi4ELb0ELb0EN7cutlass10bfloat16_tE19Flash_kernel_traitsILi192ELi64ELi64ELi4ES3_EELb0ELb0ELb0ELb0ELb0ELb0ELb1ELb0EEEvNS_16Flash_fwd_paramsE:
.text._ZN5flash24flash_fwd_splitkv_kernelI23Flash_fwd_kernel_traitsILi192ELi64ELi64ELi4ELb0ELb0EN7cutlass10bfloat16_tE19Flash_kernel_traitsILi192ELi64ELi64ELi4ES3_EELb0ELb0ELb0ELb0ELb0ELb0ELb1ELb0EEEvNS_16Flash_fwd_paramsE:
[----:B------:R-:W-:Y:S08]  /*0000*/  LDC R1, c[0x0][0x28] ;  /* 0x00000a00ff017b82 */ /* 0x000ff00000000800 */
[----:B------:R-:W1:Y:S01]  /*0010*/  LDC R5, c[0x0][0x270] ;  /* 0x00009c00ff057b82 */ /* 0x000e620000000800 */
[----:B------:R-:W-:Y:S01]  /*0020*/  MOV R2, RZ ;  /* 0x000000ff00027202 */ /* 0x000fe20000000f00 */
[----:B------:R-:W-:Y:S01]  /*0030*/  ULDC.64 UR4, c[0x0][0x2f0] ;  /* 0x0000bc0000047ab9 */ /* 0x000fe20000000a00 */
[----:B------:R-:W-:Y:S01]  /*0040*/  ULDC.64 UR8, c[0x0][0x208] ;  /* 0x0000820000087ab9 */ /* 0x000fe20000000a00 */
[----:B------:R-:W-:-:S04]  /*0050*/  ISETP.NE.U32.AND P1, PT, RZ, UR4, PT ;  /* 0x00000004ff007c0c */ /* 0x000fc8000bf25070 */
[----:B------:R-:W2:Y:S01]  /*0060*/  S2UR UR6, SR_CTAID.Z ;  /* 0x00000000000679c3 */ /* 0x000ea20000002700 */
[----:B------:R-:W-:-:S07]  /*0070*/  ISETP.NE.AND.EX P1, PT, RZ, UR5, PT, P1 ;  /* 0x00000005ff007c0c */ /* 0x000fce000bf25310 */
[----:B------:R-:W3:Y:S01]  /*0080*/  LDC.64 R8, c[0x0][0x2f8] ;  /* 0x0000be00ff087b82 */ /* 0x000ee20000000a00 */
[----:B-1----:R-:W1:Y:S01]  /*0090*/  I2F.U32.RP R6, R5 ;  /* 0x0000000500067306 */ /* 0x002e620000209000 */
[----:B------:R-:W-:-:S07]  /*00a0*/  ISETP.NE.U32.AND P2, PT, R5, RZ, PT ;  /* 0x000000ff0500720c */ /* 0x000fce0003f45070 */
[----:B-1----:R-:W1:Y:S02]  /*00b0*/  MUFU.RCP R4, R6 ;  /* 0x0000000600047308 */ /* 0x002e640000001000 */
[----:B-1----:R-:W-:-:S06]  /*00c0*/  VIADD R4, R4, 0xffffffe ;  /* 0x0ffffffe04047836 */ /* 0x002fcc0000000000 */
[----:B------:R-:W1:Y:S02]  /*00d0*/  F2I.FTZ.U32.TRUNC.NTZ R3, R4 ;  /* 0x0000000400037305 */ /* 0x000e64000021f000 */
[----:B-1----:R-:W-:Y:S01]  /*00e0*/  IMAD.MOV R0, RZ, RZ, -R3 ;  /* 0x000000ffff007224 */ /* 0x002fe200078e0a03 */
[----:B------:R-:W1:Y:S03]  /*00f0*/  LDC.U8 R4, c[0x0][0x3c2] ;  /* 0x0000f080ff047b82 */ /* 0x000e660000000000 */
[----:B------:R-:W-:-:S04]  /*0100*/  IMAD R7, R0, R5, RZ ;  /* 0x0000000500077224 */ /* 0x000fc800078e02ff */
[----:B------:R-:W-:Y:S02]  /*0110*/  IMAD.HI.U32 R7, R3, R7, R2 ;  /* 0x0000000703077227 */ /* 0x000fe400078e0002 */
[----:B------:R-:W4:Y:S04]  /*0120*/  LDC.64 R2, c[0x0][0x300] ;  /* 0x0000c000ff027b82 */ /* 0x000f280000000a00 */
[----:B--2---:R-:W-:-:S04]  /*0130*/  IMAD.HI.U32 R207, R7, UR6, RZ ;  /* 0x0000000607cf7c27 */ /* 0x004fc8000f8e00ff */
[----:B------:R-:W-:Y:S01]  /*0140*/  IMAD.MOV R0, RZ, RZ, -R207 ;  /* 0x000000ffff007224 */ /* 0x000fe200078e0acf */
[----:B------:R-:W2:Y:S03]  /*0150*/  LDC.64 R6, c[0x0][0x2f0] ;  /* 0x0000bc00ff067b82 */ /* 0x000ea60000000a00 */
[----:B------:R-:W-:-:S05]  /*0160*/  IMAD R0, R5, R0, UR6 ;  /* 0x0000000605007e24 */ /* 0x000fca000f8e0200 */
[----:B------:R-:W-:Y:S02]  /*0170*/  ISETP.GE.U32.AND P4, PT, R0, R5, PT ;  /* 0x000000050000720c */ /* 0x000fe40003f86070 */
[----:B----4-:R-:W-:-:S04]  /*0180*/  ISETP.NE.U32.AND P0, PT, R2, RZ, PT ;  /* 0x000000ff0200720c */ /* 0x010fc80003f05070 */
[----:B------:R-:W-:-:S07]  /*0190*/  ISETP.NE.AND.EX P0, PT, R3, RZ, PT, P0 ;  /* 0x000000ff0300720c */ /* 0x000fce0003f05300 */
[----:B------:R-:W-:Y:S01]  /*01a0*/  @P4 IMAD.IADD R0, R0, 0x1, -R5 ;  /* 0x0000000100004824 */ /* 0x000fe200078e0a05 */
[----:B------:R-:W-:Y:S01]  /*01b0*/  @P4 IADD3 R207, R207, 0x1, RZ ;  /* 0x00000001cfcf4810 */ /* 0x000fe20007ffe0ff */
[----:B------:R-:W4:Y:S03]  /*01c0*/  LDC.64 R2, c[0x0][0x2f8] ;  /* 0x0000be00ff027b82 */ /* 0x000f260000000a00 */
[----:B------:R-:W-:Y:S02]  /*01d0*/  ISETP.GE.U32.AND P3, PT, R0, R5, PT ;  /* 0x000000050000720c */ /* 0x000fe40003f66070 */
[----:B------:R-:W-:-:S11]  /*01e0*/  MOV R0, 0xffffffff ;  /* 0xffffffff00007802 */ /* 0x000fd60000000f00 */
[----:B------:R-:W-:Y:S01]  /*01f0*/  @P3 VIADD R207, R207, 0x1 ;  /* 0x00000001cfcf3836 */ /* 0x000fe20000000000 */
[----:B------:R-:W-:-:S05]  /*0200*/  @!P2 LOP3.LUT R207, RZ, R5, RZ, 0x33, !PT ;  /* 0x00000005ffcfa212 */ /* 0x000fca00078e33ff */
[C---:B--2---:R-:W-:Y:S01]  /*0210*/  IMAD.WIDE R14, R207.reuse, 0x4, R6 ;  /* 0x00000004cf0e7825 */ /* 0x044fe200078e0206 */
[----:B-1----:R-:W-:Y:S01]  /*0220*/  ISETP.NE.AND P3, PT, R4, RZ, PT ;  /* 0x000000ff0400720c */ /* 0x002fe20003f65270 */
[----:B------:R-:W1:Y:S03]  /*0230*/  @P0 LDC.64 R6, c[0x0][0x300] ;  /* 0x0000c000ff060b82 */ /* 0x000e660000000a00 */
[----:B------:R-:W2:Y:S04]  /*0240*/  @P1 LDG.E R0, desc[UR8][R14.64] ;  /* 0x000000080e001981 */ /* 0x000ea8000c1e1900 */
[----:B------:R-:W2:Y:S01]  /*0250*/  @P1 LDG.E R199, desc[UR8][R14.64+0x4] ;  /* 0x000004080ec71981 */ /* 0x000ea2000c1e1900 */
[----:B----4-:R-:W-:Y:S01]  /*0260*/  ISETP.EQ.U32.AND P2, PT, R2, RZ, PT ;  /* 0x000000ff0200720c */ /* 0x010fe20003f42070 */
[----:B---3--:R-:W-:Y:S01]  /*0270*/  IMAD.WIDE R8, R207, 0x4, R8 ;  /* 0x00000004cf087825 */ /* 0x008fe200078e0208 */
[----:B------:R-:W-:-:S02]  /*0280*/  MOV R12, 0xffffffff ;  /* 0xffffffff000c7802 */ /* 0x000fc40000000f00 */
[----:B------:R-:W-:Y:S01]  /*0290*/  ISETP.EQ.OR.EX P2, PT, R3, RZ, !P3, P2 ;  /* 0x000000ff0300720c */ /* 0x000fe20005f42720 */
[----:B------:R-:W-:Y:S01]  /*02a0*/  IMAD.MOV.U32 R11, RZ, RZ, RZ ;  /* 0x000000ffff0b7224 */ /* 0x000fe200078e00ff */
[----:B------:R-:W3:Y:S01]  /*02b0*/  S2R R33, SR_CTAID.X ;  /* 0x0000000000217919 */ /* 0x000ee20000002500 */
[----:B------:R-:W4:Y:S01]  /*02c0*/  S2R R4, SR_CTAID.Y ;  /* 0x0000000000047919 */ /* 0x000f220000002600 */
[----:B-1----:R-:W-:-:S09]  /*02d0*/  @P0 IMAD.WIDE R6, R207, 0x4, R6 ;  /* 0x00000004cf060825 */ /* 0x002fd200078e0206 */
[----:B------:R1:W5:Y:S04]  /*02e0*/  @!P2 LDG.E R12, desc[UR8][R8.64] ;  /* 0x00000008080ca981 */ /* 0x000368000c1e1900 */
[----:B------:R1:W5:Y:S01]  /*02f0*/  @P0 LDG.E R11, desc[UR8][R6.64] ;  /* 0x00000008060b0981 */ /* 0x000362000c1e1900 */
[----:B------:R-:W-:Y:S01]  /*0300*/  ISETP.NE.U32.AND P0, PT, R2, RZ, PT ;  /* 0x000000ff0200720c */ /* 0x000fe20003f05070 */
[----:B------:R-:W1:Y:S03]  /*0310*/  S2R R82, SR_TID.X ;  /* 0x0000000000527919 */ /* 0x000e660000002100 */
[----:B------:R-:W-:Y:S02]  /*0320*/  ISETP.NE.AND.EX P0, PT, R3, RZ, PT, P0 ;  /* 0x000000ff0300720c */ /* 0x000fe40003f05300 */
[----:B------:R-:W-:-:S05]  /*0330*/  IADD3 R28, -R207, RZ, RZ ;  /* 0x000000ffcf1c7210 */ /* 0x000fca0007ffe1ff */
[----:B------:R-:W-:Y:S02]  /*0340*/  IMAD R28, R5, R28, UR6 ;  /* 0x00000006051c7e24 */ /* 0x000fe4000f8e021c */
[----:B--2---:R-:W-:-:S06]  /*0350*/  @P1 IMAD.IADD R199, R199, 0x1, -R0 ;  /* 0x00000001c7c71824 */ /* 0x004fcc00078e0a00 */
[----:B------:R-:W2:Y:S01]  /*0360*/  @!P1 LDC R199, c[0x0][0x2c4] ;  /* 0x0000b100ffc79b82 */ /* 0x000ea20000000800 */
[----:B-1-34-:R-:W-:Y:S05]  /*0370*/  @!P0 BRA `(.L_x_1370) ;  /* 0x0000000000108947 */ /* 0x01afea0003800000 */
[----:B------:R-:W3:Y:S02]  /*0380*/  @P3 LDG.E R3, desc[UR8][R8.64+0x4] ;  /* 0x0000040808033981 */ /* 0x000ee4000c1e1900 */
[----:B---3-5:R-:W-:-:S06]  /*0390*/  @P3 IADD3 R6, R3, -R12, RZ ;  /* 0x8000000c03063210 */ /* 0x028fcc0007ffe0ff */
[----:B------:R3:W5:Y:S01]  /*03a0*/  @!P3 LDG.E R6, desc[UR8][R8.64] ;  /* 0x000000080806b981 */ /* 0x000762000c1e1900 */
[----:B------:R-:W-:Y:S05]  /*03b0*/  BRA `(.L_x_1371) ;  /* 0x0000000000047947 */ /* 0x000fea0003800000 */
.L_x_1370:
[----:B------:R-:W1:Y:S02]  /*03c0*/  LDC R6, c[0x0][0x2c8] ;  /* 0x0000b200ff067b82 */ /* 0x000e640000000800 */
.L_x_1371:
[----:B------:R-:W4:Y:S02]  /*03d0*/  LDC.64 R2, c[0x0][0x308] ;  /* 0x0000c200ff027b82 */ /* 0x000f240000000a00 */
[----:B----4-:R-:W-:-:S04]  /*03e0*/  ISETP.NE.U32.AND P3, PT, R2, RZ, PT ;  /* 0x000000ff0200720c */ /* 0x010fc80003f65070 */
[----:B------:R-:W-:-:S13]  /*03f0*/  ISETP.NE.AND.EX P3, PT, R3, RZ, PT, P3 ;  /* 0x000000ff0300720c */ /* 0x000fda0003f65330 */
[----:B------:R-:W4:Y:S02]  /*0400*/  @P3 LDC.64 R2, c[0x0][0x308] ;  /* 0x0000c200ff023b82 */ /* 0x000f240000000a00 */
[----:B----4-:R-:W-:-:S05]  /*0410*/  @P3 IMAD.WIDE R2, R207, 0x4, R2 ;  /* 0x00000004cf023825 */ /* 0x010fca00078e0202 */
[----:B------:R4:W5:Y:S01]  /*0420*/  @P3 LDG.E R84, desc[UR8][R2.64] ;  /* 0x0000000802543981 */ /* 0x000962000c1e1900 */
[----:B---3--:R-:W-:-:S05]  /*0430*/  IMAD.SHL.U32 R8, R33, 0x40, RZ ;  /* 0x0000004021087824 */ /* 0x008fca00078e00ff */
[----:B--2---:R-:W-:-:S13]  /*0440*/  ISETP.GT.AND P0, PT, R199, R8, PT ;  /* 0x00000008c700720c */ /* 0x004fda0003f04270 */
[----:B------:R-:W-:Y:S05]  /*0450*/  @!P0 EXIT ;  /* 0x000000000000894d */ /* 0x000fea0003800000 */
[----:B------:R-:W2:Y:S01]  /*0460*/  LDC R9, c[0x0][0x10] ;  /* 0x00000400ff097b82 */ /* 0x000ea20000000800 */
[----:B-----5:R-:W-:-:S07]  /*0470*/  @P3 IMAD.IADD R84, R84, 0x1, -R11 ;  /* 0x0000000154543824 */ /* 0x020fce00078e0a0b */
[----:B----4-:R-:W3:Y:S01]  /*0480*/  LDC R3, c[0x0][0x2c8] ;  /* 0x0000b200ff037b82 */ /* 0x010ee20000000800 */
[----:B--2---:R-:W-:-:S04]  /*0490*/  IABS R13, R9 ;  /* 0x00000009000d7213 */ /* 0x004fc80000000000 */
[----:B------:R-:W2:Y:S01]  /*04a0*/  I2F.RP R7, R13 ;  /* 0x0000000d00077306 */ /* 0x000ea20000209400 */
[----:B---3--:R-:W-:-:S05]  /*04b0*/  VIADD R3, R3, 0x3f ;  /* 0x0000003f03037836 */ /* 0x008fca0000000000 */
[----:B------:R-:W-:-:S04]  /*04c0*/  SHF.R.S32.HI R16, RZ, 0x1f, R3 ;  /* 0x0000001fff107819 */ /* 0x000fc80000011403 */
[----:B------:R-:W-:Y:S01]  /*04d0*/  LEA.HI R16, R16, R3, RZ, 0x6 ;  /* 0x0000000310107211 */ /* 0x000fe200078f30ff */
[----:B--2---:R-:W2:Y:S03]  /*04e0*/  MUFU.RCP R14, R7 ;  /* 0x00000007000e7308 */ /* 0x004ea60000001000 */
[----:B------:R-:W-:-:S05]  /*04f0*/  LEA.HI.SX32 R16, R16, R9, 0x1a ;  /* 0x0000000910107211 */ /* 0x000fca00078fd2ff */
[----:B------:R-:W-:-:S05]  /*0500*/  VIADD R16, R16, 0xffffffff ;  /* 0xffffffff10107836 */ /* 0x000fca0000000000 */
[----:B------:R-:W-:Y:S02]  /*0510*/  IABS R3, R16 ;  /* 0x0000001000037213 */ /* 0x000fe40000000000 */
[----:B------:R-:W-:Y:S01]  /*0520*/  LOP3.LUT R16, R16, R9, RZ, 0x3c, !PT ;  /* 0x0000000910107212 */ /* 0x000fe200078e3cff */
[----:B--2---:R-:W-:-:S03]  /*0530*/  VIADD R14, R14, 0xffffffe ;  /* 0x0ffffffe0e0e7836 */ /* 0x004fc60000000000 */
[----:B------:R-:W-:Y:S01]  /*0540*/  ISETP.GE.AND P0, PT, R16, RZ, PT ;  /* 0x000000ff1000720c */ /* 0x000fe20003f06270 */
[----:B------:R-:W2:Y:S02]  /*0550*/  F2I.FTZ.U32.TRUNC.NTZ R15, R14 ;  /* 0x0000000e000f7305 */ /* 0x000ea4000021f000 */
[----:B--2---:R-:W-:Y:S02]  /*0560*/  IMAD.MOV R2, RZ, RZ, -R15 ;  /* 0x000000ffff027224 */ /* 0x004fe400078e0a0f */
[----:B------:R-:W-:Y:S02]  /*0570*/  IMAD.MOV.U32 R14, RZ, RZ, RZ ;  /* 0x000000ffff0e7224 */ /* 0x000fe400078e00ff */
[----:B------:R-:W-:Y:S01]  /*0580*/  IMAD R7, R2, R13, RZ ;  /* 0x0000000d02077224 */ /* 0x000fe200078e02ff */
[----:B------:R-:W-:-:S03]  /*0590*/  IABS R2, R9 ;  /* 0x0000000900027213 */ /* 0x000fc60000000000 */
[----:B------:R-:W-:-:S04]  /*05a0*/  IMAD.HI.U32 R7, R15, R7, R14 ;  /* 0x000000070f077227 */ /* 0x000fc800078e000e */
[----:B------:R-:W-:Y:S02]  /*05b0*/  IMAD.MOV R2, RZ, RZ, -R2 ;  /* 0x000000ffff027224 */ /* 0x000fe400078e0a02 */
[----:B------:R-:W-:Y:S02]  /*05c0*/  IMAD.HI.U32 R10, R7, R3, RZ ;  /* 0x00000003070a7227 */ /* 0x000fe400078e00ff */
[----:B------:R-:W2:Y:S02]  /*05d0*/  @!P3 LDC R7, c[0x0][0x2cc] ;  /* 0x0000b300ff07bb82 */ /* 0x000ea40000000800 */
[----:B------:R-:W-:-:S05]  /*05e0*/  IMAD R14, R10, R2, R3 ;  /* 0x000000020a0e7224 */ /* 0x000fca00078e0203 */
[----:B------:R-:W-:Y:S01]  /*05f0*/  ISETP.GT.U32.AND P1, PT, R13, R14, PT ;  /* 0x0000000e0d00720c */ /* 0x000fe20003f24070 */
[----:B------:R-:W3:-:S12]  /*0600*/  @!P3 LDC.64 R2, c[0x0][0x318] ;  /* 0x0000c600ff02bb82 */ /* 0x000ed80000000a00 */
[----:B------:R-:W-:Y:S02]  /*0610*/  @!P1 IMAD.IADD R14, R14, 0x1, -R13 ;  /* 0x000000010e0e9824 */ /* 0x000fe400078e0a0d */
[----:B------:R-:W-:Y:S01]  /*0620*/  @!P1 VIADD R10, R10, 0x1 ;  /* 0x000000010a0a9836 */ /* 0x000fe20000000000 */
[----:B------:R-:W-:Y:S02]  /*0630*/  ISETP.NE.AND P1, PT, R9, RZ, PT ;  /* 0x000000ff0900720c */ /* 0x000fe40003f25270 */
[----:B------:R-:W-:Y:S02]  /*0640*/  ISETP.GE.U32.AND P4, PT, R14, R13, PT ;  /* 0x0000000d0e00720c */ /* 0x000fe40003f86070 */
[----:B---3--:R-:W-:-:S04]  /*0650*/  @!P3 ISETP.NE.U32.AND P2, PT, R2, RZ, PT ;  /* 0x000000ff0200b20c */ /* 0x008fc80003f45070 */
[----:B------:R-:W-:-:S07]  /*0660*/  @!P3 ISETP.NE.AND.EX P2, PT, R3, RZ, PT, P2 ;  /* 0x000000ff0300b20c */ /* 0x000fce0003f45320 */
[----:B------:R-:W-:Y:S01]  /*0670*/  @P4 VIADD R10, R10, 0x1 ;  /* 0x000000010a0a4836 */ /* 0x000fe20000000000 */
[----:B--2---:R-:W-:-:S03]  /*0680*/  @!P3 SEL R7, R7, RZ, P2 ;  /* 0x000000ff0707b207 */ /* 0x004fc60001000000 */
[----:B------:R-:W-:Y:S01]  /*0690*/  @!P0 IMAD.MOV R10, RZ, RZ, -R10 ;  /* 0x000000ffff0a8224 */ /* 0x000fe200078e0a0a */
[----:B------:R-:W-:Y:S02]  /*06a0*/  @!P1 LOP3.LUT R10, RZ, R9, RZ, 0x33, !PT ;  /* 0x00000009ff0a9212 */ /* 0x000fe400078e33ff */
[----:B-1----:R-:W-:-:S03]  /*06b0*/  @!P3 IADD3 R84, R7, R6, -R11 ;  /* 0x000000060754b210 */ /* 0x002fc60007ffe80b */
[----:B------:R-:W-:Y:S02]  /*06c0*/  IMAD R200, R10, R4, RZ ;  /* 0x000000040ac87224 */ /* 0x000fe400078e02ff */
[----:B------:R-:W-:-:S05]  /*06d0*/  VIADD R3, R84, 0x3f ;  /* 0x0000003f54037836 */ /* 0x000fca0000000000 */
[----:B------:R-:W-:-:S04]  /*06e0*/  SHF.R.S32.HI R2, RZ, 0x1f, R3 ;  /* 0x0000001fff027819 */ /* 0x000fc80000011403 */
[----:B------:R-:W-:-:S04]  /*06f0*/  LEA.HI R2, R2, R3, RZ, 0x6 ;  /* 0x0000000302027211 */ /* 0x000fc800078f30ff */
[----:B------:R-:W-:-:S04]  /*0700*/  SHF.R.S32.HI R133, RZ, 0x6, R2 ;  /* 0x00000006ff857819 */ /* 0x000fc80000011402 */
[----:B------:R-:W-:-:S04]  /*0710*/  VIADDMNMX R133, R200, R10, R133, PT ;  /* 0x0000000ac8857246 */ /* 0x000fc80003800185 */
[----:B------:R-:W-:-:S13]  /*0720*/  ISETP.GE.AND P0, PT, R200, R133, PT ;  /* 0x00000085c800720c */ /* 0x000fda0003f06270 */
[----:B------:R-:W-:Y:S05]  /*0730*/  @!P0 BRA `(.L_x_1372) ;  /* 0x0000000800588947 */ /* 0x000fea0003800000 */
[----:B------:R-:W1:Y:S01]  /*0740*/  LDC.64 R2, c[0x0][0x2c0] ;  /* 0x0000b000ff027b82 */ /* 0x000e620000000a00 */
[----:B------:R-:W-:Y:S01]  /*0750*/  SHF.R.S32.HI R7, RZ, 0x1f, R82 ;  /* 0x0000001fff077819 */ /* 0x000fe20000011452 */
[----:B------:R-:W-:Y:S01]  /*0760*/  ULDC UR4, c[0x0][0x2dc] ;  /* 0x0000b70000047ab9 */ /* 0x000fe20000000800 */
[----:B------:R-:W-:Y:S02]  /*0770*/  BSSY B0, `(.L_x_1373) ;  /* 0x0000029000007945 */ /* 0x000fe40003800000 */
[----:B------:R-:W-:-:S04]  /*0780*/  LEA.HI R6, R7, R82, RZ, 0x4 ;  /* 0x0000005207067211 */ /* 0x000fc800078f20ff */
[----:B------:R-:W-:-:S05]  /*0790*/  LOP3.LUT R7, R6, 0xfffffff0, RZ, 0xc0, !PT ;  /* 0xfffffff006077812 */ /* 0x000fca00078ec0ff */
[----:B------:R-:W-:-:S05]  /*07a0*/  IMAD.IADD R82, R82, 0x1, -R7 ;  /* 0x0000000152527824 */ /* 0x000fca00078e0a07 */
[----:B------:R-:W-:Y:S01]  /*07b0*/  ISETP.NE.AND P6, PT, R82, RZ, PT ;  /* 0x000000ff5200720c */ /* 0x000fe20003fc5270 */
[----:B-1----:R-:W-:-:S04]  /*07c0*/  IMAD R2, R4, R2, R207 ;  /* 0x0000000204027224 */ /* 0x002fc800078e02cf */
[----:B------:R-:W-:Y:S01]  /*07d0*/  IMAD R0, R2, R5, R28 ;  /* 0x0000000502007224 */ /* 0x000fe200078e021c */
[----:B------:R-:W-:Y:S01]  /*07e0*/  SHF.R.S32.HI R5, RZ, 0x4, R6 ;  /* 0x00000004ff057819 */ /* 0x000fe20000011406 */
[----:B------:R-:W-:Y:S02]  /*07f0*/  IMAD.SHL.U32 R2, R82, 0x4, RZ ;  /* 0x0000000452027824 */ /* 0x000fe400078e00ff */
[--C-:B------:R-:W-:Y:S02]  /*0800*/  IMAD R0, R0, R3, R8.reuse ;  /* 0x0000000300007224 */ /* 0x100fe400078e0208 */
[----:B------:R-:W-:Y:S01]  /*0810*/  IMAD.IADD R8, R199, 0x1, -R8 ;  /* 0x00000001c7087824 */ /* 0x000fe200078e0a08 */
[--C-:B------:R-:W-:Y:S01]  /*0820*/  SHF.R.S32.HI R3, RZ, 0x1f, R2.reuse ;  /* 0x0000001fff037819 */ /* 0x100fe20000011402 */
[----:B------:R-:W-:Y:S01]  /*0830*/  IMAD R7, R0, UR4, RZ ;  /* 0x0000000400077c24 */ /* 0x000fe2000f8e02ff */
[----:B------:R-:W-:Y:S01]  /*0840*/  ULDC.64 UR4, c[0x0][0x288] ;  /* 0x0000a20000047ab9 */ /* 0x000fe20000000a00 */
[C---:B------:R-:W-:Y:S01]  /*0850*/  VIADD R19, R5.reuse, 0x8 ;  /* 0x0000000805137836 */ /* 0x040fe20000000000 */
[C---:B------:R-:W-:Y:S01]  /*0860*/  ISETP.GE.AND P2, PT, R5.reuse, R8, PT ;  /* 0x000000080500720c */ /* 0x040fe20003f46270 */
[----:B------:R-:W-:-:S03]  /*0870*/  IMAD.WIDE R10, R5, 0xc0, R2 ;  /* 0x000000c0050a7825 */ /* 0x000fc600078e0202 */
[----:B------:R-:W-:Y:S01]  /*0880*/  ISETP.GE.AND P4, PT, R19, R8, PT ;  /* 0x000000081300720c */ /* 0x000fe20003f86270 */
[----:B------:R-:W-:Y:S01]  /*0890*/  VIADD R17, R5, 0x10 ;  /* 0x0000001005117836 */ /* 0x000fe20000000000 */
[----:B------:R-:W-:Y:S01]  /*08a0*/  IADD3 R4, P0, R7, R10, RZ ;  /* 0x0000000a07047210 */ /* 0x000fe20007f1e0ff */
[C---:B------:R-:W-:Y:S02]  /*08b0*/  VIADD R15, R5.reuse, 0x18 ;  /* 0x00000018050f7836 */ /* 0x040fe40000000000 */
[----:B------:R-:W-:Y:S01]  /*08c0*/  VIADD R13, R5, 0x20 ;  /* 0x00000020050d7836 */ /* 0x000fe20000000000 */
[----:B------:R-:W-:Y:S01]  /*08d0*/  LEA.HI.X.SX32 R7, R7, R11, 0x1, P0 ;  /* 0x0000000b07077211 */ /* 0x000fe200000f0eff */
[C---:B------:R-:W-:Y:S01]  /*08e0*/  VIADD R11, R5.reuse, 0x28 ;  /* 0x00000028050b7836 */ /* 0x040fe20000000000 */
[----:B------:R-:W-:Y:S01]  /*08f0*/  LEA R20, P0, R4, UR4, 0x2 ;  /* 0x0000000404147c11 */ /* 0x000fe2000f8010ff */
[----:B------:R-:W-:Y:S01]  /*0900*/  VIADD R9, R5, 0x30 ;  /* 0x0000003005097836 */ /* 0x000fe20000000000 */
[-C--:B------:R-:W-:Y:S01]  /*0910*/  ISETP.GE.AND P3, PT, R17, R8.reuse, PT ;  /* 0x000000081100720c */ /* 0x080fe20003f66270 */
[----:B------:R-:W-:Y:S01]  /*0920*/  VIADD R10, R2, 0x40 ;  /* 0x00000040020a7836 */ /* 0x000fe20000000000 */
[----:B------:R-:W-:Y:S01]  /*0930*/  LEA.HI.X R21, R4, UR5, R7, 0x2, P0 ;  /* 0x0000000504157c11 */ /* 0x000fe200080f1407 */
[----:B------:R-:W-:Y:S01]  /*0940*/  VIADD R6, R2, 0x80 ;  /* 0x0000008002067836 */ /* 0x000fe20000000000 */
[----:B------:R-:W-:-:S02]  /*0950*/  ISETP.GE.AND P5, PT, R15, R8, PT ;  /* 0x000000080f00720c */ /* 0x000fc40003fa6270 */
[-C--:B------:R-:W-:Y:S02]  /*0960*/  ISETP.GE.AND P0, PT, R13, R8.reuse, PT ;  /* 0x000000080d00720c */ /* 0x080fe40003f06270 */
[----:B------:R-:W-:Y:S01]  /*0970*/  ISETP.GE.AND P1, PT, R11, R8, PT ;  /* 0x000000080b00720c */ /* 0x000fe20003f26270 */
[----:B------:R-:W-:-:S12]  /*0980*/  @P2 BRA `(.L_x_1374) ;  /* 0x00000000001c2947 */ /* 0x000fd80003800000 */
[----:B------:R-:W-:Y:S02]  /*0990*/  ULDC UR4, c[0x0][0x2d0] ;  /* 0x0000b40000047ab9 */ /* 0x000fe40000000800 */
[----:B------:R-:W-:-:S13]  /*09a0*/  ISETP.GE.AND P2, PT, R2, UR4, PT ;  /* 0x0000000402007c0c */ /* 0x000fda000bf46270 */
[----:B------:R1:W-:Y:S01]  /*09b0*/  @!P2 STG.E.128 desc[UR8][R20.64], RZ ;  /* 0x000000ff1400a986 */ /* 0x0003e2000c101d08 */
[----:B------:R-:W-:-:S13]  /*09c0*/  ISETP.GE.AND P2, PT, R10, UR4, PT ;  /* 0x000000040a007c0c */ /* 0x000fda000bf46270 */
[----:B------:R1:W-:Y:S01]  /*09d0*/  @!P2 STG.E.128 desc[UR8][R20.64+0x100], RZ ;  /* 0x000100ff1400a986 */ /* 0x0003e2000c101d08 */
[----:B------:R-:W-:-:S13]  /*09e0*/  ISETP.GE.AND P2, PT, R6, UR4, PT ;  /* 0x0000000406007c0c */ /* 0x000fda000bf46270 */
[----:B------:R1:W-:Y:S02]  /*09f0*/  @!P2 STG.E.128 desc[UR8][R20.64+0x200], RZ ;  /* 0x000200ff1400a986 */ /* 0x0003e4000c101d08 */
.L_x_1374:
[----:B------:R-:W-:Y:S05]  /*0a00*/  BSYNC B0 ;  /* 0x0000000000007941 */ /* 0x000fea0003800000 */
.L_x_1373:
[----:B------:R-:W-:Y:S01]  /*0a10*/  BSSY B0, `(.L_x_1375) ;  /* 0x000000b000007945 */ /* 0x000fe20003800000 */
[----:B------:R-:W-:Y:S02]  /*0a20*/  ISETP.GE.AND P2, PT, R9, R8, PT ;  /* 0x000000080900720c */ /* 0x000fe40003f46270 */
[----:B------:R-:W-:Y:S01]  /*0a30*/  IADD3 R7, R5, 0x38, RZ ;  /* 0x0000003805077810 */ /* 0x000fe20007ffe0ff */
[----:B------:R-:W-:Y:S05]  /*0a40*/  @P4 BRA `(.L_x_1376) ;  /* 0x00000000001c4947 */ /* 0x000fea0003800000 */
[----:B------:R-:W-:Y:S02]  /*0a50*/  ULDC UR4, c[0x0][0x2d0] ;  /* 0x0000b40000047ab9 */ /* 0x000fe40000000800 */
[----:B------:R-:W-:-:S13]  /*0a60*/  ISETP.GE.AND P4, PT, R2, UR4, PT ;  /* 0x0000000402007c0c */ /* 0x000fda000bf86270 */
[----:B------:R2:W-:Y:S01]  /*0a70*/  @!P4 STG.E.128 desc[UR8][R20.64+0x1800], RZ ;  /* 0x001800ff1400c986 */ /* 0x0005e2000c101d08 */
[----:B------:R-:W-:-:S13]  /*0a80*/  ISETP.GE.AND P4, PT, R10, UR4, PT ;  /* 0x000000040a007c0c */ /* 0x000fda000bf86270 */
[----:B------:R2:W-:Y:S01]  /*0a90*/  @!P4 STG.E.128 desc[UR8][R20.64+0x1900], RZ ;  /* 0x001900ff1400c986 */ /* 0x0005e2000c101d08 */
[----:B------:R-:W-:-:S13]  /*0aa0*/  ISETP.GE.AND P4, PT, R6, UR4, PT ;  /* 0x0000000406007c0c */ /* 0x000fda000bf86270 */
[----:B------:R2:W-:Y:S02]  /*0ab0*/  @!P4 STG.E.128 desc[UR8][R20.64+0x1a00], RZ ;  /* 0x001a00ff1400c986 */ /* 0x0005e4000c101d08 */
.L_x_1376:
[----:B------:R-:W-:Y:S05]  /*0ac0*/  BSYNC B0 ;  /* 0x0000000000007941 */ /* 0x000fea0003800000 */
.L_x_1375:
[----:B------:R-:W-:Y:S01]  /*0ad0*/  BSSY B0, `(.L_x_1377) ;  /* 0x000000a000007945 */ /* 0x000fe20003800000 */
[----:B------:R-:W-:-:S03]  /*0ae0*/  ISETP.GE.AND P4, PT, R7, R8, PT ;  /* 0x000000080700720c */ /* 0x000fc60003f86270 */
[----:B------:R-:W-:Y:S10]  /*0af0*/  @P3 BRA `(.L_x_1378) ;  /* 0x00000000001c3947 */ /* 0x000ff40003800000 */
[----:B------:R-:W-:Y:S02]  /*0b00*/  ULDC UR4, c[0x0][0x2d0] ;  /* 0x0000b40000047ab9 */ /* 0x000fe40000000800 */
[----:B------:R-:W-:-:S13]  /*0b10*/  ISETP.GE.AND P3, PT, R2, UR4, PT ;  /* 0x0000000402007c0c */ /* 0x000fda000bf66270 */
[----:B------:R3:W-:Y:S01]  /*0b20*/  @!P3 STG.E.128 desc[UR8][R20.64+0x3000], RZ ;  /* 0x003000ff1400b986 */ /* 0x0007e2000c101d08 */
[----:B------:R-:W-:-:S13]  /*0b30*/  ISETP.GE.AND P3, PT, R10, UR4, PT ;  /* 0x000000040a007c0c */ /* 0x000fda000bf66270 */
[----:B------:R3:W-:Y:S01]  /*0b40*/  @!P3 STG.E.128 desc[UR8][R20.64+0x3100], RZ ;  /* 0x003100ff1400b986 */ /* 0x0007e2000c101d08 */
[----:B------:R-:W-:-:S13]  /*0b50*/  ISETP.GE.AND P3, PT, R6, UR4, PT ;  /* 0x0000000406007c0c */ /* 0x000fda000bf66270 */
[----:B------:R3:W-:Y:S02]  /*0b60*/  @!P3 STG.E.128 desc[UR8][R20.64+0x3200], RZ ;  /* 0x003200ff1400b986 */ /* 0x0007e4000c101d08 */
.L_x_1378:
[----:B------:R-:W-:Y:S05]  /*0b70*/  BSYNC B0 ;  /* 0x0000000000007941 */ /* 0x000fea0003800000 */
.L_x_1377:
[----:B------:R-:W-:Y:S01]  /*0b80*/  BSSY B0, `(.L_x_1379) ;  /* 0x000000a000007945 */ /* 0x000fe20003800000 */
[----:B------:R-:W-:-:S03]  /*0b90*/  IADD3 R4, P3, R0, R5, RZ ;  /* 0x0000000500047210 */ /* 0x000fc60007f7e0ff */
        /* <DEDUP_REMOVED lines=8> */
.L_x_1380:
[----:B------:R-:W-:Y:S05]  /*0c20*/  BSYNC B0 ;  /* 0x0000000000007941 */ /* 0x000fea0003800000 */
.L_x_1379:
[----:B------:R-:W-:Y:S01]  /*0c30*/  BSSY B0, `(.L_x_1381) ;  /* 0x000000b000007945 */ /* 0x000fe20003800000 */
[----:B------:R-:W-:Y:S02]  /*0c40*/  ISETP.GE.OR P5, PT, R5, R8, P6 ;  /* 0x000000080500720c */ /* 0x000fe400037a6670 */
[----:B------:R-:W-:Y:S01]  /*0c50*/  SHF.R.S32.HI R0, RZ, 0x1f, R0 ;  /* 0x0000001fff007819 */ /* 0x000fe20000011400 */
        /* <DEDUP_REMOVED lines=8> */
.L_x_1382:
[----:B------:R-:W-:Y:S05]  /*0ce0*/  BSYNC B0 ;  /* 0x0000000000007941 */ /* 0x000fea0003800000 */
.L_x_1381:
[----:B------:R-:W-:Y:S04]  /*0cf0*/  BSSY B0, `(.L_x_1383) ;  /* 0x0000009000007945 */ /* 0x000fe80003800000 */
[----:B------:R-:W-:Y:S05]  /*0d00*/  @P1 BRA `(.L_x_1384) ;  /* 0x00000000001c1947 */ /* 0x000fea0003800000 */
[----:B------:R-:W-:Y:S02]  /*0d10*/  ULDC UR4, c[0x0][0x2d0] ;  /* 0x0000b40000047ab9 */ /* 0x000fe40000000800 */
[----:B------:R-:W-:Y:S02]  /*0d20*/  ISETP.GE.AND P0, PT, R2, UR4, PT ;  /* 0x0000000402007c0c */ /* 0x000fe4000bf06270 */
[----:B------:R-:W-:-:S11]  /*0d30*/  ISETP.GE.AND P1, PT, R10, UR4, PT ;  /* 0x000000040a007c0c */ /* 0x000fd6000bf26270 */
[----:B------:R1:W-:Y:S01]  /*0d40*/  @!P0 STG.E.128 desc[UR8][R20.64+0x7800], RZ ;  /* 0x007800ff14008986 */ /* 0x0003e2000c101d08 */
[----:B------:R-:W-:-:S03]  /*0d50*/  ISETP.GE.AND P0, PT, R6, UR4, PT ;  /* 0x0000000406007c0c */ /* 0x000fc6000bf06270 */
[----:B------:R1:W-:Y:S10]  /*0d60*/  @!P1 STG.E.128 desc[UR8][R20.64+0x7900], RZ ;  /* 0x007900ff14009986 */ /* 0x0003f4000c101d08 */
[----:B------:R1:W-:Y:S02]  /*0d70*/  @!P0 STG.E.128 desc[UR8][R20.64+0x7a00], RZ ;  /* 0x007a00ff14008986 */ /* 0x0003e4000c101d08 */
.L_x_1384:
[----:B------:R-:W-:Y:S05]  /*0d80*/  BSYNC B0 ;  /* 0x0000000000007941 */ /* 0x000fea0003800000 */
.L_x_1383:
[----:B------:R-:W-:Y:S04]  /*0d90*/  BSSY B0, `(.L_x_1385) ;  /* 0x0000009000007945 */ /* 0x000fe80003800000 */
[----:B------:R-:W-:Y:S05]  /*0da0*/  @P2 BRA `(.L_x_1386) ;  /* 0x00000000001c2947 */ /* 0x000fea0003800000 */
[----:B------:R-:W-:Y:S02]  /*0db0*/  ULDC UR4, c[0x0][0x2d0] ;  /* 0x0000b40000047ab9 */ /* 0x000fe40000000800 */
[----:B------:R-:W-:Y:S02]  /*0dc0*/  ISETP.GE.AND P2, PT, R2, UR4, PT ;  /* 0x0000000402007c0c */ /* 0x000fe4000bf46270 */
[----:B------:R-:W-:Y:S02]  /*0dd0*/  ISETP.GE.AND P1, PT, R10, UR4, PT ;  /* 0x000000040a007c0c */ /* 0x000fe4000bf26270 */
[----:B------:R-:W-:-:S09]  /*0de0*/  ISETP.GE.AND P0, PT, R6, UR4, PT ;  /* 0x0000000406007c0c */ /* 0x000fd2000bf06270 */
[----:B------:R1:W-:Y:S04]  /*0df0*/  @!P2 STG.E.128 desc[UR8][R20.64+0x9000], RZ ;  /* 0x009000ff1400a986 */ /* 0x0003e8000c101d08 */
[----:B------:R1:W-:Y:S04]  /*0e00*/  @!P1 STG.E.128 desc[UR8][R20.64+0x9100], RZ ;  /* 0x009100ff14009986 */ /* 0x0003e8000c101d08 */
[----:B------:R1:W-:Y:S02]  /*0e10*/  @!P0 STG.E.128 desc[UR8][R20.64+0x9200], RZ ;  /* 0x009200ff14008986 */ /* 0x0003e4000c101d08 */
.L_x_1386:
[----:B------:R-:W-:Y:S05]  /*0e20*/  BSYNC B0 ;  /* 0x0000000000007941 */ /* 0x000fea0003800000 */
.L_x_1385:
        /* <DEDUP_REMOVED lines=9> */
.L_x_1388:
[----:B------:R-:W-:Y:S05]  /*0ec0*/  BSYNC B0 ;  /* 0x0000000000007941 */ /* 0x000fea0003800000 */
.L_x_1387:
[----:B------:R-:W-:Y:S01]  /*0ed0*/  ULDC.64 UR4, c[0x0][0x2b8] ;  /* 0x0000ae0000047ab9 */ /* 0x000fe20000000a00 */
[----:B------:R-:W-:Y:S02]  /*0ee0*/  LEA.HI.X.SX32 R5, R5, R0, 0x1, P3 ;  /* 0x0000000005057211 */ /* 0x000fe400018f0eff */
[C---:B------:R-:W-:Y:S02]  /*0ef0*/  LEA R2, P0, R4.reuse, UR4, 0x2 ;  /* 0x0000000404027c11 */ /* 0x040fe4000f8010ff */
[-C--:B------:R-:W-:Y:S02]  /*0f00*/  ISETP.GE.OR P4, PT, R19, R8.reuse, P6 ;  /* 0x000000081300720c */ /* 0x080fe40003786670 */
[----:B------:R-:W-:Y:S01]  /*0f10*/  LEA.HI.X R3, R4, UR5, R5, 0x2, P0 ;  /* 0x0000000504037c11 */ /* 0x000fe200080f1405 */
[----:B------:R-:W-:Y:S01]  /*0f20*/  @!P5 IMAD.MOV.U32 R5, RZ, RZ, -0x800000 ;  /* 0xff800000ff05d424 */ /* 0x000fe200078e00ff */
[-C--:B------:R-:W-:Y:S02]  /*0f30*/  ISETP.GE.OR P3, PT, R17, R8.reuse, P6 ;  /* 0x000000081100720c */ /* 0x080fe40003766670 */
[----:B------:R-:W-:-:S02]  /*0f40*/  ISETP.GE.OR P2, PT, R15, R8, P6 ;  /* 0x000000080f00720c */ /* 0x000fc40003746670 */
[----:B------:R1:W-:Y:S01]  /*0f50*/  @!P5 STG.E desc[UR8][R2.64], R5 ;  /* 0x000000050200d986 */ /* 0x0003e2000c101908 */
[-C--:B------:R-:W-:Y:S02]  /*0f60*/  ISETP.GE.OR P1, PT, R13, R8.reuse, P6 ;  /* 0x000000080d00720c */ /* 0x080fe40003726670 */
[-C--:B------:R-:W-:Y:S02]  /*0f70*/  ISETP.GE.OR P0, PT, R11, R8.reuse, P6 ;  /* 0x000000080b00720c */ /* 0x080fe40003706670 */
[-C--:B------:R-:W-:Y:S01]  /*0f80*/  ISETP.GE.OR P5, PT, R9, R8.reuse, P6 ;  /* 0x000000080900720c */ /* 0x080fe200037a6670 */
[----:B------:R-:W-:Y:S01]  /*0f90*/  @!P4 IMAD.MOV.U32 R17, RZ, RZ, -0x800000 ;  /* 0xff800000ff11c424 */ /* 0x000fe200078e00ff */
[----:B------:R-:W-:Y:S02]  /*0fa0*/  ISETP.GE.OR P6, PT, R7, R8, P6 ;  /* 0x000000080700720c */ /* 0x000fe400037c6670 */
[----:B------:R-:W-:Y:S02]  /*0fb0*/  @!P3 IMAD.MOV.U32 R15, RZ, RZ, -0x800000 ;  /* 0xff800000ff0fb424 */ /* 0x000fe400078e00ff */
[----:B------:R-:W-:Y:S01]  /*0fc0*/  @!P2 IMAD.MOV.U32 R13, RZ, RZ, -0x800000 ;  /* 0xff800000ff0da424 */ /* 0x000fe200078e00ff */
[----:B------:R1:W-:Y:S02]  /*0fd0*/  @!P4 STG.E desc[UR8][R2.64+0x20], R17 ;  /* 0x000020110200c986 */ /* 0x0003e4000c101908 */
[----:B------:R-:W-:-:S02]  /*0fe0*/  @!P1 IMAD.MOV.U32 R11, RZ, RZ, -0x800000 ;  /* 0xff800000ff0b9424 */ /* 0x000fc400078e00ff */
[----:B------:R-:W-:Y:S01]  /*0ff0*/  @!P0 IMAD.MOV.U32 R9, RZ, RZ, -0x800000 ;  /* 0xff800000ff098424 */ /* 0x000fe200078e00ff */
[----:B------:R1:W-:Y:S01]  /*1000*/  @!P3 STG.E desc[UR8][R2.64+0x40], R15 ;  /* 0x0000400f0200b986 */ /* 0x0003e2000c101908 */
[----:B------:R-:W-:-:S03]  /*1010*/  @!P5 IMAD.MOV.U32 R7, RZ, RZ, -0x800000 ;  /* 0xff800000ff07d424 */ /* 0x000fc600078e00ff */
[----:B------:R1:W-:Y:S04]  /*1020*/  @!P2 STG.E desc[UR8][R2.64+0x60], R13 ;  /* 0x0000600d0200a986 */ /* 0x0003e8000c101908 */
[----:B------:R1:W-:Y:S04]  /*1030*/  @!P1 STG.E desc[UR8][R2.64+0x80], R11 ;  /* 0x0000800b02009986 */ /* 0x0003e8000c101908 */
[----:B------:R1:W-:Y:S04]  /*1040*/  @!P0 STG.E desc[UR8][R2.64+0xa0], R9 ;  /* 0x0000a00902008986 */ /* 0x0003e8000c101908 */
[----:B------:R1:W-:Y:S01]  /*1050*/  @!P5 STG.E desc[UR8][R2.64+0xc0], R7 ;  /* 0x0000c0070200d986 */ /* 0x0003e2000c101908 */
[----:B------:R-:W-:Y:S05]  /*1060*/  @P6 EXIT ;  /* 0x000000000000694d */ /* 0x000fea0003800000 */
[----:B-1----:R-:W-:-:S05]  /*1070*/  MOV R5, 0xff800000 ;  /* 0xff80000000057802 */ /* 0x002fca0000000f00 */
[----:B------:R-:W-:Y:S01]  /*1080*/  STG.E desc[UR8][R2.64+0xe0], R5 ;  /* 0x0000e00502007986 */ /* 0x000fe2000c101908 */
[----:B------:R-:W-:Y:S05]  /*1090*/  EXIT ;  /* 0x000000000000794d */ /* 0x000fea0003800000 */
.L_x_1372:
        /* <DEDUP_REMOVED lines=24> */
.L_x_1389:
[----:B------:R-:W-:Y:S05]  /*1220*/  @!P0 BRA `(.L_x_1390) ;  /* 0x00000004003c8947 */ /* 0x000fea0003800000 */
[----:B------:R-:W2:Y:S01]  /*1230*/  LDC R13, c[0x0][0x380] ;  /* 0x0000e000ff0d7b82 */ /* 0x000ea20000000800 */
[----:B------:R-:W-:Y:S01]  /*1240*/  LEA R14, R133, 0xffffffc0, 0x6 ;  /* 0xffffffc0850e7811 */ /* 0x000fe200078e30ff */
[----:B------:R-:W-:-:S03]  /*1250*/  ULDC.64 UR4, c[0x0][0x230] ;  /* 0x00008c0000047ab9 */ /* 0x000fc60000000a00 */
[----:B-1----:R-:W-:Y:S02]  /*1260*/  IABS R2, R14 ;  /* 0x0000000e00027213 */ /* 0x002fe40000000000 */
[----:B------:R-:W-:Y:S01]  /*1270*/  MOV R16, RZ ;  /* 0x000000ff00107202 */ /* 0x000fe20000000f00 */
[----:B------:R-:W1:Y:S01]  /*1280*/  LDC.64 R80, c[0x0][0x248] ;  /* 0x00009200ff507b82 */ /* 0x000e620000000a00 */
[----:B--2---:R-:W-:-:S04]  /*1290*/  IABS R4, R13 ;  /* 0x0000000d00047213 */ /* 0x004fc80000000000 */
[----:B------:R-:W2:Y:S08]  /*12a0*/  I2F.RP R5, R4 ;  /* 0x0000000400057306 */ /* 0x000eb00000209400 */
[----:B--2---:R-:W2:Y:S02]  /*12b0*/  MUFU.RCP R6, R5 ;  /* 0x0000000500067308 */ /* 0x004ea40000001000 */
[----:B--2---:R-:W-:-:S06]  /*12c0*/  IADD3 R6, R6, 0xffffffe, RZ ;  /* 0x0ffffffe06067810 */ /* 0x004fcc0007ffe0ff */
[----:B------:R-:W2:Y:S02]  /*12d0*/  F2I.FTZ.U32.TRUNC.NTZ R7, R6 ;  /* 0x0000000600077305 */ /* 0x000ea4000021f000 */
[----:B--2---:R-:W-:Y:S01]  /*12e0*/  IMAD.MOV R3, RZ, RZ, -R7 ;  /* 0x000000ffff037224 */ /* 0x004fe200078e0a07 */
[----:B------:R-:W-:-:S03]  /*12f0*/  MOV R6, RZ ;  /* 0x000000ff00067202 */ /* 0x000fc60000000f00 */
[----:B------:R-:W-:-:S04]  /*1300*/  IMAD R3, R3, R4, RZ ;  /* 0x0000000403037224 */ /* 0x000fc800078e02ff */
[----:B------:R-:W-:Y:S02]  /*1310*/  IMAD.HI.U32 R3, R7, R3, R6 ;  /* 0x0000000307037227 */ /* 0x000fe400078e0006 */
[----:B------:R-:W2:Y:S04]  /*1320*/  LDC R7, c[0x0][0x278] ;  /* 0x00009e00ff077b82 */ /* 0x000ea80000000800 */
[----:B------:R-:W-:-:S04]  /*1330*/  IMAD.HI.U32 R11, R3, R2, RZ ;  /* 0x00000002030b7227 */ /* 0x000fc800078e00ff */
[----:B------:R-:W-:-:S04]  /*1340*/  IMAD.MOV R3, RZ, RZ, -R11 ;  /* 0x000000ffff037224 */ /* 0x000fc800078e0a0b */
        /* <DEDUP_REMOVED lines=8> */
[----:B------:R-:W-:-:S05]  /*13d0*/  @P3 IADD3 R11, R11, 0x1, RZ ;  /* 0x000000010b0b3810 */ /* 0x000fca0007ffe0ff */
[----:B------:R-:W-:Y:S01]  /*13e0*/  @!P1 IMAD.MOV R11, RZ, RZ, -R11 ;  /* 0x000000ffff0b9224 */ /* 0x000fe200078e0a0b */
[----:B------:R-:W-:-:S05]  /*13f0*/  @!P2 LOP3.LUT R11, RZ, R13, RZ, 0x33, !PT ;  /* 0x0000000dff0ba212 */ /* 0x000fca00078e33ff */
[----:B------:R-:W-:-:S05]  /*1400*/  IMAD.WIDE R18, R11, 0x4, R208 ;  /* 0x000000040b127825 */ /* 0x000fca00078e02d0 */
[----:B------:R3:W4:Y:S01]  /*1410*/  LDG.E R4, desc[UR8][R18.64] ;  /* 0x0000000812047981 */ /* 0x000722000c1e1900 */
[----:B--2---:R-:W-:Y:S01]  /*1420*/  IABS R2, R7 ;  /* 0x0000000700027213 */ /* 0x004fe20000000000 */
[----:B------:R-:W-:-:S03]  /*1430*/  IMAD.MOV R11, RZ, RZ, -R11 ;  /* 0x000000ffff0b7224 */ /* 0x000fc600078e0a0b */
[----:B------:R-:W2:Y:S01]  /*1440*/  I2F.RP R6, R2 ;  /* 0x0000000200067306 */ /* 0x000ea20000209400 */
[----:B------:R-:W-:-:S05]  /*1450*/  IMAD R14, R13, R11, R14 ;  /* 0x0000000b0d0e7224 */ /* 0x000fca00078e020e */
[----:B------:R-:W-:Y:S02]  /*1460*/  SHF.R.S32.HI R15, RZ, 0x1f, R14 ;  /* 0x0000001fff0f7819 */ /* 0x000fe4000001140e */
[----:B--2---:R-:W2:Y:S02]  /*1470*/  MUFU.RCP R17, R6 ;  /* 0x0000000600117308 */ /* 0x004ea40000001000 */
[----:B--2---:R-:W-:-:S06]  /*1480*/  IADD3 R17, R17, 0xffffffe, RZ ;  /* 0x0ffffffe11117810 */ /* 0x004fcc0007ffe0ff */
[----:B------:R-:W2:Y:S02]  /*1490*/  F2I.FTZ.U32.TRUNC.NTZ R17, R17 ;  /* 0x0000001100117305 */ /* 0x000ea4000021f000 */
[----:B--2---:R-:W-:-:S04]  /*14a0*/  IMAD.MOV R3, RZ, RZ, -R17 ;  /* 0x000000ffff037224 */ /* 0x004fc800078e0a11 */
[----:B------:R-:W-:Y:S01]  /*14b0*/  IMAD R5, R3, R2, RZ ;  /* 0x0000000203057224 */ /* 0x000fe200078e02ff */
[----:B------:R-:W-:-:S03]  /*14c0*/  IABS R3, R28 ;  /* 0x0000001c00037213 */ /* 0x000fc60000000000 */
[----:B------:R-:W-:-:S04]  /*14d0*/  IMAD.HI.U32 R16, R17, R5, R16 ;  /* 0x0000000511107227 */ /* 0x000fc800078e0010 */
[----:B------:R-:W-:-:S04]  /*14e0*/  IMAD.MOV.U32 R5, RZ, RZ, R3 ;  /* 0x000000ffff057224 */ /* 0x000fc800078e0003 */
[----:B---3--:R-:W-:-:S05]  /*14f0*/  IMAD.HI.U32 R18, R16, R5, RZ ;  /* 0x0000000510127227 */ /* 0x008fca00078e00ff */
        /* <DEDUP_REMOVED lines=8> */
[----:B------:R-:W-:Y:S02]  /*1580*/  ISETP.GE.AND P1, PT, R2, RZ, PT ;  /* 0x000000ff0200720c */ /* 0x000fe40003f26270 */
[----:B------:R-:W2:Y:S05]  /*1590*/  LDC.64 R2, c[0x0][0x238] ;  /* 0x00008e00ff027b82 */ /* 0x000eaa0000000a00 */
[----:B------:R-:W-:-:S06]  /*15a0*/  @P3 IADD3 R18, R18, 0x1, RZ ;  /* 0x0000000112123810 */ /* 0x000fcc0007ffe0ff */
[----:B------:R-:W-:Y:S01]  /*15b0*/  @!P1 IMAD.MOV R18, RZ, RZ, -R18 ;  /* 0x000000ffff129224 */ /* 0x000fe200078e0a12 */
[----:B------:R-:W-:-:S04]  /*15c0*/  @!P2 LOP3.LUT R18, RZ, R7, RZ, 0x33, !PT ;  /* 0x00000007ff12a212 */ /* 0x000fc800078e33ff */
[----:B------:R-:W-:Y:S02]  /*15d0*/  SHF.R.S32.HI R7, RZ, 0x1f, R18 ;  /* 0x0000001fff077819 */ /* 0x000fe40000011412 */
[----:B----4-:R-:W-:Y:S01]  /*15e0*/  SHF.R.S32.HI R5, RZ, 0x1f, R4 ;  /* 0x0000001fff057819 */ /* 0x010fe20000011404 */
[----:B-----5:R-:W-:-:S04]  /*15f0*/  IMAD.WIDE.U32 R10, R4, UR4, RZ ;  /* 0x00000004040a7c25 */ /* 0x020fc8000f8e00ff */
[C---:B------:R-:W-:Y:S02]  /*1600*/  IMAD R9, R5.reuse, UR4, RZ ;  /* 0x0000000405097c24 */ /* 0x040fe4000f8e02ff */
[----:B--2---:R-:W-:Y:S02]  /*1610*/  IMAD R5, R5, R2, RZ ;  /* 0x0000000205057224 */ /* 0x004fe400078e02ff */
[C---:B------:R-:W-:Y:S01]  /*1620*/  IMAD R6, R4.reuse, UR5, R9 ;  /* 0x0000000504067c24 */ /* 0x040fe2000f8e0209 */
[----:B------:R-:W-:Y:S01]  /*1630*/  ULDC.64 UR4, c[0x0][0x260] ;  /* 0x0000980000047ab9 */ /* 0x000fe20000000a00 */
[----:B------:R-:W-:Y:S02]  /*1640*/  IMAD R3, R4, R3, R5 ;  /* 0x0000000304037224 */ /* 0x000fe400078e0205 */
[----:B------:R-:W-:Y:S01]  /*1650*/  IMAD R9, R7, UR4, RZ ;  /* 0x0000000407097c24 */ /* 0x000fe2000f8e02ff */
[----:B------:R-:W-:Y:S01]  /*1660*/  IADD3 R11, R11, R6, RZ ;  /* 0x000000060b0b7210 */ /* 0x000fe20007ffe0ff */
[----:B-1----:R-:W-:-:S02]  /*1670*/  IMAD R6, R15, R80, RZ ;  /* 0x000000500f067224 */ /* 0x002fc400078e02ff */
[----:B------:R-:W-:-:S04]  /*1680*/  IMAD.WIDE.U32 R4, R4, R2, RZ ;  /* 0x0000000204047225 */ /* 0x000fc800078e00ff */
[C---:B------:R-:W-:Y:S02]  /*1690*/  IMAD R6, R14.reuse, R81, R6 ;  /* 0x000000510e067224 */ /* 0x040fe400078e0206 */
[----:B------:R-:W-:-:S04]  /*16a0*/  IMAD.WIDE.U32 R10, R14, R80, R10 ;  /* 0x000000500e0a7225 */ /* 0x000fc800078e000a */
[C---:B------:R-:W-:Y:S01]  /*16b0*/  IMAD R23, R18.reuse, UR5, R9 ;  /* 0x0000000512177c24 */ /* 0x040fe2000f8e0209 */
[----:B------:R-:W-:Y:S01]  /*16c0*/  IADD3 R11, R11, R6, RZ ;  /* 0x000000060b0b7210 */ /* 0x000fe20007ffe0ff */
[----:B------:R-:W-:Y:S01]  /*16d0*/  IMAD.MOV.U32 R6, RZ, RZ, R4 ;  /* 0x000000ffff067224 */ /* 0x000fe200078e0004 */
[----:B------:R-:W-:Y:S01]  /*16e0*/  IADD3 R9, R5, R3, RZ ;  /* 0x0000000305097210 */ /* 0x000fe20007ffe0ff */
[----:B------:R-:W-:-:S05]  /*16f0*/  IMAD.WIDE.U32 R38, R18, UR4, R10 ;  /* 0x0000000412267c25 */ /* 0x000fca000f8e000a */
[----:B------:R-:W-:Y:S01]  /*1700*/  IADD3 R23, R39, R23, RZ ;  /* 0x0000001727177210 */ /* 0x000fe20007ffe0ff */
[----:B------:R-:W-:Y:S06]  /*1710*/  BRA `(.L_x_1391) ;  /* 0x0000000400347947 */ /* 0x000fec0003800000 */
.L_x_1390:
[----:B------:R-:W1:Y:S01]  /*1720*/  LDC R9, c[0x0][0x278] ;  /* 0x00009e00ff097b82 */ /* 0x000e620000000800 */
[----:B------:R-:W-:Y:S02]  /*1730*/  ISETP.NE.AND P4, PT, R12, -0x1, PT ;  /* 0xffffffff0c00780c */ /* 0x000fe40003f85270 */
[----:B------:R-:W-:-:S04]  /*1740*/  LEA R14, R133, 0xffffffc0, 0x6 ;  /* 0xffffffc0850e7811 */ /* 0x000fc800078e30ff */
[----:B------:R-:W-:-:S07]  /*1750*/  SHF.R.S32.HI R15, RZ, 0x1f, R14 ;  /* 0x0000001fff0f7819 */ /* 0x000fce000001140e */
[----:B------:R-:W2:Y:S01]  /*1760*/  @P4 LDC.64 R80, c[0x0][0x248] ;  /* 0x00009200ff504b82 */ /* 0x000ea20000000a00 */
[----:B------:R-:W-:Y:S01]  /*1770*/  @P4 IMAD.IADD R16, R11, 0x1, R12 ;  /* 0x000000010b104824 */ /* 0x000fe200078e020c */
        /* <DEDUP_REMOVED lines=12> */
[----:B------:R-:W-:-:S03]  /*1840*/  ISETP.GE.AND P2, PT, R6, RZ, PT ;  /* 0x000000ff0600720c */ /* 0x000fc60003f46270 */
[----:B------:R-:W-:-:S04]  /*1850*/  IMAD.HI.U32 R18, R7, R4, RZ ;  /* 0x0000000407127227 */ /* 0x000fc800078e00ff */
[----:B------:R-:W-:Y:S02]  /*1860*/  IMAD.MOV R2, RZ, RZ, -R18 ;  /* 0x000000ffff027224 */ /* 0x000fe400078e0a12 */
[C---:B--2---:R-:W-:Y:S02]  /*1870*/  @P4 IMAD R7, R16.reuse, R81, RZ ;  /* 0x0000005110074224 */ /* 0x044fe400078e02ff */
[C---:B------:R-:W-:Y:S02]  /*1880*/  IMAD R2, R3.reuse, R2, R4 ;  /* 0x0000000203027224 */ /* 0x040fe400078e0204 */
[----:B------:R-:W1:Y:S01]  /*1890*/  @P4 LDC.64 R4, c[0x0][0x250] ;  /* 0x00009400ff044b82 */ /* 0x000e620000000a00 */
[----:B------:R-:W-:Y:S02]  /*18a0*/  @P4 IMAD.WIDE.U32 R16, R16, R80, RZ ;  /* 0x0000005010104225 */ /* 0x000fe400078e00ff */
[----:B------:R-:W-:-:S03]  /*18b0*/  ISETP.GT.U32.AND P1, PT, R3, R2, PT ;  /* 0x000000020300720c */ /* 0x000fc60003f24070 */
[----:B------:R-:W-:Y:S02]  /*18c0*/  @P4 IADD3 R7, R17, R7, RZ ;  /* 0x0000000711074210 */ /* 0x000fe40007ffe0ff */
[----:B------:R-:W-:-:S08]  /*18d0*/  @P4 MOV R6, R16 ;  /* 0x0000001000064202 */ /* 0x000fd00000000f00 */
[-C--:B------:R-:W-:Y:S02]  /*18e0*/  @!P1 IADD3 R2, R2, -R3.reuse, RZ ;  /* 0x8000000302029210 */ /* 0x080fe40007ffe0ff */
[----:B------:R-:W-:Y:S02]  /*18f0*/  @!P1 IADD3 R18, R18, 0x1, RZ ;  /* 0x0000000112129810 */ /* 0x000fe40007ffe0ff */
[----:B------:R-:W-:Y:S02]  /*1900*/  ISETP.GE.U32.AND P3, PT, R2, R3, PT ;  /* 0x000000030200720c */ /* 0x000fe40003f66070 */
[----:B------:R-:W2:Y:S01]  /*1910*/  LDC.64 R2, c[0x0][0x260] ;  /* 0x00009800ff027b82 */ /* 0x000ea20000000a00 */
[----:B------:R-:W-:-:S10]  /*1920*/  ISETP.NE.AND P1, PT, R9, RZ, PT ;  /* 0x000000ff0900720c */ /* 0x000fd40003f25270 */
[----:B------:R-:W-:-:S04]  /*1930*/  @P3 VIADD R18, R18, 0x1 ;  /* 0x0000000112123836 */ /* 0x000fc80000000000 */
[----:B------:R-:W-:Y:S01]  /*1940*/  @!P2 IMAD.MOV R18, RZ, RZ, -R18 ;  /* 0x000000ffff12a224 */ /* 0x000fe200078e0a12 */
        /* <DEDUP_REMOVED lines=14> */
.L_x_1392:
[----:B------:R-:W-:Y:S01]  /*1a30*/  IMAD R13, R15, R80, RZ ;  /* 0x000000500f0d7224 */ /* 0x000fe200078e02ff */
[----:B------:R-:W-:Y:S01]  /*1a40*/  @!P1 LOP3.LUT R18, RZ, R9, RZ, 0x33, !PT ;  /* 0x00000009ff129212 */ /* 0x000fe200078e33ff */
[----:B------:R-:W-:Y:S01]  /*1a50*/  IMAD.WIDE.U32 R16, R80, R14, R6 ;  /* 0x0000000e50107225 */ /* 0x000fe200078e0006 */
[----:B------:R-:W-:Y:S02]  /*1a60*/  @P4 IADD3 R9, R11, R12, RZ ;  /* 0x0000000c0b094210 */ /* 0x000fe40007ffe0ff */
[----:B------:R-:W-:Y:S01]  /*1a70*/  SHF.R.S32.HI R7, RZ, 0x1f, R18 ;  /* 0x0000001fff077819 */ /* 0x000fe20000011412 */
[----:B------:R-:W-:-:S04]  /*1a80*/  IMAD R13, R81, R14, R13 ;  /* 0x0000000e510d7224 */ /* 0x000fc800078e020d */
[----:B--2---:R-:W-:Y:S01]  /*1a90*/  IMAD R6, R7, R2, RZ ;  /* 0x0000000207067224 */ /* 0x004fe200078e02ff */
[----:B------:R-:W-:Y:S01]  /*1aa0*/  IADD3 R17, R17, R13, RZ ;  /* 0x0000000d11117210 */ /* 0x000fe20007ffe0ff */
[----:B-1----:R-:W-:-:S04]  /*1ab0*/  @P4 IMAD.WIDE.U32 R12, R9, R4, RZ ;  /* 0x00000004090c4225 */ /* 0x002fc800078e00ff */
[----:B------:R-:W-:-:S04]  /*1ac0*/  IMAD.WIDE.U32 R38, R18, R2, R16 ;  /* 0x0000000212267225 */ /* 0x000fc800078e0010 */
[----:B------:R-:W-:Y:S01]  /*1ad0*/  IMAD R3, R18, R3, R6 ;  /* 0x0000000312037224 */ /* 0x000fe200078e0206 */
[----:B------:R-:W-:Y:S01]  /*1ae0*/  @P4 MOV R6, R12 ;  /* 0x0000000c00064202 */ /* 0x000fe20000000f00 */
[----:B------:R-:W-:-:S03]  /*1af0*/  @P4 IMAD R9, R9, R5, R13 ;  /* 0x0000000509094224 */ /* 0x000fc600078e020d */
[----:B------:R-:W-:Y:S01]  /*1b00*/  IADD3 R23, R39, R3, RZ ;  /* 0x0000000327177210 */ /* 0x000fe20007ffe0ff */
[----:B------:R-:W-:Y:S06]  /*1b10*/  @P4 BRA `(.L_x_1391) ;  /* 0x0000000000344947 */ /* 0x000fec0003800000 */
[----:B------:R-:W1:Y:S01]  /*1b20*/  LDC.64 R4, c[0x0][0x250] ;  /* 0x00009400ff047b82 */ /* 0x000e620000000a00 */
[----:B------:R-:W-:-:S07]  /*1b30*/  SHF.R.S32.HI R9, RZ, 0x1f, R11 ;  /* 0x0000001fff097819 */ /* 0x000fce000001140b */
[----:B------:R-:W2:Y:S01]  /*1b40*/  LDC.64 R2, c[0x0][0x238] ;  /* 0x00008e00ff027b82 */ /* 0x000ea20000000a00 */
[-C--:B-1----:R-:W-:Y:S01]  /*1b50*/  IMAD R6, R9, R4.reuse, RZ ;  /* 0x0000000409067224 */ /* 0x082fe200078e02ff */
[----:B-----5:R-:W-:Y:S01]  /*1b60*/  SHF.R.S32.HI R9, RZ, 0x1f, R10 ;  /* 0x0000001fff097819 */ /* 0x020fe2000001140a */
[----:B------:R-:W-:-:S04]  /*1b70*/  IMAD.WIDE.U32 R12, R11, R4, RZ ;  /* 0x000000040b0c7225 */ /* 0x000fc800078e00ff */
[----:B------:R-:W-:Y:S02]  /*1b80*/  IMAD R5, R11, R5, R6 ;  /* 0x000000050b057224 */ /* 0x000fe400078e0206 */
[----:B--2---:R-:W-:-:S03]  /*1b90*/  IMAD R9, R9, R2, RZ ;  /* 0x0000000209097224 */ /* 0x004fc600078e02ff */
[----:B------:R-:W-:Y:S01]  /*1ba0*/  IADD3 R13, R13, R5, RZ ;  /* 0x000000050d0d7210 */ /* 0x000fe20007ffe0ff */
[C---:B------:R-:W-:Y:S02]  /*1bb0*/  IMAD R9, R10.reuse, R3, R9 ;  /* 0x000000030a097224 */ /* 0x040fe400078e0209 */
[----:B------:R-:W-:-:S05]  /*1bc0*/  IMAD.WIDE.U32 R2, R10, R2, R12 ;  /* 0x000000020a027225 */ /* 0x000fca00078e000c */
[----:B------:R-:W-:Y:S02]  /*1bd0*/  IADD3 R9, R3, R9, RZ ;  /* 0x0000000903097210 */ /* 0x000fe40007ffe0ff */
[----:B------:R-:W-:-:S07]  /*1be0*/  MOV R6, R2 ;  /* 0x0000000200067202 */ /* 0x000fce0000000f00 */
.L_x_1391:
[----:B------:R-:W-:Y:S01]  /*1bf0*/  ISETP.NE.AND P1, PT, R0, -0x1, PT ;  /* 0xffffffff0000780c */ /* 0x000fe20003f25270 */
[----:B------:R-:W1:Y:S01]  /*1c00*/  S2UR UR10, SR_CgaCtaId ;  /* 0x00000000000a79c3 */ /* 0x000e620000008800 */
[----:B------:R-:W-:Y:S01]  /*1c10*/  SHF.R.S32.HI R13, RZ, 0x1f, R82 ;  /* 0x0000001fff0d7819 */ /* 0x000fe20000011452 */
[----:B------:R-:W-:Y:S01]  /*1c20*/  ULDC.64 UR6, c[0x0][0x268] ;  /* 0x00009a0000067ab9 */ /* 0x000fe20000000a00 */
[----:B------:R-:W-:Y:S01]  /*1c30*/  IMAD.IADD R199, R199, 0x1, -R8 ;  /* 0x00000001c7c77824 */ /* 0x000fe200078e0a08 */
[----:B------:R-:W-:Y:S01]  /*1c40*/  ULDC.64 UR4, c[0x0][0x258] ;  /* 0x0000960000047ab9 */ /* 0x000fe20000000a00 */
[-C--:B------:R-:W-:Y:S01]  /*1c50*/  LEA.HI R22, R13, R82.reuse, RZ, 0x4 ;  /* 0x000000520d167211 */ /* 0x080fe200078f20ff */
[----:B------:R-:W-:Y:S01]  /*1c60*/  IMAD R7, R7, UR6, RZ ;  /* 0x0000000607077c24 */ /* 0x000fe2000f8e02ff */
[----:B------:R-:W-:Y:S01]  /*1c70*/  LEA.HI R205, R13, R82, RZ, 0x6 ;  /* 0x000000520dcd7211 */ /* 0x000fe200078f30ff */
[----:B------:R-:W2:Y:S01]  /*1c80*/  LDC.64 R134, c[0x0][0x250] ;  /* 0x00009400ff867b82 */ /* 0x000ea20000000a00 */
[----:B------:R-:W-:Y:S01]  /*1c90*/  BSSY B0, `(.L_x_1393) ;  /* 0x0000060000007945 */ /* 0x000fe20003800000 */
[----:B------:R-:W-:Y:S01]  /*1ca0*/  IMAD R12, R18, UR7, R7 ;  /* 0x00000007120c7c24 */ /* 0x000fe2000f8e0207 */
[----:B------:R-:W-:Y:S01]  /*1cb0*/  MOV R7, 0x10 ;  /* 0x0000001000077802 */ /* 0x000fe20000000f00 */
[----:B------:R-:W-:Y:S01]  /*1cc0*/  IMAD.SHL.U32 R205, R205, 0x8, RZ ;  /* 0x00000008cdcd7824 */ /* 0x000fe200078e00ff */
[----:B------:R-:W-:Y:S01]  /*1cd0*/  @!P1 SHF.R.S32.HI R17, RZ, 0x1f, R207 ;  /* 0x0000001fff119819 */ /* 0x000fe200000114cf */
[----:B------:R-:W-:-:S02]  /*1ce0*/  VIADD R83, R133, 0xffffffff ;  /* 0xffffffff85537836 */ /* 0x000fc40000000000 */
[----:B------:R-:W3:Y:S08]  /*1cf0*/  @P1 LDC.64 R2, c[0x0][0x240] ;  /* 0x00009000ff021b82 */ /* 0x000ef00000000a00 */
[----:B------:R-:W4:Y:S01]  /*1d00*/  @!P1 LDC.64 R4, c[0x0][0x228] ;  /* 0x00008a00ff049b82 */ /* 0x000f220000000a00 */
[----:B---3-5:R-:W-:Y:S01]  /*1d10*/  @P1 IMAD.WIDE.U32 R10, R0, R2, RZ ;  /* 0x00000002000a1225 */ /* 0x028fe200078e00ff */
[----:B------:R-:W-:-:S03]  /*1d20*/  LEA.HI R2, R13, R82, RZ, 0x3 ;  /* 0x000000520d027211 */ /* 0x000fc600078f18ff */
[----:B------:R-:W-:Y:S01]  /*1d30*/  @P1 IMAD R3, R0, R3, R11 ;  /* 0x0000000300031224 */ /* 0x000fe200078e020b */
[----:B------:R-:W-:Y:S02]  /*1d40*/  LOP3.LUT R11, R2, 0xfffffff8, RZ, 0xc0, !PT ;  /* 0xfffffff8020b7812 */ /* 0x000fe400078ec0ff */
[----:B------:R-:W-:Y:S01]  /*1d50*/  SHF.R.S32.HI R20, RZ, 0x3, R2 ;  /* 0x00000003ff147819 */ /* 0x000fe20000011402 */
[----:B----4-:R-:W-:Y:S01]  /*1d60*/  @!P1 IMAD R0, R17, R4, RZ ;  /* 0x0000000411009224 */ /* 0x010fe200078e02ff */
[----:B------:R-:W-:Y:S01]  /*1d70*/  LOP3.LUT R17, R22, 0xfffffff0, RZ, 0xc0, !PT ;  /* 0xfffffff016117812 */ /* 0x000fe200078ec0ff */
[----:B------:R-:W-:Y:S01]  /*1d80*/  IMAD.IADD R2, R82, 0x1, -R11 ;  /* 0x0000000152027824 */ /* 0x000fe200078e0a0b */
[----:B------:R-:W-:Y:S01]  /*1d90*/  ISETP.GE.AND P5, PT, R20, R199, PT ;  /* 0x000000c71400720c */ /* 0x000fe20003fa6270 */
[----:B------:R-:W-:Y:S01]  /*1da0*/  @!P1 IMAD R5, R207, R5, R0 ;  /* 0x00000005cf059224 */ /* 0x000fe200078e0200 */
[----:B------:R-:W-:Y:S01]  /*1db0*/  SHF.R.S32.HI R21, RZ, 0x1f, R20 ;  /* 0x0000001fff157819 */ /* 0x000fe20000011414 */
[----:B------:R-:W-:Y:S01]  /*1dc0*/  IMAD.IADD R17, R82, 0x1, -R17 ;  /* 0x0000000152117824 */ /* 0x000fe200078e0a11 */
[----:B------:R-:W-:Y:S01]  /*1dd0*/  IADD3 R16, R20, 0x30, RZ ;  /* 0x0000003014107810 */ /* 0x000fe20007ffe0ff */
[----:B------:R-:W-:-:S02]  /*1de0*/  IMAD.SHL.U32 R206, R2, 0x8, RZ ;  /* 0x0000000802ce7824 */ /* 0x000fc400078e00ff */
[----:B------:R-:W-:Y:S01]  /*1df0*/  @!P1 IMAD.WIDE.U32 R24, R207, R4, RZ ;  /* 0x00000004cf189225 */ /* 0x000fe200078e00ff */
[----:B------:R-:W-:Y:S02]  /*1e00*/  SHF.R.S32.HI R0, RZ, 0x1f, R17 ;  /* 0x0000001fff007819 */ /* 0x000fe40000011411 */
[----:B------:R-:W-:Y:S01]  /*1e10*/  SHF.R.S32.HI R36, RZ, 0x1f, R206 ;  /* 0x0000001fff247819 */ /* 0x000fe200000114ce */
[----:B------:R-:W-:Y:S01]  /*1e20*/  IMAD.SHL.U32 R19, R20, 0x40, RZ ;  /* 0x0000004014137824 */ /* 0x000fe200078e00ff */
[----:B------:R-:W-:Y:S01]  /*1e30*/  LEA.HI R0, R0, R17, RZ, 0x3 ;  /* 0x0000001100007211 */ /* 0x000fe200078f18ff */
[----:B------:R-:W-:Y:S01]  /*1e40*/  @!P1 IMAD.MOV.U32 R10, RZ, RZ, R24 ;  /* 0x000000ffff0a9224 */ /* 0x000fe200078e0018 */
[----:B------:R-:W-:Y:S01]  /*1e50*/  IADD3 R24, P2, R206, R6, RZ ;  /* 0x00000006ce187210 */ /* 0x000fe20007f5e0ff */
[----:B------:R-:W-:Y:S01]  /*1e60*/  VIADD R26, R20, 0x10 ;  /* 0x00000010141a7836 */ /* 0x000fe20000000000 */
[----:B------:R-:W-:Y:S01]  /*1e70*/  LOP3.LUT R4, R0, 0xfffffff8, RZ, 0xc0, !PT ;  /* 0xfffffff800047812 */ /* 0x000fe200078ec0ff */
[----:B------:R-:W-:Y:S01]  /*1e80*/  IMAD.WIDE R32, R33, 0x40, R20 ;  /* 0x0000004021207825 */ /* 0x000fe200078e0214 */
[----:B------:R-:W-:-:S02]  /*1e90*/  LOP3.LUT R19, R19, 0x1c0, RZ, 0xc0, !PT ;  /* 0x000001c013137812 */ /* 0x000fc400078ec0ff */
[----:B------:R-:W-:Y:S01]  /*1ea0*/  @!P1 IADD3 R3, R25, R5, RZ ;  /* 0x0000000519039210 */ /* 0x000fe20007ffe0ff */
[----:B------:R-:W-:Y:S01]  /*1eb0*/  IMAD.IADD R17, R17, 0x1, -R4 ;  /* 0x0000000111117824 */ /* 0x000fe200078e0a04 */
[----:B------:R-:W-:Y:S01]  /*1ec0*/  SHF.R.S32.HI R4, RZ, 0x1f, R28 ;  /* 0x0000001fff047819 */ /* 0x000fe2000001141c */
[----:B------:R-:W-:Y:S01]  /*1ed0*/  IMAD.X R25, R36, 0x1, R9, P2 ;  /* 0x0000000124197824 */ /* 0x000fe200010e0609 */
[----:B------:R-:W-:Y:S01]  /*1ee0*/  LOP3.LUT R11, R19, 0x38, R206, 0xf8, !PT ;  /* 0x00000038130b7812 */ /* 0x000fe200078ef8ce */
[----:B------:R-:W-:Y:S01]  /*1ef0*/  IMAD.MOV.U32 R5, RZ, RZ, 0x20 ;  /* 0x00000020ff057424 */ /* 0x000fe200078e00ff */
[----:B------:R-:W-:Y:S01]  /*1f00*/  SHF.R.U32.HI R8, RZ, 0x3, R19 ;  /* 0x00000003ff087819 */ /* 0x000fe20000011613 */
[----:B------:R-:W-:Y:S01]  /*1f10*/  IMAD.WIDE.U32 R18, R18, UR6, R24 ;  /* 0x0000000612127c25 */ /* 0x000fe2000f8e0018 */
[----:B------:R-:W-:Y:S02]  /*1f20*/  IADD3 R10, P1, R206, R10, RZ ;  /* 0x0000000ace0a7210 */ /* 0x000fe40007f3e0ff */
[----:B------:R-:W-:Y:S01]  /*1f30*/  LOP3.LUT R8, R11, R8, RZ, 0x3c, !PT ;  /* 0x000000080b087212 */ /* 0x000fe200078e3cff */
[----:B------:R-:W-:Y:S01]  /*1f40*/  IMAD R31, R4, UR4, RZ ;  /* 0x00000004041f7c24 */ /* 0x000fe2000f8e02ff */
[----:B------:R-:W-:Y:S01]  /*1f50*/  ISETP.GE.AND P4, PT, R26, R199, PT ;  /* 0x000000c71a00720c */ /* 0x000fe20003f86270 */
[----:B------:R-:W-:Y:S01]  /*1f60*/  VIADD R24, R20, 0x20 ;  /* 0x0000002014187836 */ /* 0x000fe20000000000 */
[----:B------:R-:W-:Y:S01]  /*1f70*/  LOP3.LUT R205, R8, 0xfffffe00, R205, 0xf8, !PT ;  /* 0xfffffe0008cd7812 */ /* 0x000fe200078ef8cd */
[----:B------:R-:W-:-:S02]  /*1f80*/  IMAD.X R11, R36, 0x1, R3, P1 ;  /* 0x00000001240b7824 */ /* 0x000fc400008e0603 */
[----:B------:R-:W-:Y:S01]  /*1f90*/  IMAD R31, R28, UR5, R31 ;  /* 0x000000051c1f7c24 */ /* 0x000fe2000f8e021f */
[----:B------:R-:W-:Y:S01]  /*1fa0*/  ISETP.GE.AND P3, PT, R24, R199, PT ;  /* 0x000000c71800720c */ /* 0x000fe20003f66270 */
[----:B------:R-:W-:Y:S01]  /*1fb0*/  IMAD.WIDE.U32 R28, R28, UR4, R10 ;  /* 0x000000041c1c7c25 */ /* 0x000fe2000f8e000a */
[----:B------:R-:W-:Y:S02]  /*1fc0*/  UMOV UR4, 0x400 ;  /* 0x0000040000047882 */ /* 0x000fe40000000000 */
[----:B-1----:R-:W-:Y:S01]  /*1fd0*/  ULEA UR4, UR10, UR4, 0x18 ;  /* 0x000000040a047291 */ /* 0x002fe2000f8ec03f */
[----:B------:R-:W-:Y:S01]  /*1fe0*/  R2P PR, R17, 0x6 ;  /* 0x0000000611007804 */ /* 0x000fe20000000000 */
[C---:B------:R-:W-:Y:S02]  /*1ff0*/  VIADD R6, R206.reuse, 0x40 ;  /* 0x00000040ce067836 */ /* 0x040fe40000000000 */
[----:B------:R-:W-:Y:S02]  /*2000*/  VIADD R4, R206, 0x80 ;  /* 0x00000080ce047836 */ /* 0x000fe40000000000 */
[----:B------:R-:W-:Y:S01]  /*2010*/  LEA R205, R205, UR4, 0x1 ;  /* 0x00000004cdcd7c11 */ /* 0x000fe2000f8e08ff */
[----:B------:R-:W-:Y:S01]  /*2020*/  IMAD.IADD R31, R29, 0x1, R31 ;  /* 0x000000011d1f7824 */ /* 0x000fe200078e021f */
[----:B------:R-:W-:-:S02]  /*2030*/  SEL R7, R7, 0xfffffff0, !P1 ;  /* 0xfffffff007077807 */ /* 0x000fc40004800000 */
        /* <DEDUP_REMOVED lines=37> */
.L_x_1394:
[----:B------:R-:W-:Y:S05]  /*2290*/  BSYNC B0 ;  /* 0x0000000000007941 */ /* 0x000fea0003800000 */
.L_x_1393:
[----:B------:R-:W-:Y:S01]  /*22a0*/  IADD3 R34, P1, R206, R38, RZ ;  /* 0x00000026ce227210 */ /* 0x000fe20007f3e0ff */
[----:B------:R-:W-:Y:S01]  /*22b0*/  IMAD.SHL.U32 R3, R83, 0x40, RZ ;  /* 0x0000004053037824 */ /* 0x000fe200078e00ff */
        /* <DEDUP_REMOVED lines=43> */
.L_x_1396:
[----:B------:R-:W-:Y:S05]  /*2570*/  BSYNC B0 ;  /* 0x0000000000007941 */ /* 0x000fea0003800000 */
.L_x_1395:
        /* <DEDUP_REMOVED lines=40> */
.L_x_1398:
[----:B------:R-:W-:Y:S05]  /*2800*/  BSYNC B0 ;  /* 0x0000000000007941 */ /* 0x000fea0003800000 */
.L_x_1397:
        /* <DEDUP_REMOVED lines=39> */
.L_x_1400:
[----:B------:R-:W-:Y:S05]  /*2a80*/  BSYNC B0 ;  /* 0x0000000000007941 */ /* 0x000fea0003800000 */
.L_x_1399:
        /* <DEDUP_REMOVED lines=41> */
.L_x_1402:
[----:B------:R-:W-:Y:S05]  /*2d20*/  BSYNC B0 ;  /* 0x0000000000007941 */ /* 0x000fea0003800000 */
.L_x_1401:
        /* <DEDUP_REMOVED lines=33> */
.L_x_1404:
[----:B------:R-:W-:Y:S05]  /*2f40*/  BSYNC B0 ;  /* 0x0000000000007941 */ /* 0x000fea0003800000 */
.L_x_1403:
        /* <DEDUP_REMOVED lines=34> */
.L_x_1406:
[----:B------:R-:W-:Y:S05]  /*3170*/  BSYNC B0 ;  /* 0x0000000000007941 */ /* 0x000fea0003800000 */
.L_x_1405:
        /* <DEDUP_REMOVED lines=40> */
.L_x_1408:
[----:B------:R-:W-:Y:S05]  /*3400*/  BSYNC B0 ;  /* 0x0000000000007941 */ /* 0x000fea0003800000 */
.L_x_1407:
        /* <DEDUP_REMOVED lines=67> */
.L_x_1410:
[----:B------:R-:W-:Y:S05]  /*3840*/  BSYNC B0 ;  /* 0x0000000000007941 */ /* 0x000fea0003800000 */
.L_x_1409:
        /* <DEDUP_REMOVED lines=10> */
[C---:B------:R-:W-:Y:S01]  /*38f0*/  @!P3 LEA R16, P1, R202.reuse, R214, 0x1 ;  /* 0x000000d6ca10b211 */ /* 0x040fe200078208ff */
[----:B------:R1:W-:Y:S01]  /*3900*/  @P3 STS.128 [R205+0xc800], RZ ;  /* 0x00c800ffcd003388 */ /* 0x0003e20000000c00 */
[C---:B------:R-:W-:Y:S02]  /*3910*/  @!P2 LEA R10, P6, R9.reuse, UR6, 0x1 ;  /* 0x00000006090aac11 */ /* 0x040fe4000f8c08ff */
        /* <DEDUP_REMOVED lines=20> */
.L_x_1412:
[----:B------:R-:W-:Y:S05]  /*3a60*/  BSYNC B0 ;  /* 0x0000000000007941 */ /* 0x000fea0003800000 */
.L_x_1411:
        /* <DEDUP_REMOVED lines=35> */
.L_x_1414:
[----:B------:R-:W-:Y:S05]  /*3ca0*/  BSYNC B0 ;  /* 0x0000000000007941 */ /* 0x000fea0003800000 */
.L_x_1413:
        /* <DEDUP_REMOVED lines=16> */
[----:B------:R-:W-:Y:S01]  /*3db0*/  @!P2 LEA R14, P4, R12, UR6, 0x1 ;  /* 0x000000060c0eac11 */ /* 0x000fe2000f8808ff */
[----:B-1----:R-:W-:-:S03]  /*3dc0*/  @!P3 IMAD.WIDE.U32 R10, R134, 0x60, R214 ;  /* 0x00000060860ab825 */ /* 0x002fc600078e00d6 */
        /* <DEDUP_REMOVED lines=19> */
.L_x_1416:
[----:B------:R-:W-:Y:S05]  /*3f00*/  BSYNC B0 ;  /* 0x0000000000007941 */ /* 0x000fea0003800000 */
.L_x_1415:
[----:B------:R-:W-:Y:S01]  /*3f10*/  LDSM.16.M88.4 R48, [R198] ;  /* 0x00000000c630783b */ /* 0x000fe20000000200 */
[----:B------:R-:W-:Y:S01]  /*3f20*/  R2P PR, R2, 0x6 ;  /* 0x0000000602007804 */ /* 0x000fe20000000000 */
[----:B------:R-:W-:Y:S01]  /*3f30*/  VIADD R2, R197, 0x6000 ;  /* 0x00006000c5027836 */ /* 0x000fe20000000000 */
[----:B------:R-:W-:Y:S01]  /*3f40*/  ISETP.GT.AND P5, PT, R83, R200, PT ;  /* 0x000000c85300720c */ /* 0x000fe20003fa4270 */
[----:B------:R-:W5:Y:S01]  /*3f50*/  LDSM.16.M88.4 R24, [R197+0x6000] ;  /* 0x00600000c518783b */ /* 0x000f620000000200 */
[----:B------:R-:W-:Y:S02]  /*3f60*/  VIADD R195, R197, 0x6020 ;  /* 0x00006020c5c37836 */ /* 0x000fe40000000000 */
[--C-:B------:R-:W-:Y:S01]  /*3f70*/  IMAD R196, R7, 0x2, R198.reuse ;  /* 0x0000000207c47824 */ /* 0x100fe200078e02c6 */
[----:B-1----:R-:W1:Y:S01]  /*3f80*/  LDSM.16.M88.4 R16, [R197+0x6800] ;  /* 0x00680000c510783b */ /* 0x002e620000000200 */
[C---:B------:R-:W-:Y:S02]  /*3f90*/  IMAD R194, R5.reuse, 0x2, R198 ;  /* 0x0000000205c27824 */ /* 0x040fe400078e02c6 */
[----:B------:R-:W-:Y:S01]  /*3fa0*/  IMAD R193, R5, 0x2, R196 ;  /* 0x0000000205c17824 */ /* 0x000fe200078e02c4 */
[----:B------:R-:W3:Y:S01]  /*3fb0*/  LDSM.16.M88.4 R60, [R197+0x7000] ;  /* 0x00700000c53c783b */ /* 0x000ee20000000200 */
[----:B------:R-:W-:-:S02]  /*3fc0*/  IMAD.SHL.U32 R82, R82, 0x2, RZ ;  /* 0x0000000252527824 */ /* 0x000fc400078e00ff */
[----:B------:R-:W-:Y:S01]  /*3fd0*/  @P1 VIADD R195, R2, 0xffffffe0 ;  /* 0xffffffe002c31836 */ /* 0x000fe20000000000 */
[----:B------:R-:W4:Y:S01]  /*3fe0*/  LDSM.16.M88.4 R32, [R197+0x7800] ;  /* 0x00780000c520783b */ /* 0x000f220000000200 */
[----:B------:R-:W-:Y:S01]  /*3ff0*/  IMAD.MOV.U32 R2, RZ, RZ, 0x40 ;  /* 0x00000040ff027424 */ /* 0x000fe200078e00ff */
[----:B------:R-:W-:Y:S01]  /*4000*/  LOP3.LUT R82, R82, 0x6, RZ, 0xc0, !PT ;  /* 0x0000000652527812 */ /* 0x000fe200078ec0ff */
[C---:B------:R-:W-:Y:S01]  /*4010*/  VIADD R187, R195.reuse, 0x800 ;  /* 0x00000800c3bb7836 */ /* 0x040fe20000000000 */
[----:B------:R-:W-:Y:S01]  /*4020*/  LDSM.16.M88.4 R44, [R196] ;  /* 0x00000000c42c783b */ /* 0x000fe20000000200 */
[C---:B------:R-:W-:Y:S01]  /*4030*/  VIADD R186, R195.reuse, 0x1000 ;  /* 0x00001000c3ba7836 */ /* 0x040fe20000000000 */
[----:B------:R-:W-:Y:S01]  /*4040*/  SEL R2, R2, 0xffffffc0, !P2 ;  /* 0xffffffc002027807 */ /* 0x000fe20005000000 */
[C---:B------:R-:W-:Y:S01]  /*4050*/  VIADD R185, R195.reuse, 0x1800 ;  /* 0x00001800c3b97836 */ /* 0x040fe20000000000 */
[----:B--2---:R-:W2:Y:S01]  /*4060*/  LDSM.16.M88.4 R12, [R195] ;  /* 0x00000000c30c783b */ /* 0x004ea20000000200 */
[----:B------:R-:W-:-:S02]  /*4070*/  VIADD R183, R195, 0x2000 ;  /* 0x00002000c3b77836 */ /* 0x000fc40000000000 */
[----:B------:R-:W-:Y:S01]  /*4080*/  IMAD.IADD R191, R197, 0x1, R2 ;  /* 0x00000001c5bf7824 */ /* 0x000fe200078e0202 */
[----:B------:R-:W2:Y:S01]  /*4090*/  LDSM.16.M88.4 R40, [R195+0x800] ;  /* 0x00080000c328783b */ /* 0x000ea20000000200 */
[----:B------:R-:W-:Y:S02]  /*40a0*/  IMAD.IADD R184, R2, 0x1, R195 ;  /* 0x0000000102b87824 */ /* 0x000fe400078e02c3 */
[C---:B------:R-:W-:Y:S01]  /*40b0*/  VIADD R182, R195.reuse, 0x2800 ;  /* 0x00002800c3b67836 */ /* 0x040fe20000000000 */
[----:B------:R-:W2:Y:S01]  /*40c0*/  LDSM.16.M88.4 R36, [R195+0x1000] ;  /* 0x00100000c324783b */ /* 0x000ea20000000200 */
[C---:B------:R-:W-:Y:S02]  /*40d0*/  VIADD R181, R195.reuse, 0x3000 ;  /* 0x00003000c3b57836 */ /* 0x040fe40000000000 */
[C---:B------:R-:W-:Y:S01]  /*40e0*/  VIADD R180, R195.reuse, 0x3800 ;  /* 0x00003800c3b47836 */ /* 0x040fe20000000000 */
[----:B------:R-:W2:Y:S01]  /*40f0*/  LDSM.16.M88.4 R68, [R195+0x1800] ;  /* 0x00180000c344783b */ /* 0x000ea20000000200 */
[----:B------:R-:W-:-:S02]  /*4100*/  VIADD R179, R195, 0x4000 ;  /* 0x00004000c3b37836 */ /* 0x000fc40000000000 */
[C---:B------:R-:W-:Y:S01]  /*4110*/  VIADD R178, R195.reuse, 0x4800 ;  /* 0x00004800c3b27836 */ /* 0x040fe20000000000 */
[----:B------:R-:W-:Y:S01]  /*4120*/  LDSM.16.M88.4 R52, [R194] ;  /* 0x00000000c234783b */ /* 0x000fe20000000200 */
[C---:B------:R-:W-:Y:S02]  /*4130*/  VIADD R177, R195.reuse, 0x5000 ;  /* 0x00005000c3b17836 */ /* 0x040fe40000000000 */
[----:B------:R-:W-:Y:S01]  /*4140*/  VIADD R176, R195, 0x5800 ;  /* 0x00005800c3b07836 */ /* 0x000fe20000000000 */
[C---:B-----5:R-:W-:Y:S01]  /*4150*/  HMMA.16816.F32.BF16 R28, R48.reuse, R24, RZ ;  /* 0x00000018301c723c */ /* 0x060fe200000418ff */
[----:B------:R-:W5:Y:S04]  /*4160*/  LDSM.16.M88.4 R8, [R191+0x6000] ;  /* 0x00600000bf08783b */ /* 0x000f680000000200 */
[----:B------:R-:W-:Y:S01]  /*4170*/  LDSM.16.M88.4 R72, [R191+0x7800] ;  /* 0x00780000bf48783b */ /* 0x000fe20000000200 */
[C---:B------:R-:W-:Y:S03]  /*4180*/  HMMA.16816.F32.BF16 R24, R48.reuse, R26, RZ ;  /* 0x0000001a3018723c */ /* 0x040fe600000418ff */
[----:B------:R-:W-:Y:S03]  /*4190*/  LDSM.16.M88.4 R76, [R191+0x9800] ;  /* 0x00980000bf4c783b */ /* 0x000fe60000000200 */
[C---:B-1----:R-:W-:Y:S01]  /*41a0*/  HMMA.16816.F32.BF16 R20, R48.reuse, R16, RZ ;  /* 0x000000103014723c */ /* 0x042fe200000418ff */
[----:B------:R-:W0:Y:S05]  /*41b0*/  LDGDEPBAR ;  /* 0x00000000000079af */ /* 0x000e2a0000000000 */
[C---:B---3--:R-:W-:Y:S06]  /*41c0*/  HMMA.16816.F32.BF16 R64, R48.reuse, R60, RZ ;  /* 0x0000003c3040723c */ /* 0x048fec00000418ff */
[C---:B------:R-:W-:Y:S06]  /*41d0*/  HMMA.16816.F32.BF16 R16, R48.reuse, R18, RZ ;  /* 0x000000123010723c */ /* 0x040fec00000418ff */
[C---:B------:R-:W-:Y:S06]  /*41e0*/  HMMA.16816.F32.BF16 R60, R48.reuse, R62, RZ ;  /* 0x0000003e303c723c */ /* 0x040fec00000418ff */
[C---:B----4-:R-:W-:Y:S06]  /*41f0*/  HMMA.16816.F32.BF16 R56, R48.reuse, R32, RZ ;  /* 0x000000203038723c */ /* 0x050fec00000418ff */
[----:B------:R-:W-:Y:S01]  /*4200*/  HMMA.16816.F32.BF16 R48, R48, R34, RZ ;  /* 0x000000223030723c */ /* 0x000fe200000418ff */
[----:B------:R-:W1:Y:S05]  /*4210*/  LDSM.16.M88.4 R32, [R191+0x6800] ;  /* 0x00680000bf20783b */ /* 0x000e6a0000000200 */
[C---:B--2---:R-:W-:Y:S06]  /*4220*/  HMMA.16816.F32.BF16 R28, R44.reuse, R12, R28 ;  /* 0x0000000c2c1c723c */ /* 0x044fec000004181c */
[C---:B------:R-:W-:Y:S01]  /*4230*/  HMMA.16816.F32.BF16 R24, R44.reuse, R14, R24 ;  /* 0x0000000e2c18723c */ /* 0x040fe20000041818 */
[----:B------:R-:W2:Y:S05]  /*4240*/  LDSM.16.M88.4 R12, [R191+0x7000] ;  /* 0x00700000bf0c783b */ /* 0x000eaa0000000200 */
[C---:B------:R-:W-:Y:S06]  /*4250*/  HMMA.16816.F32.BF16 R20, R44.reuse, R40, R20 ;  /* 0x000000282c14723c */ /* 0x040fec0000041814 */
[C---:B------:R-:W-:Y:S01]  /*4260*/  HMMA.16816.F32.BF16 R16, R44.reuse, R42, R16 ;  /* 0x0000002a2c10723c */ /* 0x040fe20000041810 */
[----:B------:R-:W-:Y:S05]  /*4270*/  LDSM.16.M88.4 R40, [R184] ;  /* 0x00000000b828783b */ /* 0x000fea0000000200 */
[C---:B------:R-:W-:Y:S06]  /*4280*/  HMMA.16816.F32.BF16 R64, R44.reuse, R36, R64 ;  /* 0x000000242c40723c */ /* 0x040fec0000041840 */
[C---:B------:R-:W-:Y:S01]  /*4290*/  HMMA.16816.F32.BF16 R60, R44.reuse, R38, R60 ;  /* 0x000000262c3c723c */ /* 0x040fe2000004183c */
[----:B------:R-:W3:Y:S05]  /*42a0*/  LDSM.16.M88.4 R36, [R193] ;  /* 0x00000000c124783b */ /* 0x000eea0000000200 */
[C---:B------:R-:W-:Y:S06]  /*42b0*/  HMMA.16816.F32.BF16 R56, R44.reuse, R68, R56 ;  /* 0x000000442c38723c */ /* 0x040fec0000041838 */
[----:B------:R-:W-:Y:S01]  /*42c0*/  HMMA.16816.F32.BF16 R48, R44, R70, R48 ;  /* 0x000000462c30723c */ /* 0x000fe20000041830 */
[----:B------:R-:W4:Y:S04]  /*42d0*/  LDSM.16.M88.4 R44, [R184+0x800] ;  /* 0x00080000b82c783b */ /* 0x000f280000000200 */
[----:B------:R-:W-:Y:S01]  /*42e0*/  LDSM.16.M88.4 R68, [R184+0x1800] ;  /* 0x00180000b844783b */ /* 0x000fe20000000200 */
[C---:B-----5:R-:W-:Y:S06]  /*42f0*/  HMMA.16816.F32.BF16 R28, R52.reuse, R8, R28 ;  /* 0x00000008341c723c */ /* 0x060fec000004181c */
[C---:B------:R-:W-:Y:S01]  /*4300*/  HMMA.16816.F32.BF16 R24, R52.reuse, R10, R24 ;  /* 0x0000000a3418723c */ /* 0x040fe20000041818 */
[----:B------:R-:W5:Y:S05]  /*4310*/  LDSM.16.M88.4 R8, [R184+0x1000] ;  /* 0x00100000b808783b */ /* 0x000f6a0000000200 */
[C---:B-1----:R-:W-:Y:S06]  /*4320*/  HMMA.16816.F32.BF16 R20, R52.reuse, R32, R20 ;  /* 0x000000203414723c */ /* 0x042fec0000041814 */
[C---:B------:R-:W-:Y:S01]  /*4330*/  HMMA.16816.F32.BF16 R16, R52.reuse, R34, R16 ;  /* 0x000000223410723c */ /* 0x040fe20000041810 */
[----:B------:R-:W-:Y:S05]  /*4340*/  LDSM.16.M88.4 R32, [R198+0x2000] ;  /* 0x00200000c620783b */ /* 0x000fea0000000200 */
[C---:B--2---:R-:W-:Y:S06]  /*4350*/  HMMA.16816.F32.BF16 R64, R52.reuse, R12, R64 ;  /* 0x0000000c3440723c */ /* 0x044fec0000041840 */
[C---:B------:R-:W-:Y:S01]  /*4360*/  HMMA.16816.F32.BF16 R60, R52.reuse, R14, R60 ;  /* 0x0000000e343c723c */ /* 0x040fe2000004183c */
[----:B------:R-:W1:Y:S05]  /*4370*/  LDSM.16.M88.4 R12, [R197+0x8000] ;  /* 0x00800000c50c783b */ /* 0x000e6a0000000200 */
[C---:B------:R-:W-:Y:S06]  /*4380*/  HMMA.16816.F32.BF16 R56, R52.reuse, R72, R56 ;  /* 0x000000483438723c */ /* 0x040fec0000041838 */
[----:B------:R-:W-:Y:S01]  /*4390*/  HMMA.16816.F32.BF16 R52, R52, R74, R48 ;  /* 0x0000004a3434723c */ /* 0x000fe20000041830 */
[----:B------:R-:W2:Y:S04]  /*43a0*/  LDSM.16.M88.4 R48, [R197+0x8800] ;  /* 0x00880000c530783b */ /* 0x000ea80000000200 */
[----:B------:R-:W-:Y:S01]  /*43b0*/  LDSM.16.M88.4 R72, [R197+0x9800] ;  /* 0x00980000c548783b */ /* 0x000fe20000000200 */
[C---:B---3--:R-:W-:Y:S06]  /*43c0*/  HMMA.16816.F32.BF16 R28, R36.reuse, R40, R28 ;  /* 0x00000028241c723c */ /* 0x048fec000004181c */
[C---:B------:R-:W-:Y:S01]  /*43d0*/  HMMA.16816.F32.BF16 R24, R36.reuse, R42, R24 ;  /* 0x0000002a2418723c */ /* 0x040fe20000041818 */
[----:B------:R-:W3:Y:S05]  /*43e0*/  LDSM.16.M88.4 R40, [R197+0x9000] ;  /* 0x00900000c528783b */ /* 0x000eea0000000200 */
[C---:B----4-:R-:W-:Y:S06]  /*43f0*/  HMMA.16816.F32.BF16 R20, R36.reuse, R44, R20 ;  /* 0x0000002c2414723c */ /* 0x050fec0000041814 */
        /* <DEDUP_REMOVED lines=11> */
[----:B------:R-:W1:Y:S05]  /*44b0*/  LDSM.16.M88.4 R12, [R195+0x3800] ;  /* 0x00380000c30c783b */ /* 0x000e6a0000000200 */
[C---:B--2---:R-:W-:Y:S06]  /*44c0*/  HMMA.16816.F32.BF16 R20, R32.reuse, R48, R20 ;  /* 0x000000302014723c */ /* 0x044fec0000041814 */
[C---:B------:R-:W-:Y:S01]  /*44d0*/  HMMA.16816.F32.BF16 R16, R32.reuse, R50, R16 ;  /* 0x000000322010723c */ /* 0x040fe20000041810 */
[----:B------:R-:W-:Y:S05]  /*44e0*/  LDSM.16.M88.4 R48, [R191+0x8000] ;  /* 0x00800000bf30783b */ /* 0x000fea0000000200 */
[C---:B---3--:R-:W-:Y:S06]  /*44f0*/  HMMA.16816.F32.BF16 R64, R32.reuse, R40, R64 ;  /* 0x000000282040723c */ /* 0x048fec0000041840 */
[C---:B------:R-:W-:Y:S01]  /*4500*/  HMMA.16816.F32.BF16 R60, R32.reuse, R42, R60 ;  /* 0x0000002a203c723c */ /* 0x040fe2000004183c */
[----:B------:R-:W2:Y:S05]  /*4510*/  LDSM.16.M88.4 R40, [R194+0x2000] ;  /* 0x00200000c228783b */ /* 0x000eaa0000000200 */
[C---:B------:R-:W-:Y:S06]  /*4520*/  HMMA.16816.F32.BF16 R56, R32.reuse, R72, R56 ;  /* 0x000000482038723c */ /* 0x040fec0000041838 */
[----:B------:R-:W-:Y:S01]  /*4530*/  HMMA.16816.F32.BF16 R52, R32, R74, R52 ;  /* 0x0000004a2034723c */ /* 0x000fe20000041834 */
[----:B------:R-:W3:Y:S04]  /*4540*/  LDSM.16.M88.4 R32, [R191+0x8800] ;  /* 0x00880000bf20783b */ /* 0x000ee80000000200 */
[----:B------:R-:W-:Y:S01]  /*4550*/  LDSM.16.M88.4 R72, [R184+0x3800] ;  /* 0x00380000b848783b */ /* 0x000fe20000000200 */
[C---:B----4-:R-:W-:Y:S06]  /*4560*/  HMMA.16816.F32.BF16 R28, R8.reuse, R44, R28 ;  /* 0x0000002c081c723c */ /* 0x050fec000004181c */
[C---:B------:R-:W-:Y:S01]  /*4570*/  HMMA.16816.F32.BF16 R24, R8.reuse, R46, R24 ;  /* 0x0000002e0818723c */ /* 0x040fe20000041818 */
[----:B------:R-:W4:Y:S05]  /*4580*/  LDSM.16.M88.4 R44, [R191+0x9000] ;  /* 0x00900000bf2c783b */ /* 0x000f2a0000000200 */
[C---:B-----5:R-:W-:Y:S06]  /*4590*/  HMMA.16816.F32.BF16 R20, R8.reuse, R68, R20 ;  /* 0x000000440814723c */ /* 0x060fec0000041814 */
[C---:B------:R-:W-:Y:S01]  /*45a0*/  HMMA.16816.F32.BF16 R16, R8.reuse, R70, R16 ;  /* 0x000000460810723c */ /* 0x040fe20000041810 */
[----:B------:R-:W-:Y:S05]  /*45b0*/  LDSM.16.M88.4 R68, [R193+0x2000] ;  /* 0x00200000c144783b */ /* 0x000fea0000000200 */
[C---:B------:R-:W-:Y:S06]  /*45c0*/  HMMA.16816.F32.BF16 R64, R8.reuse, R36, R64 ;  /* 0x000000240840723c */ /* 0x040fec0000041840 */
[C---:B------:R-:W-:Y:S01]  /*45d0*/  HMMA.16816.F32.BF16 R60, R8.reuse, R38, R60 ;  /* 0x00000026083c723c */ /* 0x040fe2000004183c */
[----:B------:R-:W5:Y:S05]  /*45e0*/  LDSM.16.M88.4 R36, [R184+0x2000] ;  /* 0x00200000b824783b */ /* 0x000f6a0000000200 */
[C---:B-1----:R-:W-:Y:S06]  /*45f0*/  HMMA.16816.F32.BF16 R56, R8.reuse, R12, R56 ;  /* 0x0000000c0838723c */ /* 0x042fec0000041838 */
        /* <DEDUP_REMOVED lines=8> */
[----:B------:R-:W2:Y:S05]  /*4680*/  LDSM.16.M88.4 R32, [R198+0x4000] ;  /* 0x00400000c620783b */ /* 0x000eaa0000000200 */
[C---:B----4-:R-:W-:Y:S06]  /*4690*/  HMMA.16816.F32.BF16 R64, R40.reuse, R44, R64 ;  /* 0x0000002c2840723c */ /* 0x050fec0000041840 */
[----:B------:R-:W-:Y:S01]  /*46a0*/  HMMA.16816.F32.BF16 R60, R40, R46, R60 ;  /* 0x0000002e283c723c */ /* 0x000fe2000004183c */
[----:B------:R-:W3:Y:S05]  /*46b0*/  LDSM.16.M88.4 R44, [R197+0xa800] ;  /* 0x00a80000c52c783b */ /* 0x000eea0000000200 */
[C---:B-----5:R-:W-:Y:S06]  /*46c0*/  HMMA.16816.F32.BF16 R28, R68.reuse, R36, R28 ;  /* 0x00000024441c723c */ /* 0x060fec000004181c */
[----:B------:R-:W-:Y:S01]  /*46d0*/  HMMA.16816.F32.BF16 R24, R68, R38, R24 ;  /* 0x000000264418723c */ /* 0x000fe20000041818 */
[----:B------:R-:W-:Y:S05]  /*46e0*/  LDSM.16.M88.4 R36, [R197+0xb800] ;  /* 0x00b80000c524783b */ /* 0x000fea0000000200 */
[C---:B------:R-:W-:Y:S06]  /*46f0*/  HMMA.16816.F32.BF16 R56, R40.reuse, R76, R56 ;  /* 0x0000004c2838723c */ /* 0x040fec0000041838 */
[----:B------:R-:W-:Y:S01]  /*4700*/  HMMA.16816.F32.BF16 R52, R40, R78, R52 ;  /* 0x0000004e2834723c */ /* 0x000fe20000041834 */
[----:B------:R-:W4:Y:S04]  /*4710*/  LDSM.16.M88.4 R40, [R197+0xb000] ;  /* 0x00b00000c528783b */ /* 0x000f280000000200 */
[----:B------:R-:W-:Y:S01]  /*4720*/  LDSM.16.M88.4 R76, [R196+0x4000] ;  /* 0x00400000c44c783b */ /* 0x000fe20000000200 */
[C---:B-1----:R-:W-:Y:S06]  /*4730*/  HMMA.16816.F32.BF16 R20, R68.reuse, R12, R20 ;  /* 0x0000000c4414723c */ /* 0x042fec0000041814 */
[C---:B------:R-:W-:Y:S01]  /*4740*/  HMMA.16816.F32.BF16 R16, R68.reuse, R14, R16 ;  /* 0x0000000e4410723c */ /* 0x040fe20000041810 */
[----:B------:R-:W1:Y:S05]  /*4750*/  LDSM.16.M88.4 R12, [R195+0x4000] ;  /* 0x00400000c30c783b */ /* 0x000e6a0000000200 */
[C---:B------:R-:W-:Y:S06]  /*4760*/  HMMA.16816.F32.BF16 R64, R68.reuse, R8, R64 ;  /* 0x000000084440723c */ /* 0x040fec0000041840 */
[----:B------:R-:W-:Y:S01]  /*4770*/  HMMA.16816.F32.BF16 R60, R68, R10, R60 ;  /* 0x0000000a443c723c */ /* 0x000fe2000004183c */
[----:B------:R-:W5:Y:S05]  /*4780*/  LDSM.16.M88.4 R8, [R195+0x4800] ;  /* 0x00480000c308783b */ /* 0x000f6a0000000200 */
[C---:B--2---:R-:W-:Y:S06]  /*4790*/  HMMA.16816.F32.BF16 R28, R32.reuse, R48, R28 ;  /* 0x00000030201c723c */ /* 0x044fec000004181c */
[C---:B------:R-:W-:Y:S01]  /*47a0*/  HMMA.16816.F32.BF16 R24, R32.reuse, R50, R24 ;  /* 0x000000322018723c */ /* 0x040fe20000041818 */
[----:B------:R-:W-:Y:S05]  /*47b0*/  LDSM.16.M88.4 R48, [R194+0x4000] ;  /* 0x00400000c230783b */ /* 0x000fea0000000200 */
[C---:B---3--:R-:W-:Y:S06]  /*47c0*/  HMMA.16816.F32.BF16 R20, R32.reuse, R44, R20 ;  /* 0x0000002c2014723c */ /* 0x048fec0000041814 */
[----:B------:R-:W-:Y:S01]  /*47d0*/  HMMA.16816.F32.BF16 R16, R32, R46, R16 ;  /* 0x0000002e2010723c */ /* 0x000fe20000041810 */
[----:B------:R-:W2:Y:S05]  /*47e0*/  LDSM.16.M88.4 R44, [R191+0xa000] ;  /* 0x00a00000bf2c783b */ /* 0x000eaa0000000200 */
[C---:B------:R-:W-:Y:S06]  /*47f0*/  HMMA.16816.F32.BF16 R56, R68.reuse, R72, R56 ;  /* 0x000000484438723c */ /* 0x040fec0000041838 */
[----:B------:R-:W-:Y:S01]  /*4800*/  HMMA.16816.F32.BF16 R52, R68, R74, R52 ;  /* 0x0000004a4434723c */ /* 0x000fe20000041834 */
[----:B------:R-:W3:Y:S04]  /*4810*/  LDSM.16.M88.4 R72, [R195+0x5000] ;  /* 0x00500000c348783b */ /* 0x000ee80000000200 */
[----:B------:R-:W3:Y:S01]  /*4820*/  LDSM.16.M88.4 R68, [R195+0x5800] ;  /* 0x00580000c344783b */ /* 0x000ee20000000200 */
[C---:B----4-:R-:W-:Y:S06]  /*4830*/  HMMA.16816.F32.BF16 R64, R32.reuse, R40, R64 ;  /* 0x000000282040723c */ /* 0x050fec0000041840 */
[----:B------:R-:W-:Y:S01]  /*4840*/  HMMA.16816.F32.BF16 R60, R32, R42, R60 ;  /* 0x0000002a203c723c */ /* 0x000fe2000004183c */
[----:B------:R-:W4:Y:S05]  /*4850*/  LDSM.16.M88.4 R40, [R191+0xa800] ;  /* 0x00a80000bf28783b */ /* 0x000f2a0000000200 */
[C---:B-1----:R-:W-:Y:S06]  /*4860*/  HMMA.16816.F32.BF16 R28, R76.reuse, R12, R28 ;  /* 0x0000000c4c1c723c */ /* 0x042fec000004181c */
[C---:B------:R-:W-:Y:S01]  /*4870*/  HMMA.16816.F32.BF16 R24, R76.reuse, R14, R24 ;  /* 0x0000000e4c18723c */ /* 0x040fe20000041818 */
[----:B------:R-:W-:Y:S05]  /*4880*/  LDSM.16.M88.4 R12, [R193+0x4000] ;  /* 0x00400000c10c783b */ /* 0x000fea0000000200 */
[C---:B-----5:R-:W-:Y:S06]  /*4890*/  HMMA.16816.F32.BF16 R20, R76.reuse, R8, R20 ;  /* 0x000000084c14723c */ /* 0x060fec0000041814 */
[----:B------:R-:W-:Y:S01]  /*48a0*/  HMMA.16816.F32.BF16 R16, R76, R10, R16 ;  /* 0x0000000a4c10723c */ /* 0x000fe20000041810 */
[----:B------:R-:W1:Y:S05]  /*48b0*/  LDSM.16.M88.4 R8, [R184+0x4000] ;  /* 0x00400000b808783b */ /* 0x000e6a0000000200 */
[C---:B------:R-:W-:Y:S06]  /*48c0*/  HMMA.16816.F32.BF16 R56, R32.reuse, R36, R56 ;  /* 0x000000242038723c */ /* 0x040fec0000041838 */
[----:B------:R-:W-:Y:S01]  /*48d0*/  HMMA.16816.F32.BF16 R52, R32, R38, R52 ;  /* 0x000000262034723c */ /* 0x000fe20000041834 */
[----:B------:R-:W5:Y:S04]  /*48e0*/  LDSM.16.M88.4 R36, [R191+0xb000] ;  /* 0x00b00000bf24783b */ /* 0x000f680000000200 */
[----:B------:R-:W5:Y:S01]  /*48f0*/  LDSM.16.M88.4 R32, [R191+0xb800] ;  /* 0x00b80000bf20783b */ /* 0x000f620000000200 */
[C---:B--2---:R-:W-:Y:S06]  /*4900*/  HMMA.16816.F32.BF16 R28, R48.reuse, R44, R28 ;  /* 0x0000002c301c723c */ /* 0x044fec000004181c */
[----:B------:R-:W-:Y:S06]  /*4910*/  HMMA.16816.F32.BF16 R24, R48, R46, R24 ;  /* 0x0000002e3018723c */ /* 0x000fec0000041818 */
[C---:B---3--:R-:W-:Y:S06]  /*4920*/  HMMA.16816.F32.BF16 R64, R76.reuse, R72, R64 ;  /* 0x000000484c40723c */ /* 0x048fec0000041840 */
[C---:B------:R-:W-:Y:S06]  /*4930*/  HMMA.16816.F32.BF16 R56, R76.reuse, R68, R56 ;  /* 0x000000444c38723c */ /* 0x040fec0000041838 */
[C---:B------:R-:W-:Y:S06]  /*4940*/  HMMA.16816.F32.BF16 R60, R76.reuse, R74, R60 ;  /* 0x0000004a4c3c723c */ /* 0x040fec000004183c */
[----:B------:R-:W-:Y:S01]  /*4950*/  HMMA.16816.F32.BF16 R68, R76, R70, R52 ;  /* 0x000000464c44723c */ /* 0x000fe20000041834 */
[----:B------:R-:W2:Y:S05]  /*4960*/  LDSM.16.M88.4 R52, [R184+0x4800] ;  /* 0x00480000b834783b */ /* 0x000eaa0000000200 */
[C---:B----4-:R-:W-:Y:S06]  /*4970*/  HMMA.16816.F32.BF16 R20, R48.reuse, R40, R20 ;  /* 0x000000283014723c */ /* 0x050fec0000041814 */
[----:B------:R-:W-:Y:S01]  /*4980*/  HMMA.16816.F32.BF16 R16, R48, R42, R16 ;  /* 0x0000002a3010723c */ /* 0x000fe20000041810 */
[----:B------:R-:W3:Y:S05]  /*4990*/  LDSM.16.M88.4 R40, [R184+0x5000] ;  /* 0x00500000b828783b */ /* 0x000eea0000000200 */
[C---:B-1----:R-:W-:Y:S06]  /*49a0*/  HMMA.16816.F32.BF16 R28, R12.reuse, R8, R28 ;  /* 0x000000080c1c723c */ /* 0x042fec000004181c */
[----:B------:R-:W-:Y:S01]  /*49b0*/  HMMA.16816.F32.BF16 R24, R12, R10, R24 ;  /* 0x0000000a0c18723c */ /* 0x000fe20000041818 */
[----:B------:R-:W1:Y:S01]  /*49c0*/  LDSM.16.M88.4 R8, [R184+0x5800] ;  /* 0x00580000b808783b */ /* 0x000e620000000200 */
[----:B------:R-:W-:-:S04]  /*49d0*/  DEPBAR.LE SB0, 0x0 ;  /* 0x000080000000791a */ /* 0x000fc80000000000 */
[C---:B-----5:R-:W-:Y:S06]  /*49e0*/  HMMA.16816.F32.BF16 R64, R48.reuse, R36, R64 ;  /* 0x000000243040723c */ /* 0x060fec0000041840 */
[----:B------:R-:W-:Y:S01]  /*49f0*/  HMMA.16816.F32.BF16 R60, R48, R38, R60 ;  /* 0x00000026303c723c */ /* 0x000fe2000004183c */
[----:B------:R-:W-:-:S04]  /*4a00*/  IMAD.IADD R37, R3, 0x1, R82 ;  /* 0x0000000103257824 */ /* 0x000fc800078e0252 */
[C---:B------:R-:W-:Y:S01]  /*4a10*/  VIADD R45, R37.reuse, 0x1 ;  /* 0x00000001252d7836 */ /* 0x040fe20000000000 */
[C---:B------:R-:W-:Y:S01]  /*4a20*/  HMMA.16816.F32.BF16 R56, R48.reuse, R32, R56 ;  /* 0x000000203038723c */ /* 0x040fe20000041838 */
[C---:B------:R-:W-:Y:S01]  /*4a30*/  VIADD R39, R37.reuse, 0x8 ;  /* 0x0000000825277836 */ /* 0x040fe20000000000 */
[-C--:B------:R-:W-:Y:S02]  /*4a40*/  ISETP.GE.AND P1, PT, R37, R84.reuse, PT ;  /* 0x000000542500720c */ /* 0x080fe40003f26270 */
[-C--:B------:R-:W-:Y:S02]  /*4a50*/  ISETP.GE.AND P6, PT, R45, R84.reuse, PT ;  /* 0x000000542d00720c */ /* 0x080fe40003fc6270 */
[----:B------:R-:W-:Y:S01]  /*4a60*/  HMMA.16816.F32.BF16 R68, R48, R34, R68 ;  /* 0x000000223044723c */ /* 0x000fe20000041844 */
[----:B------:R-:W-:Y:S01]  /*4a70*/  VIADD R33, R37, 0x10 ;  /* 0x0000001025217836 */ /* 0x000fe20000000000 */
[----:B------:R-:W-:Y:S01]  /*4a80*/  ISETP.GE.AND P4, PT, R39, R84, PT ;  /* 0x000000542700720c */ /* 0x000fe20003f86270 */
[----:B------:R-:W-:Y:S01]  /*4a90*/  VIADD R39, R37, 0x11 ;  /* 0x0000001125277836 */ /* 0x000fe20000000000 */
[----:B------:R-:W-:-:S02]  /*4aa0*/  FSEL R32, R30, -INF , !P1 ;  /* 0xff8000001e207808 */ /* 0x000fc40004800000 */
[C---:B--2---:R-:W-:Y:S01]  /*4ab0*/  HMMA.16816.F32.BF16 R20, R12.reuse, R52, R20 ;  /* 0x000000340c14723c */ /* 0x044fe20000041814 */
[----:B------:R-:W-:Y:S01]  /*4ac0*/  VIADD R35, R37, 0x9 ;  /* 0x0000000925237836 */ /* 0x000fe20000000000 */
[-C--:B------:R-:W-:Y:S02]  /*4ad0*/  ISETP.GE.AND P2, PT, R33, R84.reuse, PT ;  /* 0x000000542100720c */ /* 0x080fe40003f46270 */
[----:B------:R-:W-:Y:S02]  /*4ae0*/  FSEL R33, R28, -INF , !P1 ;  /* 0xff8000001c217808 */ /* 0x000fe40004800000 */
[C---:B---3--:R-:W-:Y:S01]  /*4af0*/  HMMA.16816.F32.BF16 R64, R12.reuse, R40, R64 ;  /* 0x000000280c40723c */ /* 0x048fe20000041840 */
[-C--:B------:R-:W-:Y:S01]  /*4b00*/  ISETP.GE.AND P3, PT, R35, R84.reuse, PT ;  /* 0x000000542300720c */ /* 0x080fe20003f66270 */
[----:B------:R-:W-:Y:S01]  /*4b10*/  VIADD R35, R37, 0x18 ;  /* 0x0000001825237836 */ /* 0x000fe20000000000 */
[----:B------:R-:W-:Y:S01]  /*4b20*/  FSEL R28, R31, -INF , !P6 ;  /* 0xff8000001f1c7808 */ /* 0x000fe20007000000 */
[----:B------:R-:W-:Y:S01]  /*4b30*/  VIADD R31, R37, 0x20 ;  /* 0x00000020251f7836 */ /* 0x000fe20000000000 */
[-C--:B------:R-:W-:Y:S01]  /*4b40*/  ISETP.GE.AND P1, PT, R39, R84.reuse, PT ;  /* 0x000000542700720c */ /* 0x080fe20003f26270 */
[----:B------:R-:W-:Y:S01]  /*4b50*/  HMMA.16816.F32.BF16 R16, R12, R54, R16 ;  /* 0x000000360c10723c */ /* 0x000fe20000041810 */
[----:B------:R-:W-:Y:S01]  /*4b60*/  FSEL R29, R29, -INF , !P6 ;  /* 0xff8000001d1d7808 */ /* 0x000fe20007000000 */
[----:B------:R-:W-:Y:S01]  /*4b70*/  VIADD R39, R37, 0x19 ;  /* 0x0000001925277836 */ /* 0x000fe20000000000 */
[----:B------:R-:W-:Y:S01]  /*4b80*/  BAR.SYNC.DEFER_BLOCKING 0x0 ;  /* 0x0000000000007b1d */ /* 0x000fe20000010000 */
[----:B------:R-:W-:-:S02]  /*4b90*/  ISETP.GE.AND P6, PT, R35, R84, PT ;  /* 0x000000542300720c */ /* 0x000fc40003fc6270 */
[C---:B------:R-:W-:Y:S01]  /*4ba0*/  HMMA.16816.F32.BF16 R60, R12.reuse, R42, R60 ;  /* 0x0000002a0c3c723c */ /* 0x040fe2000004183c */
[----:B------:R-:W-:Y:S02]  /*4bb0*/  FSEL R35, R24, -INF , !P4 ;  /* 0xff80000018237808 */ /* 0x000fe40006000000 */
[----:B------:R-:W-:Y:S02]  /*4bc0*/  FSEL R24, R27, -INF , !P3 ;  /* 0xff8000001b187808 */ /* 0x000fe40005800000 */
[----:B------:R-:W-:Y:S01]  /*4bd0*/  FSEL R27, R25, -INF , !P3 ;  /* 0xff800000191b7808 */ /* 0x000fe20005800000 */
[C---:B-1----:R-:W-:Y:S01]  /*4be0*/  HMMA.16816.F32.BF16 R56, R12.reuse, R8, R56 ;  /* 0x000000080c38723c */ /* 0x042fe20000041838 */
[----:B------:R-:W-:Y:S02]  /*4bf0*/  FSEL R26, R26, -INF , !P4 ;  /* 0xff8000001a1a7808 */ /* 0x000fe40006000000 */
[-C--:B------:R-:W-:Y:S01]  /*4c00*/  ISETP.GE.AND P3, PT, R31, R84.reuse, PT ;  /* 0x000000541f00720c */ /* 0x080fe20003f66270 */
[----:B------:R-:W-:Y:S01]  /*4c10*/  VIADD R31, R37, 0x28 ;  /* 0x00000028251f7836 */ /* 0x000fe20000000000 */
[----:B------:R-:W-:Y:S01]  /*4c20*/  ISETP.GE.AND P4, PT, R39, R84, PT ;  /* 0x000000542700720c */ /* 0x000fe20003f86270 */
[----:B------:R-:W-:Y:S01]  /*4c30*/  HMMA.16816.F32.BF16 R68, R12, R10, R68 ;  /* 0x0000000a0c44723c */ /* 0x000fe20000041844 */
[----:B------:R-:W-:Y:S01]  /*4c40*/  VIADD R39, R37, 0x21 ;  /* 0x0000002125277836 */ /* 0x000fe20000000000 */
[----:B------:R-:W-:-:S02]  /*4c50*/  FSEL R25, R20, -INF , !P2 ;  /* 0xff80000014197808 */ /* 0x000fc40005000000 */
[----:B------:R-:W-:Y:S02]  /*4c60*/  FSEL R162, R66, -INF , !P3 ;  /* 0xff80000042a27808 */ /* 0x000fe40005800000 */
[----:B------:R-:W-:Y:S01]  /*4c70*/  FSEL R169, R64, -INF , !P3 ;  /* 0xff80000040a97808 */ /* 0x000fe20005800000 */
[----:B------:R-:W-:Y:S01]  /*4c80*/  VIADD R11, R37, 0x31 ;  /* 0x00000031250b7836 */ /* 0x000fe20000000000 */
[----:B------:R-:W-:Y:S01]  /*4c90*/  FSEL R20, R23, -INF , !P1 ;  /* 0xff80000017147808 */ /* 0x000fe20004800000 */
[C---:B------:R-:W-:Y:S01]  /*4ca0*/  VIADD R23, R37.reuse, 0x29 ;  /* 0x0000002925177836 */ /* 0x040fe20000000000 */
[----:B------:R-:W-:Y:S01]  /*4cb0*/  FSEL R22, R22, -INF , !P2 ;  /* 0xff80000016167808 */ /* 0x000fe20005000000 */
[----:B------:R-:W-:Y:S01]  /*4cc0*/  VIADD R13, R37, 0x30 ;  /* 0x00000030250d7836 */ /* 0x000fe20000000000 */
[-C--:B------:R-:W-:Y:S01]  /*4cd0*/  ISETP.GE.AND P3, PT, R11, R84.reuse, PT ;  /* 0x000000540b00720c */ /* 0x080fe20003f66270 */
[----:B------:R-:W-:Y:S01]  /*4ce0*/  VIADD R11, R37, 0x38 ;  /* 0x00000038250b7836 */ /* 0x000fe20000000000 */
[----:B------:R-:W-:Y:S01]  /*4cf0*/  FSEL R21, R21, -INF , !P1 ;  /* 0xff80000015157808 */ /* 0x000fe20004800000 */
[----:B------:R-:W-:Y:S01]  /*4d00*/  VIADD R37, R37, 0x39 ;  /* 0x0000003925257836 */ /* 0x000fe20000000000 */
[----:B------:R-:W-:-:S02]  /*4d10*/  ISETP.GE.AND P2, PT, R39, R84, PT ;  /* 0x000000542700720c */ /* 0x000fc40003f46270 */
[----:B------:R-:W-:Y:S02]  /*4d20*/  ISETP.GE.AND P1, PT, R31, R84, PT ;  /* 0x000000541f00720c */ /* 0x000fe40003f26270 */
[----:B------:R-:W-:Y:S02]  /*4d30*/  FSEL R18, R18, -INF , !P6 ;  /* 0xff80000012127808 */ /* 0x000fe40007000000 */
[----:B------:R-:W-:Y:S02]  /*4d40*/  FSEL R9, R16, -INF , !P6 ;  /* 0xff80000010097808 */ /* 0x000fe40007000000 */
[----:B------:R-:W-:Y:S02]  /*4d50*/  FSEL R2, R19, -INF , !P4 ;  /* 0xff80000013027808 */ /* 0x000fe40006000000 */
[----:B------:R-:W-:Y:S02]  /*4d60*/  FSEL R17, R17, -INF , !P4 ;  /* 0xff80000011117808 */ /* 0x000fe40006000000 */
[----:B------:R-:W-:-:S02]  /*4d70*/  FSEL R212, R67, -INF , !P2 ;  /* 0xff80000043d47808 */ /* 0x000fc40005000000 */
[----:B------:R-:W-:Y:S02]  /*4d80*/  FSEL R161, R65, -INF , !P2 ;  /* 0xff80000041a17808 */ /* 0x000fe40005000000 */
[----:B------:R-:W-:Y:S02]  /*4d90*/  FSEL R166, R62, -INF , !P1 ;  /* 0xff8000003ea67808 */ /* 0x000fe40004800000 */
[----:B------:R-:W-:Y:S02]  /*4da0*/  FSEL R165, R60, -INF , !P1 ;  /* 0xff8000003ca57808 */ /* 0x000fe40004800000 */
[-C--:B------:R-:W-:Y:S02]  /*4db0*/  ISETP.GE.AND P6, PT, R23, R84.reuse, PT ;  /* 0x000000541700720c */ /* 0x080fe40003fc6270 */
[-C--:B------:R-:W-:Y:S02]  /*4dc0*/  ISETP.GE.AND P4, PT, R13, R84.reuse, PT ;  /* 0x000000540d00720c */ /* 0x080fe40003f86270 */
        /* <DEDUP_REMOVED lines=15> */
[C---:B------:R-:W-:Y:S01]  /*4ec0*/  IADD3 R19, R3.reuse, -0x40, RZ ;  /* 0xffffffc003137810 */ /* 0x040fe20007ffe0ff */
        /* <DEDUP_REMOVED lines=20> */
[C---:B------:R-:W-:Y:S01]  /*5010*/  IMAD R11, R8.reuse, R11, R12 ;  /* 0x0000000b080b7224 */ /* 0x040fe200078e020c */
[----:B------:R-:W-:Y:S02]  /*5020*/  LOP3.LUT R12, RZ, R10, RZ, 0x33, !PT ;  /* 0x0000000aff0c7212 */ /* 0x000fe400078e33ff */
        /* <DEDUP_REMOVED lines=9> */
[----:B------:R-:W-:-:S07]  /*50c0*/  ISETP.NE.AND P2, PT, R10, RZ, PT ;  /* 0x000000ff0a00720c */ /* 0x000fce0003f45270 */
        /* <DEDUP_REMOVED lines=24> */
.L_x_1418:
[----:B------:R-:W-:-:S04]  /*5250*/  LEA R80, -R80, RZ, 0x6 ;  /* 0x000000ff50507211 */ /* 0x000fc800078e31ff */
[----:B------:R-:W-:-:S07]  /*5260*/  SHF.R.S32.HI R3, RZ, 0x1f, R80 ;  /* 0x0000001fff037819 */ /* 0x000fce0000011450 */
.L_x_1419:
[----:B------:R-:W-:Y:S01]  /*5270*/  ULDC UR5, c[0x0][0x2d0] ;  /* 0x0000b40000057ab9 */ /* 0x000fe20000000800 */
[----:B------:R-:W-:Y:S01]  /*5280*/  BSSY B0, `(.L_x_1420) ;  /* 0x0000083000007945 */ /* 0x000fe20003800000 */
[----:B------:R-:W-:Y:S02]  /*5290*/  ISETP.GE.AND P3, PT, R6, UR5, PT ;  /* 0x0000000506007c0c */ /* 0x000fe4000bf66270 */
[----:B------:R-:W-:Y:S02]  /*52a0*/  ISETP.GE.AND P4, PT, R206, UR5, PT ;  /* 0x00000005ce007c0c */ /* 0x000fe4000bf86270 */
[----:B------:R-:W-:-:S09]  /*52b0*/  ISETP.GE.AND P2, PT, R4, UR5, PT ;  /* 0x0000000504007c0c */ /* 0x000fd2000bf46270 */
[----:B------:R-:W1:Y:S01]  /*52c0*/  @!P3 LDC.64 R14, c[0x0][0x218] ;  /* 0x00008600ff0ebb82 */ /* 0x000e620000000a00 */
[CC--:B------:R-:W-:Y:S01]  /*52d0*/  @!P3 IADD3 R19, P1, R80.reuse, R145.reuse, RZ ;  /* 0x000000915013b210 */ /* 0x0c0fe20007f3e0ff */
[----:B------:R2:W-:Y:S01]  /*52e0*/  @P4 STS.128 [R205+0x6000], RZ ;  /* 0x006000ffcd004388 */ /* 0x0005e20000000c00 */
[----:B------:R-:W-:-:S03]  /*52f0*/  @!P4 IADD3 R4, P6, R80, R145, RZ ;  /* 0x000000915004c210 */ /* 0x000fc60007fde0ff */
[C-C-:B------:R-:W-:Y:S02]  /*5300*/  @!P3 IMAD.X R6, R3.reuse, 0x1, R144.reuse, P1 ;  /* 0x000000010306b824 */ /* 0x140fe400008e0690 */
[----:B------:R-:W3:Y:S01]  /*5310*/  @!P4 LDC.64 R12, c[0x0][0x218] ;  /* 0x00008600ff0ccb82 */ /* 0x000ee20000000a00 */
[----:B------:R-:W-:-:S07]  /*5320*/  @!P4 IMAD.X R8, R3, 0x1, R144, P6 ;  /* 0x000000010308c824 */ /* 0x000fce00030e0690 */
[----:B------:R-:W4:Y:S08]  /*5330*/  @!P2 LDC.64 R10, c[0x0][0x218] ;  /* 0x00008600ff0aab82 */ /* 0x000f300000000a00 */
[----:B------:R-:W5:Y:S01]  /*5340*/  @!P4 LDC.64 R30, c[0x0][0x218] ;  /* 0x00008600ff1ecb82 */ /* 0x000f620000000a00 */
[----:B-1----:R-:W-:-:S04]  /*5350*/  @!P3 LEA R38, P1, R19, R14, 0x1 ;  /* 0x0000000e1326b211 */ /* 0x002fc800078208ff */
[----:B------:R-:W-:Y:S02]  /*5360*/  @!P3 LEA.HI.X R39, R19, R15, R6, 0x1, P1 ;  /* 0x0000000f1327b211 */ /* 0x000fe400008f0c06 */
[----:B------:R-:W-:Y:S01]  /*5370*/  @!P2 IADD3 R6, P1, R80, R145, RZ ;  /* 0x000000915006a210 */ /* 0x000fe20007f3e0ff */
[----:B------:R-:W1:Y:S01]  /*5380*/  @!P3 LDC.64 R14, c[0x0][0x218] ;  /* 0x00008600ff0ebb82 */ /* 0x000e620000000a00 */
[----:B---3--:R-:W-:-:S04]  /*5390*/  @!P4 LEA R42, P6, R4, R12, 0x1 ;  /* 0x0000000c042ac211 */ /* 0x008fc800078c08ff */
[----:B------:R-:W-:Y:S01]  /*53a0*/  @!P4 LEA.HI.X R43, R4, R13, R8, 0x1, P6 ;  /* 0x0000000d042bc211 */ /* 0x000fe200030f0c08 */
[----:B------:R-:W-:Y:S01]  /*53b0*/  @!P2 IMAD.X R8, R3, 0x1, R144, P1 ;  /* 0x000000010308a824 */ /* 0x000fe200008e0690 */
[----:B------:R-:W-:Y:S01]  /*53c0*/  IADD3 R4, P6, R204, R80, RZ ;  /* 0x00000050cc047210 */ /* 0x000fe20007fde0ff */
[----:B------:R-:W3:Y:S01]  /*53d0*/  @!P2 LDC.64 R12, c[0x0][0x218] ;  /* 0x00008600ff0cab82 */ /* 0x000ee20000000a00 */
[----:B----4-:R-:W-:Y:S01]  /*53e0*/  @!P2 LEA R36, P1, R6, R10, 0x1 ;  /* 0x0000000a0624a211 */ /* 0x010fe200078208ff */
[----:B------:R-:W-:Y:S01]  /*53f0*/  @!PT LDS RZ, [RZ] ;  /* 0x00000000fffff984 */ /* 0x000fe20000000800 */
[----:B------:R-:W-:Y:S01]  /*5400*/  @!PT LDS RZ, [RZ] ;  /* 0x00000000fffff984 */ /* 0x000fe20000000800 */
[----:B------:R-:W-:Y:S01]  /*5410*/  @!PT LDS RZ, [RZ] ;  /* 0x00000000fffff984 */ /* 0x000fe20000000800 */
[----:B------:R2:W-:Y:S02]  /*5420*/  @!P4 LDGSTS.E.BYPASS.LTC128B.128 [R205+0x6000], desc[UR8][R42.64] ;  /* 0x060000002acdcfae */ /* 0x0005e4000b901d48 */
[----:B------:R-:W-:Y:S01]  /*5430*/  IMAD.X R19, R203, 0x1, R3, P6 ;  /* 0x00000001cb137824 */ /* 0x000fe200030e0603 */
[----:B------:R-:W-:Y:S01]  /*5440*/  @!P4 IADD3 R23, P6, R4, R145, RZ ;  /* 0x000000910417c210 */ /* 0x000fe20007fde0ff */
[----:B------:R2:W-:Y:S01]  /*5450*/  @P3 STS.128 [R205+0x8000], RZ ;  /* 0x008000ffcd003388 */ /* 0x0005e20000000c00 */
[----:B------:R-:W-:-:S02]  /*5460*/  @!P2 LEA.HI.X R37, R6, R11, R8, 0x1, P1 ;  /* 0x0000000b0625a211 */ /* 0x000fc400008f0c08 */
[----:B------:R-:W4:Y:S01]  /*5470*/  @!P4 LDC.64 R10, c[0x0][0x218] ;  /* 0x00008600ff0acb82 */ /* 0x000f220000000a00 */
[----:B------:R-:W-:Y:S01]  /*5480*/  @!P4 IMAD.X R6, R19, 0x1, R144, P6 ;  /* 0x000000011306c824 */ /* 0x000fe200030e0690 */
[----:B------:R-:W-:Y:S01]  /*5490*/  @!P3 IADD3 R8, P1, R4, R145, RZ ;  /* 0x000000910408b210 */ /* 0x000fe20007f3e0ff */
[----:B------:R-:W-:Y:S01]  /*54a0*/  @!PT LDS RZ, [RZ] ;  /* 0x00000000fffff984 */ /* 0x000fe20000000800 */
[----:B------:R-:W-:Y:S01]  /*54b0*/  @!PT LDS RZ, [RZ] ;  /* 0x00000000fffff984 */ /* 0x000fe20000000800 */
[----:B------:R-:W-:Y:S01]  /*54c0*/  @!PT LDS RZ, [RZ] ;  /* 0x00000000fffff984 */ /* 0x000fe20000000800 */
[----:B------:R2:W-:Y:S01]  /*54d0*/  @!P3 LDGSTS.E.BYPASS.LTC128B.128 [R205+0x8000], desc[UR8][R38.64+0x80] ;  /* 0x0800008026cdbfae */ /* 0x0005e2000b901d48 */
[----:B-----5:R-:W-:-:S03]  /*54e0*/  @!P4 LEA R40, P6, R23, R30, 0x1 ;  /* 0x0000001e1728c211 */ /* 0x020fc600078c08ff */
[----:B------:R-:W-:Y:S01]  /*54f0*/  @!P3 IMAD.X R16, R19, 0x1, R144, P1 ;  /* 0x000000011310b824 */ /* 0x000fe200008e0690 */
[----:B------:R-:W-:Y:S01]  /*5500*/  @!P4 LEA.HI.X R41, R23, R31, R6, 0x1, P6 ;  /* 0x0000001f1729c211 */ /* 0x000fe200030f0c06 */
[----:B------:R2:W-:Y:S01]  /*5510*/  @P2 STS.128 [R205+0xa000], RZ ;  /* 0x00a000ffcd002388 */ /* 0x0005e20000000c00 */
[----:B------:R-:W5:Y:S01]  /*5520*/  @!P3 LDC.64 R30, c[0x0][0x218] ;  /* 0x00008600ff1ebb82 */ /* 0x000f620000000a00 */
[----:B-1----:R-:W-:Y:S02]  /*5530*/  @!P3 LEA R44, P6, R8, R14, 0x1 ;  /* 0x0000000e082cb211 */ /* 0x002fe400078c08ff */
[----:B------:R-:W-:Y:S01]  /*5540*/  @!P2 IADD3 R6, P1, R4, R145, RZ ;  /* 0x000000910406a210 */ /* 0x000fe20007f3e0ff */
[----:B------:R-:W-:Y:S01]  /*5550*/  @!PT LDS RZ, [RZ] ;  /* 0x00000000fffff984 */ /* 0x000fe20000000800 */
[----:B------:R-:W-:Y:S01]  /*5560*/  @!PT LDS RZ, [RZ] ;  /* 0x00000000fffff984 */ /* 0x000fe20000000800 */
[----:B------:R-:W-:Y:S01]  /*5570*/  @!PT LDS RZ, [RZ] ;  /* 0x00000000fffff984 */ /* 0x000fe20000000800 */
[----:B------:R2:W-:Y:S01]  /*5580*/  @!P2 LDGSTS.E.BYPASS.LTC128B.128 [R205+0xa000], desc[UR8][R36.64+0x100] ;  /* 0x0a00010024cdafae */ /* 0x0005e2000b901d48 */
[----:B------:R-:W-:Y:S02]  /*5590*/  @!P3 LEA.HI.X R45, R8, R15, R16, 0x1, P6 ;  /* 0x0000000f082db211 */ /* 0x000fe400030f0c10 */
[----:B------:R-:W-:Y:S01]  /*55a0*/  IADD3 R4, P6, R204, R4, RZ ;  /* 0x00000004cc047210 */ /* 0x000fe20007fde0ff */
[----:B------:R-:W-:Y:S01]  /*55b0*/  @!P2 IMAD.X R8, R19, 0x1, R144, P1 ;  /* 0x000000011308a824 */ /* 0x000fe200008e0690 */
[C---:B---3--:R-:W-:Y:S01]  /*55c0*/  @!P2 LEA R46, P1, R6.reuse, R12, 0x1 ;  /* 0x0000000c062ea211 */ /* 0x048fe200078208ff */
[----:B------:R-:W1:Y:S01]  /*55d0*/  @!P2 LDC.64 R14, c[0x0][0x218] ;  /* 0x00008600ff0eab82 */ /* 0x000e620000000a00 */
[----:B------:R2:W-:Y:S01]  /*55e0*/  @P4 STS.128 [R205+0x6800], RZ ;  /* 0x006800ffcd004388 */ /* 0x0005e20000000c00 */
[----:B------:R-:W-:Y:S01]  /*55f0*/  IMAD.X R19, R203, 0x1, R19, P6 ;  /* 0x00000001cb137824 */ /* 0x000fe200030e0613 */
[----:B------:R-:W-:-:S02]  /*5600*/  @!P2 LEA.HI.X R47, R6, R13, R8, 0x1, P1 ;  /* 0x0000000d062fa211 */ /* 0x000fc400008f0c08 */
[CC--:B------:R-:W-:Y:S01]  /*5610*/  @!P4 IADD3 R6, P1, R4.reuse, R145.reuse, RZ ;  /* 0x000000910406c210 */ /* 0x0c0fe20007f3e0ff */
[----:B------:R-:W-:Y:S01]  /*5620*/  @!PT LDS RZ, [RZ] ;  /* 0x00000000fffff984 */ /* 0x000fe20000000800 */
[----:B------:R-:W-:Y:S01]  /*5630*/  @!PT LDS RZ, [RZ] ;  /* 0x00000000fffff984 */ /* 0x000fe20000000800 */
[----:B------:R-:W-:Y:S01]  /*5640*/  @!PT LDS RZ, [RZ] ;  /* 0x00000000fffff984 */ /* 0x000fe20000000800 */
[----:B------:R2:W-:Y:S01]  /*5650*/  @!P4 LDGSTS.E.BYPASS.LTC128B.128 [R205+0x6800], desc[UR8][R40.64] ;  /* 0x0680000028cdcfae */ /* 0x0005e2000b901d48 */
[----:B------:R-:W-:Y:S01]  /*5660*/  @!P3 IADD3 R16, P6, R4, R145, RZ ;  /* 0x000000910410b210 */ /* 0x000fe20007fde0ff */
[----:B------:R-:W3:Y:S02]  /*5670*/  @!P4 LDC.64 R12, c[0x0][0x218] ;  /* 0x00008600ff0ccb82 */ /* 0x000ee40000000a00 */
[C---:B------:R-:W-:Y:S01]  /*5680*/  @!P4 IMAD.X R8, R19.reuse, 0x1, R144, P1 ;  /* 0x000000011308c824 */ /* 0x040fe200008e0690 */
[C---:B----4-:R-:W-:Y:S01]  /*5690*/  @!P4 LEA R48, P1, R6.reuse, R10, 0x1 ;  /* 0x0000000a0630c211 */ /* 0x050fe200078208ff */
[----:B------:R2:W-:Y:S03]  /*56a0*/  @P3 STS.128 [R205+0x8800], RZ ;  /* 0x008800ffcd003388 */ /* 0x0005e60000000c00 */
[----:B------:R-:W-:Y:S01]  /*56b0*/  @!P4 LEA.HI.X R49, R6, R11, R8, 0x1, P1 ;  /* 0x0000000b0631c211 */ /* 0x000fe200008f0c08 */
[----:B------:R-:W-:Y:S01]  /*56c0*/  @!P3 IMAD.X R8, R19, 0x1, R144, P6 ;  /* 0x000000011308b824 */ /* 0x000fe200030e0690 */
[----:B------:R-:W4:Y:S01]  /*56d0*/  @!P3 LDC.64 R10, c[0x0][0x218] ;  /* 0x00008600ff0abb82 */ /* 0x000f220000000a00 */
[----:B-----5:R-:W-:Y:S01]  /*56e0*/  @!P3 LEA R30, P6, R16, R30, 0x1 ;  /* 0x0000001e101eb211 */ /* 0x020fe200078c08ff */
[----:B------:R-:W-:Y:S01]  /*56f0*/  @!PT LDS RZ, [RZ] ;  /* 0x00000000fffff984 */ /* 0x000fe20000000800 */
[----:B------:R-:W-:Y:S01]  /*5700*/  @!PT LDS RZ, [RZ] ;  /* 0x00000000fffff984 */ /* 0x000fe20000000800 */
[----:B------:R-:W-:Y:S01]  /*5710*/  @!PT LDS RZ, [RZ] ;  /* 0x00000000fffff984 */ /* 0x000fe20000000800 */
[----:B------:R2:W-:Y:S01]  /*5720*/  @!P3 LDGSTS.E.BYPASS.LTC128B.128 [R205+0x8800], desc[UR8][R44.64+0x80] ;  /* 0x088000802ccdbfae */ /* 0x0005e2000b901d48 */
[----:B------:R-:W-:-:S02]  /*5730*/  @!P2 IADD3 R6, P1, R4, R145, RZ ;  /* 0x000000910406a210 */ /* 0x000fc40007f3e0ff */
[----:B------:R-:W-:Y:S01]  /*5740*/  @!P3 LEA.HI.X R31, R16, R31, R8, 0x1, P6 ;  /* 0x0000001f101fb211 */ /* 0x000fe200030f0c08 */
[----:B------:R2:W-:Y:S01]  /*5750*/  @P2 STS.128 [R205+0xa800], RZ ;  /* 0x00a800ffcd002388 */ /* 0x0005e20000000c00 */
[----:B------:R-:W-:Y:S01]  /*5760*/  IADD3 R8, P6, R204, R4, RZ ;  /* 0x00000004cc087210 */ /* 0x000fe20007fde0ff */
[----:B------:R-:W-:Y:S01]  /*5770*/  @!P2 IMAD.X R4, R19, 0x1, R144, P1 ;  /* 0x000000011304a824 */ /* 0x000fe200008e0690 */
[C---:B-1----:R-:W-:Y:S01]  /*5780*/  @!P2 LEA R14, P1, R6.reuse, R14, 0x1 ;  /* 0x0000000e060ea211 */ /* 0x042fe200078208ff */
[----:B------:R-:W-:Y:S01]  /*5790*/  @!PT LDS RZ, [RZ] ;  /* 0x00000000fffff984 */ /* 0x000fe20000000800 */
[----:B------:R-:W-:Y:S01]  /*57a0*/  @!PT LDS RZ, [RZ] ;  /* 0x00000000fffff984 */ /* 0x000fe20000000800 */
[----:B------:R-:W-:Y:S01]  /*57b0*/  @!PT LDS RZ, [RZ] ;  /* 0x00000000fffff984 */ /* 0x000fe20000000800 */
[----:B------:R2:W-:Y:S02]  /*57c0*/  @!P2 LDGSTS.E.BYPASS.LTC128B.128 [R205+0xa800], desc[UR8][R46.64+0x100] ;  /* 0x0a8001002ecdafae */ /* 0x0005e4000b901d48 */
[----:B------:R-:W-:Y:S01]  /*57d0*/  IMAD.X R19, R203, 0x1, R19, P6 ;  /* 0x00000001cb137824 */ /* 0x000fe200030e0613 */
[----:B------:R-:W-:Y:S01]  /*57e0*/  @!P2 LEA.HI.X R15, R6, R15, R4, 0x1, P1 ;  /* 0x0000000f060fa211 */ /* 0x000fe200008f0c04 */
[----:B------:R2:W-:Y:S01]  /*57f0*/  @P4 STS.128 [R205+0x7000], RZ ;  /* 0x007000ffcd004388 */ /* 0x0005e20000000c00 */
[----:B------:R-:W-:-:S02]  /*5800*/  @!P4 IADD3 R4, P6, R8, R145, RZ ;  /* 0x000000910804c210 */ /* 0x000fc40007fde0ff */
[----:B------:R-:W-:Y:S01]  /*5810*/  @!P3 IADD3 R6, P1, R8, R145, RZ ;  /* 0x000000910806b210 */ /* 0x000fe20007f3e0ff */
[----:B------:R-:W-:Y:S01]  /*5820*/  @!PT LDS RZ, [RZ] ;  /* 0x00000000fffff984 */ /* 0x000fe20000000800 */
[----:B------:R-:W-:Y:S01]  /*5830*/  @!PT LDS RZ, [RZ] ;  /* 0x00000000fffff984 */ /* 0x000fe20000000800 */
[----:B------:R-:W-:Y:S01]  /*5840*/  @!PT LDS RZ, [RZ] ;  /* 0x00000000fffff984 */ /* 0x000fe20000000800 */
[----:B------:R2:W-:Y:S02]  /*5850*/  @!P4 LDGSTS.E.BYPASS.LTC128B.128 [R205+0x7000], desc[UR8][R48.64] ;  /* 0x0700000030cdcfae */ /* 0x0005e4000b901d48 */
[C---:B------:R-:W-:Y:S01]  /*5860*/  @!P4 IMAD.X R16, R19.reuse, 0x1, R144, P6 ;  /* 0x000000011310c824 */ /* 0x040fe200030e0690 */
[C---:B---3--:R-:W-:Y:S01]  /*5870*/  @!P4 LEA R12, P6, R4.reuse, R12, 0x1 ;  /* 0x0000000c040cc211 */ /* 0x048fe200078c08ff */
[----:B------:R2:W-:Y:S03]  /*5880*/  @P3 STS.128 [R205+0x9000], RZ ;  /* 0x009000ffcd003388 */ /* 0x0005e60000000c00 */
[----:B------:R-:W-:Y:S01]  /*5890*/  @!P4 LEA.HI.X R13, R4, R13, R16, 0x1, P6 ;  /* 0x0000000d040dc211 */ /* 0x000fe200030f0c10 */
[----:B------:R-:W-:Y:S01]  /*58a0*/  @!P3 IMAD.X R4, R19, 0x1, R144, P1 ;  /* 0x000000011304b824 */ /* 0x000fe200008e0690 */
[C---:B----4-:R-:W-:Y:S01]  /*58b0*/  @!P3 LEA R10, P1, R6.reuse, R10, 0x1 ;  /* 0x0000000a060ab211 */ /* 0x050fe200078208ff */
[----:B------:R-:W-:Y:S01]  /*58c0*/  @!PT LDS RZ, [RZ] ;  /* 0x00000000fffff984 */ /* 0x000fe20000000800 */
[----:B------:R-:W-:Y:S01]  /*58d0*/  @!PT LDS RZ, [RZ] ;  /* 0x00000000fffff984 */ /* 0x000fe20000000800 */
[----:B------:R-:W-:Y:S01]  /*58e0*/  @!PT LDS RZ, [RZ] ;  /* 0x00000000fffff984 */ /* 0x000fe20000000800 */
[----:B------:R2:W-:Y:S03]  /*58f0*/  @!P3 LDGSTS.E.BYPASS.LTC128B.128 [R205+0x9000], desc[UR8][R30.64+0x80] ;  /* 0x090000801ecdbfae */ /* 0x0005e6000b901d48 */
[----:B------:R-:W-:Y:S01]  /*5900*/  @!P3 LEA.HI.X R11, R6, R11, R4, 0x1, P1 ;  /* 0x0000000b060bb211 */ /* 0x000fe200008f0c04 */
        /* <DEDUP_REMOVED lines=26> */
.L_x_1421:
[----:B------:R-:W-:Y:S05]  /*5ab0*/  BSYNC B0 ;  /* 0x0000000000007941 */ /* 0x000fea0003800000 */
.L_x_1420:
[----:B------:R-:W0:Y:S01]  /*5ac0*/  LDGDEPBAR ;  /* 0x00000000000079af */ /* 0x000e220000000000 */
[----:B------:R-:W-:-:S04]  /*5ad0*/  IADD3 R145, P1, R80, R145, RZ ;  /* 0x0000009150917210 */ /* 0x000fc80007f3e0ff */
[----:B------:R-:W-:-:S09]  /*5ae0*/  IADD3.X R144, R3, R144, RZ, P1, !PT ;  /* 0x0000009003907210 */ /* 0x000fd20000ffe4ff */
.L_x_1417:
        /* <DEDUP_REMOVED lines=47> */
[----:B------:R-:W3:Y:S04]  /*5de0*/  LDSM.16.MT88.4 R108, [R190+0x10000] ;  /* 0x01000000be6c783b */ /* 0x000ee80000004200 */
        /* <DEDUP_REMOVED lines=23> */
[----:B------:R-:W1:Y:S01]  /*5f60*/  LDSM.16.MT88.4 R8, [R192+0xe800] ;  /* 0x00e80000c008783b */ /* 0x000e620000004200 */
[--C-:B------:R-:W-:Y:S01]  /*5f70*/  FFMA.FTZ R151, R25, UR5, -R174.reuse ;  /* 0x0000000519977c23 */ /* 0x100fe200080108ae */
[--C-:B------:R-:W-:Y:S01]  /*5f80*/  FFMA.FTZ R148, R21, UR5, -R174.reuse ;  /* 0x0000000515947c23 */ /* 0x100fe200080108ae */
[--C-:B------:R-:W-:Y:S01]  /*5f90*/  FFMA.FTZ R0, R17, UR5, -R174.reuse ;  /* 0x0000000511007c23 */ /* 0x100fe200080108ae */
[--C-:B------:R-:W-:Y:S01]  /*5fa0*/  FFMA.FTZ R149, R22, UR5, -R167.reuse ;  /* 0x0000000516957c23 */ /* 0x100fe200080108a7 */
[--C-:B------:R-:W-:Y:S01]  /*5fb0*/  FFMA.FTZ R146, R20, UR5, -R167.reuse ;  /* 0x0000000514927c23 */ /* 0x100fe200080108a7 */
[--C-:B------:R-:W-:Y:S01]  /*5fc0*/  FFMA.FTZ R135, R18, UR5, -R167.reuse ;  /* 0x0000000512877c23 */ /* 0x100fe200080108a7 */
[----:B------:R-:W2:Y:S01]  /*5fd0*/  MUFU.EX2 R154, R154 ;  /* 0x0000009a009a7308 */ /* 0x000ea20000000800 */
[--C-:B------:R-:W-:Y:S01]  /*5fe0*/  FFMA.FTZ R2, R2, UR5, -R167.reuse ;  /* 0x0000000502027c23 */ /* 0x100fe200080108a7 */
[----:B------:R-:W4:Y:S01]  /*5ff0*/  LDSM.16.MT88.4 R20, [R189+0xe800] ;  /* 0x00e80000bd14783b */ /* 0x000f220000004200 */
[--C-:B------:R-:W-:Y:S01]  /*6000*/  FFMA.FTZ R158, R169, UR5, -R174.reuse ;  /* 0x00000005a99e7c23 */ /* 0x100fe200080108ae */
[--C-:B------:R-:W-:Y:S01]  /*6010*/  FFMA.FTZ R160, R165, UR5, -R174.reuse ;  /* 0x00000005a5a07c23 */ /* 0x100fe200080108ae */
[--C-:B------:R-:W-:Y:S01]  /*6020*/  FFMA.FTZ R161, R161, UR5, -R174.reuse ;  /* 0x00000005a1a17c23 */ /* 0x100fe200080108ae */
[----:B------:R-:W5:Y:S01]  /*6030*/  LDSM.16.MT88.4 R16, [R188+0xe800] ;  /* 0x00e80000bc10783b */ /* 0x000f620000004200 */
        /* <DEDUP_REMOVED lines=10> */
[----:B--2---:R-:W-:Y:S01]  /*60e0*/  F2FP.BF16.F32.PACK_AB R116, R154, R157 ;  /* 0x0000009d9a74723e */ /* 0x004fe200000010ff */
        /* <DEDUP_REMOVED lines=13> */
[----:B------:R-:W2:Y:S01]  /*61c0*/  MUFU.EX2 R159, R159 ;  /* 0x0000009f009f7308 */ /* 0x000ea20000000800 */
[----:B---3--:R-:W-:Y:S01]  /*61d0*/  F2FP.BF16.F32.PACK_AB R118, R150, R153 ;  /* 0x000000999676723e */ /* 0x008fe200000010ff */
[----:B------:R-:W-:Y:S01]  /*61e0*/  FADD.FTZ R153, R153, R154 ;  /* 0x0000009a99997221 */ /* 0x000fe20000010000 */
[----:B------:R-:W-:-:S03]  /*61f0*/  LEA R212, P1, R145, UR4, 0x1 ;  /* 0x0000000491d47c11 */ /* 0x000fc6000f8208ff */
[----:B------:R-:W-:Y:S01]  /*6200*/  FADD.FTZ R150, R150, R153 ;  /* 0x0000009996967221 */ /* 0x000fe20000010000 */
[----:B------:R-:W-:Y:S01]  /*6210*/  LEA.HI.X R213, R145, UR5, R144, 0x1, P1 ;  /* 0x0000000591d57c11 */ /* 0x000fe200088f0c90 */
[----:B------:R-:W-:Y:S08]  /*6220*/  MUFU.EX2 R155, R155 ;  /* 0x0000009b009b7308 */ /* 0x000ff00000000800 */
[----:B------:R-:W3:Y:S01]  /*6230*/  MUFU.EX2 R152, R152 ;  /* 0x0000009800987308 */ /* 0x000ee20000000800 */
[----:B--2---:R-:W-:Y:S01]  /*6240*/  F2FP.BF16.F32.PACK_AB R117, R159, R156 ;  /* 0x0000009c9f75723e */ /* 0x004fe200000010ff */
[----:B------:R-:W-:-:S06]  /*6250*/  FADD.FTZ R156, R156, R159 ;  /* 0x0000009f9c9c7221 */ /* 0x000fcc0000010000 */
[----:B------:R-:W-:Y:S08]  /*6260*/  MUFU.EX2 R151, R151 ;  /* 0x0000009700977308 */ /* 0x000ff00000000800 */
[----:B------:R-:W2:Y:S01]  /*6270*/  MUFU.EX2 R148, R148 ;  /* 0x0000009400947308 */ /* 0x000ea20000000800 */
[----:B---3--:R-:W-:Y:S01]  /*6280*/  F2FP.BF16.F32.PACK_AB R119, R152, R155 ;  /* 0x0000009b9877723e */ /* 0x008fe200000010ff */
[----:B------:R-:W-:-:S04]  /*6290*/  FADD.FTZ R155, R155, R156 ;  /* 0x0000009c9b9b7221 */ /* 0x000fc80000010000 */
[----:B------:R-:W-:Y:S02]  /*62a0*/  FADD.FTZ R152, R152, R155 ;  /* 0x0000009b98987221 */ /* 0x000fe40000010000 */
[C---:B------:R-:W-:Y:S01]  /*62b0*/  HMMA.16816.F32.BF16 R40, R116.reuse, R44, RZ ;  /* 0x0000002c7428723c */ /* 0x040fe200000418ff */
[----:B------:R-:W-:Y:S05]  /*62c0*/  MUFU.EX2 R147, R147 ;  /* 0x0000009300937308 */ /* 0x000fea0000000800 */
[C---:B------:R-:W-:Y:S03]  /*62d0*/  HMMA.16816.F32.BF16 R64, R116.reuse, R68, RZ ;  /* 0x000000447440723c */ /* 0x040fe600000418ff */
[----:B------:R-:W3:Y:S01]  /*62e0*/  MUFU.EX2 R0, R0 ;  /* 0x0000000000007308 */ /* 0x000ee20000000800 */
        /* <DEDUP_REMOVED lines=8> */
[----:B---3--:R-:W-:Y:S01]  /*6370*/  F2FP.BF16.F32.PACK_AB R6, R0, R147 ;  /* 0x000000930006723e */ /* 0x008fe200000010ff */
[----:B------:R-:W-:-:S03]  /*6380*/  FADD.FTZ R147, R147, R148 ;  /* 0x0000009493937221 */ /* 0x000fc60000010000 */
[C---:B------:R-:W-:Y:S01]  /*6390*/  HMMA.16816.F32.BF16 R88, R116.reuse, R92, RZ ;  /* 0x0000005c7458723c */ /* 0x040fe200000418ff */
[----:B------:R-:W-:Y:S02]  /*63a0*/  FADD.FTZ R147, R0, R147 ;  /* 0x0000009300937221 */ /* 0x000fe40000010000 */
[----:B------:R-:W-:Y:S03]  /*63b0*/  MUFU.EX2 R135, R135 ;  /* 0x0000008700877308 */ /* 0x000fe60000000800 */
[C---:B------:R-:W-:Y:S05]  /*63c0*/  HMMA.16816.F32.BF16 R84, R116.reuse, R86, RZ ;  /* 0x000000567454723c */ /* 0x040fea00000418ff */
[----:B------:R-:W3:Y:S01]  /*63d0*/  MUFU.EX2 R2, R2 ;  /* 0x0000000200027308 */ /* 0x000ee20000000800 */
[----:B--2---:R-:W-:Y:S01]  /*63e0*/  F2FP.BF16.F32.PACK_AB R5, R146, R149 ;  /* 0x000000959205723e */ /* 0x004fe200000010ff */
[----:B------:R-:W-:Y:S01]  /*63f0*/  HMMA.16816.F32.BF16 R92, R116, R94, RZ ;  /* 0x0000005e745c723c */ /* 0x000fe200000418ff */
[----:B------:R-:W-:-:S04]  /*6400*/  FADD.FTZ R149, R149, R152 ;  /* 0x0000009895957221 */ /* 0x000fc80000010000 */
[----:B------:R-:W-:Y:S01]  /*6410*/  FADD.FTZ R146, R146, R149 ;  /* 0x0000009592927221 */ /* 0x000fe20000010000 */
[C---:B------:R-:W-:Y:S01]  /*6420*/  HMMA.16816.F32.BF16 R96, R116.reuse, R100, RZ ;  /* 0x000000647460723c */ /* 0x040fe200000418ff */
[----:B------:R-:W-:Y:S05]  /*6430*/  MUFU.EX2 R158, R158 ;  /* 0x0000009e009e7308 */ /* 0x000fea0000000800 */
[----:B------:R-:W-:Y:S01]  /*6440*/  HMMA.16816.F32.BF16 R104, R116, R108, RZ ;  /* 0x0000006c7468723c */ /* 0x000fe200000418ff */
[----:B---3--:R-:W-:Y:S02]  /*6450*/  F2FP.BF16.F32.PACK_AB R7, R2, R135 ;  /* 0x000000870207723e */ /* 0x008fe400000010ff */
[----:B------:R-:W2:Y:S01]  /*6460*/  MUFU.EX2 R161, R161 ;  /* 0x000000a100a17308 */ /* 0x000ea20000000800 */
[----:B------:R-:W-:-:S02]  /*6470*/  FADD.FTZ R135, R135, R146 ;  /* 0x0000009287877221 */ /* 0x000fc40000010000 */
[----:B------:R-:W-:Y:S02]  /*6480*/  HMMA.16816.F32.BF16 R100, R116, R102, RZ ;  /* 0x000000667464723c */ /* 0x000fe400000418ff */
[----:B------:R-:W-:-:S04]  /*6490*/  FADD.FTZ R135, R2, R135 ;  /* 0x0000008702877221 */ /* 0x000fc80000010000 */
[C---:B------:R-:W-:Y:S01]  /*64a0*/  HMMA.16816.F32.BF16 R40, R4.reuse, R12, R40 ;  /* 0x0000000c0428723c */ /* 0x040fe20000041828 */
[----:B------:R-:W-:Y:S05]  /*64b0*/  MUFU.EX2 R160, R160 ;  /* 0x000000a000a07308 */ /* 0x000fea0000000800 */
[C---:B------:R-:W-:Y:S01]  /*64c0*/  HMMA.16816.F32.BF16 R44, R4.reuse, R14, R44 ;  /* 0x0000000e042c723c */ /* 0x040fe2000004182c */
[----:B------:R-:W3:Y:S02]  /*64d0*/  LDSM.16.MT88.4 R12, [R192+0x10800] ;  /* 0x01080000c00c783b */ /* 0x000ee40000004200 */
[----:B------:R-:W-:Y:S03]  /*64e0*/  MUFU.EX2 R163, R163 ;  /* 0x000000a300a37308 */ /* 0x000fe60000000800 */
[C---:B-1----:R-:W-:Y:S05]  /*64f0*/  HMMA.16816.F32.BF16 R64, R4.reuse, R8, R64 ;  /* 0x000000080440723c */ /* 0x042fea0000041840 */
[----:B------:R-:W-:Y:S01]  /*6500*/  MUFU.EX2 R162, R162 ;  /* 0x000000a200a27308 */ /* 0x000fe20000000800 */
[----:B------:R-:W-:Y:S01]  /*6510*/  HMMA.16816.F32.BF16 R68, R4, R10, R68 ;  /* 0x0000000a0444723c */ /* 0x000fe20000041844 */
[----:B------:R-:W1:Y:S05]  /*6520*/  LDSM.16.MT88.4 R8, [R190+0x10800] ;  /* 0x01080000be08783b */ /* 0x000e6a0000004200 */
[C---:B------:R-:W-:Y:S01]  /*6530*/  HMMA.16816.F32.BF16 R108, R116.reuse, R110, RZ ;  /* 0x0000006e746c723c */ /* 0x040fe200000418ff */
[----:B------:R-:W2:Y:S05]  /*6540*/  MUFU.EX2 R165, R165 ;  /* 0x000000a500a57308 */ /* 0x000eaa0000000800 */
[----:B------:R-:W-:Y:S03]  /*6550*/  HMMA.16816.F32.BF16 R48, R116, R52, RZ ;  /* 0x000000347430723c */ /* 0x000fe600000418ff */
[----:B------:R-:W-:Y:S03]  /*6560*/  MUFU.EX2 R166, R166 ;  /* 0x000000a600a67308 */ /* 0x000fe60000000800 */
[C---:B----4-:R-:W-:Y:S05]  /*6570*/  HMMA.16816.F32.BF16 R80, R4.reuse, R20, R80 ;  /* 0x000000140450723c */ /* 0x050fea0000041850 */
[----:B------:R-:W4:Y:S01]  /*6580*/  MUFU.EX2 R169, R169 ;  /* 0x000000a900a97308 */ /* 0x000f220000000800 */
[C---:B------:R-:W-:Y:S01]  /*6590*/  HMMA.16816.F32.BF16 R84, R4.reuse, R22, R84 ;  /* 0x000000160454723c */ /* 0x040fe20000041854 */
[----:B------:R-:W2:Y:S05]  /*65a0*/  LDSM.16.MT88.4 R20, [R189+0x10800] ;  /* 0x01080000bd14783b */ /* 0x000eaa0000004200 */
[C---:B-----5:R-:W-:Y:S01]  /*65b0*/  HMMA.16816.F32.BF16 R88, R4.reuse, R16, R88 ;  /* 0x000000100458723c */ /* 0x060fe20000041858 */
[----:B------:R-:W-:Y:S05]  /*65c0*/  MUFU.EX2 R210, R210 ;  /* 0x000000d200d27308 */ /* 0x000fea0000000800 */
[----:B------:R-:W-:Y:S01]  /*65d0*/  HMMA.16816.F32.BF16 R92, R4, R18, R92 ;  /* 0x00000012045c723c */ /* 0x000fe2000004185c */
[----:B------:R-:W5:Y:S02]  /*65e0*/  LDSM.16.MT88.4 R16, [R188+0x10800] ;  /* 0x01080000bc10783b */ /* 0x000f640000004200 */
[----:B------:R-:W4:Y:S03]  /*65f0*/  MUFU.EX2 R175, R175 ;  /* 0x000000af00af7308 */ /* 0x000f260000000800 */
[----:B------:R-:W-:Y:S05]  /*6600*/  HMMA.16816.F32.BF16 R52, R116, R54, RZ ;  /* 0x000000367434723c */ /* 0x000fea00000418ff */
[----:B------:R-:W-:Y:S01]  /*6610*/  MUFU.EX2 R173, R173 ;  /* 0x000000ad00ad7308 */ /* 0x000fe20000000800 */
[C---:B---3--:R-:W-:Y:S06]  /*6620*/  HMMA.16816.F32.BF16 R96, R4.reuse, R12, R96 ;  /* 0x0000000c0460723c */ /* 0x048fec0000041860 */
[C---:B------:R-:W-:Y:S01]  /*6630*/  HMMA.16816.F32.BF16 R100, R4.reuse, R14, R100 ;  /* 0x0000000e0464723c */ /* 0x040fe20000041864 */
[----:B------:R-:W3:Y:S01]  /*6640*/  LDSM.16.MT88.4 R12, [R189+0xd000] ;  /* 0x00d00000bd0c783b */ /* 0x000ee20000004200 */
[----:B------:R-:W-:Y:S04]  /*6650*/  MUFU.EX2 R174, R174 ;  /* 0x000000ae00ae7308 */ /* 0x000fe80000000800 */
[C---:B-1----:R-:W-:Y:S04]  /*6660*/  HMMA.16816.F32.BF16 R104, R4.reuse, R8, R104 ;  /* 0x000000080468723c */ /* 0x042fe80000041868 */
[----:B------:R-:W-:Y:S02]  /*6670*/  MUFU.EX2 R171, R171 ;  /* 0x000000ab00ab7308 */ /* 0x000fe40000000800 */
[----:B------:R-:W-:Y:S01]  /*6680*/  HMMA.16816.F32.BF16 R108, R4, R10, R108 ;  /* 0x0000000a046c723c */ /* 0x000fe2000004186c */
[----:B------:R-:W1:Y:S05]  /*6690*/  LDSM.16.MT88.4 R8, [R189+0xf000] ;  /* 0x00f00000bd08783b */ /* 0x000e6a0000004200 */
[C---:B------:R-:W-:Y:S01]  /*66a0*/  HMMA.16816.F32.BF16 R128, R116.reuse, R36, RZ ;  /* 0x000000247480723c */ /* 0x040fe200000418ff */
[----:B------:R-:W1:Y:S05]  /*66b0*/  MUFU.EX2 R170, R170 ;  /* 0x000000aa00aa7308 */ /* 0x000e6a0000000800 */
[C---:B------:R-:W-:Y:S03]  /*66c0*/  HMMA.16816.F32.BF16 R56, R116.reuse, R60, RZ ;  /* 0x0000003c7438723c */ /* 0x040fe600000418ff */
[----:B------:R-:W-:Y:S03]  /*66d0*/  MUFU.EX2 R168, R168 ;  /* 0x000000a800a87308 */ /* 0x000fe60000000800 */
[C---:B------:R-:W-:Y:S05]  /*66e0*/  HMMA.16816.F32.BF16 R72, R116.reuse, R76, RZ ;  /* 0x0000004c7448723c */ /* 0x040fea00000418ff */
[----:B------:R-:W1:Y:S01]  /*66f0*/  MUFU.EX2 R217, R217 ;  /* 0x000000d900d97308 */ /* 0x000e620000000800 */
        /* <DEDUP_REMOVED lines=23> */
[C---:B-----5:R-:W-:Y:S06]  /*6870*/  HMMA.16816.F32.BF16 R120, R4.reuse, R16, R120 ;  /* 0x000000100478723c */ /* 0x060fec0000041878 */
[----:B------:R-:W-:Y:S01]  /*6880*/  HMMA.16816.F32.BF16 R116, R4, R18, R116 ;  /* 0x000000120474723c */ /* 0x000fe20000041874 */
[----:B------:R-:W5:Y:S06]  /*6890*/  LDSM.16.MT88.4 R16, [R192+0x11000] ;  /* 0x01100000c010783b */ /* 0x000f6c0000004200 */
[----:B------:R-:W-:Y:S01]  /*68a0*/  F2FP.BF16.F32.PACK_AB R4, R161, R158 ;  /* 0x0000009ea104723e */ /* 0x000fe200000010ff */
[----:B------:R-:W-:Y:S01]  /*68b0*/  FADD.FTZ R158, R158, R147 ;  /* 0x000000939e9e7221 */ /* 0x000fe20000010000 */
[----:B------:R-:W-:Y:S01]  /*68c0*/  F2FP.BF16.F32.PACK_AB R5, R165, R162 ;  /* 0x000000a2a505723e */ /* 0x000fe200000010ff */
[----:B------:R-:W-:Y:S01]  /*68d0*/  FADD.FTZ R162, R162, R135 ;  /* 0x00000087a2a27221 */ /* 0x000fe20000010000 */
[----:B------:R-:W-:Y:S01]  /*68e0*/  F2FP.BF16.F32.PACK_AB R6, R163, R160 ;  /* 0x000000a0a306723e */ /* 0x000fe200000010ff */
[----:B------:R-:W-:Y:S01]  /*68f0*/  FADD.FTZ R161, R161, R158 ;  /* 0x0000009ea1a17221 */ /* 0x000fe20000010000 */
[----:B----4-:R-:W-:Y:S01]  /*6900*/  F2FP.BF16.F32.PACK_AB R7, R169, R166 ;  /* 0x000000a6a907723e */ /* 0x010fe200000010ff */
[----:B------:R-:W-:-:S02]  /*6910*/  FADD.FTZ R165, R165, R162 ;  /* 0x000000a2a5a57221 */ /* 0x000fc40000010000 */
[----:B------:R-:W-:Y:S02]  /*6920*/  FADD.FTZ R160, R160, R161 ;  /* 0x000000a1a0a07221 */ /* 0x000fe40000010000 */
[----:B------:R-:W-:Y:S02]  /*6930*/  FADD.FTZ R166, R166, R165 ;  /* 0x000000a5a6a67221 */ /* 0x000fe40000010000 */
[----:B---3--:R-:W-:Y:S01]  /*6940*/  HMMA.16816.F32.BF16 R48, R4, R12, R48 ;  /* 0x0000000c0430723c */ /* 0x008fe20000041830 */
[----:B------:R-:W-:Y:S01]  /*6950*/  FADD.FTZ R163, R163, R160 ;  /* 0x000000a0a3a37221 */ /* 0x000fe20000010000 */
[----:B------:R-:W-:-:S04]  /*6960*/  FADD.FTZ R166, R169, R166 ;  /* 0x000000a6a9a67221 */ /* 0x000fc80000010000 */
[C---:B------:R-:W-:Y:S01]  /*6970*/  HMMA.16816.F32.BF16 R52, R4.reuse, R14, R52 ;  /* 0x0000000e0434723c */ /* 0x040fe20000041834 */
[----:B------:R-:W3:Y:S05]  /*6980*/  LDSM.16.MT88.4 R12, [R190+0x11000] ;  /* 0x01100000be0c783b */ /* 0x000eea0000004200 */
[C---:B-1----:R-:W-:Y:S06]  /*6990*/  HMMA.16816.F32.BF16 R80, R4.reuse, R8, R80 ;  /* 0x000000080450723c */ /* 0x042fec0000041850 */
[C---:B------:R-:W-:Y:S01]  /*69a0*/  HMMA.16816.F32.BF16 R84, R4.reuse, R10, R84 ;  /* 0x0000000a0454723c */ /* 0x040fe20000041854 */
[----:B------:R-:W1:Y:S05]  /*69b0*/  LDSM.16.MT88.4 R8, [R189+0x11000] ;  /* 0x01100000bd08783b */ /* 0x000e6a0000004200 */
[C---:B--2---:R-:W-:Y:S06]  /*69c0*/  HMMA.16816.F32.BF16 R88, R4.reuse, R20, R88 ;  /* 0x000000140458723c */ /* 0x044fec0000041858 */
[C---:B------:R-:W-:Y:S01]  /*69d0*/  HMMA.16816.F32.BF16 R92, R4.reuse, R22, R92 ;  /* 0x00000016045c723c */ /* 0x040fe2000004185c */
[----:B------:R-:W2:Y:S05]  /*69e0*/  LDSM.16.MT88.4 R20, [R188+0x11000] ;  /* 0x01100000bc14783b */ /* 0x000eaa0000004200 */
[C---:B-----5:R-:W-:Y:S06]  /*69f0*/  HMMA.16816.F32.BF16 R96, R4.reuse, R16, R96 ;  /* 0x000000100460723c */ /* 0x060fec0000041860 */
[C---:B------:R-:W-:Y:S01]  /*6a00*/  HMMA.16816.F32.BF16 R100, R4.reuse, R18, R100 ;  /* 0x000000120464723c */ /* 0x040fe20000041864 */
[----:B------:R-:W4:Y:S05]  /*6a10*/  LDSM.16.MT88.4 R16, [R192+0xd800] ;  /* 0x00d80000c010783b */ /* 0x000f2a0000004200 */
[C---:B---3--:R-:W-:Y:S06]  /*6a20*/  HMMA.16816.F32.BF16 R104, R4.reuse, R12, R104 ;  /* 0x0000000c0468723c */ /* 0x048fec0000041868 */
[C---:B------:R-:W-:Y:S01]  /*6a30*/  HMMA.16816.F32.BF16 R108, R4.reuse, R14, R108 ;  /* 0x0000000e046c723c */ /* 0x040fe2000004186c */
[----:B------:R-:W3:Y:S05]  /*6a40*/  LDSM.16.MT88.4 R12, [R190+0xd800] ;  /* 0x00d80000be0c783b */ /* 0x000eea0000004200 */
[C---:B-1----:R-:W-:Y:S06]  /*6a50*/  HMMA.16816.F32.BF16 R124, R4.reuse, R8, R124 ;  /* 0x00000008047c723c */ /* 0x042fec000004187c */
[C---:B------:R-:W-:Y:S01]  /*6a60*/  HMMA.16816.F32.BF16 R112, R4.reuse, R10, R112 ;  /* 0x0000000a0470723c */ /* 0x040fe20000041870 */
[----:B------:R-:W1:Y:S05]  /*6a70*/  LDSM.16.MT88.4 R8, [R189+0xf800] ;  /* 0x00f80000bd08783b */ /* 0x000e6a0000004200 */
        /* <DEDUP_REMOVED lines=53> */
[C---:B---3--:R-:W-:Y:S06]  /*6dd0*/  HMMA.16816.F32.BF16 R124, R4.reuse, R12, R124 ;  /* 0x0000000c047c723c */ /* 0x048fec000004187c */
[C---:B------:R-:W-:Y:S06]  /*6de0*/  HMMA.16816.F32.BF16 R112, R4.reuse, R14, R112 ;  /* 0x0000000e0470723c */ /* 0x040fec0000041870 */
[C---:B-1----:R-:W-:Y:S06]  /*6df0*/  HMMA.16816.F32.BF16 R120, R4.reuse, R8, R120 ;  /* 0x000000080478723c */ /* 0x042fec0000041878 */
        /* <DEDUP_REMOVED lines=11> */
.L_x_1426:
[----:B------:R-:W-:Y:S04]  /*6eb0*/  DEPBAR.LE SB0, 0x0 ;  /* 0x000080000000791a */ /* 0x000fe80000000000 */
[----:B------:R-:W-:Y:S01]  /*6ec0*/  BAR.SYNC.DEFER_BLOCKING 0x0 ;  /* 0x0000000000007b1d */ /* 0x000fe20000010000 */
[C---:B------:R-:W-:Y:S01]  /*6ed0*/  ISETP.GE.AND P5, PT, R206.reuse, UR10, PT ;  /* 0x0000000ace007c0c */ /* 0x040fe2000bfa6270 */
[C---:B------:R-:W-:Y:S02]  /*6ee0*/  VIADD R3, R206.reuse, 0x40 ;  /* 0x00000040ce037836 */ /* 0x040fe40000000000 */
[----:B------:R-:W-:Y:S02]  /*6ef0*/  VIADD R2, R206, 0x80 ;  /* 0x00000080ce027836 */ /* 0x000fe40000000000 */
[----:B------:R-:W-:Y:S01]  /*6f00*/  IMAD.MOV.U32 R132, RZ, RZ, R210 ;  /* 0x000000ffff847224 */ /* 0x000fe200078e00d2 */
[----:B------:R-:W-:Y:S02]  /*6f10*/  ISETP.GE.AND P4, PT, R3, UR10, PT ;  /* 0x0000000a03007c0c */ /* 0x000fe4000bf86270 */
[----:B------:R-:W-:Y:S02]  /*6f20*/  ISETP.GE.AND P3, PT, R2, UR10, PT ;  /* 0x0000000a02007c0c */ /* 0x000fe4000bf66270 */
[----:B------:R-:W-:Y:S01]  /*6f30*/  MOV R3, R211 ;  /* 0x000000d300037202 */ /* 0x000fe20000000f00 */
[----:B------:R-:W-:Y:S10]  /*6f40*/  @!P0 BRA `(.L_x_1423) ;  /* 0x0000000000f88947 */ /* 0x000ff40003800000 */
        /* <DEDUP_REMOVED lines=56> */
[-C--:B---3--:R-:W-:Y:S01]  /*72d0*/  IMAD.WIDE.U32 R10, R7, R2.reuse, R10 ;  /* 0x00000002070a7225 */ /* 0x088fe200078e000a */
[----:B------:R-:W-:Y:S05]  /*72e0*/  SHF.R.S32.HI R5, RZ, 0x1f, R7 ;  /* 0x0000001fff057819 */ /* 0x000fea0000011407 */
[----:B------:R-:W-:Y:S04]  /*72f0*/  IMAD R4, R5, R2, RZ ;  /* 0x0000000205047224 */ /* 0x000fe800078e02ff */
[----:B------:R-:W-:Y:S01]  /*7300*/  IMAD R4, R7, R3, R4 ;  /* 0x0000000307047224 */ /* 0x000fe200078e0204 */
[----:B------:R-:W-:Y:S03]  /*7310*/  MOV R3, R10 ;  /* 0x0000000a00037202 */ /* 0x000fe60000000f00 */
[----:B------:R-:W-:Y:S07]  /*7320*/  IMAD.IADD R132, R11, 0x1, R4 ;  /* 0x000000010b847824 */ /* 0x000fee00078e0204 */
.L_x_1423:
[C---:B------:R-:W-:Y:S01]  /*7330*/  LEA R2, P1, R3.reuse, R214, 0x1 ;  /* 0x000000d603027211 */ /* 0x040fe200078208ff */
[----:B------:R-:W-:Y:S01]  /*7340*/  @P5 STS.128 [R205+0xc000], RZ ;  /* 0x00c000ffcd005388 */ /* 0x000fe20000000c00 */
[C---:B------:R-:W-:Y:S02]  /*7350*/  IADD3 R223, P2, R3.reuse, R202, RZ ;  /* 0x000000ca03df7210 */ /* 0x040fe40007f5e0ff */
[-C--:B------:R-:W-:Y:S02]  /*7360*/  LEA.HI.X R3, R3, R221.reuse, R132, 0x1, P1 ;  /* 0x000000dd03037211 */ /* 0x080fe400008f0c84 */
[CC--:B------:R-:W-:Y:S01]  /*7370*/  @!P5 LEA R226, P6, R223.reuse, R214.reuse, 0x1 ;  /* 0x000000d6dfe2d211 */ /* 0x0c0fe200078c08ff */
[--C-:B------:R-:W-:Y:S01]  /*7380*/  IMAD.X R134, R132, 0x1, R201.reuse, P2 ;  /* 0x0000000184867824 */ /* 0x100fe200010e06c9 */
[CC--:B------:R-:W-:Y:S01]  /*7390*/  @!P4 LEA R224, P2, R223.reuse, R214.reuse, 0x1 ;  /* 0x000000d6dfe0c211 */ /* 0x0c0fe200078408ff */
[----:B------:R-:W-:Y:S01]  /*73a0*/  @!PT LDS RZ, [RZ] ;  /* 0x00000000fffff984 */ /* 0x000fe20000000800 */
[----:B------:R-:W-:Y:S01]  /*73b0*/  @!PT LDS RZ, [RZ] ;  /* 0x00000000fffff984 */ /* 0x000fe20000000800 */
[----:B------:R-:W-:Y:S01]  /*73c0*/  @!PT LDS RZ, [RZ] ;  /* 0x00000000fffff984 */ /* 0x000fe20000000800 */
[----:B------:R-:W-:Y:S01]  /*73d0*/  @!P5 LDGSTS.E.BYPASS.LTC128B.128 [R205+0xc000], desc[UR8][R2.64] ;  /* 0x0c00000002cddfae */ /* 0x000fe2000b901d48 */
[C---:B------:R-:W-:Y:S02]  /*73e0*/  @!P3 LEA R222, P1, R223.reuse, R214, 0x1 ;  /* 0x000000d6dfdeb211 */ /* 0x040fe400078208ff */
[CCC-:B------:R-:W-:Y:S01]  /*73f0*/  @!P5 LEA.HI.X R227, R223.reuse, R221.reuse, R134.reuse, 0x1, P6 ;  /* 0x000000dddfe3d211 */ /* 0x1c0fe200030f0c86 */
[----:B------:R-:W-:Y:S01]  /*7400*/  @P4 STS.128 [R205+0xe000], RZ ;  /* 0x00e000ffcd004388 */ /* 0x000fe20000000c00 */
[CCC-:B------:R-:W-:Y:S02]  /*7410*/  @!P4 LEA.HI.X R225, R223.reuse, R221.reuse, R134.reuse, 0x1, P2 ;  /* 0x000000dddfe1c211 */ /* 0x1c0fe400010f0c86 */
[C---:B------:R-:W-:Y:S01]  /*7420*/  IADD3 R135, P6, R223.reuse, R202, RZ ;  /* 0x000000cadf877210 */ /* 0x040fe20007fde0ff */
[----:B------:R-:W-:Y:S01]  /*7430*/  @!PT LDS RZ, [RZ] ;  /* 0x00000000fffff984 */ /* 0x000fe20000000800 */
[----:B------:R-:W-:Y:S01]  /*7440*/  @!PT LDS RZ, [RZ] ;  /* 0x00000000fffff984 */ /* 0x000fe20000000800 */
[----:B------:R-:W-:Y:S01]  /*7450*/  @!PT LDS RZ, [RZ] ;  /* 0x00000000fffff984 */ /* 0x000fe20000000800 */
[----:B------:R-:W-:Y:S01]  /*7460*/  @!P4 LDGSTS.E.BYPASS.LTC128B.128 [R205+0xe000], desc[UR8][R2.64+0x80] ;  /* 0x0e00008002cdcfae */ /* 0x000fe2000b901d48 */
[-C--:B------:R-:W-:Y:S02]  /*7470*/  @!P3 LEA.HI.X R223, R223, R221.reuse, R134, 0x1, P1 ;  /* 0x000000dddfdfb211 */ /* 0x080fe400008f0c86 */
[CC--:B------:R-:W-:Y:S01]  /*7480*/  @!P4 LEA R230, P2, R135.reuse, R214.reuse, 0x1 ;  /* 0x000000d687e6c211 */ /* 0x0c0fe200078408ff */
[----:B------:R-:W-:Y:S01]  /*7490*/  @P3 STS.128 [R205+0x10000], RZ ;  /* 0x010000ffcd003388 */ /* 0x000fe20000000c00 */
[--C-:B------:R-:W-:Y:S01]  /*74a0*/  IMAD.X R134, R134, 0x1, R201.reuse, P6 ;  /* 0x0000000186867824 */ /* 0x100fe200030e06c9 */
[CC--:B------:R-:W-:Y:S02]  /*74b0*/  @!P5 LEA R232, P6, R135.reuse, R214.reuse, 0x1 ;  /* 0x000000d687e8d211 */ /* 0x0c0fe400078c08ff */
        /* <DEDUP_REMOVED lines=14> */
[-C--:B------:R-:W-:Y:S01]  /*75a0*/  @!P4 LEA R234, P2, R132, R214.reuse, 0x1 ;  /* 0x000000d684eac211 */ /* 0x080fe200078408ff */
[----:B------:R-:W-:Y:S01]  /*75b0*/  @P4 STS.128 [R205+0xe800], RZ ;  /* 0x00e800ffcd004388 */ /* 0x000fe20000000c00 */
[----:B------:R-:W-:Y:S01]  /*75c0*/  IMAD.X R134, R134, 0x1, R201, P6 ;  /* 0x0000000186867824 */ /* 0x000fe200030e06c9 */
[CC--:B------:R-:W-:Y:S02]  /*75d0*/  @!P5 LEA R236, P6, R132.reuse, R214.reuse, 0x1 ;  /* 0x000000d684ecd211 */ /* 0x0c0fe400078c08ff */
[----:B------:R-:W-:Y:S01]  /*75e0*/  @!PT LDS RZ, [RZ] ;  /* 0x00000000fffff984 */ /* 0x000fe20000000800 */
[----:B------:R-:W-:Y:S01]  /*75f0*/  @!PT LDS RZ, [RZ] ;  /* 0x00000000fffff984 */ /* 0x000fe20000000800 */
[----:B------:R-:W-:Y:S01]  /*7600*/  @!PT LDS RZ, [RZ] ;  /* 0x00000000fffff984 */ /* 0x000fe20000000800 */
[----:B------:R-:W-:Y:S01]  /*7610*/  @!P4 LDGSTS.E.BYPASS.LTC128B.128 [R205+0xe800], desc[UR8][R224.64+0x80] ;  /* 0x0e800080e0cdcfae */ /* 0x000fe2000b901d48 */
[C---:B------:R-:W-:Y:S01]  /*7620*/  @!P3 LEA R220, P1, R132.reuse, R214, 0x1 ;  /* 0x000000d684dcb211 */ /* 0x040fe200078208ff */
[----:B------:R-:W-:Y:S01]  /*7630*/  IMAD.MOV.U32 R214, RZ, RZ, R2 ;  /* 0x000000ffffd67224 */ /* 0x000fe200078e0002 */
[CCC-:B------:R-:W-:Y:S01]  /*7640*/  @!P5 LEA.HI.X R237, R132.reuse, R221.reuse, R134.reuse, 0x1, P6 ;  /* 0x000000dd84edd211 */ /* 0x1c0fe200030f0c86 */
[----:B------:R-:W-:Y:S01]  /*7650*/  @P3 STS.128 [R205+0x10800], RZ ;  /* 0x010800ffcd003388 */ /* 0x000fe20000000c00 */
[CCC-:B------:R-:W-:Y:S02]  /*7660*/  @!P4 LEA.HI.X R235, R132.reuse, R221.reuse, R134.reuse, 0x1, P2 ;  /* 0x000000dd84ebc211 */ /* 0x1c0fe400010f0c86 */
[----:B------:R-:W-:Y:S01]  /*7670*/  @!P3 LEA.HI.X R221, R132, R221, R134, 0x1, P1 ;  /* 0x000000dd84ddb211 */ /* 0x000fe200008f0c86 */
[----:B------:R-:W-:Y:S01]  /*7680*/  @!PT LDS RZ, [RZ] ;  /* 0x00000000fffff984 */ /* 0x000fe20000000800 */
[----:B------:R-:W-:Y:S01]  /*7690*/  @!PT LDS RZ, [RZ] ;  /* 0x00000000fffff984 */ /* 0x000fe20000000800 */
[----:B------:R-:W-:Y:S01]  /*76a0*/  @!PT LDS RZ, [RZ] ;  /* 0x00000000fffff984 */ /* 0x000fe20000000800 */
[----:B------:R-:W-:Y:S01]  /*76b0*/  @!P3 LDGSTS.E.BYPASS.LTC128B.128 [R205+0x10800], desc[UR8][R222.64+0x100] ;  /* 0x10800100decdbfae */ /* 0x000fe2000b901d48 */
[----:B------:R-:W-:Y:S03]  /*76c0*/  ISETP.GT.AND P1, PT, R215, R200, PT ;  /* 0x000000c8d700720c */ /* 0x000fe60003f24270 */
        /* <DEDUP_REMOVED lines=247> */
[----:B------:R-:W2:Y:S03]  /*8640*/  LDG.E R136, desc[UR8][R142.64] ;  /* 0x000000088e887981 */ /* 0x000ea6000c1e1900 */
[C---:B------:R-:W-:Y:S01]  /*8650*/  IMAD.WIDE.U32 R140, R132.reuse, UR7, RZ ;  /* 0x00000007848c7c25 */ /* 0x040fe2000f8e00ff */
[----:B------:R-:W-:Y:S05]  /*8660*/  SHF.R.S32.HI R137, RZ, 0x1f, R132 ;  /* 0x0000001fff897819 */ /* 0x000fea0000011484 */
[----:B------:R-:W-:Y:S04]  /*8670*/  IMAD R137, R137, UR7, RZ ;  /* 0x0000000789897c24 */ /* 0x000fe8000f8e02ff */
[----:B-1----:R-:W-:Y:S05]  /*8680*/  IMAD R137, R132, R134, R137 ;  /* 0x0000008684897224 */ /* 0x002fea00078e0289 */
        /* <DEDUP_REMOVED lines=8> */
.L_x_1425:
[----:B------:R1:W-:Y:S01]  /*8710*/  @P5 STS.128 [R205+0x6000], RZ ;  /* 0x006000ffcd005388 */ /* 0x0003e20000000c00 */
[CC--:B------:R-:W-:Y:S02]  /*8720*/  LEA R140, P1, R3.reuse, R212.reuse, 0x1 ;  /* 0x000000d4038c7211 */ /* 0x0c0fe400078208ff */
[C---:B------:R-:W-:Y:S02]  /*8730*/  IADD3 R135, P2, R204.reuse, R3, RZ ;  /* 0x00000003cc877210 */ /* 0x040fe40007f5e0ff */
[-CC-:B------:R-:W-:Y:S02]  /*8740*/  LEA.HI.X R141, R3, R213.reuse, R2.reuse, 0x1, P1 ;  /* 0x000000d5038d7211 */ /* 0x180fe400008f0c02 */
[-C--:B------:R-:W-:Y:S01]  /*8750*/  @!P5 LEA R138, P6, R135, R212.reuse, 0x1 ;  /* 0x000000d4878ad211 */ /* 0x080fe200078c08ff */
        /* <DEDUP_REMOVED lines=9> */
[C-C-:B------:R-:W-:Y:S02]  /*87f0*/  @!P4 LEA.HI.X R137, R135.reuse, R213, R132.reuse, 0x1, P2 ;  /* 0x000000d58789c211 */ /* 0x140fe400010f0c84 */
[C---:B------:R-:W-:Y:S01]  /*8800*/  IADD3 R3, P6, R204.reuse, R135, RZ ;  /* 0x00000087cc037210 */ /* 0x040fe20007fde0ff */
[----:B------:R-:W-:Y:S01]  /*8810*/  @!PT LDS RZ, [RZ] ;  /* 0x00000000fffff984 */ /* 0x000fe20000000800 */
[----:B------:R-:W-:Y:S01]  /*8820*/  @!PT LDS RZ, [RZ] ;  /* 0x00000000fffff984 */ /* 0x000fe20000000800 */
[----:B------:R-:W-:Y:S01]  /*8830*/  @!PT LDS RZ, [RZ] ;  /* 0x00000000fffff984 */ /* 0x000fe20000000800 */
[----:B------:R1:W-:Y:S01]  /*8840*/  @!P4 LDGSTS.E.BYPASS.LTC128B.128 [R205+0x8000], desc[UR8][R140.64+0x80] ;  /* 0x080000808ccdcfae */ /* 0x0003e2000b901d48 */
[-CC-:B------:R-:W-:Y:S02]  /*8850*/  @!P3 LEA.HI.X R135, R135, R213.reuse, R132.reuse, 0x1, P1 ;  /* 0x000000d58787b211 */ /* 0x180fe400008f0c84 */
[CC--:B------:R-:W-:Y:S01]  /*8860*/  @!P4 LEA R144, P2, R3.reuse, R212.reuse, 0x1 ;  /* 0x000000d40390c211 */ /* 0x0c0fe200078408ff */
[----:B------:R1:W-:Y:S01]  /*8870*/  @P3 STS.128 [R205+0xa000], RZ ;  /* 0x00a000ffcd003388 */ /* 0x0003e20000000c00 */
[-C--:B------:R-:W-:Y:S01]  /*8880*/  @!P3 LEA R142, P1, R3, R212.reuse, 0x1 ;  /* 0x000000d4038eb211 */ /* 0x080fe200078208ff */
        /* <DEDUP_REMOVED lines=65> */
.L_x_1424:
        /* <DEDUP_REMOVED lines=155> */
[----:B------:R-:W-:Y:S01]  /*9650*/  ISETP.GT.AND P1, PT, R215, R200, PT ;  /* 0x000000c8d700720c */ /* 0x000fe20003f24270 */
        /* <DEDUP_REMOVED lines=256> */
.L_x_1422:
[----:B------:R-:W1:Y:S01]  /*a660*/  SHFL.BFLY PT, R0, R217, 0x2, 0x1f ;  /* 0x0c401f00d9007f89 */ /* 0x000e6200000e0000 */
[----:B------:R-:W2:Y:S01]  /*a670*/  S2UR UR4, SR_CgaCtaId ;  /* 0x00000000000479c3 */ /* 0x000ea20000008800 */
[----:B------:R-:W-:Y:S01]  /*a680*/  MOV R7, 0x3f800000 ;  /* 0x3f80000000077802 */ /* 0x000fe20000000f00 */
[----:B------:R-:W-:Y:S01]  /*a690*/  UMOV UR5, 0x400 ;  /* 0x0000040000057882 */ /* 0x000fe20000000000 */
[----:B------:R-:W3:Y:S01]  /*a6a0*/  SHFL.BFLY PT, R2, R219, 0x2, 0x1f ;  /* 0x0c401f00db027f89 */ /* 0x000ee200000e0000 */
[----:B------:R-:W-:Y:S01]  /*a6b0*/  MOV R6, 0x3f800000 ;  /* 0x3f80000000067802 */ /* 0x000fe20000000f00 */
[----:B------:R-:W-:Y:S01]  /*a6c0*/  BSSY B0, `(.L_x_1427) ;  /* 0x0000102000007945 */ /* 0x000fe20003800000 */
[----:B------:R-:W4:Y:S02]  /*a6d0*/  S2R R11, SR_TID.X ;  /* 0x00000000000b7919 */ /* 0x000f240000002100 */
[----:B------:R-:W-:Y:S06]  /*a6e0*/  BAR.SYNC.DEFER_BLOCKING 0x0 ;  /* 0x0000000000007b1d */ /* 0x000fec0000010000 */
[----:B------:R-:W5:Y:S01]  /*a6f0*/  S2R R28, SR_CTAID.Y ;  /* 0x00000000001c7919 */ /* 0x000f620000002600 */
[----:B-1----:R-:W-:Y:S01]  /*a700*/  FADD.FTZ R5, R0, R217 ;  /* 0x000000d900057221 */ /* 0x002fe20000010000 */
[----:B--2---:R-:W-:Y:S01]  /*a710*/  ULEA UR4, UR4, UR5, 0x18 ;  /* 0x0000000504047291 */ /* 0x004fe2000f8ec03f */
[----:B------:R-:W1:Y:S01]  /*a720*/  S2R R0, SR_TID.X ;  /* 0x0000000000007919 */ /* 0x000e620000002100 */
[----:B------:R-:W2:Y:S01]  /*a730*/  S2UR UR5, SR_CTAID.X ;  /* 0x00000000000579c3 */ /* 0x000ea20000002500 */
[----:B---3--:R-:W-:-:S02]  /*a740*/  FADD.FTZ R9, R2, R219 ;  /* 0x000000db02097221 */ /* 0x008fc40000010000 */
[----:B------:R-:W3:Y:S04]  /*a750*/  SHFL.BFLY PT, R2, R5, 0x1, 0x1f ;  /* 0x0c201f0005027f89 */ /* 0x000ee800000e0000 */
[----:B------:R-:W5:Y:S01]  /*a760*/  SHFL.BFLY PT, R4, R9, 0x1, 0x1f ;  /* 0x0c201f0009047f89 */ /* 0x000f6200000e0000 */
[----:B----4-:R-:W-:-:S04]  /*a770*/  SHF.R.S32.HI R8, RZ, 0x1f, R11 ;  /* 0x0000001fff087819 */ /* 0x010fc8000001140b */
[----:B------:R-:W-:-:S04]  /*a780*/  LEA.HI R8, R8, R11, RZ, 0x4 ;  /* 0x0000000b08087211 */ /* 0x000fc800078f20ff */
[----:B------:R-:W-:Y:S01]  /*a790*/  SHF.R.S32.HI R8, RZ, 0x4, R8 ;  /* 0x00000004ff087819 */ /* 0x000fe20000011408 */
[----:B--2---:R-:W-:Y:S01]  /*a7a0*/  USHF.L.U32 UR5, UR5, 0x6, URZ ;  /* 0x0000000605057899 */ /* 0x004fe2000800063f */
[----:B---3--:R-:W-:Y:S01]  /*a7b0*/  FADD.FTZ R2, R5, R2 ;  /* 0x0000000205027221 */ /* 0x008fe20000010000 */
[----:B-----5:R-:W-:Y:S01]  /*a7c0*/  FADD.FTZ R4, R9, R4 ;  /* 0x0000000409047221 */ /* 0x020fe20000010000 */
[----:B-1----:R-:W-:-:S03]  /*a7d0*/  SHF.R.S32.HI R9, RZ, 0x1f, R0 ;  /* 0x0000001fff097819 */ /* 0x002fc60000011400 */
[----:B------:R-:W-:Y:S02]  /*a7e0*/  FSETP.NE.FTZ.AND P3, PT, R2, RZ, PT ;  /* 0x000000ff0200720b */ /* 0x000fe40003f75000 */
[CC--:B------:R-:W-:Y:S02]  /*a7f0*/  LEA.HI R10, R9.reuse, R0.reuse, RZ, 0x2 ;  /* 0x00000000090a7211 */ /* 0x0c0fe400078f10ff */
[----:B------:R-:W-:Y:S02]  /*a800*/  FSETP.NE.FTZ.AND P4, PT, R4, RZ, PT ;  /* 0x000000ff0400720b */ /* 0x000fe40003f95000 */
[--C-:B------:R-:W-:Y:S02]  /*a810*/  SHF.R.S32.HI R12, RZ, 0x2, R10.reuse ;  /* 0x00000002ff0c7819 */ /* 0x100fe4000001140a */
[----:B------:R-:W-:Y:S02]  /*a820*/  SHF.R.S32.HI R5, RZ, 0x1f, R10 ;  /* 0x0000001fff057819 */ /* 0x000fe4000001140a */
[----:B------:R-:W-:-:S02]  /*a830*/  LEA.HI R11, R9, R0, RZ, 0x4 ;  /* 0x00000000090b7211 */ /* 0x000fc400078f20ff */
[----:B------:R-:W-:Y:S01]  /*a840*/  LEA.HI R5, R5, R12, RZ, 0x3 ;  /* 0x0000000c05057211 */ /* 0x000fe200078f18ff */
[----:B------:R-:W1:Y:S01]  /*a850*/  @P3 MUFU.RCP R6, R2 ;  /* 0x0000000200063308 */ /* 0x000e620000001000 */
[----:B------:R-:W-:Y:S02]  /*a860*/  LEA.HI R9, R9, R0, RZ, 0x5 ;  /* 0x0000000009097211 */ /* 0x000fe400078f28ff */
[----:B------:R-:W-:Y:S02]  /*a870*/  LOP3.LUT R5, R5, 0xfffffff8, RZ, 0xc0, !PT ;  /* 0xfffffff805057812 */ /* 0x000fe400078ec0ff */
[----:B------:R-:W-:Y:S02]  /*a880*/  LOP3.LUT R15, R10, 0x1ffffffc, RZ, 0xc0, !PT ;  /* 0x1ffffffc0a0f7812 */ /* 0x000fe400078ec0ff */
[----:B------:R-:W-:Y:S01]  /*a890*/  IADD3 R5, R12, -R5, RZ ;  /* 0x800000050c057210 */ /* 0x000fe20007ffe0ff */
[----:B------:R-:W2:Y:S01]  /*a8a0*/  @P4 MUFU.RCP R7, R4 ;  /* 0x0000000400074308 */ /* 0x000ea20000001000 */
[----:B------:R-:W-:-:S02]  /*a8b0*/  LOP3.LUT R11, R11, 0xfffffff0, RZ, 0xc0, !PT ;  /* 0xfffffff00b0b7812 */ /* 0x000fc400078ec0ff */
[----:B------:R-:W-:Y:S02]  /*a8c0*/  SHF.L.U32 R17, R5, 0x6, RZ ;  /* 0x0000000605117819 */ /* 0x000fe400000006ff */
[----:B------:R-:W-:Y:S02]  /*a8d0*/  SHF.R.S32.HI R10, RZ, 0x5, R9 ;  /* 0x00000005ff0a7819 */ /* 0x000fe40000011409 */
[-C--:B------:R-:W-:Y:S01]  /*a8e0*/  IADD3 R15, -R15, R0.reuse, RZ ;  /* 0x000000000f0f7210 */ /* 0x080fe20007ffe1ff */
[----:B------:R-:W-:Y:S01]  /*a8f0*/  @P4 MUFU.LG2 R4, R4 ;  /* 0x0000000400044308 */ /* 0x000fe20000000c00 */
[----:B------:R-:W-:Y:S01]  /*a900*/  LOP3.LUT R13, R5, 0x1, RZ, 0xc0, !PT ;  /* 0x00000001050d7812 */ /* 0x000fe200078ec0ff */
[C---:B-1----:R-:W-:Y:S01]  /*a910*/  FMUL.FTZ R131, R6.reuse, R131 ;  /* 0x0000008306837220 */ /* 0x042fe20000410000 */
[----:B------:R-:W-:Y:S01]  /*a920*/  IADD3 R11, -R11, R0, RZ ;  /* 0x000000000b0b7210 */ /* 0x000fe20007ffe1ff */
[C---:B------:R-:W-:Y:S01]  /*a930*/  FMUL.FTZ R130, R6.reuse, R130 ;  /* 0x0000008206827220 */ /* 0x040fe20000410000 */
[----:B------:R-:W-:Y:S01]  /*a940*/  LOP3.LUT R17, R17, 0x1c0, RZ, 0xc0, !PT ;  /* 0x000001c011117812 */ /* 0x000fe200078ec0ff */
[----:B------:R-:W-:Y:S01]  /*a950*/  FMUL.FTZ R39, R6, R39 ;  /* 0x0000002706277220 */ /* 0x000fe20000410000 */
[----:B------:R-:W-:Y:S01]  /*a960*/  LEA R12, R10, R15, 0x9 ;  /* 0x0000000f0a0c7211 */ /* 0x000fe200078e48ff */
[----:B------:R-:W-:Y:S01]  /*a970*/  FMUL.FTZ R38, R6, R38 ;  /* 0x0000002606267220 */ /* 0x000fe20000410000 */
[----:B------:R-:W-:Y:S01]  /*a980*/  ISETP.NE.U32.AND P0, PT, R13, 0x1, PT ;  /* 0x000000010d00780c */ /* 0x000fe20003f05070 */
[C---:B--2---:R-:W-:Y:S01]  /*a990*/  FMUL.FTZ R128, R7.reuse, R128 ;  /* 0x0000008007807220 */ /* 0x044fe20000410000 */
[----:B------:R-:W-:Y:S01]  /*a9a0*/  SHF.L.U32 R13, R8, 0x6, RZ ;  /* 0x00000006080d7819 */ /* 0x000fe200000006ff */
[----:B------:R-:W-:Y:S01]  /*a9b0*/  FMUL.FTZ R129, R7, R129 ;  /* 0x0000008107817220 */ /* 0x000fe20000410000 */
[----:B------:R-:W-:Y:S01]  /*a9c0*/  LEA.HI R15, R11, R11, RZ, 0x1 ;  /* 0x0000000b0b0f7211 */ /* 0x000fe200078f08ff */
[----:B------:R-:W-:Y:S01]  /*a9d0*/  FMUL.FTZ R36, R7, R36 ;  /* 0x0000002407247220 */ /* 0x000fe20000410000 */
[----:B------:R-:W-:Y:S01]  /*a9e0*/  LEA.HI R17, R17, R17, RZ, 0x1d ;  /* 0x0000001111117211 */ /* 0x000fe200078fe8ff */
[----:B------:R-:W-:Y:S01]  /*a9f0*/  FMUL.FTZ R37, R7, R37 ;  /* 0x0000002507257220 */ /* 0x000fe20000410000 */
[----:B------:R-:W-:Y:S01]  /*aa00*/  LOP3.LUT R13, R13, 0x1c0, RZ, 0xc0, !PT ;  /* 0x000001c00d0d7812 */ /* 0x000fe200078ec0ff */
[----:B------:R-:W-:Y:S01]  /*aa10*/  FMUL.FTZ R40, R7, R40 ;  /* 0x0000002807287220 */ /* 0x000fe20000410000 */
[----:B------:R-:W-:Y:S01]  /*aa20*/  SHF.L.U32 R14, R15, 0x2, RZ ;  /* 0x000000020f0e7819 */ /* 0x000fe200000006ff */
[C---:B------:R-:W-:Y:S01]  /*aa30*/  FMUL.FTZ R41, R7.reuse, R41 ;  /* 0x0000002907297220 */ /* 0x040fe20000410000 */
[----:B------:R-:W-:Y:S01]  /*aa40*/  LEA R12, R12, R17, 0x1 ;  /* 0x000000110c0c7211 */ /* 0x000fe200078e08ff */
[----:B------:R-:W-:Y:S01]  /*aa50*/  FMUL.FTZ R44, R7, R44 ;  /* 0x0000002c072c7220 */ /* 0x000fe20000410000 */
[----:B------:R-:W-:Y:S01]  /*aa60*/  LOP3.LUT R14, R13, 0x38, R14, 0xf8, !PT ;  /* 0x000000380d0e7812 */ /* 0x000fe200078ef80e */
[----:B------:R-:W-:Y:S01]  /*aa70*/  FMUL.FTZ R45, R7, R45 ;  /* 0x0000002d072d7220 */ /* 0x000fe20000410000 */
[----:B------:R-:W-:Y:S01]  /*aa80*/  R2P PR, R5, 0x6 ;  /* 0x0000000605007804 */ /* 0x000fe20000000000 */
[C---:B------:R-:W-:Y:S01]  /*aa90*/  FMUL.FTZ R48, R7.reuse, R48 ;  /* 0x0000003007307220 */ /* 0x040fe20000410000 */
[----:B------:R-:W-:Y:S01]  /*aaa0*/  SHF.R.U32.HI R13, RZ, 0x3, R13 ;  /* 0x00000003ff0d7819 */ /* 0x000fe2000001160d */
[----:B------:R-:W-:Y:S01]  /*aab0*/  FMUL.FTZ R49, R7, R49 ;  /* 0x0000003107317220 */ /* 0x000fe20000410000 */
[----:B------:R-:W-:Y:S01]  /*aac0*/  LOP3.LUT R16, R15, 0xffffffe, RZ, 0xc0, !PT ;  /* 0x0ffffffe0f107812 */ /* 0x000fe200078ec0ff */
[C---:B------:R-:W-:Y:S01]  /*aad0*/  FMUL.FTZ R52, R7.reuse, R52 ;  /* 0x0000003407347220 */ /* 0x040fe20000410000 */
[----:B------:R-:W-:Y:S01]  /*aae0*/  LEA R12, R12, UR4, 0x2 ;  /* 0x000000040c0c7c11 */ /* 0x000fe2000f8e10ff */
[C---:B------:R-:W-:Y:S01]  /*aaf0*/  FMUL.FTZ R53, R7.reuse, R53 ;  /* 0x0000003507357220 */ /* 0x040fe20000410000 */
[----:B------:R-:W-:Y:S01]  /*ab00*/  MOV R5, 0x40 ;  /* 0x0000004000057802 */ /* 0x000fe20000000f00 */
        /* <DEDUP_REMOVED lines=81> */
[----:B------:R-:W-:Y:S01]  /*b020*/  LOP3.LUT R13, R14, R13, RZ, 0x3c, !PT ;  /* 0x0000000d0e0d7212 */ /* 0x000fe200078e3cff */
[----:B------:R-:W-:Y:S01]  /*b030*/  STS.64 [R12], R128 ;  /* 0x000000800c007388 */ /* 0x000fe20000000a00 */
[----:B------:R-:W-:Y:S01]  /*b040*/  IADD3 R16, R11, -R16, RZ ;  /* 0x800000100b107210 */ /* 0x000fe20007ffe0ff */
[----:B------:R-:W1:Y:S01]  /*b050*/  @P3 MUFU.LG2 R2, R2 ;  /* 0x0000000200023308 */ /* 0x000e620000000c00 */
[----:B------:R-:W-:Y:S01]  /*b060*/  IADD3 R6, R12, -0x20, RZ ;  /* 0xffffffe00c067810 */ /* 0x000fe20007ffe0ff */
[----:B------:R-:W-:Y:S01]  /*b070*/  STS.64 [R12+0x800], R130 ;  /* 0x000800820c007388 */ /* 0x000fe20000000a00 */
[----:B------:R-:W-:-:S02]  /*b080*/  SEL R5, R5, 0xffffffc0, !P1 ;  /* 0xffffffc005057807 */ /* 0x000fc40004800000 */
[----:B------:R-:W-:Y:S02]  /*b090*/  @P0 IADD3 R6, R12, 0x20, RZ ;  /* 0x000000200c060810 */ /* 0x000fe40007ffe0ff */
[----:B------:R-:W-:Y:S02]  /*b0a0*/  SEL R7, R7, 0xffffff80, !P2 ;  /* 0xffffff8007077807 */ /* 0x000fe40005000000 */
[----:B------:R-:W-:Y:S01]  /*b0b0*/  LEA R13, R16, R13, 0x2 ;  /* 0x0000000d100d7211 */ /* 0x000fe200078e10ff */
[----:B------:R-:W-:Y:S01]  /*b0c0*/  STS.64 [R6], R36 ;  /* 0x0000002406007388 */ /* 0x000fe20000000a00 */
[C---:B------:R-:W-:Y:S02]  /*b0d0*/  IADD3 R14, R12.reuse, R5, RZ ;  /* 0x000000050c0e7210 */ /* 0x040fe40007ffe0ff */
[----:B------:R-:W-:Y:S01]  /*b0e0*/  IADD3 R16, R5, R6, RZ ;  /* 0x0000000605107210 */ /* 0x000fe20007ffe0ff */
[----:B------:R-:W-:Y:S01]  /*b0f0*/  STS.64 [R6+0x800], R38 ;  /* 0x0008002606007388 */ /* 0x000fe20000000a00 */
[----:B------:R-:W-:-:S02]  /*b100*/  IADD3 R5, R12, R7, RZ ;  /* 0x000000070c057210 */ /* 0x000fc40007ffe0ff */
[----:B------:R-:W-:Y:S01]  /*b110*/  IADD3 R15, R7, R6, RZ ;  /* 0x00000006070f7210 */ /* 0x000fe20007ffe0ff */
[----:B------:R-:W-:Y:S01]  /*b120*/  STS.64 [R14], R40 ;  /* 0x000000280e007388 */ /* 0x000fe20000000a00 */
[-C--:B------:R-:W-:Y:S01]  /*b130*/  IADD3 R17, R14, R7.reuse, RZ ;  /* 0x000000070e117210 */ /* 0x080fe20007ffe0ff */
[----:B-1----:R-:W-:Y:S01]  /*b140*/  @P3 FMUL.FTZ R2, R2, 0.69314718246459960938 ;  /* 0x3f31721802023820 */ /* 0x002fe20000410000 */
[----:B------:R-:W-:Y:S01]  /*b150*/  IADD3 R7, R16, R7, RZ ;  /* 0x0000000710077210 */ /* 0x000fe20007ffe0ff */
[----:B------:R-:W-:Y:S01]  /*b160*/  STS.64 [R14+0x800], R42 ;  /* 0x0008002a0e007388 */ /* 0x000fe20000000a00 */
[----:B------:R-:W-:Y:S02]  /*b170*/  LOP3.LUT R29, R9, 0xffffffe0, RZ, 0xc0, !PT ;  /* 0xffffffe0091d7812 */ /* 0x000fe400078ec0ff */
[----:B------:R-:W-:Y:S01]  /*b180*/  SHF.R.S32.HI R9, RZ, 0x1f, R10 ;  /* 0x0000001fff097819 */ /* 0x000fe2000001140a */
[----:B------:R-:W-:Y:S01]  /*b190*/  STS.64 [R16], R44 ;  /* 0x0000002c10007388 */ /* 0x000fe20000000a00 */
[----:B------:R-:W-:Y:S01]  /*b1a0*/  IADD3 R30, -R29, R0, RZ ;  /* 0x000000001d1e7210 */ /* 0x000fe20007ffe1ff */
[----:B------:R-:W-:Y:S01]  /*b1b0*/  @P4 FMUL.FTZ R29, R4, 0.69314718246459960938 ;  /* 0x3f317218041d4820 */ /* 0x000fe20000410000 */
[----:B------:R-:W1:Y:S01]  /*b1c0*/  @P3 LDC R0, c[0x0][0x2e8] ;  /* 0x0000ba00ff003b82 */ /* 0x000e620000000800 */
[----:B------:R-:W-:Y:S01]  /*b1d0*/  STS.64 [R16+0x800], R46 ;  /* 0x0008002e10007388 */ /* 0x000fe20000000a00 */
[----:B------:R-:W-:-:S02]  /*b1e0*/  LOP3.LUT P0, RZ, R30, 0x3, RZ, 0xc0, !PT ;  /* 0x000000031eff7812 */ /* 0x000fc4000780c0ff */
[----:B------:R-:W-:Y:S01]  /*b1f0*/  SHF.L.U32 R4, R11, 0x2, RZ ;  /* 0x000000020b047819 */ /* 0x000fe200000006ff */
[----:B------:R-:W-:Y:S04]  /*b200*/  STS.64 [R5], R48 ;  /* 0x0000003005007388 */ /* 0x000fe80000000a00 */
[----:B------:R-:W-:Y:S04]  /*b210*/  STS.64 [R5+0x800], R50 ;  /* 0x0008003205007388 */ /* 0x000fe80000000a00 */
[----:B------:R-:W-:Y:S04]  /*b220*/  STS.64 [R15], R52 ;  /* 0x000000340f007388 */ /* 0x000fe80000000a00 */
[----:B------:R-:W-:Y:S04]  /*b230*/  STS.64 [R15+0x800], R54 ;  /* 0x000800360f007388 */ /* 0x000fe80000000a00 */
[----:B------:R-:W-:Y:S04]  /*b240*/  STS.64 [R17], R56 ;  /* 0x0000003811007388 */ /* 0x000fe80000000a00 */
[----:B------:R-:W-:Y:S04]  /*b250*/  STS.64 [R17+0x800], R58 ;  /* 0x0008003a11007388 */ /* 0x000fe80000000a00 */
[----:B------:R-:W-:Y:S04]  /*b260*/  STS.64 [R7], R60 ;  /* 0x0000003c07007388 */ /* 0x000fe80000000a00 */
[----:B------:R-:W-:Y:S04]  /*b270*/  STS.64 [R7+0x800], R62 ;  /* 0x0008003e07007388 */ /* 0x000fe80000000a00 */
        /* <DEDUP_REMOVED lines=19> */
[----:B------:R2:W-:Y:S04]  /*b3b0*/  STS.64 [R6+0x8800], R102 ;  /* 0x0088006606007388 */ /* 0x0005e80000000a00 */
[----:B------:R-:W-:Y:S04]  /*b3c0*/  STS.64 [R14+0x8000], R104 ;  /* 0x008000680e007388 */ /* 0x000fe80000000a00 */
[----:B------:R3:W-:Y:S04]  /*b3d0*/  STS.64 [R14+0x8800], R106 ;  /* 0x0088006a0e007388 */ /* 0x0007e80000000a00 */
[----:B------:R-:W-:Y:S04]  /*b3e0*/  STS.64 [R16+0x8000], R108 ;  /* 0x0080006c10007388 */ /* 0x000fe80000000a00 */
[----:B------:R-:W-:Y:S04]  /*b3f0*/  STS.64 [R16+0x8800], R110 ;  /* 0x0088006e10007388 */ /* 0x000fe80000000a00 */
[----:B------:R-:W-:Y:S04]  /*b400*/  STS.64 [R5+0x8000], R124 ;  /* 0x0080007c05007388 */ /* 0x000fe80000000a00 */
[----:B------:R4:W-:Y:S01]  /*b410*/  STS.64 [R5+0x8800], R126 ;  /* 0x0088007e05007388 */ /* 0x0009e20000000a00 */
[----:B--2---:R-:W-:-:S03]  /*b420*/  LEA R6, R13, UR4, 0x2 ;  /* 0x000000040d067c11 */ /* 0x004fc6000f8e10ff */
[----:B------:R-:W-:Y:S01]  /*b430*/  STS.64 [R15+0x8000], R112 ;  /* 0x008000700f007388 */ /* 0x000fe20000000a00 */
[----:B------:R-:W2:Y:S03]  /*b440*/  S2UR UR4, SR_CTAID.Z ;  /* 0x00000000000479c3 */ /* 0x000ea60000002700 */
[----:B------:R5:W-:Y:S01]  /*b450*/  STS.64 [R15+0x8800], R114 ;  /* 0x008800720f007388 */ /* 0x000be20000000a00 */
[----:B---3--:R-:W-:-:S03]  /*b460*/  LEA.HI R14, R9, R10, RZ, 0x2 ;  /* 0x0000000a090e7211 */ /* 0x008fc600078f10ff */
[----:B------:R-:W-:Y:S01]  /*b470*/  STS.64 [R17+0x8000], R120 ;  /* 0x0080007811007388 */ /* 0x000fe20000000a00 */
[----:B------:R-:W3:Y:S01]  /*b480*/  LDC.64 R12, c[0x0][0x2c0] ;  /* 0x0000b000ff0c7b82 */ /* 0x000ee20000000a00 */
[----:B------:R-:W-:Y:S02]  /*b490*/  SHF.R.S32.HI R9, RZ, 0x1f, R30 ;  /* 0x0000001fff097819 */ /* 0x000fe4000001141e */
[----:B------:R-:W-:Y:S02]  /*b4a0*/  STS.64 [R17+0x8800], R122 ;  /* 0x0088007a11007388 */ /* 0x000fe40000000a00 */
[----:B------:R-:W-:Y:S02]  /*b4b0*/  LEA.HI R9, R9, R30, RZ, 0x2 ;  /* 0x0000001e09097211 */ /* 0x000fe400078f10ff */
[----:B------:R-:W-:Y:S02]  /*b4c0*/  STS.64 [R7+0x8000], R116 ;  /* 0x0080007407007388 */ /* 0x000fe40000000a00 */
[----:B------:R-:W-:-:S02]  /*b4d0*/  SHF.R.S32.HI R9, RZ, 0x2, R9 ;  /* 0x00000002ff097819 */ /* 0x000fc40000011409 */
[----:B------:R2:W-:Y:S01]  /*b4e0*/  STS.64 [R7+0x8800], R118 ;  /* 0x0088007607007388 */ /* 0x0005e20000000a00 */
[----:B----4-:R-:W4:Y:S08]  /*b4f0*/  LDC R5, c[0x0][0x270] ;  /* 0x00009c00ff057b82 */ /* 0x010f300000000800 */
[----:B------:R-:W-:Y:S01]  /*b500*/  BAR.SYNC.DEFER_BLOCKING 0x0 ;  /* 0x0000000000007b1d */ /* 0x000fe20000010000 */
[----:B-----5:R-:W-:-:S02]  /*b510*/  LOP3.LUT R15, R14, 0xffffffc, RZ, 0xc0, !PT ;  /* 0x0ffffffc0e0f7812 */ /* 0x020fc400078ec0ff */
[----:B------:R-:W-:Y:S01]  /*b520*/  IADD3 R14, -R207, RZ, RZ ;  /* 0x000000ffcf0e7210 */ /* 0x000fe20007ffe1ff */
[----:B---3--:R-:W-:Y:S01]  /*b530*/  IMAD R12, R28, R12, R207 ;  /* 0x0000000c1c0c7224 */ /* 0x008fe200078e02cf */
[----:B------:R-:W-:Y:S02]  /*b540*/  IADD3 R10, -R15, R10, RZ ;  /* 0x0000000a0f0a7210 */ /* 0x000fe40007ffe1ff */
[----:B------:R-:W-:Y:S01]  /*b550*/  MOV R15, 0xff800000 ;  /* 0xff800000000f7802 */ /* 0x000fe20000000f00 */
[----:B-1----:R-:W-:Y:S01]  /*b560*/  @P3 FFMA.FTZ R15, R3, R0, R2 ;  /* 0x00000000030f3223 */ /* 0x002fe20000010002 */
[----:B------:R-:W-:Y:S02]  /*b570*/  LEA R10, R10, R9, 0x4 ;  /* 0x000000090a0a7211 */ /* 0x000fe400078e20ff */
[----:B------:R-:W-:Y:S01]  /*b580*/  MOV R9, 0xff800000 ;  /* 0xff80000000097802 */ /* 0x000fe20000000f00 */
[----:B--2---:R-:W1:Y:S01]  /*b590*/  @P4 LDC R7, c[0x0][0x2e8] ;  /* 0x0000ba00ff074b82 */ /* 0x004e620000000800 */
[----:B------:R2:W3:Y:S01]  /*b5a0*/  LDS.128 R24, [R6+0x3800] ;  /* 0x0038000006187984 */ /* 0x0004e20000000c00 */
[----:B----4-:R-:W-:-:S03]  /*b5b0*/  IMAD R14, R5, R14, UR4 ;  /* 0x00000004050e7e24 */ /* 0x010fc6000f8e020e */
[----:B------:R2:W4:Y:S01]  /*b5c0*/  LDS.128 R20, [R6+0x7800] ;  /* 0x0078000006147984 */ /* 0x0005220000000c00 */
[----:B------:R-:W-:Y:S01]  /*b5d0*/  IMAD R12, R12, R5, R14 ;  /* 0x000000050c0c7224 */ /* 0x000fe200078e020e */
[----:B------:R-:W-:Y:S02]  /*b5e0*/  SHF.R.S32.HI R5, RZ, 0x1f, R4 ;  /* 0x0000001fff057819 */ /* 0x000fe40000011404 */
[----:B------:R2:W2:Y:S01]  /*b5f0*/  LDS.128 R16, [R6+0xb800] ;  /* 0x00b8000006107984 */ /* 0x0004a20000000c00 */
[----:B------:R-:W-:Y:S02]  /*b600*/  IMAD R13, R12, R13, UR5 ;  /* 0x000000050c0d7e24 */ /* 0x000fe4000f8e020d */
[----:B-1----:R-:W-:Y:S01]  /*b610*/  @P4 FFMA.FTZ R9, R132, R7, R29 ;  /* 0x0000000784094223 */ /* 0x002fe2000001001d */
[----:B---34-:R-:W-:Y:S06]  /*b620*/  @P0 BRA `(.L_x_1428) ;  /* 0x00000000002c0947 */ /* 0x018fec0003800000 */
[C---:B------:R-:W-:Y:S01]  /*b630*/  VIADD R12, R10.reuse, 0x8 ;  /* 0x000000080a0c7836 */ /* 0x040fe20000000000 */
[----:B------:R-:W-:Y:S01]  /*b640*/  SHF.R.S32.HI R2, RZ, 0x1f, R10 ;  /* 0x0000001fff027819 */ /* 0x000fe2000001140a */
[----:B------:R-:W-:Y:S01]  /*b650*/  ULDC.64 UR4, c[0x0][0x2b8] ;  /* 0x0000ae0000047ab9 */ /* 0x000fe20000000a00 */
[C---:B------:R-:W-:Y:S02]  /*b660*/  IADD3 R0, P0, R13.reuse, R10, RZ ;  /* 0x0000000a0d007210 */ /* 0x040fe40007f1e0ff */
[-C--:B------:R-:W-:Y:S02]  /*b670*/  ISETP.GE.AND P2, PT, R10, R199.reuse, PT ;  /* 0x000000c70a00720c */ /* 0x080fe40003f46270 */
[----:B------:R-:W-:Y:S02]  /*b680*/  ISETP.GE.AND P1, PT, R12, R199, PT ;  /* 0x000000c70c00720c */ /* 0x000fe40003f26270 */
[----:B------:R-:W-:Y:S02]  /*b690*/  LEA.HI.X.SX32 R3, R13, R2, 0x1, P0 ;  /* 0x000000020d037211 */ /* 0x000fe400000f0eff */
[----:B------:R-:W-:-:S04]  /*b6a0*/  LEA R2, P0, R0, UR4, 0x2 ;  /* 0x0000000400027c11 */ /* 0x000fc8000f8010ff */
[----:B------:R-:W-:-:S05]  /*b6b0*/  LEA.HI.X R3, R0, UR5, R3, 0x2, P0 ;  /* 0x0000000500037c11 */ /* 0x000fca00080f1403 */
[----:B------:R1:W-:Y:S04]  /*b6c0*/  @!P2 STG.E desc[UR8][R2.64], R9 ;  /* 0x000000090200a986 */ /* 0x0003e8000c101908 */
[----:B------:R1:W-:Y:S02]  /*b6d0*/  @!P1 STG.E desc[UR8][R2.64+0x20], R15 ;  /* 0x0000200f02009986 */ /* 0x0003e4000c101908 */
.L_x_1428:
[----:B------:R-:W-:Y:S05]  /*b6e0*/  BSYNC B0 ;  /* 0x0000000000007941 */ /* 0x000fea0003800000 */
.L_x_1427:
[C---:B------:R-:W-:Y:S01]  /*b6f0*/  VIADD R0, R8.reuse, 0x18 ;  /* 0x0000001808007836 */ /* 0x040fe20000000000 */
[----:B------:R-:W-:Y:S01]  /*b700*/  ULDC UR4, c[0x0][0x2dc] ;  /* 0x0000b70000047ab9 */ /* 0x000fe20000000800 */
[----:B------:R-:W-:Y:S01]  /*b710*/  IMAD.WIDE R10, R8, 0xc0, R4 ;  /* 0x000000c0080a7825 */ /* 0x000fe200078e0204 */
[----:B------:R3:W4:Y:S01]  /*b720*/  LDS.128 R28, [R6] ;  /* 0x00000000061c7984 */ /* 0x0007220000000c00 */
[----:B------:R-:W-:Y:S01]  /*b730*/  BSSY B0, `(.L_x_1429) ;  /* 0x0000021000007945 */ /* 0x000fe20003800000 */
[-C--:B------:R-:W-:Y:S01]  /*b740*/  ISETP.GE.AND P2, PT, R0, R199.reuse, PT ;  /* 0x000000c70000720c */ /* 0x080fe20003f46270 */
[----:B-1----:R-:W-:Y:S01]  /*b750*/  IMAD R3, R13, UR4, RZ ;  /* 0x000000040d037c24 */ /* 0x002fe2000f8e02ff */
[----:B------:R-:W-:Y:S01]  /*b760*/  ULDC.64 UR4, c[0x0][0x288] ;  /* 0x0000a20000047ab9 */ /* 0x000fe20000000a00 */
[C---:B------:R-:W-:Y:S02]  /*b770*/  VIADD R0, R8.reuse, 0x20 ;  /* 0x0000002008007836 */ /* 0x040fe40000000000 */
[C---:B------:R-:W-:Y:S01]  /*b780*/  VIADD R2, R8.reuse, 0x10 ;  /* 0x0000001008027836 */ /* 0x040fe20000000000 */
[C---:B------:R-:W-:Y:S01]  /*b790*/  IADD3 R10, P3, R3.reuse, R10, RZ ;  /* 0x0000000a030a7210 */ /* 0x040fe20007f7e0ff */
[----:B------:R-:W-:Y:S01]  /*b7a0*/  VIADD R12, R8, 0x8 ;  /* 0x00000008080c7836 */ /* 0x000fe20000000000 */
[----:B------:R-:W-:Y:S01]  /*b7b0*/  ISETP.GE.AND P6, PT, R0, R199, PT ;  /* 0x000000c70000720c */ /* 0x000fe20003fc6270 */
[----:B------:R-:W-:Y:S01]  /*b7c0*/  VIADD R0, R8, 0x30 ;  /* 0x0000003008007836 */ /* 0x000fe20000000000 */
[----:B------:R-:W-:-:S02]  /*b7d0*/  LEA.HI.X.SX32 R3, R3, R11, 0x1, P3 ;  /* 0x0000000b03037211 */ /* 0x000fc400018f0eff */
[----:B------:R-:W-:Y:S02]  /*b7e0*/  LEA R32, P3, R10, UR4, 0x2 ;  /* 0x000000040a207c11 */ /* 0x000fe4000f8610ff */
[-C--:B------:R-:W-:Y:S01]  /*b7f0*/  ISETP.GE.AND P1, PT, R2, R199.reuse, PT ;  /* 0x000000c70200720c */ /* 0x080fe20003f26270 */
[----:B------:R-:W-:Y:S01]  /*b800*/  VIADD R2, R8, 0x28 ;  /* 0x0000002808027836 */ /* 0x000fe20000000000 */
[----:B------:R-:W-:Y:S02]  /*b810*/  LEA.HI.X R33, R10, UR5, R3, 0x2, P3 ;  /* 0x000000050a217c11 */ /* 0x000fe400098f1403 */
[-C--:B------:R-:W-:Y:S01]  /*b820*/  ISETP.GE.AND P4, PT, R0, R199.reuse, PT ;  /* 0x000000c70000720c */ /* 0x080fe20003f86270 */
[----:B------:R-:W-:Y:S01]  /*b830*/  VIADD R0, R8, 0x38 ;  /* 0x0000003808007836 */ /* 0x000fe20000000000 */
[-C--:B------:R-:W-:Y:S02]  /*b840*/  ISETP.GE.AND P0, PT, R12, R199.reuse, PT ;  /* 0x000000c70c00720c */ /* 0x080fe40003f06270 */
[-C--:B------:R-:W-:Y:S01]  /*b850*/  ISETP.GE.AND P3, PT, R8, R199.reuse, PT ;  /* 0x000000c70800720c */ /* 0x080fe20003f66270 */
[----:B------:R3:W1:Y:S01]  /*b860*/  LDS.128 R12, [R6+0x4000] ;  /* 0x00400000060c7984 */ /* 0x0006620000000c00 */
[----:B------:R-:W-:Y:S01]  /*b870*/  ISETP.GE.AND P5, PT, R2, R199, PT ;  /* 0x000000c70200720c */ /* 0x000fe20003fa6270 */
[----:B------:R-:W-:-:S02]  /*b880*/  VIADD R2, R4, 0x40 ;  /* 0x0000004004027836 */ /* 0x000fc40000000000 */
[----:B------:R3:W1:Y:S08]  /*b890*/  LDS.128 R8, [R6+0x8000] ;  /* 0x0080000006087984 */ /* 0x0006700000000c00 */
[----:B------:R-:W-:Y:S05]  /*b8a0*/  @P3 BRA `(.L_x_1430) ;  /* 0x0000000000243947 */ /* 0x000fea0003800000 */
[----:B------:R-:W-:Y:S01]  /*b8b0*/  ULDC UR4, c[0x0][0x2d0] ;  /* 0x0000b40000047ab9 */ /* 0x000fe20000000800 */
[----:B------:R-:W-:Y:S01]  /*b8c0*/  VIADD R3, R2, 0x40 ;  /* 0x0000004002037836 */ /* 0x000fe20000000000 */
[----:B------:R-:W-:-:S13]  /*b8d0*/  ISETP.GE.AND P3, PT, R4, UR4, PT ;  /* 0x0000000404007c0c */ /* 0x000fda000bf66270 */
[----:B----4-:R4:W-:Y:S04]  /*b8e0*/  @!P3 STG.E.64 desc[UR8][R32.64], R28 ;  /* 0x0000001c2000b986 */ /* 0x0109e8000c101b08 */
[----:B------:R4:W-:Y:S01]  /*b8f0*/  @!P3 STG.E.64 desc[UR8][R32.64+0x8], R30 ;  /* 0x0000081e2000b986 */ /* 0x0009e2000c101b08 */
[----:B------:R-:W-:-:S13]  /*b900*/  ISETP.GE.AND P3, PT, R2, UR4, PT ;  /* 0x0000000402007c0c */ /* 0x000fda000bf66270 */
[----:B-1----:R4:W-:Y:S01]  /*b910*/  @!P3 STG.E.128 desc[UR8][R32.64+0x100], R12 ;  /* 0x0001000c2000b986 */ /* 0x0029e2000c101d08 */
[----:B------:R-:W-:-:S13]  /*b920*/  ISETP.GE.AND P3, PT, R3, UR4, PT ;  /* 0x0000000403007c0c */ /* 0x000fda000bf66270 */
[----:B------:R4:W-:Y:S02]  /*b930*/  @!P3 STG.E.128 desc[UR8][R32.64+0x200], R8 ;  /* 0x000200082000b986 */ /* 0x0009e4000c101d08 */
.L_x_1430:
[----:B------:R-:W-:Y:S05]  /*b940*/  BSYNC B0 ;  /* 0x0000000000007941 */ /* 0x000fea0003800000 */
.L_x_1429:
[----:B----4-:R4:W2:Y:S01]  /*b950*/  LDS.128 R28, [R6+0x800] ;  /* 0x00080000061c7984 */ /* 0x0108a20000000c00 */
[----:B------:R-:W-:Y:S01]  /*b960*/  BSSY B0, `(.L_x_1431) ;  /* 0x000000d000007945 */ /* 0x000fe20003800000 */
[----:B------:R-:W-:Y:S02]  /*b970*/  ISETP.GE.AND P3, PT, R0, R199, PT ;  /* 0x000000c70000720c */ /* 0x000fe40003f66270 */
[----:B-1----:R4:W1:Y:S04]  /*b980*/  LDS.128 R12, [R6+0x4800] ;  /* 0x00480000060c7984 */ /* 0x0028680000000c00 */
[----:B------:R4:W1:Y:S01]  /*b990*/  LDS.128 R8, [R6+0x8800] ;  /* 0x0088000006087984 */ /* 0x0008620000000c00 */
[----:B------:R-:W-:Y:S06]  /*b9a0*/  @P0 BRA `(.L_x_1432) ;  /* 0x0000000000200947 */ /* 0x000fec0003800000 */
[----:B------:R-:W-:Y:S01]  /*b9b0*/  ULDC UR4, c[0x0][0x2d0] ;  /* 0x0000b40000047ab9 */ /* 0x000fe20000000800 */
[----:B------:R-:W-:Y:S01]  /*b9c0*/  VIADD R0, R2, 0x40 ;  /* 0x0000004002007836 */ /* 0x000fe20000000000 */
[----:B------:R-:W-:-:S13]  /*b9d0*/  ISETP.GE.AND P0, PT, R4, UR4, PT ;  /* 0x0000000404007c0c */ /* 0x000fda000bf06270 */
[----:B--2---:R2:W-:Y:S01]  /*b9e0*/  @!P0 STG.E.128 desc[UR8][R32.64+0x1800], R28 ;  /* 0x0018001c20008986 */ /* 0x0045e2000c101d08 */
[----:B------:R-:W-:-:S13]  /*b9f0*/  ISETP.GE.AND P0, PT, R2, UR4, PT ;  /* 0x0000000402007c0c */ /* 0x000fda000bf06270 */
[----:B-1----:R2:W-:Y:S01]  /*ba00*/  @!P0 STG.E.128 desc[UR8][R32.64+0x1900], R12 ;  /* 0x0019000c20008986 */ /* 0x0025e2000c101d08 */
[----:B------:R-:W-:-:S13]  /*ba10*/  ISETP.GE.AND P0, PT, R0, UR4, PT ;  /* 0x0000000400007c0c */ /* 0x000fda000bf06270 */
[----:B------:R2:W-:Y:S02]  /*ba20*/  @!P0 STG.E.128 desc[UR8][R32.64+0x1a00], R8 ;  /* 0x001a000820008986 */ /* 0x0005e4000c101d08 */
.L_x_1432:
[----:B------:R-:W-:Y:S05]  /*ba30*/  BSYNC B0 ;  /* 0x0000000000007941 */ /* 0x000fea0003800000 */
.L_x_1431:
[----:B--2---:R2:W2:Y:S01]  /*ba40*/  LDS.128 R28, [R6+0x1000] ;  /* 0x00100000061c7984 */ /* 0x0044a20000000c00 */
[----:B------:R-:W-:Y:S03]  /*ba50*/  BSSY B0, `(.L_x_1433) ;  /* 0x000000c000007945 */ /* 0x000fe60003800000 */
[----:B-1----:R1:W1:Y:S04]  /*ba60*/  LDS.128 R12, [R6+0x5000] ;  /* 0x00500000060c7984 */ /* 0x0022680000000c00 */
[----:B------:R1:W1:Y:S01]  /*ba70*/  LDS.128 R8, [R6+0x9000] ;  /* 0x0090000006087984 */ /* 0x0002620000000c00 */
[----:B------:R-:W-:Y:S05]  /*ba80*/  @P1 BRA `(.L_x_1434) ;  /* 0x0000000000201947 */ /* 0x000fea0003800000 */
[----:B------:R-:W-:Y:S01]  /*ba90*/  ULDC UR4, c[0x0][0x2d0] ;  /* 0x0000b40000047ab9 */ /* 0x000fe20000000800 */
[----:B------:R-:W-:Y:S01]  /*baa0*/  VIADD R0, R2, 0x40 ;  /* 0x0000004002007836 */ /* 0x000fe20000000000 */
[----:B------:R-:W-:Y:S02]  /*bab0*/  ISETP.GE.AND P0, PT, R4, UR4, PT ;  /* 0x0000000404007c0c */ /* 0x000fe4000bf06270 */
[----:B------:R-:W-:-:S11]  /*bac0*/  ISETP.GE.AND P1, PT, R2, UR4, PT ;  /* 0x0000000402007c0c */ /* 0x000fd6000bf26270 */
[----:B--2---:R2:W-:Y:S01]  /*bad0*/  @!P0 STG.E.128 desc[UR8][R32.64+0x3000], R28 ;  /* 0x0030001c20008986 */ /* 0x0045e2000c101d08 */
[----:B------:R-:W-:-:S03]  /*bae0*/  ISETP.GE.AND P0, PT, R0, UR4, PT ;  /* 0x0000000400007c0c */ /* 0x000fc6000bf06270 */
[----:B-1----:R2:W-:Y:S10]  /*baf0*/  @!P1 STG.E.128 desc[UR8][R32.64+0x3100], R12 ;  /* 0x0031000c20009986 */ /* 0x0025f4000c101d08 */
[----:B------:R2:W-:Y:S02]  /*bb00*/  @!P0 STG.E.128 desc[UR8][R32.64+0x3200], R8 ;  /* 0x0032000820008986 */ /* 0x0005e4000c101d08 */
.L_x_1434:
[----:B------:R-:W-:Y:S05]  /*bb10*/  BSYNC B0 ;  /* 0x0000000000007941 */ /* 0x000fea0003800000 */
.L_x_1433:
[----:B--2---:R2:W2:Y:S01]  /*bb20*/  LDS.128 R28, [R6+0x1800] ;  /* 0x00180000061c7984 */ /* 0x0044a20000000c00 */
[----:B------:R-:W-:Y:S03]  /*bb30*/  BSSY B0, `(.L_x_1435) ;  /* 0x000000c000007945 */ /* 0x000fe60003800000 */
[----:B-1----:R1:W1:Y:S04]  /*bb40*/  LDS.128 R12, [R6+0x5800] ;  /* 0x00580000060c7984 */ /* 0x0022680000000c00 */
[----:B------:R1:W1:Y:S01]  /*bb50*/  LDS.128 R8, [R6+0x9800] ;  /* 0x0098000006087984 */ /* 0x0002620000000c00 */
[----:B------:R-:W-:Y:S05]  /*bb60*/  @P2 BRA `(.L_x_1436) ;  /* 0x0000000000202947 */ /* 0x000fea0003800000 */
[----:B------:R-:W-:Y:S01]  /*bb70*/  VIADD R0, R2, 0x40 ;  /* 0x0000004002007836 */ /* 0x000fe20000000000 */
[----:B------:R-:W-:Y:S02]  /*bb80*/  ULDC UR4, c[0x0][0x2d0] ;  /* 0x0000b40000047ab9 */ /* 0x000fe40000000800 */
[----:B------:R-:W-:Y:S02]  /*bb90*/  ISETP.GE.AND P2, PT, R4, UR4, PT ;  /* 0x0000000404007c0c */ /* 0x000fe4000bf46270 */
[----:B------:R-:W-:Y:S02]  /*bba0*/  ISETP.GE.AND P1, PT, R2, UR4, PT ;  /* 0x0000000402007c0c */ /* 0x000fe4000bf26270 */
[----:B------:R-:W-:-:S09]  /*bbb0*/  ISETP.GE.AND P0, PT, R0, UR4, PT ;  /* 0x0000000400007c0c */ /* 0x000fd2000bf06270 */
[----:B--2---:R2:W-:Y:S04]  /*bbc0*/  @!P2 STG.E.128 desc[UR8][R32.64+0x4800], R28 ;  /* 0x0048001c2000a986 */ /* 0x0045e8000c101d08 */
[----:B-1----:R2:W-:Y:S04]  /*bbd0*/  @!P1 STG.E.128 desc[UR8][R32.64+0x4900], R12 ;  /* 0x0049000c20009986 */ /* 0x0025e8000c101d08 */
[----:B------:R2:W-:Y:S02]  /*bbe0*/  @!P0 STG.E.128 desc[UR8][R32.64+0x4a00], R8 ;  /* 0x004a000820008986 */ /* 0x0005e4000c101d08 */
.L_x_1436:
[----:B------:R-:W-:Y:S05]  /*bbf0*/  BSYNC B0 ;  /* 0x0000000000007941 */ /* 0x000fea0003800000 */
.L_x_1435:
        /* <DEDUP_REMOVED lines=13> */
.L_x_1438:
[----:B------:R-:W-:Y:S05]  /*bcd0*/  BSYNC B0 ;  /* 0x0000000000007941 */ /* 0x000fea0003800000 */
.L_x_1437:
        /* <DEDUP_REMOVED lines=13> */
.L_x_1440:
[----:B------:R-:W-:Y:S05]  /*bdb0*/  BSYNC B0 ;  /* 0x0000000000007941 */ /* 0x000fea0003800000 */
.L_x_1439:
[----:B-12---:R1:W2:Y:S01]  /*bdc0*/  LDS.128 R12, [R6+0x3000] ;  /* 0x00300000060c7984 */ /* 0x0062a20000000c00 */
[----:B------:R-:W-:Y:S03]  /*bdd0*/  BSSY B0, `(.L_x_1441) ;  /* 0x000000c000007945 */ /* 0x000fe60003800000 */
[----:B------:R1:W1:Y:S04]  /*bde0*/  LDS.128 R8, [R6+0x7000] ;  /* 0x0070000006087984 */ /* 0x0002680000000c00 */
        /* <DEDUP_REMOVED lines=10> */
.L_x_1442:
[----:B------:R-:W-:Y:S05]  /*be90*/  BSYNC B0 ;  /* 0x0000000000007941 */ /* 0x000fea0003800000 */
.L_x_1441:
[----:B------:R-:W-:Y:S05]  /*bea0*/  @P3 EXIT ;  /* 0x000000000000394d */ /* 0x000fea0003800000 */
[----:B------:R-:W-:Y:S02]  /*beb0*/  ULDC UR4, c[0x0][0x2d0] ;  /* 0x0000b40000047ab9 */ /* 0x000fe40000000800 */
[C---:B------:R-:W-:Y:S01]  /*bec0*/  ISETP.GE.AND P1, PT, R2.reuse, UR4, PT ;  /* 0x0000000402007c0c */ /* 0x040fe2000bf26270 */
[----:B------:R-:W-:Y:S01]  /*bed0*/  VIADD R2, R2, 0x40 ;  /* 0x0000004002027836 */ /* 0x000fe20000000000 */
[----:B------:R-:W-:-:S04]  /*bee0*/  ISETP.GE.AND P2, PT, R4, UR4, PT ;  /* 0x0000000404007c0c */ /* 0x000fc8000bf46270 */
[----:B------:R-:W-:-:S07]  /*bef0*/  ISETP.GE.AND P0, PT, R2, UR4, PT ;  /* 0x0000000402007c0c */ /* 0x000fce000bf06270 */
[----:B------:R1:W-:Y:S04]  /*bf00*/  @!P1 STG.E.128 desc[UR8][R32.64+0xa900], R20 ;  /* 0x00a9001420009986 */ /* 0x0003e8000c101d08 */
[----:B------:R1:W-:Y:S02]  /*bf10*/  @!P2 STG.E.128 desc[UR8][R32.64+0xa800], R24 ;  /* 0x00a800182000a986 */ /* 0x0003e4000c101d08 */
[----:B------:R-:W-:Y:S05]  /*bf20*/  @P0 EXIT ;  /* 0x000000000000094d */ /* 0x000fea0003800000 */
[----:B------:R-:W-:Y:S01]  /*bf30*/  STG.E.128 desc[UR8][R32.64+0xaa00], R16 ;  /* 0x00aa001020007986 */ /* 0x000fe2000c101d08 */
[----:B------:R-:W-:Y:S05]  /*bf40*/  EXIT ;  /* 0x000000000000794d */ /* 0x000fea0003800000 */
.L_x_1443:
        /* <DEDUP_REMOVED lines=11> */
.L_x_7936:


//--------------------- .text._ZN5flash24flash_fwd_splitkv_kernelI23Flash_fwd_kernel_traitsILi192ELi64ELi64ELi4ELb0ELb0EN7cutlass10bfloat16_tE19Flash_kernel_traitsILi192ELi64ELi64ELi4ES3_EELb0ELb0ELb0ELb0ELb0ELb1ELb1ELb0EEEvNS_16Flash_fwd_paramsE --------------------------
	.section	.text._ZN5flash24flash_fwd_splitkv_kernelI23Flash_fwd_kernel_traitsILi192ELi64ELi64ELi4ELb0ELb0EN7cutlass10bfloat16_tE19Flash_kernel_traitsILi192ELi64ELi64ELi4ES3_EELb0ELb0ELb0ELb0ELb0ELb1ELb1ELb0EEEvNS_16Flash_fwd_paramsE,"ax",@progbits
	.align	128
        .global         _ZN5flash24flash_fwd_splitkv_kernelI23Flash_fwd_kernel_traitsILi192ELi64ELi64ELi4ELb0ELb0EN7cutlass10bfloat16_tE19Flash_kernel_traitsILi192ELi64ELi64ELi4ES3_EELb0ELb0ELb0ELb0ELb0ELb1ELb1ELb0EEEvNS_16Flash_fwd_paramsE
        .type           _ZN5flash24flash_fwd_splitkv_kernelI23Flash_fwd_kernel_traitsILi192ELi64ELi64ELi4ELb0ELb0EN7cutlass10bfloat16_tE19Flash_kernel_traitsILi192ELi64ELi64ELi4ES3_EELb0ELb0ELb0ELb0ELb0ELb1ELb1ELb0EEEvNS_16Flash_fwd_paramsE,@function
        .size           _ZN5flash24flash_fwd_splitkv_kernelI23Flash_fwd_kernel_traitsILi192ELi64ELi64ELi4ELb0ELb0EN7cutlass10bfloat16_tE19Flash_kernel_traitsILi192ELi64ELi64ELi4ES3_EELb0ELb0ELb0ELb0ELb0ELb1ELb1ELb0EEEvNS_16Flash_fwd_paramsE,(.L_x_7937 - _ZN5flash24flash_fwd_splitkv_kernelI23Flash_fwd_kernel_traitsILi192ELi64ELi64ELi4ELb0ELb0EN7cutlass10bfloat16_tE19Flash_kernel_traitsILi192ELi64ELi64ELi4ES3_EELb0ELb0ELb0ELb0ELb0ELb1ELb1ELb0EEEvNS_16Flash_fwd_paramsE)
        .other          _ZN5flash24flash_fwd_splitkv_kernelI23Flash_fwd_kernel_traitsILi192ELi64ELi64ELi4ELb0ELb0EN7cutlass10bfloat16_tE19Flash_kernel_traitsILi192ELi64ELi64ELi4ES3_EELb0ELb0ELb0ELb0ELb0ELb1ELb1ELb0EEEvNS_16Flash_fwd_paramsE,@"STO_CUDA_ENTRY STV_DEFAULT"
_ZN5flash24flash_fwd_splitkv_kernelI23Flash_fwd_kernel_traitsILi192ELi64ELi64ELi4ELb0ELb0EN7cutlass10bfloat16_tE19Flash_kernel_traitsILi192ELi64ELi64ELi4ES3_EELb0ELb0ELb0ELb0ELb0ELb1ELb1ELb0EEEvNS_16Flash_fwd_paramsE:
.text._ZN5flash24flash_fwd_splitkv_kernelI23Flash_fwd_kernel_traitsILi192ELi64ELi64ELi4ELb0ELb0EN7cutlass10bfloat16_tE19Flash_kernel_traitsILi192ELi64ELi64ELi4ES3_EELb0ELb0ELb0ELb0ELb0ELb1ELb1ELb0EEEvNS_16Flash_fwd_paramsE:
        /* <DEDUP_REMOVED lines=60> */
.L_x_1444:
[----:B------:R-:W1:Y:S02]  /*03c0*/  LDC R6, c[0x0][0x2c8] ;  /* 0x0000b200ff067b82 */ /* 0x000e640000000800 */
.L_x_1445:
        /* <DEDUP_REMOVED lines=99> */
.L_x_1448:
[----:B------:R-:W-:Y:S05]  /*0a00*/  BSYNC B0 ;  /* 0x0000000000007941 */ /* 0x000fea0003800000 */
.L_x_1447:
        /* <DEDUP_REMOVED lines=11> */
.L_x_1450:
[----:B------:R-:W-:Y:S05]  /*0ac0*/  BSYNC B0 ;  /* 0x0000000000007941 */ /* 0x000fea0003800000 */
.L_x_1449:
        /* <DEDUP_REMOVED lines=10> */
.L_x_1452:
[----:B------:R-:W-:Y:S05]  /*0b70*/  BSYNC B0 ;  /* 0x0000000000007941 */ /* 0x000fea0003800000 */
.L_x_1451:
        /* <DEDUP_REMOVED lines=10> */
.L_x_1454:
[----:B------:R-:W-:Y:S05]  /*0c20*/  BSYNC B0 ;  /* 0x0000000000007941 */ /* 0x000fea0003800000 */
.L_x_1453:
        /* <DEDUP_REMOVED lines=11> */
.L_x_1456:
[----:B------:R-:W-:Y:S05]  /*0ce0*/  BSYNC B0 ;  /* 0x0000000000007941 */ /* 0x000fea0003800000 */
.L_x_1455:
        /* <DEDUP_REMOVED lines=9> */
.L_x_1458:
[----:B------:R-:W-:Y:S05]  /*0d80*/  BSYNC B0 ;  /* 0x0000000000007941 */ /* 0x000fea0003800000 */
.L_x_1457:
        /* <DEDUP_REMOVED lines=9> */
.L_x_1460:
[----:B------:R-:W-:Y:S05]  /*0e20*/  BSYNC B0 ;  /* 0x0000000000007941 */ /* 0x000fea0003800000 */
.L_x_1459:
        /* <DEDUP_REMOVED lines=9> */
.L_x_1462:
[----:B------:R-:W-:Y:S05]  /*0ec0*/  BSYNC B0 ;  /* 0x0000000000007941 */ /* 0x000fea0003800000 */
.L_x_1461:
        /* <DEDUP_REMOVED lines=29> */
.L_x_1446:
        /* <DEDUP_REMOVED lines=24> */
.L_x_1463:
        /* <DEDUP_REMOVED lines=80> */
.L_x_1464:
        /* <DEDUP_REMOVED lines=49> */
.L_x_1466:
        /* <DEDUP_REMOVED lines=28> */
.L_x_1465:
        /* <DEDUP_REMOVED lines=106> */
.L_x_1468:
[----:B------:R-:W-:Y:S05]  /*2290*/  BSYNC B0 ;  /* 0x0000000000007941 */ /* 0x000fea0003800000 */
.L_x_1467:
        /* <DEDUP_REMOVED lines=45> */
.L_x_1470:
[----:B------:R-:W-:Y:S05]  /*2570*/  BSYNC B0 ;  /* 0x0000000000007941 */ /* 0x000fea0003800000 */
.L_x_1469:
        /* <DEDUP_REMOVED lines=40> */
.L_x_1472:
[----:B------:R-:W-:Y:S05]  /*2800*/  BSYNC B0 ;  /* 0x0000000000007941 */ /* 0x000fea0003800000 */
.L_x_1471:
        /* <DEDUP_REMOVED lines=39> */
.L_x_1474:
[----:B------:R-:W-:Y:S05]  /*2a80*/  BSYNC B0 ;  /* 0x0000000000007941 */ /* 0x000fea0003800000 */
.L_x_1473:
        /* <DEDUP_REMOVED lines=41> */
.L_x_1476:
[----:B------:R-:W-:Y:S05]  /*2d20*/  BSYNC B0 ;  /* 0x0000000000007941 */ /* 0x000fea0003800000 */
.L_x_1475:
        /* <DEDUP_REMOVED lines=33> */
.L_x_1478:
[----:B------:R-:W-:Y:S05]  /*2f40*/  BSYNC B0 ;  /* 0x0000000000007941 */ /* 0x000fea0003800000 */
.L_x_1477:
        /* <DEDUP_REMOVED lines=34> */
.L_x_1480:
[----:B------:R-:W-:Y:S05]  /*3170*/  BSYNC B0 ;  /* 0x0000000000007941 */ /* 0x000fea0003800000 */
.L_x_1479:
        /* <DEDUP_REMOVED lines=40> */
.L_x_1482:
[----:B------:R-:W-:Y:S05]  /*3400*/  BSYNC B0 ;  /* 0x0000000000007941 */ /* 0x000fea0003800000 */
.L_x_1481:
        /* <DEDUP_REMOVED lines=67> */
.L_x_1484:
[----:B------:R-:W-:Y:S05]  /*3840*/  BSYNC B0 ;  /* 0x0000000000007941 */ /* 0x000fea0003800000 */
.L_x_1483:
        /* <DEDUP_REMOVED lines=33> */
.L_x_1486:
[----:B------:R-:W-:Y:S05]  /*3a60*/  BSYNC B0 ;  /* 0x0000000000007941 */ /* 0x000fea0003800000 */
.L_x_1485:
        /* <DEDUP_REMOVED lines=35> */
.L_x_1488:
[----:B------:R-:W-:Y:S05]  /*3ca0*/  BSYNC B0 ;  /* 0x0000000000007941 */ /* 0x000fea0003800000 */
.L_x_1487:
        /* <DEDUP_REMOVED lines=37> */
.L_x_1490:
[----:B------:R-:W-:Y:S05]  /*3f00*/  BSYNC B0 ;  /* 0x0000000000007941 */ /* 0x000fea0003800000 */
.L_x_1489:
[----:B--2---:R-:W-:Y:S01]  /*3f10*/  LDSM.16.M88.4 R12, [R206] ;  /* 0x00000000ce0c783b */ /* 0x004fe20000000200 */
[----:B------:R-:W-:Y:S01]  /*3f20*/  R2P PR, R2, 0x6 ;  /* 0x0000000602007804 */ /* 0x000fe20000000000 */
[C---:B------:R-:W-:Y:S01]  /*3f30*/  VIADD R2, R205.reuse, 0x6000 ;  /* 0x00006000cd027836 */ /* 0x040fe20000000000 */
[----:B------:R-:W-:Y:S01]  /*3f40*/  ULDC UR5, c[0x0][0x39c] ;  /* 0x0000e70000057ab9 */ /* 0x000fe20000000800 */
[----:B------:R-:W1:Y:S01]  /*3f50*/  LDSM.16.M88.4 R28, [R205+0x6000] ;  /* 0x00600000cd1c783b */ /* 0x000e620000000200 */
[----:B------:R-:W-:Y:S01]  /*3f60*/  VIADD R203, R205, 0x6020 ;  /* 0x00006020cdcb7836 */ /* 0x000fe20000000000 */
[----:B------:R-:W-:Y:S01]  /*3f70*/  ISETP.GT.AND P5, PT, R103, R208, PT ;  /* 0x000000d06700720c */ /* 0x000fe20003fa4270 */
        /* <DEDUP_REMOVED lines=149> */
[C---:B--2---:R-:W-:Y:S06]  /*48d0*/  HMMA.16816.F32.BF16 R80, R48.reuse, R64, R80 ;  /* 0x000000403050723c */ /* 0x044fec0000041850 */
[----:B------:R-:W-:Y:S06]  /*48e0*/  HMMA.16816.F32.BF16 R76, R48, R66, R76 ;  /* 0x00000042304c723c */ /* 0x000fec000004184c */
[----:B------:R-:W-:Y:S01]  /*48f0*/  HMMA.16816.F32.BF16 R60, R24, R90, R60 ;  /* 0x0000005a183c723c */ /* 0x000fe2000004183c */
[----:B------:R-:W-:Y:S01]  /*4900*/  FMUL.FTZ R17, R17, UR5 ;  /* 0x0000000511117c20 */ /* 0x000fe20008410000 */
[----:B------:R-:W-:-:S04]  /*4910*/  FMUL.FTZ R2, R16, UR5 ;  /* 0x0000000510027c20 */ /* 0x000fc80008410000 */
[----:B------:R-:W-:Y:S01]  /*4920*/  HMMA.16816.F32.BF16 R40, R12, R44, R40 ;  /* 0x0000002c0c28723c */ /* 0x000fe20000041828 */
[----:B------:R-:W-:Y:S01]  /*4930*/  FMUL.FTZ R28, R28, UR5 ;  /* 0x000000051c1c7c20 */ /* 0x000fe20008410000 */
[----:B------:R-:W-:Y:S01]  /*4940*/  FMUL.FTZ R29, R29, UR5 ;  /* 0x000000051d1d7c20 */ /* 0x000fe20008410000 */
[----:B------:R-:W-:Y:S01]  /*4950*/  FMUL.FTZ R30, R30, UR5 ;  /* 0x000000051e1e7c20 */ /* 0x000fe20008410000 */
[----:B------:R2:W-:Y:S02]  /*4960*/  MUFU.TANH R44, R17 ;  /* 0x00000011002c7308 */ /* 0x0005e40000002400 */
[----:B----4-:R-:W-:Y:S01]  /*4970*/  HMMA.16816.F32.BF16 R96, R24, R8, R96 ;  /* 0x000000081860723c */ /* 0x010fe20000041860 */
[----:B------:R-:W-:-:S05]  /*4980*/  FMUL.FTZ R45, R18, UR5 ;  /* 0x00000005122d7c20 */ /* 0x000fca0008410000 */
[----:B------:R-:W-:Y:S01]  /*4990*/  HMMA.16816.F32.BF16 R52, R24, R10, R52 ;  /* 0x0000000a1834723c */ /* 0x000fe20000041834 */
[----:B------:R-:W4:Y:S01]  /*49a0*/  LDSM.16.M88.4 R8, [R203+0x5800] ;  /* 0x00580000cb08783b */ /* 0x000f220000000200 */
[----:B------:R-:W-:Y:S04]  /*49b0*/  MUFU.TANH R2, R2 ;  /* 0x0000000200027308 */ /* 0x000fe80000002400 */
[C---:B-1----:R-:W-:Y:S04]  /*49c0*/  HMMA.16816.F32.BF16 R80, R36.reuse, R20, R80 ;  /* 0x000000142450723c */ /* 0x042fe80000041850 */
[----:B------:R-:W1:Y:S02]  /*49d0*/  MUFU.TANH R45, R45 ;  /* 0x0000002d002d7308 */ /* 0x000e640000002400 */
[----:B------:R-:W-:Y:S01]  /*49e0*/  HMMA.16816.F32.BF16 R76, R36, R22, R76 ;  /* 0x00000016244c723c */ /* 0x000fe2000004184c */
[----:B------:R-:W-:Y:S05]  /*49f0*/  LDSM.16.M88.4 R20, [R192+0x5800] ;  /* 0x00580000c014783b */ /* 0x000fea0000000200 */
[----:B------:R-:W-:Y:S01]  /*4a00*/  HMMA.16816.F32.BF16 R60, R12, R46, R60 ;  /* 0x0000002e0c3c723c */ /* 0x000fe2000004183c */
[----:B------:R-:W-:Y:S05]  /*4a10*/  MUFU.TANH R47, R30 ;  /* 0x0000001e002f7308 */ /* 0x000fea0000002400 */
[----:B------:R-:W-:Y:S01]  /*4a20*/  HMMA.16816.F32.BF16 R40, R92, R32, R40 ;  /* 0x000000205c28723c */ /* 0x000fe20000041828 */
[----:B------:R-:W-:-:S02]  /*4a30*/  FMUL.FTZ R46, R19, UR5 ;  /* 0x00000005132e7c20 */ /* 0x000fc40008410000 */
[----:B------:R-:W-:Y:S01]  /*4a40*/  MUFU.TANH R32, R28 ;  /* 0x0000001c00207308 */ /* 0x000fe20000002400 */
[----:B--2---:R-:W2:Y:S02]  /*4a50*/  LDSM.16.M88.4 R16, [R192+0x5000] ;  /* 0x00500000c010783b */ /* 0x004ea40000000200 */
[C---:B---3--:R-:W-:Y:S05]  /*4a60*/  HMMA.16816.F32.BF16 R96, R12.reuse, R56, R96 ;  /* 0x000000380c60723c */ /* 0x048fea0000041860 */
[----:B------:R3:W-:Y:S01]  /*4a70*/  MUFU.TANH R33, R29 ;  /* 0x0000001d00217308 */ /* 0x0007e20000002400 */
[----:B------:R-:W-:Y:S01]  /*4a80*/  HMMA.16816.F32.BF16 R52, R12, R58, R52 ;  /* 0x0000003a0c34723c */ /* 0x000fe20000041834 */
[----:B------:R-:W-:-:S05]  /*4a90*/  FMUL.FTZ R56, R31, UR5 ;  /* 0x000000051f387c20 */ /* 0x000fca0008410000 */
[C---:B----4-:R-:W-:Y:S01]  /*4aa0*/  HMMA.16816.F32.BF16 R80, R24.reuse, R8, R80 ;  /* 0x000000081850723c */ /* 0x050fe20000041850 */
[----:B------:R-:W4:Y:S05]  /*4ab0*/  MUFU.TANH R46, R46 ;  /* 0x0000002e002e7308 */ /* 0x000f2a0000002400 */
[----:B------:R-:W-:Y:S03]  /*4ac0*/  HMMA.16816.F32.BF16 R76, R24, R10, R76 ;  /* 0x0000000a184c723c */ /* 0x000fe6000004184c */
[----:B------:R-:W5:Y:S01]  /*4ad0*/  MUFU.TANH R56, R56 ;  /* 0x0000003800387308 */ /* 0x000f620000002400 */
[----:B---3--:R-:W3:Y:S01]  /*4ae0*/  LDSM.16.M88.4 R28, [R199+0xb800] ;  /* 0x00b80000c71c783b */ /* 0x008ee20000000200 */
[----:B------:R-:W-:-:S04]  /*4af0*/  DEPBAR.LE SB0, 0x0 ;  /* 0x000080000000791a */ /* 0x000fc80000000000 */
[----:B------:R-:W-:Y:S01]  /*4b00*/  IMAD.SHL.U32 R10, R102, 0x2, RZ ;  /* 0x00000002660a7824 */ /* 0x000fe200078e00ff */
[----:B------:R-:W-:Y:S04]  /*4b10*/  HMMA.16816.F32.BF16 R60, R92, R34, R60 ;  /* 0x000000225c3c723c */ /* 0x000fe8000004183c */
[----:B------:R-:W-:-:S03]  /*4b20*/  LOP3.LUT R10, R10, 0x6, RZ, 0xc0, !PT ;  /* 0x000000060a0a7812 */ /* 0x000fc600078ec0ff */
[----:B------:R-:W-:Y:S01]  /*4b30*/  FMUL.FTZ R34, R40, UR5 ;  /* 0x0000000528227c20 */ /* 0x000fe20008410000 */
[----:B------:R-:W-:Y:S01]  /*4b40*/  FMUL.FTZ R40, R42, UR5 ;  /* 0x000000052a287c20 */ /* 0x000fe20008410000 */
[----:B------:R-:W-:Y:S01]  /*4b50*/  FMUL.FTZ R35, R41, UR5 ;  /* 0x0000000529237c20 */ /* 0x000fe20008410000 */
[C---:B--2---:R-:W-:Y:S01]  /*4b60*/  HMMA.16816.F32.BF16 R52, R92.reuse, R18, R52 ;  /* 0x000000125c34723c */ /* 0x044fe20000041834 */
[----:B------:R-:W-:Y:S02]  /*4b70*/  FMUL.FTZ R41, R43, UR5 ;  /* 0x000000052b297c20 */ /* 0x000fe40008410000 */
[----:B------:R-:W-:Y:S03]  /*4b80*/  MUFU.TANH R34, R34 ;  /* 0x0000002200227308 */ /* 0x000fe60000002400 */
[----:B------:R-:W-:Y:S01]  /*4b90*/  HMMA.16816.F32.BF16 R96, R92, R16, R96 ;  /* 0x000000105c60723c */ /* 0x000fe20000041860 */
[----:B------:R-:W-:-:S04]  /*4ba0*/  IMAD.IADD R19, R3, 0x1, R10 ;  /* 0x0000000103137824 */ /* 0x000fc800078e020a */
[----:B------:R-:W2:Y:S01]  /*4bb0*/  MUFU.TANH R40, R40 ;  /* 0x0000002800287308 */ /* 0x000ea20000002400 */
[C---:B------:R-:W-:Y:S02]  /*4bc0*/  IADD3 R11, R19.reuse, 0x1, RZ ;  /* 0x00000001130b7810 */ /* 0x040fe40007ffe0ff */
[-C--:B------:R-:W-:Y:S01]  /*4bd0*/  ISETP.GE.AND P1, PT, R19, R104.reuse, PT ;  /* 0x000000681300720c */ /* 0x080fe20003f26270 */
[----:B------:R-:W-:Y:S01]  /*4be0*/  FMUL.FTZ R17, R63, UR5 ;  /* 0x000000053f117c20 */ /* 0x000fe20008410000 */
[-C--:B------:R-:W-:Y:S01]  /*4bf0*/  ISETP.GE.AND P6, PT, R11, R104.reuse, PT ;  /* 0x000000680b00720c */ /* 0x080fe20003fc6270 */
[----:B------:R-:W-:Y:S01]  /*4c00*/  VIADD R11, R19, 0x9 ;  /* 0x00000009130b7836 */ /* 0x000fe20000000000 */
[----:B-1----:R-:W-:Y:S01]  /*4c10*/  FSEL R24, R45, -INF , !P1 ;  /* 0xff8000002d187808 */ /* 0x002fe20004800000 */
[----:B------:R-:W-:Y:S01]  /*4c20*/  FMUL.FTZ R16, R60, UR5 ;  /* 0x000000053c107c20 */ /* 0x000fe20008410000 */
[----:B------:R-:W-:Y:S01]  /*4c30*/  FSEL R25, R2, -INF , !P1 ;  /* 0xff80000002197808 */ /* 0x000fe20004800000 */
[----:B------:R-:W-:Y:S01]  /*4c40*/  FMUL.FTZ R8, R62, UR5 ;  /* 0x000000053e087c20 */ /* 0x000fe20008410000 */
[-C--:B------:R-:W-:Y:S01]  /*4c50*/  ISETP.GE.AND P3, PT, R11, R104.reuse, PT ;  /* 0x000000680b00720c */ /* 0x080fe20003f66270 */
[----:B------:R-:W1:Y:S01]  /*4c60*/  MUFU.TANH R17, R17 ;  /* 0x0000001100117308 */ /* 0x000e620000002400 */
[C---:B---3--:R-:W-:Y:S01]  /*4c70*/  HMMA.16816.F32.BF16 R80, R12.reuse, R28, R80 ;  /* 0x0000001c0c50723c */ /* 0x048fe20000041850 */
[----:B------:R-:W-:Y:S01]  /*4c80*/  IADD3 R11, R19, 0x11, RZ ;  /* 0x00000011130b7810 */ /* 0x000fe20007ffe0ff */
[----:B------:R-:W-:Y:S01]  /*4c90*/  FMUL.FTZ R9, R61, UR5 ;  /* 0x000000053d097c20 */ /* 0x000fe20008410000 */
[----:B----4-:R-:W-:Y:S01]  /*4ca0*/  FSEL R46, R46, -INF , !P6 ;  /* 0xff8000002e2e7808 */ /* 0x010fe20007000000 */
[----:B------:R-:W-:Y:S01]  /*4cb0*/  FMUL.FTZ R52, R52, UR5 ;  /* 0x0000000534347c20 */ /* 0x000fe20008410000 */
[-C--:B------:R-:W-:Y:S01]  /*4cc0*/  ISETP.GE.AND P1, PT, R11, R104.reuse, PT ;  /* 0x000000680b00720c */ /* 0x080fe20003f26270 */
[----:B------:R-:W-:Y:S01]  /*4cd0*/  HMMA.16816.F32.BF16 R76, R12, R30, R76 ;  /* 0x0000001e0c4c723c */ /* 0x000fe2000004184c */
[----:B------:R-:W-:Y:S01]  /*4ce0*/  VIADD R11, R19, 0x18 ;  /* 0x00000018130b7836 */ /* 0x000fe20000000000 */
[----:B------:R-:W-:Y:S01]  /*4cf0*/  FSEL R27, R44, -INF , !P6 ;  /* 0xff8000002c1b7808 */ /* 0x000fe20007000000 */
[----:B------:R-:W-:Y:S01]  /*4d00*/  FMUL.FTZ R96, R96, UR5 ;  /* 0x0000000560607c20 */ /* 0x000fe20008410000 */
[----:B------:R-:W-:Y:S01]  /*4d10*/  FMUL.FTZ R98, R98, UR5 ;  /* 0x0000000562627c20 */ /* 0x000fe20008410000 */
[----:B------:R-:W-:Y:S01]  /*4d20*/  MUFU.TANH R35, R35 ;  /* 0x0000002300237308 */ /* 0x000fe20000002400 */
[----:B------:R-:W-:Y:S01]  /*4d30*/  ISETP.GE.AND P6, PT, R11, R104, PT ;  /* 0x000000680b00720c */ /* 0x000fe20003fc6270 */
[----:B------:R-:W-:-:S02]  /*4d40*/  VIADD R13, R19, 0x8 ;  /* 0x00000008130d7836 */ /* 0x000fc40000000000 */
[----:B------:R-:W-:Y:S01]  /*4d50*/  FMUL.FTZ R97, R97, UR5 ;  /* 0x0000000561617c20 */ /* 0x000fe20008410000 */
[----:B------:R-:W-:Y:S02]  /*4d60*/  VIADD R11, R19, 0x19 ;  /* 0x00000019130b7836 */ /* 0x000fe40000000000 */
[----:B------:R-:W-:Y:S01]  /*4d70*/  FMUL.FTZ R99, R99, UR5 ;  /* 0x0000000563637c20 */ /* 0x000fe20008410000 */
[----:B------:R-:W-:Y:S01]  /*4d80*/  FMUL.FTZ R54, R54, UR5 ;  /* 0x0000000536367c20 */ /* 0x000fe20008410000 */
[-C--:B------:R-:W-:Y:S01]  /*4d90*/  ISETP.GE.AND P4, PT, R13, R104.reuse, PT ;  /* 0x000000680d00720c */ /* 0x080fe20003f86270 */
[----:B------:R-:W3:Y:S01]  /*4da0*/  MUFU.TANH R41, R41 ;  /* 0x0000002900297308 */ /* 0x000ee20000002400 */
[----:B------:R-:W-:Y:S01]  /*4db0*/  VIADD R13, R19, 0x10 ;  /* 0x00000010130d7836 */ /* 0x000fe20000000000 */
[----:B-----5:R-:W-:Y:S01]  /*4dc0*/  FSEL R56, R56, -INF , !P3 ;  /* 0xff80000038387808 */ /* 0x020fe20005800000 */
[----:B------:R-:W-:Y:S01]  /*4dd0*/  FMUL.FTZ R53, R53, UR5 ;  /* 0x0000000535357c20 */ /* 0x000fe20008410000 */
[----:B------:R-:W-:Y:S01]  /*4de0*/  FSEL R14, R47, -INF , !P4 ;  /* 0xff8000002f0e7808 */ /* 0x000fe20006000000 */
[C---:B------:R-:W-:Y:S01]  /*4df0*/  HMMA.16816.F32.BF16 R80, R92.reuse, R20, R80 ;  /* 0x000000145c50723c */ /* 0x040fe20000041850 */
[----:B------:R-:W-:Y:S01]  /*4e00*/  FSEL R29, R32, -INF , !P4 ;  /* 0xff800000201d7808 */ /* 0x000fe20006000000 */
[----:B------:R-:W-:Y:S01]  /*4e10*/  FMUL.FTZ R55, R55, UR5 ;  /* 0x0000000537377c20 */ /* 0x000fe20008410000 */
[-C--:B------:R-:W-:Y:S01]  /*4e20*/  ISETP.GE.AND P4, PT, R11, R104.reuse, PT ;  /* 0x000000680b00720c */ /* 0x080fe20003f86270 */
[----:B------:R-:W-:Y:S01]  /*4e30*/  MUFU.TANH R16, R16 ;  /* 0x0000001000107308 */ /* 0x000fe20000002400 */
[----:B------:R-:W-:Y:S01]  /*4e40*/  VIADD R11, R19, 0x20 ;  /* 0x00000020130b7836 */ /* 0x000fe20000000000 */
[----:B------:R-:W-:Y:S01]  /*4e50*/  HMMA.16816.F32.BF16 R76, R92, R22, R76 ;  /* 0x000000165c4c723c */ /* 0x000fe2000004184c */
[----:B------:R-:W-:Y:S01]  /*4e60*/  FSEL R33, R33, -INF , !P3 ;  /* 0xff80000021217808 */ /* 0x000fe20005800000 */
[----:B------:R-:W-:Y:S01]  /*4e70*/  VIADD R21, R19, 0x29 ;  /* 0x0000002913157836 */ /* 0x000fe20000000000 */
[----:B------:R-:W-:-:S02]  /*4e80*/  ISETP.GE.AND P2, PT, R13, R104, PT ;  /* 0x000000680d00720c */ /* 0x000fc40003f46270 */
[-C--:B------:R-:W-:Y:S01]  /*4e90*/  ISETP.GE.AND P3, PT, R11, R104.reuse, PT ;  /* 0x000000680b00720c */ /* 0x080fe20003f66270 */
[----:B------:R-:W4:Y:S01]  /*4ea0*/  MUFU.TANH R8, R8 ;  /* 0x0000000800087308 */ /* 0x000f220000002400 */
[----:B------:R-:W-:Y:S02]  /*4eb0*/  IADD3 R11, R19, 0x21, RZ ;  /* 0x00000021130b7810 */ /* 0x000fe40007ffe0ff */
[----:B--2---:R-:W-:Y:S02]  /*4ec0*/  FSEL R12, R40, -INF , !P2 ;  /* 0xff800000280c7808 */ /* 0x004fe40005000000 */
[----:B------:R-:W-:Y:S02]  /*4ed0*/  FSEL R15, R34, -INF , !P2 ;  /* 0xff800000220f7808 */ /* 0x000fe40005000000 */
[----:B------:R-:W-:Y:S01]  /*4ee0*/  ISETP.GE.AND P2, PT, R11, R104, PT ;  /* 0x000000680b00720c */ /* 0x000fe20003f46270 */
[----:B------:R-:W-:Y:S01]  /*4ef0*/  MUFU.TANH R169, R96 ;  /* 0x0000006000a97308 */ /* 0x000fe20000002400 */
[----:B------:R-:W-:Y:S01]  /*4f00*/  VIADD R11, R19, 0x28 ;  /* 0x00000028130b7836 */ /* 0x000fe20000000000 */
[----:B-1----:R-:W-:-:S02]  /*4f10*/  FSEL R2, R17, -INF , !P4 ;  /* 0xff80000011027808 */ /* 0x002fc40006000000 */
[----:B------:R-:W-:Y:S01]  /*4f20*/  FMUL.FTZ R80, R80, UR5 ;  /* 0x0000000550507c20 */ /* 0x000fe20008410000 */
[----:B------:R-:W-:Y:S01]  /*4f30*/  FMUL.FTZ R81, R81, UR5 ;  /* 0x0000000551517c20 */ /* 0x000fe20008410000 */
[----:B------:R-:W-:Y:S01]  /*4f40*/  FMUL.FTZ R82, R82, UR5 ;  /* 0x0000000552527c20 */ /* 0x000fe20008410000 */
[----:B------:R-:W-:Y:S01]  /*4f50*/  FMUL.FTZ R83, R83, UR5 ;  /* 0x0000000553537c20 */ /* 0x000fe20008410000 */
[----:B------:R-:W1:Y:S01]  /*4f60*/  MUFU.TANH R162, R98 ;  /* 0x0000006200a27308 */ /* 0x000e620000002400 */
[----:B------:R-:W-:Y:S01]  /*4f70*/  IADD3 R17, R19, 0x31, RZ ;  /* 0x0000003113117810 */ /* 0x000fe20007ffe0ff */
[----:B------:R-:W-:Y:S01]  /*4f80*/  FMUL.FTZ R76, R76, UR5 ;  /* 0x000000054c4c7c20 */ /* 0x000fe20008410000 */
[----:B------:R-:W-:Y:S01]  /*4f90*/  FMUL.FTZ R78, R78, UR5 ;  /* 0x000000054e4e7c20 */ /* 0x000fe20008410000 */
[----:B------:R-:W-:Y:S01]  /*4fa0*/  FMUL.FTZ R79, R79, UR5 ;  /* 0x000000054f4f7c20 */ /* 0x000fe20008410000 */
[----:B------:R-:W-:Y:S01]  /*4fb0*/  FMUL.FTZ R77, R77, UR5 ;  /* 0x000000054d4d7c20 */ /* 0x000fe20008410000 */
[----:B---3--:R-:W-:-:S02]  /*4fc0*/  FSEL R10, R41, -INF , !P1 ;  /* 0xff800000290a7808 */ /* 0x008fc40004800000 */
[----:B------:R-:W2:Y:S01]  /*4fd0*/  MUFU.TANH R9, R9 ;  /* 0x0000000900097308 */ /* 0x000ea20000002400 */
[----:B------:R-:W-:Y:S02]  /*4fe0*/  FSEL R13, R35, -INF , !P1 ;  /* 0xff800000230d7808 */ /* 0x000fe40004800000 */
[----:B------:R-:W-:Y:S02]  /*4ff0*/  ISETP.GE.AND P1, PT, R11, R104, PT ;  /* 0x000000680b00720c */ /* 0x000fe40003f26270 */
[----:B----4-:R-:W-:Y:S02]  /*5000*/  FSEL R8, R8, -INF , !P6 ;  /* 0xff80000008087808 */ /* 0x010fe40007000000 */
[----:B------:R-:W-:Y:S01]  /*5010*/  FSEL R11, R16, -INF , !P6 ;  /* 0xff800000100b7808 */ /* 0x000fe20007000000 */
[----:B------:R-:W3:Y:S01]  /*5020*/  MUFU.TANH R161, R97 ;  /* 0x0000006100a17308 */ /* 0x000ee20000002400 */
[----:B-1----:R-:W-:Y:S02]  /*5030*/  FSEL R162, R162, -INF , !P3 ;  /* 0xff800000a2a27808 */ /* 0x002fe40005800000 */
[----:B------:R-:W-:-:S02]  /*5040*/  FSEL R169, R169, -INF , !P3 ;  /* 0xff800000a9a97808 */ /* 0x000fc40005800000 */
[-C--:B------:R-:W-:Y:S01]  /*5050*/  ISETP.GE.AND P6, PT, R21, R104.reuse, PT ;  /* 0x000000681500720c */ /* 0x080fe20003fc6270 */
[----:B------:R-:W-:Y:S01]  /*5060*/  VIADD R21, R19, 0x30 ;  /* 0x0000003013157836 */ /* 0x000fe20000000000 */
[-C--:B------:R-:W-:Y:S01]  /*5070*/  ISETP.GE.AND P3, PT, R17, R104.reuse, PT ;  /* 0x000000681100720c */ /* 0x080fe20003f66270 */
[----:B------:R-:W1:Y:S01]  /*5080*/  MUFU.TANH R178, R99 ;  /* 0x0000006300b27308 */ /* 0x000e620000002400 */
[----:B------:R-:W-:Y:S01]  /*5090*/  VIADD R17, R19, 0x38 ;  /* 0x0000003813117836 */ /* 0x000fe20000000000 */
[----:B--2---:R-:W-:Y:S01]  /*50a0*/  FSEL R9, R9, -INF , !P4 ;  /* 0xff80000009097808 */ /* 0x004fe20006000000 */
[----:B------:R-:W-:Y:S01]  /*50b0*/  VIADD R19, R19, 0x39 ;  /* 0x0000003913137836 */ /* 0x000fe20000000000 */
        /* <DEDUP_REMOVED lines=9> */
[----:B---3--:R-:W-:Y:S02]  /*5150*/  FSEL R166, R166, -INF , !P1 ;  /* 0xff800000a6a67808 */ /* 0x008fe40004800000 */
[----:B------:R-:W-:-:S05]  /*5160*/  ISETP.GE.AND P1, PT, R19, R104, PT ;  /* 0x000000681300720c */ /* 0x000fca0003f26270 */
        /* <DEDUP_REMOVED lines=15> */
[----:B--2---:R-:W-:Y:S02]  /*5260*/  FSEL R168, R168, -INF , !P2 ;  /* 0xff800000a8a87808 */ /* 0x004fe40005000000 */
[----:B---3--:R-:W-:Y:S02]  /*5270*/  FSEL R164, R164, -INF , !P1 ;  /* 0xff800000a4a47808 */ /* 0x008fe40004800000 */
[----:B-1----:R-:W-:Y:S01]  /*5280*/  FSEL R171, R171, -INF , !P1 ;  /* 0xff800000abab7808 */ /* 0x002fe20004800000 */
[----:B------:R-:W-:Y:S06]  /*5290*/  BAR.SYNC.DEFER_BLOCKING 0x0 ;  /* 0x0000000000007b1d */ /* 0x000fec0000010000 */
[----:B------:R-:W-:Y:S05]  /*52a0*/  @!P5 BRA `(.L_x_1491) ;  /* 0x0000000c0014d947 */ /* 0x000fea0003800000 */
        /* <DEDUP_REMOVED lines=59> */
.L_x_1492:
[----:B------:R-:W-:-:S04]  /*5660*/  LEA R100, -R100, RZ, 0x6 ;  /* 0x000000ff64647211 */ /* 0x000fc800078e31ff */
[----:B------:R-:W-:-:S07]  /*5670*/  SHF.R.S32.HI R3, RZ, 0x1f, R100 ;  /* 0x0000001fff037819 */ /* 0x000fce0000011464 */
.L_x_1493:
        /* <DEDUP_REMOVED lines=12> */
[----:B------:R-:W4:Y:S01]  /*5740*/  @!P2 LDC.64 R16, c[0x0][0x218] ;  /* 0x00008600ff10ab82 */ /* 0x000f220000000a00 */
[----:B-1----:R-:W-:-:S07]  /*5750*/  @!P3 LEA R34, P1, R31, R20, 0x1 ;  /* 0x000000141f22b211 */ /* 0x002fce00078208ff */
[----:B------:R-:W1:Y:S01]  /*5760*/  @!P4 LDC.64 R22, c[0x0][0x218] ;  /* 0x00008600ff16cb82 */ /* 0x000e620000000a00 */
[----:B------:R-:W-:Y:S02]  /*5770*/  @!P3 LEA.HI.X R35, R31, R21, R6, 0x1, P1 ;  /* 0x000000151f23b211 */ /* 0x000fe400008f0c06 */
[----:B------:R-:W-:Y:S02]  /*5780*/  @!P2 IADD3 R6, P1, R100, R145, RZ ;  /* 0x000000916406a210 */ /* 0x000fe40007f3e0ff */
[----:B---3--:R-:W-:-:S03]  /*5790*/  @!P4 LEA R40, P6, R4, R18, 0x1 ;  /* 0x000000120428c211 */ /* 0x008fc600078c08ff */
[----:B------:R-:W3:Y:S01]  /*57a0*/  @!P3 LDC.64 R20, c[0x0][0x218] ;  /* 0x00008600ff14bb82 */ /* 0x000ee20000000a00 */
[----:B------:R-:W-:Y:S01]  /*57b0*/  @!P4 LEA.HI.X R41, R4, R19, R26, 0x1, P6 ;  /* 0x000000130429c211 */ /* 0x000fe200030f0c1a */
[----:B------:R-:W-:Y:S01]  /*57c0*/  @!P2 IMAD.X R26, R3, 0x1, R144, P1 ;  /* 0x00000001031aa824 */ /* 0x000fe200008e0690 */
[----:B------:R-:W-:Y:S02]  /*57d0*/  IADD3 R4, P6, R212, R100, RZ ;  /* 0x00000064d4047210 */ /* 0x000fe40007fde0ff */
[----:B----4-:R-:W-:-:S03]  /*57e0*/  @!P2 LEA R30, P1, R6, R16, 0x1 ;  /* 0x00000010061ea211 */ /* 0x010fc600078208ff */
[----:B------:R-:W4:Y:S01]  /*57f0*/  @!P2 LDC.64 R18, c[0x0][0x218] ;  /* 0x00008600ff12ab82 */ /* 0x000f220000000a00 */
[----:B------:R-:W-:Y:S01]  /*5800*/  @!PT LDS RZ, [RZ] ;  /* 0x00000000fffff984 */ /* 0x000fe20000000800 */
[----:B------:R-:W-:Y:S01]  /*5810*/  @!PT LDS RZ, [RZ] ;  /* 0x00000000fffff984 */ /* 0x000fe20000000800 */
[----:B------:R-:W-:Y:S01]  /*5820*/  @!PT LDS RZ, [RZ] ;  /* 0x00000000fffff984 */ /* 0x000fe20000000800 */
[----:B------:R5:W-:Y:S01]  /*5830*/  @!P4 LDGSTS.E.BYPASS.LTC128B.128 [R213+0x6000], desc[UR8][R40.64] ;  /* 0x0600000028d5cfae */ /* 0x000be2000b901d48 */
[----:B------:R-:W-:Y:S01]  /*5840*/  IMAD.X R37, R211, 0x1, R3, P6 ;  /* 0x00000001d3257824 */ /* 0x000fe200030e0603 */
[----:B------:R-:W-:Y:S02]  /*5850*/  @!P4 IADD3 R39, P6, R4, R145, RZ ;  /* 0x000000910427c210 */ /* 0x000fe40007fde0ff */
[----:B------:R-:W-:Y:S01]  /*5860*/  @!P2 LEA.HI.X R31, R6, R17, R26, 0x1, P1 ;  /* 0x00000011061fa211 */ /* 0x000fe200008f0c1a */
[----:B------:R2:W-:Y:S01]  /*5870*/  @P3 STS.128 [R213+0x8000], RZ ;  /* 0x008000ffd5003388 */ /* 0x0005e20000000c00 */
[----:B------:R-:W-:Y:S01]  /*5880*/  @!P3 IADD3 R26, P1, R4, R145, RZ ;  /* 0x00000091041ab210 */ /* 0x000fe20007f3e0ff */
[--C-:B------:R-:W-:Y:S01]  /*5890*/  @!P4 IMAD.X R6, R37, 0x1, R144.reuse, P6 ;  /* 0x000000012506c824 */ /* 0x100fe200030e0690 */
[----:B-1----:R-:W-:Y:S01]  /*58a0*/  @!P4 LEA R38, P6, R39, R22, 0x1 ;  /* 0x000000162726c211 */ /* 0x002fe200078c08ff */
[----:B------:R-:W1:Y:S01]  /*58b0*/  @!P4 LDC.64 R16, c[0x0][0x218] ;  /* 0x00008600ff10cb82 */ /* 0x000e620000000a00 */
[----:B------:R-:W-:Y:S01]  /*58c0*/  @!PT LDS RZ, [RZ] ;  /* 0x00000000fffff984 */ /* 0x000fe20000000800 */
[----:B------:R-:W-:Y:S01]  /*58d0*/  @!PT LDS RZ, [RZ] ;  /* 0x00000000fffff984 */ /* 0x000fe20000000800 */
[----:B------:R-:W-:Y:S01]  /*58e0*/  @!PT LDS RZ, [RZ] ;  /* 0x00000000fffff984 */ /* 0x000fe20000000800 */
[----:B------:R2:W-:Y:S01]  /*58f0*/  @!P3 LDGSTS.E.BYPASS.LTC128B.128 [R213+0x8000], desc[UR8][R34.64+0x80] ;  /* 0x0800008022d5bfae */ /* 0x0005e2000b901d48 */
[----:B------:R-:W-:Y:S01]  /*5900*/  @!P3 IMAD.X R22, R37, 0x1, R144, P1 ;  /* 0x000000012516b824 */ /* 0x000fe200008e0690 */
[----:B------:R-:W-:-:S02]  /*5910*/  @!P4 LEA.HI.X R39, R39, R23, R6, 0x1, P6 ;  /* 0x000000172727c211 */ /* 0x000fc400030f0c06 */
[----:B------:R-:W-:Y:S01]  /*5920*/  @!P2 IADD3 R6, P1, R4, R145, RZ ;  /* 0x000000910406a210 */ /* 0x000fe20007f3e0ff */
[----:B------:R2:W-:Y:S01]  /*5930*/  @P2 STS.128 [R213+0xa000], RZ ;  /* 0x00a000ffd5002388 */ /* 0x0005e20000000c00 */
[----:B---3--:R-:W-:-:S03]  /*5940*/  @!P3 LEA R42, P6, R26, R20, 0x1 ;  /* 0x000000141a2ab211 */ /* 0x008fc600078c08ff */
[----:B------:R-:W-:Y:S01]  /*5950*/  @!P2 IMAD.X R20, R37, 0x1, R144, P1 ;  /* 0x000000012514a824 */ /* 0x000fe200008e0690 */
[----:B------:R-:W-:Y:S01]  /*5960*/  @!P3 LEA.HI.X R43, R26, R21, R22, 0x1, P6 ;  /* 0x000000151a2bb211 */ /* 0x000fe200030f0c16 */
[----:B------:R-:W-:Y:S01]  /*5970*/  @!PT LDS RZ, [RZ] ;  /* 0x00000000fffff984 */ /* 0x000fe20000000800 */
[----:B------:R-:W-:Y:S01]  /*5980*/  @!PT LDS RZ, [RZ] ;  /* 0x00000000fffff984 */ /* 0x000fe20000000800 */
[----:B------:R-:W-:Y:S01]  /*5990*/  @!PT LDS RZ, [RZ] ;  /* 0x00000000fffff984 */ /* 0x000fe20000000800 */
[----:B------:R2:W-:Y:S01]  /*59a0*/  @!P2 LDGSTS.E.BYPASS.LTC128B.128 [R213+0xa000], desc[UR8][R30.64+0x100] ;  /* 0x0a0001001ed5afae */ /* 0x0005e2000b901d48 */
[----:B------:R-:W5:Y:S01]  /*59b0*/  @!P3 LDC.64 R22, c[0x0][0x218] ;  /* 0x00008600ff16bb82 */ /* 0x000f620000000a00 */
[----:B----4-:R-:W-:Y:S02]  /*59c0*/  @!P2 LEA R44, P1, R6, R18, 0x1 ;  /* 0x00000012062ca211 */ /* 0x010fe400078208ff */
[----:B------:R-:W-:Y:S01]  /*59d0*/  IADD3 R4, P6, R212, R4, RZ ;  /* 0x00000004d4047210 */ /* 0x000fe20007fde0ff */
[----:B------:R2:W-:Y:S01]  /*59e0*/  @P4 STS.128 [R213+0x6800], RZ ;  /* 0x006800ffd5004388 */ /* 0x0005e20000000c00 */
[----:B------:R-:W-:Y:S02]  /*59f0*/  @!P2 LEA.HI.X R45, R6, R19, R20, 0x1, P1 ;  /* 0x00000013062da211 */ /* 0x000fe400008f0c14 */
[CC--:B------:R-:W-:Y:S01]  /*5a00*/  @!P4 IADD3 R6, P1, R4.reuse, R145.reuse, RZ ;  /* 0x000000910406c210 */ /* 0x0c0fe20007f3e0ff */
[----:B------:R-:W3:Y:S01]  /*5a10*/  @!P2 LDC.64 R20, c[0x0][0x218] ;  /* 0x00008600ff14ab82 */ /* 0x000ee20000000a00 */
        /* <DEDUP_REMOVED lines=8> */
[----:B------:R2:W-:Y:S01]  /*5aa0*/  @P3 STS.128 [R213+0x8800], RZ ;  /* 0x008800ffd5003388 */ /* 0x0005e20000000c00 */
[----:B------:R-:W1:Y:S02]  /*5ab0*/  @!P4 LDC.64 R18, c[0x0][0x218] ;  /* 0x00008600ff12cb82 */ /* 0x000e640000000a00 */
[----:B------:R-:W-:Y:S01]  /*5ac0*/  @!P4 LEA.HI.X R49, R6, R17, R26, 0x1, P1 ;  /* 0x000000110631c211 */ /* 0x000fe200008f0c1a */
[C---:B------:R-:W-:Y:S01]  /*5ad0*/  @!P3 IMAD.X R26, R37.reuse, 0x1, R144, P6 ;  /* 0x00000001251ab824 */ /* 0x040fe200030e0690 */
[----:B------:R-:W-:Y:S01]  /*5ae0*/  @!P2 IADD3 R6, P1, R4, R145, RZ ;  /* 0x000000910406a210 */ /* 0x000fe20007f3e0ff */
[----:B------:R-:W-:Y:S01]  /*5af0*/  @!PT LDS RZ, [RZ] ;  /* 0x00000000fffff984 */ /* 0x000fe20000000800 */
[----:B------:R-:W-:Y:S01]  /*5b00*/  @!PT LDS RZ, [RZ] ;  /* 0x00000000fffff984 */ /* 0x000fe20000000800 */
[----:B------:R-:W-:Y:S01]  /*5b10*/  @!PT LDS RZ, [RZ] ;  /* 0x00000000fffff984 */ /* 0x000fe20000000800 */
[----:B------:R2:W-:Y:S03]  /*5b20*/  @!P3 LDGSTS.E.BYPASS.LTC128B.128 [R213+0x8800], desc[UR8][R42.64+0x80] ;  /* 0x088000802ad5bfae */ /* 0x0005e6000b901d48 */
        /* <DEDUP_REMOVED lines=10> */
[C---:B---3--:R-:W-:Y:S01]  /*5bd0*/  @!P2 LEA R20, P1, R6.reuse, R20, 0x1 ;  /* 0x000000140614a211 */ /* 0x048fe200078208ff */
        /* <DEDUP_REMOVED lines=46> */
.L_x_1495:
[----:B------:R-:W-:Y:S05]  /*5ec0*/  BSYNC B0 ;  /* 0x0000000000007941 */ /* 0x000fea0003800000 */
.L_x_1494:
[----:B------:R-:W0:Y:S01]  /*5ed0*/  LDGDEPBAR ;  /* 0x00000000000079af */ /* 0x000e220000000000 */
[----:B------:R-:W-:-:S04]  /*5ee0*/  IADD3 R145, P1, R100, R145, RZ ;  /* 0x0000009164917210 */ /* 0x000fc80007f3e0ff */
[----:B------:R-:W-:-:S09]  /*5ef0*/  IADD3.X R144, R3, R144, RZ, P1, !PT ;  /* 0x0000009003907210 */ /* 0x000fd20000ffe4ff */
.L_x_1491:
        /* <DEDUP_REMOVED lines=76> */
[--C-:B------:R-:W-:Y:S01]  /*63c0*/  FFMA.FTZ R135, R8, UR5, -R167.reuse ;  /* 0x0000000508877c23 */ /* 0x100fe200080108a7 */
[----:B------:R-:W-:Y:S01]  /*63d0*/  LDSM.16.MT88.4 R12, [R198+0xc800] ;  /* 0x00c80000c60c783b */ /* 0x000fe20000004200 */
[----:B------:R-:W1:Y:S01]  /*63e0*/  MUFU.EX2 R154, R154 ;  /* 0x0000009a009a7308 */ /* 0x000e620000000800 */
[--C-:B------:R-:W-:Y:S01]  /*63f0*/  FFMA.FTZ R2, R2, UR5, -R167.reuse ;  /* 0x0000000502027c23 */ /* 0x100fe200080108a7 */
[--C-:B------:R-:W-:Y:S01]  /*6400*/  FFMA.FTZ R158, R169, UR5, -R174.reuse ;  /* 0x00000005a99e7c23 */ /* 0x100fe200080108ae */
[----:B------:R-:W-:Y:S01]  /*6410*/  LDSM.16.MT88.4 R8, [R200+0xe800] ;  /* 0x00e80000c808783b */ /* 0x000fe20000004200 */
[--C-:B------:R-:W-:Y:S01]  /*6420*/  FFMA.FTZ R160, R165, UR5, -R174.reuse ;  /* 0x00000005a5a07c23 */ /* 0x100fe200080108ae */
[--C-:B------:R-:W-:Y:S01]  /*6430*/  FFMA.FTZ R161, R161, UR5, -R174.reuse ;  /* 0x00000005a1a17c23 */ /* 0x100fe200080108ae */
[--C-:B------:R-:W-:Y:S01]  /*6440*/  FFMA.FTZ R163, R163, UR5, -R174.reuse ;  /* 0x00000005a3a37c23 */ /* 0x100fe200080108ae */
[----:B------:R-:W2:Y:S01]  /*6450*/  LDSM.16.MT88.4 R56, [R197+0xe000] ;  /* 0x00e00000c538783b */ /* 0x000ea20000004200 */
        /* <DEDUP_REMOVED lines=9> */
[----:B-1----:R-:W-:Y:S01]  /*64f0*/  F2FP.BF16.F32.PACK_AB R96, R154, R157 ;  /* 0x0000009d9a60723e */ /* 0x002fe200000010ff */
[--C-:B------:R-:W-:Y:S01]  /*6500*/  FFMA.FTZ R175, R175, UR5, -R174.reuse ;  /* 0x00000005afaf7c23 */ /* 0x100fe200080108ae */
[----:B------:R-:W-:Y:S01]  /*6510*/  LDSM.16.MT88.4 R136, [R200+0xc800] ;  /* 0x00c80000c888783b */ /* 0x000fe20000004200 */
[--C-:B------:R-:W-:Y:S01]  /*6520*/  FFMA.FTZ R173, R173, UR5, -R174.reuse ;  /* 0x00000005adad7c23 */ /* 0x100fe200080108ae */
[----:B------:R-:W-:Y:S01]  /*6530*/  FFMA.FTZ R174, R171, UR5, -R174 ;  /* 0x00000005abae7c23 */ /* 0x000fe200080108ae */
[--C-:B------:R-:W-:Y:S01]  /*6540*/  FFMA.FTZ R171, R172, UR5, -R167.reuse ;  /* 0x00000005acab7c23 */ /* 0x100fe200080108a7 */
[----:B------:R-:W-:Y:S01]  /*6550*/  LDSM.16.MT88.4 R28, [R196+0xc800] ;  /* 0x00c80000c41c783b */ /* 0x000fe20000004200 */
[----:B------:R-:W-:Y:S01]  /*6560*/  MUFU.EX2 R156, R156 ;  /* 0x0000009c009c7308 */ /* 0x000fe20000000800 */
[--C-:B------:R-:W-:Y:S01]  /*6570*/  FFMA.FTZ R170, R170, UR5, -R167.reuse ;  /* 0x00000005aaaa7c23 */ /* 0x100fe200080108a7 */
[--C-:B------:R-:W-:Y:S01]  /*6580*/  FFMA.FTZ R168, R168, UR5, -R167.reuse ;  /* 0x00000005a8a87c23 */ /* 0x100fe200080108a7 */
[----:B------:R-:W-:Y:S01]  /*6590*/  LDSM.16.MT88.4 R24, [R198+0xe800] ;  /* 0x00e80000c618783b */ /* 0x000fe20000004200 */
        /* <DEDUP_REMOVED lines=211> */
.L_x_1500:
        /* <DEDUP_REMOVED lines=72> */
.L_x_1497:
[C---:B------:R-:W-:Y:S01]  /*7750*/  LEA R2, P1, R3.reuse, R222, 0x1 ;  /* 0x000000de03027211 */ /* 0x040fe200078208ff */
[----:B------:R-:W-:Y:S01]  /*7760*/  @P5 STS.128 [R213+0xc000], RZ ;  /* 0x00c000ffd5005388 */ /* 0x000fe20000000c00 */
[C---:B------:R-:W-:Y:S02]  /*7770*/  IADD3 R231, P2, R3.reuse, R210, RZ ;  /* 0x000000d203e77210 */ /* 0x040fe40007f5e0ff */
[----:B------:R-:W-:Y:S02]  /*7780*/  LEA.HI.X R3, R3, R229, R132, 0x1, P1 ;  /* 0x000000e503037211 */ /* 0x000fe400008f0c84 */
[CC--:B------:R-:W-:Y:S02]  /*7790*/  @!P5 LEA R234, P6, R231.reuse, R222.reuse, 0x1 ;  /* 0x000000dee7ead211 */ /* 0x0c0fe400078c08ff */
[----:B------:R-:W-:Y:S01]  /*77a0*/  IADD3.X R134, R132, R209, RZ, P2, !PT ;  /* 0x000000d184867210 */ /* 0x000fe200017fe4ff */
[----:B------:R-:W-:Y:S01]  /*77b0*/  @!PT LDS RZ, [RZ] ;  /* 0x00000000fffff984 */ /* 0x000fe20000000800 */
[----:B------:R-:W-:Y:S01]  /*77c0*/  @!PT LDS RZ, [RZ] ;  /* 0x00000000fffff984 */ /* 0x000fe20000000800 */
[----:B------:R-:W-:Y:S01]  /*77d0*/  @!PT LDS RZ, [RZ] ;  /* 0x00000000fffff984 */ /* 0x000fe20000000800 */
[----:B------:R-:W-:Y:S01]  /*77e0*/  @!P5 LDGSTS.E.BYPASS.LTC128B.128 [R213+0xc000], desc[UR8][R2.64] ;  /* 0x0c00000002d5dfae */ /* 0x000fe2000b901d48 */
[CC--:B------:R-:W-:Y:S02]  /*77f0*/  @!P4 LEA R232, P2, R231.reuse, R222.reuse, 0x1 ;  /* 0x000000dee7e8c211 */ /* 0x0c0fe400078408ff */
[CCC-:B------:R-:W-:Y:S01]  /*7800*/  @!P5 LEA.HI.X R235, R231.reuse, R229.reuse, R134.reuse, 0x1, P6 ;  /* 0x000000e5e7ebd211 */ /* 0x1c0fe200030f0c86 */
[----:B------:R-:W-:Y:S01]  /*7810*/  @P4 STS.128 [R213+0xe000], RZ ;  /* 0x00e000ffd5004388 */ /* 0x000fe20000000c00 */
[CCC-:B------:R-:W-:Y:S02]  /*7820*/  @!P4 LEA.HI.X R233, R231.reuse, R229.reuse, R134.reuse, 0x1, P2 ;  /* 0x000000e5e7e9c211 */ /* 0x1c0fe400010f0c86 */
[C---:B------:R-:W-:Y:S01]  /*7830*/  @!P3 LEA R230, P1, R231.reuse, R222, 0x1 ;  /* 0x000000dee7e6b211 */ /* 0x040fe200078208ff */
[----:B------:R-:W-:Y:S01]  /*7840*/  @!PT LDS RZ, [RZ] ;  /* 0x00000000fffff984 */ /* 0x000fe20000000800 */
[----:B------:R-:W-:Y:S01]  /*7850*/  @!PT LDS RZ, [RZ] ;  /* 0x00000000fffff984 */ /* 0x000fe20000000800 */
[----:B------:R-:W-:Y:S01]  /*7860*/  @!PT LDS RZ, [RZ] ;  /* 0x00000000fffff984 */ /* 0x000fe20000000800 */
[----:B------:R-:W-:Y:S01]  /*7870*/  @!P4 LDGSTS.E.BYPASS.LTC128B.128 [R213+0xe000], desc[UR8][R2.64+0x80] ;  /* 0x0e00008002d5cfae */ /* 0x000fe2000b901d48 */
[C---:B------:R-:W-:Y:S02]  /*7880*/  IADD3 R133, P6, R231.reuse, R210, RZ ;  /* 0x000000d2e7857210 */ /* 0x040fe40007fde0ff */
[----:B------:R-:W-:Y:S01]  /*7890*/  @!P3 LEA.HI.X R231, R231, R229, R134, 0x1, P1 ;  /* 0x000000e5e7e7b211 */ /* 0x000fe200008f0c86 */
[----:B------:R-:W-:Y:S01]  /*78a0*/  @P3 STS.128 [R213+0x10000], RZ ;  /* 0x010000ffd5003388 */ /* 0x000fe20000000c00 */
[----:B------:R-:W-:Y:S02]  /*78b0*/  IADD3.X R134, R134, R209, RZ, P6, !PT ;  /* 0x000000d186867210 */ /* 0x000fe400037fe4ff */
[CC--:B------:R-:W-:Y:S01]  /*78c0*/  @!P5 LEA R240, P6, R133.reuse, R222.reuse, 0x1 ;  /* 0x000000de85f0d211 */ /* 0x0c0fe200078c08ff */
        /* <DEDUP_REMOVED lines=30> */
[----:B------:R-:W-:Y:S03]  /*7ab0*/  @!P3 LDGSTS.E.BYPASS.LTC128B.128 [R213+0x10800], desc[UR8][R230.64+0x100] ;  /* 0x10800100e6d5bfae */ /* 0x000fe6000b901d48 */
[----:B------:R-:W-:Y:S01]  /*7ac0*/  @!P3 LEA.HI.X R229, R132, R229, R134, 0x1, P1 ;  /* 0x000000e584e5b211 */ /* 0x000fe200008f0c86 */
[----:B------:R-:W-:Y:S01]  /*7ad0*/  @P5 STS.128 [R213+0xd000], RZ ;  /* 0x00d000ffd5005388 */ /* 0x000fe20000000c00 */
[----:B------:R-:W-:Y:S03]  /*7ae0*/  ISETP.GT.AND P1, PT, R223, R208, PT ;  /* 0x000000d0df00720c */ /* 0x000fe60003f24270 */
        /* <DEDUP_REMOVED lines=201> */
[----:B------:R-:W2:Y:S01]  /*8780*/  MUFU.TANH R167, R133 ;  /* 0x0000008500a77308 */ /* 0x000ea20000002400 */
        /* <DEDUP_REMOVED lines=8> */
[C---:B-1----:R-:W-:Y:S03]  /*8810*/  HMMA.16816.F32.BF16 R28, R176.reuse, R136, R28 ;  /* 0x00000088b01c723c */ /* 0x042fe6000004181c */
[----:B------:R-:W-:Y:S01]  /*8820*/  FMUL.FTZ R232, R25, UR10 ;  /* 0x0000000a19e87c20 */ /* 0x000fe20008410000 */
[----:B------:R-:W-:Y:S01]  /*8830*/  FMUL.FTZ R237, R26, UR10 ;  /* 0x0000000a1aed7c20 */ /* 0x000fe20008410000 */
[----:B------:R-:W-:Y:S01]  /*8840*/  FMUL.FTZ R235, R27, UR10 ;  /* 0x0000000a1beb7c20 */ /* 0x000fe20008410000 */
[----:B------:R-:W-:Y:S03]  /*8850*/  HMMA.16816.F32.BF16 R32, R176, R138, R32 ;  /* 0x0000008ab020723c */ /* 0x000fe60000041820 */
[----:B------:R-:W1:Y:S02]  /*8860*/  MUFU.TANH R251, R251 ;  /* 0x000000fb00fb7308 */ /* 0x000e640000002400 */
[----:B------:R-:W-:Y:S01]  /*8870*/  FMUL.FTZ R222, R8, UR10 ;  /* 0x0000000a08de7c20 */ /* 0x000fe20008410000 */
[----:B------:R-:W-:Y:S07]  /*8880*/  FMUL.FTZ R132, R11, UR10 ;  /* 0x0000000a0b847c20 */ /* 0x000fee0008410000 */
[----:B------:R5:W1:Y:S10]  /*8890*/  MUFU.TANH R170, R222 ;  /* 0x000000de00aa7308 */ /* 0x000a740000002400 */
[----:B------:R-:W1:Y:S01]  /*88a0*/  MUFU.TANH R252, R252 ;  /* 0x000000fc00fc7308 */ /* 0x000e620000002400 */
        /* <DEDUP_REMOVED lines=8> */
[----:B------:R-:W-:Y:S01]  /*8930*/  FMUL.FTZ R35, R35, UR10 ;  /* 0x0000000a23237c20 */ /* 0x000fe20008410000 */
[----:B-----5:R-:W-:Y:S06]  /*8940*/  MOV R222, R2 ;  /* 0x0000000200de7202 */ /* 0x020fec0000000f00 */
[----:B------:R-:W2:Y:S10]  /*8950*/  MUFU.TANH R246, R246 ;  /* 0x000000f600f67308 */ /* 0x000eb40000002400 */
        /* <DEDUP_REMOVED lines=81> */
[C---:B--2---:R-:W-:Y:S02]  /*8e70*/  IMAD R4, R8.reuse, R5, R4 ;  /* 0x0000000508047224 */ /* 0x044fe400078e0204 */
[----:B------:R-:W-:Y:S05]  /*8e80*/  IMAD.WIDE.U32 R8, R8, UR7, RZ ;  /* 0x0000000708087c25 */ /* 0x000fea000f8e00ff */
[----:B------:R-:W-:Y:S01]  /*8e90*/  IADD3 R9, R9, R4, RZ ;  /* 0x0000000409097210 */ /* 0x000fe20007ffe0ff */
[----:B---3--:R-:W-:Y:S04]  /*8ea0*/  IMAD.IADD R6, R6, 0x1, -R7 ;  /* 0x0000000106067824 */ /* 0x008fe800078e0a07 */
[CC--:B----4-:R-:W-:Y:S01]  /*8eb0*/  IMAD.WIDE.U32 R8, R6.reuse, R2.reuse, R8 ;  /* 0x0000000206087225 */ /* 0x0d0fe200078e0008 */
[----:B------:R-:W-:Y:S05]  /*8ec0*/  SHF.R.S32.HI R5, RZ, 0x1f, R6 ;  /* 0x0000001fff057819 */ /* 0x000fea0000011406 */
[----:B------:R-:W-:Y:S04]  /*8ed0*/  IMAD R5, R5, R2, RZ ;  /* 0x0000000205057224 */ /* 0x000fe800078e02ff */
[----:B------:R-:W-:Y:S01]  /*8ee0*/  IMAD R5, R6, R3, R5 ;  /* 0x0000000306057224 */ /* 0x000fe200078e0205 */
[----:B------:R-:W-:Y:S03]  /*8ef0*/  MOV R3, R8 ;  /* 0x0000000800037202 */ /* 0x000fe60000000f00 */
[----:B------:R-:W-:Y:S07]  /*8f00*/  IMAD.IADD R2, R9, 0x1, R5 ;  /* 0x0000000109027824 */ /* 0x000fee00078e0205 */
.L_x_1499:
        /* <DEDUP_REMOVED lines=20> */
[C---:B------:R-:W-:Y:S03]  /*9050*/  IADD3 R3, P6, R212.reuse, R5, RZ ;  /* 0x00000005d4037210 */ /* 0x040fe60007fde0ff */
        /* <DEDUP_REMOVED lines=68> */
.L_x_1498:
[----:B------:R-:W-:Y:S01]  /*94a0*/  FMNMX.FTZ R5, R250, R135, !PT ;  /* 0x00000087fa057209 */ /* 0x000fe20007810000 */
[----:B--2---:R-:W-:Y:S01]  /*94b0*/  LDSM.16.MT88.4 R16, [R200+0xc000] ;  /* 0x00c00000c810783b */ /* 0x004fe20000004200 */
[----:B-1----:R-:W-:Y:S02]  /*94c0*/  FMNMX.FTZ R2, R251, R0, !PT ;  /* 0x00000000fb027209 */ /* 0x002fe40007810000 */
        /* <DEDUP_REMOVED lines=161> */
[----:B------:R-:W-:Y:S01]  /*9ee0*/  ISETP.GT.AND P1, PT, R223, R208, PT ;  /* 0x000000d0df00720c */ /* 0x000fe20003f24270 */
        /* <DEDUP_REMOVED lines=247> */
.L_x_1496:
        /* <DEDUP_REMOVED lines=264> */
.L_x_1502:
[----:B------:R-:W-:Y:S05]  /*bee0*/  BSYNC B0 ;  /* 0x0000000000007941 */ /* 0x000fea0003800000 */
.L_x_1501:
        /* <DEDUP_REMOVED lines=37> */
.L_x_1504:
[----:B------:R-:W-:Y:S05]  /*c140*/  BSYNC B0 ;  /* 0x0000000000007941 */ /* 0x000fea0003800000 */
.L_x_1503:
        /* <DEDUP_REMOVED lines=14> */
.L_x_1506:
[----:B------:R-:W-:Y:S05]  /*c230*/  BSYNC B0 ;  /* 0x0000000000007941 */ /* 0x000fea0003800000 */
.L_x_1505:
        /* <DEDUP_REMOVED lines=13> */
.L_x_1508:
[----:B------:R-:W-:Y:S05]  /*c310*/  BSYNC B0 ;  /* 0x0000000000007941 */ /* 0x000fea0003800000 */
.L_x_1507:
        /* <DEDUP_REMOVED lines=13> */
.L_x_1510:
[----:B------:R-:W-:Y:S05]  /*c3f0*/  BSYNC B0 ;  /* 0x0000000000007941 */ /* 0x000fea0003800000 */
.L_x_1509:
        /* <DEDUP_REMOVED lines=13> */
.L_x_1512:
[----:B------:R-:W-:Y:S05]  /*c4d0*/  BSYNC B0 ;  /* 0x0000000000007941 */ /* 0x000fea0003800000 */
.L_x_1511:
        /* <DEDUP_REMOVED lines=13> */
.L_x_1514:
[----:B------:R-:W-:Y:S05]  /*c5b0*/  BSYNC B0 ;  /* 0x0000000000007941 */ /* 0x000fea0003800000 */
.L_x_1513:
        /* <DEDUP_REMOVED lines=13> */
.L_x_1516:
[----:B------:R-:W-:Y:S05]  /*c690*/  BSYNC B0 ;  /* 0x0000000000007941 */ /* 0x000fea0003800000 */
.L_x_1515:
        /* <DEDUP_REMOVED lines=11> */
.L_x_1517:
        /* <DEDUP_REMOVED lines=11> */
.L_x_7937:


//--------------------- .text._ZN5flash24flash_fwd_splitkv_kernelI23Flash_fwd_kernel_traitsILi192ELi64ELi64ELi4ELb0ELb0EN7cutlass10bfloat16_tE19Flash_kernel_traitsILi192ELi64ELi64ELi4ES3_EELb0ELb0ELb0ELb0ELb0ELb0ELb1ELb1EEEvNS_16Flash_fwd_paramsE --------------------------
	.section	.text._ZN5flash24flash_fwd_splitkv_kernelI23Flash_fwd_kernel_traitsILi192ELi64ELi64ELi4ELb0ELb0EN7cutlass10bfloat16_tE19Flash_kernel_traitsILi192ELi64ELi64ELi4ES3_EELb0ELb0ELb0ELb0ELb0ELb0ELb1ELb1EEEvNS_16Flash_fwd_paramsE,"ax",@progbits
	.align	128
        .global         _ZN5flash24flash_fwd_splitkv_kernelI23Flash_fwd_kernel_traitsILi192ELi64ELi64ELi4ELb0ELb0EN7cutlass10bfloat16_tE19Flash_kernel_traitsILi192ELi64ELi64ELi4ES3_EELb0ELb0ELb0ELb0ELb0ELb0ELb1ELb1EEEvNS_16Flash_fwd_paramsE
        .type           _ZN5flash24flash_fwd_splitkv_kernelI23Flash_fwd_kernel_traitsILi192ELi64ELi64ELi4ELb0ELb0EN7cutlass10bfloat16_tE19Flash_kernel_traitsILi192ELi64ELi64ELi4ES3_EELb0ELb0ELb0ELb0ELb0ELb0ELb1ELb1EEEvNS_16Flash_fwd_paramsE,@function
        .size           _ZN5flash24flash_fwd_splitkv_kernelI23Flash_fwd_kernel_traitsILi192ELi64ELi64ELi4ELb0ELb0EN7cutlass10bfloat16_tE19Flash_kernel_traitsILi192ELi64ELi64ELi4ES3_EELb0ELb0ELb0ELb0ELb0ELb0ELb1ELb1EEEvNS_16Flash_fwd_paramsE,(.L_x_7900 - _ZN5flash24flash_fwd_splitkv_kernelI23Flash_fwd_kernel_traitsILi192ELi64ELi64ELi4ELb0ELb0EN7cutlass10bfloat16_tE19Flash_kernel_traitsILi192ELi64ELi64ELi4ES3_EELb0ELb0ELb0ELb0ELb0ELb0ELb1ELb1EEEvNS_16Flash_fwd_paramsE)
        .other          _ZN5flash24flash_fwd_splitkv_kernelI23Flash_fwd_kernel_traitsILi192ELi64ELi64ELi4ELb0ELb0EN7cutlass10bfloat16_tE19Flash_kernel_traitsILi192ELi64ELi64ELi4ES3_EELb0ELb0ELb0ELb0ELb0ELb0ELb1ELb1EEEvNS_16Flash_fwd_paramsE,@"STO_CUDA_ENTRY STV_DEFAULT"
_ZN5flash24flash_fwd_splitkv_kernelI23Flash_fwd_kernel_traitsILi192ELi64ELi64ELi4ELb0ELb0EN7cutlass10bfloat16_tE19Flash_kernel_traitsILi192ELi64ELi64ELi4ES3_EELb0ELb0ELb0ELb0ELb0ELb0ELb1ELb1EEEvNS_16Flash_fwd_paramsE:
.text._ZN5flash24flash_fwd_splitkv_kernelI23Flash_fwd_kernel_traitsILi192ELi64ELi64ELi4ELb0ELb0EN7cutlass10bfloat16_tE19Flash_kernel_traitsILi192ELi64ELi64ELi4ES3_EELb0ELb0ELb0ELb0ELb0ELb0ELb1ELb1EEEvNS_16Flash_fwd_paramsE:
[----:B------:R-:W-:Y:S08]  /*0000*/  LDC R1, c[0x0][0x28] ;  /* 0x00000a00ff017b82 */ /* 0x000ff00000000800 */
[----:B------:R-:W1:Y:S01]  /*0010*/  LDC R0, c[0x0][0x270] ;  /* 0x00009c00ff007b82 */ /* 0x000e620000000800 */
[----:B------:R-:W2:Y:S01]  /*0020*/  S2R R205, SR_CTAID.X ;  /* 0x0000000000cd7919 */ /* 0x000ea20000002500 */
[----:B------:R-:W-:Y:S01]  /*0030*/  BSSY B4, `(.L_x_1518) ;  /* 0x000001b000047945 */ /* 0x000fe20003800000 */
[----:B------:R-:W-:-:S05]  /*0040*/  MOV R206, 0x1e0 ;  /* 0x000001e000ce7802 */ /* 0x000fca0000000f00 */
[----:B------:R-:W3:Y:S08]  /*0050*/  S2UR UR4, SR_CTAID.Z ;  /* 0x00000000000479c3 */ /* 0x000ef00000002700 */
[----:B------:R-:W4:Y:S01]  /*0060*/  S2UR UR8, SR_CTAID.Y ;  /* 0x00000000000879c3 */ /* 0x000f220000002600 */
[----:B-1----:R-:W1:Y:S01]  /*0070*/  I2F.U32.RP R6, R0 ;  /* 0x0000000000067306 */ /* 0x002e620000209000 */
[----:B------:R-:W-:-:S06]  /*0080*/  ISETP.NE.U32.AND P0, PT, R0, RZ, PT ;  /* 0x000000ff0000720c */ /* 0x000fcc0003f05070 */
[----:B------:R-:W2:Y:S01]  /*0090*/  LDC.64 R16, c[0x0][0x198] ;  /* 0x00006600ff107b82 */ /* 0x000ea20000000a00 */
[----:B-1----:R-:W1:Y:S02]  /*00a0*/  MUFU.RCP R4, R6 ;  /* 0x0000000600047308 */ /* 0x002e640000001000 */
[----:B-1----:R-:W-:-:S05]  /*00b0*/  VIADD R4, R4, 0xffffffe ;  /* 0x0ffffffe04047836 */ /* 0x002fca0000000000 */
[----:B------:R-:W1:Y:S01]  /*00c0*/  LDC R6, c[0x0][0x10] ;  /* 0x00000400ff067b82 */ /* 0x000e620000000800 */
[----:B------:R-:W5:Y:S02]  /*00d0*/  F2I.FTZ.U32.TRUNC.NTZ R3, R4 ;  /* 0x0000000400037305 */ /* 0x000f64000021f000 */
[----:B-----5:R-:W-:-:S04]  /*00e0*/  IMAD.MOV R2, RZ, RZ, -R3 ;  /* 0x000000ffff027224 */ /* 0x020fc800078e0a03 */
[----:B------:R-:W-:Y:S01]  /*00f0*/  IMAD R5, R2, R0, RZ ;  /* 0x0000000002057224 */ /* 0x000fe200078e02ff */
[----:B------:R-:W-:-:S05]  /*0100*/  MOV R2, RZ ;  /* 0x000000ff00027202 */ /* 0x000fca0000000f00 */
[----:B------:R-:W-:-:S06]  /*0110*/  IMAD.HI.U32 R5, R3, R5, R2 ;  /* 0x0000000503057227 */ /* 0x000fcc00078e0002 */
[----:B---3--:R-:W-:-:S04]  /*0120*/  IMAD.HI.U32 R209, R5, UR4, RZ ;  /* 0x0000000405d17c27 */ /* 0x008fc8000f8e00ff */
[----:B------:R-:W-:-:S04]  /*0130*/  IMAD.MOV R3, RZ, RZ, -R209 ;  /* 0x000000ffff037224 */ /* 0x000fc800078e0ad1 */
[----:B------:R-:W-:-:S05]  /*0140*/  IMAD R3, R0, R3, UR4 ;  /* 0x0000000400037e24 */ /* 0x000fca000f8e0203 */
[----:B------:R-:W-:-:S13]  /*0150*/  ISETP.GE.U32.AND P2, PT, R3, R0, PT ;  /* 0x000000000300720c */ /* 0x000fda0003f46070 */
[----:B------:R-:W-:Y:S01]  /*0160*/  @P2 IADD3 R3, R3, -R0, RZ ;  /* 0x8000000003032210 */ /* 0x000fe20007ffe0ff */
[----:B------:R-:W-:-:S03]  /*0170*/  @P2 VIADD R209, R209, 0x1 ;  /* 0x00000001d1d12836 */ /* 0x000fc60000000000 */
[----:B------:R-:W-:-:S13]  /*0180*/  ISETP.GE.U32.AND P1, PT, R3, R0, PT ;  /* 0x000000000300720c */ /* 0x000fda0003f26070 */
[----:B------:R-:W-:Y:S02]  /*0190*/  @P1 IADD3 R209, R209, 0x1, RZ ;  /* 0x00000001d1d11810 */ /* 0x000fe40007ffe0ff */
[----:B------:R-:W-:-:S04]  /*01a0*/  @!P0 LOP3.LUT R209, RZ, R0, RZ, 0x33, !PT ;  /* 0x00000000ffd18212 */ /* 0x000fc800078e33ff */
[----:B------:R-:W-:-:S05]  /*01b0*/  IADD3 R207, -R209, RZ, RZ ;  /* 0x000000ffd1cf7210 */ /* 0x000fca0007ffe1ff */
[----:B-12-4-:R-:W-:Y:S02]  /*01c0*/  IMAD R207, R0, R207, UR4 ;  /* 0x0000000400cf7e24 */ /* 0x016fe4000f8e02cf */
[----:B------:R-:W-:Y:S05]  /*01d0*/  CALL.REL.NOINC `($_ZN5flash24flash_fwd_splitkv_kernelI23Flash_fwd_kernel_traitsILi192ELi64ELi64ELi4ELb0ELb0EN7cutlass10bfloat16_tE19Flash_kernel_traitsILi192ELi64ELi64ELi4ES3_EELb0ELb0ELb0ELb0ELb0ELb0ELb1ELb1EEEvNS_16Flash_fwd_paramsE$_ZN5flash30compute_attn_1rowblock_splitkvI23Flash_fwd_kernel_traitsILi192ELi64ELi64ELi4ELb0ELb0EN7cutlass10bfloat16_tE19Flash_kernel_traitsILi192ELi64ELi64ELi4ES3_EELb0ELb0ELb0ELb0ELb0ELb0ELb1ELb1ENS_16Flash_fwd_paramsEEEvRKT8_iiiii) ;  /* 0x0000000000087944 */ /* 0x000fea0003c00000 */
[----:B------:R-:W-:Y:S05]  /*01e0*/  BSYNC B4 ;  /* 0x0000000000047941 */ /* 0x000fea0003800000 */
.L_x_1518:
[----:B------:R-:W-:Y:S05]  /*01f0*/  EXIT ;  /* 0x000000000000794d */ /* 0x000fea0003800000 */
        .type           $_ZN5flash24flash_fwd_splitkv_kernelI23Flash_fwd_kernel_traitsILi192ELi64ELi64ELi4ELb0ELb0EN7cutlass10bfloat16_tE19Flash_kernel_traitsILi192ELi64ELi64ELi4ES3_EELb0ELb0ELb0ELb0ELb0ELb0ELb1ELb1EEEvNS_16Flash_fwd_paramsE$_ZN5flash30compute_attn_1rowblock_splitkvI23Flash_fwd_kernel_traitsILi192ELi64ELi64ELi4ELb0ELb0EN7cutlass10bfloat16_tE19Flash_kernel_traitsILi192ELi64ELi64ELi4ES3_EELb0ELb0ELb0ELb0ELb0ELb0ELb1ELb1ENS_16Flash_fwd_paramsEEEvRKT8_iiiii,@function
        .size           $_ZN5flash24flash_fwd_splitkv_kernelI23Flash_fwd_kernel_traitsILi192ELi64ELi64ELi4ELb0ELb0EN7cutlass10bfloat16_tE19Flash_kernel_traitsILi192ELi64ELi64ELi4ES3_EELb0ELb0ELb0ELb0ELb0ELb0ELb1ELb1EEEvNS_16Flash_fwd_paramsE$_ZN5flash30compute_attn_1rowblock_splitkvI23Flash_fwd_kernel_traitsILi192ELi64ELi64ELi4ELb0ELb0EN7cutlass10bfloat16_tE19Flash_kernel_traitsILi192ELi64ELi64ELi4ES3_EELb0ELb0ELb0ELb0ELb0ELb0ELb1ELb1ENS_16Flash_fwd_paramsEEEvRKT8_iiiii,(.L_x_7900 - $_ZN5flash24flash_fwd_splitkv_kernelI23Flash_fwd_kernel_traitsILi192ELi64ELi64ELi4ELb0ELb0EN7cutlass10bfloat16_tE19Flash_kernel_traitsILi192ELi64ELi64ELi4ES3_EELb0ELb0ELb0ELb0ELb0ELb0ELb1ELb1EEEvNS_16Flash_fwd_paramsE$_ZN5flash30compute_attn_1rowblock_splitkvI23Flash_fwd_kernel_traitsILi192ELi64ELi64ELi4ELb0ELb0EN7cutlass10bfloat16_tE19Flash_kernel_traitsILi192ELi64ELi64ELi4ES3_EELb0ELb0ELb0ELb0ELb0ELb0ELb1ELb1ENS_16Flash_fwd_paramsEEEvRKT8_iiiii)
$_ZN5flash24flash_fwd_splitkv_kernelI23Flash_fwd_kernel_traitsILi192ELi64ELi64ELi4ELb0ELb0EN7cutlass10bfloat16_tE19Flash_kernel_traitsILi192ELi64ELi64ELi4ES3_EELb0ELb0ELb0ELb0ELb0ELb0ELb1ELb1EEEvNS_16Flash_fwd_paramsE$_ZN5flash30compute_attn_1rowblock_splitkvI23Flash_fwd_kernel_traitsILi192ELi64ELi64ELi4ELb0ELb0EN7cutlass10bfloat16_tE19Flash_kernel_traitsILi192ELi64ELi64ELi4ES3_EELb0ELb0ELb0ELb0ELb0ELb0ELb1ELb1ENS_16Flash_fwd_paramsEEEvRKT8_iiiii:
        /* <DEDUP_REMOVED lines=18> */
[----:B--2---:R-:W-:-:S06]  /*0320*/  @P0 IADD3 R208, R3, -R4, RZ ;  /* 0x8000000403d00210 */ /* 0x004fcc0007ffe0ff */
        /* <DEDUP_REMOVED lines=9> */
.L_x_1520:
[----:B------:R-:W-:Y:S05]  /*03c0*/  BSYNC B0 ;  /* 0x0000000000007941 */ /* 0x000fea0003800000 */
.L_x_1519:
        /* <DEDUP_REMOVED lines=8> */
.L_x_1522:
[----:B------:R3:W5:Y:S02]  /*0450*/  LD.E R71, desc[UR6][R16.64+0xb8] ;  /* 0x0000b80610477980 */ /* 0x000764000c101900 */
.L_x_1523:
[----:B------:R-:W-:Y:S05]  /*0460*/  BSYNC B0 ;  /* 0x0000000000007941 */ /* 0x000fea0003800000 */
.L_x_1521:
[----:B--2-4-:R-:W2:Y:S01]  /*0470*/  LD.E.64 R2, desc[UR6][R16.64+0xf8] ;  /* 0x0000f80610027980 */ /* 0x014ea2000c101b00 */
        /* <DEDUP_REMOVED lines=9> */
.L_x_1525:
[----:B------:R-:W2:Y:S01]  /*0510*/  LD.E.64 R2, desc[UR6][R16.64+0x108] ;  /* 0x0001080610027980 */ /* 0x000ea2000c101b00 */
[----:B------:R-:W-:Y:S01]  /*0520*/  BSSY B0, `(.L_x_1527) ;  /* 0x0000006000007945 */ /* 0x000fe20003800000 */
[----:B------:R-:W-:Y:S01]  /*0530*/  IMAD.MOV.U32 R0, RZ, RZ, RZ ;  /* 0x000000ffff007224 */ /* 0x000fe200078e00ff */
[----:B--2---:R-:W-:-:S04]  /*0540*/  ISETP.NE.U32.AND P0, PT, R2, RZ, PT ;  /* 0x000000ff0200720c */ /* 0x004fc80003f05070 */
[----:B------:R-:W-:-:S13]  /*0550*/  ISETP.NE.AND.EX P0, PT, R3, RZ, PT, P0 ;  /* 0x000000ff0300720c */ /* 0x000fda0003f05300 */
[----:B------:R-:W-:Y:S05]  /*0560*/  @!P0 BRA `(.L_x_1528) ;  /* 0x0000000000048947 */ /* 0x000fea0003800000 */
[----:B------:R2:W5:Y:S02]  /*0570*/  LD.E R0, desc[UR6][R16.64+0xbc] ;  /* 0x0000bc0610007980 */ /* 0x000564000c101900 */
.L_x_1528:
[----:B------:R-:W-:Y:S05]  /*0580*/  BSYNC B0 ;  /* 0x0000000000007941 */ /* 0x000fea0003800000 */
.L_x_1527:
[----:B-----5:R-:W-:Y:S02]  /*0590*/  IADD3 R69, R71, R0, RZ ;  /* 0x0000000047457210 */ /* 0x020fe40007ffe0ff */
.L_x_1526:
[----:B------:R-:W-:Y:S05]  /*05a0*/  BSYNC B1 ;  /* 0x0000000000017941 */ /* 0x000fea0003800000 */
.L_x_1524:
[----:B------:R-:W-:Y:S01]  /*05b0*/  IMAD.SHL.U32 R77, R205, 0x40, RZ ;  /* 0x00000040cd4d7824 */ /* 0x000fe200078e00ff */
[----:B------:R-:W-:Y:S01]  /*05c0*/  MOV R2, R206 ;  /* 0x000000ce00027202 */ /* 0x000fe20000000f00 */
[----:B------:R-:W-:-:S03]  /*05d0*/  IMAD.MOV.U32 R3, RZ, RZ, 0x0 ;  /* 0x00000000ff037424 */ /* 0x000fc600078e00ff */
[----:B------:R-:W-:-:S13]  /*05e0*/  ISETP.GT.AND P0, PT, R208, R77, PT ;  /* 0x0000004dd000720c */ /* 0x000fda0003f04270 */
[----:B-123--:R-:W-:Y:S05]  /*05f0*/  @!P0 RET.REL.NODEC R2 `(_ZN5flash24flash_fwd_splitkv_kernelI23Flash_fwd_kernel_traitsILi192ELi64ELi64ELi4ELb0ELb0EN7cutlass10bfloat16_tE19Flash_kernel_traitsILi192ELi64ELi64ELi4ES3_EELb0ELb0ELb0ELb0ELb0ELb0ELb1ELb1EEEvNS_16Flash_fwd_paramsE) ;  /* 0xfffffff802808950 */ /* 0x00efea0003c3ffff */
[----:B------:R-:W2:Y:S01]  /*0600*/  LD.E R0, desc[UR6][R16.64+0xb8] ;  /* 0x0000b80610007980 */ /* 0x000ea2000c101900 */
[----:B------:R-:W-:-:S04]  /*0610*/  IABS R5, R6 ;  /* 0x0000000600057213 */ /* 0x000fc80000000000 */
[----:B------:R-:W1:Y:S08]  /*0620*/  I2F.RP R3, R5 ;  /* 0x0000000500037306 */ /* 0x000e700000209400 */
[----:B-1----:R-:W1:Y:S02]  /*0630*/  MUFU.RCP R8, R3 ;  /* 0x0000000300087308 */ /* 0x002e640000001000 */
[----:B-1----:R-:W-:-:S06]  /*0640*/  VIADD R8, R8, 0xffffffe ;  /* 0x0ffffffe08087836 */ /* 0x002fcc0000000000 */
[----:B------:R-:W1:Y:S02]  /*0650*/  F2I.FTZ.U32.TRUNC.NTZ R9, R8 ;  /* 0x0000000800097305 */ /* 0x000e64000021f000 */
[----:B-1----:R-:W-:Y:S02]  /*0660*/  IMAD.MOV R2, RZ, RZ, -R9 ;  /* 0x000000ffff027224 */ /* 0x002fe400078e0a09 */
[----:B------:R-:W-:Y:S02]  /*0670*/  IMAD.MOV.U32 R8, RZ, RZ, RZ ;  /* 0x000000ffff087224 */ /* 0x000fe400078e00ff */
[----:B------:R-:W-:-:S04]  /*0680*/  IMAD R3, R2, R5, RZ ;  /* 0x0000000502037224 */ /* 0x000fc800078e02ff */
[----:B------:R-:W-:-:S04]  /*0690*/  IMAD.HI.U32 R3, R9, R3, R8 ;  /* 0x0000000309037227 */ /* 0x000fc800078e0008 */
[----:B--2---:R-:W-:-:S05]  /*06a0*/  VIADD R0, R0, 0x3f ;  /* 0x0000003f00007836 */ /* 0x004fca0000000000 */
[----:B------:R-:W-:-:S04]  /*06b0*/  SHF.R.S32.HI R7, RZ, 0x1f, R0 ;  /* 0x0000001fff077819 */ /* 0x000fc80000011400 */
[----:B------:R-:W-:Y:S02]  /*06c0*/  LEA.HI R7, R7, R0, RZ, 0x6 ;  /* 0x0000000007077211 */ /* 0x000fe400078f30ff */
[-C--:B------:R-:W-:Y:S02]  /*06d0*/  IABS R0, R6.reuse ;  /* 0x0000000600007213 */ /* 0x080fe40000000000 */
[----:B------:R-:W-:-:S03]  /*06e0*/  LEA.HI.SX32 R7, R7, R6, 0x1a ;  /* 0x0000000607077211 */ /* 0x000fc600078fd2ff */
[----:B------:R-:W-:Y:S02]  /*06f0*/  IMAD.MOV R0, RZ, RZ, -R0 ;  /* 0x000000ffff007224 */ /* 0x000fe400078e0a00 */
[----:B------:R-:W-:-:S05]  /*0700*/  VIADD R7, R7, 0xffffffff ;  /* 0xffffffff07077836 */ /* 0x000fca0000000000 */
[----:B------:R-:W-:Y:S02]  /*0710*/  IABS R2, R7 ;  /* 0x0000000700027213 */ /* 0x000fe40000000000 */
[----:B------:R-:W-:-:S03]  /*0720*/  LOP3.LUT R7, R7, R6, RZ, 0x3c, !PT ;  /* 0x0000000607077212 */ /* 0x000fc600078e3cff */
[----:B------:R-:W-:Y:S01]  /*0730*/  IMAD.HI.U32 R3, R3, R2, RZ ;  /* 0x0000000203037227 */ /* 0x000fe200078e00ff */
[----:B------:R-:W-:-:S03]  /*0740*/  ISETP.GE.AND P0, PT, R7, RZ, PT ;  /* 0x000000ff0700720c */ /* 0x000fc60003f06270 */
[----:B------:R-:W-:-:S05]  /*0750*/  IMAD R0, R3, R0, R2 ;  /* 0x0000000003007224 */ /* 0x000fca00078e0202 */
[----:B------:R-:W-:-:S13]  /*0760*/  ISETP.GT.U32.AND P1, PT, R5, R0, PT ;  /* 0x000000000500720c */ /* 0x000fda0003f24070 */
[----:B------:R-:W-:Y:S02]  /*0770*/  @!P1 IMAD.IADD R0, R0, 0x1, -R5 ;  /* 0x0000000100009824 */ /* 0x000fe400078e0a05 */
[----:B------:R-:W-:Y:S01]  /*0780*/  @!P1 VIADD R3, R3, 0x1 ;  /* 0x0000000103039836 */ /* 0x000fe20000000000 */
[----:B------:R-:W-:Y:S02]  /*0790*/  ISETP.NE.AND P1, PT, R6, RZ, PT ;  /* 0x000000ff0600720c */ /* 0x000fe40003f25270 */
[----:B------:R-:W-:Y:S01]  /*07a0*/  ISETP.GE.U32.AND P2, PT, R0, R5, PT ;  /* 0x000000050000720c */ /* 0x000fe20003f46070 */
[----:B------:R-:W-:-:S05]  /*07b0*/  VIADD R5, R69, 0x3f ;  /* 0x0000003f45057836 */ /* 0x000fca0000000000 */
[----:B------:R-:W-:-:S04]  /*07c0*/  SHF.R.S32.HI R0, RZ, 0x1f, R5 ;  /* 0x0000001fff007819 */ /* 0x000fc80000011405 */
[----:B------:R-:W-:-:S03]  /*07d0*/  LEA.HI R0, R0, R5, RZ, 0x6 ;  /* 0x0000000500007211 */ /* 0x000fc600078f30ff */
[----:B------:R-:W-:Y:S01]  /*07e0*/  @P2 VIADD R3, R3, 0x1 ;  /* 0x0000000103032836 */ /* 0x000fe20000000000 */
[----:B------:R-:W-:-:S03]  /*07f0*/  SHF.R.S32.HI R133, RZ, 0x6, R0 ;  /* 0x00000006ff857819 */ /* 0x000fc60000011400 */
[----:B------:R-:W-:Y:S01]  /*0800*/  @!P0 IMAD.MOV R3, RZ, RZ, -R3 ;  /* 0x000000ffff038224 */ /* 0x000fe200078e0a03 */
[----:B------:R-:W-:-:S05]  /*0810*/  @!P1 LOP3.LUT R3, RZ, R6, RZ, 0x33, !PT ;  /* 0x00000006ff039212 */ /* 0x000fca00078e33ff */
[----:B------:R-:W-:-:S05]  /*0820*/  IMAD R202, R3, UR8, RZ ;  /* 0x0000000803ca7c24 */ /* 0x000fca000f8e02ff */
[----:B------:R-:W-:-:S04]  /*0830*/  VIADDMNMX R133, R202, R3, R133, PT ;  /* 0x00000003ca857246 */ /* 0x000fc80003800185 */
[----:B------:R-:W-:-:S13]  /*0840*/  ISETP.GE.AND P0, PT, R202, R133, PT ;  /* 0x00000085ca00720c */ /* 0x000fda0003f06270 */
[----:B------:R-:W-:Y:S05]  /*0850*/  @!P0 BRA `(.L_x_1529) ;  /* 0x0000000800488947 */ /* 0x000fea0003800000 */
[----:B------:R-:W2:Y:S04]  /*0860*/  LD.E.64 R2, desc[UR6][R16.64+0xb0] ;  /* 0x0000b00610027980 */ /* 0x000ea8000c101b00 */
[----:B------:R-:W3:Y:S04]  /*0870*/  LD.E R4, desc[UR6][R16.64+0x60] ;  /* 0x0000600610047980 */ /* 0x000ee8000c101900 */
[----:B------:R-:W4:Y:S04]  /*0880*/  LD.E R0, desc[UR6][R16.64+0xcc] ;  /* 0x0000cc0610007980 */ /* 0x000f28000c101900 */
[----:B------:R-:W4:Y:S04]  /*0890*/  LD.E.64 R6, desc[UR6][R16.64+0x78] ;  /* 0x0000780610067980 */ /* 0x000f28000c101b00 */
[----:B------:R-:W4:Y:S04]  /*08a0*/  LD.E.64 R10, desc[UR6][R16.64+0xa8] ;  /* 0x0000a806100a7980 */ /* 0x000f28000c101b00 */
[----:B------:R1:W5:Y:S01]  /*08b0*/  LD.E R9, desc[UR6][R16.64+0xc0] ;  /* 0x0000c00610097980 */ /* 0x000362000c101900 */
[----:B------:R-:W-:Y:S01]  /*08c0*/  SHF.R.S32.HI R8, RZ, 0x1f, R57 ;  /* 0x0000001fff087819 */ /* 0x000fe20000011439 */
[----:B------:R-:W-:Y:S03]  /*08d0*/  BSSY B0, `(.L_x_1530) ;  /* 0x0000029000007945 */ /* 0x000fe60003800000 */
[----:B------:R-:W-:-:S04]  /*08e0*/  LEA.HI R5, R8, R57, RZ, 0x4 ;  /* 0x0000003908057211 */ /* 0x000fc800078f20ff */
[----:B------:R-:W-:-:S05]  /*08f0*/  LOP3.LUT R8, R5, 0xfffffff0, RZ, 0xc0, !PT ;  /* 0xfffffff005087812 */ /* 0x000fca00078ec0ff */
[----:B------:R-:W-:-:S04]  /*0900*/  IMAD.IADD R8, R57, 0x1, -R8 ;  /* 0x0000000139087824 */ /* 0x000fc800078e0a08 */
[C---:B------:R-:W-:Y:S01]  /*0910*/  IMAD.SHL.U32 R12, R8.reuse, 0x4, RZ ;  /* 0x00000004080c7824 */ /* 0x040fe200078e00ff */
[----:B------:R-:W-:-:S03]  /*0920*/  ISETP.NE.AND P6, PT, R8, RZ, PT ;  /* 0x000000ff0800720c */ /* 0x000fc60003fc5270 */
[----:B------:R-:W-:Y:S01]  /*0930*/  VIADD R8, R12, 0x40 ;  /* 0x000000400c087836 */ /* 0x000fe20000000000 */
[----:B------:R-:W-:Y:S01]  /*0940*/  SHF.R.S32.HI R13, RZ, 0x1f, R12 ;  /* 0x0000001fff0d7819 */ /* 0x000fe2000001140c */
[----:B--2---:R-:W-:-:S04]  /*0950*/  IMAD R2, R2, UR8, R209 ;  /* 0x0000000802027c24 */ /* 0x004fc8000f8e02d1 */
[----:B---3--:R-:W-:-:S04]  /*0960*/  IMAD R2, R2, R4, R207 ;  /* 0x0000000402027224 */ /* 0x008fc800078e02cf */
[----:B------:R-:W-:Y:S01]  /*0970*/  IMAD R3, R3, R2, R77 ;  /* 0x0000000203037224 */ /* 0x000fe200078e024d */
[----:B------:R-:W-:Y:S01]  /*0980*/  SHF.R.S32.HI R2, RZ, 0x4, R5 ;  /* 0x00000004ff027819 */ /* 0x000fe20000011405 */
[----:B------:R-:W-:Y:S02]  /*0990*/  IMAD.IADD R77, R208, 0x1, -R77 ;  /* 0x00000001d04d7824 */ /* 0x000fe400078e0a4d */
[----:B----4-:R-:W-:Y:S02]  /*09a0*/  IMAD R0, R3, R0, RZ ;  /* 0x0000000003007224 */ /* 0x010fe400078e02ff */
[C---:B------:R-:W-:Y:S01]  /*09b0*/  IMAD.WIDE R14, R2.reuse, 0xc0, R12 ;  /* 0x000000c0020e7825 */ /* 0x040fe200078e020c */
[----:B------:R-:W-:-:S03]  /*09c0*/  ISETP.GE.AND P2, PT, R2, R77, PT ;  /* 0x0000004d0200720c */ /* 0x000fc60003f46270 */
[----:B------:R-:W-:Y:S01]  /*09d0*/  VIADD R4, R2, 0x8 ;  /* 0x0000000802047836 */ /* 0x000fe20000000000 */
[----:B------:R-:W-:-:S04]  /*09e0*/  IADD3 R5, P0, R0, R14, RZ ;  /* 0x0000000e00057210 */ /* 0x000fc80007f1e0ff */
[----:B------:R-:W-:Y:S02]  /*09f0*/  LEA.HI.X.SX32 R0, R0, R15, 0x1, P0 ;  /* 0x0000000f00007211 */ /* 0x000fe400000f0eff */
[----:B------:R-:W-:Y:S02]  /*0a00*/  LEA R6, P1, R5, R6, 0x2 ;  /* 0x0000000605067211 */ /* 0x000fe400078210ff */
[----:B------:R-:W-:Y:S02]  /*0a10*/  SHF.R.S32.HI R15, RZ, 0x1f, R3 ;  /* 0x0000001fff0f7819 */ /* 0x000fe40000011403 */
[----:B------:R-:W-:Y:S02]  /*0a20*/  IADD3 R3, P0, R3, R2, RZ ;  /* 0x0000000203037210 */ /* 0x000fe40007f1e0ff */
[----:B------:R-:W-:Y:S01]  /*0a30*/  LEA.HI.X R7, R5, R7, R0, 0x2, P1 ;  /* 0x0000000705077211 */ /* 0x000fe200008f1400 */
[----:B------:R-:W-:Y:S01]  /*0a40*/  VIADD R0, R2, 0x10 ;  /* 0x0000001002007836 */ /* 0x000fe20000000000 */
[----:B------:R-:W-:-:S02]  /*0a50*/  ISETP.GE.AND P5, PT, R4, R77, PT ;  /* 0x0000004d0400720c */ /* 0x000fc40003fa6270 */
[----:B------:R-:W-:Y:S01]  /*0a60*/  ISETP.GE.OR P4, PT, R4, R77, P6 ;  /* 0x0000004d0400720c */ /* 0x000fe20003786670 */
[C---:B------:R-:W-:Y:S01]  /*0a70*/  VIADD R4, R2.reuse, 0x18 ;  /* 0x0000001802047836 */ /* 0x040fe20000000000 */
[----:B------:R-:W-:Y:S02]  /*0a80*/  LEA.HI.X.SX32 R15, R2, R15, 0x1, P0 ;  /* 0x0000000f020f7211 */ /* 0x000fe400000f0eff */
[C---:B------:R-:W-:Y:S02]  /*0a90*/  LEA R10, P1, R3.reuse, R10, 0x2 ;  /* 0x0000000a030a7211 */ /* 0x040fe400078210ff */
[CC--:B------:R-:W-:Y:S02]  /*0aa0*/  ISETP.GE.AND P0, PT, R0.reuse, R77.reuse, PT ;  /* 0x0000004d0000720c */ /* 0x0c0fe40003f06270 */
[----:B------:R-:W-:Y:S01]  /*0ab0*/  ISETP.GE.OR P3, PT, R0, R77, P6 ;  /* 0x0000004d0000720c */ /* 0x000fe20003766670 */
[----:B------:R-:W-:Y:S01]  /*0ac0*/  VIADD R0, R12, 0x80 ;  /* 0x000000800c007836 */ /* 0x000fe20000000000 */
[----:B------:R-:W-:-:S02]  /*0ad0*/  LEA.HI.X R11, R3, R11, R15, 0x2, P1 ;  /* 0x0000000b030b7211 */ /* 0x000fc400008f140f */
[----:B------:R-:W-:Y:S01]  /*0ae0*/  ISETP.GE.AND P1, PT, R4, R77, PT ;  /* 0x0000004d0400720c */ /* 0x000fe20003f26270 */
[----:B-1----:R-:W-:-:S12]  /*0af0*/  @P2 BRA `(.L_x_1531) ;  /* 0x0000000000182947 */ /* 0x002fd80003800000 */
[----:B-----5:R-:W-:-:S13]  /*0b00*/  ISETP.GE.AND P2, PT, R12, R9, PT ;  /* 0x000000090c00720c */ /* 0x020fda0003f46270 */
[----:B------:R1:W-:Y:S01]  /*0b10*/  @!P2 ST.E.128 desc[UR6][R6.64], RZ ;  /* 0x000000ff0600a985 */ /* 0x0003e2000c101d06 */
[----:B------:R-:W-:-:S13]  /*0b20*/  ISETP.GE.AND P2, PT, R8, R9, PT ;  /* 0x000000090800720c */ /* 0x000fda0003f46270 */
[----:B------:R1:W-:Y:S01]  /*0b30*/  @!P2 ST.E.128 desc[UR6][R6.64+0x100], RZ ;  /* 0x000100ff0600a985 */ /* 0x0003e2000c101d06 */
[----:B------:R-:W-:-:S13]  /*0b40*/  ISETP.GE.AND P2, PT, R0, R9, PT ;  /* 0x000000090000720c */ /* 0x000fda0003f46270 */
[----:B------:R1:W-:Y:S02]  /*0b50*/  @!P2 ST.E.128 desc[UR6][R6.64+0x200], RZ ;  /* 0x000200ff0600a985 */ /* 0x0003e4000c101d06 */
.L_x_1531:
[----:B------:R-:W-:Y:S05]  /*0b60*/  BSYNC B0 ;  /* 0x0000000000007941 */ /* 0x000fea0003800000 */
.L_x_1530:
[----:B------:R-:W-:Y:S01]  /*0b70*/  BSSY B0, `(.L_x_1532) ;  /* 0x000000a000007945 */ /* 0x000fe20003800000 */
[----:B------:R-:W-:Y:S02]  /*0b80*/  ISETP.GE.OR P2, PT, R4, R77, P6 ;  /* 0x0000004d0400720c */ /* 0x000fe40003746670 */
[----:B------:R-:W-:Y:S01]  /*0b90*/  IADD3 R16, R2, 0x20, RZ ;  /* 0x0000002002107810 */ /* 0x000fe20007ffe0ff */
[----:B------:R-:W-:Y:S05]  /*0ba0*/  @P5 BRA `(.L_x_1533) ;  /* 0x0000000000185947 */ /* 0x000fea0003800000 */
[----:B-----5:R-:W-:-:S13]  /*0bb0*/  ISETP.GE.AND P5, PT, R12, R9, PT ;  /* 0x000000090c00720c */ /* 0x020fda0003fa6270 */
[----:B------:R2:W-:Y:S01]  /*0bc0*/  @!P5 ST.E.128 desc[UR6][R6.64+0x1800], RZ ;  /* 0x001800ff0600d985 */ /* 0x0005e2000c101d06 */
[----:B------:R-:W-:-:S13]  /*0bd0*/  ISETP.GE.AND P5, PT, R8, R9, PT ;  /* 0x000000090800720c */ /* 0x000fda0003fa6270 */
[----:B------:R2:W-:Y:S01]  /*0be0*/  @!P5 ST.E.128 desc[UR6][R6.64+0x1900], RZ ;  /* 0x001900ff0600d985 */ /* 0x0005e2000c101d06 */
[----:B------:R-:W-:-:S13]  /*0bf0*/  ISETP.GE.AND P5, PT, R0, R9, PT ;  /* 0x000000090000720c */ /* 0x000fda0003fa6270 */
[----:B------:R2:W-:Y:S02]  /*0c00*/  @!P5 ST.E.128 desc[UR6][R6.64+0x1a00], RZ ;  /* 0x001a00ff0600d985 */ /* 0x0005e4000c101d06 */
.L_x_1533:
[----:B------:R-:W-:Y:S05]  /*0c10*/  BSYNC B0 ;  /* 0x0000000000007941 */ /* 0x000fea0003800000 */
.L_x_1532:
[----:B------:R-:W-:Y:S01]  /*0c20*/  BSSY B0, `(.L_x_1534) ;  /* 0x000000a000007945 */ /* 0x000fe20003800000 */
[----:B------:R-:W-:Y:S02]  /*0c30*/  ISETP.GE.AND P5, PT, R16, R77, PT ;  /* 0x0000004d1000720c */ /* 0x000fe40003fa6270 */
        /* <DEDUP_REMOVED lines=8> */
.L_x_1535:
[----:B------:R-:W-:Y:S05]  /*0cc0*/  BSYNC B0 ;  /* 0x0000000000007941 */ /* 0x000fea0003800000 */
.L_x_1534:
        /* <DEDUP_REMOVED lines=10> */
.L_x_1537:
[----:B------:R-:W-:Y:S05]  /*0d70*/  BSYNC B0 ;  /* 0x0000000000007941 */ /* 0x000fea0003800000 */
.L_x_1536:
[----:B------:R-:W-:Y:S01]  /*0d80*/  BSSY B0, `(.L_x_1538) ;  /* 0x0000009000007945 */ /* 0x000fe20003800000 */
[----:B------:R-:W-:-:S03]  /*0d90*/  ISETP.GE.AND P1, PT, R4, R77, PT ;  /* 0x0000004d0400720c */ /* 0x000fc60003f26270 */
[----:B------:R-:W-:Y:S10]  /*0da0*/  @P5 BRA `(.L_x_1539) ;  /* 0x0000000000185947 */ /* 0x000ff40003800000 */
[----:B-----5:R-:W-:-:S13]  /*0db0*/  ISETP.GE.AND P5, PT, R12, R9, PT ;  /* 0x000000090c00720c */ /* 0x020fda0003fa6270 */
[----:B------:R1:W-:Y:S01]  /*0dc0*/  @!P5 ST.E.128 desc[UR6][R6.64+0x6000], RZ ;  /* 0x006000ff0600d985 */ /* 0x0003e2000c101d06 */
[----:B------:R-:W-:-:S13]  /*0dd0*/  ISETP.GE.AND P5, PT, R8, R9, PT ;  /* 0x000000090800720c */ /* 0x000fda0003fa6270 */
[----:B------:R1:W-:Y:S01]  /*0de0*/  @!P5 ST.E.128 desc[UR6][R6.64+0x6100], RZ ;  /* 0x006100ff0600d985 */ /* 0x0003e2000c101d06 */
[----:B------:R-:W-:-:S13]  /*0df0*/  ISETP.GE.AND P5, PT, R0, R9, PT ;  /* 0x000000090000720c */ /* 0x000fda0003fa6270 */
[----:B------:R1:W-:Y:S02]  /*0e00*/  @!P5 ST.E.128 desc[UR6][R6.64+0x6200], RZ ;  /* 0x006200ff0600d985 */ /* 0x0003e4000c101d06 */
.L_x_1539:
[----:B------:R-:W-:Y:S05]  /*0e10*/  BSYNC B0 ;  /* 0x0000000000007941 */ /* 0x000fea0003800000 */
.L_x_1538:
[----:B------:R-:W-:Y:S01]  /*0e20*/  BSSY B0, `(.L_x_1540) ;  /* 0x000000a000007945 */ /* 0x000fe20003800000 */
[C---:B------:R-:W-:Y:S02]  /*0e30*/  ISETP.GE.OR P5, PT, R2.reuse, R77, P6 ;  /* 0x0000004d0200720c */ /* 0x040fe400037a6670 */
        /* <DEDUP_REMOVED lines=8> */
.L_x_1541:
[----:B------:R-:W-:Y:S05]  /*0ec0*/  BSYNC B0 ;  /* 0x0000000000007941 */ /* 0x000fea0003800000 */
.L_x_1540:
        /* <DEDUP_REMOVED lines=9> */
.L_x_1543:
[----:B------:R-:W-:Y:S05]  /*0f60*/  BSYNC B0 ;  /* 0x0000000000007941 */ /* 0x000fea0003800000 */
.L_x_1542:
[----:B------:R-:W-:Y:S01]  /*0f70*/  BSSY B0, `(.L_x_1544) ;  /* 0x000000a000007945 */ /* 0x000fe20003800000 */
[----:B------:R-:W-:Y:S02]  /*0f80*/  ISETP.GE.OR P1, PT, R16, R77, P6 ;  /* 0x0000004d1000720c */ /* 0x000fe40003726670 */
[----:B------:R-:W-:Y:S01]  /*0f90*/  @!P5 MOV R3, 0xff800000 ;  /* 0xff8000000003d802 */ /* 0x000fe20000000f00 */
[----:B------:R-:W-:Y:S05]  /*0fa0*/  @P0 BRA `(.L_x_1545) ;  /* 0x0000000000180947 */ /* 0x000fea0003800000 */
[----:B-----5:R-:W-:-:S13]  /*0fb0*/  ISETP.GE.AND P0, PT, R12, R9, PT ;  /* 0x000000090c00720c */ /* 0x020fda0003f06270 */
[----:B------:R1:W-:Y:S01]  /*0fc0*/  @!P0 ST.E.128 desc[UR6][R6.64+0xa800], RZ ;  /* 0x00a800ff06008985 */ /* 0x0003e2000c101d06 */
[----:B------:R-:W-:-:S13]  /*0fd0*/  ISETP.GE.AND P0, PT, R8, R9, PT ;  /* 0x000000090800720c */ /* 0x000fda0003f06270 */
[----:B------:R1:W-:Y:S01]  /*0fe0*/  @!P0 ST.E.128 desc[UR6][R6.64+0xa900], RZ ;  /* 0x00a900ff06008985 */ /* 0x0003e2000c101d06 */
[----:B------:R-:W-:-:S13]  /*0ff0*/  ISETP.GE.AND P0, PT, R0, R9, PT ;  /* 0x000000090000720c */ /* 0x000fda0003f06270 */
[----:B------:R1:W-:Y:S02]  /*1000*/  @!P0 ST.E.128 desc[UR6][R6.64+0xaa00], RZ ;  /* 0x00aa00ff06008985 */ /* 0x0003e4000c101d06 */
.L_x_1545:
[----:B------:R-:W-:Y:S05]  /*1010*/  BSYNC B0 ;  /* 0x0000000000007941 */ /* 0x000fea0003800000 */
.L_x_1544:
[----:B------:R-:W-:Y:S01]  /*1020*/  @!P5 ST.E desc[UR6][R10.64], R3 ;  /* 0x000000030a00d985 */ /* 0x000fe2000c101906 */
[-C--:B------:R-:W-:Y:S01]  /*1030*/  ISETP.GE.OR P0, PT, R14, R77.reuse, P6 ;  /* 0x0000004d0e00720c */ /* 0x080fe20003706670 */
[----:B------:R-:W-:Y:S01]  /*1040*/  @!P4 IMAD.MOV.U32 R17, RZ, RZ, -0x800000 ;  /* 0xff800000ff11c424 */ /* 0x000fe200078e00ff */
[-C--:B------:R-:W-:Y:S01]  /*1050*/  ISETP.GE.OR P5, PT, R4, R77.reuse, P6 ;  /* 0x0000004d0400720c */ /* 0x080fe200037a6670 */
[----:B------:R-:W-:Y:S01]  /*1060*/  @!P3 IMAD.MOV.U32 R15, RZ, RZ, -0x800000 ;  /* 0xff800000ff0fb424 */ /* 0x000fe200078e00ff */
[----:B------:R-:W-:Y:S01]  /*1070*/  ISETP.GE.OR P6, PT, R2, R77, P6 ;  /* 0x0000004d0200720c */ /* 0x000fe200037c6670 */
[----:B-----5:R-:W-:Y:S01]  /*1080*/  @!P1 IMAD.MOV.U32 R9, RZ, RZ, -0x800000 ;  /* 0xff800000ff099424 */ /* 0x020fe200078e00ff */
[----:B------:R-:W-:Y:S01]  /*1090*/  @!P2 MOV R13, 0xff800000 ;  /* 0xff800000000da802 */ /* 0x000fe20000000f00 */
[----:B------:R-:W-:Y:S01]  /*10a0*/  @!P4 ST.E desc[UR6][R10.64+0x20], R17 ;  /* 0x000020110a00c985 */ /* 0x000fe2000c101906 */
[----:B------:R-:W-:-:S03]  /*10b0*/  MOV R207, 0x0 ;  /* 0x0000000000cf7802 */ /* 0x000fc60000000f00 */
[----:B------:R-:W-:Y:S02]  /*10c0*/  @!P3 ST.E desc[UR6][R10.64+0x40], R15 ;  /* 0x0000400f0a00b985 */ /* 0x000fe4000c101906 */
[----:B-1234-:R-:W-:Y:S02]  /*10d0*/  @!P0 MOV R7, 0xff800000 ;  /* 0xff80000000078802 */ /* 0x01efe40000000f00 */
[----:B------:R-:W-:Y:S01]  /*10e0*/  @!P5 IMAD.MOV.U32 R5, RZ, RZ, -0x800000 ;  /* 0xff800000ff05d424 */ /* 0x000fe200078e00ff */
[----:B------:R-:W-:Y:S04]  /*10f0*/  @!P2 ST.E desc[UR6][R10.64+0x60], R13 ;  /* 0x0000600d0a00a985 */ /* 0x000fe8000c101906 */
[----:B------:R-:W-:Y:S04]  /*1100*/  @!P1 ST.E desc[UR6][R10.64+0x80], R9 ;  /* 0x000080090a009985 */ /* 0x000fe8000c101906 */
[----:B------:R-:W-:Y:S04]  /*1110*/  @!P0 ST.E desc[UR6][R10.64+0xa0], R7 ;  /* 0x0000a0070a008985 */ /* 0x000fe8000c101906 */
[----:B------:R1:W-:Y:S02]  /*1120*/  @!P5 ST.E desc[UR6][R10.64+0xc0], R5 ;  /* 0x0000c0050a00d985 */ /* 0x0003e4000c101906 */
[----:B-1----:R-:W-:Y:S05]  /*1130*/  @P6 RET.REL.NODEC R206 `(_ZN5flash24flash_fwd_splitkv_kernelI23Flash_fwd_kernel_traitsILi192ELi64ELi64ELi4ELb0ELb0EN7cutlass10bfloat16_tE19Flash_kernel_traitsILi192ELi64ELi64ELi4ES3_EELb0ELb0ELb0ELb0ELb0ELb0ELb1ELb1EEEvNS_16Flash_fwd_paramsE) ;  /* 0xffffffecceb06950 */ /* 0x002fea0003c3ffff */
[----:B------:R-:W-:Y:S02]  /*1140*/  MOV R3, 0xff800000 ;  /* 0xff80000000037802 */ /* 0x000fe40000000f00 */
[----:B------:R-:W-:-:S03]  /*1150*/  MOV R207, 0x0 ;  /* 0x0000000000cf7802 */ /* 0x000fc60000000f00 */
[----:B------:R1:W-:Y:S02]  /*1160*/  ST.E desc[UR6][R10.64+0xe0], R3 ;  /* 0x0000e0030a007985 */ /* 0x0003e4000c101906 */
[----:B-1----:R-:W-:Y:S05]  /*1170*/  RET.REL.NODEC R206 `(_ZN5flash24flash_fwd_splitkv_kernelI23Flash_fwd_kernel_traitsILi192ELi64ELi64ELi4ELb0ELb0EN7cutlass10bfloat16_tE19Flash_kernel_traitsILi192ELi64ELi64ELi4ES3_EELb0ELb0ELb0ELb0ELb0ELb0ELb1ELb1EEEvNS_16Flash_fwd_paramsE) ;  /* 0xffffffeccea07950 */ /* 0x002fea0003c3ffff */
.L_x_1529:
        /* <DEDUP_REMOVED lines=25> */
[----:B------:R-:W4:Y:S01]  /*1310*/  LD.E.64 R20, desc[UR6][R16.64+0x20] ;  /* 0x0000200610147980 */ /* 0x000f22000c101b00 */
[----:B------:R-:W-:-:S03]  /*1320*/  IABS R2, R5 ;  /* 0x0000000500027213 */ /* 0x000fc60000000000 */
[----:B------:R-:W4:Y:S04]  /*1330*/  LD.E.64 R66, desc[UR6][R16.64+0x38] ;  /* 0x0000380610427980 */ /* 0x000f28000c101b00 */
[----:B------:R-:W4:Y:S04]  /*1340*/  LD.E.64 R14, desc[UR6][R16.64+0x28] ;  /* 0x00002806100e7980 */ /* 0x000f28000c101b00 */
[----:B------:R-:W4:Y:S04]  /*1350*/  LD.E.64 R18, desc[UR6][R16.64+0x50] ;  /* 0x0000500610127980 */ /* 0x000f28000c101b00 */
[----:B------:R-:W5:Y:S04]  /*1360*/  LD.E.64 R26, desc[UR6][R16.64+0x58] ;  /* 0x00005806101a7980 */ /* 0x000f68000c101b00 */
[----:B------:R-:W5:Y:S01]  /*1370*/  LD.E.64 R64, desc[UR6][R16.64+0x40] ;  /* 0x0000400610407980 */ /* 0x000f62000c101b00 */
[----:B--2---:R-:W-:-:S04]  /*1380*/  IABS R3, R8 ;  /* 0x0000000800037213 */ /* 0x004fc80000000000 */
[----:B------:R-:W1:Y:S08]  /*1390*/  I2F.RP R9, R3 ;  /* 0x0000000300097306 */ /* 0x000e700000209400 */
[----:B-1----:R-:W1:Y:S02]  /*13a0*/  MUFU.RCP R12, R9 ;  /* 0x00000009000c7308 */ /* 0x002e640000001000 */
[----:B-1----:R-:W-:-:S06]  /*13b0*/  IADD3 R12, R12, 0xffffffe, RZ ;  /* 0x0ffffffe0c0c7810 */ /* 0x002fcc0007ffe0ff */
[----:B-----5:R-:W1:Y:S02]  /*13c0*/  F2I.FTZ.U32.TRUNC.NTZ R13, R12 ;  /* 0x0000000c000d7305 */ /* 0x020e64000021f000 */
[----:B-1----:R-:W-:Y:S01]  /*13d0*/  IADD3 R0, RZ, -R13, RZ ;  /* 0x8000000dff007210 */ /* 0x002fe20007ffe0ff */
[----:B------:R-:W-:-:S04]  /*13e0*/  IMAD.MOV.U32 R12, RZ, RZ, RZ ;  /* 0x000000ffff0c7224 */ /* 0x000fc800078e00ff */
[----:B------:R-:W-:Y:S01]  /*13f0*/  IMAD R7, R0, R3, RZ ;  /* 0x0000000300077224 */ /* 0x000fe200078e02ff */
[----:B------:R-:W-:-:S03]  /*1400*/  IABS R0, R8 ;  /* 0x0000000800007213 */ /* 0x000fc60000000000 */
[----:B------:R-:W-:Y:S01]  /*1410*/  IMAD.HI.U32 R7, R13, R7, R12 ;  /* 0x000000070d077227 */ /* 0x000fe200078e000c */
[----:B------:R-:W-:-:S05]  /*1420*/  IADD3 R0, RZ, -R0, RZ ;  /* 0x80000000ff007210 */ /* 0x000fca0007ffe0ff */
[----:B------:R-:W-:-:S04]  /*1430*/  IMAD.HI.U32 R9, R7, R2, RZ ;  /* 0x0000000207097227 */ /* 0x000fc800078e00ff */
[----:B------:R-:W-:-:S05]  /*1440*/  IMAD R0, R9, R0, R2 ;  /* 0x0000000009007224 */ /* 0x000fca00078e0202 */
[----:B------:R-:W-:-:S13]  /*1450*/  ISETP.GT.U32.AND P1, PT, R3, R0, PT ;  /* 0x000000000300720c */ /* 0x000fda0003f24070 */
[----:B------:R-:W-:-:S05]  /*1460*/  @!P1 IMAD.IADD R0, R0, 0x1, -R3 ;  /* 0x0000000100009824 */ /* 0x000fca00078e0a03 */
[----:B------:R-:W-:Y:S02]  /*1470*/  ISETP.GE.U32.AND P2, PT, R0, R3, PT ;  /* 0x000000030000720c */ /* 0x000fe40003f46070 */
[----:B------:R-:W-:Y:S02]  /*1480*/  LOP3.LUT R0, R5, R8, RZ, 0x3c, !PT ;  /* 0x0000000805007212 */ /* 0x000fe400078e3cff */
[----:B------:R-:W-:Y:S02]  /*1490*/  @!P1 IADD3 R9, R9, 0x1, RZ ;  /* 0x0000000109099810 */ /* 0x000fe40007ffe0ff */
[----:B------:R-:W-:Y:S02]  /*14a0*/  ISETP.GE.AND P0, PT, R0, RZ, PT ;  /* 0x000000ff0000720c */ /* 0x000fe40003f06270 */
[----:B------:R-:W-:-:S05]  /*14b0*/  ISETP.NE.AND P1, PT, R8, RZ, PT ;  /* 0x000000ff0800720c */ /* 0x000fca0003f25270 */
[----:B------:R-:W-:-:S06]  /*14c0*/  @P2 VIADD R9, R9, 0x1 ;  /* 0x0000000109092836 */ /* 0x000fcc0000000000 */
[----:B------:R-:W-:Y:S02]  /*14d0*/  @!P0 IADD3 R9, -R9, RZ, RZ ;  /* 0x000000ff09098210 */ /* 0x000fe40007ffe1ff */
[----:B------:R-:W-:-:S05]  /*14e0*/  @!P1 LOP3.LUT R9, RZ, R8, RZ, 0x33, !PT ;  /* 0x00000008ff099212 */ /* 0x000fca00078e33ff */
[----:B------:R-:W-:-:S06]  /*14f0*/  IMAD.WIDE R2, R9, 0x4, R210 ;  /* 0x0000000409027825 */ /* 0x000fcc00078e02d2 */
[----:B------:R1:W2:Y:S01]  /*1500*/  LD.E R2, desc[UR6][R2.64] ;  /* 0x0000000602027980 */ /* 0x0002a2000c101900 */
[----:B---3--:R-:W-:-:S04]  /*1510*/  IABS R7, R6 ;  /* 0x0000000600077213 */ /* 0x008fc80000000000 */
[----:B------:R-:W3:Y:S08]  /*1520*/  I2F.RP R22, R7 ;  /* 0x0000000700167306 */ /* 0x000ef00000209400 */
[----:B---3--:R-:W3:Y:S02]  /*1530*/  MUFU.RCP R13, R22 ;  /* 0x00000016000d7308 */ /* 0x008ee40000001000 */
[----:B---3--:R-:W-:-:S06]  /*1540*/  VIADD R13, R13, 0xffffffe ;  /* 0x0ffffffe0d0d7836 */ /* 0x008fcc0000000000 */
[----:B------:R-:W3:Y:S01]  /*1550*/  F2I.FTZ.U32.TRUNC.NTZ R25, R13 ;  /* 0x0000000d00197305 */ /* 0x000ee2000021f000 */
[----:B------:R-:W-:Y:S01]  /*1560*/  IMAD.MOV.U32 R24, RZ, RZ, RZ ;  /* 0x000000ffff187224 */ /* 0x000fe200078e00ff */
[----:B-1----:R-:W-:Y:S02]  /*1570*/  IABS R3, R207 ;  /* 0x000000cf00037213 */ /* 0x002fe40000000000 */
[----:B---3--:R-:W-:-:S05]  /*1580*/  IADD3 R0, RZ, -R25, RZ ;  /* 0x80000019ff007210 */ /* 0x008fca0007ffe0ff */
[----:B------:R-:W-:Y:S01]  /*1590*/  IMAD R12, R0, R7, RZ ;  /* 0x00000007000c7224 */ /* 0x000fe200078e02ff */
[----:B------:R-:W-:-:S03]  /*15a0*/  IABS R0, R6 ;  /* 0x0000000600007213 */ /* 0x000fc60000000000 */
[----:B------:R-:W-:Y:S01]  /*15b0*/  IMAD.HI.U32 R12, R25, R12, R24 ;  /* 0x0000000c190c7227 */ /* 0x000fe200078e0018 */
[----:B------:R-:W-:-:S05]  /*15c0*/  IADD3 R0, RZ, -R0, RZ ;  /* 0x80000000ff007210 */ /* 0x000fca0007ffe0ff */
[----:B------:R-:W-:-:S04]  /*15d0*/  IMAD.HI.U32 R13, R12, R3, RZ ;  /* 0x000000030c0d7227 */ /* 0x000fc800078e00ff */
[----:B------:R-:W-:-:S05]  /*15e0*/  IMAD R0, R13, R0, R3 ;  /* 0x000000000d007224 */ /* 0x000fca00078e0203 */
[----:B------:R-:W-:Y:S02]  /*15f0*/  ISETP.GT.U32.AND P1, PT, R7, R0, PT ;  /* 0x000000000700720c */ /* 0x000fe40003f24070 */
[----:B------:R-:W-:-:S11]  /*1600*/  IADD3 R9, -R9, RZ, RZ ;  /* 0x000000ff09097210 */ /* 0x000fd60007ffe1ff */
[----:B------:R-:W-:-:S05]  /*1610*/  @!P1 IMAD.IADD R0, R0, 0x1, -R7 ;  /* 0x0000000100009824 */ /* 0x000fca00078e0a07 */
[----:B------:R-:W-:Y:S02]  /*1620*/  ISETP.GE.U32.AND P2, PT, R0, R7, PT ;  /* 0x000000070000720c */ /* 0x000fe40003f46070 */
[----:B------:R-:W-:Y:S01]  /*1630*/  LOP3.LUT R7, R207, R6, RZ, 0x3c, !PT ;  /* 0x00000006cf077212 */ /* 0x000fe200078e3cff */
[----:B------:R-:W-:Y:S01]  /*1640*/  @!P1 VIADD R13, R13, 0x1 ;  /* 0x000000010d0d9836 */ /* 0x000fe20000000000 */
[----:B------:R-:W-:Y:S02]  /*1650*/  ISETP.NE.AND P1, PT, R6, RZ, PT ;  /* 0x000000ff0600720c */ /* 0x000fe40003f25270 */
[----:B------:R-:W-:Y:S01]  /*1660*/  ISETP.GE.AND P0, PT, R7, RZ, PT ;  /* 0x000000ff0700720c */ /* 0x000fe20003f06270 */
[----:B------:R-:W-:-:S06]  /*1670*/  IMAD R7, R8, R9, R5 ;  /* 0x0000000908077224 */ /* 0x000fcc00078e0205 */
[----:B------:R-:W-:Y:S01]  /*1680*/  @P2 IADD3 R13, R13, 0x1, RZ ;  /* 0x000000010d0d2810 */ /* 0x000fe20007ffe0ff */
[----:B----4-:R-:W-:-:S05]  /*1690*/  IMAD R8, R67, R7, RZ ;  /* 0x0000000743087224 */ /* 0x010fca00078e02ff */
[----:B------:R-:W-:Y:S02]  /*16a0*/  @!P0 IADD3 R13, -R13, RZ, RZ ;  /* 0x000000ff0d0d8210 */ /* 0x000fe40007ffe1ff */
[----:B------:R-:W-:-:S04]  /*16b0*/  @!P1 LOP3.LUT R13, RZ, R6, RZ, 0x33, !PT ;  /* 0x00000006ff0d9212 */ /* 0x000fc800078e33ff */
[----:B------:R-:W-:Y:S01]  /*16c0*/  SHF.R.S32.HI R12, RZ, 0x1f, R13 ;  /* 0x0000001fff0c7819 */ /* 0x000fe2000001140d */
[----:B------:R-:W-:Y:S01]  /*16d0*/  IMAD R9, R19, R13, RZ ;  /* 0x0000000d13097224 */ /* 0x000fe200078e02ff */
[----:B--2---:R-:W-:Y:S01]  /*16e0*/  SHF.R.S32.HI R0, RZ, 0x1f, R2 ;  /* 0x0000001fff007819 */ /* 0x004fe20000011402 */
[-C--:B------:R-:W-:Y:S02]  /*16f0*/  IMAD R3, R21, R2.reuse, RZ ;  /* 0x0000000215037224 */ /* 0x080fe400078e02ff */
[----:B------:R-:W-:Y:S01]  /*1700*/  IMAD.WIDE.U32 R22, R20, R2, RZ ;  /* 0x0000000214167225 */ /* 0x000fe200078e00ff */
[----:B------:R-:W-:-:S03]  /*1710*/  SHF.R.S32.HI R21, RZ, 0x1f, R7 ;  /* 0x0000001fff157819 */ /* 0x000fc60000011407 */
[----:B------:R-:W-:-:S04]  /*1720*/  IMAD R3, R20, R0, R3 ;  /* 0x0000000014037224 */ /* 0x000fc800078e0203 */
[----:B------:R-:W-:Y:S02]  /*1730*/  IMAD.IADD R23, R23, 0x1, R3 ;  /* 0x0000000117177824 */ /* 0x000fe400078e0203 */
[----:B------:R-:W-:Y:S02]  /*1740*/  IMAD R8, R66, R21, R8 ;  /* 0x0000001542087224 */ /* 0x000fe400078e0208 */
[----:B------:R-:W-:-:S04]  /*1750*/  IMAD.WIDE.U32 R22, R7, R66, R22 ;  /* 0x0000004207167225 */ /* 0x000fc800078e0016 */
[----:B------:R-:W-:Y:S02]  /*1760*/  IMAD R3, R15, R2, RZ ;  /* 0x000000020f037224 */ /* 0x000fe400078e02ff */
[----:B------:R-:W-:Y:S02]  /*1770*/  IMAD.IADD R23, R23, 0x1, R8 ;  /* 0x0000000117177824 */ /* 0x000fe400078e0208 */
[----:B------:R-:W-:Y:S02]  /*1780*/  IMAD R3, R14, R0, R3 ;  /* 0x000000000e037224 */ /* 0x000fe400078e0203 */
[----:B------:R-:W-:Y:S02]  /*1790*/  IMAD R0, R18, R12, R9 ;  /* 0x0000000c12007224 */ /* 0x000fe400078e0209 */
[----:B------:R-:W-:-:S04]  /*17a0*/  IMAD.WIDE.U32 R24, R14, R2, RZ ;  /* 0x000000020e187225 */ /* 0x000fc800078e00ff */
[----:B------:R-:W-:Y:S01]  /*17b0*/  IMAD.WIDE.U32 R18, R13, R18, R22 ;  /* 0x000000120d127225 */ /* 0x000fe200078e0016 */
[----:B------:R-:W-:-:S03]  /*17c0*/  MOV R2, R24 ;  /* 0x0000001800027202 */ /* 0x000fc60000000f00 */
[----:B------:R-:W-:Y:S01]  /*17d0*/  IMAD.IADD R9, R25, 0x1, R3 ;  /* 0x0000000119097824 */ /* 0x000fe200078e0203 */
[----:B------:R-:W-:Y:S01]  /*17e0*/  IADD3 R3, R19, R0, RZ ;  /* 0x0000000013037210 */ /* 0x000fe20007ffe0ff */
[----:B------:R-:W-:Y:S01]  /*17f0*/  IMAD.MOV.U32 R0, RZ, RZ, R18 ;  /* 0x000000ffff007224 */ /* 0x000fe200078e0012 */
[----:B------:R-:W-:Y:S05]  /*1800*/  BRA `(.L_x_1548) ;  /* 0x0000000400447947 */ /* 0x000fea0003800000 */
.L_x_1547:
        /* <DEDUP_REMOVED lines=9> */
[----:B-----5:R-:W-:-:S02]  /*18a0*/  @!P3 SHF.R.S32.HI R8, RZ, 0x1f, R13 ;  /* 0x0000001fff08b819 */ /* 0x020fc4000001140d */
        /* <DEDUP_REMOVED lines=11> */
[----:B------:R-:W-:Y:S01]  /*1960*/  IMAD.HI.U32 R2, R5, R0, RZ ;  /* 0x0000000005027227 */ /* 0x000fe200078e00ff */
[----:B------:R-:W-:-:S03]  /*1970*/  @!P3 SHF.R.S32.HI R7, RZ, 0x1f, R14 ;  /* 0x0000001fff07b819 */ /* 0x000fc6000001140e */
[----:B------:R-:W-:Y:S02]  /*1980*/  IMAD R0, R2, R9, R0 ;  /* 0x0000000902007224 */ /* 0x000fe400078e0200 */
[----:B---3--:R-:W-:-:S03]  /*1990*/  @!P3 IMAD R5, R67, R14, RZ ;  /* 0x0000000e4305b224 */ /* 0x008fc600078e02ff */
[----:B------:R-:W-:Y:S01]  /*19a0*/  ISETP.GT.U32.AND P0, PT, R3, R0, PT ;  /* 0x000000000300720c */ /* 0x000fe20003f04070 */
[----:B------:R-:W-:Y:S02]  /*19b0*/  @!P3 IMAD R5, R7, R66, R5 ;  /* 0x000000420705b224 */ /* 0x000fe400078e0205 */
[----:B------:R-:W-:-:S04]  /*19c0*/  @!P3 IMAD.WIDE.U32 R24, R66, R14, RZ ;  /* 0x0000000e4218b225 */ /* 0x000fc800078e00ff */
[----:B------:R-:W-:Y:S01]  /*19d0*/  @P3 IMAD.IADD R7, R14, 0x1, R15 ;  /* 0x000000010e073824 */ /* 0x000fe200078e020f */
[----:B------:R-:W-:Y:S01]  /*19e0*/  @!P3 IADD3 R25, R25, R5, RZ ;  /* 0x000000051919b210 */ /* 0x000fe20007ffe0ff */
[----:B----4-:R-:W-:Y:S02]  /*19f0*/  @!P3 IMAD R5, R21, R13, RZ ;  /* 0x0000000d1505b224 */ /* 0x010fe400078e02ff */
[-C--:B------:R-:W-:Y:S02]  /*1a00*/  @P3 IMAD R9, R67, R7.reuse, RZ ;  /* 0x0000000743093224 */ /* 0x080fe400078e02ff */
[----:B------:R-:W-:Y:S01]  /*1a10*/  @P3 IMAD.WIDE.U32 R28, R66, R7, RZ ;  /* 0x00000007421c3225 */ /* 0x000fe200078e00ff */
[----:B------:R-:W-:-:S03]  /*1a20*/  @!P0 IADD3 R0, R0, -R3, RZ ;  /* 0x8000000300008210 */ /* 0x000fc60007ffe0ff */
[C---:B------:R-:W-:Y:S02]  /*1a30*/  @!P3 IMAD R5, R20.reuse, R8, R5 ;  /* 0x000000081405b224 */ /* 0x040fe400078e0205 */
[----:B------:R-:W-:Y:S01]  /*1a40*/  @!P3 IMAD.WIDE.U32 R20, R20, R13, R24 ;  /* 0x0000000d1414b225 */ /* 0x000fe200078e0018 */
[----:B------:R-:W-:Y:S02]  /*1a50*/  @P3 IADD3 R9, R29, R9, RZ ;  /* 0x000000091d093210 */ /* 0x000fe40007ffe0ff */
[----:B------:R-:W-:Y:S01]  /*1a60*/  ISETP.GE.U32.AND P2, PT, R0, R3, PT ;  /* 0x000000030000720c */ /* 0x000fe20003f46070 */
[----:B------:R-:W-:Y:S01]  /*1a70*/  @P3 IMAD.MOV.U32 R12, RZ, RZ, R28 ;  /* 0x000000ffff0c3224 */ /* 0x000fe200078e001c */
[----:B------:R-:W-:Y:S01]  /*1a80*/  @!P3 IADD3 R9, R21, R5, RZ ;  /* 0x000000051509b210 */ /* 0x000fe20007ffe0ff */
[----:B------:R-:W-:Y:S01]  /*1a90*/  @!P3 IMAD.MOV.U32 R12, RZ, RZ, R20 ;  /* 0x000000ffff0cb224 */ /* 0x000fe200078e0014 */
[----:B------:R-:W-:Y:S02]  /*1aa0*/  LEA R5, R133, 0xffffffc0, 0x6 ;  /* 0xffffffc085057811 */ /* 0x000fe400078e30ff */
[----:B------:R-:W-:-:S02]  /*1ab0*/  LOP3.LUT R0, R207, R6, RZ, 0x3c, !PT ;  /* 0x00000006cf007212 */ /* 0x000fc400078e3cff */
[----:B------:R-:W-:Y:S01]  /*1ac0*/  SHF.R.S32.HI R21, RZ, 0x1f, R5 ;  /* 0x0000001fff157819 */ /* 0x000fe20000011405 */
[----:B------:R-:W-:Y:S01]  /*1ad0*/  IMAD R8, R67, R5, RZ ;  /* 0x0000000543087224 */ /* 0x000fe200078e02ff */
[----:B------:R-:W-:Y:S02]  /*1ae0*/  MOV R24, R12 ;  /* 0x0000000c00187202 */ /* 0x000fe40000000f00 */
[----:B------:R-:W-:Y:S01]  /*1af0*/  MOV R25, R9 ;  /* 0x0000000900197202 */ /* 0x000fe20000000f00 */
[----:B------:R-:W-:Y:S01]  /*1b00*/  @!P0 VIADD R2, R2, 0x1 ;  /* 0x0000000102028836 */ /* 0x000fe20000000000 */
[----:B------:R-:W-:Y:S01]  /*1b10*/  ISETP.GE.AND P1, PT, R0, RZ, PT ;  /* 0x000000ff0000720c */ /* 0x000fe20003f26270 */
[----:B------:R-:W-:Y:S01]  /*1b20*/  IMAD R8, R21, R66, R8 ;  /* 0x0000004215087224 */ /* 0x000fe200078e0208 */
[----:B------:R-:W-:Y:S01]  /*1b30*/  ISETP.NE.AND P0, PT, R6, RZ, PT ;  /* 0x000000ff0600720c */ /* 0x000fe20003f05270 */
[----:B------:R-:W-:Y:S01]  /*1b40*/  IMAD.WIDE.U32 R24, R66, R5, R24 ;  /* 0x0000000542187225 */ /* 0x000fe200078e0018 */
[----:B------:R-:W-:-:S02]  /*1b50*/  @!P3 SHF.R.S32.HI R3, RZ, 0x1f, R14 ;  /* 0x0000001fff03b819 */ /* 0x000fc4000001140e */
[----:B------:R-:W-:Y:S01]  /*1b60*/  @P2 IADD3 R2, R2, 0x1, RZ ;  /* 0x0000000102022810 */ /* 0x000fe20007ffe0ff */
[----:B------:R-:W-:Y:S01]  /*1b70*/  @!P3 IMAD R7, R65, R14, RZ ;  /* 0x0000000e4107b224 */ /* 0x000fe200078e02ff */
[----:B------:R-:W-:Y:S01]  /*1b80*/  IADD3 R25, R25, R8, RZ ;  /* 0x0000000819197210 */ /* 0x000fe20007ffe0ff */
[----:B------:R-:W-:Y:S01]  /*1b90*/  @!P3 IMAD.WIDE.U32 R28, R64, R14, RZ ;  /* 0x0000000e401cb225 */ /* 0x000fe200078e00ff */
[----:B------:R-:W-:-:S03]  /*1ba0*/  MOV R8, R2 ;  /* 0x0000000200087202 */ /* 0x000fc60000000f00 */
[----:B------:R-:W-:Y:S01]  /*1bb0*/  @!P3 IMAD R3, R3, R64, R7 ;  /* 0x000000400303b224 */ /* 0x000fe200078e0207 */
[----:B------:R-:W-:Y:S01]  /*1bc0*/  @P3 IADD3 R14, R14, R15, RZ ;  /* 0x0000000f0e0e3210 */ /* 0x000fe20007ffe0ff */
[----:B------:R-:W-:Y:S02]  /*1bd0*/  @!P1 IMAD.MOV R8, RZ, RZ, -R8 ;  /* 0x000000ffff089224 */ /* 0x000fe400078e0a08 */
[----:B------:R-:W-:Y:S01]  /*1be0*/  @!P3 IMAD.IADD R29, R29, 0x1, R3 ;  /* 0x000000011d1db824 */ /* 0x000fe200078e0203 */
[----:B------:R-:W-:Y:S01]  /*1bf0*/  @!P3 SHF.R.S32.HI R3, RZ, 0x1f, R13 ;  /* 0x0000001fff03b819 */ /* 0x000fe2000001140d */
[----:B------:R-:W-:Y:S01]  /*1c00*/  @!P3 IMAD R0, R23, R13, RZ ;  /* 0x0000000d1700b224 */ /* 0x000fe200078e02ff */
[----:B------:R-:W-:Y:S01]  /*1c10*/  @!P0 LOP3.LUT R8, RZ, R6, RZ, 0x33, !PT ;  /* 0x00000006ff088212 */ /* 0x000fe200078e33ff */
[----:B------:R-:W-:Y:S02]  /*1c20*/  @P3 IMAD R9, R65, R14, RZ ;  /* 0x0000000e41093224 */ /* 0x000fe400078e02ff */
[----:B------:R-:W-:Y:S01]  /*1c30*/  @!P3 IMAD R0, R22, R3, R0 ;  /* 0x000000031600b224 */ /* 0x000fe200078e0200 */
[----:B------:R-:W-:Y:S01]  /*1c40*/  SHF.R.S32.HI R12, RZ, 0x1f, R8 ;  /* 0x0000001fff0c7819 */ /* 0x000fe20000011408 */
[----:B------:R-:W-:-:S02]  /*1c50*/  IMAD R3, R19, R8, RZ ;  /* 0x0000000813037224 */ /* 0x000fc400078e02ff */
[----:B------:R-:W-:-:S04]  /*1c60*/  @P3 IMAD.WIDE.U32 R14, R64, R14, RZ ;  /* 0x0000000e400e3225 */ /* 0x000fc800078e00ff */
[----:B------:R-:W-:Y:S01]  /*1c70*/  @!P3 IMAD.WIDE.U32 R22, R22, R13, R28 ;  /* 0x0000000d1616b225 */ /* 0x000fe200078e001c */
[----:B------:R-:W-:-:S03]  /*1c80*/  @P3 IADD3 R9, R15, R9, RZ ;  /* 0x000000090f093210 */ /* 0x000fc60007ffe0ff */
[----:B------:R-:W-:Y:S01]  /*1c90*/  IMAD.WIDE.U32 R24, R18, R8, R24 ;  /* 0x0000000812187225 */ /* 0x000fe200078e0018 */
[----:B------:R-:W-:-:S03]  /*1ca0*/  @P3 MOV R2, R14 ;  /* 0x0000000e00023202 */ /* 0x000fc60000000f00 */
[----:B------:R-:W-:Y:S01]  /*1cb0*/  IMAD R3, R18, R12, R3 ;  /* 0x0000000c12037224 */ /* 0x000fe200078e0203 */
[----:B------:R-:W-:Y:S01]  /*1cc0*/  @!P3 MOV R2, R22 ;  /* 0x000000160002b202 */ /* 0x000fe20000000f00 */
[----:B------:R-:W-:Y:S01]  /*1cd0*/  @!P3 IMAD.IADD R9, R23, 0x1, R0 ;  /* 0x000000011709b824 */ /* 0x000fe200078e0200 */
[----:B------:R-:W-:Y:S01]  /*1ce0*/  MOV R0, R24 ;  /* 0x0000001800007202 */ /* 0x000fe20000000f00 */
[----:B------:R-:W-:Y:S01]  /*1cf0*/  IMAD.IADD R3, R25, 0x1, R3 ;  /* 0x0000000119037824 */ /* 0x000fe200078e0203 */
[----:B------:R-:W-:Y:S02]  /*1d00*/  MOV R7, R5 ;  /* 0x0000000500077202 */ /* 0x000fe40000000f00 */
[----:B-1----:R-:W-:Y:S02]  /*1d10*/  MOV R13, R8 ;  /* 0x00000008000d7202 */ /* 0x002fe40000000f00 */
.L_x_1548:
[----:B------:R-:W-:Y:S05]  /*1d20*/  BSYNC B0 ;  /* 0x0000000000007941 */ /* 0x000fea0003800000 */
.L_x_1546:
        /* <DEDUP_REMOVED lines=15> */
[C---:B------:R-:W-:Y:S01]  /*1e20*/  IMAD.IADD R68, R57.reuse, 0x1, -R68 ;  /* 0x0000000139447824 */ /* 0x040fe200078e0a44 */
[----:B------:R-:W-:Y:S01]  /*1e30*/  SHF.R.S32.HI R168, RZ, 0x3, R168 ;  /* 0x00000003ffa87819 */ /* 0x000fe200000114a8 */
[----:B------:R-:W-:Y:S01]  /*1e40*/  IMAD.IADD R6, R57, 0x1, -R6 ;  /* 0x0000000139067824 */ /* 0x000fe200078e0a06 */
[----:B------:R-:W-:Y:S01]  /*1e50*/  LEA.HI R19, R19, R70, RZ, 0x1 ;  /* 0x0000004613137211 */ /* 0x000fe200078f08ff */
[----:B------:R-:W-:-:S02]  /*1e60*/  IMAD.SHL.U32 R14, R68, 0x8, RZ ;  /* 0x00000008440e7824 */ /* 0x000fc400078e00ff */
[----:B-1----:R-:W-:Y:S01]  /*1e70*/  IMAD.SHL.U32 R11, R168, 0x40, RZ ;  /* 0x00000040a80b7824 */ /* 0x002fe200078e00ff */
[----:B------:R-:W-:Y:S02]  /*1e80*/  SHF.R.S32.HI R15, RZ, 0x1f, R6 ;  /* 0x0000001fff0f7819 */ /* 0x000fe40000011406 */
[----:B------:R-:W-:Y:S02]  /*1e90*/  LOP3.LUT R19, R19, 0xfffffffe, RZ, 0xc0, !PT ;  /* 0xfffffffe13137812 */ /* 0x000fe400078ec0ff */
[----:B------:R-:W-:Y:S02]  /*1ea0*/  LOP3.LUT R11, R11, 0x1c0, RZ, 0xc0, !PT ;  /* 0x000001c00b0b7812 */ /* 0x000fe400078ec0ff */
[----:B------:R-:W-:Y:S02]  /*1eb0*/  IADD3 R28, P0, R14, R2, RZ ;  /* 0x000000020e1c7210 */ /* 0x000fe40007f1e0ff */
[----:B------:R-:W-:Y:S01]  /*1ec0*/  LEA.HI R2, R15, R6, RZ, 0x3 ;  /* 0x000000060f027211 */ /* 0x000fe200078f18ff */
[----:B------:R-:W-:Y:S01]  /*1ed0*/  IMAD.IADD R70, R70, 0x1, -R19 ;  /* 0x0000000146467824 */ /* 0x000fe200078e0a13 */
[----:B------:R-:W-:-:S02]  /*1ee0*/  LOP3.LUT R19, R11, 0x38, R14, 0xf8, !PT ;  /* 0x000000380b137812 */ /* 0x000fc400078ef80e */
[----:B------:R-:W-:Y:S02]  /*1ef0*/  SHF.R.U32.HI R18, RZ, 0x3, R11 ;  /* 0x00000003ff127819 */ /* 0x000fe4000001160b */
[----:B------:R-:W-:Y:S02]  /*1f00*/  LOP3.LUT R11, R2, 0xfffffff8, RZ, 0xc0, !PT ;  /* 0xfffffff8020b7812 */ /* 0x000fe400078ec0ff */
[----:B------:R-:W-:-:S03]  /*1f10*/  SHF.R.S32.HI R15, RZ, 0x1f, R14 ;  /* 0x0000001fff0f7819 */ /* 0x000fc6000001140e */
[----:B------:R-:W-:Y:S02]  /*1f20*/  IMAD.IADD R11, R6, 0x1, -R11 ;  /* 0x00000001060b7824 */ /* 0x000fe400078e0a0b */
[----:B------:R-:W-:Y:S01]  /*1f30*/  IMAD.X R29, R15, 0x1, R9, P0 ;  /* 0x000000010f1d7824 */ /* 0x000fe200000e0609 */
[----:B------:R-:W-:Y:S01]  /*1f40*/  LEA.HI R9, R8, R57, RZ, 0x6 ;  /* 0x0000003908097211 */ /* 0x000fe200078f30ff */
[----:B------:R-:W-:Y:S02]  /*1f50*/  IMAD R10, R21, R64, RZ ;  /* 0x00000040150a7224 */ /* 0x000fe400078e02ff */
[----:B------:R-:W-:Y:S01]  /*1f60*/  IMAD.SHL.U32 R8, R11, 0x40, RZ ;  /* 0x000000400b087824 */ /* 0x000fe200078e00ff */
[----:B------:R-:W-:Y:S01]  /*1f70*/  LOP3.LUT R18, R19, R18, RZ, 0x3c, !PT ;  /* 0x0000001213127212 */ /* 0x000fe200078e3cff */
[----:B------:R-:W-:Y:S02]  /*1f80*/  IMAD.SHL.U32 R9, R9, 0x8, RZ ;  /* 0x0000000809097824 */ /* 0x000fe400078e00ff */
[----:B------:R-:W-:-:S02]  /*1f90*/  IMAD R10, R7, R65, R10 ;  /* 0x00000041070a7224 */ /* 0x000fc400078e020a */
[----:B------:R-:W-:Y:S01]  /*1fa0*/  IMAD.WIDE.U32 R28, R7, R64, R28 ;  /* 0x00000040071c7225 */ /* 0x000fe200078e001c */
[----:B------:R-:W-:-:S03]  /*1fb0*/  LOP3.LUT R7, R8, 0x1c0, RZ, 0xc0, !PT ;  /* 0x000001c008077812 */ /* 0x000fc600078ec0ff */
[----:B------:R-:W-:Y:S01]  /*1fc0*/  IMAD.SHL.U32 R6, R70, 0x8, RZ ;  /* 0x0000000846067824 */ /* 0x000fe200078e00ff */
[C---:B------:R-:W-:Y:S02]  /*1fd0*/  LOP3.LUT P1, RZ, R11.reuse, 0x4, RZ, 0xc0, !PT ;  /* 0x000000040bff7812 */ /* 0x040fe4000782c0ff */
[----:B------:R-:W-:Y:S02]  /*1fe0*/  LOP3.LUT P0, RZ, R11, 0x2, RZ, 0xc0, !PT ;  /* 0x000000020bff7812 */ /* 0x000fe4000780c0ff */
[----:B------:R-:W-:Y:S01]  /*1ff0*/  SHF.R.S32.HI R72, RZ, 0x1f, R209 ;  /* 0x0000001fff487819 */ /* 0x000fe200000114d1 */
[----:B------:R-:W-:Y:S01]  /*2000*/  IMAD.IADD R19, R29, 0x1, R10 ;  /* 0x000000011d137824 */ /* 0x000fe200078e020a */
[----:B------:R-:W-:Y:S02]  /*2010*/  LOP3.LUT R152, R18, 0xfffffe00, R9, 0xf8, !PT ;  /* 0xfffffe0012987812 */ /* 0x000fe400078ef809 */
[----:B------:R-:W-:Y:S02]  /*2020*/  LOP3.LUT R6, R7, 0x8, R6, 0xf8, !PT ;  /* 0x0000000807067812 */ /* 0x000fe400078ef806 */
[----:B------:R-:W-:-:S02]  /*2030*/  SHF.R.U32.HI R55, RZ, 0x3, R7 ;  /* 0x00000003ff377819 */ /* 0x000fc40000011607 */
[----:B------:R-:W-:Y:S02]  /*2040*/  MOV R18, R28 ;  /* 0x0000001c00127202 */ /* 0x000fe40000000f00 */
[----:B------:R-:W-:Y:S01]  /*2050*/  LOP3.LUT R55, R6, R55, RZ, 0x3c, !PT ;  /* 0x0000003706377212 */ /* 0x000fe200078e3cff */
[----:B------:R-:W-:Y:S02]  /*2060*/  IMAD.SHL.U32 R2, R2, 0x40, RZ ;  /* 0x0000004002027824 */ /* 0x000fe400078e00ff */
[----:B------:R-:W-:-:S03]  /*2070*/  IMAD R9, R27, R13, RZ ;  /* 0x0000000d1b097224 */ /* 0x000fc600078e02ff */
[----:B------:R-:W-:Y:S01]  /*2080*/  LOP3.LUT R55, R55, 0xfffffe00, R2, 0xf8, !PT ;  /* 0xfffffe0037377812 */ /* 0x000fe200078ef802 */
[-C--:B------:R-:W-:Y:S01]  /*2090*/  IMAD R162, R12, R26.reuse, R9 ;  /* 0x0000001a0ca27224 */ /* 0x080fe200078e0209 */
[----:B------:R-:W-:Y:S02]  /*20a0*/  SHF.R.S32.HI R2, RZ, 0x1f, R207 ;  /* 0x0000001fff027819 */ /* 0x000fe400000114cf */
[----:B------:R-:W-:Y:S01]  /*20b0*/  IADD3 R10, R14, 0x80, RZ ;  /* 0x000000800e0a7810 */ /* 0x000fe20007ffe0ff */
[----:B------:R-:W-:Y:S01]  /*20c0*/  IMAD.WIDE.U32 R18, R13, R26, R18 ;  /* 0x0000001a0d127225 */ /* 0x000fe200078e0012 */
[----:B------:R-:W-:-:S03]  /*20d0*/  SHF.R.S32.HI R169, RZ, 0x1f, R168 ;  /* 0x0000001fffa97819 */ /* 0x000fc600000114a8 */
        /* <DEDUP_REMOVED lines=24> */
[----:B------:R-:W-:Y:S02]  /*2260*/  @!P3 IMAD.MOV.U32 R6, RZ, RZ, R24 ;  /* 0x000000ffff06b224 */ /* 0x000fe400078e0018 */
[----:B------:R-:W-:Y:S02]  /*2270*/  @P3 IMAD.IADD R7, R29, 0x1, R7 ;  /* 0x000000011d073824 */ /* 0x000fe400078e0207 */
[----:B------:R-:W-:Y:S01]  /*2280*/  @!P3 IMAD.IADD R7, R25, 0x1, R4 ;  /* 0x000000011907b824 */ /* 0x000fe200078e0204 */
[C---:B------:R-:W-:Y:S01]  /*2290*/  IADD3 R6, P2, R14.reuse, R6, RZ ;  /* 0x000000060e067210 */ /* 0x040fe20007f5e0ff */
[----:B------:R-:W-:Y:S02]  /*22a0*/  VIADD R11, R14, 0x40 ;  /* 0x000000400e0b7836 */ /* 0x000fe40000000000 */
[----:B------:R-:W-:-:S02]  /*22b0*/  IMAD R9, R23, R207, RZ ;  /* 0x000000cf17097224 */ /* 0x000fc400078e02ff */
[----:B------:R-:W-:Y:S01]  /*22c0*/  IMAD.X R7, R15, 0x1, R7, P2 ;  /* 0x000000010f077824 */ /* 0x000fe200010e0607 */
[-C--:B----4-:R-:W-:Y:S01]  /*22d0*/  ISETP.GE.AND P2, PT, R11, R75.reuse, PT ;  /* 0x0000004b0b00720c */ /* 0x090fe20003f46270 */
[----:B------:R-:W-:Y:S02]  /*22e0*/  IMAD R2, R22, R2, R9 ;  /* 0x0000000216027224 */ /* 0x000fe400078e0209 */
[----:B------:R-:W-:Y:S01]  /*22f0*/  IMAD.WIDE.U32 R22, R207, R22, R6 ;  /* 0x00000016cf167225 */ /* 0x000fe200078e0006 */
[----:B------:R-:W-:Y:S02]  /*2300*/  SEL R7, RZ, 0xffffffff, P2 ;  /* 0xffffffffff077807 */ /* 0x000fe40001000000 */
[-C--:B------:R-:W-:Y:S02]  /*2310*/  ISETP.GE.AND P3, PT, R14, R75.reuse, PT ;  /* 0x0000004b0e00720c */ /* 0x080fe40003f66270 */
[----:B------:R-:W-:Y:S01]  /*2320*/  ISETP.GE.AND P2, PT, R10, R75, PT ;  /* 0x0000004b0a00720c */ /* 0x000fe20003f46270 */
[----:B------:R-:W-:Y:S01]  /*2330*/  IMAD.SHL.U32 R7, R7, 0x2, RZ ;  /* 0x0000000207077824 */ /* 0x000fe200078e00ff */
[----:B------:R-:W-:Y:S01]  /*2340*/  SEL R4, RZ, 0x1, P3 ;  /* 0x00000001ff047807 */ /* 0x000fe20001800000 */
[----:B------:R-:W-:Y:S01]  /*2350*/  IMAD.IADD R23, R23, 0x1, R2 ;  /* 0x0000000117177824 */ /* 0x000fe200078e0202 */
[----:B------:R-:W-:-:S02]  /*2360*/  SEL R74, RZ, 0x4, P2 ;  /* 0x00000004ff4a7807 */ /* 0x000fc40001000000 */
[----:B------:R-:W-:Y:S02]  /*2370*/  LOP3.LUT R7, R7, 0x2, R4, 0xe2, !PT ;  /* 0x0000000207077812 */ /* 0x000fe400078ee204 */
[----:B------:R-:W-:Y:S02]  /*2380*/  SHF.R.S32.HI R2, RZ, 0x1f, R71 ;  /* 0x0000001fff027819 */ /* 0x000fe40000011447 */
[----:B------:R-:W-:Y:S02]  /*2390*/  LOP3.LUT R74, R7, R74, RZ, 0xfc, !PT ;  /* 0x0000004a074a7212 */ /* 0x000fe400078efcff */
[----:B------:R-:W-:-:S04]  /*23a0*/  LEA.HI R7, R2, R71, RZ, 0x6 ;  /* 0x0000004702077211 */ /* 0x000fc800078f30ff */
[----:B------:R-:W-:Y:S02]  /*23b0*/  SHF.R.S32.HI R7, RZ, 0x6, R7 ;  /* 0x00000006ff077819 */ /* 0x000fe40000011407 */
[----:B------:R-:W-:Y:S02]  /*23c0*/  IADD3 R154, P2, R14, R0, RZ ;  /* 0x000000000e9a7210 */ /* 0x000fe40007f5e0ff */
[----:B------:R-:W-:Y:S01]  /*23d0*/  VIMNMX R94, R202, R7, !PT ;  /* 0x00000007ca5e7248 */ /* 0x000fe20007fe0100 */
[----:B------:R-:W-:-:S03]  /*23e0*/  @!P4 IMAD.MOV.U32 R20, RZ, RZ, RZ ;  /* 0x000000ffff14c224 */ /* 0x000fc600078e00ff */
[----:B------:R-:W-:Y:S01]  /*23f0*/  ISETP.GT.AND P4, PT, R133, R94, PT ;  /* 0x0000005e8500720c */ /* 0x000fe20003f84270 */
[----:B------:R-:W-:Y:S02]  /*2400*/  IMAD.X R155, R15, 0x1, R3, P2 ;  /* 0x000000010f9b7824 */ /* 0x000fe400010e0603 */
[----:B------:R-:W-:Y:S02]  /*2410*/  IMAD R173, R171, R174, RZ ;  /* 0x000000aeabad7224 */ /* 0x000fe400078e02ff */
[----:B------:R-:W-:Y:S01]  /*2420*/  IMAD.WIDE.U32 R154, R168, R66, R154 ;  /* 0x00000042a89a7225 */ /* 0x000fe200078e009a */
[----:B------:R-:W-:-:S03]  /*2430*/  LEA R160, P2, R162, R166, 0x1 ;  /* 0x000000a6a2a07211 */ /* 0x000fc600078408ff */
[----:B------:R-:W-:Y:S01]  /*2440*/  IMAD R173, R170, R175, R173 ;  /* 0x000000afaaad7224 */ /* 0x000fe200078e02ad */
[----:B------:R-:W-:Y:S01]  /*2450*/  LEA R204, P3, R154, R158, 0x1 ;  /* 0x0000009e9acc7211 */ /* 0x000fe200078608ff */
[----:B------:R-:W-:Y:S02]  /*2460*/  IMAD.IADD R157, R155, 0x1, R157 ;  /* 0x000000019b9d7824 */ /* 0x000fe400078e029d */
[----:B------:R-:W-:Y:S01]  /*2470*/  IMAD.WIDE.U32 R170, R170, R174, R22 ;  /* 0x000000aeaaaa7225 */ /* 0x000fe200078e0016 */
[----:B------:R-:W-:Y:S02]  /*2480*/  LEA.HI.X R161, R162, R167, R165, 0x1, P2 ;  /* 0x000000a7a2a17211 */ /* 0x000fe400010f0ca5 */
[----:B------:R-:W-:Y:S01]  /*2490*/  LEA.HI.X R203, R154, R159, R157, 0x1, P3 ;  /* 0x0000009f9acb7211 */ /* 0x000fe200018f0c9d */
[----:B------:R-:W-:Y:S01]  /*24a0*/  IMAD.IADD R173, R171, 0x1, R173 ;  /* 0x00000001abad7824 */ /* 0x000fe200078e02ad */
        /* <DEDUP_REMOVED lines=12> */
[----:B------:R-:W-:Y:S01]  /*2570*/  SHF.R.S32.HI R21, RZ, 0x1f, R71 ;  /* 0x0000001fff157819 */ /* 0x000fe20000011447 */
[----:B-----5:R-:W-:Y:S01]  /*2580*/  IMAD.IADD R20, R20, 0x1, R5 ;  /* 0x0000000114147824 */ /* 0x020fe200078e0205 */
[----:B------:R-:W-:Y:S01]  /*2590*/  LOP3.LUT R147, R74, 0xffff, RZ, 0xc0, !PT ;  /* 0x0000ffff4a937812 */ /* 0x000fe200078ec0ff */
[C---:B------:R-:W-:Y:S01]  /*25a0*/  IMAD.SHL.U32 R78, R64.reuse, 0x20, RZ ;  /* 0x00000020404e7824 */ /* 0x040fe200078e00ff */
[C---:B------:R-:W-:Y:S01]  /*25b0*/  SHF.L.U64.HI R79, R64.reuse, 0x5, R65 ;  /* 0x00000005404f7819 */ /* 0x040fe20000010241 */
[----:B------:R-:W-:Y:S01]  /*25c0*/  IMAD.WIDE.U32 R178, R64, 0x60, RZ ;  /* 0x0000006040b27825 */ /* 0x000fe200078e00ff */
[----:B------:R-:W-:-:S02]  /*25d0*/  LOP3.LUT R151, R147, 0x1, RZ, 0xc0, !PT ;  /* 0x0000000193977812 */ /* 0x000fc400078ec0ff */
[----:B------:R-:W-:Y:S01]  /*25e0*/  LOP3.LUT R149, R147, 0x2, RZ, 0xc0, !PT ;  /* 0x0000000293957812 */ /* 0x000fe200078ec0ff */
[----:B------:R-:W-:Y:S01]  /*25f0*/  VIADD R148, R168, 0x20 ;  /* 0x00000020a8947836 */ /* 0x000fe20000000000 */
[----:B------:R-:W-:Y:S01]  /*2600*/  SHF.L.U64.HI R79, R78, 0x1, R79 ;  /* 0x000000014e4f7819 */ /* 0x000fe2000001024f */
[C---:B------:R-:W-:Y:S01]  /*2610*/  VIADD R146, R168.reuse, 0x30 ;  /* 0x00000030a8927836 */ /* 0x040fe20000000000 */
[----:B------:R-:W-:Y:S01]  /*2620*/  IADD3 R150, R168, 0x10, RZ ;  /* 0x00000010a8967810 */ /* 0x000fe20007ffe0ff */
[----:B------:R-:W-:Y:S01]  /*2630*/  IMAD.MOV.U32 R124, RZ, RZ, R204 ;  /* 0x000000ffff7c7224 */ /* 0x000fe200078e00cc */
[C---:B------:R-:W-:Y:S01]  /*2640*/  SHF.L.U64.HI R93, R66.reuse, 0x5, R67 ;  /* 0x00000005425d7819 */ /* 0x040fe20000010243 */
[----:B------:R-:W-:Y:S01]  /*2650*/  IMAD.MOV.U32 R126, RZ, RZ, R160 ;  /* 0x000000ffff7e7224 */ /* 0x000fe200078e00a0 */
[----:B------:R-:W-:Y:S01]  /*2660*/  SHF.L.U32 R92, R66, 0x5, RZ ;  /* 0x00000005425c7819 */ /* 0x000fe200000006ff */
[----:B------:R-:W-:Y:S01]  /*2670*/  IMAD.MOV.U32 R127, RZ, RZ, R161 ;  /* 0x000000ffff7f7224 */ /* 0x000fe200078e00a1 */
[----:B------:R-:W-:-:S02]  /*2680*/  MOV R125, R203 ;  /* 0x000000cb007d7202 */ /* 0x000fc40000000f00 */
[----:B------:R-:W-:Y:S02]  /*2690*/  LOP3.LUT R147, R147, 0x4, RZ, 0xc0, !PT ;  /* 0x0000000493937812 */ /* 0x000fe400078ec0ff */
[----:B------:R-:W-:Y:S01]  /*26a0*/  SHF.L.U32 R78, R78, 0x1, RZ ;  /* 0x000000014e4e7819 */ /* 0x000fe200000006ff */
[----:B--2---:R-:W-:-:S04]  /*26b0*/  IMAD R3, R33, R209, RZ ;  /* 0x000000d121037224 */ /* 0x004fc800078e02ff */
[----:B------:R-:W-:Y:S02]  /*26c0*/  IMAD R0, R32, R72, R3 ;  /* 0x0000004820007224 */ /* 0x000fe400078e0203 */
[----:B---3--:R-:W-:Y:S02]  /*26d0*/  IMAD R3, R35, R209, RZ ;  /* 0x000000d123037224 */ /* 0x008fe400078e02ff */
[C---:B------:R-:W-:Y:S01]  /*26e0*/  IMAD.WIDE.U32 R32, R209.reuse, R32, R14 ;  /* 0x00000020d1207225 */ /* 0x040fe200078e000e */
[C-C-:B----4-:R-:W-:Y:S02]  /*26f0*/  SHF.L.U64.HI R111, R180.reuse, 0x4, R181.reuse ;  /* 0x00000004b46f7819 */ /* 0x150fe400000102b5 */
[----:B------:R-:W-:Y:S01]  /*2700*/  SHF.L.U64.HI R113, R180, 0x5, R181 ;  /* 0x00000005b4717819 */ /* 0x000fe200000102b5 */
[----:B------:R-:W-:Y:S01]  /*2710*/  IMAD.WIDE.U32 R30, R209, R34, R14 ;  /* 0x00000022d11e7225 */ /* 0x000fe200078e000e */
[C---:B------:R-:W-:Y:S02]  /*2720*/  SHF.L.U32 R96, R182.reuse, 0x4, RZ ;  /* 0x00000004b6607819 */ /* 0x040fe400000006ff */
[----:B------:R-:W-:Y:S01]  /*2730*/  SHF.L.U64.HI R95, R182, 0x4, R183 ;  /* 0x00000004b65f7819 */ /* 0x000fe200000102b7 */
[----:B------:R-:W-:Y:S01]  /*2740*/  IMAD R2, R34, R72, R3 ;  /* 0x0000004822027224 */ /* 0x000fe200078e0203 */
[----:B------:R-:W-:Y:S01]  /*2750*/  SHF.R.S32.HI R3, RZ, 0x1f, R5 ;  /* 0x0000001fff037819 */ /* 0x000fe20000011405 */
[----:B------:R-:W-:Y:S01]  /*2760*/  IMAD.IADD R33, R33, 0x1, R0 ;  /* 0x0000000121217824 */ /* 0x000fe200078e0200 */
[----:B------:R-:W-:Y:S01]  /*2770*/  SHF.L.U64.HI R105, R182, 0x5, R183 ;  /* 0x00000005b6697819 */ /* 0x000fe200000102b7 */
[----:B------:R-:W-:-:S02]  /*2780*/  IMAD R4, R181, R5, RZ ;  /* 0x00000005b5047224 */ /* 0x000fc400078e02ff */
[----:B------:R-:W-:Y:S02]  /*2790*/  IMAD R0, R183, R5, RZ ;  /* 0x00000005b7007224 */ /* 0x000fe400078e02ff */
[----:B------:R-:W-:Y:S01]  /*27a0*/  IMAD.IADD R31, R31, 0x1, R2 ;  /* 0x000000011f1f7824 */ /* 0x000fe200078e0202 */
[----:B------:R-:W-:Y:S01]  /*27b0*/  LEA.HI R143, R18, R18, RZ, 0x1 ;  /* 0x00000012128f7211 */ /* 0x000fe200078f08ff */
[-C--:B------:R-:W-:Y:S02]  /*27c0*/  IMAD R4, R180, R3.reuse, R4 ;  /* 0x00000003b4047224 */ /* 0x080fe400078e0204 */
[C---:B------:R-:W-:Y:S01]  /*27d0*/  IMAD R3, R182.reuse, R3, R0 ;  /* 0x00000003b6037224 */ /* 0x040fe200078e0200 */
[----:B------:R-:W-:Y:S01]  /*27e0*/  SHF.R.S32.HI R143, RZ, 0x1, R143 ;  /* 0x00000001ff8f7819 */ /* 0x000fe2000001148f */
[----:B------:R-:W-:-:S03]  /*27f0*/  IMAD.WIDE.U32 R30, R182, R5, R30 ;  /* 0x00000005b61e7225 */ /* 0x000fc600078e001e */
[----:B------:R-:W-:Y:S01]  /*2800*/  SHF.L.U32 R145, R143, 0x5, RZ ;  /* 0x000000058f917819 */ /* 0x000fe200000006ff */
[----:B------:R-:W-:Y:S01]  /*2810*/  IMAD R19, R29, R13, RZ ;  /* 0x0000000d1d137224 */ /* 0x000fe200078e02ff */
[----:B------:R-:W-:Y:S01]  /*2820*/  IADD3 R31, R31, R3, RZ ;  /* 0x000000031f1f7210 */ /* 0x000fe20007ffe0ff */
[----:B------:R-:W-:Y:S01]  /*2830*/  IMAD.WIDE.U32 R32, R180, R5, R32 ;  /* 0x00000005b4207225 */ /* 0x000fe200078e0020 */
[----:B------:R-:W-:Y:S02]  /*2840*/  IADD3 R3, P0, -R71, R168, RZ ;  /* 0x000000a847037210 */ /* 0x000fe40007f1e1ff */
[----:B------:R-:W-:Y:S01]  /*2850*/  SHF.R.S32.HI R136, RZ, 0x1f, R145 ;  /* 0x0000001fff887819 */ /* 0x000fe20000011491 */
[----:B------:R-:W-:Y:S02]  /*2860*/  IMAD R0, R28, R12, R19 ;  /* 0x0000000c1c007224 */ /* 0x000fe400078e0213 */
[----:B------:R-:W-:Y:S02]  /*2870*/  IMAD R19, R27, R13, RZ ;  /* 0x0000000d1b137224 */ /* 0x000fe400078e02ff */
[----:B------:R-:W-:-:S02]  /*2880*/  IMAD.IADD R33, R33, 0x1, R4 ;  /* 0x0000000121217824 */ /* 0x000fc400078e0204 */
[C---:B------:R-:W-:Y:S02]  /*2890*/  IMAD R19, R26.reuse, R12, R19 ;  /* 0x0000000c1a137224 */ /* 0x040fe400078e0213 */
[----:B------:R-:W-:-:S04]  /*28a0*/  IMAD.WIDE.U32 R26, R26, R13, R30 ;  /* 0x0000000d1a1a7225 */ /* 0x000fc800078e001e */
[----:B------:R-:W-:Y:S02]  /*28b0*/  IMAD.X R21, R169, 0x1, ~R21, P0 ;  /* 0x00000001a9157824 */ /* 0x000fe400000e0e15 */
[----:B------:R-:W-:-:S04]  /*28c0*/  IMAD.WIDE.U32 R28, R28, R13, R32 ;  /* 0x0000000d1c1c7225 */ /* 0x000fc800078e0020 */
[----:B------:R-:W-:Y:S01]  /*28d0*/  IMAD.IADD R27, R27, 0x1, R19 ;  /* 0x000000011b1b7824 */ /* 0x000fe200078e0213 */
[----:B------:R-:W-:Y:S01]  /*28e0*/  IADD3 R29, R29, R0, RZ ;  /* 0x000000001d1d7210 */ /* 0x000fe20007ffe0ff */
[----:B------:R-:W-:Y:S02]  /*28f0*/  IMAD R119, R21, R182, RZ ;  /* 0x000000b615777224 */ /* 0x000fe400078e02ff */
[----:B------:R-:W-:Y:S02]  /*2900*/  IMAD R123, R143, R20, RZ ;  /* 0x000000148f7b7224 */ /* 0x000fe400078e02ff */
[----:B------:R-:W-:Y:S02]  /*2910*/  IMAD R119, R183, R3, R119 ;  /* 0x00000003b7777224 */ /* 0x000fe400078e0277 */
[----:B------:R-:W-:Y:S01]  /*2920*/  IMAD R4, R168, R143, R73 ;  /* 0x0000008fa8047224 */ /* 0x000fe200078e0249 */
[----:B------:R-:W-:Y:S01]  /*2930*/  SHF.R.S32.HI R2, RZ, 0x1f, R123 ;  /* 0x0000001fff027819 */ /* 0x000fe2000001147b */
[----:B------:R-:W-:-:S03]  /*2940*/  IMAD.WIDE.U32 R18, R182, R3, R26 ;  /* 0x00000003b6127225 */ /* 0x000fc600078e001a */
[----:B------:R-:W-:Y:S01]  /*2950*/  IADD3 R0, P3, R123, R4, RZ ;  /* 0x000000047b007210 */ /* 0x000fe20007f7e0ff */
[----:B------:R-:W-:Y:S01]  /*2960*/  IMAD R117, R21, R180, RZ ;  /* 0x000000b415757224 */ /* 0x000fe200078e02ff */
[----:B------:R-:W-:Y:S01]  /*2970*/  LEA R118, P0, R18, R24, 0x1 ;  /* 0x0000001812767211 */ /* 0x000fe200078008ff */
[----:B------:R-:W-:Y:S01]  /*2980*/  IMAD.IADD R119, R19, 0x1, R119 ;  /* 0x0000000113777824 */ /* 0x000fe200078e0277 */
[----:B------:R-:W-:Y:S01]  /*2990*/  LEA.HI.X.SX32 R5, R4, R2, 0x1, P3 ;  /* 0x0000000204057211 */ /* 0x000fe200018f0eff */
[-C--:B------:R-:W-:Y:S02]  /*29a0*/  IMAD R117, R181, R3.reuse, R117 ;  /* 0x00000003b5757224 */ /* 0x080fe400078e0275 */
[----:B------:R-:W-:Y:S01]  /*29b0*/  IMAD.WIDE.U32 R12, R180, R3, R28 ;  /* 0x00000003b40c7225 */ /* 0x000fe200078e001c */
[----:B------:R-:W-:-:S03]  /*29c0*/  LEA.HI.X R119, R18, R25, R119, 0x1, P0 ;  /* 0x0000001912777211 */ /* 0x000fc600000f0c77 */
[----:B------:R-:W-:Y:S01]  /*29d0*/  IMAD.SHL.U32 R18, R0, 0x2, RZ ;  /* 0x0000000200127824 */ /* 0x000fe200078e00ff */
[----:B------:R-:W-:Y:S01]  /*29e0*/  IADD3 R117, R13, R117, RZ ;  /* 0x000000750d757210 */ /* 0x000fe20007ffe0ff */
[----:B------:R-:W-:Y:S01]  /*29f0*/  IMAD.IADD R3, R73, 0x1, R4 ;  /* 0x0000000149037824 */ /* 0x000fe200078e0204 */
[----:B------:R-:W-:Y:S01]  /*2a00*/  LEA R116, P1, R12, R22, 0x1 ;  /* 0x000000160c747211 */ /* 0x000fe200078208ff */
[----:B------:R-:W-:Y:S01]  /*2a10*/  IMAD.SHL.U32 R153, R143, 0x10, RZ ;  /* 0x000000108f997824 */ /* 0x000fe200078e00ff */
[----:B------:R-:W-:Y:S01]  /*2a20*/  SHF.L.U64.HI R0, R0, 0x1, R5 ;  /* 0x0000000100007819 */ /* 0x000fe20000010205 */
[----:B------:R-:W-:Y:S01]  /*2a30*/  IMAD.SHL.U32 R106, R182, 0x20, RZ ;  /* 0x00000020b66a7824 */ /* 0x000fe200078e00ff */
[----:B------:R-:W-:Y:S01]  /*2a40*/  LEA.HI.X R117, R12, R23, R117, 0x1, P1 ;  /* 0x000000170c757211 */ /* 0x000fe200008f0c75 */
[----:B------:R-:W-:Y:S01]  /*2a50*/  VIADD R144, R153, 0x40 ;  /* 0x0000004099907836 */ /* 0x000fe20000000000 */
[-C--:B------:R-:W-:Y:S01]  /*2a60*/  IADD3 R58, P1, R8, R18.reuse, RZ ;  /* 0x00000012083a7210 */ /* 0x080fe20007f3e0ff */
[----:B------:R-:W-:Y:S01]  /*2a70*/  IMAD.SHL.U32 R112, R180, 0x10, RZ ;  /* 0x00000010b4707824 */ /* 0x000fe200078e00ff */
[----:B------:R-:W-:Y:S01]  /*2a80*/  IADD3 R123, P2, R123, R3, RZ ;  /* 0x000000037b7b7210 */ /* 0x000fe20007f5e0ff */
[----:B------:R-:W-:Y:S01]  /*2a90*/  IMAD.IADD R141, R153, 0x1, R144 ;  /* 0x00000001998d7824 */ /* 0x000fe200078e0290 */
[----:B------:R-:W-:Y:S01]  /*2aa0*/  IADD3 R18, P0, R6, R18, RZ ;  /* 0x0000001206127210 */ /* 0x000fe20007f1e0ff */
[----:B------:R-:W-:Y:S01]  /*2ab0*/  IMAD.X R59, R9, 0x1, R0, P1 ;  /* 0x00000001093b7824 */ /* 0x000fe200008e0600 */
[----:B------:R-:W-:Y:S01]  /*2ac0*/  LEA.HI.X.SX32 R2, R3, R2, 0x1, P2 ;  /* 0x0000000203027211 */ /* 0x000fe200010f0eff */
[C---:B------:R-:W-:Y:S01]  /*2ad0*/  IMAD.SHL.U32 R114, R180.reuse, 0x20, RZ ;  /* 0x00000020b4727824 */ /* 0x040fe200078e00ff */
[----:B------:R-:W-:Y:S01]  /*2ae0*/  SHF.L.U32 R122, R123, 0x1, RZ ;  /* 0x000000017b7a7819 */ /* 0x000fe200000006ff */
[----:B------:R-:W-:Y:S01]  /*2af0*/  IMAD R115, R181, 0x60, RZ ;  /* 0x00000060b5737824 */ /* 0x000fe200078e02ff */
[----:B------:R-:W-:Y:S01]  /*2b00*/  IADD3.X R19, R7, R0, RZ, P0, !PT ;  /* 0x0000000007137210 */ /* 0x000fe200007fe4ff */
[----:B------:R-:W-:Y:S01]  /*2b10*/  IMAD.WIDE.U32 R180, R180, 0x60, RZ ;  /* 0x00000060b4b47825 */ /* 0x000fe200078e00ff */
[----:B------:R-:W-:-:S02]  /*2b20*/  IADD3 R91, P1, R200, 0x40, RZ ;  /* 0x00000040c85b7810 */ /* 0x000fc40007f3e0ff */
[----:B------:R-:W-:Y:S01]  /*2b30*/  IADD3 R87, P0, R200, 0x80, RZ ;  /* 0x00000080c8577810 */ /* 0x000fe20007f1e0ff */
[----:B------:R-:W-:Y:S01]  /*2b40*/  IMAD R143, R143, 0x30, RZ ;  /* 0x000000308f8f7824 */ /* 0x000fe200078e02ff */
[----:B------:R-:W-:Y:S01]  /*2b50*/  SHF.L.U64.HI R123, R123, 0x1, R2 ;  /* 0x000000017b7b7819 */ /* 0x000fe20000010202 */
[----:B------:R-:W-:Y:S01]  /*2b60*/  IMAD.X R90, RZ, RZ, R201, P1 ;  /* 0x000000ffff5a7224 */ /* 0x000fe200008e06c9 */
[-C--:B------:R-:W-:Y:S01]  /*2b70*/  IADD3 R120, P3, R8, R122.reuse, RZ ;  /* 0x0000007a08787210 */ /* 0x080fe20007f7e0ff */
[----:B------:R-:W-:Y:S01]  /*2b80*/  IMAD R3, R65, 0x60, RZ ;  /* 0x0000006041037824 */ /* 0x000fe200078e02ff */
[----:B------:R-:W-:Y:S02]  /*2b90*/  IADD3 R122, P2, R6, R122, RZ ;  /* 0x0000007a067a7210 */ /* 0x000fe40007f5e0ff */
[-C--:B------:R-:W-:Y:S01]  /*2ba0*/  IADD3.X R86, RZ, R201.reuse, RZ, P0, !PT ;  /* 0x000000c9ff567210 */ /* 0x080fe200007fe4ff */
[--C-:B------:R-:W-:Y:S01]  /*2bb0*/  IMAD.X R121, R9, 0x1, R123.reuse, P3 ;  /* 0x0000000109797824 */ /* 0x100fe200018e067b */
[-C--:B------:R-:W-:Y:S01]  /*2bc0*/  IADD3 R89, P1, R91, R200.reuse, RZ ;  /* 0x000000c85b597210 */ /* 0x080fe20007f3e0ff */
[----:B------:R-:W-:Y:S01]  /*2bd0*/  IMAD.X R123, R7, 0x1, R123, P2 ;  /* 0x00000001077b7824 */ /* 0x000fe200010e067b */
[-C--:B------:R-:W-:Y:S01]  /*2be0*/  IADD3 R85, P0, R87, R200.reuse, RZ ;  /* 0x000000c857557210 */ /* 0x080fe20007f1e0ff */
[----:B------:R-:W-:Y:S01]  /*2bf0*/  IMAD.MOV.U32 R9, RZ, RZ, R133 ;  /* 0x000000ffff097224 */ /* 0x000fe200078e0085 */
[----:B------:R-:W-:Y:S01]  /*2c00*/  IADD3 R142, R153, 0x80, RZ ;  /* 0x00000080998e7810 */ /* 0x000fe20007ffe0ff */
[----:B------:R-:W-:Y:S01]  /*2c10*/  IMAD.X R88, R90, 0x1, R201, P1 ;  /* 0x000000015a587824 */ /* 0x000fe200008e06c9 */
[----:B------:R-:W-:Y:S01]  /*2c20*/  IADD3.X R84, R86, R201, RZ, P0, !PT ;  /* 0x000000c956547210 */ /* 0x000fe200007fe4ff */
[----:B------:R-:W-:Y:S01]  /*2c30*/  IMAD.IADD R76, R179, 0x1, R3 ;  /* 0x00000001b34c7824 */ /* 0x000fe200078e0203 */
[----:B------:R-:W-:Y:S01]  /*2c40*/  IADD3 R83, P2, R89, R200, RZ ;  /* 0x000000c859537210 */ /* 0x000fe20007f5e0ff */
[----:B------:R-:W-:Y:S01]  /*2c50*/  IMAD.IADD R140, R153, 0x1, R142 ;  /* 0x00000001998c7824 */ /* 0x000fe200078e028e */
[----:B------:R-:W-:-:S02]  /*2c60*/  IADD3 R101, P0, R96, 0x80, RZ ;  /* 0x0000008060657810 */ /* 0x000fc40007f1e0ff */
[----:B------:R-:W-:Y:S01]  /*2c70*/  IADD3 R81, P1, R85, R200, RZ ;  /* 0x000000c855517210 */ /* 0x000fe20007f3e0ff */
[----:B------:R-:W-:Y:S01]  /*2c80*/  IMAD.X R82, R88, 0x1, R201, P2 ;  /* 0x0000000158527824 */ /* 0x000fe200010e06c9 */
[----:B------:R-:W-:Y:S01]  /*2c90*/  IADD3 R97, P3, R96, 0x40, RZ ;  /* 0x0000004060617810 */ /* 0x000fe20007f7e0ff */
[----:B------:R-:W-:Y:S01]  /*2ca0*/  IMAD.X R102, RZ, RZ, R95, P0 ;  /* 0x000000ffff667224 */ /* 0x000fe200000e065f */
[-C--:B------:R-:W-:Y:S01]  /*2cb0*/  IADD3 R104, P2, R101, R96.reuse, RZ ;  /* 0x0000006065687210 */ /* 0x080fe20007f5e0ff */
[----:B------:R-:W-:Y:S01]  /*2cc0*/  IMAD.X R80, R84, 0x1, R201, P1 ;  /* 0x0000000154507824 */ /* 0x000fe200008e06c9 */
[----:B------:R-:W-:Y:S01]  /*2cd0*/  IADD3.X R98, RZ, R95, RZ, P3, !PT ;  /* 0x0000005fff627210 */ /* 0x000fe20001ffe4ff */
[----:B------:R-:W-:Y:S01]  /*2ce0*/  IMAD.IADD R138, R153, 0x1, R140 ;  /* 0x00000001998a7824 */ /* 0x000fe200078e028c */
[----:B------:R-:W-:Y:S01]  /*2cf0*/  IADD3 R100, P3, R97, R96, RZ ;  /* 0x0000006061647210 */ /* 0x000fe20007f7e0ff */
[----:B------:R-:W-:Y:S01]  /*2d00*/  IMAD.X R103, R102, 0x1, R95, P2 ;  /* 0x0000000166677824 */ /* 0x000fe200010e065f */
[----:B------:R-:W-:-:S02]  /*2d10*/  IADD3 R110, P0, R106, R101, RZ ;  /* 0x000000656a6e7210 */ /* 0x000fc40007f1e0ff */
[----:B------:R-:W-:Y:S01]  /*2d20*/  IADD3 R108, P1, R106, R97, RZ ;  /* 0x000000616a6c7210 */ /* 0x000fe20007f3e0ff */
[----:B------:R-:W-:Y:S01]  /*2d30*/  IMAD.X R99, R98, 0x1, R95, P3 ;  /* 0x0000000162637824 */ /* 0x000fe200018e065f */
[----:B------:R-:W-:Y:S01]  /*2d40*/  IADD3 R139, R153, R141, RZ ;  /* 0x0000008d998b7210 */ /* 0x000fe20007ffe0ff */
[----:B------:R-:W-:Y:S01]  /*2d50*/  IMAD.X R109, R105, 0x1, R102, P0 ;  /* 0x00000001696d7824 */ /* 0x000fe200000e0666 */
[C---:B------:R-:W-:Y:S01]  /*2d60*/  SHF.L.U64.HI R111, R112.reuse, 0x1, R111 ;  /* 0x00000001706f7819 */ /* 0x040fe2000001026f */
[----:B------:R-:W-:Y:S01]  /*2d70*/  IMAD.SHL.U32 R112, R112, 0x2, RZ ;  /* 0x0000000270707824 */ /* 0x000fe200078e00ff */
[C---:B------:R-:W-:Y:S01]  /*2d80*/  SHF.L.U64.HI R113, R114.reuse, 0x1, R113 ;  /* 0x0000000172717819 */ /* 0x040fe20000010271 */
[----:B------:R-:W-:Y:S01]  /*2d90*/  IMAD.SHL.U32 R114, R114, 0x2, RZ ;  /* 0x0000000272727824 */ /* 0x000fe200078e00ff */
[----:B------:R-:W-:Y:S02]  /*2da0*/  IADD3 R115, R181, R115, RZ ;  /* 0x00000073b5737210 */ /* 0x000fe40007ffe0ff */
[----:B------:R-:W-:-:S02]  /*2db0*/  IADD3.X R107, R105, R98, RZ, P1, !PT ;  /* 0x00000062696b7210 */ /* 0x000fc40000ffe4ff */
[----:B------:R-:W-:Y:S02]  /*2dc0*/  SHF.R.S32.HI R137, RZ, 0x1f, R153 ;  /* 0x0000001fff897819 */ /* 0x000fe40000011499 */
[----:B------:R-:W-:Y:S02]  /*2dd0*/  SHF.R.S32.HI R134, RZ, 0x1f, R143 ;  /* 0x0000001fff867819 */ /* 0x000fe4000001148f */
[----:B------:R-:W-:Y:S02]  /*2de0*/  SHF.R.S32.HI R135, RZ, 0x1f, R144 ;  /* 0x0000001fff877819 */ /* 0x000fe40000011490 */
[----:B------:R-:W-:Y:S02]  /*2df0*/  SHF.R.S32.HI R132, RZ, 0x1f, R142 ;  /* 0x0000001fff847819 */ /* 0x000fe4000001148e */
[----:B------:R-:W-:Y:S02]  /*2e00*/  SHF.R.S32.HI R131, RZ, 0x1f, R141 ;  /* 0x0000001fff837819 */ /* 0x000fe4000001148d */
[----:B------:R-:W-:-:S02]  /*2e10*/  SHF.R.S32.HI R130, RZ, 0x1f, R140 ;  /* 0x0000001fff827819 */ /* 0x000fc4000001148c */
[----:B------:R-:W-:Y:S02]  /*2e20*/  SHF.R.S32.HI R129, RZ, 0x1f, R139 ;  /* 0x0000001fff817819 */ /* 0x000fe4000001148b */
[----:B------:R-:W-:-:S07]  /*2e30*/  SHF.R.S32.HI R128, RZ, 0x1f, R138 ;  /* 0x0000001fff807819 */ /* 0x000fce000001148a */
.L_x_1643:
[----:B------:R-:W-:Y:S01]  /*2e40*/  IMAD.SHL.U32 R13, R9, 0x40, RZ ;  /* 0x00000040090d7824 */ /* 0x000fe200078e00ff */
[----:B------:R-:W-:Y:S03]  /*2e50*/  BSSY B0, `(.L_x_1550) ;  /* 0x0000016000007945 */ /* 0x000fe60003800000 */
[----:B------:R-:W-:Y:S04]  /*2e60*/  VIADD R12, R13, 0xffffffc0 ;  /* 0xffffffc00d0c7836 */ /* 0x000fe80000000000 */
[--C-:B---3--:R-:W-:Y:S02]  /*2e70*/  IMAD.IADD R189, R69, 0x1, -R12.reuse ;  /* 0x0000000145bd7824 */ /* 0x108fe400078e0a0c */
[----:B------:R-:W-:Y:S03]  /*2e80*/  IMAD.IADD R187, R71, 0x1, -R12 ;  /* 0x0000000147bb7824 */ /* 0x000fe600078e0a0c */
[-C--:B------:R-:W-:Y:S02]  /*2e90*/  ISETP.GE.AND P2, PT, R168, R189.reuse, PT ;  /* 0x000000bda800720c */ /* 0x080fe40003f46270 */
[----:B------:R-:W-:Y:S02]  /*2ea0*/  ISETP.GE.AND P0, PT, R150, R189, PT ;  /* 0x000000bd9600720c */ /* 0x000fe40003f06270 */
[----:B------:R-:W-:Y:S02]  /*2eb0*/  ISETP.GE.AND P2, PT, R168, R187, !P2 ;  /* 0x000000bba800720c */ /* 0x000fe40005746270 */
[-C--:B------:R-:W-:Y:S02]  /*2ec0*/  ISETP.GE.AND P4, PT, R148, R189.reuse, PT ;  /* 0x000000bd9400720c */ /* 0x080fe40003f86270 */
[----:B------:R-:W-:Y:S02]  /*2ed0*/  ISETP.GE.AND P3, PT, R146, R189, PT ;  /* 0x000000bd9200720c */ /* 0x000fe40003f66270 */
[-C--:B------:R-:W-:Y:S02]  /*2ee0*/  ISETP.GE.AND P0, PT, R150, R187.reuse, !P0 ;  /* 0x000000bb9600720c */ /* 0x080fe40004706270 */
[-C--:B------:R-:W-:Y:S02]  /*2ef0*/  ISETP.GE.AND P4, PT, R148, R187.reuse, !P4 ;  /* 0x000000bb9400720c */ /* 0x080fe40006786270 */
[----:B------:R-:W-:Y:S03]  /*2f00*/  ISETP.GE.AND P3, PT, R146, R187, !P3 ;  /* 0x000000bb9200720c */ /* 0x000fe60005f66270 */
[----:B-----5:R-:W-:Y:S05]  /*2f10*/  @!P2 BRA `(.L_x_1551) ;  /* 0x000000000024a947 */ /* 0x020fea0003800000 */
        /* <DEDUP_REMOVED lines=9> */
.L_x_1551:
[----:B------:R-:W-:Y:S05]  /*2fb0*/  BSYNC B0 ;  /* 0x0000000000007941 */ /* 0x000fea0003800000 */
.L_x_1550:
        /* <DEDUP_REMOVED lines=15> */
.L_x_1553:
[----:B------:R-:W-:Y:S05]  /*30b0*/  BSYNC B0 ;  /* 0x0000000000007941 */ /* 0x000fea0003800000 */
.L_x_1552:
        /* <DEDUP_REMOVED lines=15> */
.L_x_1555:
[----:B------:R-:W-:Y:S05]  /*31b0*/  BSYNC B0 ;  /* 0x0000000000007941 */ /* 0x000fea0003800000 */
.L_x_1554:
        /* <DEDUP_REMOVED lines=15> */
.L_x_1557:
[----:B------:R-:W-:Y:S05]  /*32b0*/  BSYNC B0 ;  /* 0x0000000000007941 */ /* 0x000fea0003800000 */
.L_x_1556:
        /* <DEDUP_REMOVED lines=66> */
.L_x_1564:
[----:B------:R-:W-:Y:S05]  /*36e0*/  BSYNC B0 ;  /* 0x0000000000007941 */ /* 0x000fea0003800000 */
.L_x_1563:
        /* <DEDUP_REMOVED lines=48> */
.L_x_1566:
[----:B------:R-:W-:Y:S05]  /*39f0*/  BSYNC B0 ;  /* 0x0000000000007941 */ /* 0x000fea0003800000 */
.L_x_1565:
        /* <DEDUP_REMOVED lines=47> */
.L_x_1562:
[----:B------:R-:W-:Y:S05]  /*3cf0*/  BSYNC B1 ;  /* 0x0000000000017941 */ /* 0x000fea0003800000 */
.L_x_1561:
        /* <DEDUP_REMOVED lines=65> */
.L_x_1570:
[----:B------:R-:W-:Y:S05]  /*4110*/  BSYNC B0 ;  /* 0x0000000000007941 */ /* 0x000fea0003800000 */
.L_x_1569:
        /* <DEDUP_REMOVED lines=51> */
.L_x_1572:
[----:B------:R-:W-:Y:S05]  /*4450*/  BSYNC B0 ;  /* 0x0000000000007941 */ /* 0x000fea0003800000 */
.L_x_1571:
        /* <DEDUP_REMOVED lines=50> */
.L_x_1568:
[----:B------:R-:W-:Y:S05]  /*4780*/  BSYNC B1 ;  /* 0x0000000000017941 */ /* 0x000fea0003800000 */
.L_x_1567:
        /* <DEDUP_REMOVED lines=65> */
.L_x_1576:
[----:B------:R-:W-:Y:S05]  /*4ba0*/  BSYNC B0 ;  /* 0x0000000000007941 */ /* 0x000fea0003800000 */
.L_x_1575:
        /* <DEDUP_REMOVED lines=51> */
.L_x_1578:
[----:B------:R-:W-:Y:S05]  /*4ee0*/  BSYNC B0 ;  /* 0x0000000000007941 */ /* 0x000fea0003800000 */
.L_x_1577:
        /* <DEDUP_REMOVED lines=50> */
.L_x_1574:
[----:B------:R-:W-:Y:S05]  /*5210*/  BSYNC B1 ;  /* 0x0000000000017941 */ /* 0x000fea0003800000 */
.L_x_1573:
        /* <DEDUP_REMOVED lines=67> */
.L_x_1582:
[----:B------:R-:W-:Y:S05]  /*5650*/  BSYNC B0 ;  /* 0x0000000000007941 */ /* 0x000fea0003800000 */
.L_x_1581:
        /* <DEDUP_REMOVED lines=51> */
.L_x_1584:
[----:B------:R-:W-:Y:S05]  /*5990*/  BSYNC B0 ;  /* 0x0000000000007941 */ /* 0x000fea0003800000 */
.L_x_1583:
        /* <DEDUP_REMOVED lines=50> */
.L_x_1580:
[----:B------:R-:W-:Y:S05]  /*5cc0*/  BSYNC B1 ;  /* 0x0000000000017941 */ /* 0x000fea0003800000 */
.L_x_1579:
[----:B------:R-:W2:Y:S02]  /*5cd0*/  LD.E R3, desc[UR6][R16.64+0xd0] ;  /* 0x0000d00610037980 */ /* 0x000ea4000c101900 */
[----:B--2---:R-:W-:Y:S05]  /*5ce0*/  IMAD.U32 R3, R3, -0x20, RZ ;  /* 0xffffffe003037824 */ /* 0x004fea00078e00ff */
[C---:B------:R-:W-:Y:S02]  /*5cf0*/  LEA R18, P1, R3.reuse, R18, 0x1 ;  /* 0x0000001203127211 */ /* 0x040fe400078208ff */
[C---:B------:R-:W-:Y:S02]  /*5d00*/  LEA R58, P0, R3.reuse, R58, 0x1 ;  /* 0x0000003a033a7211 */ /* 0x040fe400078008ff */
[C---:B------:R-:W-:Y:S02]  /*5d10*/  LEA.HI.X.SX32 R19, R3.reuse, R19, 0x1, P1 ;  /* 0x0000001303137211 */ /* 0x040fe400008f0eff */
[----:B------:R-:W-:Y:S01]  /*5d20*/  LEA.HI.X.SX32 R59, R3, R59, 0x1, P0 ;  /* 0x0000003b033b7211 */ /* 0x000fe200000f0eff */
[----:B------:R-:W-:Y:S05]  /*5d30*/  BRA `(.L_x_1585) ;  /* 0x0000004c00a87947 */ /* 0x000fea0003800000 */
.L_x_1560:
        /* <DEDUP_REMOVED lines=89> */
.L_x_1591:
[----:B------:R-:W-:Y:S05]  /*62d0*/  BSYNC B0 ;  /* 0x0000000000007941 */ /* 0x000fea0003800000 */
.L_x_1590:
[----:B-----5:R2:W-:Y:S02]  /*62e0*/  ST.E.128 desc[UR6][R124.64], R48 ;  /* 0x000000307c007985 */ /* 0x0205e4000c101d06 */
.L_x_1589:
[----:B------:R-:W-:Y:S05]  /*62f0*/  BSYNC B1 ;  /* 0x0000000000017941 */ /* 0x000fea0003800000 */
.L_x_1588:
        /* <DEDUP_REMOVED lines=87> */
.L_x_1595:
[----:B------:R-:W-:Y:S05]  /*6870*/  BSYNC B0 ;  /* 0x0000000000007941 */ /* 0x000fea0003800000 */
.L_x_1594:
[----:B-----5:R3:W-:Y:S02]  /*6880*/  ST.E.128 desc[UR6][R124.64+0x80], R48 ;  /* 0x000080307c007985 */ /* 0x0207e4000c101d06 */
.L_x_1593:
[----:B------:R-:W-:Y:S05]  /*6890*/  BSYNC B1 ;  /* 0x0000000000017941 */ /* 0x000fea0003800000 */
.L_x_1592:
        /* <DEDUP_REMOVED lines=86> */
.L_x_1597:
[----:B------:R-:W-:Y:S05]  /*6e00*/  BSYNC B0 ;  /* 0x0000000000007941 */ /* 0x000fea0003800000 */
.L_x_1596:
[----:B-----5:R4:W-:Y:S02]  /*6e10*/  ST.E.128 desc[UR6][R124.64+0x100], R48 ;  /* 0x000100307c007985 */ /* 0x0209e4000c101d06 */
.L_x_1587:
[----:B------:R-:W-:Y:S05]  /*6e20*/  BSYNC B2 ;  /* 0x0000000000027941 */ /* 0x000fea0003800000 */
.L_x_1586:
        /* <DEDUP_REMOVED lines=99> */
.L_x_1603:
[----:B------:R-:W-:Y:S05]  /*7460*/  BSYNC B0 ;  /* 0x0000000000007941 */ /* 0x000fea0003800000 */
.L_x_1602:
[----:B-----5:R3:W-:Y:S02]  /*7470*/  ST.E.128 desc[UR6][R190.64], R48 ;  /* 0x00000030be007985 */ /* 0x0207e4000c101d06 */
.L_x_1601:
[----:B------:R-:W-:Y:S05]  /*7480*/  BSYNC B1 ;  /* 0x0000000000017941 */ /* 0x000fea0003800000 */
.L_x_1600:
[----:B------:R-:W-:Y:S01]  /*7490*/  ISETP.GE.AND P0, PT, R11, R185, PT ;  /* 0x000000b90b00720c */ /* 0x000fe20003f06270 */
[----:B------:R-:W-:Y:S11]  /*74a0*/  BSSY B1, `(.L_x_1604) ;  /* 0x000005f000017945 */ /* 0x000ff60003800000 */
[----:B------:R-:W-:Y:S01]  /*74b0*/  @!UPT UIADD3 URZ, URZ, URZ, URZ ;  /* 0x0000003f3f3ff290 */ /* 0x000fe2000fffe03f */
[----:B------:R-:W-:Y:S05]  /*74c0*/  @P0 BRA `(.L_x_1605) ;  /* 0x0000000400700947 */ /* 0x000fea0003800000 */
[----:B------:R-:W-:Y:S01]  /*74d0*/  LEA R192, P0, R97, R118, 0x1 ;  /* 0x0000007661c07211 */ /* 0x000fe200078008ff */
        /* <DEDUP_REMOVED lines=89> */
.L_x_1607:
[----:B------:R-:W-:Y:S05]  /*7a70*/  BSYNC B0 ;  /* 0x0000000000007941 */ /* 0x000fea0003800000 */
.L_x_1606:
[----:B-----5:R3:W-:Y:S02]  /*7a80*/  ST.E.128 desc[UR6][R190.64], R48 ;  /* 0x00000030be007985 */ /* 0x0207e4000c101d06 */
.L_x_1605:
[----:B------:R-:W-:Y:S05]  /*7a90*/  BSYNC B1 ;  /* 0x0000000000017941 */ /* 0x000fea0003800000 */
.L_x_1604:
        /* <DEDUP_REMOVED lines=28> */
[----:B------:R-:W-:Y:S01]  /*7c60*/  LEA.HI.X.SX32 R23, R184, R197, 0x1, P0 ;  /* 0x000000c5b8177211 */ /* 0x000fe200000f0eff */
[----:B--2---:R-:W-:Y:S01]  /*7c70*/  IMAD.MOV.U32 R197, RZ, RZ, RZ ;  /* 0x000000ffffc57224 */ /* 0x004fe200078e00ff */
        /* <DEDUP_REMOVED lines=63> */
.L_x_1609:
[----:B------:R-:W-:Y:S05]  /*8070*/  BSYNC B0 ;  /* 0x0000000000007941 */ /* 0x000fea0003800000 */
.L_x_1608:
[----:B-----5:R3:W-:Y:S02]  /*8080*/  ST.E.128 desc[UR6][R190.64], R48 ;  /* 0x00000030be007985 */ /* 0x0207e4000c101d06 */
.L_x_1599:
[----:B------:R-:W-:Y:S05]  /*8090*/  BSYNC B2 ;  /* 0x0000000000027941 */ /* 0x000fea0003800000 */
.L_x_1598:
        /* <DEDUP_REMOVED lines=99> */
.L_x_1615:
[----:B------:R-:W-:Y:S05]  /*86d0*/  BSYNC B0 ;  /* 0x0000000000007941 */ /* 0x000fea0003800000 */
.L_x_1614:
[----:B-----5:R3:W-:Y:S02]  /*86e0*/  ST.E.128 desc[UR6][R190.64], R48 ;  /* 0x00000030be007985 */ /* 0x0207e4000c101d06 */
.L_x_1613:
[----:B------:R-:W-:Y:S05]  /*86f0*/  BSYNC B1 ;  /* 0x0000000000017941 */ /* 0x000fea0003800000 */
.L_x_1612:
        /* <DEDUP_REMOVED lines=94> */
.L_x_1619:
[----:B------:R-:W-:Y:S05]  /*8ce0*/  BSYNC B0 ;  /* 0x0000000000007941 */ /* 0x000fea0003800000 */
.L_x_1618:
[----:B-----5:R3:W-:Y:S02]  /*8cf0*/  ST.E.128 desc[UR6][R190.64], R48 ;  /* 0x00000030be007985 */ /* 0x0207e4000c101d06 */
.L_x_1617:
[----:B------:R-:W-:Y:S05]  /*8d00*/  BSYNC B1 ;  /* 0x0000000000017941 */ /* 0x000fea0003800000 */
.L_x_1616:
        /* <DEDUP_REMOVED lines=93> */
.L_x_1621:
[----:B------:R-:W-:Y:S05]  /*92e0*/  BSYNC B0 ;  /* 0x0000000000007941 */ /* 0x000fea0003800000 */
.L_x_1620:
[----:B-----5:R3:W-:Y:S02]  /*92f0*/  ST.E.128 desc[UR6][R190.64], R48 ;  /* 0x00000030be007985 */ /* 0x0207e4000c101d06 */
.L_x_1611:
[----:B------:R-:W-:Y:S05]  /*9300*/  BSYNC B2 ;  /* 0x0000000000027941 */ /* 0x000fea0003800000 */
.L_x_1610:
        /* <DEDUP_REMOVED lines=11> */
[----:B---3--:R-:W-:Y:S01]  /*93c0*/  IMAD.WIDE.U32 R190, R182, 0x60, R118 ;  /* 0x00000060b6be7825 */ /* 0x008fe200078e0076 */
[----:B------:R-:W-:Y:S03]  /*93d0*/  BSSY B0, `(.L_x_1626) ;  /* 0x0000059000007945 */ /* 0x000fe60003800000 */
[----:B------:R-:W-:Y:S01]  /*93e0*/  IMAD R3, R67, 0x60, RZ ;  /* 0x0000006043037824 */ /* 0x000fe200078e02ff */
[----:B------:R-:W-:Y:S01]  /*93f0*/  IADD3 R191, R191, R0, RZ ;  /* 0x00000000bfbf7210 */ /* 0x000fe20007ffe0ff */
[----:B------:R-:W-:Y:S04]  /*9400*/  IMAD.WIDE.U32 R186, R66, 0x60, R124 ;  /* 0x0000006042ba7825 */ /* 0x000fe800078e007c */
[----:B--2-4-:R2:W5:Y:S01]  /*9410*/  LD.E.128 R48, desc[UR6][R190.64] ;  /* 0x00000006be307980 */ /* 0x014562000c101d00 */
        /* <DEDUP_REMOVED lines=84> */
.L_x_1627:
[----:B------:R-:W-:Y:S05]  /*9960*/  BSYNC B0 ;  /* 0x0000000000007941 */ /* 0x000fea0003800000 */
.L_x_1626:
[----:B-----5:R3:W-:Y:S02]  /*9970*/  ST.E.128 desc[UR6][R186.64], R48 ;  /* 0x00000030ba007985 */ /* 0x0207e4000c101d06 */
.L_x_1625:
[----:B------:R-:W-:Y:S05]  /*9980*/  BSYNC B1 ;  /* 0x0000000000017941 */ /* 0x000fea0003800000 */
.L_x_1624:
[----:B------:R-:W-:Y:S01]  /*9990*/  ISETP.GE.AND P0, PT, R11, R185, PT ;  /* 0x000000b90b00720c */ /* 0x000fe20003f06270 */
[----:B------:R-:W-:Y:S11]  /*99a0*/  BSSY B1, `(.L_x_1628) ;  /* 0x000005f000017945 */ /* 0x000ff60003800000 */
[----:B------:R-:W-:Y:S01]  /*99b0*/  @!UPT UIADD3 URZ, URZ, URZ, URZ ;  /* 0x0000003f3f3ff290 */ /* 0x000fe2000fffe03f */
[----:B------:R-:W-:Y:S05]  /*99c0*/  @P0 BRA `(.L_x_1629) ;  /* 0x0000000400700947 */ /* 0x000fea0003800000 */
[C---:B--23--:R-:W-:Y:S01]  /*99d0*/  LEA R190, P0, R108.reuse, R118, 0x1 ;  /* 0x000000766cbe7211 */ /* 0x04cfe200078008ff */
[----:B------:R-:W-:Y:S01]  /*99e0*/  BSSY B0, `(.L_x_1630) ;  /* 0x0000059000007945 */ /* 0x000fe20003800000 */
[----:B------:R-:W-:Y:S02]  /*99f0*/  ISETP.GE.AND P1, PT, R11, R21, PT ;  /* 0x000000150b00720c */ /* 0x000fe40003f26270 */
[----:B------:R-:W-:Y:S02]  /*9a00*/  LEA.HI.X R191, R108, R119, R107, 0x1, P0 ;  /* 0x000000776cbf7211 */ /* 0x000fe400000f0c6b */
[C---:B------:R-:W-:Y:S03]  /*9a10*/  LEA R186, P0, R83.reuse, R124, 0x1 ;  /* 0x0000007c53ba7211 */ /* 0x040fe600078008ff */
        /* <DEDUP_REMOVED lines=85> */
.L_x_1631:
[----:B------:R-:W-:Y:S05]  /*9f70*/  BSYNC B0 ;  /* 0x0000000000007941 */ /* 0x000fea0003800000 */
.L_x_1630:
[----:B-----5:R3:W-:Y:S02]  /*9f80*/  ST.E.128 desc[UR6][R186.64], R48 ;  /* 0x00000030ba007985 */ /* 0x0207e4000c101d06 */
.L_x_1629:
[----:B------:R-:W-:Y:S05]  /*9f90*/  BSYNC B1 ;  /* 0x0000000000017941 */ /* 0x000fea0003800000 */
.L_x_1628:
[----:B------:R-:W-:Y:S11]  /*9fa0*/  ISETP.GE.AND P0, PT, R10, R185, PT ;  /* 0x000000b90a00720c */ /* 0x000ff60003f06270 */
[----:B------:R-:W-:Y:S02]  /*9fb0*/  @!UPT UIADD3 URZ, URZ, URZ, URZ ;  /* 0x0000003f3f3ff290 */ /* 0x000fe4000fffe03f */
[----:B------:R-:W-:Y:S05]  /*9fc0*/  @P0 BRA `(.L_x_1623) ;  /* 0x0000000400700947 */ /* 0x000fea0003800000 */
[----:B--2---:R-:W-:Y:S01]  /*9fd0*/  LEA R192, P0, R110, R118, 0x1 ;  /* 0x000000766ec07211 */ /* 0x004fe200078008ff */
[----:B------:R-:W-:Y:S01]  /*9fe0*/  BSSY B0, `(.L_x_1632) ;  /* 0x0000059000007945 */ /* 0x000fe20003800000 */
[----:B------:R-:W-:Y:S02]  /*9ff0*/  ISETP.GE.AND P1, PT, R10, R21, PT ;  /* 0x000000150a00720c */ /* 0x000fe40003f26270 */
[----:B------:R-:W-:Y:S02]  /*a000*/  LEA.HI.X R193, R110, R119, R109, 0x1, P0 ;  /* 0x000000776ec17211 */ /* 0x000fe400000f0c6d */
[C---:B------:R-:W-:Y:S03]  /*a010*/  LEA R188, P0, R81.reuse, R124, 0x1 ;  /* 0x0000007c51bc7211 */ /* 0x040fe600078008ff */
[----:B---34-:R2:W5:Y:S01]  /*a020*/  LD.E.128 R48, desc[UR6][R192.64] ;  /* 0x00000006c0307980 */ /* 0x018562000c101d00 */
        /* <DEDUP_REMOVED lines=8> */
[----:B------:R-:W-:Y:S01]  /*a0b0*/  LOP3.LUT R43, R49, 0xffff0000, RZ, 0xc0, !PT ;  /* 0xffff0000312b7812 */ /* 0x000fe200078ec0ff */
[C---:B------:R-:W-:Y:S01]  /*a0c0*/  IMAD.U32 R48, R51.reuse, 0x10000, RZ ;  /* 0x0001000033307824 */ /* 0x040fe200078e00ff */
[----:B------:R-:W-:Y:S01]  /*a0d0*/  ISETP.GE.AND P1, PT, R10, R191, PT ;  /* 0x000000bf0a00720c */ /* 0x000fe20003f26270 */
[--C-:B------:R-:W-:Y:S01]  /*a0e0*/  IMAD.MOV.U32 R184, RZ, RZ, R191.reuse ;  /* 0x000000ffffb87224 */ /* 0x100fe200078e00bf */
[C---:B------:R-:W-:Y:S02]  /*a0f0*/  SHF.L.U32 R44, R50.reuse, 0x10, RZ ;  /* 0x00000010322c7819 */ /* 0x040fe400000006ff */
[----:B------:R-:W-:Y:S02]  /*a100*/  LOP3.LUT R47, R50, 0xffff0000, RZ, 0xc0, !PT ;  /* 0xffff0000322f7812 */ /* 0x000fe400078ec0ff */
        /* <DEDUP_REMOVED lines=8> */
[----:B------:R-:W-:Y:S02]  /*a190*/  LEA R194, P0, R185, R120, 0x1 ;  /* 0x00000078b9c27211 */ /* 0x000fe400078008ff */
[----:B------:R-:W-:Y:S01]  /*a1a0*/  @P1 IADD3 R193, -R191, RZ, RZ ;  /* 0x000000ffbfc11210 */ /* 0x000fe20007ffe1ff */
[----:B------:R-:W2:Y:S01]  /*a1b0*/  LD.E.128 R20, desc[UR6][R20.64] ;  /* 0x0000000614147980 */ /* 0x000ea2000c101d00 */
        /* <DEDUP_REMOVED lines=59> */
.L_x_1633:
[----:B------:R-:W-:Y:S05]  /*a570*/  BSYNC B0 ;  /* 0x0000000000007941 */ /* 0x000fea0003800000 */
.L_x_1632:
[----:B-----5:R3:W-:Y:S02]  /*a580*/  ST.E.128 desc[UR6][R188.64], R48 ;  /* 0x00000030bc007985 */ /* 0x0207e4000c101d06 */
.L_x_1623:
[----:B------:R-:W-:Y:S05]  /*a590*/  BSYNC B2 ;  /* 0x0000000000027941 */ /* 0x000fea0003800000 */
.L_x_1622:
[----:B------:R-:W4:Y:S02]  /*a5a0*/  LD.E R3, desc[UR6][R16.64+0xd0] ;  /* 0x0000d00610037980 */ /* 0x000f24000c101900 */
[----:B----4-:R-:W-:Y:S05]  /*a5b0*/  IMAD.U32 R3, R3, -0x20, RZ ;  /* 0xffffffe003037824 */ /* 0x010fea00078e00ff */
[C---:B------:R-:W-:Y:S02]  /*a5c0*/  LEA R122, P1, R3.reuse, R122, 0x1 ;  /* 0x0000007a037a7211 */ /* 0x040fe400078208ff */
[C---:B------:R-:W-:Y:S02]  /*a5d0*/  LEA R120, P0, R3.reuse, R120, 0x1 ;  /* 0x0000007803787211 */ /* 0x040fe400078008ff */
[C---:B------:R-:W-:Y:S02]  /*a5e0*/  LEA.HI.X.SX32 R123, R3.reuse, R123, 0x1, P1 ;  /* 0x0000007b037b7211 */ /* 0x040fe400008f0eff */
[----:B------:R-:W-:Y:S01]  /*a5f0*/  LEA.HI.X.SX32 R121, R3, R121, 0x1, P0 ;  /* 0x0000007903797211 */ /* 0x000fe200000f0eff */
[----:B------:R-:W-:Y:S05]  /*a600*/  BRA `(.L_x_1585) ;  /* 0x0000000400747947 */ /* 0x000fea0003800000 */
.L_x_1559:
[-C--:B------:R-:W-:Y:S01]  /*a610*/  ISETP.GE.AND P3, PT, R150, R189.reuse, PT ;  /* 0x000000bd9600720c */ /* 0x080fe20003f66270 */
        /* <DEDUP_REMOVED lines=17> */
.L_x_1635:
[----:B------:R-:W-:Y:S05]  /*a730*/  BSYNC B0 ;  /* 0x0000000000007941 */ /* 0x000fea0003800000 */
.L_x_1634:
        /* <DEDUP_REMOVED lines=24> */
.L_x_1637:
[----:B------:R-:W-:Y:S05]  /*a8c0*/  BSYNC B0 ;  /* 0x0000000000007941 */ /* 0x000fea0003800000 */
.L_x_1636:
[----:B------:R-:W-:Y:S04]  /*a8d0*/  BSSY B0, `(.L_x_1638) ;  /* 0x0000018000007945 */ /* 0x000fe80003800000 */
[----:B------:R-:W-:Y:S05]  /*a8e0*/  @!P1 BRA `(.L_x_1639) ;  /* 0x0000000000589947 */ /* 0x000fea0003800000 */
[----:B------:R-:W-:Y:S02]  /*a8f0*/  ISETP.NE.AND P3, PT, R151, RZ, PT ;  /* 0x000000ff9700720c */ /* 0x000fe40003f65270 */
[----:B------:R-:W-:Y:S11]  /*a900*/  ISETP.NE.AND P4, PT, R149, RZ, PT ;  /* 0x000000ff9500720c */ /* 0x000ff60003f85270 */
[----:B-12---:R-:W-:Y:S02]  /*a910*/  @P3 LEA R4, P1, R106, R118, 0x1 ;  /* 0x000000766a043211 */ /* 0x006fe400078208ff */
        /* <DEDUP_REMOVED lines=19> */
.L_x_1639:
[----:B------:R-:W-:Y:S05]  /*aa50*/  BSYNC B0 ;  /* 0x0000000000007941 */ /* 0x000fea0003800000 */
.L_x_1638:
        /* <DEDUP_REMOVED lines=24> */
.L_x_1585:
[----:B------:R-:W-:Y:S05]  /*abe0*/  BSYNC B3 ;  /* 0x0000000000037941 */ /* 0x000fea0003800000 */
.L_x_1558:
        /* <DEDUP_REMOVED lines=89> */
.L_x_1641:
        /* <DEDUP_REMOVED lines=8> */
.L_x_1642:
[----:B------:R-:W-:Y:S05]  /*b200*/  BSYNC B0 ;  /* 0x0000000000007941 */ /* 0x000fea0003800000 */
.L_x_1640:
[----:B------:R-:W-:Y:S04]  /*b210*/  IADD3 R9, R9, -0x1, RZ ;  /* 0xffffffff09097810 */ /* 0x000fe80007ffe0ff */
[----:B------:R-:W-:Y:S11]  /*b220*/  ISETP.GT.AND P0, PT, R9, R94, PT ;  /* 0x0000005e0900720c */ /* 0x000ff60003f04270 */
[----:B------:R-:W-:Y:S02]  /*b230*/  @!UPT UIADD3 URZ, URZ, URZ, URZ ;  /* 0x0000003f3f3ff290 */ /* 0x000fe4000fffe03f */
[----:B------:R-:W-:Y:S05]  /*b240*/  @P0 BRA `(.L_x_1643) ;  /* 0xffffff7800fc0947 */ /* 0x000fea000383ffff */
.L_x_1549:
        /* <DEDUP_REMOVED lines=15> */
[----:B------:R-:W5:Y:S04]  /*b340*/  LD.E.64 R40, desc[UR6][R16.64+0x148] ;  /* 0x0001480610287980 */ /* 0x000f68000c101b00 */
[----:B------:R-:W5:Y:S01]  /*b350*/  LD.E.64 R38, desc[UR6][R16.64+0x150] ;  /* 0x0001500610267980 */ /* 0x000f62000c101b00 */
[----:B--2---:R-:W-:-:S04]  /*b360*/  ISETP.NE.U32.AND P1, PT, R8, RZ, PT ;  /* 0x000000ff0800720c */ /* 0x004fc80003f25070 */
[----:B------:R-:W-:-:S13]  /*b370*/  ISETP.NE.AND.EX P1, PT, R9, RZ, PT, P1 ;  /* 0x000000ff0900720c */ /* 0x000fda0003f25310 */
[----:B------:R-:W-:-:S04]  /*b380*/  @P1 LEA R18, P0, R209, R8, 0x2 ;  /* 0x00000008d1121211 */ /* 0x000fc800078010ff */
[----:B------:R-:W-:Y:S02]  /*b390*/  @P1 LEA.HI.X R19, R209, R9, R72, 0x2, P0 ;  /* 0x00000009d1131211 */ /* 0x000fe400000f1448 */
[----:B------:R-:W5:Y:S04]  /*b3a0*/  LD.E R9, desc[UR6][R16.64+0xc0] ;  /* 0x0000c00610097980 */ /* 0x000f68000c101900 */
[----:B------:R1:W2:Y:S01]  /*b3b0*/  @P1 LD.E R2, desc[UR6][R18.64] ;  /* 0x0000000612021980 */ /* 0x0002a2000c101900 */
[-C--:B------:R-:W-:Y:S02]  /*b3c0*/  IADD3 R13, P1, R3, R170.reuse, RZ ;  /* 0x000000aa030d7210 */ /* 0x080fe40007f3e0ff */
[----:B------:R-:W-:Y:S01]  /*b3d0*/  LEA R3, P0, R174, R170, 0x5 ;  /* 0x000000aaae037211 */ /* 0x000fe200078028ff */
[----:B------:R-:W-:Y:S01]  /*b3e0*/  IMAD.MOV.U32 R172, RZ, RZ, R170 ;  /* 0x000000ffffac7224 */ /* 0x000fe200078e00aa */
[----:B-----5:R-:W-:Y:S01]  /*b3f0*/  LEA R44, P2, R170, R176, 0x1 ;  /* 0x000000b0aa2c7211 */ /* 0x020fe200078408ff */
[----:B------:R-:W-:Y:S01]  /*b400*/  IMAD.X R6, R5, 0x1, R173, P1 ;  /* 0x0000000105067824 */ /* 0x000fe200008e06ad */
[----:B---3--:R-:W-:-:S02]  /*b410*/  ISETP.NE.AND P4, PT, R0, RZ, PT ;  /* 0x000000ff0000720c */ /* 0x008fc40003f85270 */
[-C--:B------:R-:W-:Y:S02]  /*b420*/  LEA R42, P1, R13, R176.reuse, 0x1 ;  /* 0x000000b00d2a7211 */ /* 0x080fe400078208ff */
[----:B------:R-:W-:Y:S01]  /*b430*/  LEA.HI.X R5, R174, R173, R175, 0x5, P0 ;  /* 0x000000adae057211 */ /* 0x000fe200000f2caf */
[----:B------:R-:W-:Y:S01]  /*b440*/  IMAD R4, R175, 0x30, RZ ;  /* 0x00000030af047824 */ /* 0x000fe200078e02ff */
[-CC-:B------:R-:W-:Y:S01]  /*b450*/  LEA.HI.X R45, R170, R177.reuse, R173.reuse, 0x1, P2 ;  /* 0x000000b1aa2d7211 */ /* 0x180fe200010f0cad */
[----:B------:R-:W-:Y:S01]  /*b460*/  IMAD.WIDE.U32 R172, R174, 0x30, R172 ;  /* 0x00000030aeac7825 */ /* 0x000fe200078e00ac */
[----:B------:R-:W-:Y:S02]  /*b470*/  LEA R36, P0, R3, R176, 0x1 ;  /* 0x000000b003247211 */ /* 0x000fe400078008ff */
        /* <DEDUP_REMOVED lines=73> */
.L_x_1652:
[----:B------:R-:W-:Y:S05]  /*b910*/  BSYNC B0 ;  /* 0x0000000000007941 */ /* 0x000fea0003800000 */
.L_x_1651:
[----:B-----5:R3:W-:Y:S02]  /*b920*/  STS.128 [R212], R20 ;  /* 0x00000014d4007388 */ /* 0x0207e40000000c00 */
.L_x_1650:
[----:B------:R-:W-:Y:S05]  /*b930*/  BSYNC B1 ;  /* 0x0000000000017941 */ /* 0x000fea0003800000 */
.L_x_1649:
        /* <DEDUP_REMOVED lines=46> */
.L_x_1656:
[----:B------:R-:W-:Y:S05]  /*bc20*/  BSYNC B0 ;  /* 0x0000000000007941 */ /* 0x000fea0003800000 */
.L_x_1655:
[----:B-----5:R1:W-:Y:S02]  /*bc30*/  STS.128 [R212+0x2000], R20 ;  /* 0x00200014d4007388 */ /* 0x0203e40000000c00 */
.L_x_1654:
[----:B------:R-:W-:Y:S05]  /*bc40*/  BSYNC B1 ;  /* 0x0000000000017941 */ /* 0x000fea0003800000 */
.L_x_1653:
        /* <DEDUP_REMOVED lines=45> */
.L_x_1658:
[----:B------:R-:W-:Y:S05]  /*bf20*/  BSYNC B0 ;  /* 0x0000000000007941 */ /* 0x000fea0003800000 */
.L_x_1657:
[----:B-----5:R3:W-:Y:S02]  /*bf30*/  STS.128 [R212+0x4000], R20 ;  /* 0x00400014d4007388 */ /* 0x0207e40000000c00 */
.L_x_1648:
[----:B------:R-:W-:Y:S05]  /*bf40*/  BSYNC B2 ;  /* 0x0000000000027941 */ /* 0x000fea0003800000 */
.L_x_1647:
        /* <DEDUP_REMOVED lines=51> */
.L_x_1664:
[----:B------:R-:W-:Y:S05]  /*c280*/  BSYNC B0 ;  /* 0x0000000000007941 */ /* 0x000fea0003800000 */
.L_x_1663:
[----:B-----5:R3:W-:Y:S02]  /*c290*/  STS.128 [R212+0x800], R20 ;  /* 0x00080014d4007388 */ /* 0x0207e40000000c00 */
.L_x_1662:
[----:B------:R-:W-:Y:S05]  /*c2a0*/  BSYNC B1 ;  /* 0x0000000000017941 */ /* 0x000fea0003800000 */
.L_x_1661:
        /* <DEDUP_REMOVED lines=46> */
.L_x_1668:
[----:B------:R-:W-:Y:S05]  /*c590*/  BSYNC B0 ;  /* 0x0000000000007941 */ /* 0x000fea0003800000 */
.L_x_1667:
[----:B-----5:R3:W-:Y:S02]  /*c5a0*/  STS.128 [R212+0x2800], R20 ;  /* 0x00280014d4007388 */ /* 0x0207e40000000c00 */
.L_x_1666:
[----:B------:R-:W-:Y:S05]  /*c5b0*/  BSYNC B1 ;  /* 0x0000000000017941 */ /* 0x000fea0003800000 */
.L_x_1665:
        /* <DEDUP_REMOVED lines=45> */
.L_x_1670:
[----:B------:R-:W-:Y:S05]  /*c890*/  BSYNC B0 ;  /* 0x0000000000007941 */ /* 0x000fea0003800000 */
.L_x_1669:
[----:B-----5:R1:W-:Y:S02]  /*c8a0*/  STS.128 [R212+0x4800], R40 ;  /* 0x00480028d4007388 */ /* 0x0203e40000000c00 */
.L_x_1660:
[----:B------:R-:W-:Y:S05]  /*c8b0*/  BSYNC B2 ;  /* 0x0000000000027941 */ /* 0x000fea0003800000 */
.L_x_1659:
        /* <DEDUP_REMOVED lines=51> */
.L_x_1676:
[----:B------:R-:W-:Y:S05]  /*cbf0*/  BSYNC B0 ;  /* 0x0000000000007941 */ /* 0x000fea0003800000 */
.L_x_1675:
[----:B-----5:R3:W-:Y:S02]  /*cc00*/  STS.128 [R212+0x1000], R20 ;  /* 0x00100014d4007388 */ /* 0x0207e40000000c00 */
.L_x_1674:
[----:B------:R-:W-:Y:S05]  /*cc10*/  BSYNC B1 ;  /* 0x0000000000017941 */ /* 0x000fea0003800000 */
.L_x_1673:
        /* <DEDUP_REMOVED lines=46> */
.L_x_1680:
[----:B------:R-:W-:Y:S05]  /*cf00*/  BSYNC B0 ;  /* 0x0000000000007941 */ /* 0x000fea0003800000 */
.L_x_1679:
[----:B-----5:R3:W-:Y:S02]  /*cf10*/  STS.128 [R212+0x3000], R20 ;  /* 0x00300014d4007388 */ /* 0x0207e40000000c00 */
.L_x_1678:
[----:B------:R-:W-:Y:S05]  /*cf20*/  BSYNC B1 ;  /* 0x0000000000017941 */ /* 0x000fea0003800000 */
.L_x_1677:
        /* <DEDUP_REMOVED lines=45> */
.L_x_1682:
[----:B------:R-:W-:Y:S05]  /*d200*/  BSYNC B0 ;  /* 0x0000000000007941 */ /* 0x000fea0003800000 */
.L_x_1681:
[----:B-----5:R1:W-:Y:S02]  /*d210*/  STS.128 [R212+0x5000], R36 ;  /* 0x00500024d4007388 */ /* 0x0203e40000000c00 */
.L_x_1672:
[----:B------:R-:W-:Y:S05]  /*d220*/  BSYNC B2 ;  /* 0x0000000000027941 */ /* 0x000fea0003800000 */
.L_x_1671:
        /* <DEDUP_REMOVED lines=50> */
.L_x_1687:
[----:B------:R-:W-:Y:S05]  /*d550*/  BSYNC B0 ;  /* 0x0000000000007941 */ /* 0x000fea0003800000 */
.L_x_1686:
[----:B-----5:R3:W-:Y:S02]  /*d560*/  STS.128 [R212+0x1800], R20 ;  /* 0x00180014d4007388 */ /* 0x0207e40000000c00 */
.L_x_1685:
[----:B------:R-:W-:Y:S05]  /*d570*/  BSYNC B1 ;  /* 0x0000000000017941 */ /* 0x000fea0003800000 */
.L_x_1684:
        /* <DEDUP_REMOVED lines=17> */
[----:B--2---:R-:W-:Y:S02]  /*d690*/  LOP3.LUT R21, R2, 0xffff0000, RZ, 0xc0, !PT ;  /* 0xffff000002157812 */ /* 0x004fe400078ec0ff */
[----:B------:R-:W-:Y:S02]  /*d6a0*/  LOP3.LUT R12, R3, 0xffff0000, RZ, 0xc0, !PT ;  /* 0xffff0000030c7812 */ /* 0x000fe400078ec0ff */
[C---:B----4-:R-:W-:Y:S01]  /*d6b0*/  LOP3.LUT R28, R4.reuse, 0xffff0000, RZ, 0xc0, !PT ;  /* 0xffff0000041c7812 */ /* 0x050fe200078ec0ff */
[-C--:B------:R-:W-:Y:S01]  /*d6c0*/  FMUL.FTZ R15, R11, R21.reuse ;  /* 0x000000150b0f7220 */ /* 0x080fe20000410000 */
[----:B------:R-:W-:Y:S01]  /*d6d0*/  LOP3.LUT R22, R5, 0xffff0000, RZ, 0xc0, !PT ;  /* 0xffff000005167812 */ /* 0x000fe200078ec0ff */
[----:B------:R-:W-:Y:S01]  /*d6e0*/  IMAD.U32 R4, R4, 0x10000, RZ ;  /* 0x0001000004047824 */ /* 0x000fe200078e00ff */
[----:B------:R-:W-:Y:S01]  /*d6f0*/  SHF.L.U32 R2, R2, 0x10, RZ ;  /* 0x0000001002027819 */ /* 0x000fe200000006ff */
[----:B------:R-:W-:Y:S01]  /*d700*/  FMUL.FTZ R32, R11, R28 ;  /* 0x0000001c0b207220 */ /* 0x000fe20000410000 */
[----:B------:R-:W-:Y:S01]  /*d710*/  LOP3.LUT R11, R14, 0xffff0000, RZ, 0xc0, !PT ;  /* 0xffff00000e0b7812 */ /* 0x000fe200078ec0ff */
[C---:B------:R-:W-:Y:S01]  /*d720*/  FMUL.FTZ R14, R23.reuse, R12 ;  /* 0x0000000c170e7220 */ /* 0x040fe20000410000 */
[C---:B------:R-:W-:Y:S01]  /*d730*/  FFMA.FTZ R15, R20.reuse, R28, -R15 ;  /* 0x0000001c140f7223 */ /* 0x040fe2000001080f */
[----:B------:R-:W-:Y:S01]  /*d740*/  FFMA.FTZ R32, R20, R21, R32 ;  /* 0x0000001514207223 */ /* 0x000fe20000010020 */
[-C--:B------:R-:W-:Y:S01]  /*d750*/  FMUL.FTZ R20, R23, R22.reuse ;  /* 0x0000001617147220 */ /* 0x080fe20000410000 */
[----:B------:R-:W-:Y:S01]  /*d760*/  SHF.L.U32 R3, R3, 0x10, RZ ;  /* 0x0000001003037819 */ /* 0x000fe200000006ff */
[----:B------:R-:W-:Y:S01]  /*d770*/  FFMA.FTZ R14, R29, R22, -R14 ;  /* 0x000000161d0e7223 */ /* 0x000fe2000001080e */
[----:B------:R-:W-:Y:S01]  /*d780*/  SHF.L.U32 R5, R5, 0x10, RZ ;  /* 0x0000001005057819 */ /* 0x000fe200000006ff */
[----:B------:R-:W-:Y:S01]  /*d790*/  FFMA.FTZ R29, R29, R12, R20 ;  /* 0x0000000c1d1d7223 */ /* 0x000fe20000010014 */
[C---:B------:R-:W-:Y:S01]  /*d7a0*/  FMUL.FTZ R12, R31.reuse, R2 ;  /* 0x000000021f0c7220 */ /* 0x040fe20000410000 */
[-C--:B------:R-:W-:Y:S01]  /*d7b0*/  FMUL.FTZ R31, R31, R4.reuse ;  /* 0x000000041f1f7220 */ /* 0x080fe20000410000 */
[C---:B------:R-:W-:Y:S01]  /*d7c0*/  FMUL.FTZ R21, R11.reuse, R3 ;  /* 0x000000030b157220 */ /* 0x040fe20000410000 */
[-C--:B------:R-:W-:Y:S01]  /*d7d0*/  FMUL.FTZ R20, R11, R5.reuse ;  /* 0x000000050b147220 */ /* 0x080fe20000410000 */
[C---:B------:R-:W-:Y:S01]  /*d7e0*/  FFMA.FTZ R12, R13.reuse, R4, -R12 ;  /* 0x000000040d0c7223 */ /* 0x040fe2000001080c */
[----:B------:R-:W-:Y:S01]  /*d7f0*/  FFMA.FTZ R31, R13, R2, R31 ;  /* 0x000000020d1f7223 */ /* 0x000fe2000001001f */
[C---:B------:R-:W-:Y:S01]  /*d800*/  FFMA.FTZ R21, R30.reuse, R5, -R21 ;  /* 0x000000051e157223 */ /* 0x040fe20000010815 */
[----:B------:R-:W-:Y:S01]  /*d810*/  FFMA.FTZ R20, R30, R3, R20 ;  /* 0x000000031e147223 */ /* 0x000fe20000010014 */
[----:B------:R-:W-:-:S02]  /*d820*/  F2FP.BF16.F32.PACK_AB R13, R32, R15 ;  /* 0x0000000f200d723e */ /* 0x000fc400000010ff */
[----:B------:R-:W-:Y:S02]  /*d830*/  F2FP.BF16.F32.PACK_AB R15, R29, R14 ;  /* 0x0000000e1d0f723e */ /* 0x000fe400000010ff */
[----:B------:R-:W-:Y:S02]  /*d840*/  F2FP.BF16.F32.PACK_AB R12, R31, R12 ;  /* 0x0000000c1f0c723e */ /* 0x000fe400000010ff */
[----:B------:R-:W-:Y:S02]  /*d850*/  F2FP.BF16.F32.PACK_AB R14, R20, R21 ;  /* 0x00000015140e723e */ /* 0x000fe400000010ff */
.L_x_1691:
[----:B------:R-:W-:Y:S05]  /*d860*/  BSYNC B0 ;  /* 0x0000000000007941 */ /* 0x000fea0003800000 */
.L_x_1690:
[----:B-----5:R1:W-:Y:S02]  /*d870*/  STS.128 [R212+0x3800], R12 ;  /* 0x0038000cd4007388 */ /* 0x0203e40000000c00 */
.L_x_1689:
[----:B------:R-:W-:Y:S05]  /*d880*/  BSYNC B1 ;  /* 0x0000000000017941 */ /* 0x000fea0003800000 */
.L_x_1688:
        /* <DEDUP_REMOVED lines=45> */
.L_x_1693:
[----:B------:R-:W-:Y:S05]  /*db60*/  BSYNC B0 ;  /* 0x0000000000007941 */ /* 0x000fea0003800000 */
.L_x_1692:
[----:B-----5:R1:W-:Y:S01]  /*db70*/  STS.128 [R212+0x5800], R12 ;  /* 0x0058000cd4007388 */ /* 0x0203e20000000c00 */
[----:B------:R-:W-:Y:S05]  /*db80*/  BRA `(.L_x_1683) ;  /* 0x0000004c00007947 */ /* 0x000fea0003800000 */
.L_x_1646:
        /* <DEDUP_REMOVED lines=89> */
.L_x_1699:
[----:B------:R-:W-:Y:S05]  /*e120*/  BSYNC B0 ;  /* 0x0000000000007941 */ /* 0x000fea0003800000 */
.L_x_1698:
[----:B-----5:R3:W-:Y:S02]  /*e130*/  STS.128 [R212], R32 ;  /* 0x00000020d4007388 */ /* 0x0207e40000000c00 */
.L_x_1697:
[----:B------:R-:W-:Y:S05]  /*e140*/  BSYNC B1 ;  /* 0x0000000000017941 */ /* 0x000fea0003800000 */
.L_x_1696:
        /* <DEDUP_REMOVED lines=87> */
.L_x_1703:
[----:B------:R-:W-:Y:S05]  /*e6c0*/  BSYNC B0 ;  /* 0x0000000000007941 */ /* 0x000fea0003800000 */
.L_x_1702:
[----:B-----5:R1:W-:Y:S02]  /*e6d0*/  STS.128 [R212+0x2000], R32 ;  /* 0x00200020d4007388 */ /* 0x0203e40000000c00 */
.L_x_1701:
[----:B------:R-:W-:Y:S05]  /*e6e0*/  BSYNC B1 ;  /* 0x0000000000017941 */ /* 0x000fea0003800000 */
.L_x_1700:
        /* <DEDUP_REMOVED lines=86> */
.L_x_1705:
[----:B------:R-:W-:Y:S05]  /*ec50*/  BSYNC B0 ;  /* 0x0000000000007941 */ /* 0x000fea0003800000 */
.L_x_1704:
[----:B-----5:R3:W-:Y:S02]  /*ec60*/  STS.128 [R212+0x4000], R32 ;  /* 0x00400020d4007388 */ /* 0x0207e40000000c00 */
.L_x_1695:
[----:B------:R-:W-:Y:S05]  /*ec70*/  BSYNC B2 ;  /* 0x0000000000027941 */ /* 0x000fea0003800000 */
.L_x_1694:
        /* <DEDUP_REMOVED lines=92> */
.L_x_1711:
[----:B------:R-:W-:Y:S05]  /*f240*/  BSYNC B0 ;  /* 0x0000000000007941 */ /* 0x000fea0003800000 */
.L_x_1710:
[----:B-----5:R3:W-:Y:S02]  /*f250*/  STS.128 [R212+0x800], R32 ;  /* 0x00080020d4007388 */ /* 0x0207e40000000c00 */
.L_x_1709:
[----:B------:R-:W-:Y:S05]  /*f260*/  BSYNC B1 ;  /* 0x0000000000017941 */ /* 0x000fea0003800000 */
.L_x_1708:
        /* <DEDUP_REMOVED lines=87> */
.L_x_1715:
[----:B------:R-:W-:Y:S05]  /*f7e0*/  BSYNC B0 ;  /* 0x0000000000007941 */ /* 0x000fea0003800000 */
.L_x_1714:
[----:B-----5:R3:W-:Y:S02]  /*f7f0*/  STS.128 [R212+0x2800], R32 ;  /* 0x00280020d4007388 */ /* 0x0207e40000000c00 */
.L_x_1713:
[----:B------:R-:W-:Y:S05]  /*f800*/  BSYNC B1 ;  /* 0x0000000000017941 */ /* 0x000fea0003800000 */
.L_x_1712:
        /* <DEDUP_REMOVED lines=86> */
.L_x_1717:
[----:B------:R-:W-:Y:S05]  /*fd70*/  BSYNC B0 ;  /* 0x0000000000007941 */ /* 0x000fea0003800000 */
.L_x_1716:
[----:B-----5:R3:W-:Y:S02]  /*fd80*/  STS.128 [R212+0x4800], R32 ;  /* 0x00480020d4007388 */ /* 0x0207e40000000c00 */
.L_x_1707:
[----:B------:R-:W-:Y:S05]  /*fd90*/  BSYNC B2 ;  /* 0x0000000000027941 */ /* 0x000fea0003800000 */
.L_x_1706:
        /* <DEDUP_REMOVED lines=92> */
.L_x_1723:
[----:B------:R-:W-:Y:S05]  /*10360*/  BSYNC B0 ;  /* 0x0000000000007941 */ /* 0x000fea0003800000 */
.L_x_1722:
[----:B-----5:R3:W-:Y:S02]  /*10370*/  STS.128 [R212+0x1000], R32 ;  /* 0x00100020d4007388 */ /* 0x0207e40000000c00 */
.L_x_1721:
[----:B------:R-:W-:Y:S05]  /*10380*/  BSYNC B1 ;  /* 0x0000000000017941 */ /* 0x000fea0003800000 */
.L_x_1720:
        /* <DEDUP_REMOVED lines=87> */
.L_x_1727:
[----:B------:R-:W-:Y:S05]  /*10900*/  BSYNC B0 ;  /* 0x0000000000007941 */ /* 0x000fea0003800000 */
.L_x_1726:
[----:B-----5:R3:W-:Y:S02]  /*10910*/  STS.128 [R212+0x3000], R32 ;  /* 0x00300020d4007388 */ /* 0x0207e40000000c00 */
.L_x_1725:
[----:B------:R-:W-:Y:S05]  /*10920*/  BSYNC B1 ;  /* 0x0000000000017941 */ /* 0x000fea0003800000 */
.L_x_1724:
        /* <DEDUP_REMOVED lines=86> */
.L_x_1729:
[----:B------:R-:W-:Y:S05]  /*10e90*/  BSYNC B0 ;  /* 0x0000000000007941 */ /* 0x000fea0003800000 */
.L_x_1728:
[----:B-----5:R3:W-:Y:S02]  /*10ea0*/  STS.128 [R212+0x5000], R32 ;  /* 0x00500020d4007388 */ /* 0x0207e40000000c00 */
.L_x_1719:
[----:B------:R-:W-:Y:S05]  /*10eb0*/  BSYNC B2 ;  /* 0x0000000000027941 */ /* 0x000fea0003800000 */
.L_x_1718:
        /* <DEDUP_REMOVED lines=92> */
.L_x_1733:
[----:B------:R-:W-:Y:S05]  /*11480*/  BSYNC B0 ;  /* 0x0000000000007941 */ /* 0x000fea0003800000 */
.L_x_1732:
[----:B-----5:R1:W-:Y:S02]  /*11490*/  STS.128 [R212+0x1800], R20 ;  /* 0x00180014d4007388 */ /* 0x0203e40000000c00 */
.L_x_1731:
[----:B------:R-:W-:Y:S05]  /*114a0*/  BSYNC B1 ;  /* 0x0000000000017941 */ /* 0x000fea0003800000 */
.L_x_1730:
        /* <DEDUP_REMOVED lines=40> */
[----:B------:R-:W-:Y:S02]  /*11730*/  LOP3.LUT R43, R23, 0xffff0000, RZ, 0xc0, !PT ;  /* 0xffff0000172b7812 */ /* 0x000fe400078ec0ff */
        /* <DEDUP_REMOVED lines=46> */
.L_x_1737:
[----:B------:R-:W-:Y:S05]  /*11a20*/  BSYNC B0 ;  /* 0x0000000000007941 */ /* 0x000fea0003800000 */
.L_x_1736:
[----:B-----5:R1:W-:Y:S02]  /*11a30*/  STS.128 [R212+0x3800], R12 ;  /* 0x0038000cd4007388 */ /* 0x0203e40000000c00 */
.L_x_1735:
[----:B------:R-:W-:Y:S05]  /*11a40*/  BSYNC B1 ;  /* 0x0000000000017941 */ /* 0x000fea0003800000 */
.L_x_1734:
        /* <DEDUP_REMOVED lines=89> */
.L_x_1739:
[----:B------:R-:W-:Y:S05]  /*11fe0*/  BSYNC B0 ;  /* 0x0000000000007941 */ /* 0x000fea0003800000 */
.L_x_1738:
[----:B-----5:R1:W-:Y:S01]  /*11ff0*/  STS.128 [R212+0x5800], R12 ;  /* 0x0058000cd4007388 */ /* 0x0203e20000000c00 */
[----:B------:R-:W-:Y:S05]  /*12000*/  BRA `(.L_x_1683) ;  /* 0x0000000400e07947 */ /* 0x000fea0003800000 */
.L_x_1645:
[----:B------:R-:W-:Y:S01]  /*12010*/  IMAD.IADD R77, R208, 0x1, -R77 ;  /* 0x00000001d04d7824 */ /* 0x000fe200078e0a4d */
[----:B------:R-:W-:Y:S01]  /*12020*/  BSSY B0, `(.L_x_1740) ;  /* 0x0000022000007945 */ /* 0x000fe20003800000 */
[----:B------:R-:W-:Y:S01]  /*12030*/  VIADD R0, R168, 0x10 ;  /* 0x00000010a8007836 */ /* 0x000fe20000000000 */
        /* <DEDUP_REMOVED lines=32> */
.L_x_1741:
[----:B------:R-:W-:Y:S05]  /*12240*/  BSYNC B0 ;  /* 0x0000000000007941 */ /* 0x000fea0003800000 */
.L_x_1740:
        /* <DEDUP_REMOVED lines=27> */
.L_x_1743:
[----:B------:R-:W-:Y:S05]  /*12400*/  BSYNC B0 ;  /* 0x0000000000007941 */ /* 0x000fea0003800000 */
.L_x_1742:
        /* <DEDUP_REMOVED lines=27> */
.L_x_1745:
[----:B------:R-:W-:Y:S05]  /*125c0*/  BSYNC B0 ;  /* 0x0000000000007941 */ /* 0x000fea0003800000 */
.L_x_1744:
        /* <DEDUP_REMOVED lines=28> */
.L_x_1683:
[----:B------:R-:W-:Y:S05]  /*12790*/  BSYNC B3 ;  /* 0x0000000000037941 */ /* 0x000fea0003800000 */
.L_x_1644:
[----:B--2-4-:R-:W-:Y:S01]  /*127a0*/  VIADD R3, R133, 0xffffffff ;  /* 0xffffffff85037836 */ /* 0x014fe20000000000 */
[----:B------:R-:W-:Y:S01]  /*127b0*/  BSSY B0, `(.L_x_1746) ;  /* 0x0000020000007945 */ /* 0x000fe20003800000 */
[----:B------:R-:W-:-:S03]  /*127c0*/  LOP3.LUT R213, R74, 0xff, RZ, 0xc0, !PT ;  /* 0x000000ff4ad57812 */ /* 0x000fc600078ec0ff */
[----:B------:R-:W-:-:S05]  /*127d0*/  SHF.L.U32 R2, R3, 0x6, RZ ;  /* 0x0000000603027819 */ /* 0x000fca00000006ff */
[----:B-1----:R-:W-:-:S05]  /*127e0*/  IMAD.IADD R5, R69, 0x1, -R2 ;  /* 0x0000000145057824 */ /* 0x002fca00078e0a02 */
[----:B------:R-:W-:-:S13]  /*127f0*/  ISETP.GE.AND P0, PT, R168, R5, PT ;  /* 0x00000005a800720c */ /* 0x000fda0003f06270 */
[----:B------:R-:W-:Y:S05]  /*12800*/  @P0 BRA `(.L_x_1747) ;  /* 0x0000000000680947 */ /* 0x000fea0003800000 */
[C---:B------:R-:W-:Y:S02]  /*12810*/  LOP3.LUT R4, R213.reuse, 0x1, RZ, 0xc0, !PT ;  /* 0x00000001d5047812 */ /* 0x040fe400078ec0ff */
[----:B------:R-:W-:Y:S02]  /*12820*/  R2P PR, R213, 0x6 ;  /* 0x00000006d5007804 */ /* 0x000fe40000000000 */
[----:B------:R-:W-:-:S11]  /*12830*/  ISETP.NE.U32.AND P0, PT, R4, 0x1, PT ;  /* 0x000000010400780c */ /* 0x000fd60003f05070 */
[----:B---3--:R-:W-:Y:S02]  /*12840*/  @P1 IMAD.MOV.U32 R10, RZ, RZ, R204 ;  /* 0x000000ffff0a1224 */ /* 0x008fe400078e00cc */
[----:B------:R-:W-:Y:S01]  /*12850*/  @!P0 MOV R12, R204 ;  /* 0x000000cc000c8202 */ /* 0x000fe20000000f00 */
        /* <DEDUP_REMOVED lines=20> */
.L_x_1748:
[----:B------:R2:W-:Y:S02]  /*129a0*/  STS.128 [R212+0xa000], RZ ;  /* 0x00a000ffd4007388 */ /* 0x0005e40000000c00 */
.L_x_1747:
[----:B------:R-:W-:Y:S05]  /*129b0*/  BSYNC B0 ;  /* 0x0000000000007941 */ /* 0x000fea0003800000 */
.L_x_1746:
[----:B------:R-:W-:Y:S01]  /*129c0*/  ISETP.GE.AND P0, PT, R0, R5, PT ;  /* 0x000000050000720c */ /* 0x000fe20003f06270 */
[----:B------:R-:W-:-:S12]  /*129d0*/  BSSY B0, `(.L_x_1749) ;  /* 0x000001f000007945 */ /* 0x000fd80003800000 */
[----:B------:R-:W-:Y:S05]  /*129e0*/  @P0 BRA `(.L_x_1750) ;  /* 0x0000000000740947 */ /* 0x000fea0003800000 */
[C---:B------:R-:W-:Y:S02]  /*129f0*/  LOP3.LUT R4, R213.reuse, 0x1, RZ, 0xc0, !PT ;  /* 0x00000001d5047812 */ /* 0x040fe400078ec0ff */
[----:B------:R-:W-:Y:S02]  /*12a00*/  LOP3.LUT P0, RZ, R213, 0x2, RZ, 0xc0, !PT ;  /* 0x00000002d5ff7812 */ /* 0x000fe4000780c0ff */
[----:B------:R-:W-:Y:S02]  /*12a10*/  ISETP.NE.U32.AND P1, PT, R4, 0x1, PT ;  /* 0x000000010400780c */ /* 0x000fe40003f25070 */
[----:B------:R-:W-:-:S05]  /*12a20*/  IADD3 R9, P2, R200, R154, RZ ;  /* 0x0000009ac8097210 */ /* 0x000fca0007f5e0ff */
[----:B------:R-:W-:-:S04]  /*12a30*/  IMAD.X R7, R201, 0x1, R157, P2 ;  /* 0x00000001c9077824 */ /* 0x000fc800010e069d */
[C---:B-1-3--:R-:W-:Y:S02]  /*12a40*/  @P0 LEA R10, P2, R9.reuse, R158, 0x1 ;  /* 0x0000009e090a0211 */ /* 0x04afe400078408ff */
        /* <DEDUP_REMOVED lines=15> */
[----:B-1----:R-:W-:-:S04]  /*12b40*/  LEA R10, P0, R9, R158, 0x1 ;  /* 0x0000009e090a7211 */ /* 0x002fc800078008ff */
[----:B------:R-:W-:-:S05]  /*12b50*/  LEA.HI.X R11, R9, R159, R7, 0x1, P0 ;  /* 0x0000009f090b7211 */ /* 0x000fca00000f0c07 */
[----:B------:R-:W-:Y:S01]  /*12b60*/  @!PT LDS RZ, [RZ] ;  /* 0x00000000fffff984 */ /* 0x000fe20000000800 */
[----:B------:R-:W-:Y:S01]  /*12b70*/  @!PT LDS RZ, [RZ] ;  /* 0x00000000fffff984 */ /* 0x000fe20000000800 */
[----:B------:R-:W-:Y:S01]  /*12b80*/  @!PT LDS RZ, [RZ] ;  /* 0x00000000fffff984 */ /* 0x000fe20000000800 */
[----:B------:R4:W-:Y:S01]  /*12b90*/  LDGSTS.E.BYPASS.LTC128B.128 [R212+0xa800], desc[UR6][R10.64+0x100] ;  /* 0x0a8001000ad47fae */ /* 0x0009e2000b901d46 */
[----:B------:R-:W-:Y:S05]  /*12ba0*/  BRA `(.L_x_1750) ;  /* 0x0000000000047947 */ /* 0x000fea0003800000 */
.L_x_1751:
[----:B------:R3:W-:Y:S02]  /*12bb0*/  STS.128 [R212+0xa800], RZ ;  /* 0x00a800ffd4007388 */ /* 0x0007e40000000c00 */
.L_x_1750:
[----:B------:R-:W-:Y:S05]  /*12bc0*/  BSYNC B0 ;  /* 0x0000000000007941 */ /* 0x000fea0003800000 */
.L_x_1749:
[----:B------:R-:W-:Y:S01]  /*12bd0*/  ISETP.GE.AND P0, PT, R6, R5, PT ;  /* 0x000000050600720c */ /* 0x000fe20003f06270 */
[----:B------:R-:W-:-:S12]  /*12be0*/  BSSY B0, `(.L_x_1752) ;  /* 0x0000021000007945 */ /* 0x000fd80003800000 */
[----:B------:R-:W-:Y:S05]  /*12bf0*/  @P0 BRA `(.L_x_1753) ;  /* 0x00000000007c0947 */ /* 0x000fea0003800000 */
[C---:B------:R-:W-:Y:S02]  /*12c00*/  LOP3.LUT R4, R213.reuse, 0x1, RZ, 0xc0, !PT ;  /* 0x00000001d5047812 */ /* 0x040fe400078ec0ff */
[----:B------:R-:W-:Y:S02]  /*12c10*/  LOP3.LUT P0, RZ, R213, 0x2, RZ, 0xc0, !PT ;  /* 0x00000002d5ff7812 */ /* 0x000fe4000780c0ff */
[----:B------:R-:W-:Y:S01]  /*12c20*/  ISETP.NE.U32.AND P1, PT, R4, 0x1, PT ;  /* 0x000000010400780c */ /* 0x000fe20003f25070 */
[C---:B------:R-:W-:Y:S01]  /*12c30*/  IMAD.SHL.U32 R4, R66.reuse, 0x20, RZ ;  /* 0x0000002042047824 */ /* 0x040fe200078e00ff */
[C---:B-1-34-:R-:W-:Y:S02]  /*12c40*/  LEA R11, P2, R66.reuse, R154, 0x5 ;  /* 0x0000009a420b7211 */ /* 0x05afe400078428ff */
[C-C-:B------:R-:W-:Y:S02]  /*12c50*/  SHF.L.U64.HI R7, R66.reuse, 0x5, R67.reuse ;  /* 0x0000000542077819 */ /* 0x140fe40000010243 */
        /* <DEDUP_REMOVED lines=24> */
.L_x_1754:
[----:B------:R3:W-:Y:S02]  /*12de0*/  STS.128 [R212+0xb000], RZ ;  /* 0x00b000ffd4007388 */ /* 0x0007e40000000c00 */
.L_x_1753:
[----:B------:R-:W-:Y:S05]  /*12df0*/  BSYNC B0 ;  /* 0x0000000000007941 */ /* 0x000fea0003800000 */
.L_x_1752:
        /* <DEDUP_REMOVED lines=9> */
[----:B-1-34-:R-:W-:-:S04]  /*12e90*/  IMAD.WIDE.U32 R10, R66, 0x30, R156 ;  /* 0x00000030420a7825 */ /* 0x01afc800078e009c */
        /* <DEDUP_REMOVED lines=25> */
.L_x_1756:
[----:B------:R-:W-:Y:S05]  /*13030*/  BSYNC B0 ;  /* 0x0000000000007941 */ /* 0x000fea0003800000 */
.L_x_1755:
        /* <DEDUP_REMOVED lines=12> */
[----:B-1-34-:R-:W-:Y:S02]  /*13100*/  @!P0 IMAD.MOV.U32 R10, RZ, RZ, R160 ;  /* 0x000000ffff0a8224 */ /* 0x01afe400078e00a0 */
        /* <DEDUP_REMOVED lines=17> */
.L_x_1759:
[----:B------:R3:W-:Y:S02]  /*13220*/  STS.128 [R212+0x10000], RZ ;  /* 0x010000ffd4007388 */ /* 0x0007e40000000c00 */
.L_x_1758:
[----:B------:R-:W-:Y:S05]  /*13230*/  BSYNC B0 ;  /* 0x0000000000007941 */ /* 0x000fea0003800000 */
.L_x_1757:
        /* <DEDUP_REMOVED lines=10> */
[----:B------:R-:W-:-:S04]  /*132e0*/  IMAD.X R7, R199, 0x1, R165, P2 ;  /* 0x00000001c7077824 */ /* 0x000fc800010e06a5 */
[C---:B-1-34-:R-:W-:Y:S02]  /*132f0*/  @P0 LEA R10, P2, R9.reuse, R166, 0x1 ;  /* 0x000000a6090a0211 */ /* 0x05afe400078408ff */
        /* <DEDUP_REMOVED lines=22> */
.L_x_1762:
[----:B------:R3:W-:Y:S02]  /*13460*/  STS.128 [R212+0x10800], RZ ;  /* 0x010800ffd4007388 */ /* 0x0007e40000000c00 */
.L_x_1761:
[----:B------:R-:W-:Y:S05]  /*13470*/  BSYNC B0 ;  /* 0x0000000000007941 */ /* 0x000fea0003800000 */
.L_x_1760:
        /* <DEDUP_REMOVED lines=11> */
[C-C-:B------:R-:W-:Y:S02]  /*13530*/  SHF.L.U64.HI R4, R64.reuse, 0x5, R65.reuse ;  /* 0x0000000540047819 */ /* 0x140fe40000010241 */
[----:B------:R-:W-:-:S05]  /*13540*/  LEA.HI.X R7, R64, R165, R65, 0x5, P2 ;  /* 0x000000a540077211 */ /* 0x000fca00010f2c41 */
        /* <DEDUP_REMOVED lines=23> */
.L_x_1765:
[----:B------:R3:W-:Y:S02]  /*136c0*/  STS.128 [R212+0x11000], RZ ;  /* 0x011000ffd4007388 */ /* 0x0007e40000000c00 */
.L_x_1764:
[----:B------:R-:W-:Y:S05]  /*136d0*/  BSYNC B0 ;  /* 0x0000000000007941 */ /* 0x000fea0003800000 */
.L_x_1763:
[----:B------:R-:W-:Y:S01]  /*136e0*/  ISETP.GE.AND P0, PT, R8, R5, PT ;  /* 0x000000050800720c */ /* 0x000fe20003f06270 */
[----:B------:R-:W-:Y:S01]  /*136f0*/  IMAD.SHL.U32 R0, R68, 0x40, RZ ;  /* 0x0000004044007824 */ /* 0x000fe200078e00ff */
[----:B------:R-:W-:Y:S01]  /*13700*/  SHF.R.S32.HI R4, RZ, 0x1f, R57 ;  /* 0x0000001fff047819 */ /* 0x000fe20000011439 */
[----:B------:R-:W-:Y:S01]  /*13710*/  IMAD.SHL.U32 R168, R168, 0x8, RZ ;  /* 0x00000008a8a87824 */ /* 0x000fe200078e00ff */
[----:B------:R-:W-:Y:S02]  /*13720*/  BSSY B0, `(.L_x_1766) ;  /* 0x000002d000007945 */ /* 0x000fe40003800000 */
[----:B---3--:R-:W-:Y:S02]  /*13730*/  LOP3.LUT R7, R0, 0x1c0, RZ, 0xc0, !PT ;  /* 0x000001c000077812 */ /* 0x008fe400078ec0ff */
        /* <DEDUP_REMOVED lines=43> */
.L_x_1767:
[----:B------:R-:W-:Y:S05]  /*139f0*/  BSYNC B0 ;  /* 0x0000000000007941 */ /* 0x000fea0003800000 */
.L_x_1766:
[----:B-1----:R-:W-:Y:S01]  /*13a00*/  LDSM.16.M88.4 R4, [R191] ;  /* 0x00000000bf04783b */ /* 0x002fe20000000200 */
[----:B------:R-:W-:Y:S01]  /*13a10*/  R2P PR, R68, 0x6 ;  /* 0x0000000644007804 */ /* 0x000fe20000000000 */
[C---:B------:R-:W-:Y:S01]  /*13a20*/  VIADD R0, R190.reuse, 0x6000 ;  /* 0x00006000be007836 */ /* 0x040fe20000000000 */
[----:B------:R-:W-:Y:S01]  /*13a30*/  ISETP.GT.AND P4, PT, R3, R202, PT ;  /* 0x000000ca0300720c */ /* 0x000fe20003f84270 */
[----:B------:R-:W1:Y:S01]  /*13a40*/  LDSM.16.M88.4 R12, [R190+0x6800] ;  /* 0x00680000be0c783b */ /* 0x000e620000000200 */
[----:B------:R-:W-:Y:S01]  /*13a50*/  VIADD R189, R190, 0x6020 ;  /* 0x00006020bebd7836 */ /* 0x000fe20000000000 */
[----:B------:R-:W-:Y:S01]  /*13a60*/  BSSY B1, `(.L_x_1768) ;  /* 0x000019a000017945 */ /* 0x000fe20003800000 */
[--C-:B------:R-:W-:Y:S01]  /*13a70*/  IMAD R53, R56, 0x2, R191.reuse ;  /* 0x0000000238357824 */ /* 0x100fe200078e02bf */
[----:B------:R-:W2:Y:S01]  /*13a80*/  LDSM.16.M88.4 R24, [R190+0x6000] ;  /* 0x00600000be18783b */ /* 0x000ea20000000200 */
[C---:B------:R-:W-:Y:S02]  /*13a90*/  IMAD R19, R54.reuse, 0x2, R191 ;  /* 0x0000000236137824 */ /* 0x040fe400078e02bf */
[----:B------:R-:W-:Y:S01]  /*13aa0*/  IMAD R18, R54, 0x2, R53 ;  /* 0x0000000236127824 */ /* 0x000fe200078e0235 */
[----:B------:R-:W3:Y:S02]  /*13ab0*/  LDSM.16.M88.4 R72, [R190+0x7000] ;  /* 0x00700000be48783b */ /* 0x000ee40000000200 */
[----:B------:R-:W-:-:S02]  /*13ac0*/  @P1 VIADD R189, R0, 0xffffffe0 ;  /* 0xffffffe000bd1836 */ /* 0x000fc40000000000 */
[----:B------:R-:W3:Y:S01]  /*13ad0*/  LDSM.16.M88.4 R36, [R190+0x7800] ;  /* 0x00780000be24783b */ /* 0x000ee20000000200 */
[----:B------:R-:W-:Y:S02]  /*13ae0*/  IMAD.MOV.U32 R0, RZ, RZ, 0x40 ;  /* 0x00000040ff007424 */ /* 0x000fe400078e00ff */
[C---:B------:R-:W-:Y:S01]  /*13af0*/  VIADD R187, R189.reuse, 0x800 ;  /* 0x00000800bdbb7836 */ /* 0x040fe20000000000 */
[----:B------:R-:W-:Y:S01]  /*13b00*/  LDSM.16.M88.4 R84, [R53] ;  /* 0x000000003554783b */ /* 0x000fe20000000200 */
[C---:B------:R-:W-:Y:S01]  /*13b10*/  VIADD R186, R189.reuse, 0x1000 ;  /* 0x00001000bdba7836 */ /* 0x040fe20000000000 */
[----:B------:R-:W-:Y:S01]  /*13b20*/  SEL R0, R0, 0xffffffc0, !P2 ;  /* 0xffffffc000007807 */ /* 0x000fe20005000000 */
[C---:B-----5:R-:W-:Y:S01]  /*13b30*/  VIADD R185, R189.reuse, 0x1800 ;  /* 0x00001800bdb97836 */ /* 0x060fe20000000000 */
[----:B----4-:R-:W4:Y:S01]  /*13b40*/  LDSM.16.M88.4 R8, [R189+0x800] ;  /* 0x00080000bd08783b */ /* 0x010f220000000200 */
        /* <DEDUP_REMOVED lines=22> */
[C---:B---3--:R-:W-:Y:S06]  /*13cb0*/  HMMA.16816.F32.BF16 R76, R4.reuse, R72, RZ ;  /* 0x00000048044c723c */ /* 0x048fec00000418ff */
[C---:B------:R-:W-:Y:S06]  /*13cc0*/  HMMA.16816.F32.BF16 R72, R4.reuse, R74, RZ ;  /* 0x0000004a0448723c */ /* 0x040fec00000418ff */
[C---:B------:R-:W-:Y:S06]  /*13cd0*/  HMMA.16816.F32.BF16 R64, R4.reuse, R36, RZ ;  /* 0x000000240440723c */ /* 0x040fec00000418ff */
        /* <DEDUP_REMOVED lines=10> */
[----:B------:R-:W4:Y:S05]  /*13d80*/  LDSM.16.M88.4 R44, [R184+0x800] ;  /* 0x00080000b82c783b */ /* 0x000f2a0000000200 */
        /* <DEDUP_REMOVED lines=29> */
[----:B------:R-:W2:Y:S01]  /*13f60*/  LDSM.16.M88.4 R32, [R189+0x3800] ;  /* 0x00380000bd20783b */ /* 0x000ea20000000200 */
        /* <DEDUP_REMOVED lines=55> */
[C---:B------:R-:W-:Y:S06]  /*142e0*/  HMMA.16816.F32.BF16 R20, R60.reuse, R8, R20 ;  /* 0x000000083c14723c */ /* 0x040fec0000041814 */
[C---:B------:R-:W-:Y:S01]  /*142f0*/  HMMA.16816.F32.BF16 R12, R60.reuse, R10, R12 ;  /* 0x0000000a3c0c723c */ /* 0x040fe2000004180c */
[----:B------:R-:W-:Y:S05]  /*14300*/  LDSM.16.M88.4 R8, [R188+0xa000] ;  /* 0x00a00000bc08783b */ /* 0x000fea0000000200 */
[C---:B-1----:R-:W-:Y:S06]  /*14310*/  HMMA.16816.F32.BF16 R88, R60.reuse, R40, R88 ;  /* 0x000000283c58723c */ /* 0x042fec0000041858 */
[----:B------:R-:W-:Y:S01]  /*14320*/  HMMA.16816.F32.BF16 R72, R60, R42, R72 ;  /* 0x0000002a3c48723c */ /* 0x000fe20000041848 */
[----:B------:R1:W4:Y:S05]  /*14330*/  LDSM.16.M88.4 R40, [R19+0x4000] ;  /* 0x004000001328783b */ /* 0x00032a0000000200 */
[C---:B--2---:R-:W-:Y:S06]  /*14340*/  HMMA.16816.F32.BF16 R28, R84.reuse, R76, R28 ;  /* 0x0000004c541c723c */ /* 0x044fec000004181c */
[----:B------:R-:W-:Y:S06]  /*14350*/  HMMA.16816.F32.BF16 R24, R84, R78, R24 ;  /* 0x0000004e5418723c */ /* 0x000fec0000041818 */
[C---:B------:R-:W-:Y:S06]  /*14360*/  HMMA.16816.F32.BF16 R64, R60.reuse, R32, R64 ;  /* 0x000000203c40723c */ /* 0x040fec0000041840 */
[----:B------:R-:W-:Y:S01]  /*14370*/  HMMA.16816.F32.BF16 R80, R60, R34, R80 ;  /* 0x000000223c50723c */ /* 0x000fe20000041850 */
[----:B------:R-:W-:Y:S01]  /*14380*/  LDSM.16.M88.4 R32, [R188+0xb000] ;  /* 0x00b00000bc20783b */ /* 0x000fe20000000200 */
[----:B-1----:R-:W-:-:S03]  /*14390*/  IMAD.SHL.U32 R19, R57, 0x2, RZ ;  /* 0x0000000239137824 */ /* 0x002fc600078e00ff */
[----:B------:R-:W-:Y:S01]  /*143a0*/  LDSM.16.M88.4 R60, [R188+0xb800] ;  /* 0x00b80000bc3c783b */ /* 0x000fe20000000200 */
[----:B------:R-:W-:Y:S01]  /*143b0*/  HMMA.16816.F32.BF16 R20, R84, R36, R20 ;  /* 0x000000245414723c */ /* 0x000fe20000041814 */
[----:B------:R-:W-:-:S05]  /*143c0*/  LOP3.LUT R19, R19, 0x6, RZ, 0xc0, !PT ;  /* 0x0000000613137812 */ /* 0x000fca00078ec0ff */
[C---:B------:R-:W-:Y:S01]  /*143d0*/  HMMA.16816.F32.BF16 R12, R84.reuse, R38, R12 ;  /* 0x00000026540c723c */ /* 0x040fe2000004180c */
[----:B------:R-:W-:Y:S05]  /*143e0*/  LDSM.16.M88.4 R36, [R18+0x4000] ;  /* 0x004000001224783b */ /* 0x000fea0000000200 */
[C---:B---3--:R-:W-:Y:S06]  /*143f0*/  HMMA.16816.F32.BF16 R88, R84.reuse, R4, R88 ;  /* 0x000000045458723c */ /* 0x048fec0000041858 */
[----:B------:R-:W-:Y:S01]  /*14400*/  HMMA.16816.F32.BF16 R72, R84, R6, R72 ;  /* 0x000000065448723c */ /* 0x000fe20000041848 */
[----:B------:R-:W1:Y:S05]  /*14410*/  LDSM.16.M88.4 R4, [R184+0x4000] ;  /* 0x00400000b804783b */ /* 0x000e6a0000000200 */
[C---:B----4-:R-:W-:Y:S06]  /*14420*/  HMMA.16816.F32.BF16 R28, R40.reuse, R8, R28 ;  /* 0x00000008281c723c */ /* 0x050fec000004181c */
[----:B------:R-:W-:Y:S01]  /*14430*/  HMMA.16816.F32.BF16 R24, R40, R10, R24 ;  /* 0x0000000a2818723c */ /* 0x000fe20000041818 */
[----:B------:R-:W-:Y:S05]  /*14440*/  LDSM.16.M88.4 R8, [R184+0x5000] ;  /* 0x00500000b808783b */ /* 0x000fea0000000200 */
[C---:B------:R-:W-:Y:S06]  /*14450*/  HMMA.16816.F32.BF16 R64, R84.reuse, R44, R64 ;  /* 0x0000002c5440723c */ /* 0x040fec0000041840 */
[----:B------:R-:W-:Y:S01]  /*14460*/  HMMA.16816.F32.BF16 R80, R84, R46, R80 ;  /* 0x0000002e5450723c */ /* 0x000fe20000041850 */
[----:B------:R-:W2:Y:S05]  /*14470*/  LDSM.16.M88.4 R44, [R184+0x4800] ;  /* 0x00480000b82c783b */ /* 0x000eaa0000000200 */
[C---:B------:R-:W-:Y:S06]  /*14480*/  HMMA.16816.F32.BF16 R20, R40.reuse, R48, R20 ;  /* 0x000000302814723c */ /* 0x040fec0000041814 */
[----:B------:R-:W-:Y:S06]  /*14490*/  HMMA.16816.F32.BF16 R12, R40, R50, R12 ;  /* 0x00000032280c723c */ /* 0x000fec000004180c */
[C---:B-1----:R-:W-:Y:S06]  /*144a0*/  HMMA.16816.F32.BF16 R28, R36.reuse, R4, R28 ;  /* 0x00000004241c723c */ /* 0x042fec000004181c */
[----:B------:R-:W-:Y:S01]  /*144b0*/  HMMA.16816.F32.BF16 R24, R36, R6, R24 ;  /* 0x000000062418723c */ /* 0x000fe20000041818 */
[----:B------:R-:W1:Y:S01]  /*144c0*/  LDSM.16.M88.4 R4, [R184+0x5800] ;  /* 0x00580000b804783b */ /* 0x000e620000000200 */
[----:B------:R-:W-:-:S04]  /*144d0*/  DEPBAR.LE SB0, 0x0 ;  /* 0x000080000000791a */ /* 0x000fc80000000000 */
[C---:B------:R-:W-:Y:S06]  /*144e0*/  HMMA.16816.F32.BF16 R88, R40.reuse, R32, R88 ;  /* 0x000000202858723c */ /* 0x040fec0000041858 */
[C---:B------:R-:W-:Y:S06]  /*144f0*/  HMMA.16816.F32.BF16 R72, R40.reuse, R34, R72 ;  /* 0x000000222848723c */ /* 0x040fec0000041848 */
[C---:B------:R-:W-:Y:S06]  /*14500*/  HMMA.16816.F32.BF16 R64, R40.reuse, R60, R64 ;  /* 0x0000003c2840723c */ /* 0x040fec0000041840 */
[----:B------:R-:W-:Y:S06]  /*14510*/  HMMA.16816.F32.BF16 R80, R40, R62, R80 ;  /* 0x0000003e2850723c */ /* 0x000fec0000041850 */
[----:B--2---:R-:W-:Y:S01]  /*14520*/  HMMA.16816.F32.BF16 R20, R36, R44, R20 ;  /* 0x0000002c2414723c */ /* 0x004fe20000041814 */
[----:B------:R-:W-:-:S04]  /*14530*/  IMAD.IADD R42, R2, 0x1, R19 ;  /* 0x00000001022a7824 */ /* 0x000fc800078e0213 */
[C---:B------:R-:W-:Y:S01]  /*14540*/  VIADD R0, R42.reuse, 0x1 ;  /* 0x000000012a007836 */ /* 0x040fe20000000000 */
[C---:B------:R-:W-:Y:S01]  /*14550*/  HMMA.16816.F32.BF16 R12, R36.reuse, R46, R12 ;  /* 0x0000002e240c723c */ /* 0x040fe2000004180c */
[C---:B------:R-:W-:Y:S01]  /*14560*/  VIADD R34, R42.reuse, 0x8 ;  /* 0x000000082a227836 */ /* 0x040fe20000000000 */
[CC--:B------:R-:W-:Y:S01]  /*14570*/  ISETP.GE.AND P3, PT, R42.reuse, R69.reuse, PT ;  /* 0x000000452a00720c */ /* 0x0c0fe20003f66270 */
[----:B------:R-:W-:Y:S01]  /*14580*/  VIADD R32, R42, 0x9 ;  /* 0x000000092a207836 */ /* 0x000fe20000000000 */
[-C--:B------:R-:W-:Y:S01]  /*14590*/  ISETP.GE.AND P2, PT, R0, R69.reuse, PT ;  /* 0x000000450000720c */ /* 0x080fe20003f46270 */
[----:B------:R-:W-:Y:S01]  /*145a0*/  VIADD R0, R42, 0x11 ;  /* 0x000000112a007836 */ /* 0x000fe20000000000 */
[-C--:B------:R-:W-:Y:S01]  /*145b0*/  ISETP.GE.AND P1, PT, R34, R69.reuse, PT ;  /* 0x000000452200720c */ /* 0x080fe20003f26270 */
[----:B------:R-:W-:Y:S01]  /*145c0*/  VIADD R18, R42, 0x10 ;  /* 0x000000102a127836 */ /* 0x000fe20000000000 */
[-C--:B------:R-:W-:Y:S01]  /*145d0*/  ISETP.GE.AND P0, PT, R32, R69.reuse, PT ;  /* 0x000000452000720c */ /* 0x080fe20003f06270 */
[C---:B------:R-:W-:Y:S01]  /*145e0*/  HMMA.16816.F32.BF16 R88, R36.reuse, R8, R88 ;  /* 0x000000082458723c */ /* 0x040fe20000041858 */
[-C--:B------:R-:W-:Y:S01]  /*145f0*/  ISETP.GE.AND P5, PT, R0, R69.reuse, PT ;  /* 0x000000450000720c */ /* 0x080fe20003fa6270 */
[----:B------:R-:W-:Y:S01]  /*14600*/  VIADD R0, R42, 0x19 ;  /* 0x000000192a007836 */ /* 0x000fe20000000000 */
[----:B------:R-:W-:Y:S01]  /*14610*/  ISETP.GE.AND P6, PT, R18, R69, PT ;  /* 0x000000451200720c */ /* 0x000fe20003fc6270 */
[----:B------:R-:W-:Y:S01]  /*14620*/  VIADD R18, R42, 0x18 ;  /* 0x000000182a127836 */ /* 0x000fe20000000000 */
[----:B------:R-:W-:Y:S01]  /*14630*/  FSEL R34, R28, -INF , !P3 ;  /* 0xff8000001c227808 */ /* 0x000fe20005800000 */
[----:B------:R-:W-:Y:S01]  /*14640*/  HMMA.16816.F32.BF16 R72, R36, R10, R72 ;  /* 0x0000000a2448723c */ /* 0x000fe20000041848 */
[----:B------:R-:W-:Y:S01]  /*14650*/  FSEL R28, R31, -INF , !P2 ;  /* 0xff8000001f1c7808 */ /* 0x000fe20005000000 */
[----:B------:R-:W-:Y:S01]  /*14660*/  VIADD R8, R42, 0x20 ;  /* 0x000000202a087836 */ /* 0x000fe20000000000 */
[----:B------:R-:W-:-:S02]  /*14670*/  FSEL R32, R29, -INF , !P2 ;  /* 0xff8000001d207808 */ /* 0x000fc40005000000 */
[-C--:B------:R-:W-:Y:S01]  /*14680*/  ISETP.GE.AND P2, PT, R0, R69.reuse, PT ;  /* 0x000000450000720c */ /* 0x080fe20003f46270 */
[----:B------:R-:W-:Y:S01]  /*14690*/  VIADD R0, R42, 0x21 ;  /* 0x000000212a007836 */ /* 0x000fe20000000000 */
[----:B------:R-:W-:Y:S01]  /*146a0*/  FSEL R30, R30, -INF , !P3 ;  /* 0xff8000001e1e7808 */ /* 0x000fe20005800000 */
[C---:B-1----:R-:W-:Y:S01]  /*146b0*/  HMMA.16816.F32.BF16 R64, R36.reuse, R4, R64 ;  /* 0x000000042440723c */ /* 0x042fe20000041840 */
[-C--:B------:R-:W-:Y:S02]  /*146c0*/  ISETP.GE.AND P3, PT, R18, R69.reuse, PT ;  /* 0x000000451200720c */ /* 0x080fe40003f66270 */
[----:B------:R-:W-:Y:S02]  /*146d0*/  FSEL R40, R24, -INF , !P1 ;  /* 0xff80000018287808 */ /* 0x000fe40004800000 */
[----:B------:R-:W-:Y:S01]  /*146e0*/  FSEL R18, R27, -INF , !P0 ;  /* 0xff8000001b127808 */ /* 0x000fe20004000000 */
[----:B------:R-:W-:Y:S01]  /*146f0*/  HMMA.16816.F32.BF16 R80, R36, R6, R80 ;  /* 0x000000062450723c */ /* 0x000fe20000041850 */
[----:B------:R-:W-:Y:S01]  /*14700*/  FSEL R24, R25, -INF , !P0 ;  /* 0xff80000019187808 */ /* 0x000fe20004000000 */
[----:B------:R-:W-:Y:S01]  /*14710*/  VIADD R4, R42, 0x30 ;  /* 0x000000302a047836 */ /* 0x000fe20000000000 */
[----:B------:R-:W-:Y:S01]  /*14720*/  BAR.SYNC.DEFER_BLOCKING 0x0 ;  /* 0x0000000000007b1d */ /* 0x000fe20000010000 */
[----:B------:R-:W-:Y:S01]  /*14730*/  ISETP.GE.AND P0, PT, R0, R69, PT ;  /* 0x000000450000720c */ /* 0x000fe20003f06270 */
[----:B------:R-:W-:Y:S01]  /*14740*/  VIADD R0, R42, 0x28 ;  /* 0x000000282a007836 */ /* 0x000fe20000000000 */
[----:B------:R-:W-:-:S02]  /*14750*/  FSEL R26, R26, -INF , !P1 ;  /* 0xff8000001a1a7808 */ /* 0x000fc40004800000 */
[-C--:B------:R-:W-:Y:S01]  /*14760*/  ISETP.GE.AND P1, PT, R8, R69.reuse, PT ;  /* 0x000000450800720c */ /* 0x080fe20003f26270 */
[----:B------:R-:W-:Y:S01]  /*14770*/  VIADD R8, R42, 0x29 ;  /* 0x000000292a087836 */ /* 0x000fe20000000000 */
[----:B------:R-:W-:Y:S02]  /*14780*/  FSEL R22, R22, -INF , !P6 ;  /* 0xff80000016167808 */ /* 0x000fe40007000000 */
[----:B------:R-:W-:Y:S02]  /*14790*/  FSEL R20, R20, -INF , !P6 ;  /* 0xff80000014147808 */ /* 0x000fe40007000000 */
[----:B------:R-:W-:Y:S02]  /*147a0*/  ISETP.GE.AND P6, PT, R0, R69, PT ;  /* 0x000000450000720c */ /* 0x000fe40003fc6270 */
[----:B------:R-:W-:Y:S02]  /*147b0*/  FSEL R10, R23, -INF , !P5 ;  /* 0xff800000170a7808 */ /* 0x000fe40006800000 */
[----:B------:R-:W-:-:S02]  /*147c0*/  FSEL R0, R21, -INF , !P5 ;  /* 0xff80000015007808 */ /* 0x000fc40006800000 */
[-C--:B------:R-:W-:Y:S02]  /*147d0*/  ISETP.GE.AND P5, PT, R8, R69.reuse, PT ;  /* 0x000000450800720c */ /* 0x080fe40003fa6270 */
[----:B------:R-:W-:Y:S01]  /*147e0*/  FSEL R8, R14, -INF , !P3 ;  /* 0xff8000000e087808 */ /* 0x000fe20005800000 */
[----:B------:R-:W-:Y:S01]  /*147f0*/  VIADD R14, R42, 0x31 ;  /* 0x000000312a0e7836 */ /* 0x000fe20000000000 */
[----:B------:R-:W-:Y:S02]  /*14800*/  FSEL R12, R12, -INF , !P3 ;  /* 0xff8000000c0c7808 */ /* 0x000fe40005800000 */
[----:B------:R-:W-:Y:S02]  /*14810*/  ISETP.GE.AND P3, PT, R4, R69, PT ;  /* 0x000000450400720c */ /* 0x000fe40003f66270 */
[----:B------:R-:W-:Y:S02]  /*14820*/  FSEL R4, R15, -INF , !P2 ;  /* 0xff8000000f047808 */ /* 0x000fe40005000000 */
[----:B------:R-:W-:-:S02]  /*14830*/  FSEL R6, R13, -INF , !P2 ;  /* 0xff8000000d067808 */ /* 0x000fc40005000000 */
[-C--:B------:R-:W-:Y:S01]  /*14840*/  ISETP.GE.AND P2, PT, R14, R69.reuse, PT ;  /* 0x000000450e00720c */ /* 0x080fe20003f46270 */
[----:B------:R-:W-:Y:S01]  /*14850*/  VIADD R14, R42, 0x38 ;  /* 0x000000382a0e7836 */ /* 0x000fe20000000000 */
[----:B------:R-:W-:Y:S01]  /*14860*/  FSEL R218, R90, -INF , !P1 ;  /* 0xff8000005ada7808 */ /* 0x000fe20004800000 */
[----:B------:R-:W-:Y:S01]  /*14870*/  VIADD R42, R42, 0x39 ;  /* 0x000000392a2a7836 */ /* 0x000fe20000000000 */
[----:B------:R-:W-:Y:S02]  /*14880*/  FSEL R226, R88, -INF , !P1 ;  /* 0xff80000058e27808 */ /* 0x000fe40004800000 */
[----:B------:R-:W-:Y:S02]  /*14890*/  FSEL R216, R91, -INF , !P0 ;  /* 0xff8000005bd87808 */ /* 0x000fe40004000000 */
[----:B------:R-:W-:Y:S02]  /*148a0*/  FSEL R224, R89, -INF , !P0 ;  /* 0xff80000059e07808 */ /* 0x000fe40004000000 */
        /* <DEDUP_REMOVED lines=13> */
[----:B------:R-:W-:Y:S01]  /*14980*/  FSEL R171, R81, -INF , !P0 ;  /* 0xff80000051ab7808 */ /* 0x000fe20004000000 */
[----:B------:R-:W-:Y:S06]  /*14990*/  @!P4 BRA `(.L_x_1769) ;  /* 0x000000080098c947 */ /* 0x000fec0003800000 */
        /* <DEDUP_REMOVED lines=64> */
.L_x_1771:
[----:B------:R-:W2:Y:S02]  /*14da0*/  LD.E R3, desc[UR6][R16.64+0x38] ;  /* 0x0000380610037980 */ /* 0x000ea4000c101900 */
[----:B--2---:R-:W-:-:S04]  /*14db0*/  LEA R3, -R3, RZ, 0x6 ;  /* 0x000000ff03037211 */ /* 0x004fc800078e31ff */
[----:B------:R-:W-:Y:S02]  /*14dc0*/  SHF.R.S32.HI R2, RZ, 0x1f, R3 ;  /* 0x0000001fff027819 */ /* 0x000fe40000011403 */
.L_x_1772:
[----:B------:R-:W-:Y:S05]  /*14dd0*/  BSYNC B0 ;  /* 0x0000000000007941 */ /* 0x000fea0003800000 */
.L_x_1770:
        /* <DEDUP_REMOVED lines=98> */
.L_x_1769:
[----:B------:R-:W-:Y:S05]  /*15400*/  BSYNC B1 ;  /* 0x0000000000017941 */ /* 0x000fea0003800000 */
.L_x_1768:
        /* <DEDUP_REMOVED lines=46> */
[----:B------:R-:W-:Y:S04]  /*156f0*/  LDSM.16.MT88.4 R48, [R193+0xc000] ;  /* 0x00c00000c130783b */ /* 0x000fe80000004200 */
[----:B------:R-:W-:Y:S04]  /*15700*/  LDSM.16.MT88.4 R124, [R195+0xc000] ;  /* 0x00c00000c37c783b */ /* 0x000fe80000004200 */
[----:B------:R-:W-:Y:S04]  /*15710*/  LDSM.16.MT88.4 R56, [R192+0xc000] ;  /* 0x00c00000c038783b */ /* 0x000fe80000004200 */
[----:B------:R-:W-:Y:S01]  /*15720*/  LDSM.16.MT88.4 R72, [R194+0xe000] ;  /* 0x00e00000c248783b */ /* 0x000fe20000004200 */
[----:B-1----:R-:W-:-:S03]  /*15730*/  FMNMX.FTZ R132, R5, R132, !PT ;  /* 0x0000008405847209 */ /* 0x002fc60007810000 */
[----:B------:R-:W-:Y:S01]  /*15740*/  LDSM.16.MT88.4 R108, [R193+0x10000] ;  /* 0x01000000c16c783b */ /* 0x000fe20000004200 */
[----:B------:R-:W-:-:S03]  /*15750*/  FSETP.NEU.FTZ.AND P0, PT, R132, -INF , PT ;  /* 0xff8000008400780b */ /* 0x000fc60003f1d000 */
[----:B------:R-:W-:Y:S01]  /*15760*/  LDSM.16.MT88.4 R140, [R192+0x10000] ;  /* 0x01000000c08c783b */ /* 0x000fe20000004200 */
[----:B---3--:R-:W-:-:S03]  /*15770*/  FMNMX.FTZ R3, R2, R3, !PT ;  /* 0x0000000302037209 */ /* 0x008fc60007810000 */
[----:B------:R-:W-:Y:S01]  /*15780*/  LDSM.16.MT88.4 R136, [R195+0xc800] ;  /* 0x00c80000c388783b */ /* 0x000fe20000004200 */
[C---:B--2---:R-:W-:Y:S01]  /*15790*/  FMUL.FTZ R175, R168.reuse, R132 ;  /* 0x00000084a8af7220 */ /* 0x044fe20000410000 */
[----:B------:R-:W-:-:S04]  /*157a0*/  FMUL.FTZ R167, R168, R3 ;  /* 0x00000003a8a77220 */ /* 0x000fc80000410000 */
[----:B------:R-:W-:Y:S02]  /*157b0*/  FSEL R175, R175, RZ, P0 ;  /* 0x000000ffafaf7208 */ /* 0x000fe40000000000 */
[----:B------:R-:W-:-:S03]  /*157c0*/  FSETP.NEU.FTZ.AND P0, PT, R3, -INF , PT ;  /* 0xff8000000300780b */ /* 0x000fc60003f1d000 */
[-CC-:B------:R-:W-:Y:S01]  /*157d0*/  FFMA.FTZ R151, R40, R168.reuse, -R175.reuse ;  /* 0x000000a828977223 */ /* 0x180fe200000108af */
[----:B------:R-:W-:Y:S01]  /*157e0*/  FSEL R167, R167, RZ, P0 ;  /* 0x000000ffa7a77208 */ /* 0x000fe20000000000 */
[----:B------:R-:W1:Y:S01]  /*157f0*/  LDSM.16.MT88.4 R40, [R194+0xc000] ;  /* 0x00c00000c228783b */ /* 0x000e620000004200 */
        /* <DEDUP_REMOVED lines=11> */
[----:B------:R-:W2:Y:S01]  /*158b0*/  LDSM.16.MT88.4 R12, [R194+0xc800] ;  /* 0x00c80000c20c783b */ /* 0x000ea20000004200 */
[-CC-:B------:R-:W-:Y:S01]  /*158c0*/  FFMA.FTZ R144, R0, R168.reuse, -R175.reuse ;  /* 0x000000a800907223 */ /* 0x180fe200000108af */
[-CC-:B------:R-:W-:Y:S01]  /*158d0*/  FFMA.FTZ R149, R20, R168.reuse, -R175.reuse ;  /* 0x000000a814957223 */ /* 0x180fe200000108af */
[-C--:B------:R-:W-:Y:S01]  /*158e0*/  FFMA.FTZ R0, R6, R168.reuse, -R175 ;  /* 0x000000a806007223 */ /* 0x080fe200000108af */
[----:B------:R-:W3:Y:S01]  /*158f0*/  MUFU.EX2 R150, R150 ;  /* 0x0000009600967308 */ /* 0x000ee20000000800 */
[----:B------:R-:W4:Y:S01]  /*15900*/  LDSM.16.MT88.4 R8, [R195+0xe800] ;  /* 0x00e80000c308783b */ /* 0x000f220000004200 */
[-CC-:B------:R-:W-:Y:S01]  /*15910*/  FFMA.FTZ R147, R22, R168.reuse, -R167.reuse ;  /* 0x000000a816937223 */ /* 0x180fe200000108a7 */
[-C--:B------:R-:W-:Y:S01]  /*15920*/  FFMA.FTZ R2, R4, R168.reuse, -R167 ;  /* 0x000000a804027223 */ /* 0x080fe200000108a7 */
[-CC-:B------:R-:W-:Y:S01]  /*15930*/  FFMA.FTZ R154, R226, R168.reuse, -R175.reuse ;  /* 0x000000a8e29a7223 */ /* 0x180fe200000108af */
[----:B------:R-:W5:Y:S01]  /*15940*/  LDSM.16.MT88.4 R20, [R193+0xe800] ;  /* 0x00e80000c114783b */ /* 0x000f620000004200 */
[-CC-:B------:R-:W-:Y:S01]  /*15950*/  FFMA.FTZ R159, R224, R168.reuse, -R175.reuse ;  /* 0x000000a8e09f7223 */ /* 0x180fe200000108af */
[-CC-:B------:R-:W-:Y:S01]  /*15960*/  FFMA.FTZ R156, R222, R168.reuse, -R175.reuse ;  /* 0x000000a8de9c7223 */ /* 0x180fe200000108af */
[----:B------:R-:W-:Y:S01]  /*15970*/  MUFU.EX2 R151, R151 ;  /* 0x0000009700977308 */ /* 0x000fe20000000800 */
[----:B------:R-:W5:Y:S01]  /*15980*/  LDSM.16.MT88.4 R16, [R192+0xe800] ;  /* 0x00e80000c010783b */ /* 0x000f620000004200 */
[-C--:B------:R-:W-:Y:S01]  /*15990*/  FFMA.FTZ R163, R220, R168.reuse, -R175 ;  /* 0x000000a8dca37223 */ /* 0x080fe200000108af */
[-CC-:B------:R-:W-:Y:S01]  /*159a0*/  FFMA.FTZ R158, R218, R168.reuse, -R167.reuse ;  /* 0x000000a8da9e7223 */ /* 0x180fe200000108a7 */
[-CC-:B------:R-:W-:Y:S01]  /*159b0*/  FFMA.FTZ R165, R216, R168.reuse, -R167.reuse ;  /* 0x000000a8d8a57223 */ /* 0x180fe200000108a7 */
[----:B------:R-:W-:Y:S01]  /*159c0*/  LDSM.16.MT88.4 R32, [R193+0xc800] ;  /* 0x00c80000c120783b */ /* 0x000fe20000004200 */
[-CC-:B------:R-:W-:Y:S01]  /*159d0*/  FFMA.FTZ R169, R214, R168.reuse, -R167.reuse ;  /* 0x000000a8d6a97223 */ /* 0x180fe200000108a7 */
[-C--:B------:R-:W-:Y:S01]  /*159e0*/  FFMA.FTZ R170, R170, R168.reuse, -R167 ;  /* 0x000000a8aaaa7223 */ /* 0x080fe200000108a7 */
[----:B------:R-:W1:Y:S01]  /*159f0*/  MUFU.EX2 R146, R146 ;  /* 0x0000009200927308 */ /* 0x000e620000000800 */
[----:B---3--:R-:W-:Y:S01]  /*15a00*/  F2FP.BF16.F32.PACK_AB R112, R150, R155 ;  /* 0x0000009b9670723e */ /* 0x008fe200000010ff */
[----:B------:R-:W-:Y:S01]  /*15a10*/  LDSM.16.MT88.4 R28, [R192+0xc800] ;  /* 0x00c80000c01c783b */ /* 0x000fe20000004200 */
[-CC-:B------:R-:W-:Y:S01]  /*15a20*/  FFMA.FTZ R197, R174, R168.reuse, -R175.reuse ;  /* 0x000000a8aec57223 */ /* 0x180fe200000108af */
[-CC-:B------:R-:W-:Y:S01]  /*15a30*/  FFMA.FTZ R174, R171, R168.reuse, -R175.reuse ;  /* 0x000000a8abae7223 */ /* 0x180fe200000108af */
[-CC-:B------:R-:W-:Y:S01]  /*15a40*/  FFMA.FTZ R196, R196, R168.reuse, -R175.reuse ;  /* 0x000000a8c4c47223 */ /* 0x180fe200000108af */
[----:B------:R-:W-:Y:S01]  /*15a50*/  LDSM.16.MT88.4 R24, [R194+0xe800] ;  /* 0x00e80000c218783b */ /* 0x000fe20000004200 */
[-C--:B------:R-:W-:Y:S01]  /*15a60*/  FFMA.FTZ R173, R173, R168.reuse, -R175 ;  /* 0x000000a8adad7223 */ /* 0x080fe200000108af */
[----:B------:R-:W-:Y:S01]  /*15a70*/  MUFU.EX2 R152, R152 ;  /* 0x0000009800987308 */ /* 0x000fe20000000800 */
[-CC-:B------:R-:W-:Y:S01]  /*15a80*/  FFMA.FTZ R171, R172, R168.reuse, -R167.reuse ;  /* 0x000000a8acab7223 */ /* 0x180fe200000108a7 */
[-CC-:B------:R-:W-:Y:S01]  /*15a90*/  FFMA.FTZ R166, R166, R168.reuse, -R167.reuse ;  /* 0x000000a8a6a67223 */ /* 0x180fe200000108a7 */
[-CC-:B------:R-:W-:Y:S01]  /*15aa0*/  FFMA.FTZ R164, R164, R168.reuse, -R167.reuse ;  /* 0x000000a8a4a47223 */ /* 0x180fe200000108a7 */
[----:B------:R-:W-:Y:S01]  /*15ab0*/  FFMA.FTZ R217, R162, R168, -R167 ;  /* 0x000000a8a2d97223 */ /* 0x000fe200000108a7 */
[----:B------:R-:W-:-:S03]  /*15ac0*/  FADD.FTZ R150, R155, R150 ;  /* 0x000000969b967221 */ /* 0x000fc60000010000 */
[----:B------:R-:W3:Y:S01]  /*15ad0*/  MUFU.EX2 R157, R157 ;  /* 0x0000009d009d7308 */ /* 0x000ee20000000800 */
[----:B-1----:R-:W-:Y:S01]  /*15ae0*/  F2FP.BF16.F32.PACK_AB R114, R146, R151 ;  /* 0x000000979272723e */ /* 0x002fe200000010ff */
[----:B------:R-:W-:-:S04]  /*15af0*/  FADD.FTZ R151, R151, R150 ;  /* 0x0000009697977221 */ /* 0x000fc80000010000 */
[----:B------:R-:W-:Y:S02]  /*15b00*/  FADD.FTZ R146, R146, R151 ;  /* 0x0000009792927221 */ /* 0x000fe40000010000 */
[----:B------:R-:W-:Y:S08]  /*15b10*/  MUFU.EX2 R153, R153 ;  /* 0x0000009900997308 */ /* 0x000ff00000000800 */
[----:B------:R-:W1:Y:S01]  /*15b20*/  MUFU.EX2 R148, R148 ;  /* 0x0000009400947308 */ /* 0x000e620000000800 */
[----:B---3--:R-:W-:Y:S01]  /*15b30*/  F2FP.BF16.F32.PACK_AB R113, R157, R152 ;  /* 0x000000989d71723e */ /* 0x008fe200000010ff */
[----:B------:R-:W-:-:S06]  /*15b40*/  FADD.FTZ R152, R152, R157 ;  /* 0x0000009d98987221 */ /* 0x000fcc0000010000 */
[----:B------:R-:W-:Y:S08]  /*15b50*/  MUFU.EX2 R149, R149 ;  /* 0x0000009500957308 */ /* 0x000ff00000000800 */
[----:B------:R-:W3:Y:S01]  /*15b60*/  MUFU.EX2 R144, R144 ;  /* 0x0000009000907308 */ /* 0x000ee20000000800 */
[----:B-1----:R-:W-:Y:S01]  /*15b70*/  F2FP.BF16.F32.PACK_AB R115, R148, R153 ;  /* 0x000000999473723e */ /* 0x002fe200000010ff */
[----:B------:R-:W-:-:S04]  /*15b80*/  FADD.FTZ R153, R153, R152 ;  /* 0x0000009899997221 */ /* 0x000fc80000010000 */
[----:B------:R-:W-:Y:S02]  /*15b90*/  FADD.FTZ R148, R148, R153 ;  /* 0x0000009994947221 */ /* 0x000fe40000010000 */
[C---:B------:R-:W-:Y:S01]  /*15ba0*/  HMMA.16816.F32.BF16 R36, R112.reuse, R40, RZ ;  /* 0x000000287024723c */ /* 0x040fe200000418ff */
[----:B------:R-:W-:Y:S05]  /*15bb0*/  MUFU.EX2 R145, R145 ;  /* 0x0000009100917308 */ /* 0x000fea0000000800 */
[C---:B------:R-:W-:Y:S03]  /*15bc0*/  HMMA.16816.F32.BF16 R60, R112.reuse, R64, RZ ;  /* 0x00000040703c723c */ /* 0x040fe600000418ff */
[----:B------:R-:W1:Y:S01]  /*15bd0*/  MUFU.EX2 R0, R0 ;  /* 0x0000000000007308 */ /* 0x000e620000000800 */
        /* <DEDUP_REMOVED lines=8> */
[----:B-1----:R-:W-:Y:S01]  /*15c60*/  F2FP.BF16.F32.PACK_AB R6, R0, R145 ;  /* 0x000000910006723e */ /* 0x002fe200000010ff */
[----:B------:R-:W-:-:S03]  /*15c70*/  FADD.FTZ R145, R145, R144 ;  /* 0x0000009091917221 */ /* 0x000fc60000010000 */
[C---:B------:R-:W-:Y:S01]  /*15c80*/  HMMA.16816.F32.BF16 R84, R112.reuse, R88, RZ ;  /* 0x000000587054723c */ /* 0x040fe200000418ff */
[----:B------:R-:W-:Y:S02]  /*15c90*/  FADD.FTZ R145, R0, R145 ;  /* 0x0000009100917221 */ /* 0x000fe40000010000 */
[----:B------:R-:W-:Y:S03]  /*15ca0*/  MUFU.EX2 R135, R135 ;  /* 0x0000008700877308 */ /* 0x000fe60000000800 */
[C---:B------:R-:W-:Y:S05]  /*15cb0*/  HMMA.16816.F32.BF16 R80, R112.reuse, R82, RZ ;  /* 0x000000527050723c */ /* 0x040fea00000418ff */
[----:B------:R-:W1:Y:S01]  /*15cc0*/  MUFU.EX2 R2, R2 ;  /* 0x0000000200027308 */ /* 0x000e620000000800 */
[----:B---3--:R-:W-:Y:S01]  /*15cd0*/  F2FP.BF16.F32.PACK_AB R5, R134, R147 ;  /* 0x000000938605723e */ /* 0x008fe200000010ff */
[----:B------:R-:W-:Y:S01]  /*15ce0*/  HMMA.16816.F32.BF16 R88, R112, R90, RZ ;  /* 0x0000005a7058723c */ /* 0x000fe200000418ff */
[----:B------:R-:W-:-:S04]  /*15cf0*/  FADD.FTZ R147, R147, R148 ;  /* 0x0000009493937221 */ /* 0x000fc80000010000 */
[----:B------:R-:W-:Y:S01]  /*15d00*/  FADD.FTZ R134, R134, R147 ;  /* 0x0000009386867221 */ /* 0x000fe20000010000 */
[C---:B------:R-:W-:Y:S01]  /*15d10*/  HMMA.16816.F32.BF16 R92, R112.reuse, R96, RZ ;  /* 0x00000060705c723c */ /* 0x040fe200000418ff */
[----:B------:R-:W-:Y:S05]  /*15d20*/  MUFU.EX2 R154, R154 ;  /* 0x0000009a009a7308 */ /* 0x000fea0000000800 */
[----:B------:R-:W-:Y:S01]  /*15d30*/  HMMA.16816.F32.BF16 R100, R112, R104, RZ ;  /* 0x000000687064723c */ /* 0x000fe200000418ff */
[----:B-1----:R-:W-:Y:S02]  /*15d40*/  F2FP.BF16.F32.PACK_AB R7, R2, R135 ;  /* 0x000000870207723e */ /* 0x002fe400000010ff */
[----:B------:R-:W1:Y:S01]  /*15d50*/  MUFU.EX2 R159, R159 ;  /* 0x0000009f009f7308 */ /* 0x000e620000000800 */
[----:B------:R-:W-:-:S02]  /*15d60*/  FADD.FTZ R135, R135, R134 ;  /* 0x0000008687877221 */ /* 0x000fc40000010000 */
[----:B------:R-:W-:Y:S02]  /*15d70*/  HMMA.16816.F32.BF16 R96, R112, R98, RZ ;  /* 0x000000627060723c */ /* 0x000fe400000418ff */
[----:B------:R-:W-:-:S04]  /*15d80*/  FADD.FTZ R135, R2, R135 ;  /* 0x0000008702877221 */ /* 0x000fc80000010000 */
[C---:B--2---:R-:W-:Y:S01]  /*15d90*/  HMMA.16816.F32.BF16 R36, R4.reuse, R12, R36 ;  /* 0x0000000c0424723c */ /* 0x044fe20000041824 */
[----:B------:R-:W-:Y:S05]  /*15da0*/  MUFU.EX2 R156, R156 ;  /* 0x0000009c009c7308 */ /* 0x000fea0000000800 */
[C---:B------:R-:W-:Y:S01]  /*15db0*/  HMMA.16816.F32.BF16 R40, R4.reuse, R14, R40 ;  /* 0x0000000e0428723c */ /* 0x040fe20000041828 */
[----:B------:R-:W2:Y:S02]  /*15dc0*/  LDSM.16.MT88.4 R12, [R195+0x10800] ;  /* 0x01080000c30c783b */ /* 0x000ea40000004200 */
[----:B------:R-:W-:Y:S03]  /*15dd0*/  MUFU.EX2 R163, R163 ;  /* 0x000000a300a37308 */ /* 0x000fe60000000800 */
[C---:B----4-:R-:W-:Y:S05]  /*15de0*/  HMMA.16816.F32.BF16 R60, R4.reuse, R8, R60 ;  /* 0x00000008043c723c */ /* 0x050fea000004183c */
        /* <DEDUP_REMOVED lines=150> */
.L_x_1782:
        /* <DEDUP_REMOVED lines=80> */
.L_x_1775:
[----:B--2---:R-:W-:Y:S02]  /*16c50*/  R2UR UR4, R132 ;  /* 0x00000000840472ca */ /* 0x004fe400000e0000 */
[----:B------:R-:W-:Y:S11]  /*16c60*/  R2UR UR5, R133 ;  /* 0x00000000850572ca */ /* 0x000ff600000e0000 */
[----:B------:R-:W-:Y:S02]  /*16c70*/  @!UPT UIADD3 URZ, URZ, URZ, URZ ;  /* 0x0000003f3f3ff290 */ /* 0x000fe4000fffe03f */
[----:B-1----:R-:W2:Y:S02]  /*16c80*/  LD.E R8, desc[UR4][R2.64+0x40] ;  /* 0x0000400402087980 */ /* 0x002ea4000c101900 */
[----:B--2---:R-:W-:Y:S05]  /*16c90*/  IMAD.U32 R8, R8, -0x40, RZ ;  /* 0xffffffc008087824 */ /* 0x004fea00078e00ff */
[----:B------:R-:W-:Y:S02]  /*16ca0*/  SHF.R.S32.HI R6, RZ, 0x1f, R8 ;  /* 0x0000001fff067819 */ /* 0x000fe40000011408 */
.L_x_1776:
[----:B------:R-:W-:Y:S05]  /*16cb0*/  BSYNC B0 ;  /* 0x0000000000007941 */ /* 0x000fea0003800000 */
.L_x_1774:
[C---:B------:R-:W-:Y:S01]  /*16cc0*/  LOP3.LUT P3, RZ, R213.reuse, 0x1, RZ, 0xc0, !PT ;  /* 0x00000001d5ff7812 */ /* 0x040fe2000786c0ff */
[----:B------:R-:W1:Y:S01]  /*16cd0*/  S2R R134, SR_TID.X ;  /* 0x0000000000867919 */ /* 0x000e620000002100 */
[C---:B------:R-:W-:Y:S01]  /*16ce0*/  LOP3.LUT P2, RZ, R213.reuse, 0x2, RZ, 0xc0, !PT ;  /* 0x00000002d5ff7812 */ /* 0x040fe2000784c0ff */
[----:B------:R-:W-:Y:S01]  /*16cf0*/  BSSY B1, `(.L_x_1777) ;  /* 0x00001e7000017945 */ /* 0x000fe20003800000 */
        /* <DEDUP_REMOVED lines=11> */
[CC--:B------:R-:W-:Y:S02]  /*16db0*/  @P3 LEA R12, P6, R7.reuse, R160.reuse, 0x1 ;  /* 0x000000a0070c3211 */ /* 0x0c0fe400078c08ff */
[C---:B------:R-:W-:Y:S01]  /*16dc0*/  @P2 R2UR UR14, R132.reuse ;  /* 0x00000000840e22ca */ /* 0x040fe200000e0000 */
[----:B------:R-:W-:Y:S01]  /*16dd0*/  @!PT LDS RZ, [RZ] ;  /* 0x00000000fffff984 */ /* 0x000fe20000000800 */
[----:B------:R-:W-:Y:S01]  /*16de0*/  @!PT LDS RZ, [RZ] ;  /* 0x00000000fffff984 */ /* 0x000fe20000000800 */
[----:B------:R-:W-:Y:S01]  /*16df0*/  @!PT LDS RZ, [RZ] ;  /* 0x00000000fffff984 */ /* 0x000fe20000000800 */
[----:B------:R-:W-:Y:S01]  /*16e00*/  @P3 LDGSTS.E.BYPASS.LTC128B.128 [R212+0xc000], desc[UR4][R220.64] ;  /* 0x0c000000dcd43fae */ /* 0x000fe2000b901d44 */
[-CC-:B------:R-:W-:Y:S02]  /*16e10*/  @P3 LEA.HI.X R13, R7, R161.reuse, R6.reuse, 0x1, P6 ;  /* 0x000000a1070d3211 */ /* 0x180fe400030f0c06 */
[----:B------:R-:W-:Y:S01]  /*16e20*/  @P2 R2UR UR15, R133 ;  /* 0x00000000850f22ca */ /* 0x000fe200000e0000 */
[----:B------:R-:W-:Y:S01]  /*16e30*/  @!P3 STS.128 [R212+0xc000], RZ ;  /* 0x00c000ffd400b388 */ /* 0x000fe20000000c00 */
[CC--:B------:R-:W-:Y:S02]  /*16e40*/  @P2 LEA R10, P4, R7.reuse, R160.reuse, 0x1 ;  /* 0x000000a0070a2211 */ /* 0x0c0fe400078808ff */
[C---:B------:R-:W-:Y:S01]  /*16e50*/  @P1 LEA R8, P0, R7.reuse, R160, 0x1 ;  /* 0x000000a007081211 */ /* 0x040fe200078008ff */
[----:B------:R-:W-:Y:S01]  /*16e60*/  @!PT LDS RZ, [RZ] ;  /* 0x00000000fffff984 */ /* 0x000fe20000000800 */
[----:B------:R-:W-:Y:S01]  /*16e70*/  @!PT LDS RZ, [RZ] ;  /* 0x00000000fffff984 */ /* 0x000fe20000000800 */
[----:B------:R-:W-:Y:S01]  /*16e80*/  @!PT LDS RZ, [RZ] ;  /* 0x00000000fffff984 */ /* 0x000fe20000000800 */
[----:B------:R-:W-:Y:S01]  /*16e90*/  @P2 LDGSTS.E.BYPASS.LTC128B.128 [R212+0xe000], desc[UR12][R220.64+0x80] ;  /* 0x0e000080dcd42fae */ /* 0x000fe2000b901d4c */
[-CC-:B------:R-:W-:Y:S02]  /*16ea0*/  @P2 LEA.HI.X R11, R7, R161.reuse, R6.reuse, 0x1, P4 ;  /* 0x000000a1070b2211 */ /* 0x180fe400020f0c06 */
[C---:B------:R-:W-:Y:S01]  /*16eb0*/  @P1 R2UR UR12, R132.reuse ;  /* 0x00000000840c12ca */ /* 0x040fe200000e0000 */
[----:B------:R-:W-:Y:S01]  /*16ec0*/  @!P2 STS.128 [R212+0xe000], RZ ;  /* 0x00e000ffd400a388 */ /* 0x000fe20000000c00 */
[----:B------:R-:W-:Y:S02]  /*16ed0*/  @P1 R2UR UR13, R133 ;  /* 0x00000000850d12ca */ /* 0x000fe400000e0000 */
[C---:B------:R-:W-:Y:S01]  /*16ee0*/  IADD3 R5, P5, R7.reuse, R198, RZ ;  /* 0x000000c607057210 */ /* 0x040fe20007fbe0ff */
[----:B------:R-:W-:Y:S01]  /*16ef0*/  @!PT LDS RZ, [RZ] ;  /* 0x00000000fffff984 */ /* 0x000fe20000000800 */
[----:B------:R-:W-:Y:S01]  /*16f00*/  @!PT LDS RZ, [RZ] ;  /* 0x00000000fffff984 */ /* 0x000fe20000000800 */
[----:B------:R-:W-:Y:S01]  /*16f10*/  @!PT LDS RZ, [RZ] ;  /* 0x00000000fffff984 */ /* 0x000fe20000000800 */
[----:B------:R-:W-:Y:S01]  /*16f20*/  @P1 LDGSTS.E.BYPASS.LTC128B.128 [R212+0x10000], desc[UR10][R220.64+0x100] ;  /* 0x10000100dcd41fae */ /* 0x000fe2000b901d4a */
[-C--:B------:R-:W-:Y:S02]  /*16f30*/  @P1 LEA.HI.X R9, R7, R161.reuse, R6, 0x1, P0 ;  /* 0x000000a107091211 */ /* 0x080fe400000f0c06 */
[----:B------:R-:W-:Y:S01]  /*16f40*/  @P3 R2UR UR10, R132 ;  /* 0x00000000840a32ca */ /* 0x000fe200000e0000 */
[----:B------:R-:W-:Y:S01]  /*16f50*/  @!P1 STS.128 [R212+0x10000], RZ ;  /* 0x010000ffd4009388 */ /* 0x000fe20000000c00 */
[----:B------:R-:W-:Y:S01]  /*16f60*/  @P3 R2UR UR11, R133 ;  /* 0x00000000850b32ca */ /* 0x000fe200000e0000 */
[--C-:B------:R-:W-:Y:S01]  /*16f70*/  IMAD.X R6, R6, 0x1, R199.reuse, P5 ;  /* 0x0000000106067824 */ /* 0x100fe200028e06c7 */
[CC--:B------:R-:W-:Y:S01]  /*16f80*/  @P3 LEA R18, P6, R5.reuse, R160.reuse, 0x1 ;  /* 0x000000a005123211 */ /* 0x0c0fe200078c08ff */
[----:B------:R-:W-:Y:S01]  /*16f90*/  @!PT LDS RZ, [RZ] ;  /* 0x00000000fffff984 */ /* 0x000fe20000000800 */
[----:B------:R-:W-:Y:S01]  /*16fa0*/  @!PT LDS RZ, [RZ] ;  /* 0x00000000fffff984 */ /* 0x000fe20000000800 */
[----:B------:R-:W-:Y:S01]  /*16fb0*/  @!PT LDS RZ, [RZ] ;  /* 0x00000000fffff984 */ /* 0x000fe20000000800 */
[----:B------:R-:W-:Y:S01]  /*16fc0*/  @P3 LDGSTS.E.BYPASS.LTC128B.128 [R212+0xc800], desc[UR4][R12.64] ;  /* 0x0c8000000cd43fae */ /* 0x000fe2000b901d44 */
[C---:B------:R-:W-:Y:S02]  /*16fd0*/  @P2 R2UR UR4, R132.reuse ;  /* 0x00000000840422ca */ /* 0x040fe400000e0000 */
[-CC-:B------:R-:W-:Y:S01]  /*16fe0*/  @P3 LEA.HI.X R19, R5, R161.reuse, R6.reuse, 0x1, P6 ;  /* 0x000000a105133211 */ /* 0x180fe200030f0c06 */
[----:B------:R-:W-:Y:S01]  /*16ff0*/  @!P3 STS.128 [R212+0xc800], RZ ;  /* 0x00c800ffd400b388 */ /* 0x000fe20000000c00 */
[----:B------:R-:W-:Y:S02]  /*17000*/  @P2 R2UR UR5, R133 ;  /* 0x00000000850522ca */ /* 0x000fe400000e0000 */
        /* <DEDUP_REMOVED lines=9> */
[C---:B------:R-:W-:Y:S01]  /*170a0*/  @P1 LEA R14, P0, R5.reuse, R160, 0x1 ;  /* 0x000000a0050e1211 */ /* 0x040fe200078008ff */
[----:B------:R-:W-:Y:S01]  /*170b0*/  @!PT LDS RZ, [RZ] ;  /* 0x00000000fffff984 */ /* 0x000fe20000000800 */
[----:B------:R-:W-:Y:S01]  /*170c0*/  @!PT LDS RZ, [RZ] ;  /* 0x00000000fffff984 */ /* 0x000fe20000000800 */
[----:B------:R-:W-:Y:S01]  /*170d0*/  @!PT LDS RZ, [RZ] ;  /* 0x00000000fffff984 */ /* 0x000fe20000000800 */
[----:B------:R-:W-:Y:S01]  /*170e0*/  @P1 LDGSTS.E.BYPASS.LTC128B.128 [R212+0x10800], desc[UR12][R8.64+0x100] ;  /* 0x1080010008d41fae */ /* 0x000fe2000b901d4c */
[C---:B------:R-:W-:Y:S02]  /*170f0*/  IADD3 R4, P5, R5.reuse, R198, RZ ;  /* 0x000000c605047210 */ /* 0x040fe40007fbe0ff */
[-C--:B------:R-:W-:Y:S01]  /*17100*/  @P1 LEA.HI.X R15, R5, R161.reuse, R6, 0x1, P0 ;  /* 0x000000a1050f1211 */ /* 0x080fe200000f0c06 */
[----:B------:R-:W-:Y:S01]  /*17110*/  @!P1 STS.128 [R212+0x10800], RZ ;  /* 0x010800ffd4009388 */ /* 0x000fe20000000c00 */
[----:B------:R-:W-:Y:S01]  /*17120*/  @P3 R2UR UR12, R132 ;  /* 0x00000000840c32ca */ /* 0x000fe200000e0000 */
[----:B------:R-:W-:Y:S01]  /*17130*/  IMAD.X R6, R6, 0x1, R199, P5 ;  /* 0x0000000106067824 */ /* 0x000fe200028e06c7 */
[C---:B------:R-:W-:Y:S01]  /*17140*/  @P3 R2UR UR13, R133.reuse ;  /* 0x00000000850d32ca */ /* 0x040fe200000e0000 */
[----:B------:R-:W-:Y:S01]  /*17150*/  @!PT LDS RZ, [RZ] ;  /* 0x00000000fffff984 */ /* 0x000fe20000000800 */
[----:B------:R-:W-:Y:S01]  /*17160*/  @!PT LDS RZ, [RZ] ;  /* 0x00000000fffff984 */ /* 0x000fe20000000800 */
[----:B------:R-:W-:Y:S01]  /*17170*/  @!PT LDS RZ, [RZ] ;  /* 0x00000000fffff984 */ /* 0x000fe20000000800 */
[----:B------:R-:W-:Y:S01]  /*17180*/  @P3 LDGSTS.E.BYPASS.LTC128B.128 [R212+0xd000], desc[UR10][R18.64] ;  /* 0x0d00000012d43fae */ /* 0x000fe2000b901d4a */
[-C--:B------:R-:W-:Y:S02]  /*17190*/  @P3 LEA R24, P5, R4, R160.reuse, 0x1 ;  /* 0x000000a004183211 */ /* 0x080fe400078a08ff */
[----:B------:R-:W-:Y:S01]  /*171a0*/  @P2 R2UR UR10, R132 ;  /* 0x00000000840a22ca */ /* 0x000fe200000e0000 */
[----:B------:R-:W-:Y:S01]  /*171b0*/  @!P3 STS.128 [R212+0xd000], RZ ;  /* 0x00d000ffd400b388 */ /* 0x000fe20000000c00 */
[CCC-:B------:R-:W-:Y:S02]  /*171c0*/  @P3 LEA.HI.X R25, R4.reuse, R161.reuse, R6.reuse, 0x1, P5 ;  /* 0x000000a104193211 */ /* 0x1c0fe400028f0c06 */
        /* <DEDUP_REMOVED lines=8> */
[CC--:B------:R-:W-:Y:S02]  /*17250*/  @P2 LEA.HI.X R23, R4.reuse, R161.reuse, R6, 0x1, P4 ;  /* 0x000000a104172211 */ /* 0x0c0fe400020f0c06 */
[----:B------:R-:W-:Y:S01]  /*17260*/  @P1 R2UR UR5, R133 ;  /* 0x00000000850512ca */ /* 0x000fe200000e0000 */
[----:B------:R-:W-:Y:S01]  /*17270*/  @!PT LDS RZ, [RZ] ;  /* 0x00000000fffff984 */ /* 0x000fe20000000800 */
[----:B------:R-:W-:Y:S01]  /*17280*/  @!PT LDS RZ, [RZ] ;  /* 0x00000000fffff984 */ /* 0x000fe20000000800 */
[----:B------:R-:W-:Y:S01]  /*17290*/  @!PT LDS RZ, [RZ] ;  /* 0x00000000fffff984 */ /* 0x000fe20000000800 */
[----:B------:R-:W-:Y:S01]  /*172a0*/  @P1 LDGSTS.E.BYPASS.LTC128B.128 [R212+0x11000], desc[UR14][R14.64+0x100] ;  /* 0x110001000ed41fae */ /* 0x000fe2000b901d4e */
[C---:B------:R-:W-:Y:S02]  /*172b0*/  @P1 LEA R20, P0, R4.reuse, R160, 0x1 ;  /* 0x000000a004141211 */ /* 0x040fe400078008ff */
[----:B-1----:R-:W-:Y:S01]  /*172c0*/  SHF.R.S32.HI R153, RZ, 0x1f, R134 ;  /* 0x0000001fff997819 */ /* 0x002fe20000011486 */
[----:B------:R-:W-:Y:S01]  /*172d0*/  @!P1 STS.128 [R212+0x11000], RZ ;  /* 0x011000ffd4009388 */ /* 0x000fe20000000c00 */
[----:B------:R-:W-:Y:S01]  /*172e0*/  @P1 LEA.HI.X R21, R4, R161, R6, 0x1, P0 ;  /* 0x000000a104151211 */ /* 0x000fe200000f0c06 */
[----:B------:R-:W-:Y:S01]  /*172f0*/  IMAD.MOV.U32 R4, RZ, RZ, 0x10 ;  /* 0x00000010ff047424 */ /* 0x000fe200078e00ff */
[----:B------:R-:W-:Y:S01]  /*17300*/  LEA.HI R153, R153, R134, RZ, 0x4 ;  /* 0x0000008699997211 */ /* 0x000fe200078f20ff */
[----:B------:R-:W-:Y:S01]  /*17310*/  @!PT LDS RZ, [RZ] ;  /* 0x00000000fffff984 */ /* 0x000fe20000000800 */
[----:B------:R-:W-:Y:S01]  /*17320*/  @!PT LDS RZ, [RZ] ;  /* 0x00000000fffff984 */ /* 0x000fe20000000800 */
[----:B------:R-:W-:Y:S01]  /*17330*/  @!PT LDS RZ, [RZ] ;  /* 0x00000000fffff984 */ /* 0x000fe20000000800 */
[----:B------:R-:W-:Y:S03]  /*17340*/  @P3 LDGSTS.E.BYPASS.LTC128B.128 [R212+0xd800], desc[UR12][R24.64] ;  /* 0x0d80000018d43fae */ /* 0x000fe6000b901d4c */
[----:B------:R-:W-:Y:S01]  /*17350*/  LOP3.LUT R153, R153, 0xfffffff0, RZ, 0xc0, !PT ;  /* 0xfffffff099997812 */ /* 0x000fe200078ec0ff */
[----:B------:R-:W-:Y:S04]  /*17360*/  @!P3 STS.128 [R212+0xd800], RZ ;  /* 0x00d800ffd400b388 */ /* 0x000fe80000000c00 */
[----:B------:R-:W-:Y:S01]  /*17370*/  @!PT LDS RZ, [RZ] ;  /* 0x00000000fffff984 */ /* 0x000fe20000000800 */
[----:B------:R-:W-:Y:S01]  /*17380*/  @!PT LDS RZ, [RZ] ;  /* 0x00000000fffff984 */ /* 0x000fe20000000800 */
[----:B------:R-:W-:Y:S01]  /*17390*/  @!PT LDS RZ, [RZ] ;  /* 0x00000000fffff984 */ /* 0x000fe20000000800 */
[----:B------:R-:W-:Y:S01]  /*173a0*/  @P2 LDGSTS.E.BYPASS.LTC128B.128 [R212+0xf800], desc[UR10][R22.64+0x80] ;  /* 0x0f80008016d42fae */ /* 0x000fe2000b901d4a */
[----:B------:R-:W-:Y:S03]  /*173b0*/  IMAD.IADD R153, R134, 0x1, -R153 ;  /* 0x0000000186997824 */ /* 0x000fe600078e0a99 */
[----:B------:R-:W-:Y:S02]  /*173c0*/  @!P2 STS.128 [R212+0xf800], RZ ;  /* 0x00f800ffd400a388 */ /* 0x000fe40000000c00 */
[----:B------:R-:W-:Y:S02]  /*173d0*/  SHF.R.S32.HI R134, RZ, 0x1f, R153 ;  /* 0x0000001fff867819 */ /* 0x000fe40000011499 */
[----:B------:R-:W-:Y:S01]  /*173e0*/  @!PT LDS RZ, [RZ] ;  /* 0x00000000fffff984 */ /* 0x000fe20000000800 */
[----:B------:R-:W-:Y:S01]  /*173f0*/  @!PT LDS RZ, [RZ] ;  /* 0x00000000fffff984 */ /* 0x000fe20000000800 */
[----:B------:R-:W-:Y:S01]  /*17400*/  @!PT LDS RZ, [RZ] ;  /* 0x00000000fffff984 */ /* 0x000fe20000000800 */
[----:B------:R1:W-:Y:S02]  /*17410*/  @P1 LDGSTS.E.BYPASS.LTC128B.128 [R212+0x11800], desc[UR4][R20.64+0x100] ;  /* 0x1180010014d41fae */ /* 0x0003e4000b901d44 */
[----:B------:R-:W-:Y:S02]  /*17420*/  LEA.HI R134, R134, R153, RZ, 0x3 ;  /* 0x0000009986867211 */ /* 0x000fe400078f18ff */
[----:B------:R-:W-:Y:S02]  /*17430*/  @!P1 STS.128 [R212+0x11800], RZ ;  /* 0x011800ffd4009388 */ /* 0x000fe40000000c00 */
[----:B------:R-:W-:Y:S02]  /*17440*/  LOP3.LUT R134, R134, 0xfffffff8, RZ, 0xc0, !PT ;  /* 0xfffffff886867812 */ /* 0x000fe400078ec0ff */
[----:B------:R-:W-:Y:S04]  /*17450*/  LDSM.16.M88.4 R136, [R191] ;  /* 0x00000000bf88783b */ /* 0x000fe80000000200 */
[----:B------:R-:W2:Y:S04]  /*17460*/  LDSM.16.M88.4 R140, [R190+0x6000] ;  /* 0x00600000be8c783b */ /* 0x000ea80000000200 */
[----:B------:R-:W3:Y:S04]  /*17470*/  LDSM.16.M88.4 R144, [R190+0x6800] ;  /* 0x00680000be90783b */ /* 0x000ee80000000200 */
[----:B------:R-:W4:Y:S04]  /*17480*/  LDSM.16.M88.4 R148, [R190+0x7000] ;  /* 0x00700000be94783b */ /* 0x000f280000000200 */
[----:B------:R-:W5:Y:S01]  /*17490*/  LDSM.16.M88.4 R32, [R190+0x7800] ;  /* 0x00780000be20783b */ /* 0x000f620000000200 */
[----:B-1----:R-:W-:Y:S03]  /*174a0*/  IMAD.IADD R20, R153, 0x1, -R134 ;  /* 0x0000000199147824 */ /* 0x002fe600078e0a86 */
[----:B------:R-:W-:Y:S01]  /*174b0*/  LDSM.16.M88.4 R156, [R189] ;  /* 0x00000000bd9c783b */ /* 0x000fe20000000200 */
[----:B------:R-:W-:Y:S01]  /*174c0*/  IMAD.MOV.U32 R134, RZ, RZ, 0x20 ;  /* 0x00000020ff867424 */ /* 0x000fe200078e00ff */
[----:B------:R-:W-:Y:S02]  /*174d0*/  LOP3.LUT P0, RZ, R20, 0x2, RZ, 0xc0, !PT ;  /* 0x0000000214ff7812 */ /* 0x000fe4000780c0ff */
[----:B------:R-:W0:Y:S02]  /*174e0*/  LDGDEPBAR ;  /* 0x00000000000079af */ /* 0x000e240000000000 */
[----:B------:R-:W-:Y:S02]  /*174f0*/  SEL R4, R4, 0xfffffff0, !P0 ;  /* 0xfffffff004047807 */ /* 0x000fe40004000000 */
[----:B------:R-:W-:Y:S01]  /*17500*/  LDSM.16.M88.4 R160, [R187] ;  /* 0x00000000bba0783b */ /* 0x000fe20000000200 */
[----:B------:R-:W-:Y:S02]  /*17510*/  LOP3.LUT P0, RZ, R20, 0x4, RZ, 0xc0, !PT ;  /* 0x0000000414ff7812 */ /* 0x000fe4000780c0ff */
[--C-:B------:R-:W-:Y:S01]  /*17520*/  IMAD R197, R4, 0x2, R191.reuse ;  /* 0x0000000204c57824 */ /* 0x100fe200078e02bf */
[----:B------:R-:W-:Y:S01]  /*17530*/  LDSM.16.M88.4 R164, [R185] ;  /* 0x00000000b9a4783b */ /* 0x000fe20000000200 */
[----:B------:R-:W-:Y:S02]  /*17540*/  SEL R134, R134, 0xffffffe0, !P0 ;  /* 0xffffffe086867807 */ /* 0x000fe40004000000 */
[----:B------:R-:W-:Y:S01]  /*17550*/  ISETP.GT.AND P0, PT, R215, R202, PT ;  /* 0x000000cad700720c */ /* 0x000fe20003f04270 */
[----:B------:R-:W1:Y:S02]  /*17560*/  LDSM.16.M88.4 R152, [R197] ;  /* 0x00000000c598783b */ /* 0x000e640000000200 */
[C---:B------:R-:W-:Y:S02]  /*17570*/  IMAD R196, R134.reuse, 0x2, R191 ;  /* 0x0000000286c47824 */ /* 0x040fe400078e02bf */
[----:B------:R-:W-:Y:S01]  /*17580*/  LDSM.16.M88.4 R168, [R188+0x6800] ;  /* 0x00680000bca8783b */ /* 0x000fe20000000200 */
[----:B------:R-:W-:Y:S01]  /*17590*/  IMAD R134, R134, 0x2, R197 ;  /* 0x0000000286867824 */ /* 0x000fe200078e02c5 */
[C---:B--2---:R-:W-:Y:S02]  /*175a0*/  HMMA.16816.F32.BF16 R4, R136.reuse, R140, RZ ;  /* 0x0000008c8804723c */ /* 0x044fe400000418ff */
[----:B------:R-:W-:Y:S04]  /*175b0*/  LDSM.16.M88.4 R172, [R188+0x7800] ;  /* 0x00780000bcac783b */ /* 0x000fe80000000200 */
[C---:B------:R-:W-:Y:S01]  /*175c0*/  HMMA.16816.F32.BF16 R8, R136.reuse, R142, RZ ;  /* 0x0000008e8808723c */ /* 0x040fe200000418ff */
[----:B------:R-:W2:Y:S05]  /*175d0*/  LDSM.16.M88.4 R140, [R186] ;  /* 0x00000000ba8c783b */ /* 0x000eaa0000000200 */
[C---:B---3--:R-:W-:Y:S06]  /*175e0*/  HMMA.16816.F32.BF16 R12, R136.reuse, R144, RZ ;  /* 0x00000090880c723c */ /* 0x048fec00000418ff */
[C---:B------:R-:W-:Y:S01]  /*175f0*/  HMMA.16816.F32.BF16 R16, R136.reuse, R146, RZ ;  /* 0x000000928810723c */ /* 0x040fe200000418ff */
[----:B------:R-:W-:Y:S05]  /*17600*/  LDSM.16.M88.4 R144, [R196] ;  /* 0x00000000c490783b */ /* 0x000fea0000000200 */
[C---:B----4-:R-:W-:Y:S06]  /*17610*/  HMMA.16816.F32.BF16 R20, R136.reuse, R148, RZ ;  /* 0x000000948814723c */ /* 0x050fec00000418ff */
[C---:B------:R-:W-:Y:S01]  /*17620*/  HMMA.16816.F32.BF16 R24, R136.reuse, R150, RZ ;  /* 0x000000968818723c */ /* 0x040fe200000418ff */
[----:B------:R-:W3:Y:S05]  /*17630*/  LDSM.16.M88.4 R148, [R188+0x6000] ;  /* 0x00600000bc94783b */ /* 0x000eea0000000200 */
[C---:B-----5:R-:W-:Y:S06]  /*17640*/  HMMA.16816.F32.BF16 R28, R136.reuse, R32, RZ ;  /* 0x00000020881c723c */ /* 0x060fec00000418ff */
[----:B------:R-:W-:Y:S01]  /*17650*/  HMMA.16816.F32.BF16 R32, R136, R34, RZ ;  /* 0x000000228820723c */ /* 0x000fe200000418ff */
[----:B------:R-:W4:Y:S05]  /*17660*/  LDSM.16.M88.4 R136, [R188+0x7000] ;  /* 0x00700000bc88783b */ /* 0x000f2a0000000200 */
[C---:B-1----:R-:W-:Y:S06]  /*17670*/  HMMA.16816.F32.BF16 R4, R152.reuse, R156, R4 ;  /* 0x0000009c9804723c */ /* 0x042fec0000041804 */
[C---:B------:R-:W-:Y:S01]  /*17680*/  HMMA.16816.F32.BF16 R8, R152.reuse, R158, R8 ;  /* 0x0000009e9808723c */ /* 0x040fe20000041808 */
[----:B------:R-:W-:Y:S05]  /*17690*/  LDSM.16.M88.4 R156, [R184] ;  /* 0x00000000b89c783b */ /* 0x000fea0000000200 */
[C---:B------:R-:W-:Y:S06]  /*176a0*/  HMMA.16816.F32.BF16 R12, R152.reuse, R160, R12 ;  /* 0x000000a0980c723c */ /* 0x040fec000004180c */
[C---:B------:R-:W-:Y:S01]  /*176b0*/  HMMA.16816.F32.BF16 R16, R152.reuse, R162, R16 ;  /* 0x000000a29810723c */ /* 0x040fe20000041810 */
[----:B------:R-:W-:Y:S05]  /*176c0*/  LDSM.16.M88.4 R160, [R184+0x800] ;  /* 0x00080000b8a0783b */ /* 0x000fea0000000200 */
[C---:B--2---:R-:W-:Y:S06]  /*176d0*/  HMMA.16816.F32.BF16 R20, R152.reuse, R140, R20 ;  /* 0x0000008c9814723c */ /* 0x044fec0000041814 */
[C---:B------:R-:W-:Y:S01]  /*176e0*/  HMMA.16816.F32.BF16 R24, R152.reuse, R142, R24 ;  /* 0x0000008e9818723c */ /* 0x040fe20000041818 */
[----:B------:R-:W1:Y:S05]  /*176f0*/  LDSM.16.M88.4 R140, [R134] ;  /* 0x00000000868c783b */ /* 0x000e6a0000000200 */
[C---:B------:R-:W-:Y:S06]  /*17700*/  HMMA.16816.F32.BF16 R28, R152.reuse, R164, R28 ;  /* 0x000000a4981c723c */ /* 0x040fec000004181c */
        /* <DEDUP_REMOVED lines=8> */
[----:B------:R-:W-:Y:S05]  /*17790*/  LDSM.16.M88.4 R168, [R190+0x8800] ;  /* 0x00880000bea8783b */ /* 0x000fea0000000200 */
[C---:B----4-:R-:W-:Y:S06]  /*177a0*/  HMMA.16816.F32.BF16 R20, R144.reuse, R136, R20 ;  /* 0x000000889014723c */ /* 0x050fec0000041814 */
[C---:B------:R-:W-:Y:S01]  /*177b0*/  HMMA.16816.F32.BF16 R24, R144.reuse, R138, R24 ;  /* 0x0000008a9018723c */ /* 0x040fe20000041818 */
[----:B------:R-:W3:Y:S05]  /*177c0*/  LDSM.16.M88.4 R136, [R191+0x2000] ;  /* 0x00200000bf88783b */ /* 0x000eea0000000200 */
[C---:B------:R-:W-:Y:S06]  /*177d0*/  HMMA.16816.F32.BF16 R28, R144.reuse, R172, R28 ;  /* 0x000000ac901c723c */ /* 0x040fec000004181c */
[----:B------:R-:W-:Y:S01]  /*177e0*/  HMMA.16816.F32.BF16 R32, R144, R174, R32 ;  /* 0x000000ae9020723c */ /* 0x000fe20000041820 */
[----:B------:R-:W4:Y:S04]  /*177f0*/  LDSM.16.M88.4 R144, [R190+0x9000] ;  /* 0x00900000be90783b */ /* 0x000f280000000200 */
[----:B------:R-:W4:Y:S01]  /*17800*/  LDSM.16.M88.4 R172, [R190+0x9800] ;  /* 0x00980000beac783b */ /* 0x000f220000000200 */
[C---:B-1----:R-:W-:Y:S06]  /*17810*/  HMMA.16816.F32.BF16 R4, R140.reuse, R156, R4 ;  /* 0x0000009c8c04723c */ /* 0x042fec0000041804 */
[C---:B------:R-:W-:Y:S01]  /*17820*/  HMMA.16816.F32.BF16 R8, R140.reuse, R158, R8 ;  /* 0x0000009e8c08723c */ /* 0x040fe20000041808 */
[----:B------:R-:W-:Y:S05]  /*17830*/  LDSM.16.M88.4 R156, [R183] ;  /* 0x00000000b79c783b */ /* 0x000fea0000000200 */
[C---:B------:R-:W-:Y:S06]  /*17840*/  HMMA.16816.F32.BF16 R12, R140.reuse, R160, R12 ;  /* 0x000000a08c0c723c */ /* 0x040fec000004180c */
[C---:B------:R-:W-:Y:S01]  /*17850*/  HMMA.16816.F32.BF16 R16, R140.reuse, R162, R16 ;  /* 0x000000a28c10723c */ /* 0x040fe20000041810 */
[----:B------:R-:W-:Y:S05]  /*17860*/  LDSM.16.M88.4 R160, [R182] ;  /* 0x00000000b6a0783b */ /* 0x000fea0000000200 */
[C---:B--2---:R-:W-:Y:S06]  /*17870*/  HMMA.16816.F32.BF16 R20, R140.reuse, R152, R20 ;  /* 0x000000988c14723c */ /* 0x044fec0000041814 */
[C---:B------:R-:W-:Y:S01]  /*17880*/  HMMA.16816.F32.BF16 R24, R140.reuse, R154, R24 ;  /* 0x0000009a8c18723c */ /* 0x040fe20000041818 */
[----:B------:R-:W1:Y:S05]  /*17890*/  LDSM.16.M88.4 R152, [R197+0x2000] ;  /* 0x00200000c598783b */ /* 0x000e6a0000000200 */
[C---:B-----5:R-:W-:Y:S06]  /*178a0*/  HMMA.16816.F32.BF16 R28, R140.reuse, R164, R28 ;  /* 0x000000a48c1c723c */ /* 0x060fec000004181c */
[----:B------:R-:W-:Y:S01]  /*178b0*/  HMMA.16816.F32.BF16 R32, R140, R166, R32 ;  /* 0x000000a68c20723c */ /* 0x000fe20000041820 */
[----:B------:R-:W2:Y:S04]  /*178c0*/  LDSM.16.M88.4 R140, [R181] ;  /* 0x00000000b58c783b */ /* 0x000ea80000000200 */
[----:B------:R-:W5:Y:S01]  /*178d0*/  LDSM.16.M88.4 R164, [R180] ;  /* 0x00000000b4a4783b */ /* 0x000f620000000200 */
        /* <DEDUP_REMOVED lines=22> */
[C---:B-----5:R-:W-:Y:S06]  /*17a40*/  HMMA.16816.F32.BF16 R28, R152.reuse, R164, R28 ;  /* 0x000000a4981c723c */ /* 0x060fec000004181c */
        /* <DEDUP_REMOVED lines=55> */
[C---:B---3--:R-:W-:Y:S01]  /*17dc0*/  HMMA.16816.F32.BF16 R4, R144.reuse, R148, R4 ;  /* 0x000000949004723c */ /* 0x048fe20000041804 */
[----:B------:R-:W-:Y:S04]  /*17dd0*/  DEPBAR.LE SB0, 0x0 ;  /* 0x000080000000791a */ /* 0x000fe80000000000 */
[----:B------:R-:W-:Y:S01]  /*17de0*/  BAR.SYNC.DEFER_BLOCKING 0x0 ;  /* 0x0000000000007b1d */ /* 0x000fe20000010000 */
[C---:B------:R-:W-:Y:S06]  /*17df0*/  HMMA.16816.F32.BF16 R8, R144.reuse, R150, R8 ;  /* 0x000000969008723c */ /* 0x040fec0000041808 */
[C---:B------:R-:W-:Y:S06]  /*17e00*/  HMMA.16816.F32.BF16 R12, R144.reuse, R168, R12 ;  /* 0x000000a8900c723c */ /* 0x040fec000004180c */
[C---:B------:R-:W-:Y:S06]  /*17e10*/  HMMA.16816.F32.BF16 R16, R144.reuse, R170, R16 ;  /* 0x000000aa9010723c */ /* 0x040fec0000041810 */
[C---:B----4-:R-:W-:Y:S06]  /*17e20*/  HMMA.16816.F32.BF16 R20, R144.reuse, R136, R20 ;  /* 0x000000889014723c */ /* 0x050fec0000041814 */
[C---:B------:R-:W-:Y:S06]  /*17e30*/  HMMA.16816.F32.BF16 R24, R144.reuse, R138, R24 ;  /* 0x0000008a9018723c */ /* 0x040fec0000041818 */
[C---:B------:R-:W-:Y:S06]  /*17e40*/  HMMA.16816.F32.BF16 R28, R144.reuse, R172, R28 ;  /* 0x000000ac901c723c */ /* 0x040fec000004181c */
[----:B------:R-:W-:Y:S06]  /*17e50*/  HMMA.16816.F32.BF16 R32, R144, R174, R32 ;  /* 0x000000ae9020723c */ /* 0x000fec0000041820 */
[C---:B-1----:R-:W-:Y:S06]  /*17e60*/  HMMA.16816.F32.BF16 R4, R140.reuse, R156, R4 ;  /* 0x0000009c8c04723c */ /* 0x042fec0000041804 */
[C---:B------:R-:W-:Y:S06]  /*17e70*/  HMMA.16816.F32.BF16 R8, R140.reuse, R158, R8 ;  /* 0x0000009e8c08723c */ /* 0x040fec0000041808 */
[C---:B------:R-:W-:Y:S06]  /*17e80*/  HMMA.16816.F32.BF16 R12, R140.reuse, R160, R12 ;  /* 0x000000a08c0c723c */ /* 0x040fec000004180c */
[C---:B------:R-:W-:Y:S05]  /*17e90*/  HMMA.16816.F32.BF16 R16, R140.reuse, R162, R16 ;  /* 0x000000a28c10723c */ /* 0x040fea0000041810 */
[----:B------:R-:W-:Y:S01]  /*17ea0*/  IMAD.MOV.U32 R160, RZ, RZ, R220 ;  /* 0x000000ffffa07224 */ /* 0x000fe200078e00dc */
[C---:B--2---:R-:W-:Y:S05]  /*17eb0*/  HMMA.16816.F32.BF16 R20, R140.reuse, R152, R20 ;  /* 0x000000988c14723c */ /* 0x044fea0000041814 */
[----:B------:R-:W-:Y:S01]  /*17ec0*/  IMAD.MOV.U32 R161, RZ, RZ, R221 ;  /* 0x000000ffffa17224 */ /* 0x000fe200078e00dd */
[C---:B------:R-:W-:Y:S06]  /*17ed0*/  HMMA.16816.F32.BF16 R24, R140.reuse, R154, R24 ;  /* 0x0000009a8c18723c */ /* 0x040fec0000041818 */
[C---:B-----5:R-:W-:Y:S06]  /*17ee0*/  HMMA.16816.F32.BF16 R28, R140.reuse, R164, R28 ;  /* 0x000000a48c1c723c */ /* 0x060fec000004181c */
[----:B------:R-:W-:Y:S01]  /*17ef0*/  HMMA.16816.F32.BF16 R32, R140, R166, R32 ;  /* 0x000000a68c20723c */ /* 0x000fe20000041820 */
[----:B------:R-:W-:Y:S11]  /*17f00*/  @!UPT UIADD3 URZ, URZ, URZ, URZ ;  /* 0x0000003f3f3ff290 */ /* 0x000ff6000fffe03f */
        /* <DEDUP_REMOVED lines=77> */
.L_x_1780:
[----:B------:R-:W-:Y:S02]  /*183e0*/  R2UR UR4, R132 ;  /* 0x00000000840472ca */ /* 0x000fe400000e0000 */
[----:B------:R-:W-:Y:S11]  /*183f0*/  R2UR UR5, R133 ;  /* 0x00000000850572ca */ /* 0x000ff600000e0000 */
[----:B------:R-:W-:Y:S02]  /*18400*/  @!UPT UIADD3 URZ, URZ, URZ, URZ ;  /* 0x0000003f3f3ff290 */ /* 0x000fe4000fffe03f */
[----:B------:R-:W2:Y:S02]  /*18410*/  LD.E R140, desc[UR4][R2.64+0x38] ;  /* 0x00003804028c7980 */ /* 0x000ea4000c101900 */
[----:B--2---:R-:W-:Y:S05]  /*18420*/  IMAD.U32 R140, R140, -0x40, RZ ;  /* 0xffffffc08c8c7824 */ /* 0x004fea00078e00ff */
[----:B------:R-:W-:Y:S02]  /*18430*/  SHF.R.S32.HI R136, RZ, 0x1f, R140 ;  /* 0x0000001fff887819 */ /* 0x000fe4000001148c */
.L_x_1781:
[----:B------:R-:W-:Y:S05]  /*18440*/  BSYNC B0 ;  /* 0x0000000000007941 */ /* 0x000fea0003800000 */
.L_x_1779:
[----:B------:R-:W-:Y:S02]  /*18450*/  @P3 R2UR UR4, R132 ;  /* 0x00000000840432ca */ /* 0x000fe400000e0000 */
[C---:B------:R-:W-:Y:S02]  /*18460*/  @P3 R2UR UR5, R133.reuse ;  /* 0x00000000850532ca */ /* 0x040fe400000e0000 */
[----:B------:R-:W-:Y:S02]  /*18470*/  LEA R144, P0, R140, R204, 0x1 ;  /* 0x000000cc8c907211 */ /* 0x000fe400078008ff */
        /* <DEDUP_REMOVED lines=32> */
[----:B------:R-:W-:Y:S01]  /*18680*/  @P1 LEA R138, P0, R139, R204, 0x1 ;  /* 0x000000cc8b8a1211 */ /* 0x000fe200078008ff */
        /* <DEDUP_REMOVED lines=77> */
.L_x_1778:
[----:B------:R-:W-:Y:S05]  /*18b60*/  BSYNC B1 ;  /* 0x0000000000017941 */ /* 0x000fea0003800000 */
.L_x_1777:
        /* <DEDUP_REMOVED lines=415> */
.L_x_1773:
[----:B------:R-:W1:Y:S01]  /*1a560*/  LDC.64 R6, c[0x0][0x208] ;  /* 0x00008200ff067b82 */ /* 0x000e620000000a00 */
[----:B------:R-:W2:Y:S07]  /*1a570*/  S2R R9, SR_TID.X ;  /* 0x0000000000097919 */ /* 0x000eae0000002100 */
[----:B------:R-:W3:Y:S01]  /*1a580*/  LDC.64 R4, c[0x0][0x198] ;  /* 0x00006600ff047b82 */ /* 0x000ee20000000a00 */
[----:B-1----:R-:W-:Y:S02]  /*1a590*/  R2UR UR4, R6 ;  /* 0x00000000060472ca */ /* 0x002fe400000e0000 */
[----:B------:R-:W-:-:S02]  /*1a5a0*/  R2UR UR5, R7 ;  /* 0x00000000070572ca */ /* 0x000fc400000e0000 */
[----:B--2---:R-:W-:-:S04]  /*1a5b0*/  SHF.R.S32.HI R0, RZ, 0x1f, R9 ;  /* 0x0000001fff007819 */ /* 0x004fc80000011409 */
[----:B------:R-:W-:-:S07]  /*1a5c0*/  LEA.HI R0, R0, R9, RZ, 0x4 ;  /* 0x0000000900007211 */ /* 0x000fce00078f20ff */
[----:B---3--:R1:W5:Y:S01]  /*1a5d0*/  LD.E R2, desc[UR4][R4.64+0xd8] ;  /* 0x0000d80404027980 */ /* 0x008362000c101900 */
[----:B------:R-:W-:Y:S01]  /*1a5e0*/  UMOV UR4, 0xffffffff ;  /* 0xffffffff00047882 */ /* 0x000fe20000000000 */
[----:B------:R-:W-:Y:S02]  /*1a5f0*/  SHF.R.S32.HI R0, RZ, 0x4, R0 ;  /* 0x00000004ff007819 */ /* 0x000fe40000011400 */
        /* <DEDUP_REMOVED lines=8> */
.L_x_1804:
[----:B------:R-:W3:Y:S01]  /*1a680*/  S2R R12, SR_TID.X ;  /* 0x00000000000c7919 */ /* 0x000ee20000002100 */
[----:B----4-:R-:W-:Y:S01]  /*1a690*/  FADD.FTZ R8, R13, R14 ;  /* 0x0000000e0d087221 */ /* 0x010fe20000010000 */
[----:B------:R-:W-:Y:S01]  /*1a6a0*/  FSETP.NE.FTZ.AND P4, PT, R9, RZ, PT ;  /* 0x000000ff0900720b */ /* 0x000fe20003f95000 */
[----:B------:R-:W2:Y:S01]  /*1a6b0*/  S2UR UR4, SR_CgaCtaId ;  /* 0x00000000000479c3 */ /* 0x000ea20000008800 */
[----:B------:R-:W-:-:S07]  /*1a6c0*/  MOV R11, 0x3f800000 ;  /* 0x3f800000000b7802 */ /* 0x000fce0000000f00 */
[----:B------:R-:W-:Y:S01]  /*1a6d0*/  BAR.SYNC.DEFER_BLOCKING 0x0 ;  /* 0x0000000000007b1d */ /* 0x000fe20000010000 */
[----:B------:R-:W-:Y:S02]  /*1a6e0*/  FSETP.NE.FTZ.AND P3, PT, R8, RZ, PT ;  /* 0x000000ff0800720b */ /* 0x000fe40003f75000 */
[----:B------:R-:W-:Y:S02]  /*1a6f0*/  MOV R10, 0x3f800000 ;  /* 0x3f800000000a7802 */ /* 0x000fe40000000f00 */
[C---:B------:R-:W-:Y:S01]  /*1a700*/  R2UR UR12, R6.reuse ;  /* 0x00000000060c72ca */ /* 0x040fe200000e0000 */
[----:B------:R-:W-:Y:S01]  /*1a710*/  UMOV UR5, 0x400 ;  /* 0x0000040000057882 */ /* 0x000fe20000000000 */
[C---:B------:R-:W-:Y:S02]  /*1a720*/  R2UR UR13, R7.reuse ;  /* 0x00000000070d72ca */ /* 0x040fe400000e0000 */
[----:B------:R-:W-:Y:S01]  /*1a730*/  R2UR UR10, R6 ;  /* 0x00000000060a72ca */ /* 0x000fe200000e0000 */
[----:B------:R-:W4:Y:S01]  /*1a740*/  @P4 MUFU.RCP R11, R9 ;  /* 0x00000009000b4308 */ /* 0x000f220000001000 */
[----:B------:R-:W-:-:S07]  /*1a750*/  R2UR UR11, R7 ;  /* 0x00000000070b72ca */ /* 0x000fce00000e0000 */
[----:B------:R-:W1:Y:S01]  /*1a760*/  @P3 MUFU.RCP R10, R8 ;  /* 0x00000008000a3308 */ /* 0x000e620000001000 */
[----:B--2---:R-:W-:Y:S01]  /*1a770*/  ULEA UR4, UR4, UR5, 0x18 ;  /* 0x0000000504047291 */ /* 0x004fe2000f8ec03f */
[----:B---3--:R-:W-:Y:S01]  /*1a780*/  SHF.R.S32.HI R13, RZ, 0x1f, R12 ;  /* 0x0000001fff0d7819 */ /* 0x008fe2000001140c */
[C---:B----4-:R-:W-:Y:S01]  /*1a790*/  FMUL.FTZ R128, R11.reuse, R128 ;  /* 0x000000800b807220 */ /* 0x050fe20000410000 */
[C---:B------:R-:W-:Y:S01]  /*1a7a0*/  FMUL.FTZ R129, R11.reuse, R129 ;  /* 0x000000810b817220 */ /* 0x040fe20000410000 */
[----:B------:R-:W-:Y:S01]  /*1a7b0*/  FMUL.FTZ R124, R11, R124 ;  /* 0x0000007c0b7c7220 */ /* 0x000fe20000410000 */
[----:B------:R-:W-:Y:S01]  /*1a7c0*/  LEA.HI R14, R13, R12, RZ, 0x2 ;  /* 0x0000000c0d0e7211 */ /* 0x000fe200078f10ff */
[C---:B------:R-:W-:Y:S01]  /*1a7d0*/  FMUL.FTZ R125, R11.reuse, R125 ;  /* 0x0000007d0b7d7220 */ /* 0x040fe20000410000 */
[C---:B------:R-:W-:Y:S01]  /*1a7e0*/  FMUL.FTZ R36, R11.reuse, R36 ;  /* 0x000000240b247220 */ /* 0x040fe20000410000 */
[C---:B------:R-:W-:Y:S01]  /*1a7f0*/  FMUL.FTZ R37, R11.reuse, R37 ;  /* 0x000000250b257220 */ /* 0x040fe20000410000 */
[--C-:B------:R-:W-:Y:S01]  /*1a800*/  SHF.R.S32.HI R16, RZ, 0x2, R14.reuse ;  /* 0x00000002ff107819 */ /* 0x100fe2000001140e */
[C---:B------:R-:W-:Y:S01]  /*1a810*/  FMUL.FTZ R40, R11.reuse, R40 ;  /* 0x000000280b287220 */ /* 0x040fe20000410000 */
[----:B------:R-:W-:Y:S01]  /*1a820*/  SHF.R.S32.HI R15, RZ, 0x1f, R14 ;  /* 0x0000001fff0f7819 */ /* 0x000fe2000001140e */
[C---:B------:R-:W-:Y:S01]  /*1a830*/  FMUL.FTZ R41, R11.reuse, R41 ;  /* 0x000000290b297220 */ /* 0x040fe20000410000 */
[----:B------:R-:W-:Y:S01]  /*1a840*/  LOP3.LUT R17, R14, 0x1ffffffc, RZ, 0xc0, !PT ;  /* 0x1ffffffc0e117812 */ /* 0x000fe200078ec0ff */
[----:B------:R-:W-:Y:S01]  /*1a850*/  FMUL.FTZ R44, R11, R44 ;  /* 0x0000002c0b2c7220 */ /* 0x000fe20000410000 */
[----:B------:R-:W-:Y:S01]  /*1a860*/  LEA.HI R15, R15, R16, RZ, 0x3 ;  /* 0x000000100f0f7211 */ /* 0x000fe200078f18ff */
[----:B------:R-:W-:Y:S01]  /*1a870*/  FMUL.FTZ R45, R11, R45 ;  /* 0x0000002d0b2d7220 */ /* 0x000fe20000410000 */
[----:B------:R-:W-:Y:S01]  /*1a880*/  IADD3 R17, -R17, R12, RZ ;  /* 0x0000000c11117210 */ /* 0x000fe20007ffe1ff */
[----:B------:R-:W-:Y:S01]  /*1a890*/  FMUL.FTZ R48, R11, R48 ;  /* 0x000000300b307220 */ /* 0x000fe20000410000 */
[----:B------:R-:W-:Y:S01]  /*1a8a0*/  LOP3.LUT R15, R15, 0xfffffff8, RZ, 0xc0, !PT ;  /* 0xfffffff80f0f7812 */ /* 0x000fe200078ec0ff */
[C---:B------:R-:W-:Y:S01]  /*1a8b0*/  FMUL.FTZ R49, R11.reuse, R49 ;  /* 0x000000310b317220 */ /* 0x040fe20000410000 */
[C---:B------:R-:W-:Y:S01]  /*1a8c0*/  FMUL.FTZ R52, R11.reuse, R52 ;  /* 0x000000340b347220 */ /* 0x040fe20000410000 */
[C---:B------:R-:W-:Y:S01]  /*1a8d0*/  FMUL.FTZ R53, R11.reuse, R53 ;  /* 0x000000350b357220 */ /* 0x040fe20000410000 */
[----:B------:R-:W-:Y:S01]  /*1a8e0*/  IADD3 R16, R16, -R15, RZ ;  /* 0x8000000f10107210 */ /* 0x000fe20007ffe0ff */
[----:B------:R-:W-:Y:S01]  /*1a8f0*/  FMUL.FTZ R56, R11, R56 ;  /* 0x000000380b387220 */ /* 0x000fe20000410000 */
[----:B------:R-:W-:Y:S01]  /*1a900*/  LEA.HI R15, R13, R12, RZ, 0x5 ;  /* 0x0000000c0d0f7211 */ /* 0x000fe200078f28ff */
[C---:B------:R-:W-:Y:S01]  /*1a910*/  FMUL.FTZ R57, R11.reuse, R57 ;  /* 0x000000390b397220 */ /* 0x040fe20000410000 */
[----:B------:R-:W-:Y:S01]  /*1a920*/  SHF.L.U32 R18, R16, 0x6, RZ ;  /* 0x0000000610127819 */ /* 0x000fe200000006ff */
[C---:B------:R-:W-:Y:S01]  /*1a930*/  FMUL.FTZ R60, R11.reuse, R60 ;  /* 0x0000003c0b3c7220 */ /* 0x040fe20000410000 */
[----:B------:R-:W-:Y:S01]  /*1a940*/  SHF.R.S32.HI R14, RZ, 0x5, R15 ;  /* 0x00000005ff0e7819 */ /* 0x000fe2000001140f */
[C---:B------:R-:W-:Y:S01]  /*1a950*/  FMUL.FTZ R61, R11.reuse, R61 ;  /* 0x0000003d0b3d7220 */ /* 0x040fe20000410000 */
[----:B------:R-:W-:Y:S01]  /*1a960*/  LOP3.LUT R18, R18, 0x1c0, RZ, 0xc0, !PT ;  /* 0x000001c012127812 */ /* 0x000fe200078ec0ff */
[C---:B------:R-:W-:Y:S01]  /*1a970*/  FMUL.FTZ R64, R11.reuse, R64 ;  /* 0x000000400b407220 */ /* 0x040fe20000410000 */
[----:B------:R-:W-:Y:S01]  /*1a980*/  LOP3.LUT R19, R16, 0x1, RZ, 0xc0, !PT ;  /* 0x0000000110137812 */ /* 0x000fe200078ec0ff */
[C---:B------:R-:W-:Y:S01]  /*1a990*/  FMUL.FTZ R65, R11.reuse, R65 ;  /* 0x000000410b417220 */ /* 0x040fe20000410000 */
[----:B------:R-:W-:Y:S01]  /*1a9a0*/  LEA R17, R14, R17, 0x9 ;  /* 0x000000110e117211 */ /* 0x000fe200078e48ff */
[C---:B------:R-:W-:Y:S01]  /*1a9b0*/  FMUL.FTZ R68, R11.reuse, R68 ;  /* 0x000000440b447220 */ /* 0x040fe20000410000 */
[----:B------:R-:W-:Y:S01]  /*1a9c0*/  LEA.HI R18, R18, R18, RZ, 0x1d ;  /* 0x0000001212127211 */ /* 0x000fe200078fe8ff */
[----:B------:R-:W-:Y:S01]  /*1a9d0*/  FMUL.FTZ R69, R11, R69 ;  /* 0x000000450b457220 */ /* 0x000fe20000410000 */
[----:B------:R-:W-:Y:S01]  /*1a9e0*/  ISETP.NE.U32.AND P0, PT, R19, 0x1, PT ;  /* 0x000000011300780c */ /* 0x000fe20003f05070 */
[----:B------:R-:W-:Y:S01]  /*1a9f0*/  FMUL.FTZ R72, R11, R72 ;  /* 0x000000480b487220 */ /* 0x000fe20000410000 */
[----:B------:R-:W-:Y:S01]  /*1aa00*/  LEA R17, R17, R18, 0x1 ;  /* 0x0000001211117211 */ /* 0x000fe200078e08ff */
        /* <DEDUP_REMOVED lines=23> */
[----:B------:R-:W-:Y:S01]  /*1ab80*/  R2P PR, R16, 0x6 ;  /* 0x0000000610007804 */ /* 0x000fe20000000000 */
[C---:B------:R-:W-:Y:S01]  /*1ab90*/  FMUL.FTZ R112, R11.reuse, R112 ;  /* 0x000000700b707220 */ /* 0x040fe20000410000 */
[----:B------:R-:W-:Y:S01]  /*1aba0*/  FMUL.FTZ R113, R11, R113 ;  /* 0x000000710b717220 */ /* 0x000fe20000410000 */
[----:B------:R-:W-:Y:S01]  /*1abb0*/  LEA R17, R17, UR4, 0x2 ;  /* 0x0000000411117c11 */ /* 0x000fe2000f8e10ff */
[C---:B-1----:R-:W-:Y:S01]  /*1abc0*/  FMUL.FTZ R131, R10.reuse, R131 ;  /* 0x000000830a837220 */ /* 0x042fe20000410000 */
        /* <DEDUP_REMOVED lines=49> */
[----:B------:R-:W-:Y:S01]  /*1aee0*/  STS.64 [R17], R128 ;  /* 0x0000008011007388 */ /* 0x000fe20000000a00 */
[----:B------:R-:W-:-:S02]  /*1aef0*/  IADD3 R16, R17, -0x20, RZ ;  /* 0xffffffe011107810 */ /* 0x000fc40007ffe0ff */
[----:B------:R-:W-:Y:S01]  /*1af00*/  SEL R11, R11, 0xffffffc0, !P1 ;  /* 0xffffffc00b0b7807 */ /* 0x000fe20004800000 */
[----:B------:R-:W-:Y:S01]  /*1af10*/  STS.64 [R17+0x800], R130 ;  /* 0x0008008211007388 */ /* 0x000fe20000000a00 */
[C---:B------:R-:W-:Y:S02]  /*1af20*/  @P0 IADD3 R16, R17.reuse, 0x20, RZ ;  /* 0x0000002011100810 */ /* 0x040fe40007ffe0ff */
[----:B------:R-:W-:Y:S02]  /*1af30*/  SEL R19, R10, 0xffffff80, !P2 ;  /* 0xffffff800a137807 */ /* 0x000fe40005000000 */
[----:B------:R-:W-:Y:S01]  /*1af40*/  IADD3 R18, R17, R11, RZ ;  /* 0x0000000b11127210 */ /* 0x000fe20007ffe0ff */
[----:B------:R-:W-:Y:S01]  /*1af50*/  STS.64 [R16], R124 ;  /* 0x0000007c10007388 */ /* 0x000fe20000000a00 */
[-C--:B------:R-:W-:Y:S02]  /*1af60*/  IADD3 R10, R11, R16.reuse, RZ ;  /* 0x000000100b0a7210 */ /* 0x080fe40007ffe0ff */
[----:B------:R-:W-:Y:S01]  /*1af70*/  IADD3 R11, R17, R19, RZ ;  /* 0x00000013110b7210 */ /* 0x000fe20007ffe0ff */
[----:B------:R-:W-:Y:S01]  /*1af80*/  STS.64 [R16+0x800], R126 ;  /* 0x0008007e10007388 */ /* 0x000fe20000000a00 */
[----:B------:R-:W-:-:S02]  /*1af90*/  IADD3 R20, R19, R16, RZ ;  /* 0x0000001013147210 */ /* 0x000fc40007ffe0ff */
[-C--:B------:R-:W-:Y:S01]  /*1afa0*/  IADD3 R21, R18, R19.reuse, RZ ;  /* 0x0000001312157210 */ /* 0x080fe20007ffe0ff */
[----:B------:R-:W-:Y:S01]  /*1afb0*/  STS.64 [R18], R36 ;  /* 0x0000002412007388 */ /* 0x000fe20000000a00 */
[----:B------:R-:W-:-:S03]  /*1afc0*/  IADD3 R19, R10, R19, RZ ;  /* 0x000000130a137210 */ /* 0x000fc60007ffe0ff */
[----:B------:R-:W-:Y:S04]  /*1afd0*/  STS.64 [R18+0x800], R38 ;  /* 0x0008002612007388 */ /* 0x000fe80000000a00 */
        /* <DEDUP_REMOVED lines=40> */
[----:B------:R4:W-:Y:S04]  /*1b260*/  STS.64 [R19+0x8000], R112 ;  /* 0x0080007013007388 */ /* 0x0009e80000000a00 */
[----:B------:R4:W-:Y:S04]  /*1b270*/  STS.64 [R19+0x8800], R114 ;  /* 0x0088007213007388 */ /* 0x0009e80000000a00 */
[----:B-1----:R-:W4:Y:S04]  /*1b280*/  LD.E.64 R16, desc[UR12][R4.64+0xb0] ;  /* 0x0000b00c04107980 */ /* 0x002f28000c101b00 */
[----:B--2---:R-:W2:Y:S01]  /*1b290*/  LD.E R18, desc[UR10][R4.64+0x60] ;  /* 0x0000600a04127980 */ /* 0x004ea2000c101900 */
[----:B------:R-:W1:Y:S01]  /*1b2a0*/  @P4 MUFU.LG2 R9, R9 ;  /* 0x0000000900094308 */ /* 0x000e620000000c00 */
[----:B------:R-:W-:-:S07]  /*1b2b0*/  LEA.HI R13, R13, R12, RZ, 0x4 ;  /* 0x0000000c0d0d7211 */ /* 0x000fce00078f20ff */
[----:B------:R-:W1:Y:S01]  /*1b2c0*/  @P3 MUFU.LG2 R23, R8 ;  /* 0x0000000800173308 */ /* 0x000e620000000c00 */
[----:B---3--:R-:W-:Y:S01]  /*1b2d0*/  SHF.L.U32 R20, R0, 0x6, RZ ;  /* 0x0000000600147819 */ /* 0x008fe200000006ff */
[----:B------:R3:W5:Y:S01]  /*1b2e0*/  LD.E R11, desc[UR12][R4.64+0xcc] ;  /* 0x0000cc0c040b7980 */ /* 0x000762000c101900 */
[----:B----4-:R-:W-:Y:S02]  /*1b2f0*/  LOP3.LUT R21, R13, 0xfffffff0, RZ, 0xc0, !PT ;  /* 0xfffffff00d157812 */ /* 0x010fe400078ec0ff */
[----:B------:R-:W-:Y:S01]  /*1b300*/  MOV R13, 0xff800000 ;  /* 0xff800000000d7802 */ /* 0x000fe20000000f00 */
[----:B------:R3:W5:Y:S01]  /*1b310*/  LD.E.64 R112, desc[UR10][R4.64+0x78] ;  /* 0x0000780a04707980 */ /* 0x000762000c101b00 */
[----:B------:R-:W-:Y:S01]  /*1b320*/  IADD3 R10, -R21, R12, RZ ;  /* 0x0000000c150a7210 */ /* 0x000fe20007ffe1ff */
[----:B-1----:R-:W-:Y:S01]  /*1b330*/  @P4 FMUL.FTZ R21, R9, 0.69314718246459960938 ;  /* 0x3f31721809154820 */ /* 0x002fe20000410000 */
[----:B------:R-:W-:Y:S02]  /*1b340*/  LOP3.LUT R25, R15, 0xffffffe0, RZ, 0xc0, !PT ;  /* 0xffffffe00f197812 */ /* 0x000fe400078ec0ff */
[----:B------:R-:W-:Y:S01]  /*1b350*/  LEA.HI R19, R10, R10, RZ, 0x1 ;  /* 0x0000000a0a137211 */ /* 0x000fe200078f08ff */
[----:B-----5:R-:W-:Y:S01]  /*1b360*/  @P4 FFMA.FTZ R13, R2, R132, R21 ;  /* 0x00000084020d4223 */ /* 0x020fe20000010015 */
[----:B------:R-:W-:-:S02]  /*1b370*/  SHF.R.S32.HI R15, RZ, 0x1f, R14 ;  /* 0x0000001fff0f7819 */ /* 0x000fc4000001140e */
[----:B------:R-:W-:Y:S01]  /*1b380*/  SHF.L.U32 R21, R19, 0x2, RZ ;  /* 0x0000000213157819 */ /* 0x000fe200000006ff */
[----:B------:R-:W-:Y:S01]  /*1b390*/  @P3 FMUL.FTZ R23, R23, 0.69314718246459960938 ;  /* 0x3f31721817173820 */ /* 0x000fe20000410000 */
[----:B------:R-:W-:Y:S02]  /*1b3a0*/  LOP3.LUT R8, R20, 0x1c0, RZ, 0xc0, !PT ;  /* 0x000001c014087812 */ /* 0x000fe400078ec0ff */
[----:B------:R-:W-:Y:S02]  /*1b3b0*/  IADD3 R25, -R25, R12, RZ ;  /* 0x0000000c19197210 */ /* 0x000fe40007ffe1ff */
[----:B------:R-:W-:Y:S01]  /*1b3c0*/  MOV R9, 0xff800000 ;  /* 0xff80000000097802 */ /* 0x000fe20000000f00 */
[----:B------:R-:W-:Y:S01]  /*1b3d0*/  @P3 FFMA.FTZ R9, R2, R3, R23 ;  /* 0x0000000302093223 */ /* 0x000fe20000010017 */
[----:B------:R-:W-:Y:S02]  /*1b3e0*/  LOP3.LUT R21, R8, 0x38, R21, 0xf8, !PT ;  /* 0x0000003808157812 */ /* 0x000fe400078ef815 */
[----:B------:R-:W-:-:S02]  /*1b3f0*/  SHF.R.U32.HI R8, RZ, 0x3, R8 ;  /* 0x00000003ff087819 */ /* 0x000fc40000011608 */
[----:B------:R-:W-:Y:S02]  /*1b400*/  LEA.HI R15, R15, R14, RZ, 0x2 ;  /* 0x0000000e0f0f7211 */ /* 0x000fe400078f10ff */
[----:B------:R-:W-:Y:S02]  /*1b410*/  LOP3.LUT R19, R19, 0xffffffe, RZ, 0xc0, !PT ;  /* 0x0ffffffe13137812 */ /* 0x000fe400078ec0ff */
[----:B------:R-:W-:Y:S02]  /*1b420*/  SHF.R.S32.HI R2, RZ, 0x1f, R25 ;  /* 0x0000001fff027819 */ /* 0x000fe40000011419 */
[----:B------:R-:W-:Y:S02]  /*1b430*/  LOP3.LUT R8, R21, R8, RZ, 0x3c, !PT ;  /* 0x0000000815087212 */ /* 0x000fe400078e3cff */
[----:B------:R-:W-:Y:S02]  /*1b440*/  LOP3.LUT R15, R15, 0xffffffc, RZ, 0xc0, !PT ;  /* 0x0ffffffc0f0f7812 */ /* 0x000fe400078ec0ff */
[----:B------:R-:W-:-:S02]  /*1b450*/  IADD3 R19, R10, -R19, RZ ;  /* 0x800000130a137210 */ /* 0x000fc40007ffe0ff */
[----:B------:R-:W-:Y:S02]  /*1b460*/  LEA.HI R2, R2, R25, RZ, 0x2 ;  /* 0x0000001902027211 */ /* 0x000fe400078f10ff */
[----:B------:R-:W-:Y:S02]  /*1b470*/  IADD3 R15, -R15, R14, RZ ;  /* 0x0000000e0f0f7210 */ /* 0x000fe40007ffe1ff */
[----:B------:R-:W-:Y:S02]  /*1b480*/  LEA R19, R19, R8, 0x2 ;  /* 0x0000000813137211 */ /* 0x000fe400078e10ff */
[----:B------:R-:W-:-:S04]  /*1b490*/  SHF.R.S32.HI R8, RZ, 0x2, R2 ;  /* 0x00000002ff087819 */ /* 0x000fc80000011402 */
[----:B------:R-:W-:Y:S02]  /*1b4a0*/  LEA R8, R15, R8, 0x4 ;  /* 0x000000080f087211 */ /* 0x000fe400078e20ff */
[----:B------:R3:W5:Y:S01]  /*1b4b0*/  LD.E.64 R14, desc[UR10][R4.64+0xa8] ;  /* 0x0000a80a040e7980 */ /* 0x000762000c101b00 */
[----:B------:R-:W-:Y:S02]  /*1b4c0*/  SHF.L.U32 R12, R205, 0x6, RZ ;  /* 0x00000006cd0c7819 */ /* 0x000fe400000006ff */
[----:B------:R-:W-:Y:S01]  /*1b4d0*/  LEA R2, R19, UR4, 0x2 ;  /* 0x0000000413027c11 */ /* 0x000fe2000f8e10ff */
[----:B------:R-:W-:Y:S01]  /*1b4e0*/  BAR.SYNC.DEFER_BLOCKING 0x0 ;  /* 0x0000000000007b1d */ /* 0x000fe20000010000 */
[----:B------:R-:W-:-:S05]  /*1b4f0*/  LOP3.LUT P0, RZ, R25, 0x3, RZ, 0xc0, !PT ;  /* 0x0000000319ff7812 */ /* 0x000fca000780c0ff */
[----:B------:R3:W1:Y:S04]  /*1b500*/  LDS.128 R108, [R2] ;  /* 0x00000000026c7984 */ /* 0x0006680000000c00 */
        /* <DEDUP_REMOVED lines=22> */
[----:B------:R-:W-:Y:S01]  /*1b670*/  BSSY B0, `(.L_x_1784) ;  /* 0x0000015000007945 */ /* 0x000fe20003800000 */
[----:B------:R-:W-:-:S04]  /*1b680*/  IMAD R16, R16, UR8, R209 ;  /* 0x0000000810107c24 */ /* 0x000fc8000f8e02d1 */
[----:B--2---:R-:W-:-:S04]  /*1b690*/  IMAD R16, R16, R18, R207 ;  /* 0x0000001210107224 */ /* 0x004fc800078e02cf */
[----:B------:R-:W-:Y:S02]  /*1b6a0*/  IMAD R12, R17, R16, R12 ;  /* 0x00000010110c7224 */ /* 0x000fe400078e020c */
[----:B------:R3:W2:Y:S01]  /*1b6b0*/  LDS.128 R16, [R2+0xb800] ;  /* 0x00b8000002107984 */ /* 0x0006a20000000c00 */
[----:B-1--4-:R-:W-:Y:S05]  /*1b6c0*/  @P0 BRA `(.L_x_1785) ;  /* 0x00000000003c0947 */ /* 0x012fea0003800000 */
[----:B------:R-:W-:Y:S02]  /*1b6d0*/  IMAD R3, R205, -0x40, R208 ;  /* 0xffffffc0cd037824 */ /* 0x000fe400078e02d0 */
[----:B---3--:R-:W-:-:S03]  /*1b6e0*/  VIADD R2, R8, 0x8 ;  /* 0x0000000808027836 */ /* 0x008fc60000000000 */
        /* <DEDUP_REMOVED lines=13> */
.L_x_1785:
[----:B------:R-:W-:Y:S05]  /*1b7c0*/  BSYNC B0 ;  /* 0x0000000000007941 */ /* 0x000fea0003800000 */
.L_x_1784:
[----:B-1---5:R-:W-:Y:S01]  /*1b7d0*/  IMAD.SHL.U32 R14, R10, 0x4, RZ ;  /* 0x000000040a0e7824 */ /* 0x022fe200078e00ff */
[----:B------:R-:W-:Y:S02]  /*1b7e0*/  R2UR UR4, R6 ;  /* 0x00000000060472ca */ /* 0x000fe400000e0000 */
[----:B------:R-:W-:Y:S02]  /*1b7f0*/  R2UR UR5, R7 ;  /* 0x00000000070572ca */ /* 0x000fe400000e0000 */
[----:B------:R-:W-:Y:S01]  /*1b800*/  SHF.R.S32.HI R15, RZ, 0x1f, R14 ;  /* 0x0000001fff0f7819 */ /* 0x000fe2000001140e */
[----:B------:R-:W-:Y:S02]  /*1b810*/  IMAD R205, R205, -0x40, R208 ;  /* 0xffffffc0cdcd7824 */ /* 0x000fe400078e02d0 */
[----:B------:R-:W-:Y:S02]  /*1b820*/  IMAD R11, R12, R11, RZ ;  /* 0x0000000b0c0b7224 */ /* 0x000fe400078e02ff */
[----:B------:R-:W-:-:S02]  /*1b830*/  VIADD R10, R0, 0x8 ;  /* 0x00000008000a7836 */ /* 0x000fc40000000000 */
[----:B------:R-:W-:-:S03]  /*1b840*/  IMAD.WIDE R12, R0, 0xc0, R14 ;  /* 0x000000c0000c7825 */ /* 0x000fc600078e020e */
[----:B------:R-:W-:Y:S01]  /*1b850*/  ISETP.GE.AND P0, PT, R10, R205, PT ;  /* 0x000000cd0a00720c */ /* 0x000fe20003f06270 */
[----:B---3--:R-:W-:Y:S01]  /*1b860*/  VIADD R2, R0, 0x18 ;  /* 0x0000001800027836 */ /* 0x008fe20000000000 */
[----:B------:R-:W-:Y:S01]  /*1b870*/  IADD3 R10, P3, R12, R11, RZ ;  /* 0x0000000b0c0a7210 */ /* 0x000fe20007f7e0ff */
[----:B------:R-:W-:Y:S01]  /*1b880*/  VIADD R8, R0, 0x10 ;  /* 0x0000001000087836 */ /* 0x000fe20000000000 */
[----:B------:R1:W5:Y:S01]  /*1b890*/  LD.E R4, desc[UR4][R4.64+0xc0] ;  /* 0x0000c00404047980 */ /* 0x000362000c101900 */
[----:B------:R-:W-:Y:S01]  /*1b8a0*/  BSSY B0, `(.L_x_1786) ;  /* 0x0000020000007945 */ /* 0x000fe20003800000 */
[----:B------:R-:W-:Y:S02]  /*1b8b0*/  LEA.HI.X.SX32 R3, R11, R13, 0x1, P3 ;  /* 0x0000000d0b037211 */ /* 0x000fe400018f0eff */
[----:B------:R-:W-:Y:S02]  /*1b8c0*/  LEA R12, P3, R10, R112, 0x2 ;  /* 0x000000700a0c7211 */ /* 0x000fe400078610ff */
[----:B------:R-:W-:Y:S01]  /*1b8d0*/  ISETP.GE.AND P2, PT, R2, R205, PT ;  /* 0x000000cd0200720c */ /* 0x000fe20003f46270 */
[----:B------:R-:W-:Y:S01]  /*1b8e0*/  VIADD R2, R0, 0x20 ;  /* 0x0000002000027836 */ /* 0x000fe20000000000 */
[----:B------:R-:W-:Y:S01]  /*1b8f0*/  LEA.HI.X R13, R10, R113, R3, 0x2, P3 ;  /* 0x000000710a0d7211 */ /* 0x000fe200018f1403 */
[----:B------:R-:W-:Y:S01]  /*1b900*/  VIADD R3, R14, 0x40 ;  /* 0x000000400e037836 */ /* 0x000fe20000000000 */
[----:B------:R-:W-:-:S02]  /*1b910*/  ISETP.GE.AND P3, PT, R0, R205, PT ;  /* 0x000000cd0000720c */ /* 0x000fc40003f66270 */
[-C--:B------:R-:W-:Y:S01]  /*1b920*/  ISETP.GE.AND P1, PT, R8, R205.reuse, PT ;  /* 0x000000cd0800720c */ /* 0x080fe20003f26270 */
[----:B------:R-:W-:Y:S01]  /*1b930*/  VIADD R8, R0, 0x28 ;  /* 0x0000002800087836 */ /* 0x000fe20000000000 */
[-C--:B------:R-:W-:Y:S01]  /*1b940*/  ISETP.GE.AND P6, PT, R2, R205.reuse, PT ;  /* 0x000000cd0200720c */ /* 0x080fe20003fc6270 */
[C---:B------:R-:W-:Y:S02]  /*1b950*/  VIADD R2, R0.reuse, 0x30 ;  /* 0x0000003000027836 */ /* 0x040fe40000000000 */
[----:B------:R-:W-:Y:S01]  /*1b960*/  VIADD R0, R0, 0x38 ;  /* 0x0000003800007836 */ /* 0x000fe20000000000 */
[-C--:B------:R-:W-:Y:S02]  /*1b970*/  ISETP.GE.AND P5, PT, R8, R205.reuse, PT ;  /* 0x000000cd0800720c */ /* 0x080fe40003fa6270 */
[----:B------:R-:W-:-:S03]  /*1b980*/  ISETP.GE.AND P4, PT, R2, R205, PT ;  /* 0x000000cd0200720c */ /* 0x000fc60003f86270 */
[----:B------:R-:W-:Y:S10]  /*1b990*/  @P3 BRA `(.L_x_1787) ;  /* 0x0000000000403947 */ /* 0x000ff40003800000 */
[----:B-----5:R-:W-:Y:S01]  /*1b9a0*/  ISETP.GE.AND P3, PT, R14, R4, PT ;  /* 0x000000040e00720c */ /* 0x020fe20003f66270 */
[----:B-1----:R-:W-:-:S12]  /*1b9b0*/  VIADD R5, R3, 0x40 ;  /* 0x0000004003057836 */ /* 0x002fd80000000000 */
[C---:B------:R-:W-:Y:S02]  /*1b9c0*/  @!P3 R2UR UR10, R6.reuse ;  /* 0x00000000060ab2ca */ /* 0x040fe400000e0000 */
[C---:B------:R-:W-:Y:S02]  /*1b9d0*/  @!P3 R2UR UR11, R7.reuse ;  /* 0x00000000070bb2ca */ /* 0x040fe400000e0000 */
[----:B------:R-:W-:Y:S02]  /*1b9e0*/  @!P3 R2UR UR4, R6 ;  /* 0x000000000604b2ca */ /* 0x000fe400000e0000 */
[----:B------:R-:W-:-:S09]  /*1b9f0*/  @!P3 R2UR UR5, R7 ;  /* 0x000000000705b2ca */ /* 0x000fd200000e0000 */
[----:B------:R3:W-:Y:S04]  /*1ba00*/  @!P3 ST.E.64 desc[UR10][R12.64], R108 ;  /* 0x0000006c0c00b985 */ /* 0x0007e8000c101b0a */
[----:B------:R3:W-:Y:S01]  /*1ba10*/  @!P3 ST.E.64 desc[UR4][R12.64+0x8], R110 ;  /* 0x0000086e0c00b985 */ /* 0x0007e2000c101b04 */
[----:B------:R-:W-:-:S13]  /*1ba20*/  ISETP.GE.AND P3, PT, R3, R4, PT ;  /* 0x000000040300720c */ /* 0x000fda0003f66270 */
[----:B------:R-:W-:Y:S02]  /*1ba30*/  @!P3 R2UR UR4, R6 ;  /* 0x000000000604b2ca */ /* 0x000fe400000e0000 */
[----:B------:R-:W-:-:S13]  /*1ba40*/  @!P3 R2UR UR5, R7 ;  /* 0x000000000705b2ca */ /* 0x000fda00000e0000 */
[----:B------:R3:W-:Y:S01]  /*1ba50*/  @!P3 ST.E.128 desc[UR4][R12.64+0x100], R76 ;  /* 0x0001004c0c00b985 */ /* 0x0007e2000c101d04 */
[----:B------:R-:W-:-:S13]  /*1ba60*/  ISETP.GE.AND P3, PT, R5, R4, PT ;  /* 0x000000040500720c */ /* 0x000fda0003f66270 */
[----:B------:R-:W-:Y:S02]  /*1ba70*/  @!P3 R2UR UR4, R6 ;  /* 0x000000000604b2ca */ /* 0x000fe400000e0000 */
[----:B------:R-:W-:-:S13]  /*1ba80*/  @!P3 R2UR UR5, R7 ;  /* 0x000000000705b2ca */ /* 0x000fda00000e0000 */
[----:B------:R3:W-:Y:S02]  /*1ba90*/  @!P3 ST.E.128 desc[UR4][R12.64+0x200], R44 ;  /* 0x0002002c0c00b985 */ /* 0x0007e4000c101d04 */
.L_x_1787:
[----:B------:R-:W-:Y:S05]  /*1baa0*/  BSYNC B0 ;  /* 0x0000000000007941 */ /* 0x000fea0003800000 */
.L_x_1786:
[----:B------:R-:W-:Y:S01]  /*1bab0*/  BSSY B0, `(.L_x_1788) ;  /* 0x0000010000007945 */ /* 0x000fe20003800000 */
[----:B------:R-:W-:-:S03]  /*1bac0*/  ISETP.GE.AND P3, PT, R0, R205, PT ;  /* 0x000000cd0000720c */ /* 0x000fc60003f66270 */
[----:B------:R-:W-:Y:S10]  /*1bad0*/  @P0 BRA `(.L_x_1789) ;  /* 0x0000000000340947 */ /* 0x000ff40003800000 */
[----:B-----5:R-:W-:Y:S01]  /*1bae0*/  ISETP.GE.AND P0, PT, R14, R4, PT ;  /* 0x000000040e00720c */ /* 0x020fe20003f06270 */
[----:B-1----:R-:W-:-:S12]  /*1baf0*/  VIADD R5, R3, 0x40 ;  /* 0x0000004003057836 */ /* 0x002fd80000000000 */
[----:B------:R-:W-:Y:S02]  /*1bb00*/  @!P0 R2UR UR4, R6 ;  /* 0x00000000060482ca */ /* 0x000fe400000e0000 */
[----:B------:R-:W-:-:S13]  /*1bb10*/  @!P0 R2UR UR5, R7 ;  /* 0x00000000070582ca */ /* 0x000fda00000e0000 */
[----:B------:R4:W-:Y:S01]  /*1bb20*/  @!P0 ST.E.128 desc[UR4][R12.64+0x1800], R104 ;  /* 0x001800680c008985 */ /* 0x0009e2000c101d04 */
        /* <DEDUP_REMOVED lines=8> */
.L_x_1789:
[----:B------:R-:W-:Y:S05]  /*1bbb0*/  BSYNC B0 ;  /* 0x0000000000007941 */ /* 0x000fea0003800000 */
.L_x_1788:
[----:B------:R-:W-:Y:S04]  /*1bbc0*/  BSSY B0, `(.L_x_1790) ;  /* 0x000000f000007945 */ /* 0x000fe80003800000 */
[----:B------:R-:W-:Y:S05]  /*1bbd0*/  @P1 BRA `(.L_x_1791) ;  /* 0x0000000000341947 */ /* 0x000fea0003800000 */
[-C--:B-----5:R-:W-:Y:S01]  /*1bbe0*/  ISETP.GE.AND P0, PT, R14, R4.reuse, PT ;  /* 0x000000040e00720c */ /* 0x0a0fe20003f06270 */
[C---:B-1----:R-:W-:Y:S01]  /*1bbf0*/  VIADD R5, R3.reuse, 0x40 ;  /* 0x0000004003057836 */ /* 0x042fe20000000000 */
[----:B------:R-:W-:-:S11]  /*1bc00*/  ISETP.GE.AND P1, PT, R3, R4, PT ;  /* 0x000000040300720c */ /* 0x000fd60003f26270 */
[C---:B------:R-:W-:Y:S02]  /*1bc10*/  @!P0 R2UR UR4, R6.reuse ;  /* 0x00000000060482ca */ /* 0x040fe400000e0000 */
[C---:B------:R-:W-:Y:S02]  /*1bc20*/  @!P0 R2UR UR5, R7.reuse ;  /* 0x00000000070582ca */ /* 0x040fe400000e0000 */
[----:B------:R-:W-:Y:S02]  /*1bc30*/  @!P1 R2UR UR10, R6 ;  /* 0x00000000060a92ca */ /* 0x000fe400000e0000 */
[----:B------:R-:W-:-:S09]  /*1bc40*/  @!P1 R2UR UR11, R7 ;  /* 0x00000000070b92ca */ /* 0x000fd200000e0000 */
[----:B------:R1:W-:Y:S01]  /*1bc50*/  @!P0 ST.E.128 desc[UR4][R12.64+0x3000], R100 ;  /* 0x003000640c008985 */ /* 0x0003e2000c101d04 */
[----:B------:R-:W-:-:S03]  /*1bc60*/  ISETP.GE.AND P0, PT, R5, R4, PT ;  /* 0x000000040500720c */ /* 0x000fc60003f06270 */
[----:B------:R1:W-:Y:S10]  /*1bc70*/  @!P1 ST.E.128 desc[UR10][R12.64+0x3100], R68 ;  /* 0x003100440c009985 */ /* 0x0003f4000c101d0a */
[----:B------:R-:W-:-:S02]  /*1bc80*/  @!P0 R2UR UR4, R6 ;  /* 0x00000000060482ca */ /* 0x000fc400000e0000 */
[----:B------:R-:W-:-:S13]  /*1bc90*/  @!P0 R2UR UR5, R7 ;  /* 0x00000000070582ca */ /* 0x000fda00000e0000 */
[----:B------:R1:W-:Y:S02]  /*1bca0*/  @!P0 ST.E.128 desc[UR4][R12.64+0x3200], R36 ;  /* 0x003200240c008985 */ /* 0x0003e4000c101d04 */
.L_x_1791:
[----:B------:R-:W-:Y:S05]  /*1bcb0*/  BSYNC B0 ;  /* 0x0000000000007941 */ /* 0x000fea0003800000 */
.L_x_1790:
[----:B------:R-:W-:Y:S04]  /*1bcc0*/  BSSY B0, `(.L_x_1792) ;  /* 0x000000f000007945 */ /* 0x000fe80003800000 */
[----:B------:R-:W-:Y:S05]  /*1bcd0*/  @P2 BRA `(.L_x_1793) ;  /* 0x0000000000342947 */ /* 0x000fea0003800000 */
[C---:B-1----:R-:W-:Y:S01]  /*1bce0*/  VIADD R5, R3.reuse, 0x40 ;  /* 0x0000004003057836 */ /* 0x042fe20000000000 */
[-C--:B-----5:R-:W-:Y:S02]  /*1bcf0*/  ISETP.GE.AND P2, PT, R14, R4.reuse, PT ;  /* 0x000000040e00720c */ /* 0x0a0fe40003f46270 */
[-C--:B------:R-:W-:Y:S02]  /*1bd00*/  ISETP.GE.AND P1, PT, R3, R4.reuse, PT ;  /* 0x000000040300720c */ /* 0x080fe40003f26270 */
[----:B------:R-:W-:-:S09]  /*1bd10*/  ISETP.GE.AND P0, PT, R5, R4, PT ;  /* 0x000000040500720c */ /* 0x000fd20003f06270 */
[C---:B------:R-:W-:Y:S02]  /*1bd20*/  @!P2 R2UR UR12, R6.reuse ;  /* 0x00000000060ca2ca */ /* 0x040fe400000e0000 */
[C---:B------:R-:W-:Y:S02]  /*1bd30*/  @!P2 R2UR UR13, R7.reuse ;  /* 0x00000000070da2ca */ /* 0x040fe400000e0000 */
[C---:B------:R-:W-:Y:S02]  /*1bd40*/  @!P1 R2UR UR10, R6.reuse ;  /* 0x00000000060a92ca */ /* 0x040fe400000e0000 */
[C---:B------:R-:W-:Y:S02]  /*1bd50*/  @!P1 R2UR UR11, R7.reuse ;  /* 0x00000000070b92ca */ /* 0x040fe400000e0000 */
[----:B------:R-:W-:Y:S02]  /*1bd60*/  @!P0 R2UR UR4, R6 ;  /* 0x00000000060482ca */ /* 0x000fe400000e0000 */
[----:B------:R-:W-:-:S05]  /*1bd70*/  @!P0 R2UR UR5, R7 ;  /* 0x00000000070582ca */ /* 0x000fca00000e0000 */
[----:B------:R1:W-:Y:S04]  /*1bd80*/  @!P2 ST.E.128 desc[UR12][R12.64+0x4800], R96 ;  /* 0x004800600c00a985 */ /* 0x0003e8000c101d0c */
[----:B------:R1:W-:Y:S04]  /*1bd90*/  @!P1 ST.E.128 desc[UR10][R12.64+0x4900], R64 ;  /* 0x004900400c009985 */ /* 0x0003e8000c101d0a */
[----:B------:R1:W-:Y:S02]  /*1bda0*/  @!P0 ST.E.128 desc[UR4][R12.64+0x4a00], R32 ;  /* 0x004a00200c008985 */ /* 0x0003e4000c101d04 */
.L_x_1793:
[----:B------:R-:W-:Y:S05]  /*1bdb0*/  BSYNC B0 ;  /* 0x0000000000007941 */ /* 0x000fea0003800000 */
.L_x_1792:
        /* <DEDUP_REMOVED lines=15> */
.L_x_1795:
[----:B------:R-:W-:Y:S05]  /*1beb0*/  BSYNC B0 ;  /* 0x0000000000007941 */ /* 0x000fea0003800000 */
.L_x_1794:
        /* <DEDUP_REMOVED lines=15> */
.L_x_1797:
[----:B------:R-:W-:Y:S05]  /*1bfb0*/  BSYNC B0 ;  /* 0x0000000000007941 */ /* 0x000fea0003800000 */
.L_x_1796:
        /* <DEDUP_REMOVED lines=15> */
.L_x_1799:
[----:B------:R-:W-:Y:S05]  /*1c0b0*/  BSYNC B0 ;  /* 0x0000000000007941 */ /* 0x000fea0003800000 */
.L_x_1798:
[----:B------:R-:W-:-:S04]  /*1c0c0*/  MOV R207, 0x0 ;  /* 0x0000000000cf7802 */ /* 0x000fc80000000f00 */
[----:B-12345:R-:W-:Y:S05]  /*1c0d0*/  @P3 RET.REL.NODEC R206 `(_ZN5flash24flash_fwd_splitkv_kernelI23Flash_fwd_kernel_traitsILi192ELi64ELi64ELi4ELb0ELb0EN7cutlass10bfloat16_tE19Flash_kernel_traitsILi192ELi64ELi64ELi4ES3_EELb0ELb0ELb0ELb0ELb0ELb0ELb1ELb1EEEvNS_16Flash_fwd_paramsE) ;  /* 0xfffffe3ccec83950 */ /* 0x03efea0003c3ffff */
[-C--:B------:R-:W-:Y:S01]  /*1c0e0*/  ISETP.GE.AND P2, PT, R14, R4.reuse, PT ;  /* 0x000000040e00720c */ /* 0x080fe20003f46270 */
[----:B------:R-:W-:Y:S01]  /*1c0f0*/  IMAD.MOV.U32 R207, RZ, RZ, 0x0 ;  /* 0x00000000ffcf7424 */ /* 0x000fe200078e00ff */
[C---:B------:R-:W-:Y:S01]  /*1c100*/  ISETP.GE.AND P1, PT, R3.reuse, R4, PT ;  /* 0x000000040300720c */ /* 0x040fe20003f26270 */
[----:B------:R-:W-:-:S05]  /*1c110*/  VIADD R3, R3, 0x40 ;  /* 0x0000004003037836 */ /* 0x000fca0000000000 */
[----:B------:R-:W-:-:S05]  /*1c120*/  ISETP.GE.AND P0, PT, R3, R4, PT ;  /* 0x000000040300720c */ /* 0x000fca0003f06270 */
[C---:B------:R-:W-:Y:S02]  /*1c130*/  @!P2 R2UR UR10, R6.reuse ;  /* 0x00000000060aa2ca */ /* 0x040fe400000e0000 */
[C---:B------:R-:W-:Y:S02]  /*1c140*/  @!P2 R2UR UR11, R7.reuse ;  /* 0x00000000070ba2ca */ /* 0x040fe400000e0000 */
[----:B------:R-:W-:Y:S02]  /*1c150*/  @!P1 R2UR UR4, R6 ;  /* 0x00000000060492ca */ /* 0x000fe400000e0000 */
[----:B------:R-:W-:-:S09]  /*1c160*/  @!P1 R2UR UR5, R7 ;  /* 0x00000000070592ca */ /* 0x000fd200000e0000 */
[----:B------:R-:W-:Y:S04]  /*1c170*/  @!P2 ST.E.128 desc[UR10][R12.64+0xa800], R80 ;  /* 0x00a800500c00a985 */ /* 0x000fe8000c101d0a */
[----:B------:R1:W-:Y:S02]  /*1c180*/  @!P1 ST.E.128 desc[UR4][R12.64+0xa900], R48 ;  /* 0x00a900300c009985 */ /* 0x0003e4000c101d04 */
[----:B-1----:R-:W-:Y:S05]  /*1c190*/  @P0 RET.REL.NODEC R206 `(_ZN5flash24flash_fwd_splitkv_kernelI23Flash_fwd_kernel_traitsILi192ELi64ELi64ELi4ELb0ELb0EN7cutlass10bfloat16_tE19Flash_kernel_traitsILi192ELi64ELi64ELi4ES3_EELb0ELb0ELb0ELb0ELb0ELb0ELb1ELb1EEEvNS_16Flash_fwd_paramsE) ;  /* 0xfffffe3cce980950 */ /* 0x002fea0003c3ffff */
[----:B------:R-:W-:Y:S01]  /*1c1a0*/  R2UR UR4, R6 ;  /* 0x00000000060472ca */ /* 0x000fe200000e0000 */
[----:B------:R-:W-:Y:S01]  /*1c1b0*/  IMAD.MOV.U32 R207, RZ, RZ, 0x0 ;  /* 0x00000000ffcf7424 */ /* 0x000fe200078e00ff */
[----:B------:R-:W-:-:S13]  /*1c1c0*/  R2UR UR5, R7 ;  /* 0x00000000070572ca */ /* 0x000fda00000e0000 */
[----:B------:R1:W-:Y:S02]  /*1c1d0*/  ST.E.128 desc[UR4][R12.64+0xaa00], R16 ;  /* 0x00aa00100c007985 */ /* 0x0003e4000c101d04 */
[----:B-1----:R-:W-:Y:S05]  /*1c1e0*/  RET.REL.NODEC R206 `(_ZN5flash24flash_fwd_splitkv_kernelI23Flash_fwd_kernel_traitsILi192ELi64ELi64ELi4ELb0ELb0EN7cutlass10bfloat16_tE19Flash_kernel_traitsILi192ELi64ELi64ELi4ES3_EELb0ELb0ELb0ELb0ELb0ELb0ELb1ELb1EEEvNS_16Flash_fwd_paramsE) ;  /* 0xfffffe3cce847950 */ /* 0x002fea0003c3ffff */
.L_x_1783:
[----:B------:R-:W-:Y:S01]  /*1c1f0*/  MOV R11, 0x2 ;  /* 0x00000002000b7802 */ /* 0x000fe20000000f00 */
[----:B------:R-:W-:Y:S01]  /*1c200*/  IMAD.MOV.U32 R8, RZ, RZ, 0x1f ;  /* 0x0000001fff087424 */ /* 0x000fe200078e00ff */
[----:B------:R-:W-:-:S07]  /*1c210*/  MOV R10, 0xffffffff ;  /* 0xffffffff000a7802 */ /* 0x000fce0000000f00 */
[----:B-1---5:R-:W-:Y:S05]  /*1c220*/  WARPSYNC.COLLECTIVE R10, `(.L_x_1800) ;  /* 0x000000000a087348 */ /* 0x022fea0003c00000 */
[----:B------:R2:W3:Y:S02]  /*1c230*/  SHFL.BFLY P0, R14, R219, R11, R8 ;  /* 0x0c00000bdb0e7389 */ /* 0x0004e40000000008 */
[----:B-123-5:R-:W-:Y:S01]  /*1c240*/  ENDCOLLECTIVE ;  /* 0x000000000000791b */ /* 0x02efe20003800000 */
.L_x_1800:
[----:B------:R-:W-:Y:S02]  /*1c250*/  IMAD.MOV.U32 R12, RZ, RZ, R14 ;  /* 0x000000ffff0c7224 */ /* 0x000fe400078e000e */
[----:B------:R-:W-:Y:S02]  /*1c260*/  IMAD.MOV.U32 R11, RZ, RZ, 0x1 ;  /* 0x00000001ff0b7424 */ /* 0x000fe400078e00ff */
[----:B------:R-:W-:-:S05]  /*1c270*/  FADD.FTZ R12, R12, R219 ;  /* 0x000000db0c0c7221 */ /* 0x000fca0000010000 */
[----:B------:R-:W-:-:S07]  /*1c280*/  MOV R219, R12 ;  /* 0x0000000c00db7202 */ /* 0x000fce0000000f00 */
[----:B------:R-:W-:Y:S05]  /*1c290*/  WARPSYNC.COLLECTIVE R10, `(.L_x_1801) ;  /* 0x000000000a087348 */ /* 0x000fea0003c00000 */
[----:B------:R1:W2:Y:S02]  /*1c2a0*/  SHFL.BFLY P0, R14, R219, R11, R8 ;  /* 0x0c00000bdb0e7389 */ /* 0x0002a40000000008 */
[----:B-12---:R-:W-:Y:S01]  /*1c2b0*/  ENDCOLLECTIVE ;  /* 0x000000000000791b */ /* 0x006fe20003800000 */
.L_x_1801:
[----:B------:R-:W-:Y:S01]  /*1c2c0*/  MOV R219, R217 ;  /* 0x000000d900db7202 */ /* 0x000fe20000000f00 */
[----:B------:R-:W-:Y:S01]  /*1c2d0*/  IMAD.MOV.U32 R11, RZ, RZ, 0x2 ;  /* 0x00000002ff0b7424 */ /* 0x000fe200078e00ff */
[----:B------:R-:W-:-:S07]  /*1c2e0*/  MOV R9, R14 ;  /* 0x0000000e00097202 */ /* 0x000fce0000000f00 */
[----:B------:R-:W-:Y:S05]  /*1c2f0*/  WARPSYNC.COLLECTIVE R10, `(.L_x_1802) ;  /* 0x000000000a087348 */ /* 0x000fea0003c00000 */
[----:B------:R1:W2:Y:S02]  /*1c300*/  SHFL.BFLY P0, R14, R219, R11, R8 ;  /* 0x0c00000bdb0e7389 */ /* 0x0002a40000000008 */
[----:B-12---:R-:W-:Y:S01]  /*1c310*/  ENDCOLLECTIVE ;  /* 0x000000000000791b */ /* 0x006fe20003800000 */
.L_x_1802:
[----:B------:R-:W-:Y:S01]  /*1c320*/  FADD.FTZ R9, R12, R9 ;  /* 0x000000090c097221 */ /* 0x000fe20000010000 */
[----:B------:R-:W-:Y:S01]  /*1c330*/  FADD.FTZ R13, R14, R217 ;  /* 0x000000d90e0d7221 */ /* 0x000fe20000010000 */
[----:B------:R-:W-:-:S04]  /*1c340*/  MOV R11, 0x1 ;  /* 0x00000001000b7802 */ /* 0x000fc80000000f00 */
[----:B------:R-:W-:-:S07]  /*1c350*/  MOV R219, R13 ;  /* 0x0000000d00db7202 */ /* 0x000fce0000000f00 */
[----:B------:R-:W-:Y:S05]  /*1c360*/  WARPSYNC.COLLECTIVE R10, `(.L_x_1803) ;  /* 0x000000000a087348 */ /* 0x000fea0003c00000 */
[----:B------:R1:W2:Y:S02]  /*1c370*/  SHFL.BFLY P0, R14, R219, R11, R8 ;  /* 0x0c00000bdb0e7389 */ /* 0x0002a40000000008 */
[----:B-12---:R-:W-:Y:S01]  /*1c380*/  ENDCOLLECTIVE ;  /* 0x000000000000791b */ /* 0x006fe20003800000 */
.L_x_1803:
[----:B------:R-:W-:Y:S05]  /*1c390*/  BRA `(.L_x_1804) ;  /* 0xffffffe000b87947 */ /* 0x000fea000383ffff */
.L_x_1805:
        /* <DEDUP_REMOVED lines=14> */
.L_x_7900:


//--------------------- .text._ZN5flash24flash_fwd_splitkv_kernelI23Flash_fwd_kernel_traitsILi192ELi64ELi64ELi4ELb0ELb0EN7cutlass10bfloat16_tE19Flash_kernel_traitsILi192ELi64ELi64ELi4ES3_EELb0ELb0ELb0ELb0ELb0ELb1ELb1ELb1EEEvNS_16Flash_fwd_paramsE --------------------------
	.section	.text._ZN5flash24flash_fwd_splitkv_kernelI23Flash_fwd_kernel_traitsILi192ELi64ELi64ELi4ELb0ELb0EN7cutlass10bfloat16_tE19Flash_kernel_traitsILi192ELi64ELi64ELi4ES3_EELb0ELb0ELb0ELb0ELb0ELb1ELb1ELb1EEEvNS_16Flash_fwd_paramsE,"ax",@progbits
	.align	128
        .global         _ZN5flash24flash_fwd_splitkv_kernelI23Flash_fwd_kernel_traitsILi192ELi64ELi64ELi4ELb0ELb0EN7cutlass10bfloat16_tE19Flash_kernel_traitsILi192ELi64ELi64ELi4ES3_EELb0ELb0ELb0ELb0ELb0ELb1ELb1ELb1EEEvNS_16Flash_fwd_paramsE
        .type           _ZN5flash24flash_fwd_splitkv_kernelI23Flash_fwd_kernel_traitsILi192ELi64ELi64ELi4ELb0ELb0EN7cutlass10bfloat16_tE19Flash_kernel_traitsILi192ELi64ELi64ELi4ES3_EELb0ELb0ELb0ELb0ELb0ELb1ELb1ELb1EEEvNS_16Flash_fwd_paramsE,@function
        .size           _ZN5flash24flash_fwd_splitkv_kernelI23Flash_fwd_kernel_traitsILi192ELi64ELi64ELi4ELb0ELb0EN7cutlass10bfloat16_tE19Flash_kernel_traitsILi192ELi64ELi64ELi4ES3_EELb0ELb0ELb0ELb0ELb0ELb1ELb1ELb1EEEvNS_16Flash_fwd_paramsE,(.L_x_7901 - _ZN5flash24flash_fwd_splitkv_kernelI23Flash_fwd_kernel_traitsILi192ELi64ELi64ELi4ELb0ELb0EN7cutlass10bfloat16_tE19Flash_kernel_traitsILi192ELi64ELi64ELi4ES3_EELb0ELb0ELb0ELb0ELb0ELb1ELb1ELb1EEEvNS_16Flash_fwd_paramsE)
        .other          _ZN5flash24flash_fwd_splitkv_kernelI23Flash_fwd_kernel_traitsILi192ELi64ELi64ELi4ELb0ELb0EN7cutlass10bfloat16_tE19Flash_kernel_traitsILi192ELi64ELi64ELi4ES3_EELb0ELb0ELb0ELb0ELb0ELb1ELb1ELb1EEEvNS_16Flash_fwd_paramsE,@"STO_CUDA_ENTRY STV_DEFAULT"
_ZN5flash24flash_fwd_splitkv_kernelI23Flash_fwd_kernel_traitsILi192ELi64ELi64ELi4ELb0ELb0EN7cutlass10bfloat16_tE19Flash_kernel_traitsILi192ELi64ELi64ELi4ES3_EELb0ELb0ELb0ELb0ELb0ELb1ELb1ELb1EEEvNS_16Flash_fwd_paramsE:
.text._ZN5flash24flash_fwd_splitkv_kernelI23Flash_fwd_kernel_traitsILi192ELi64ELi64ELi4ELb0ELb0EN7cutlass10bfloat16_tE19Flash_kernel_traitsILi192ELi64ELi64ELi4ES3_EELb0ELb0ELb0ELb0ELb0ELb1ELb1ELb1EEEvNS_16Flash_fwd_paramsE:
        /* <DEDUP_REMOVED lines=29> */
[----:B------:R-:W-:Y:S05]  /*01d0*/  CALL.REL.NOINC `($_ZN5flash24flash_fwd_splitkv_kernelI23Flash_fwd_kernel_traitsILi192ELi64ELi64ELi4ELb0ELb0EN7cutlass10bfloat16_tE19Flash_kernel_traitsILi192ELi64ELi64ELi4ES3_EELb0ELb0ELb0ELb0ELb0ELb1ELb1ELb1EEEvNS_16Flash_fwd_paramsE$_ZN5flash30compute_attn_1rowblock_splitkvI23Flash_fwd_kernel_traitsILi192ELi64ELi64ELi4ELb0ELb0EN7cutlass10bfloat16_tE19Flash_kernel_traitsILi192ELi64ELi64ELi4ES3_EELb0ELb0ELb0ELb0ELb0ELb1ELb1ELb1ENS_16Flash_fwd_paramsEEEvRKT8_iiiii) ;  /* 0x0000000000087944 */ /* 0x000fea0003c00000 */
[----:B------:R-:W-:Y:S05]  /*01e0*/  BSYNC B4 ;  /* 0x0000000000047941 */ /* 0x000fea0003800000 */
.L_x_1806:
[----:B------:R-:W-:Y:S05]  /*01f0*/  EXIT ;  /* 0x000000000000794d */ /* 0x000fea0003800000 */
        .type           $_ZN5flash24flash_fwd_splitkv_kernelI23Flash_fwd_kernel_traitsILi192ELi64ELi64ELi4ELb0ELb0EN7cutlass10bfloat16_tE19Flash_kernel_traitsILi192ELi64ELi64ELi4ES3_EELb0ELb0ELb0ELb0ELb0ELb1ELb1ELb1EEEvNS_16Flash_fwd_paramsE$_ZN5flash30compute_attn_1rowblock_splitkvI23Flash_fwd_kernel_traitsILi192ELi64ELi64ELi4ELb0ELb0EN7cutlass10bfloat16_tE19Flash_kernel_traitsILi192ELi64ELi64ELi4ES3_EELb0ELb0ELb0ELb0ELb0ELb1ELb1ELb1ENS_16Flash_fwd_paramsEEEvRKT8_iiiii,@function
        .size           $_ZN5flash24flash_fwd_splitkv_kernelI23Flash_fwd_kernel_traitsILi192ELi64ELi64ELi4ELb0ELb0EN7cutlass10bfloat16_tE19Flash_kernel_traitsILi192ELi64ELi64ELi4ES3_EELb0ELb0ELb0ELb0ELb0ELb1ELb1ELb1EEEvNS_16Flash_fwd_paramsE$_ZN5flash30compute_attn_1rowblock_splitkvI23Flash_fwd_kernel_traitsILi192ELi64ELi64ELi4ELb0ELb0EN7cutlass10bfloat16_tE19Flash_kernel_traitsILi192ELi64ELi64ELi4ES3_EELb0ELb0ELb0ELb0ELb0ELb1ELb1ELb1ENS_16Flash_fwd_paramsEEEvRKT8_iiiii,(.L_x_7901 - $_ZN5flash24flash_fwd_splitkv_kernelI23Flash_fwd_kernel_traitsILi192ELi64ELi64ELi4ELb0ELb0EN7cutlass10bfloat16_tE19Flash_kernel_traitsILi192ELi64ELi64ELi4ES3_EELb0ELb0ELb0ELb0ELb0ELb1ELb1ELb1EEEvNS_16Flash_fwd_paramsE$_ZN5flash30compute_attn_1rowblock_splitkvI23Flash_fwd_kernel_traitsILi192ELi64ELi64ELi4ELb0ELb0EN7cutlass10bfloat16_tE19Flash_kernel_traitsILi192ELi64ELi64ELi4ES3_EELb0ELb0ELb0ELb0ELb0ELb1ELb1ELb1ENS_16Flash_fwd_paramsEEEvRKT8_iiiii)
$_ZN5flash24flash_fwd_splitkv_kernelI23Flash_fwd_kernel_traitsILi192ELi64ELi64ELi4ELb0ELb0EN7cutlass10bfloat16_tE19Flash_kernel_traitsILi192ELi64ELi64ELi4ES3_EELb0ELb0ELb0ELb0ELb0ELb1ELb1ELb1EEEvNS_16Flash_fwd_paramsE$_ZN5flash30compute_attn_1rowblock_splitkvI23Flash_fwd_kernel_traitsILi192ELi64ELi64ELi4ELb0ELb0EN7cutlass10bfloat16_tE19Flash_kernel_traitsILi192ELi64ELi64ELi4ES3_EELb0ELb0ELb0ELb0ELb0ELb1ELb1ELb1ENS_16Flash_fwd_paramsEEEvRKT8_iiiii:
        /* <DEDUP_REMOVED lines=28> */
.L_x_1808:
[----:B------:R-:W-:Y:S05]  /*03c0*/  BSYNC B0 ;  /* 0x0000000000007941 */ /* 0x000fea0003800000 */
.L_x_1807:
        /* <DEDUP_REMOVED lines=8> */
.L_x_1810:
[----:B------:R3:W5:Y:S02]  /*0450*/  LD.E R71, desc[UR6][R16.64+0xb8] ;  /* 0x0000b80610477980 */ /* 0x000764000c101900 */
.L_x_1811:
[----:B------:R-:W-:Y:S05]  /*0460*/  BSYNC B0 ;  /* 0x0000000000007941 */ /* 0x000fea0003800000 */
.L_x_1809:
        /* <DEDUP_REMOVED lines=10> */
.L_x_1813:
[----:B------:R-:W2:Y:S01]  /*0510*/  LD.E.64 R2, desc[UR6][R16.64+0x108] ;  /* 0x0001080610027980 */ /* 0x000ea2000c101b00 */
[----:B------:R-:W-:Y:S01]  /*0520*/  BSSY B0, `(.L_x_1815) ;  /* 0x0000006000007945 */ /* 0x000fe20003800000 */
[----:B------:R-:W-:Y:S01]  /*0530*/  IMAD.MOV.U32 R0, RZ, RZ, RZ ;  /* 0x000000ffff007224 */ /* 0x000fe200078e00ff */
[----:B--2---:R-:W-:-:S04]  /*0540*/  ISETP.NE.U32.AND P0, PT, R2, RZ, PT ;  /* 0x000000ff0200720c */ /* 0x004fc80003f05070 */
[----:B------:R-:W-:-:S13]  /*0550*/  ISETP.NE.AND.EX P0, PT, R3, RZ, PT, P0 ;  /* 0x000000ff0300720c */ /* 0x000fda0003f05300 */
[----:B------:R-:W-:Y:S05]  /*0560*/  @!P0 BRA `(.L_x_1816) ;  /* 0x0000000000048947 */ /* 0x000fea0003800000 */
[----:B------:R2:W5:Y:S02]  /*0570*/  LD.E R0, desc[UR6][R16.64+0xbc] ;  /* 0x0000bc0610007980 */ /* 0x000564000c101900 */
.L_x_1816:
[----:B------:R-:W-:Y:S05]  /*0580*/  BSYNC B0 ;  /* 0x0000000000007941 */ /* 0x000fea0003800000 */
.L_x_1815:
[----:B-----5:R-:W-:Y:S02]  /*0590*/  IADD3 R69, R71, R0, RZ ;  /* 0x0000000047457210 */ /* 0x020fe40007ffe0ff */
.L_x_1814:
[----:B------:R-:W-:Y:S05]  /*05a0*/  BSYNC B1 ;  /* 0x0000000000017941 */ /* 0x000fea0003800000 */
.L_x_1812:
[----:B------:R-:W-:Y:S01]  /*05b0*/  IMAD.SHL.U32 R77, R213, 0x40, RZ ;  /* 0x00000040d54d7824 */ /* 0x000fe200078e00ff */
[----:B------:R-:W-:Y:S01]  /*05c0*/  MOV R2, R214 ;  /* 0x000000d600027202 */ /* 0x000fe20000000f00 */
[----:B------:R-:W-:-:S03]  /*05d0*/  IMAD.MOV.U32 R3, RZ, RZ, 0x0 ;  /* 0x00000000ff037424 */ /* 0x000fc600078e00ff */
[----:B------:R-:W-:-:S13]  /*05e0*/  ISETP.GT.AND P0, PT, R216, R77, PT ;  /* 0x0000004dd800720c */ /* 0x000fda0003f04270 */
[----:B-123--:R-:W-:Y:S05]  /*05f0*/  @!P0 RET.REL.NODEC R2 `(_ZN5flash24flash_fwd_splitkv_kernelI23Flash_fwd_kernel_traitsILi192ELi64ELi64ELi4ELb0ELb0EN7cutlass10bfloat16_tE19Flash_kernel_traitsILi192ELi64ELi64ELi4ES3_EELb0ELb0ELb0ELb0ELb0ELb1ELb1ELb1EEEvNS_16Flash_fwd_paramsE) ;  /* 0xfffffff802808950 */ /* 0x00efea0003c3ffff */
        /* <DEDUP_REMOVED lines=42> */
[----:B------:R-:W4:Y:S01]  /*08a0*/  LD.E.64 R10, desc[UR6][R16.64+0xa8] ;  /* 0x0000a806100a7980 */ /* 0x000f22000c101b00 */
[----:B------:R-:W-:-:S03]  /*08b0*/  SHF.R.S32.HI R5, RZ, 0x1f, R56 ;  /* 0x0000001fff057819 */ /* 0x000fc60000011438 */
[----:B------:R1:W5:Y:S01]  /*08c0*/  LD.E R9, desc[UR6][R16.64+0xc0] ;  /* 0x0000c00610097980 */ /* 0x000362000c101900 */
[----:B------:R-:W-:Y:S01]  /*08d0*/  LEA.HI R8, R5, R56, RZ, 0x4 ;  /* 0x0000003805087211 */ /* 0x000fe200078f20ff */
[----:B------:R-:W-:Y:S03]  /*08e0*/  BSSY B0, `(.L_x_1818) ;  /* 0x0000028000007945 */ /* 0x000fe60003800000 */
[----:B------:R-:W-:Y:S02]  /*08f0*/  LOP3.LUT R5, R8, 0xfffffff0, RZ, 0xc0, !PT ;  /* 0xfffffff008057812 */ /* 0x000fe400078ec0ff */
[----:B------:R-:W-:-:S03]  /*0900*/  SHF.R.S32.HI R8, RZ, 0x4, R8 ;  /* 0x00000004ff087819 */ /* 0x000fc60000011408 */
[----:B------:R-:W-:-:S04]  /*0910*/  IMAD.IADD R5, R56, 0x1, -R5 ;  /* 0x0000000138057824 */ /* 0x000fc800078e0a05 */
[C---:B------:R-:W-:Y:S01]  /*0920*/  IMAD.SHL.U32 R12, R5.reuse, 0x4, RZ ;  /* 0x00000004050c7824 */ /* 0x040fe200078e00ff */
[----:B------:R-:W-:-:S04]  /*0930*/  ISETP.NE.AND P6, PT, R5, RZ, PT ;  /* 0x000000ff0500720c */ /* 0x000fc80003fc5270 */
[----:B------:R-:W-:-:S03]  /*0940*/  SHF.R.S32.HI R13, RZ, 0x1f, R12 ;  /* 0x0000001fff0d7819 */ /* 0x000fc6000001140c */
[----:B-1----:R-:W-:-:S04]  /*0950*/  IMAD.WIDE R16, R8, 0xc0, R12 ;  /* 0x000000c008107825 */ /* 0x002fc800078e020c */
[----:B--2---:R-:W-:-:S04]  /*0960*/  IMAD R2, R2, UR8, R217 ;  /* 0x0000000802027c24 */ /* 0x004fc8000f8e02d9 */
[----:B---3--:R-:W-:-:S04]  /*0970*/  IMAD R2, R2, R4, R215 ;  /* 0x0000000402027224 */ /* 0x008fc800078e02d7 */
[--C-:B------:R-:W-:Y:S02]  /*0980*/  IMAD R3, R3, R2, R77.reuse ;  /* 0x0000000203037224 */ /* 0x100fe400078e024d */
[----:B------:R-:W-:Y:S02]  /*0990*/  IMAD.IADD R77, R216, 0x1, -R77 ;  /* 0x00000001d84d7824 */ /* 0x000fe400078e0a4d */
[----:B----4-:R-:W-:Y:S01]  /*09a0*/  IMAD R0, R3, R0, RZ ;  /* 0x0000000003007224 */ /* 0x010fe200078e02ff */
[----:B------:R-:W-:Y:S01]  /*09b0*/  SHF.R.S32.HI R5, RZ, 0x1f, R3 ;  /* 0x0000001fff057819 */ /* 0x000fe20000011403 */
[C---:B------:R-:W-:Y:S01]  /*09c0*/  VIADD R2, R8.reuse, 0x8 ;  /* 0x0000000808027836 */ /* 0x040fe20000000000 */
[-C--:B------:R-:W-:Y:S02]  /*09d0*/  ISETP.GE.AND P2, PT, R8, R77.reuse, PT ;  /* 0x0000004d0800720c */ /* 0x080fe40003f46270 */
[----:B------:R-:W-:Y:S02]  /*09e0*/  IADD3 R15, P0, R0, R16, RZ ;  /* 0x00000010000f7210 */ /* 0x000fe40007f1e0ff */
[----:B------:R-:W-:-:S02]  /*09f0*/  ISETP.GE.AND P5, PT, R2, R77, PT ;  /* 0x0000004d0200720c */ /* 0x000fc40003fa6270 */
[----:B------:R-:W-:Y:S02]  /*0a00*/  LEA.HI.X.SX32 R0, R0, R17, 0x1, P0 ;  /* 0x0000001100007211 */ /* 0x000fe400000f0eff */
[----:B------:R-:W-:Y:S02]  /*0a10*/  LEA R6, P1, R15, R6, 0x2 ;  /* 0x000000060f067211 */ /* 0x000fe400078210ff */
[----:B------:R-:W-:Y:S02]  /*0a20*/  IADD3 R3, P0, R3, R8, RZ ;  /* 0x0000000803037210 */ /* 0x000fe40007f1e0ff */
[----:B------:R-:W-:Y:S01]  /*0a30*/  LEA.HI.X R7, R15, R7, R0, 0x2, P1 ;  /* 0x000000070f077211 */ /* 0x000fe200008f1400 */
[----:B------:R-:W-:Y:S01]  /*0a40*/  VIADD R0, R8, 0x10 ;  /* 0x0000001008007836 */ /* 0x000fe20000000000 */
[----:B------:R-:W-:Y:S01]  /*0a50*/  ISETP.GE.OR P4, PT, R2, R77, P6 ;  /* 0x0000004d0200720c */ /* 0x000fe20003786670 */
[C---:B------:R-:W-:Y:S01]  /*0a60*/  VIADD R2, R8.reuse, 0x18 ;  /* 0x0000001808027836 */ /* 0x040fe20000000000 */
[----:B------:R-:W-:-:S02]  /*0a70*/  LEA.HI.X.SX32 R5, R8, R5, 0x1, P0 ;  /* 0x0000000508057211 */ /* 0x000fc400000f0eff */
[C---:B------:R-:W-:Y:S01]  /*0a80*/  LEA R4, P1, R3.reuse, R10, 0x2 ;  /* 0x0000000a03047211 */ /* 0x040fe200078210ff */
[----:B------:R-:W-:Y:S01]  /*0a90*/  VIADD R10, R12, 0x40 ;  /* 0x000000400c0a7836 */ /* 0x000fe20000000000 */
[CC--:B------:R-:W-:Y:S02]  /*0aa0*/  ISETP.GE.AND P0, PT, R0.reuse, R77.reuse, PT ;  /* 0x0000004d0000720c */ /* 0x0c0fe40003f06270 */
[----:B------:R-:W-:Y:S01]  /*0ab0*/  ISETP.GE.OR P3, PT, R0, R77, P6 ;  /* 0x0000004d0000720c */ /* 0x000fe20003766670 */
[----:B------:R-:W-:Y:S01]  /*0ac0*/  VIADD R0, R12, 0x80 ;  /* 0x000000800c007836 */ /* 0x000fe20000000000 */
[----:B------:R-:W-:Y:S02]  /*0ad0*/  LEA.HI.X R5, R3, R11, R5, 0x2, P1 ;  /* 0x0000000b03057211 */ /* 0x000fe400008f1405 */
[----:B------:R-:W-:Y:S01]  /*0ae0*/  ISETP.GE.AND P1, PT, R2, R77, PT ;  /* 0x0000004d0200720c */ /* 0x000fe20003f26270 */
[----:B------:R-:W-:-:S12]  /*0af0*/  @P2 BRA `(.L_x_1819) ;  /* 0x0000000000182947 */ /* 0x000fd80003800000 */
[----:B-----5:R-:W-:-:S13]  /*0b00*/  ISETP.GE.AND P2, PT, R12, R9, PT ;  /* 0x000000090c00720c */ /* 0x020fda0003f46270 */
[----:B------:R1:W-:Y:S01]  /*0b10*/  @!P2 ST.E.128 desc[UR6][R6.64], RZ ;  /* 0x000000ff0600a985 */ /* 0x0003e2000c101d06 */
[----:B------:R-:W-:-:S13]  /*0b20*/  ISETP.GE.AND P2, PT, R10, R9, PT ;  /* 0x000000090a00720c */ /* 0x000fda0003f46270 */
[----:B------:R1:W-:Y:S01]  /*0b30*/  @!P2 ST.E.128 desc[UR6][R6.64+0x100], RZ ;  /* 0x000100ff0600a985 */ /* 0x0003e2000c101d06 */
[----:B------:R-:W-:-:S13]  /*0b40*/  ISETP.GE.AND P2, PT, R0, R9, PT ;  /* 0x000000090000720c */ /* 0x000fda0003f46270 */
[----:B------:R1:W-:Y:S02]  /*0b50*/  @!P2 ST.E.128 desc[UR6][R6.64+0x200], RZ ;  /* 0x000200ff0600a985 */ /* 0x0003e4000c101d06 */
.L_x_1819:
[----:B------:R-:W-:Y:S05]  /*0b60*/  BSYNC B0 ;  /* 0x0000000000007941 */ /* 0x000fea0003800000 */
.L_x_1818:
        /* <DEDUP_REMOVED lines=10> */
.L_x_1821:
[----:B------:R-:W-:Y:S05]  /*0c10*/  BSYNC B0 ;  /* 0x0000000000007941 */ /* 0x000fea0003800000 */
.L_x_1820:
        /* <DEDUP_REMOVED lines=10> */
.L_x_1823:
[----:B------:R-:W-:Y:S05]  /*0cc0*/  BSYNC B0 ;  /* 0x0000000000007941 */ /* 0x000fea0003800000 */
.L_x_1822:
        /* <DEDUP_REMOVED lines=10> */
.L_x_1825:
[----:B------:R-:W-:Y:S05]  /*0d70*/  BSYNC B0 ;  /* 0x0000000000007941 */ /* 0x000fea0003800000 */
.L_x_1824:
        /* <DEDUP_REMOVED lines=9> */
.L_x_1827:
[----:B------:R-:W-:Y:S05]  /*0e10*/  BSYNC B0 ;  /* 0x0000000000007941 */ /* 0x000fea0003800000 */
.L_x_1826:
        /* <DEDUP_REMOVED lines=10> */
.L_x_1829:
[----:B------:R-:W-:Y:S05]  /*0ec0*/  BSYNC B0 ;  /* 0x0000000000007941 */ /* 0x000fea0003800000 */
.L_x_1828:
        /* <DEDUP_REMOVED lines=9> */
.L_x_1831:
[----:B------:R-:W-:Y:S05]  /*0f60*/  BSYNC B0 ;  /* 0x0000000000007941 */ /* 0x000fea0003800000 */
.L_x_1830:
        /* <DEDUP_REMOVED lines=10> */
.L_x_1833:
[----:B------:R-:W-:Y:S05]  /*1010*/  BSYNC B0 ;  /* 0x0000000000007941 */ /* 0x000fea0003800000 */
.L_x_1832:
[----:B------:R-:W-:Y:S01]  /*1020*/  @!P5 ST.E desc[UR6][R4.64], R3 ;  /* 0x000000030400d985 */ /* 0x000fe2000c101906 */
[-C--:B------:R-:W-:Y:S01]  /*1030*/  ISETP.GE.OR P0, PT, R14, R77.reuse, P6 ;  /* 0x0000004d0e00720c */ /* 0x080fe20003706670 */
[----:B------:R-:W-:Y:S01]  /*1040*/  @!P4 IMAD.MOV.U32 R17, RZ, RZ, -0x800000 ;  /* 0xff800000ff11c424 */ /* 0x000fe200078e00ff */
[-C--:B------:R-:W-:Y:S01]  /*1050*/  ISETP.GE.OR P5, PT, R2, R77.reuse, P6 ;  /* 0x0000004d0200720c */ /* 0x080fe200037a6670 */
[----:B------:R-:W-:Y:S01]  /*1060*/  @!P3 IMAD.MOV.U32 R15, RZ, RZ, -0x800000 ;  /* 0xff800000ff0fb424 */ /* 0x000fe200078e00ff */
[----:B------:R-:W-:Y:S01]  /*1070*/  ISETP.GE.OR P6, PT, R8, R77, P6 ;  /* 0x0000004d0800720c */ /* 0x000fe200037c6670 */
[----:B------:R-:W-:Y:S01]  /*1080*/  @!P1 IMAD.MOV.U32 R11, RZ, RZ, -0x800000 ;  /* 0xff800000ff0b9424 */ /* 0x000fe200078e00ff */
[----:B------:R-:W-:Y:S01]  /*1090*/  @!P2 MOV R13, 0xff800000 ;  /* 0xff800000000da802 */ /* 0x000fe20000000f00 */
[----:B------:R-:W-:Y:S01]  /*10a0*/  @!P4 ST.E desc[UR6][R4.64+0x20], R17 ;  /* 0x000020110400c985 */ /* 0x000fe2000c101906 */
[----:B------:R-:W-:-:S03]  /*10b0*/  MOV R215, 0x0 ;  /* 0x0000000000d77802 */ /* 0x000fc60000000f00 */
[----:B------:R-:W-:Y:S02]  /*10c0*/  @!P3 ST.E desc[UR6][R4.64+0x40], R15 ;  /* 0x0000400f0400b985 */ /* 0x000fe4000c101906 */
[----:B-----5:R-:W-:Y:S02]  /*10d0*/  @!P0 MOV R9, 0xff800000 ;  /* 0xff80000000098802 */ /* 0x020fe40000000f00 */
[----:B-1234-:R-:W-:Y:S01]  /*10e0*/  @!P5 IMAD.MOV.U32 R7, RZ, RZ, -0x800000 ;  /* 0xff800000ff07d424 */ /* 0x01efe200078e00ff */
[----:B------:R-:W-:Y:S04]  /*10f0*/  @!P2 ST.E desc[UR6][R4.64+0x60], R13 ;  /* 0x0000600d0400a985 */ /* 0x000fe8000c101906 */
[----:B------:R-:W-:Y:S04]  /*1100*/  @!P1 ST.E desc[UR6][R4.64+0x80], R11 ;  /* 0x0000800b04009985 */ /* 0x000fe8000c101906 */
[----:B------:R-:W-:Y:S04]  /*1110*/  @!P0 ST.E desc[UR6][R4.64+0xa0], R9 ;  /* 0x0000a00904008985 */ /* 0x000fe8000c101906 */
[----:B------:R1:W-:Y:S02]  /*1120*/  @!P5 ST.E desc[UR6][R4.64+0xc0], R7 ;  /* 0x0000c0070400d985 */ /* 0x0003e4000c101906 */
[----:B-1----:R-:W-:Y:S05]  /*1130*/  @P6 RET.REL.NODEC R214 `(_ZN5flash24flash_fwd_splitkv_kernelI23Flash_fwd_kernel_traitsILi192ELi64ELi64ELi4ELb0ELb0EN7cutlass10bfloat16_tE19Flash_kernel_traitsILi192ELi64ELi64ELi4ES3_EELb0ELb0ELb0ELb0ELb0ELb1ELb1ELb1EEEvNS_16Flash_fwd_paramsE) ;  /* 0xffffffecd6b06950 */ /* 0x002fea0003c3ffff */
[----:B------:R-:W-:Y:S02]  /*1140*/  MOV R3, 0xff800000 ;  /* 0xff80000000037802 */ /* 0x000fe40000000f00 */
[----:B------:R-:W-:-:S03]  /*1150*/  MOV R215, 0x0 ;  /* 0x0000000000d77802 */ /* 0x000fc60000000f00 */
[----:B------:R1:W-:Y:S02]  /*1160*/  ST.E desc[UR6][R4.64+0xe0], R3 ;  /* 0x0000e00304007985 */ /* 0x0003e4000c101906 */
[----:B-1----:R-:W-:Y:S05]  /*1170*/  RET.REL.NODEC R214 `(_ZN5flash24flash_fwd_splitkv_kernelI23Flash_fwd_kernel_traitsILi192ELi64ELi64ELi4ELb0ELb0EN7cutlass10bfloat16_tE19Flash_kernel_traitsILi192ELi64ELi64ELi4ES3_EELb0ELb0ELb0ELb0ELb0ELb1ELb1ELb1EEEvNS_16Flash_fwd_paramsE) ;  /* 0xffffffecd6a07950 */ /* 0x002fea0003c3ffff */
.L_x_1817:
        /* <DEDUP_REMOVED lines=41> */
[----:B------:R-:W-:Y:S01]  /*1410*/  IADD3 R0, RZ, -R0, RZ ;  /* 0x80000000ff007210 */ /* 0x000fe20007ffe0ff */
[----:B------:R-:W2:Y:S04]  /*1420*/  LD.E.64 R10, desc[UR6][R16.64+0x28] ;  /* 0x00002806100a7980 */ /* 0x000ea8000c101b00 */
        /* <DEDUP_REMOVED lines=36> */
[----:B------:R-:W-:-:S04]  /*1670*/  IMAD R9, R8, R9, R5 ;  /* 0x0000000908097224 */ /* 0x000fc800078e0205 */
[----:B----4-:R-:W-:Y:S01]  /*1680*/  IMAD R7, R67, R9, RZ ;  /* 0x0000000943077224 */ /* 0x010fe200078e02ff */
[----:B------:R-:W-:Y:S02]  /*1690*/  SHF.R.S32.HI R23, RZ, 0x1f, R9 ;  /* 0x0000001fff177819 */ /* 0x000fe40000011409 */
[----:B------:R-:W-:-:S03]  /*16a0*/  @P2 IADD3 R13, R13, 0x1, RZ ;  /* 0x000000010d0d2810 */ /* 0x000fc60007ffe0ff */
[----:B------:R-:W-:Y:S02]  /*16b0*/  IMAD R7, R66, R23, R7 ;  /* 0x0000001742077224 */ /* 0x000fe400078e0207 */
[----:B------:R-:W-:Y:S02]  /*16c0*/  @!P0 IADD3 R13, -R13, RZ, RZ ;  /* 0x000000ff0d0d8210 */ /* 0x000fe40007ffe1ff */
[----:B------:R-:W-:-:S04]  /*16d0*/  @!P1 LOP3.LUT R13, RZ, R6, RZ, 0x33, !PT ;  /* 0x00000006ff0d9212 */ /* 0x000fc800078e33ff */
[----:B------:R-:W-:Y:S02]  /*16e0*/  SHF.R.S32.HI R12, RZ, 0x1f, R13 ;  /* 0x0000001fff0c7819 */ /* 0x000fe4000001140d */
[----:B--2---:R-:W-:Y:S01]  /*16f0*/  SHF.R.S32.HI R0, RZ, 0x1f, R2 ;  /* 0x0000001fff007819 */ /* 0x004fe20000011402 */
[----:B------:R-:W-:-:S04]  /*1700*/  IMAD R3, R19, R2, RZ ;  /* 0x0000000213037224 */ /* 0x000fc800078e02ff */
[C---:B------:R-:W-:Y:S02]  /*1710*/  IMAD R3, R18.reuse, R0, R3 ;  /* 0x0000000012037224 */ /* 0x040fe400078e0203 */
[----:B------:R-:W-:-:S04]  /*1720*/  IMAD.WIDE.U32 R18, R18, R2, RZ ;  /* 0x0000000212127225 */ /* 0x000fc800078e00ff */
[----:B------:R-:W-:Y:S02]  /*1730*/  IMAD.IADD R19, R19, 0x1, R3 ;  /* 0x0000000113137824 */ /* 0x000fe400078e0203 */
[----:B------:R-:W-:-:S04]  /*1740*/  IMAD.WIDE.U32 R18, R9, R66, R18 ;  /* 0x0000004209127225 */ /* 0x000fc800078e0012 */
[----:B------:R-:W-:Y:S02]  /*1750*/  IMAD.IADD R19, R19, 0x1, R7 ;  /* 0x0000000113137824 */ /* 0x000fe400078e0207 */
[----:B------:R-:W-:Y:S02]  /*1760*/  IMAD R7, R15, R13, RZ ;  /* 0x0000000d0f077224 */ /* 0x000fe400078e02ff */
[----:B------:R-:W-:Y:S02]  /*1770*/  IMAD R3, R11, R2, RZ ;  /* 0x000000020b037224 */ /* 0x000fe400078e02ff */
[----:B------:R-:W-:Y:S02]  /*1780*/  IMAD R7, R14, R12, R7 ;  /* 0x0000000c0e077224 */ /* 0x000fe400078e0207 */
[----:B------:R-:W-:-:S04]  /*1790*/  IMAD.WIDE.U32 R20, R10, R2, RZ ;  /* 0x000000020a147225 */ /* 0x000fc800078e00ff */
[----:B------:R-:W-:Y:S02]  /*17a0*/  IMAD R3, R10, R0, R3 ;  /* 0x000000000a037224 */ /* 0x000fe400078e0203 */
[----:B------:R-:W-:Y:S01]  /*17b0*/  IMAD.WIDE.U32 R14, R13, R14, R18 ;  /* 0x0000000e0d0e7225 */ /* 0x000fe200078e0012 */
[----:B------:R-:W-:-:S03]  /*17c0*/  MOV R2, R20 ;  /* 0x0000001400027202 */ /* 0x000fc60000000f00 */
[----:B------:R-:W-:Y:S01]  /*17d0*/  IMAD.IADD R11, R21, 0x1, R3 ;  /* 0x00000001150b7824 */ /* 0x000fe200078e0203 */
[----:B------:R-:W-:Y:S01]  /*17e0*/  IADD3 R3, R15, R7, RZ ;  /* 0x000000070f037210 */ /* 0x000fe20007ffe0ff */
[----:B------:R-:W-:Y:S01]  /*17f0*/  IMAD.MOV.U32 R0, RZ, RZ, R14 ;  /* 0x000000ffff007224 */ /* 0x000fe200078e000e */
[----:B------:R-:W-:Y:S05]  /*1800*/  BRA `(.L_x_1836) ;  /* 0x0000000400487947 */ /* 0x000fea0003800000 */
.L_x_1835:
        /* <DEDUP_REMOVED lines=9> */
[----:B-----5:R-:W-:Y:S02]  /*18a0*/  @!P3 SHF.R.S32.HI R8, RZ, 0x1f, R11 ;  /* 0x0000001fff08b819 */ /* 0x020fe4000001140b */
        /* <DEDUP_REMOVED lines=16> */
[----:B------:R-:W-:-:S04]  /*19b0*/  @!P3 IMAD.WIDE.U32 R22, R66, R12, RZ ;  /* 0x0000000c4216b225 */ /* 0x000fc800078e00ff */
[----:B------:R-:W-:Y:S01]  /*19c0*/  @!P3 IMAD R5, R7, R66, R5 ;  /* 0x000000420705b224 */ /* 0x000fe200078e0205 */
[----:B------:R-:W-:-:S03]  /*19d0*/  @P3 IADD3 R7, R12, R13, RZ ;  /* 0x0000000d0c073210 */ /* 0x000fc60007ffe0ff */
[----:B------:R-:W-:Y:S02]  /*19e0*/  @!P3 IMAD.IADD R23, R23, 0x1, R5 ;  /* 0x000000011717b824 */ /* 0x000fe400078e0205 */
[----:B------:R-:W-:Y:S02]  /*19f0*/  @!P0 IMAD.IADD R0, R0, 0x1, -R3 ;  /* 0x0000000100008824 */ /* 0x000fe400078e0a03 */
[----:B----4-:R-:W-:-:S03]  /*1a00*/  @!P3 IMAD R5, R21, R11, RZ ;  /* 0x0000000b1505b224 */ /* 0x010fc600078e02ff */
[----:B------:R-:W-:Y:S01]  /*1a10*/  ISETP.GE.U32.AND P2, PT, R0, R3, PT ;  /* 0x000000030000720c */ /* 0x000fe20003f46070 */
[-C--:B------:R-:W-:Y:S02]  /*1a20*/  @P3 IMAD R9, R67, R7.reuse, RZ ;  /* 0x0000000743093224 */ /* 0x080fe400078e02ff */
[----:B------:R-:W-:Y:S01]  /*1a30*/  @P3 IMAD.WIDE.U32 R24, R66, R7, RZ ;  /* 0x0000000742183225 */ /* 0x000fe200078e00ff */
[----:B------:R-:W-:-:S03]  /*1a40*/  LOP3.LUT R0, R215, R6, RZ, 0x3c, !PT ;  /* 0x00000006d7007212 */ /* 0x000fc600078e3cff */
[C---:B------:R-:W-:Y:S02]  /*1a50*/  @!P3 IMAD R5, R20.reuse, R8, R5 ;  /* 0x000000081405b224 */ /* 0x040fe400078e0205 */
[----:B------:R-:W-:Y:S01]  /*1a60*/  @!P3 IMAD.WIDE.U32 R20, R20, R11, R22 ;  /* 0x0000000b1414b225 */ /* 0x000fe200078e0016 */
[----:B------:R-:W-:Y:S02]  /*1a70*/  @P3 IADD3 R9, R25, R9, RZ ;  /* 0x0000000919093210 */ /* 0x000fe40007ffe0ff */
[----:B------:R-:W-:Y:S02]  /*1a80*/  @P3 MOV R10, R24 ;  /* 0x00000018000a3202 */ /* 0x000fe40000000f00 */
[----:B------:R-:W-:Y:S02]  /*1a90*/  @!P3 IADD3 R9, R21, R5, RZ ;  /* 0x000000051509b210 */ /* 0x000fe40007ffe0ff */
[----:B------:R-:W-:Y:S02]  /*1aa0*/  ISETP.GE.AND P1, PT, R0, RZ, PT ;  /* 0x000000ff0000720c */ /* 0x000fe40003f26270 */
[----:B------:R-:W-:-:S02]  /*1ab0*/  @!P0 IADD3 R2, R2, 0x1, RZ ;  /* 0x0000000102028810 */ /* 0x000fc40007ffe0ff */
[----:B------:R-:W-:Y:S02]  /*1ac0*/  LEA R5, R133, 0xffffffc0, 0x6 ;  /* 0xffffffc085057811 */ /* 0x000fe400078e30ff */
[----:B------:R-:W-:Y:S02]  /*1ad0*/  @!P3 MOV R10, R20 ;  /* 0x00000014000ab202 */ /* 0x000fe40000000f00 */
[----:B------:R-:W-:Y:S01]  /*1ae0*/  ISETP.NE.AND P0, PT, R6, RZ, PT ;  /* 0x000000ff0600720c */ /* 0x000fe20003f05270 */
[----:B------:R-:W-:Y:S01]  /*1af0*/  @!P3 IMAD R7, R65, R12, RZ ;  /* 0x0000000c4107b224 */ /* 0x000fe200078e02ff */
[----:B------:R-:W-:Y:S01]  /*1b00*/  @!P3 SHF.R.S32.HI R3, RZ, 0x1f, R12 ;  /* 0x0000001fff03b819 */ /* 0x000fe2000001140c */
[----:B------:R-:W-:Y:S01]  /*1b10*/  @P2 VIADD R2, R2, 0x1 ;  /* 0x0000000102022836 */ /* 0x000fe20000000000 */
[----:B------:R-:W-:Y:S01]  /*1b20*/  SHF.R.S32.HI R23, RZ, 0x1f, R5 ;  /* 0x0000001fff177819 */ /* 0x000fe20000011405 */
[----:B------:R-:W-:Y:S01]  /*1b30*/  IMAD R8, R67, R5, RZ ;  /* 0x0000000543087224 */ /* 0x000fe200078e02ff */
[----:B------:R-:W-:Y:S01]  /*1b40*/  MOV R25, R9 ;  /* 0x0000000900197202 */ /* 0x000fe20000000f00 */
[----:B------:R-:W-:-:S02]  /*1b50*/  IMAD.MOV.U32 R24, RZ, RZ, R10 ;  /* 0x000000ffff187224 */ /* 0x000fc400078e000a */
[----:B------:R-:W-:Y:S02]  /*1b60*/  @!P3 IMAD R3, R3, R64, R7 ;  /* 0x000000400303b224 */ /* 0x000fe400078e0207 */
[----:B------:R-:W-:Y:S01]  /*1b70*/  @!P3 IMAD.WIDE.U32 R20, R64, R12, RZ ;  /* 0x0000000c4014b225 */ /* 0x000fe200078e00ff */
[----:B------:R-:W-:-:S03]  /*1b80*/  @P3 IADD3 R12, R12, R13, RZ ;  /* 0x0000000d0c0c3210 */ /* 0x000fc60007ffe0ff */
[----:B------:R-:W-:Y:S02]  /*1b90*/  IMAD.MOV.U32 R7, RZ, RZ, R2 ;  /* 0x000000ffff077224 */ /* 0x000fe400078e0002 */
[----:B------:R-:W-:Y:S02]  /*1ba0*/  IMAD R8, R23, R66, R8 ;  /* 0x0000004217087224 */ /* 0x000fe400078e0208 */
[----:B------:R-:W-:Y:S01]  /*1bb0*/  IMAD.WIDE.U32 R24, R66, R5, R24 ;  /* 0x0000000542187225 */ /* 0x000fe200078e0018 */
[----:B------:R-:W-:Y:S02]  /*1bc0*/  @!P3 IADD3 R21, R21, R3, RZ ;  /* 0x000000031515b210 */ /* 0x000fe40007ffe0ff */
[----:B------:R-:W-:Y:S01]  /*1bd0*/  @!P3 SHF.R.S32.HI R3, RZ, 0x1f, R11 ;  /* 0x0000001fff03b819 */ /* 0x000fe2000001140b */
[----:B------:R-:W-:Y:S01]  /*1be0*/  @!P1 IMAD.MOV R7, RZ, RZ, -R7 ;  /* 0x000000ffff079224 */ /* 0x000fe200078e0a07 */
[----:B------:R-:W-:Y:S01]  /*1bf0*/  @!P0 LOP3.LUT R7, RZ, R6, RZ, 0x33, !PT ;  /* 0x00000006ff078212 */ /* 0x000fe200078e33ff */
[----:B------:R-:W-:Y:S01]  /*1c00*/  @!P3 IMAD R0, R19, R11, RZ ;  /* 0x0000000b1300b224 */ /* 0x000fe200078e02ff */
[----:B------:R-:W-:Y:S01]  /*1c10*/  IADD3 R9, R25, R8, RZ ;  /* 0x0000000819097210 */ /* 0x000fe20007ffe0ff */
[----:B------:R-:W-:Y:S01]  /*1c20*/  @P3 IMAD R2, R65, R12, RZ ;  /* 0x0000000c41023224 */ /* 0x000fe200078e02ff */
[----:B------:R-:W-:Y:S01]  /*1c30*/  MOV R8, R24 ;  /* 0x0000001800087202 */ /* 0x000fe20000000f00 */
[----:B------:R-:W-:Y:S01]  /*1c40*/  @P3 IMAD.WIDE.U32 R24, R64, R12, RZ ;  /* 0x0000000c40183225 */ /* 0x000fe200078e00ff */
[----:B------:R-:W-:-:S03]  /*1c50*/  SHF.R.S32.HI R12, RZ, 0x1f, R7 ;  /* 0x0000001fff0c7819 */ /* 0x000fc60000011407 */
[C---:B------:R-:W-:Y:S02]  /*1c60*/  @!P3 IMAD R0, R18.reuse, R3, R0 ;  /* 0x000000031200b224 */ /* 0x040fe400078e0200 */
[----:B------:R-:W-:Y:S02]  /*1c70*/  IMAD R3, R15, R7, RZ ;  /* 0x000000070f037224 */ /* 0x000fe400078e02ff */
[----:B------:R-:W-:Y:S01]  /*1c80*/  @!P3 IMAD.WIDE.U32 R18, R18, R11, R20 ;  /* 0x0000000b1212b225 */ /* 0x000fe200078e0014 */
[----:B------:R-:W-:-:S03]  /*1c90*/  @P3 IADD3 R11, R25, R2, RZ ;  /* 0x00000002190b3210 */ /* 0x000fc60007ffe0ff */
[----:B------:R-:W-:-:S04]  /*1ca0*/  IMAD.WIDE.U32 R8, R14, R7, R8 ;  /* 0x000000070e087225 */ /* 0x000fc800078e0008 */
[----:B------:R-:W-:Y:S01]  /*1cb0*/  IMAD R3, R14, R12, R3 ;  /* 0x0000000c0e037224 */ /* 0x000fe200078e0203 */
[----:B------:R-:W-:Y:S01]  /*1cc0*/  @P3 MOV R2, R24 ;  /* 0x0000001800023202 */ /* 0x000fe20000000f00 */
[----:B------:R-:W-:Y:S01]  /*1cd0*/  @!P3 IMAD.IADD R11, R19, 0x1, R0 ;  /* 0x00000001130bb824 */ /* 0x000fe200078e0200 */
[----:B------:R-:W-:Y:S01]  /*1ce0*/  @!P3 MOV R2, R18 ;  /* 0x000000120002b202 */ /* 0x000fe20000000f00 */
[----:B------:R-:W-:Y:S01]  /*1cf0*/  IMAD.IADD R3, R9, 0x1, R3 ;  /* 0x0000000109037824 */ /* 0x000fe200078e0203 */
[----:B------:R-:W-:Y:S02]  /*1d00*/  MOV R0, R8 ;  /* 0x0000000800007202 */ /* 0x000fe40000000f00 */
[----:B------:R-:W-:Y:S02]  /*1d10*/  MOV R9, R5 ;  /* 0x0000000500097202 */ /* 0x000fe40000000f00 */
[----:B-1----:R-:W-:Y:S02]  /*1d20*/  MOV R13, R7 ;  /* 0x00000007000d7202 */ /* 0x002fe40000000f00 */
.L_x_1836:
[----:B------:R-:W-:Y:S05]  /*1d30*/  BSYNC B0 ;  /* 0x0000000000007941 */ /* 0x000fea0003800000 */
.L_x_1834:
        /* <DEDUP_REMOVED lines=13> */
[C---:B------:R-:W-:Y:S02]  /*1e10*/  LOP3.LUT R15, R21.reuse, 0xfffffff0, RZ, 0xc0, !PT ;  /* 0xfffffff0150f7812 */ /* 0x040fe400078ec0ff */
[----:B------:R-:W-:Y:S01]  /*1e20*/  SHF.R.S32.HI R70, RZ, 0x4, R21 ;  /* 0x00000004ff467819 */ /* 0x000fe20000011415 */
[C---:B------:R-:W-:Y:S01]  /*1e30*/  IMAD.IADD R68, R56.reuse, 0x1, -R19 ;  /* 0x0000000138447824 */ /* 0x040fe200078e0a13 */
[----:B------:R-:W-:Y:S01]  /*1e40*/  SHF.R.S32.HI R166, RZ, 0x3, R166 ;  /* 0x00000003ffa67819 */ /* 0x000fe200000114a6 */
[----:B------:R-:W-:Y:S01]  /*1e50*/  IMAD.IADD R6, R56, 0x1, -R15 ;  /* 0x0000000138067824 */ /* 0x000fe200078e0a0f */
[----:B------:R-:W-:Y:S01]  /*1e60*/  LEA.HI R21, R21, R70, RZ, 0x1 ;  /* 0x0000004615157211 */ /* 0x000fe200078f08ff */
[----:B------:R-:W-:-:S02]  /*1e70*/  IMAD.SHL.U32 R14, R68, 0x8, RZ ;  /* 0x00000008440e7824 */ /* 0x000fc400078e00ff */
[----:B------:R-:W-:Y:S01]  /*1e80*/  IMAD.SHL.U32 R19, R166, 0x40, RZ ;  /* 0x00000040a6137824 */ /* 0x000fe200078e00ff */
        /* <DEDUP_REMOVED lines=9> */
[----:B------:R-:W-:Y:S01]  /*1f20*/  SHF.R.S32.HI R15, RZ, 0x1f, R14 ;  /* 0x0000001fff0f7819 */ /* 0x000fe2000001140e */
[----:B------:R-:W-:Y:S02]  /*1f30*/  IMAD R8, R23, R64, RZ ;  /* 0x0000004017087224 */ /* 0x000fe400078e02ff */
[----:B------:R-:W-:Y:S01]  /*1f40*/  IMAD.IADD R19, R6, 0x1, -R19 ;  /* 0x0000000106137824 */ /* 0x000fe200078e0a13 */
[----:B------:R-:W-:Y:S01]  /*1f50*/  LEA.HI R6, R7, R56, RZ, 0x6 ;  /* 0x0000003807067211 */ /* 0x000fe200078f30ff */
[----:B------:R-:W-:Y:S02]  /*1f60*/  IMAD.X R23, R15, 0x1, R11, P0 ;  /* 0x000000010f177824 */ /* 0x000fe400000e060b */
[----:B------:R-:W-:-:S02]  /*1f70*/  IMAD.SHL.U32 R7, R19, 0x40, RZ ;  /* 0x0000004013077824 */ /* 0x000fc400078e00ff */
[C---:B------:R-:W-:Y:S02]  /*1f80*/  IMAD R8, R9.reuse, R65, R8 ;  /* 0x0000004109087224 */ /* 0x040fe400078e0208 */
[----:B------:R-:W-:Y:S01]  /*1f90*/  IMAD.WIDE.U32 R22, R9, R64, R22 ;  /* 0x0000004009167225 */ /* 0x000fe200078e0016 */
[----:B------:R-:W-:-:S03]  /*1fa0*/  LOP3.LUT R7, R7, 0x1c0, RZ, 0xc0, !PT ;  /* 0x000001c007077812 */ /* 0x000fc600078ec0ff */
[----:B------:R-:W-:Y:S02]  /*1fb0*/  IMAD.SHL.U32 R9, R6, 0x8, RZ ;  /* 0x0000000806097824 */ /* 0x000fe400078e00ff */
[----:B------:R-:W-:Y:S01]  /*1fc0*/  IMAD.SHL.U32 R6, R70, 0x8, RZ ;  /* 0x0000000846067824 */ /* 0x000fe200078e00ff */
[----:B------:R-:W-:-:S04]  /*1fd0*/  SHF.R.S32.HI R72, RZ, 0x1f, R217 ;  /* 0x0000001fff487819 */ /* 0x000fc800000114d9 */
[----:B------:R-:W-:Y:S02]  /*1fe0*/  LOP3.LUT R6, R7, 0x8, R6, 0xf8, !PT ;  /* 0x0000000807067812 */ /* 0x000fe400078ef806 */
[----:B------:R-:W-:Y:S02]  /*1ff0*/  SHF.R.U32.HI R7, RZ, 0x3, R7 ;  /* 0x00000003ff077819 */ /* 0x000fe40000011607 */
[C---:B------:R-:W-:Y:S02]  /*2000*/  LOP3.LUT P1, RZ, R19.reuse, 0x4, RZ, 0xc0, !PT ;  /* 0x0000000413ff7812 */ /* 0x040fe4000782c0ff */
[----:B------:R-:W-:Y:S02]  /*2010*/  LOP3.LUT P0, RZ, R19, 0x2, RZ, 0xc0, !PT ;  /* 0x0000000213ff7812 */ /* 0x000fe4000780c0ff */
[----:B------:R-:W-:Y:S02]  /*2020*/  LOP3.LUT R54, R6, R7, RZ, 0x3c, !PT ;  /* 0x0000000706367212 */ /* 0x000fe400078e3cff */
[----:B------:R-:W-:-:S04]  /*2030*/  LOP3.LUT R10, R21, R10, RZ, 0x3c, !PT ;  /* 0x0000000a150a7212 */ /* 0x000fc800078e3cff */
[----:B------:R-:W-:Y:S01]  /*2040*/  LOP3.LUT R152, R10, 0xfffffe00, R9, 0xf8, !PT ;  /* 0xfffffe000a987812 */ /* 0x000fe200078ef809 */
[----:B------:R-:W-:-:S04]  /*2050*/  IMAD R9, R29, R13, RZ ;  /* 0x0000000d1d097224 */ /* 0x000fc800078e02ff */
[-C--:B------:R-:W-:Y:S02]  /*2060*/  IMAD R160, R12, R28.reuse, R9 ;  /* 0x0000001c0ca07224 */ /* 0x080fe400078e0209 */
[----:B------:R-:W-:Y:S02]  /*2070*/  VIADD R10, R14, 0x80 ;  /* 0x000000800e0a7836 */ /* 0x000fe40000000000 */
[----:B------:R-:W-:Y:S01]  /*2080*/  IMAD.IADD R23, R23, 0x1, R8 ;  /* 0x0000000117177824 */ /* 0x000fe200078e0208 */
[----:B------:R-:W-:Y:S01]  /*2090*/  SHF.R.S32.HI R167, RZ, 0x1f, R166 ;  /* 0x0000001fffa77819 */ /* 0x000fe200000114a6 */
[----:B------:R-:W-:-:S04]  /*20a0*/  IMAD.WIDE.U32 R22, R13, R28, R22 ;  /* 0x0000001c0d167225 */ /* 0x000fc800078e0016 */
[----:B------:R-:W-:Y:S01]  /*20b0*/  IMAD.WIDE R170, R213, 0x40, R166 ;  /* 0x00000040d5aa7825 */ /* 0x000fe200078e02a6 */
[----:B------:R-:W-:-:S03]  /*20c0*/  IADD3 R161, R23, R160, RZ ;  /* 0x000000a017a17210 */ /* 0x000fc60007ffe0ff */
        /* <DEDUP_REMOVED lines=20> */
[----:B------:R-:W-:Y:S01]  /*2210*/  @!P3 IMAD.WIDE.U32 R26, R26, R217, RZ ;  /* 0x000000d91a1ab225 */ /* 0x000fe200078e00ff */
[----:B------:R-:W-:-:S03]  /*2220*/  @P3 MOV R6, R18 ;  /* 0x0000001200063202 */ /* 0x000fc60000000f00 */
[----:B------:R-:W-:Y:S02]  /*2230*/  IMAD.SHL.U32 R11, R2, 0x40, RZ ;  /* 0x00000040020b7824 */ /* 0x000fe400078e00ff */
[----:B------:R-:W-:Y:S02]  /*2240*/  @!P3 IMAD.MOV.U32 R6, RZ, RZ, R26 ;  /* 0x000000ffff06b224 */ /* 0x000fe400078e001a */
[----:B------:R-:W-:Y:S01]  /*2250*/  @P3 IMAD.IADD R7, R19, 0x1, R7 ;  /* 0x0000000113073824 */ /* 0x000fe200078e0207 */
[----:B------:R-:W-:Y:S01]  /*2260*/  LOP3.LUT R54, R54, 0xfffffe00, R11, 0xf8, !PT ;  /* 0xfffffe0036367812 */ /* 0x000fe200078ef80b */
[----:B------:R-:W-:Y:S01]  /*2270*/  @!P3 IMAD.IADD R7, R27, 0x1, R4 ;  /* 0x000000011b07b824 */ /* 0x000fe200078e0204 */
[C---:B------:R-:W-:Y:S01]  /*2280*/  IADD3 R6, P2, R14.reuse, R6, RZ ;  /* 0x000000060e067210 */ /* 0x040fe20007f5e0ff */
[----:B------:R-:W-:Y:S01]  /*2290*/  VIADD R11, R14, 0x40 ;  /* 0x000000400e0b7836 */ /* 0x000fe20000000000 */
[----:B------:R-:W-:Y:S01]  /*22a0*/  SHF.R.S32.HI R2, RZ, 0x1f, R215 ;  /* 0x0000001fff027819 */ /* 0x000fe200000114d7 */
        /* <DEDUP_REMOVED lines=19> */
[----:B------:R-:W-:Y:S01]  /*23e0*/  @!P4 IMAD.MOV.U32 R20, RZ, RZ, RZ ;  /* 0x000000ffff14c224 */ /* 0x000fe200078e00ff */
[----:B------:R-:W-:Y:S02]  /*23f0*/  IADD3.X R155, R15, R3, RZ, P2, !PT ;  /* 0x000000030f9b7210 */ /* 0x000fe400017fe4ff */
[----:B------:R-:W-:Y:S01]  /*2400*/  ISETP.GT.AND P4, PT, R133, R94, PT ;  /* 0x0000005e8500720c */ /* 0x000fe20003f84270 */
        /* <DEDUP_REMOVED lines=10> */
[----:B-1----:R-:W-:Y:S06]  /*24b0*/  @!P4 BRA `(.L_x_1837) ;  /* 0x0000008c0064c947 */ /* 0x002fec0003800000 */
        /* <DEDUP_REMOVED lines=152> */
.L_x_1931:
        /* <DEDUP_REMOVED lines=23> */
.L_x_1839:
[----:B------:R-:W-:Y:S05]  /*2fb0*/  BSYNC B0 ;  /* 0x0000000000007941 */ /* 0x000fea0003800000 */
.L_x_1838:
        /* <DEDUP_REMOVED lines=15> */
.L_x_1841:
[----:B------:R-:W-:Y:S05]  /*30b0*/  BSYNC B0 ;  /* 0x0000000000007941 */ /* 0x000fea0003800000 */
.L_x_1840:
        /* <DEDUP_REMOVED lines=15> */
.L_x_1843:
[----:B------:R-:W-:Y:S05]  /*31b0*/  BSYNC B0 ;  /* 0x0000000000007941 */ /* 0x000fea0003800000 */
.L_x_1842:
        /* <DEDUP_REMOVED lines=15> */
.L_x_1845:
[----:B------:R-:W-:Y:S05]  /*32b0*/  BSYNC B0 ;  /* 0x0000000000007941 */ /* 0x000fea0003800000 */
.L_x_1844:
        /* <DEDUP_REMOVED lines=66> */
.L_x_1852:
[----:B------:R-:W-:Y:S05]  /*36e0*/  BSYNC B0 ;  /* 0x0000000000007941 */ /* 0x000fea0003800000 */
.L_x_1851:
        /* <DEDUP_REMOVED lines=48> */
.L_x_1854:
[----:B------:R-:W-:Y:S05]  /*39f0*/  BSYNC B0 ;  /* 0x0000000000007941 */ /* 0x000fea0003800000 */
.L_x_1853:
        /* <DEDUP_REMOVED lines=47> */
.L_x_1850:
[----:B------:R-:W-:Y:S05]  /*3cf0*/  BSYNC B1 ;  /* 0x0000000000017941 */ /* 0x000fea0003800000 */
.L_x_1849:
        /* <DEDUP_REMOVED lines=65> */
.L_x_1858:
[----:B------:R-:W-:Y:S05]  /*4110*/  BSYNC B0 ;  /* 0x0000000000007941 */ /* 0x000fea0003800000 */
.L_x_1857:
        /* <DEDUP_REMOVED lines=51> */
.L_x_1860:
[----:B------:R-:W-:Y:S05]  /*4450*/  BSYNC B0 ;  /* 0x0000000000007941 */ /* 0x000fea0003800000 */
.L_x_1859:
        /* <DEDUP_REMOVED lines=50> */
.L_x_1856:
[----:B------:R-:W-:Y:S05]  /*4780*/  BSYNC B1 ;  /* 0x0000000000017941 */ /* 0x000fea0003800000 */
.L_x_1855:
        /* <DEDUP_REMOVED lines=65> */
.L_x_1864:
[----:B------:R-:W-:Y:S05]  /*4ba0*/  BSYNC B0 ;  /* 0x0000000000007941 */ /* 0x000fea0003800000 */
.L_x_1863:
        /* <DEDUP_REMOVED lines=51> */
.L_x_1866:
[----:B------:R-:W-:Y:S05]  /*4ee0*/  BSYNC B0 ;  /* 0x0000000000007941 */ /* 0x000fea0003800000 */
.L_x_1865:
        /* <DEDUP_REMOVED lines=50> */
.L_x_1862:
[----:B------:R-:W-:Y:S05]  /*5210*/  BSYNC B1 ;  /* 0x0000000000017941 */ /* 0x000fea0003800000 */
.L_x_1861:
        /* <DEDUP_REMOVED lines=67> */
.L_x_1870:
[----:B------:R-:W-:Y:S05]  /*5650*/  BSYNC B0 ;  /* 0x0000000000007941 */ /* 0x000fea0003800000 */
.L_x_1869:
        /* <DEDUP_REMOVED lines=51> */
.L_x_1872:
[----:B------:R-:W-:Y:S05]  /*5990*/  BSYNC B0 ;  /* 0x0000000000007941 */ /* 0x000fea0003800000 */
.L_x_1871:
        /* <DEDUP_REMOVED lines=50> */
.L_x_1868:
[----:B------:R-:W-:Y:S05]  /*5cc0*/  BSYNC B1 ;  /* 0x0000000000017941 */ /* 0x000fea0003800000 */
.L_x_1867:
[----:B------:R-:W2:Y:S02]  /*5cd0*/  LD.E R3, desc[UR6][R16.64+0xd0] ;  /* 0x0000d00610037980 */ /* 0x000ea4000c101900 */
[----:B--2---:R-:W-:Y:S05]  /*5ce0*/  IMAD.U32 R3, R3, -0x20, RZ ;  /* 0xffffffe003037824 */ /* 0x004fea00078e00ff */
[C---:B------:R-:W-:Y:S02]  /*5cf0*/  LEA R18, P1, R3.reuse, R18, 0x1 ;  /* 0x0000001203127211 */ /* 0x040fe400078208ff */
[C---:B------:R-:W-:Y:S02]  /*5d00*/  LEA R58, P0, R3.reuse, R58, 0x1 ;  /* 0x0000003a033a7211 */ /* 0x040fe400078008ff */
[C---:B------:R-:W-:Y:S02]  /*5d10*/  LEA.HI.X.SX32 R19, R3.reuse, R19, 0x1, P1 ;  /* 0x0000001303137211 */ /* 0x040fe400008f0eff */
[----:B------:R-:W-:Y:S01]  /*5d20*/  LEA.HI.X.SX32 R59, R3, R59, 0x1, P0 ;  /* 0x0000003b033b7211 */ /* 0x000fe200000f0eff */
[----:B------:R-:W-:Y:S05]  /*5d30*/  BRA `(.L_x_1873) ;  /* 0x0000004c00a87947 */ /* 0x000fea0003800000 */
.L_x_1848:
        /* <DEDUP_REMOVED lines=89> */
.L_x_1879:
[----:B------:R-:W-:Y:S05]  /*62d0*/  BSYNC B0 ;  /* 0x0000000000007941 */ /* 0x000fea0003800000 */
.L_x_1878:
[----:B-----5:R2:W-:Y:S02]  /*62e0*/  ST.E.128 desc[UR6][R124.64], R48 ;  /* 0x000000307c007985 */ /* 0x0205e4000c101d06 */
.L_x_1877:
[----:B------:R-:W-:Y:S05]  /*62f0*/  BSYNC B1 ;  /* 0x0000000000017941 */ /* 0x000fea0003800000 */
.L_x_1876:
        /* <DEDUP_REMOVED lines=87> */
.L_x_1883:
[----:B------:R-:W-:Y:S05]  /*6870*/  BSYNC B0 ;  /* 0x0000000000007941 */ /* 0x000fea0003800000 */
.L_x_1882:
[----:B-----5:R3:W-:Y:S02]  /*6880*/  ST.E.128 desc[UR6][R124.64+0x80], R48 ;  /* 0x000080307c007985 */ /* 0x0207e4000c101d06 */
.L_x_1881:
[----:B------:R-:W-:Y:S05]  /*6890*/  BSYNC B1 ;  /* 0x0000000000017941 */ /* 0x000fea0003800000 */
.L_x_1880:
        /* <DEDUP_REMOVED lines=86> */
.L_x_1885:
[----:B------:R-:W-:Y:S05]  /*6e00*/  BSYNC B0 ;  /* 0x0000000000007941 */ /* 0x000fea0003800000 */
.L_x_1884:
[----:B-----5:R4:W-:Y:S02]  /*6e10*/  ST.E.128 desc[UR6][R124.64+0x100], R48 ;  /* 0x000100307c007985 */ /* 0x0209e4000c101d06 */
.L_x_1875:
[----:B------:R-:W-:Y:S05]  /*6e20*/  BSYNC B2 ;  /* 0x0000000000027941 */ /* 0x000fea0003800000 */
.L_x_1874:
        /* <DEDUP_REMOVED lines=99> */
.L_x_1891:
[----:B------:R-:W-:Y:S05]  /*7460*/  BSYNC B0 ;  /* 0x0000000000007941 */ /* 0x000fea0003800000 */
.L_x_1890:
[----:B-----5:R3:W-:Y:S02]  /*7470*/  ST.E.128 desc[UR6][R190.64], R48 ;  /* 0x00000030be007985 */ /* 0x0207e4000c101d06 */
.L_x_1889:
[----:B------:R-:W-:Y:S05]  /*7480*/  BSYNC B1 ;  /* 0x0000000000017941 */ /* 0x000fea0003800000 */
.L_x_1888:
        /* <DEDUP_REMOVED lines=94> */
.L_x_1895:
[----:B------:R-:W-:Y:S05]  /*7a70*/  BSYNC B0 ;  /* 0x0000000000007941 */ /* 0x000fea0003800000 */
.L_x_1894:
[----:B-----5:R3:W-:Y:S02]  /*7a80*/  ST.E.128 desc[UR6][R190.64], R48 ;  /* 0x00000030be007985 */ /* 0x0207e4000c101d06 */
.L_x_1893:
[----:B------:R-:W-:Y:S05]  /*7a90*/  BSYNC B1 ;  /* 0x0000000000017941 */ /* 0x000fea0003800000 */
.L_x_1892:
        /* <DEDUP_REMOVED lines=93> */
.L_x_1897:
[----:B------:R-:W-:Y:S05]  /*8070*/  BSYNC B0 ;  /* 0x0000000000007941 */ /* 0x000fea0003800000 */
.L_x_1896:
[----:B-----5:R3:W-:Y:S02]  /*8080*/  ST.E.128 desc[UR6][R190.64], R48 ;  /* 0x00000030be007985 */ /* 0x0207e4000c101d06 */
.L_x_1887:
[----:B------:R-:W-:Y:S05]  /*8090*/  BSYNC B2 ;  /* 0x0000000000027941 */ /* 0x000fea0003800000 */
.L_x_1886:
        /* <DEDUP_REMOVED lines=99> */
.L_x_1903:
[----:B------:R-:W-:Y:S05]  /*86d0*/  BSYNC B0 ;  /* 0x0000000000007941 */ /* 0x000fea0003800000 */
.L_x_1902:
[----:B-----5:R3:W-:Y:S02]  /*86e0*/  ST.E.128 desc[UR6][R190.64], R48 ;  /* 0x00000030be007985 */ /* 0x0207e4000c101d06 */
.L_x_1901:
[----:B------:R-:W-:Y:S05]  /*86f0*/  BSYNC B1 ;  /* 0x0000000000017941 */ /* 0x000fea0003800000 */
.L_x_1900:
        /* <DEDUP_REMOVED lines=94> */
.L_x_1907:
[----:B------:R-:W-:Y:S05]  /*8ce0*/  BSYNC B0 ;  /* 0x0000000000007941 */ /* 0x000fea0003800000 */
.L_x_1906:
[----:B-----5:R3:W-:Y:S02]  /*8cf0*/  ST.E.128 desc[UR6][R190.64], R48 ;  /* 0x00000030be007985 */ /* 0x0207e4000c101d06 */
.L_x_1905:
[----:B------:R-:W-:Y:S05]  /*8d00*/  BSYNC B1 ;  /* 0x0000000000017941 */ /* 0x000fea0003800000 */
.L_x_1904:
        /* <DEDUP_REMOVED lines=93> */
.L_x_1909:
[----:B------:R-:W-:Y:S05]  /*92e0*/  BSYNC B0 ;  /* 0x0000000000007941 */ /* 0x000fea0003800000 */
.L_x_1908:
[----:B-----5:R3:W-:Y:S02]  /*92f0*/  ST.E.128 desc[UR6][R190.64], R48 ;  /* 0x00000030be007985 */ /* 0x0207e4000c101d06 */
.L_x_1899:
[----:B------:R-:W-:Y:S05]  /*9300*/  BSYNC B2 ;  /* 0x0000000000027941 */ /* 0x000fea0003800000 */
.L_x_1898:
        /* <DEDUP_REMOVED lines=101> */
.L_x_1915:
[----:B------:R-:W-:Y:S05]  /*9960*/  BSYNC B0 ;  /* 0x0000000000007941 */ /* 0x000fea0003800000 */
.L_x_1914:
[----:B-----5:R3:W-:Y:S02]  /*9970*/  ST.E.128 desc[UR6][R186.64], R48 ;  /* 0x00000030ba007985 */ /* 0x0207e4000c101d06 */
.L_x_1913:
[----:B------:R-:W-:Y:S05]  /*9980*/  BSYNC B1 ;  /* 0x0000000000017941 */ /* 0x000fea0003800000 */
.L_x_1912:
        /* <DEDUP_REMOVED lines=94> */
.L_x_1919:
[----:B------:R-:W-:Y:S05]  /*9f70*/  BSYNC B0 ;  /* 0x0000000000007941 */ /* 0x000fea0003800000 */
.L_x_1918:
[----:B-----5:R3:W-:Y:S02]  /*9f80*/  ST.E.128 desc[UR6][R186.64], R48 ;  /* 0x00000030ba007985 */ /* 0x0207e4000c101d06 */
.L_x_1917:
[----:B------:R-:W-:Y:S05]  /*9f90*/  BSYNC B1 ;  /* 0x0000000000017941 */ /* 0x000fea0003800000 */
.L_x_1916:
        /* <DEDUP_REMOVED lines=93> */
.L_x_1921:
[----:B------:R-:W-:Y:S05]  /*a570*/  BSYNC B0 ;  /* 0x0000000000007941 */ /* 0x000fea0003800000 */
.L_x_1920:
[----:B-----5:R3:W-:Y:S02]  /*a580*/  ST.E.128 desc[UR6][R188.64], R48 ;  /* 0x00000030bc007985 */ /* 0x0207e4000c101d06 */
.L_x_1911:
[----:B------:R-:W-:Y:S05]  /*a590*/  BSYNC B2 ;  /* 0x0000000000027941 */ /* 0x000fea0003800000 */
.L_x_1910:
[----:B------:R-:W4:Y:S02]  /*a5a0*/  LD.E R3, desc[UR6][R16.64+0xd0] ;  /* 0x0000d00610037980 */ /* 0x000f24000c101900 */
[----:B----4-:R-:W-:Y:S05]  /*a5b0*/  IMAD.U32 R3, R3, -0x20, RZ ;  /* 0xffffffe003037824 */ /* 0x010fea00078e00ff */
[C---:B------:R-:W-:Y:S02]  /*a5c0*/  LEA R122, P1, R3.reuse, R122, 0x1 ;  /* 0x0000007a037a7211 */ /* 0x040fe400078208ff */
[C---:B------:R-:W-:Y:S02]  /*a5d0*/  LEA R120, P0, R3.reuse, R120, 0x1 ;  /* 0x0000007803787211 */ /* 0x040fe400078008ff */
[C---:B------:R-:W-:Y:S02]  /*a5e0*/  LEA.HI.X.SX32 R123, R3.reuse, R123, 0x1, P1 ;  /* 0x0000007b037b7211 */ /* 0x040fe400008f0eff */
[----:B------:R-:W-:Y:S01]  /*a5f0*/  LEA.HI.X.SX32 R121, R3, R121, 0x1, P0 ;  /* 0x0000007903797211 */ /* 0x000fe200000f0eff */
[----:B------:R-:W-:Y:S05]  /*a600*/  BRA `(.L_x_1873) ;  /* 0x0000000400747947 */ /* 0x000fea0003800000 */
.L_x_1847:
        /* <DEDUP_REMOVED lines=18> */
.L_x_1923:
[----:B------:R-:W-:Y:S05]  /*a730*/  BSYNC B0 ;  /* 0x0000000000007941 */ /* 0x000fea0003800000 */
.L_x_1922:
        /* <DEDUP_REMOVED lines=24> */
.L_x_1925:
[----:B------:R-:W-:Y:S05]  /*a8c0*/  BSYNC B0 ;  /* 0x0000000000007941 */ /* 0x000fea0003800000 */
.L_x_1924:
        /* <DEDUP_REMOVED lines=24> */
.L_x_1927:
[----:B------:R-:W-:Y:S05]  /*aa50*/  BSYNC B0 ;  /* 0x0000000000007941 */ /* 0x000fea0003800000 */
.L_x_1926:
        /* <DEDUP_REMOVED lines=24> */
.L_x_1873:
[----:B------:R-:W-:Y:S05]  /*abe0*/  BSYNC B3 ;  /* 0x0000000000037941 */ /* 0x000fea0003800000 */
.L_x_1846:
        /* <DEDUP_REMOVED lines=89> */
.L_x_1929:
        /* <DEDUP_REMOVED lines=8> */
.L_x_1930:
[----:B------:R-:W-:Y:S05]  /*b200*/  BSYNC B0 ;  /* 0x0000000000007941 */ /* 0x000fea0003800000 */
.L_x_1928:
[----:B------:R-:W-:Y:S04]  /*b210*/  IADD3 R9, R9, -0x1, RZ ;  /* 0xffffffff09097810 */ /* 0x000fe80007ffe0ff */
[----:B------:R-:W-:Y:S11]  /*b220*/  ISETP.GT.AND P0, PT, R9, R94, PT ;  /* 0x0000005e0900720c */ /* 0x000ff60003f04270 */
[----:B------:R-:W-:Y:S02]  /*b230*/  @!UPT UIADD3 URZ, URZ, URZ, URZ ;  /* 0x0000003f3f3ff290 */ /* 0x000fe4000fffe03f */
[----:B------:R-:W-:Y:S05]  /*b240*/  @P0 BRA `(.L_x_1931) ;  /* 0xffffff7800fc0947 */ /* 0x000fea000383ffff */
.L_x_1837:
        /* <DEDUP_REMOVED lines=108> */
.L_x_1940:
[----:B------:R-:W-:Y:S05]  /*b910*/  BSYNC B0 ;  /* 0x0000000000007941 */ /* 0x000fea0003800000 */
.L_x_1939:
[----:B-----5:R3:W-:Y:S02]  /*b920*/  STS.128 [R220], R20 ;  /* 0x00000014dc007388 */ /* 0x0207e40000000c00 */
.L_x_1938:
[----:B------:R-:W-:Y:S05]  /*b930*/  BSYNC B1 ;  /* 0x0000000000017941 */ /* 0x000fea0003800000 */
.L_x_1937:
        /* <DEDUP_REMOVED lines=46> */
.L_x_1944:
[----:B------:R-:W-:Y:S05]  /*bc20*/  BSYNC B0 ;  /* 0x0000000000007941 */ /* 0x000fea0003800000 */
.L_x_1943:
[----:B-----5:R1:W-:Y:S02]  /*bc30*/  STS.128 [R220+0x2000], R20 ;  /* 0x00200014dc007388 */ /* 0x0203e40000000c00 */
.L_x_1942:
[----:B------:R-:W-:Y:S05]  /*bc40*/  BSYNC B1 ;  /* 0x0000000000017941 */ /* 0x000fea0003800000 */
.L_x_1941:
        /* <DEDUP_REMOVED lines=45> */
.L_x_1946:
[----:B------:R-:W-:Y:S05]  /*bf20*/  BSYNC B0 ;  /* 0x0000000000007941 */ /* 0x000fea0003800000 */
.L_x_1945:
[----:B-----5:R3:W-:Y:S02]  /*bf30*/  STS.128 [R220+0x4000], R20 ;  /* 0x00400014dc007388 */ /* 0x0207e40000000c00 */
.L_x_1936:
[----:B------:R-:W-:Y:S05]  /*bf40*/  BSYNC B2 ;  /* 0x0000000000027941 */ /* 0x000fea0003800000 */
.L_x_1935:
        /* <DEDUP_REMOVED lines=51> */
.L_x_1952:
[----:B------:R-:W-:Y:S05]  /*c280*/  BSYNC B0 ;  /* 0x0000000000007941 */ /* 0x000fea0003800000 */
.L_x_1951:
[----:B-----5:R3:W-:Y:S02]  /*c290*/  STS.128 [R220+0x800], R20 ;  /* 0x00080014dc007388 */ /* 0x0207e40000000c00 */
.L_x_1950:
[----:B------:R-:W-:Y:S05]  /*c2a0*/  BSYNC B1 ;  /* 0x0000000000017941 */ /* 0x000fea0003800000 */
.L_x_1949:
        /* <DEDUP_REMOVED lines=46> */
.L_x_1956:
[----:B------:R-:W-:Y:S05]  /*c590*/  BSYNC B0 ;  /* 0x0000000000007941 */ /* 0x000fea0003800000 */
.L_x_1955:
[----:B-----5:R3:W-:Y:S02]  /*c5a0*/  STS.128 [R220+0x2800], R20 ;  /* 0x00280014dc007388 */ /* 0x0207e40000000c00 */
.L_x_1954:
[----:B------:R-:W-:Y:S05]  /*c5b0*/  BSYNC B1 ;  /* 0x0000000000017941 */ /* 0x000fea0003800000 */
.L_x_1953:
        /* <DEDUP_REMOVED lines=45> */
.L_x_1958:
[----:B------:R-:W-:Y:S05]  /*c890*/  BSYNC B0 ;  /* 0x0000000000007941 */ /* 0x000fea0003800000 */
.L_x_1957:
[----:B-----5:R1:W-:Y:S02]  /*c8a0*/  STS.128 [R220+0x4800], R40 ;  /* 0x00480028dc007388 */ /* 0x0203e40000000c00 */
.L_x_1948:
[----:B------:R-:W-:Y:S05]  /*c8b0*/  BSYNC B2 ;  /* 0x0000000000027941 */ /* 0x000fea0003800000 */
.L_x_1947:
        /* <DEDUP_REMOVED lines=51> */
.L_x_1964:
[----:B------:R-:W-:Y:S05]  /*cbf0*/  BSYNC B0 ;  /* 0x0000000000007941 */ /* 0x000fea0003800000 */
.L_x_1963:
[----:B-----5:R3:W-:Y:S02]  /*cc00*/  STS.128 [R220+0x1000], R20 ;  /* 0x00100014dc007388 */ /* 0x0207e40000000c00 */
.L_x_1962:
[----:B------:R-:W-:Y:S05]  /*cc10*/  BSYNC B1 ;  /* 0x0000000000017941 */ /* 0x000fea0003800000 */
.L_x_1961:
        /* <DEDUP_REMOVED lines=46> */
.L_x_1968:
[----:B------:R-:W-:Y:S05]  /*cf00*/  BSYNC B0 ;  /* 0x0000000000007941 */ /* 0x000fea0003800000 */
.L_x_1967:
[----:B-----5:R3:W-:Y:S02]  /*cf10*/  STS.128 [R220+0x3000], R20 ;  /* 0x00300014dc007388 */ /* 0x0207e40000000c00 */
.L_x_1966:
[----:B------:R-:W-:Y:S05]  /*cf20*/  BSYNC B1 ;  /* 0x0000000000017941 */ /* 0x000fea0003800000 */
.L_x_1965:
        /* <DEDUP_REMOVED lines=45> */
.L_x_1970:
[----:B------:R-:W-:Y:S05]  /*d200*/  BSYNC B0 ;  /* 0x0000000000007941 */ /* 0x000fea0003800000 */
.L_x_1969:
[----:B-----5:R1:W-:Y:S02]  /*d210*/  STS.128 [R220+0x5000], R36 ;  /* 0x00500024dc007388 */ /* 0x0203e40000000c00 */
.L_x_1960:
[----:B------:R-:W-:Y:S05]  /*d220*/  BSYNC B2 ;  /* 0x0000000000027941 */ /* 0x000fea0003800000 */
.L_x_1959:
        /* <DEDUP_REMOVED lines=50> */
.L_x_1975:
[----:B------:R-:W-:Y:S05]  /*d550*/  BSYNC B0 ;  /* 0x0000000000007941 */ /* 0x000fea0003800000 */
.L_x_1974:
[----:B-----5:R3:W-:Y:S02]  /*d560*/  STS.128 [R220+0x1800], R20 ;  /* 0x00180014dc007388 */ /* 0x0207e40000000c00 */
.L_x_1973:
[----:B------:R-:W-:Y:S05]  /*d570*/  BSYNC B1 ;  /* 0x0000000000017941 */ /* 0x000fea0003800000 */
.L_x_1972:
        /* <DEDUP_REMOVED lines=46> */
.L_x_1979:
[----:B------:R-:W-:Y:S05]  /*d860*/  BSYNC B0 ;  /* 0x0000000000007941 */ /* 0x000fea0003800000 */
.L_x_1978:
[----:B-----5:R1:W-:Y:S02]  /*d870*/  STS.128 [R220+0x3800], R12 ;  /* 0x0038000cdc007388 */ /* 0x0203e40000000c00 */
.L_x_1977:
[----:B------:R-:W-:Y:S05]  /*d880*/  BSYNC B1 ;  /* 0x0000000000017941 */ /* 0x000fea0003800000 */
.L_x_1976:
        /* <DEDUP_REMOVED lines=45> */
.L_x_1981:
[----:B------:R-:W-:Y:S05]  /*db60*/  BSYNC B0 ;  /* 0x0000000000007941 */ /* 0x000fea0003800000 */
.L_x_1980:
[----:B-----5:R1:W-:Y:S01]  /*db70*/  STS.128 [R220+0x5800], R12 ;  /* 0x0058000cdc007388 */ /* 0x0203e20000000c00 */
[----:B------:R-:W-:Y:S05]  /*db80*/  BRA `(.L_x_1971) ;  /* 0x0000004c00007947 */ /* 0x000fea0003800000 */
.L_x_1934:
        /* <DEDUP_REMOVED lines=89> */
.L_x_1987:
[----:B------:R-:W-:Y:S05]  /*e120*/  BSYNC B0 ;  /* 0x0000000000007941 */ /* 0x000fea0003800000 */
.L_x_1986:
[----:B-----5:R3:W-:Y:S02]  /*e130*/  STS.128 [R220], R32 ;  /* 0x00000020dc007388 */ /* 0x0207e40000000c00 */
.L_x_1985:
[----:B------:R-:W-:Y:S05]  /*e140*/  BSYNC B1 ;  /* 0x0000000000017941 */ /* 0x000fea0003800000 */
.L_x_1984:
        /* <DEDUP_REMOVED lines=87> */
.L_x_1991:
[----:B------:R-:W-:Y:S05]  /*e6c0*/  BSYNC B0 ;  /* 0x0000000000007941 */ /* 0x000fea0003800000 */
.L_x_1990:
[----:B-----5:R1:W-:Y:S02]  /*e6d0*/  STS.128 [R220+0x2000], R32 ;  /* 0x00200020dc007388 */ /* 0x0203e40000000c00 */
.L_x_1989:
[----:B------:R-:W-:Y:S05]  /*e6e0*/  BSYNC B1 ;  /* 0x0000000000017941 */ /* 0x000fea0003800000 */
.L_x_1988:
        /* <DEDUP_REMOVED lines=86> */
.L_x_1993:
[----:B------:R-:W-:Y:S05]  /*ec50*/  BSYNC B0 ;  /* 0x0000000000007941 */ /* 0x000fea0003800000 */
.L_x_1992:
[----:B-----5:R3:W-:Y:S02]  /*ec60*/  STS.128 [R220+0x4000], R32 ;  /* 0x00400020dc007388 */ /* 0x0207e40000000c00 */
.L_x_1983:
[----:B------:R-:W-:Y:S05]  /*ec70*/  BSYNC B2 ;  /* 0x0000000000027941 */ /* 0x000fea0003800000 */
.L_x_1982:
        /* <DEDUP_REMOVED lines=92> */
.L_x_1999:
[----:B------:R-:W-:Y:S05]  /*f240*/  BSYNC B0 ;  /* 0x0000000000007941 */ /* 0x000fea0003800000 */
.L_x_1998:
[----:B-----5:R3:W-:Y:S02]  /*f250*/  STS.128 [R220+0x800], R32 ;  /* 0x00080020dc007388 */ /* 0x0207e40000000c00 */
.L_x_1997:
[----:B------:R-:W-:Y:S05]  /*f260*/  BSYNC B1 ;  /* 0x0000000000017941 */ /* 0x000fea0003800000 */
.L_x_1996:
        /* <DEDUP_REMOVED lines=87> */
.L_x_2003:
[----:B------:R-:W-:Y:S05]  /*f7e0*/  BSYNC B0 ;  /* 0x0000000000007941 */ /* 0x000fea0003800000 */
.L_x_2002:
[----:B-----5:R3:W-:Y:S02]  /*f7f0*/  STS.128 [R220+0x2800], R32 ;  /* 0x00280020dc007388 */ /* 0x0207e40000000c00 */
.L_x_2001:
[----:B------:R-:W-:Y:S05]  /*f800*/  BSYNC B1 ;  /* 0x0000000000017941 */ /* 0x000fea0003800000 */
.L_x_2000:
        /* <DEDUP_REMOVED lines=86> */
.L_x_2005:
[----:B------:R-:W-:Y:S05]  /*fd70*/  BSYNC B0 ;  /* 0x0000000000007941 */ /* 0x000fea0003800000 */
.L_x_2004:
[----:B-----5:R3:W-:Y:S02]  /*fd80*/  STS.128 [R220+0x4800], R32 ;  /* 0x00480020dc007388 */ /* 0x0207e40000000c00 */
.L_x_1995:
[----:B------:R-:W-:Y:S05]  /*fd90*/  BSYNC B2 ;  /* 0x0000000000027941 */ /* 0x000fea0003800000 */
.L_x_1994:
        /* <DEDUP_REMOVED lines=92> */
.L_x_2011:
[----:B------:R-:W-:Y:S05]  /*10360*/  BSYNC B0 ;  /* 0x0000000000007941 */ /* 0x000fea0003800000 */
.L_x_2010:
[----:B-----5:R3:W-:Y:S02]  /*10370*/  STS.128 [R220+0x1000], R32 ;  /* 0x00100020dc007388 */ /* 0x0207e40000000c00 */
.L_x_2009:
[----:B------:R-:W-:Y:S05]  /*10380*/  BSYNC B1 ;  /* 0x0000000000017941 */ /* 0x000fea0003800000 */
.L_x_2008:
        /* <DEDUP_REMOVED lines=87> */
.L_x_2015:
[----:B------:R-:W-:Y:S05]  /*10900*/  BSYNC B0 ;  /* 0x0000000000007941 */ /* 0x000fea0003800000 */
.L_x_2014:
[----:B-----5:R3:W-:Y:S02]  /*10910*/  STS.128 [R220+0x3000], R32 ;  /* 0x00300020dc007388 */ /* 0x0207e40000000c00 */
.L_x_2013:
[----:B------:R-:W-:Y:S05]  /*10920*/  BSYNC B1 ;  /* 0x0000000000017941 */ /* 0x000fea0003800000 */
.L_x_2012:
        /* <DEDUP_REMOVED lines=86> */
.L_x_2017:
[----:B------:R-:W-:Y:S05]  /*10e90*/  BSYNC B0 ;  /* 0x0000000000007941 */ /* 0x000fea0003800000 */
.L_x_2016:
[----:B-----5:R3:W-:Y:S02]  /*10ea0*/  STS.128 [R220+0x5000], R32 ;  /* 0x00500020dc007388 */ /* 0x0207e40000000c00 */
.L_x_2007:
[----:B------:R-:W-:Y:S05]  /*10eb0*/  BSYNC B2 ;  /* 0x0000000000027941 */ /* 0x000fea0003800000 */
.L_x_2006:
        /* <DEDUP_REMOVED lines=92> */
.L_x_2021:
[----:B------:R-:W-:Y:S05]  /*11480*/  BSYNC B0 ;  /* 0x0000000000007941 */ /* 0x000fea0003800000 */
.L_x_2020:
[----:B-----5:R1:W-:Y:S02]  /*11490*/  STS.128 [R220+0x1800], R20 ;  /* 0x00180014dc007388 */ /* 0x0203e40000000c00 */
.L_x_2019:
[----:B------:R-:W-:Y:S05]  /*114a0*/  BSYNC B1 ;  /* 0x0000000000017941 */ /* 0x000fea0003800000 */
.L_x_2018:
        /* <DEDUP_REMOVED lines=87> */
.L_x_2025:
[----:B------:R-:W-:Y:S05]  /*11a20*/  BSYNC B0 ;  /* 0x0000000000007941 */ /* 0x000fea0003800000 */
.L_x_2024:
[----:B-----5:R1:W-:Y:S02]  /*11a30*/  STS.128 [R220+0x3800], R12 ;  /* 0x0038000cdc007388 */ /* 0x0203e40000000c00 */
.L_x_2023:
[----:B------:R-:W-:Y:S05]  /*11a40*/  BSYNC B1 ;  /* 0x0000000000017941 */ /* 0x000fea0003800000 */
.L_x_2022:
        /* <DEDUP_REMOVED lines=89> */
.L_x_2027:
[----:B------:R-:W-:Y:S05]  /*11fe0*/  BSYNC B0 ;  /* 0x0000000000007941 */ /* 0x000fea0003800000 */
.L_x_2026:
[----:B-----5:R1:W-:Y:S01]  /*11ff0*/  STS.128 [R220+0x5800], R12 ;  /* 0x0058000cdc007388 */ /* 0x0203e20000000c00 */
[----:B------:R-:W-:Y:S05]  /*12000*/  BRA `(.L_x_1971) ;  /* 0x0000000400e07947 */ /* 0x000fea0003800000 */
.L_x_1933:
        /* <DEDUP_REMOVED lines=35> */
.L_x_2029:
[----:B------:R-:W-:Y:S05]  /*12240*/  BSYNC B0 ;  /* 0x0000000000007941 */ /* 0x000fea0003800000 */
.L_x_2028:
        /* <DEDUP_REMOVED lines=27> */
.L_x_2031:
[----:B------:R-:W-:Y:S05]  /*12400*/  BSYNC B0 ;  /* 0x0000000000007941 */ /* 0x000fea0003800000 */
.L_x_2030:
        /* <DEDUP_REMOVED lines=27> */
.L_x_2033:
[----:B------:R-:W-:Y:S05]  /*125c0*/  BSYNC B0 ;  /* 0x0000000000007941 */ /* 0x000fea0003800000 */
.L_x_2032:
        /* <DEDUP_REMOVED lines=28> */
.L_x_1971:
[----:B------:R-:W-:Y:S05]  /*12790*/  BSYNC B3 ;  /* 0x0000000000037941 */ /* 0x000fea0003800000 */
.L_x_1932:
        /* <DEDUP_REMOVED lines=32> */
.L_x_2036:
[----:B------:R2:W-:Y:S02]  /*129a0*/  STS.128 [R220+0xa000], RZ ;  /* 0x00a000ffdc007388 */ /* 0x0005e40000000c00 */
.L_x_2035:
[----:B------:R-:W-:Y:S05]  /*129b0*/  BSYNC B0 ;  /* 0x0000000000007941 */ /* 0x000fea0003800000 */
.L_x_2034:
        /* <DEDUP_REMOVED lines=31> */
.L_x_2039:
[----:B------:R3:W-:Y:S02]  /*12bb0*/  STS.128 [R220+0xa800], RZ ;  /* 0x00a800ffdc007388 */ /* 0x0007e40000000c00 */
.L_x_2038:
[----:B------:R-:W-:Y:S05]  /*12bc0*/  BSYNC B0 ;  /* 0x0000000000007941 */ /* 0x000fea0003800000 */
.L_x_2037:
        /* <DEDUP_REMOVED lines=33> */
.L_x_2042:
[----:B------:R3:W-:Y:S02]  /*12de0*/  STS.128 [R220+0xb000], RZ ;  /* 0x00b000ffdc007388 */ /* 0x0007e40000000c00 */
.L_x_2041:
[----:B------:R-:W-:Y:S05]  /*12df0*/  BSYNC B0 ;  /* 0x0000000000007941 */ /* 0x000fea0003800000 */
.L_x_2040:
        /* <DEDUP_REMOVED lines=35> */
.L_x_2044:
[----:B------:R-:W-:Y:S05]  /*13030*/  BSYNC B0 ;  /* 0x0000000000007941 */ /* 0x000fea0003800000 */
.L_x_2043:
        /* <DEDUP_REMOVED lines=30> */
.L_x_2047:
[----:B------:R3:W-:Y:S02]  /*13220*/  STS.128 [R220+0x10000], RZ ;  /* 0x010000ffdc007388 */ /* 0x0007e40000000c00 */
.L_x_2046:
[----:B------:R-:W-:Y:S05]  /*13230*/  BSYNC B0 ;  /* 0x0000000000007941 */ /* 0x000fea0003800000 */
.L_x_2045:
        /* <DEDUP_REMOVED lines=34> */
.L_x_2050:
[----:B------:R3:W-:Y:S02]  /*13460*/  STS.128 [R220+0x10800], RZ ;  /* 0x010800ffdc007388 */ /* 0x0007e40000000c00 */
.L_x_2049:
[----:B------:R-:W-:Y:S05]  /*13470*/  BSYNC B0 ;  /* 0x0000000000007941 */ /* 0x000fea0003800000 */
.L_x_2048:
        /* <DEDUP_REMOVED lines=36> */
.L_x_2053:
[----:B------:R3:W-:Y:S02]  /*136c0*/  STS.128 [R220+0x11000], RZ ;  /* 0x011000ffdc007388 */ /* 0x0007e40000000c00 */
.L_x_2052:
[----:B------:R-:W-:Y:S05]  /*136d0*/  BSYNC B0 ;  /* 0x0000000000007941 */ /* 0x000fea0003800000 */
.L_x_2051:
[----:B------:R-:W-:Y:S01]  /*136e0*/  ISETP.GE.AND P0, PT, R8, R5, PT ;  /* 0x000000050800720c */ /* 0x000fe20003f06270 */
[----:B------:R-:W-:Y:S01]  /*136f0*/  IMAD.SHL.U32 R0, R68, 0x40, RZ ;  /* 0x0000004044007824 */ /* 0x000fe200078e00ff */
[----:B---3--:R-:W-:Y:S01]  /*13700*/  SHF.R.S32.HI R7, RZ, 0x1f, R56 ;  /* 0x0000001fff077819 */ /* 0x008fe20000011438 */
        /* <DEDUP_REMOVED lines=46> */
.L_x_2055:
[----:B------:R-:W-:Y:S05]  /*139f0*/  BSYNC B0 ;  /* 0x0000000000007941 */ /* 0x000fea0003800000 */
.L_x_2054:
[----:B-1--4-:R-:W-:Y:S01]  /*13a00*/  LDSM.16.M88.4 R8, [R198] ;  /* 0x00000000c608783b */ /* 0x012fe20000000200 */
[----:B------:R-:W-:Y:S01]  /*13a10*/  R2P PR, R68, 0x6 ;  /* 0x0000000644007804 */ /* 0x000fe20000000000 */
[C---:B------:R-:W-:Y:S02]  /*13a20*/  VIADD R0, R197.reuse, 0x6000 ;  /* 0x00006000c5007836 */ /* 0x040fe40000000000 */
[----:B------:R-:W1:Y:S01]  /*13a30*/  LDSM.16.M88.4 R28, [R197+0x6000] ;  /* 0x00600000c51c783b */ /* 0x000e620000000200 */
[----:B------:R-:W-:Y:S02]  /*13a40*/  VIADD R196, R197, 0x6020 ;  /* 0x00006020c5c47836 */ /* 0x000fe40000000000 */
[----:B------:R-:W-:Y:S01]  /*13a50*/  IMAD R58, R57, 0x2, R198 ;  /* 0x00000002393a7824 */ /* 0x000fe200078e02c6 */
[----:B------:R-:W4:Y:S04]  /*13a60*/  LDSM.16.M88.4 R72, [R197+0x6800] ;  /* 0x00680000c548783b */ /* 0x000f280000000200 */
[----:B------:R-:W-:Y:S02]  /*13a70*/  LDSM.16.M88.4 R80, [R58] ;  /* 0x000000003a50783b */ /* 0x000fe40000000200 */
[----:B------:R-:W-:-:S02]  /*13a80*/  @P1 IADD3 R196, R0, -0x20, RZ ;  /* 0xffffffe000c41810 */ /* 0x000fc40007ffe0ff */
[----:B------:R-:W2:Y:S04]  /*13a90*/  LDSM.16.M88.4 R60, [R197+0x7000] ;  /* 0x00700000c53c783b */ /* 0x000ea80000000200 */
[----:B------:R-:W3:Y:S01]  /*13aa0*/  LDSM.16.M88.4 R76, [R196] ;  /* 0x00000000c44c783b */ /* 0x000ee20000000200 */
[----:B------:R-:W-:-:S03]  /*13ab0*/  IMAD.MOV.U32 R0, RZ, RZ, 0x40 ;  /* 0x00000040ff007424 */ /* 0x000fc600078e00ff */
[----:B------:R-:W3:Y:S01]  /*13ac0*/  LD.E R18, desc[UR6][R16.64+0x18c] ;  /* 0x00018c0610127980 */ /* 0x000ee2000c101900 */
[C---:B------:R-:W-:Y:S01]  /*13ad0*/  IMAD R52, R55.reuse, 0x2, R198 ;  /* 0x0000000237347824 */ /* 0x040fe200078e02c6 */
[----:B------:R-:W-:Y:S01]  /*13ae0*/  SEL R0, R0, 0xffffffc0, !P2 ;  /* 0xffffffc000007807 */ /* 0x000fe20005000000 */
[----:B------:R-:W-:Y:S01]  /*13af0*/  IMAD.SHL.U32 R56, R56, 0x2, RZ ;  /* 0x0000000238387824 */ /* 0x000fe200078e00ff */
[----:B------:R-:W3:Y:S01]  /*13b00*/  LDSM.16.M88.4 R36, [R197+0x7800] ;  /* 0x00780000c524783b */ /* 0x000ee20000000200 */
[----:B------:R-:W-:Y:S01]  /*13b10*/  LEA R19, R55, R58, 0x1 ;  /* 0x0000003a37137211 */ /* 0x000fe200078e08ff */
[----:B------:R-:W-:Y:S01]  /*13b20*/  BSSY B1, `(.L_x_2056) ;  /* 0x00001cf000017945 */ /* 0x000fe20003800000 */
[----:B------:R-:W-:Y:S01]  /*13b30*/  IMAD.IADD R195, R197, 0x1, R0 ;  /* 0x00000001c5c37824 */ /* 0x000fe200078e0200 */
[----:B------:R-:W-:Y:S01]  /*13b40*/  LDSM.16.M88.4 R88, [R52] ;  /* 0x000000003458783b */ /* 0x000fe20000000200 */
[----:B------:R-:W-:Y:S01]  /*13b50*/  IMAD.IADD R191, R0, 0x1, R196 ;  /* 0x0000000100bf7824 */ /* 0x000fe200078e02c4 */
[----:B------:R-:W-:Y:S01]  /*13b60*/  ISETP.GT.AND P4, PT, R3, R210, PT ;  /* 0x000000d20300720c */ /* 0x000fe20003f84270 */
[C---:B------:R-:W-:Y:S01]  /*13b70*/  VIADD R193, R196.reuse, 0x1000 ;  /* 0x00001000c4c17836 */ /* 0x040fe20000000000 */
[----:B------:R-:W3:Y:S01]  /*13b80*/  LDSM.16.M88.4 R100, [R195+0x6000] ;  /* 0x00600000c364783b */ /* 0x000ee20000000200 */
[C---:B------:R-:W-:Y:S01]  /*13b90*/  IADD3 R194, R196.reuse, 0x800, RZ ;  /* 0x00000800c4c27810 */ /* 0x040fe20007ffe0ff */
[C---:B------:R-:W-:Y:S01]  /*13ba0*/  VIADD R192, R196.reuse, 0x1800 ;  /* 0x00001800c4c07836 */ /* 0x040fe20000000000 */
[C---:B------:R-:W-:Y:S01]  /*13bb0*/  IADD3 R190, R196.reuse, 0x2000, RZ ;  /* 0x00002000c4be7810 */ /* 0x040fe20007ffe0ff */
[----:B------:R-:W3:Y:S01]  /*13bc0*/  LDSM.16.M88.4 R24, [R196+0x800] ;  /* 0x00080000c418783b */ /* 0x000ee20000000200 */
[C---:B------:R-:W-:Y:S01]  /*13bd0*/  VIADD R189, R196.reuse, 0x2800 ;  /* 0x00002800c4bd7836 */ /* 0x040fe20000000000 */
[C---:B------:R-:W-:Y:S01]  /*13be0*/  IADD3 R187, R196.reuse, 0x3800, RZ ;  /* 0x00003800c4bb7810 */ /* 0x040fe20007ffe0ff */
[C---:B------:R-:W-:Y:S01]  /*13bf0*/  VIADD R188, R196.reuse, 0x3000 ;  /* 0x00003000c4bc7836 */ /* 0x040fe20000000000 */
[C---:B-1----:R-:W-:Y:S01]  /*13c00*/  HMMA.16816.F32.BF16 R12, R8.reuse, R28, RZ ;  /* 0x0000001c080c723c */ /* 0x042fe200000418ff */
[----:B------:R-:W1:Y:S01]  /*13c10*/  LDSM.16.M88.4 R32, [R196+0x1000] ;  /* 0x00100000c420783b */ /* 0x000e620000000200 */
[C---:B------:R-:W-:Y:S01]  /*13c20*/  VIADD R186, R196.reuse, 0x4000 ;  /* 0x00004000c4ba7836 */ /* 0x040fe20000000000 */
[C---:B------:R-:W-:Y:S01]  /*13c30*/  IADD3 R184, R196.reuse, 0x5000, RZ ;  /* 0x00005000c4b87810 */ /* 0x040fe20007ffe0ff */
[C---:B-----5:R-:W-:Y:S01]  /*13c40*/  VIADD R185, R196.reuse, 0x4800 ;  /* 0x00004800c4b97836 */ /* 0x060fe20000000000 */
[----:B------:R-:W1:Y:S01]  /*13c50*/  LDSM.16.M88.4 R48, [R196+0x1800] ;  /* 0x00180000c430783b */ /* 0x000e620000000200 */
[----:B------:R-:W-:Y:S01]  /*13c60*/  HMMA.16816.F32.BF16 R28, R8, R30, RZ ;  /* 0x0000001e081c723c */ /* 0x000fe200000418ff */
[----:B------:R-:W-:-:S02]  /*13c70*/  VIADD R136, R196, 0x5800 ;  /* 0x00005800c4887836 */ /* 0x000fc40000000000 */
[----:B------:R-:W-:Y:S03]  /*13c80*/  LDSM.16.M88.4 R20, [R19] ;  /* 0x000000001314783b */ /* 0x000fe60000000200 */
[C---:B----4-:R-:W-:Y:S01]  /*13c90*/  HMMA.16816.F32.BF16 R40, R8.reuse, R72, RZ ;  /* 0x000000480828723c */ /* 0x050fe200000418ff */
[----:B------:R-:W4:Y:S04]  /*13ca0*/  LDSM.16.M88.4 R96, [R191] ;  /* 0x00000000bf60783b */ /* 0x000f280000000200 */
[----:B------:R-:W4:Y:S01]  /*13cb0*/  LDSM.16.M88.4 R4, [R195+0x6800] ;  /* 0x00680000c304783b */ /* 0x000f220000000200 */
[----:B--2---:R-:W-:Y:S03]  /*13cc0*/  HMMA.16816.F32.BF16 R64, R8, R60, RZ ;  /* 0x0000003c0840723c */ /* 0x004fe600000418ff */
[----:B------:R-:W2:Y:S03]  /*13cd0*/  LDSM.16.M88.4 R44, [R195+0x7000] ;  /* 0x00700000c32c783b */ /* 0x000ea60000000200 */
[C---:B---3--:R-:W-:Y:S01]  /*13ce0*/  HMMA.16816.F32.BF16 R12, R80.reuse, R76, R12 ;  /* 0x0000004c500c723c */ /* 0x048fe2000004180c */
[----:B------:R-:W3:Y:S04]  /*13cf0*/  LDSM.16.M88.4 R84, [R195+0x7800] ;  /* 0x00780000c354783b */ /* 0x000ee80000000200 */
[----:B------:R-:W-:Y:S01]  /*13d00*/  LDSM.16.M88.4 R108, [R195+0x8800] ;  /* 0x00880000c36c783b */ /* 0x000fe20000000200 */
[----:B------:R-:W-:Y:S03]  /*13d10*/  HMMA.16816.F32.BF16 R28, R80, R78, R28 ;  /* 0x0000004e501c723c */ /* 0x000fe6000004181c */
[----:B------:R-:W-:Y:S03]  /*13d20*/  LDSM.16.M88.4 R76, [R197+0x8000] ;  /* 0x00800000c54c783b */ /* 0x000fe60000000200 */
[C---:B------:R-:W-:Y:S01]  /*13d30*/  HMMA.16816.F32.BF16 R72, R8.reuse, R74, RZ ;  /* 0x0000004a0848723c */ /* 0x040fe200000418ff */
[----:B------:R-:W-:Y:S04]  /*13d40*/  LDSM.16.M88.4 R104, [R197+0xa000] ;  /* 0x00a00000c568783b */ /* 0x000fe80000000200 */
[----:B------:R-:W0:Y:S01]  /*13d50*/  LDGDEPBAR ;  /* 0x00000000000079af */ /* 0x000e220000000000 */
[C---:B------:R-:W-:Y:S06]  /*13d60*/  HMMA.16816.F32.BF16 R60, R8.reuse, R62, RZ ;  /* 0x0000003e083c723c */ /* 0x040fec00000418ff */
[C---:B------:R-:W-:Y:S06]  /*13d70*/  HMMA.16816.F32.BF16 R92, R8.reuse, R36, RZ ;  /* 0x00000024085c723c */ /* 0x040fec00000418ff */
        /* <DEDUP_REMOVED lines=8> */
[C---:B-1----:R-:W-:Y:S06]  /*13e00*/  HMMA.16816.F32.BF16 R64, R80.reuse, R32, R64 ;  /* 0x000000205040723c */ /* 0x042fec0000041840 */
[C---:B------:R-:W-:Y:S01]  /*13e10*/  HMMA.16816.F32.BF16 R60, R80.reuse, R34, R60 ;  /* 0x00000022503c723c */ /* 0x040fe2000004183c */
[----:B------:R-:W1:Y:S05]  /*13e20*/  LDSM.16.M88.4 R32, [R198+0x2000] ;  /* 0x00200000c620783b */ /* 0x000e6a0000000200 */
[C---:B------:R-:W-:Y:S06]  /*13e30*/  HMMA.16816.F32.BF16 R92, R80.reuse, R48, R92 ;  /* 0x00000030505c723c */ /* 0x040fec000004185c */
[----:B------:R-:W-:Y:S01]  /*13e40*/  HMMA.16816.F32.BF16 R80, R80, R50, R8 ;  /* 0x000000325050723c */ /* 0x000fe20000041808 */
[----:B------:R-:W1:Y:S04]  /*13e50*/  LDSM.16.M88.4 R48, [R191+0x1800] ;  /* 0x00180000bf30783b */ /* 0x000e680000000200 */
[----:B------:R-:W-:Y:S01]  /*13e60*/  LDSM.16.M88.4 R8, [R197+0x8800] ;  /* 0x00880000c508783b */ /* 0x000fe20000000200 */
[C---:B----4-:R-:W-:Y:S06]  /*13e70*/  HMMA.16816.F32.BF16 R12, R20.reuse, R96, R12 ;  /* 0x00000060140c723c */ /* 0x050fec000004180c */
[----:B------:R-:W-:Y:S01]  /*13e80*/  HMMA.16816.F32.BF16 R28, R20, R98, R28 ;  /* 0x00000062141c723c */ /* 0x000fe2000004181c */
[----:B------:R-:W-:Y:S05]  /*13e90*/  LDSM.16.M88.4 R96, [R196+0x3800] ;  /* 0x00380000c460783b */ /* 0x000fea0000000200 */
        /* <DEDUP_REMOVED lines=8> */
[----:B------:R-:W-:Y:S04]  /*13f20*/  LDSM.16.M88.4 R84, [R52+0x2000] ;  /* 0x002000003454783b */ /* 0x000fe80000000200 */
[----:B------:R-:W-:Y:S01]  /*13f30*/  LDSM.16.M88.4 R80, [R195+0x9000] ;  /* 0x00900000c350783b */ /* 0x000fe20000000200 */
[C---:B-1----:R-:W-:Y:S06]  /*13f40*/  HMMA.16816.F32.BF16 R12, R32.reuse, R76, R12 ;  /* 0x0000004c200c723c */ /* 0x042fec000004180c */
[----:B------:R-:W-:Y:S01]  /*13f50*/  HMMA.16816.F32.BF16 R28, R32, R78, R28 ;  /* 0x0000004e201c723c */ /* 0x000fe2000004181c */
[----:B------:R-:W-:Y:S05]  /*13f60*/  LDSM.16.M88.4 R76, [R195+0x9800] ;  /* 0x00980000c34c783b */ /* 0x000fea0000000200 */
[C---:B------:R-:W-:Y:S06]  /*13f70*/  HMMA.16816.F32.BF16 R40, R20.reuse, R36, R40 ;  /* 0x000000241428723c */ /* 0x040fec0000041828 */
[C---:B------:R-:W-:Y:S01]  /*13f80*/  HMMA.16816.F32.BF16 R72, R20.reuse, R38, R72 ;  /* 0x000000261448723c */ /* 0x040fe20000041848 */
[----:B------:R-:W-:Y:S05]  /*13f90*/  LDSM.16.M88.4 R36, [R197+0x9800] ;  /* 0x00980000c524783b */ /* 0x000fea0000000200 */
[C---:B------:R-:W-:Y:S06]  /*13fa0*/  HMMA.16816.F32.BF16 R64, R20.reuse, R24, R64 ;  /* 0x000000181440723c */ /* 0x040fec0000041840 */
[C---:B------:R-:W-:Y:S01]  /*13fb0*/  HMMA.16816.F32.BF16 R60, R20.reuse, R26, R60 ;  /* 0x0000001a143c723c */ /* 0x040fe2000004183c */
[----:B------:R-:W1:Y:S05]  /*13fc0*/  LDSM.16.M88.4 R24, [R195+0x8000] ;  /* 0x00800000c318783b */ /* 0x000e6a0000000200 */
[C---:B------:R-:W-:Y:S06]  /*13fd0*/  HMMA.16816.F32.BF16 R92, R20.reuse, R48, R92 ;  /* 0x00000030145c723c */ /* 0x040fec000004185c */
[----:B------:R-:W-:Y:S01]  /*13fe0*/  HMMA.16816.F32.BF16 R88, R20, R50, R88 ;  /* 0x000000321458723c */ /* 0x000fe20000041858 */
[----:B------:R-:W3:Y:S04]  /*13ff0*/  LDSM.16.M88.4 R20, [R196+0x2800] ;  /* 0x00280000c414783b */ /* 0x000ee80000000200 */
        /* <DEDUP_REMOVED lines=10> */
[C---:B-1----:R-:W-:Y:S06]  /*140a0*/  HMMA.16816.F32.BF16 R12, R84.reuse, R24, R12 ;  /* 0x00000018540c723c */ /* 0x042fec000004180c */
[----:B------:R-:W-:Y:S01]  /*140b0*/  HMMA.16816.F32.BF16 R28, R84, R26, R28 ;  /* 0x0000001a541c723c */ /* 0x000fe2000004181c */
[----:B------:R-:W-:Y:S05]  /*140c0*/  LDSM.16.M88.4 R24, [R58+0x4000] ;  /* 0x004000003a18783b */ /* 0x000fea0000000200 */
[C---:B------:R-:W-:Y:S06]  /*140d0*/  HMMA.16816.F32.BF16 R92, R32.reuse, R36, R92 ;  /* 0x00000024205c723c */ /* 0x040fec000004185c */
[----:B------:R-:W-:Y:S01]  /*140e0*/  HMMA.16816.F32.BF16 R88, R32, R38, R88 ;  /* 0x000000262058723c */ /* 0x000fe20000041858 */
[----:B------:R-:W1:Y:S04]  /*140f0*/  LDSM.16.M88.4 R36, [R198+0x4000] ;  /* 0x00400000c624783b */ /* 0x000e680000000200 */
[----:B------:R-:W-:Y:S01]  /*14100*/  LDSM.16.M88.4 R32, [R197+0xa800] ;  /* 0x00a80000c520783b */ /* 0x000fe20000000200 */
[----:B---3--:R-:W-:Y:S06]  /*14110*/  HMMA.16816.F32.BF16 R40, R100, R20, R40 ;  /* 0x000000146428723c */ /* 0x008fec0000041828 */
[C---:B--2---:R-:W-:Y:S06]  /*14120*/  HMMA.16816.F32.BF16 R12, R48.reuse, R8, R12 ;  /* 0x00000008300c723c */ /* 0x044fec000004180c */
[----:B------:R-:W-:Y:S01]  /*14130*/  HMMA.16816.F32.BF16 R28, R48, R10, R28 ;  /* 0x0000000a301c723c */ /* 0x000fe2000004181c */
[----:B------:R-:W-:Y:S05]  /*14140*/  LDSM.16.M88.4 R8, [R52+0x4000] ;  /* 0x004000003408783b */ /* 0x000fea0000000200 */
[----:B------:R-:W-:Y:S01]  /*14150*/  HMMA.16816.F32.BF16 R72, R100, R22, R72 ;  /* 0x000000166448723c */ /* 0x000fe20000041848 */
[----:B------:R-:W2:Y:S05]  /*14160*/  LDSM.16.M88.4 R20, [R196+0x4000] ;  /* 0x00400000c414783b */ /* 0x000eaa0000000200 */
[----:B------:R-:W-:Y:S06]  /*14170*/  HMMA.16816.F32.BF16 R40, R84, R108, R40 ;  /* 0x0000006c5428723c */ /* 0x000fec0000041828 */
[C---:B----4-:R-:W-:Y:S06]  /*14180*/  HMMA.16816.F32.BF16 R64, R100.reuse, R4, R64 ;  /* 0x000000046440723c */ /* 0x050fec0000041840 */
[----:B------:R-:W-:Y:S01]  /*14190*/  HMMA.16816.F32.BF16 R60, R100, R6, R60 ;  /* 0x00000006643c723c */ /* 0x000fe2000004183c */
[----:B------:R-:W-:Y:S05]  /*141a0*/  LDSM.16.M88.4 R4, [R195+0xa000] ;  /* 0x00a00000c304783b */ /* 0x000fea0000000200 */
[----:B-1----:R-:W-:Y:S06]  /*141b0*/  HMMA.16816.F32.BF16 R12, R36, R104, R12 ;  /* 0x00000068240c723c */ /* 0x002fec000004180c */
[C---:B------:R-:W-:Y:S06]  /*141c0*/  HMMA.16816.F32.BF16 R92, R100.reuse, R96, R92 ;  /* 0x00000060645c723c */ /* 0x040fec000004185c */
[----:B------:R-:W-:Y:S01]  /*141d0*/  HMMA.16816.F32.BF16 R88, R100, R98, R88 ;  /* 0x000000626458723c */ /* 0x000fe20000041858 */
[----:B------:R-:W1:Y:S04]  /*141e0*/  LDSM.16.M88.4 R96, [R191+0x3000] ;  /* 0x00300000bf60783b */ /* 0x000e680000000200 */
        /* <DEDUP_REMOVED lines=8> */
[C---:B--2---:R-:W-:Y:S06]  /*14270*/  HMMA.16816.F32.BF16 R12, R24.reuse, R20, R12 ;  /* 0x00000014180c723c */ /* 0x044fec000004180c */
[----:B------:R-:W-:Y:S01]  /*14280*/  HMMA.16816.F32.BF16 R28, R24, R22, R28 ;  /* 0x00000016181c723c */ /* 0x000fe2000004181c */
[----:B------:R-:W2:Y:S05]  /*14290*/  LDSM.16.M88.4 R20, [R197+0xb000] ;  /* 0x00b00000c514783b */ /* 0x000eaa0000000200 */
[----:B------:R-:W-:Y:S01]  /*142a0*/  HMMA.16816.F32.BF16 R72, R48, R46, R72 ;  /* 0x0000002e3048723c */ /* 0x000fe20000041848 */
[----:B------:R-:W-:Y:S05]  /*142b0*/  LDSM.16.M88.4 R44, [R195+0xa800] ;  /* 0x00a80000c32c783b */ /* 0x000fea0000000200 */
[----:B------:R-:W-:Y:S06]  /*142c0*/  HMMA.16816.F32.BF16 R40, R36, R32, R40 ;  /* 0x000000202428723c */ /* 0x000fec0000041828 */
[C---:B------:R-:W-:Y:S06]  /*142d0*/  HMMA.16816.F32.BF16 R92, R84.reuse, R76, R92 ;  /* 0x0000004c545c723c */ /* 0x040fec000004185c */
[----:B------:R-:W-:Y:S01]  /*142e0*/  HMMA.16816.F32.BF16 R88, R84, R78, R88 ;  /* 0x0000004e5458723c */ /* 0x000fe20000041858 */
[----:B------:R-:W4:Y:S05]  /*142f0*/  LDSM.16.M88.4 R76, [R191+0x3800] ;  /* 0x00380000bf4c783b */ /* 0x000f2a0000000200 */
[C---:B-1----:R-:W-:Y:S06]  /*14300*/  HMMA.16816.F32.BF16 R108, R48.reuse, R96, R108 ;  /* 0x00000060306c723c */ /* 0x042fec000004186c */
[----:B------:R-:W-:Y:S06]  /*14310*/  HMMA.16816.F32.BF16 R60, R48, R98, R60 ;  /* 0x00000062303c723c */ /* 0x000fec000004183c */
[C---:B------:R-:W-:Y:S06]  /*14320*/  HMMA.16816.F32.BF16 R12, R8.reuse, R4, R12 ;  /* 0x00000004080c723c */ /* 0x040fec000004180c */
[----:B------:R-:W-:Y:S01]  /*14330*/  HMMA.16816.F32.BF16 R28, R8, R6, R28 ;  /* 0x00000006081c723c */ /* 0x000fe2000004181c */
[----:B------:R-:W1:Y:S05]  /*14340*/  LDSM.16.M88.4 R4, [R196+0x5000] ;  /* 0x00500000c404783b */ /* 0x000e6a0000000200 */
[----:B------:R-:W-:Y:S01]  /*14350*/  HMMA.16816.F32.BF16 R72, R36, R34, R72 ;  /* 0x000000222448723c */ /* 0x000fe20000041848 */
[----:B------:R-:W-:Y:S05]  /*14360*/  LDSM.16.M88.4 R32, [R191+0x4800] ;  /* 0x00480000bf20783b */ /* 0x000fea0000000200 */
[----:B---3--:R-:W-:Y:S06]  /*14370*/  HMMA.16816.F32.BF16 R40, R24, R100, R40 ;  /* 0x000000641828723c */ /* 0x008fec0000041828 */
[C---:B--2---:R-:W-:Y:S06]  /*14380*/  HMMA.16816.F32.BF16 R108, R36.reuse, R20, R108 ;  /* 0x00000014246c723c */ /* 0x044fec000004186c */
[----:B------:R-:W-:Y:S01]  /*14390*/  HMMA.16816.F32.BF16 R60, R36, R22, R60 ;  /* 0x00000016243c723c */ /* 0x000fe2000004183c */
[----:B------:R-:W2:Y:S05]  /*143a0*/  LDSM.16.M88.4 R20, [R197+0xb800] ;  /* 0x00b80000c514783b */ /* 0x000eaa0000000200 */
[C---:B----4-:R-:W-:Y:S06]  /*143b0*/  HMMA.16816.F32.BF16 R92, R48.reuse, R76, R92 ;  /* 0x0000004c305c723c */ /* 0x050fec000004185c */
[----:B------:R-:W-:Y:S06]  /*143c0*/  HMMA.16816.F32.BF16 R88, R48, R78, R88 ;  /* 0x0000004e3058723c */ /* 0x000fec0000041858 */
[----:B------:R-:W-:Y:S06]  /*143d0*/  HMMA.16816.F32.BF16 R28, R104, R66, R28 ;  /* 0x00000042681c723c */ /* 0x000fec000004181c */
[----:B------:R-:W-:Y:S06]  /*143e0*/  HMMA.16816.F32.BF16 R72, R24, R102, R72 ;  /* 0x000000661848723c */ /* 0x000fec0000041848 */
[----:B------:R-:W-:Y:S06]  /*143f0*/  HMMA.16816.F32.BF16 R40, R8, R44, R40 ;  /* 0x0000002c0828723c */ /* 0x000fec0000041828 */
[C---:B-1----:R-:W-:Y:S06]  /*14400*/  HMMA.16816.F32.BF16 R108, R24.reuse, R4, R108 ;  /* 0x00000004186c723c */ /* 0x042fec000004186c */
[----:B------:R-:W-:Y:S01]  /*14410*/  HMMA.16816.F32.BF16 R60, R24, R6, R60 ;  /* 0x00000006183c723c */ /* 0x000fe2000004183c */
[----:B------:R-:W1:Y:S01]  /*14420*/  LDSM.16.M88.4 R4, [R196+0x5800] ;  /* 0x00580000c404783b */ /* 0x000e620000000200 */
[-C--:B------:R-:W-:Y:S01]  /*14430*/  FMUL.FTZ R28, R28, R18.reuse ;  /* 0x000000121c1c7220 */ /* 0x080fe20000410000 */
[-C--:B------:R-:W-:Y:S01]  /*14440*/  FMUL.FTZ R29, R29, R18.reuse ;  /* 0x000000121d1d7220 */ /* 0x080fe20000410000 */
[----:B------:R-:W-:-:S02]  /*14450*/  FMUL.FTZ R30, R30, R18 ;  /* 0x000000121e1e7220 */ /* 0x000fc40000410000 */
[----:B------:R-:W-:Y:S01]  /*14460*/  HMMA.16816.F32.BF16 R12, R104, R64, R12 ;  /* 0x00000040680c723c */ /* 0x000fe2000004180c */
[----:B------:R-:W3:Y:S05]  /*14470*/  LDSM.16.M88.4 R64, [R195+0xb000] ;  /* 0x00b00000c340783b */ /* 0x000eea0000000200 */
[C---:B--2---:R-:W-:Y:S06]  /*14480*/  HMMA.16816.F32.BF16 R92, R36.reuse, R20, R92 ;  /* 0x00000014245c723c */ /* 0x044fec000004185c */
[----:B------:R-:W-:Y:S01]  /*14490*/  HMMA.16816.F32.BF16 R88, R36, R22, R88 ;  /* 0x000000162458723c */ /* 0x000fe20000041858 */
[----:B------:R-:W-:Y:S05]  /*144a0*/  LDSM.16.M88.4 R20, [R191+0x5800] ;  /* 0x00580000bf14783b */ /* 0x000fea0000000200 */
[----:B------:R-:W-:Y:S01]  /*144b0*/  HMMA.16816.F32.BF16 R72, R8, R46, R72 ;  /* 0x0000002e0848723c */ /* 0x000fe20000041848 */
[----:B------:R-:W-:Y:S05]  /*144c0*/  MUFU.TANH R46, R30 ;  /* 0x0000001e002e7308 */ /* 0x000fea0000002400 */
[----:B------:R-:W-:Y:S01]  /*144d0*/  HMMA.16816.F32.BF16 R40, R104, R32, R40 ;  /* 0x000000206828723c */ /* 0x000fe20000041828 */
[-C--:B------:R-:W-:Y:S01]  /*144e0*/  FMUL.FTZ R47, R31, R18.reuse ;  /* 0x000000121f2f7220 */ /* 0x080fe20000410000 */
[-C--:B------:R-:W-:Y:S01]  /*144f0*/  FMUL.FTZ R13, R13, R18.reuse ;  /* 0x000000120d0d7220 */ /* 0x080fe20000410000 */
[----:B------:R-:W-:Y:S01]  /*14500*/  MUFU.TANH R32, R28 ;  /* 0x0000001c00207308 */ /* 0x000fe20000002400 */
[-C--:B------:R-:W-:Y:S01]  /*14510*/  FMUL.FTZ R0, R12, R18.reuse ;  /* 0x000000120c007220 */ /* 0x080fe20000410000 */
[-C--:B------:R-:W-:Y:S01]  /*14520*/  FMUL.FTZ R44, R14, R18.reuse ;  /* 0x000000120e2c7220 */ /* 0x080fe20000410000 */
[----:B------:R-:W-:-:S05]  /*14530*/  FMUL.FTZ R45, R15, R18 ;  /* 0x000000120f2d7220 */ /* 0x000fca0000410000 */
[----:B------:R2:W-:Y:S01]  /*14540*/  MUFU.TANH R33, R29 ;  /* 0x0000001d00217308 */ /* 0x0005e20000002400 */
[C---:B-1----:R-:W-:Y:S06]  /*14550*/  HMMA.16816.F32.BF16 R92, R24.reuse, R4, R92 ;  /* 0x00000004185c723c */ /* 0x042fec000004185c */
[----:B------:R-:W-:Y:S01]  /*14560*/  HMMA.16816.F32.BF16 R88, R24, R6, R88 ;  /* 0x000000061858723c */ /* 0x000fe20000041858 */
[----:B------:R1:W-:Y:S05]  /*14570*/  MUFU.TANH R19, R13 ;  /* 0x0000000d00137308 */ /* 0x0003ea0000002400 */
[----:B---3--:R-:W-:Y:S01]  /*14580*/  HMMA.16816.F32.BF16 R108, R8, R64, R108 ;  /* 0x00000040086c723c */ /* 0x008fe2000004186c */
[----:B------:R-:W-:-:S02]  /*14590*/  LOP3.LUT R7, R56, 0x6, RZ, 0xc0, !PT ;  /* 0x0000000638077812 */ /* 0x000fc400078ec0ff */
[----:B------:R-:W3:Y:S01]  /*145a0*/  MUFU.TANH R0, R0 ;  /* 0x0000000000007308 */ /* 0x000ee20000002400 */
[----:B--2---:R-:W2:Y:S02]  /*145b0*/  LDSM.16.M88.4 R28, [R195+0xb800] ;  /* 0x00b80000c31c783b */ /* 0x004ea40000000200 */
[----:B------:R-:W-:Y:S01]  /*145c0*/  HMMA.16816.F32.BF16 R60, R8, R66, R60 ;  /* 0x00000042083c723c */ /* 0x000fe2000004183c */
[----:B------:R-:W-:-:S04]  /*145d0*/  IMAD.IADD R36, R2, 0x1, R7 ;  /* 0x0000000102247824 */ /* 0x000fc800078e0207 */
[----:B------:R-:W4:Y:S01]  /*145e0*/  MUFU.TANH R45, R45 ;  /* 0x0000002d002d7308 */ /* 0x000f220000002400 */
[----:B-1----:R-:W1:Y:S01]  /*145f0*/  LDSM.16.M88.4 R12, [R191+0x5000] ;  /* 0x00500000bf0c783b */ /* 0x002e620000000200 */
[----:B------:R-:W-:Y:S01]  /*14600*/  HMMA.16816.F32.BF16 R72, R104, R34, R72 ;  /* 0x000000226848723c */ /* 0x000fe20000041848 */
[----:B------:R-:W-:Y:S01]  /*14610*/  ISETP.GE.AND P3, PT, R36, R69, PT ;  /* 0x000000452400720c */ /* 0x000fe20003f66270 */
[----:B------:R-:W-:-:S04]  /*14620*/  DEPBAR.LE SB0, 0x0 ;  /* 0x000080000000791a */ /* 0x000fc80000000000 */
[----:B------:R-:W-:Y:S01]  /*14630*/  IADD3 R6, R36, 0x1, RZ ;  /* 0x0000000124067810 */ /* 0x000fe20007ffe0ff */
[-C--:B------:R-:W-:Y:S01]  /*14640*/  FMUL.FTZ R34, R40, R18.reuse ;  /* 0x0000001228227220 */ /* 0x080fe20000410000 */
[----:B------:R-:W-:Y:S01]  /*14650*/  MUFU.TANH R47, R47 ;  /* 0x0000002f002f7308 */ /* 0x000fe20000002400 */
[-C--:B------:R-:W-:Y:S01]  /*14660*/  FMUL.FTZ R40, R42, R18.reuse ;  /* 0x000000122a287220 */ /* 0x080fe20000410000 */
[----:B---3--:R-:W-:Y:S01]  /*14670*/  FSEL R24, R0, -INF , !P3 ;  /* 0xff80000000187808 */ /* 0x008fe20005800000 */
[----:B------:R-:W-:Y:S01]  /*14680*/  VIADD R0, R36, 0x19 ;  /* 0x0000001924007836 */ /* 0x000fe20000000000 */
[----:B------:R-:W-:Y:S01]  /*14690*/  ISETP.GE.AND P2, PT, R6, R69, PT ;  /* 0x000000450600720c */ /* 0x000fe20003f46270 */
[-C--:B------:R-:W-:Y:S01]  /*146a0*/  FMUL.FTZ R35, R41, R18.reuse ;  /* 0x0000001229237220 */ /* 0x080fe20000410000 */
[----:B------:R-:W-:Y:S01]  /*146b0*/  FMUL.FTZ R41, R43, R18 ;  /* 0x000000122b297220 */ /* 0x000fe20000410000 */
[----:B------:R-:W-:Y:S01]  /*146c0*/  VIADD R6, R36, 0x9 ;  /* 0x0000000924067836 */ /* 0x000fe20000000000 */
[----:B------:R-:W-:Y:S01]  /*146d0*/  MUFU.TANH R34, R34 ;  /* 0x0000002200227308 */ /* 0x000fe20000002400 */
[----:B----4-:R-:W-:-:S03]  /*146e0*/  FSEL R26, R45, -INF , !P2 ;  /* 0xff8000002d1a7808 */ /* 0x010fc60005000000 */
[-C--:B------:R-:W-:Y:S02]  /*146f0*/  ISETP.GE.AND P0, PT, R6, R69.reuse, PT ;  /* 0x000000450600720c */ /* 0x080fe40003f06270 */
[----:B------:R-:W-:Y:S02]  /*14700*/  IADD3 R6, R36, 0x11, RZ ;  /* 0x0000001124067810 */ /* 0x000fe40007ffe0ff */
[----:B------:R-:W-:Y:S01]  /*14710*/  MUFU.TANH R40, R40 ;  /* 0x0000002800287308 */ /* 0x000fe20000002400 */
[-C--:B------:R-:W-:Y:S01]  /*14720*/  FMUL.FTZ R5, R73, R18.reuse ;  /* 0x0000001249057220 */ /* 0x080fe20000410000 */
[----:B------:R-:W-:Y:S01]  /*14730*/  FMUL.FTZ R4, R75, R18 ;  /* 0x000000124b047220 */ /* 0x000fe20000410000 */
[----:B------:R-:W-:Y:S01]  /*14740*/  ISETP.GE.AND P5, PT, R6, R69, PT ;  /* 0x000000450600720c */ /* 0x000fe20003fa6270 */
[----:B------:R-:W-:Y:S01]  /*14750*/  VIADD R6, R36, 0x18 ;  /* 0x0000001824067836 */ /* 0x000fe20000000000 */
[C---:B--2---:R-:W-:Y:S03]  /*14760*/  HMMA.16816.F32.BF16 R92, R8.reuse, R28, R92 ;  /* 0x0000001c085c723c */ /* 0x044fe6000004185c */
[----:B------:R-:W-:Y:S03]  /*14770*/  MUFU.TANH R35, R35 ;  /* 0x0000002300237308 */ /* 0x000fe60000002400 */
[----:B------:R-:W-:Y:S01]  /*14780*/  HMMA.16816.F32.BF16 R88, R8, R30, R88 ;  /* 0x0000001e0858723c */ /* 0x000fe20000041858 */
[----:B------:R-:W-:-:S02]  /*14790*/  FSEL R28, R19, -INF , !P2 ;  /* 0xff800000131c7808 */ /* 0x000fc40005000000 */
[----:B------:R-:W-:Y:S01]  /*147a0*/  ISETP.GE.AND P2, PT, R0, R69, PT ;  /* 0x000000450000720c */ /* 0x000fe20003f46270 */
[C---:B------:R-:W-:Y:S01]  /*147b0*/  VIADD R0, R36.reuse, 0x20 ;  /* 0x0000002024007836 */ /* 0x040fe20000000000 */
[----:B------:R-:W2:Y:S01]  /*147c0*/  MUFU.TANH R41, R41 ;  /* 0x0000002900297308 */ /* 0x000ea20000002400 */
[----:B-1----:R-:W-:Y:S01]  /*147d0*/  HMMA.16816.F32.BF16 R108, R104, R12, R108 ;  /* 0x0000000c686c723c */ /* 0x002fe2000004186c */
[----:B------:R-:W-:Y:S01]  /*147e0*/  VIADD R8, R36, 0x8 ;  /* 0x0000000824087836 */ /* 0x000fe20000000000 */
[----:B------:R-:W-:-:S04]  /*147f0*/  FSEL R30, R33, -INF , !P0 ;  /* 0xff800000211e7808 */ /* 0x000fc80004000000 */
[C---:B------:R-:W-:Y:S01]  /*14800*/  HMMA.16816.F32.BF16 R60, R104.reuse, R14, R60 ;  /* 0x0000000e683c723c */ /* 0x040fe2000004183c */
[-C--:B------:R-:W-:Y:S01]  /*14810*/  ISETP.GE.AND P1, PT, R8, R69.reuse, PT ;  /* 0x000000450800720c */ /* 0x080fe20003f26270 */
[-C--:B------:R-:W-:Y:S01]  /*14820*/  FMUL.FTZ R12, R72, R18.reuse ;  /* 0x00000012480c7220 */ /* 0x080fe20000410000 */
[----:B------:R-:W-:Y:S01]  /*14830*/  FMUL.FTZ R13, R74, R18 ;  /* 0x000000124a0d7220 */ /* 0x000fe20000410000 */
[----:B------:R-:W1:Y:S01]  /*14840*/  MUFU.TANH R44, R44 ;  /* 0x0000002c002c7308 */ /* 0x000e620000002400 */
[----:B------:R-:W-:Y:S01]  /*14850*/  FSEL R46, R46, -INF , !P1 ;  /* 0xff8000002e2e7808 */ /* 0x000fe20004800000 */
[C---:B------:R-:W-:Y:S01]  /*14860*/  HMMA.16816.F32.BF16 R92, R104.reuse, R20, R92 ;  /* 0x00000014685c723c */ /* 0x040fe2000004185c */
[----:B------:R-:W-:Y:S01]  /*14870*/  FSEL R32, R32, -INF , !P1 ;  /* 0xff80000020207808 */ /* 0x000fe20004800000 */
[----:B------:R-:W-:Y:S01]  /*14880*/  VIADD R8, R36, 0x10 ;  /* 0x0000001024087836 */ /* 0x000fe20000000000 */
[-C--:B------:R-:W-:Y:S02]  /*14890*/  ISETP.GE.AND P1, PT, R0, R69.reuse, PT ;  /* 0x000000450000720c */ /* 0x080fe40003f26270 */
[----:B------:R-:W-:Y:S01]  /*148a0*/  IADD3 R0, R36, 0x21, RZ ;  /* 0x0000002124007810 */ /* 0x000fe20007ffe0ff */
[----:B------:R-:W-:Y:S01]  /*148b0*/  HMMA.16816.F32.BF16 R88, R104, R22, R88 ;  /* 0x000000166858723c */ /* 0x000fe20000041858 */
[----:B------:R-:W-:Y:S01]  /*148c0*/  MUFU.TANH R12, R12 ;  /* 0x0000000c000c7308 */ /* 0x000fe20000002400 */
[----:B------:R-:W-:-:S02]  /*148d0*/  ISETP.GE.AND P6, PT, R8, R69, PT ;  /* 0x000000450800720c */ /* 0x000fc40003fc6270 */
[----:B--2---:R-:W-:Y:S02]  /*148e0*/  FSEL R8, R41, -INF , !P5 ;  /* 0xff80000029087808 */ /* 0x004fe40006800000 */
[-C--:B------:R-:W-:Y:S01]  /*148f0*/  FMUL.FTZ R108, R108, R18.reuse ;  /* 0x000000126c6c7220 */ /* 0x080fe20000410000 */
[----:B------:R-:W-:Y:S01]  /*14900*/  FSEL R22, R47, -INF , !P0 ;  /* 0xff8000002f167808 */ /* 0x000fe20004000000 */
[-C--:B------:R-:W-:Y:S01]  /*14910*/  FMUL.FTZ R109, R109, R18.reuse ;  /* 0x000000126d6d7220 */ /* 0x080fe20000410000 */
[----:B------:R-:W2:Y:S01]  /*14920*/  MUFU.TANH R13, R13 ;  /* 0x0000000d000d7308 */ /* 0x000ea20000002400 */
[-C--:B------:R-:W-:Y:S01]  /*14930*/  ISETP.GE.AND P0, PT, R0, R69.reuse, PT ;  /* 0x000000450000720c */ /* 0x080fe20003f06270 */
[----:B------:R-:W-:Y:S02]  /*14940*/  VIADD R0, R36, 0x28 ;  /* 0x0000002824007836 */ /* 0x000fe40000000000 */
[-C--:B------:R-:W-:Y:S01]  /*14950*/  FMUL.FTZ R110, R110, R18.reuse ;  /* 0x000000126e6e7220 */ /* 0x080fe20000410000 */
[-C--:B------:R-:W-:Y:S01]  /*14960*/  FMUL.FTZ R111, R111, R18.reuse ;  /* 0x000000126f6f7220 */ /* 0x080fe20000410000 */
[----:B------:R-:W-:Y:S01]  /*14970*/  FSEL R10, R40, -INF , !P6 ;  /* 0xff800000280a7808 */ /* 0x000fe20007000000 */
[----:B------:R-:W-:Y:S01]  /*14980*/  FMUL.FTZ R60, R60, R18 ;  /* 0x000000123c3c7220 */ /* 0x000fe20000410000 */
[----:B------:R-:W-:Y:S01]  /*14990*/  FSEL R20, R34, -INF , !P6 ;  /* 0xff80000022147808 */ /* 0x000fe20007000000 */
[----:B------:R-:W-:Y:S01]  /*149a0*/  MUFU.TANH R5, R5 ;  /* 0x0000000500057308 */ /* 0x000fe20000002400 */
[----:B------:R-:W-:Y:S01]  /*149b0*/  ISETP.GE.AND P6, PT, R0, R69, PT ;  /* 0x000000450000720c */ /* 0x000fe20003fc6270 */
[----:B------:R-:W-:-:S02]  /*149c0*/  VIADD R0, R36, 0x29 ;  /* 0x0000002924007836 */ /* 0x000fc40000000000 */
[-C--:B------:R-:W-:Y:S01]  /*149d0*/  FMUL.FTZ R61, R61, R18.reuse ;  /* 0x000000123d3d7220 */ /* 0x080fe20000410000 */
[-C--:B------:R-:W-:Y:S01]  /*149e0*/  FMUL.FTZ R62, R62, R18.reuse ;  /* 0x000000123e3e7220 */ /* 0x080fe20000410000 */
[-C--:B------:R-:W-:Y:S01]  /*149f0*/  FMUL.FTZ R63, R63, R18.reuse ;  /* 0x000000123f3f7220 */ /* 0x080fe20000410000 */
[-C--:B------:R-:W-:Y:S01]  /*14a00*/  FMUL.FTZ R92, R92, R18.reuse ;  /* 0x000000125c5c7220 */ /* 0x080fe20000410000 */
[-C--:B------:R-:W-:Y:S01]  /*14a10*/  FMUL.FTZ R93, R93, R18.reuse ;  /* 0x000000125d5d7220 */ /* 0x080fe20000410000 */
[----:B------:R-:W3:Y:S01]  /*14a20*/  MUFU.TANH R4, R4 ;  /* 0x0000000400047308 */ /* 0x000ee20000002400 */
[-C--:B------:R-:W-:Y:S01]  /*14a30*/  FMUL.FTZ R94, R94, R18.reuse ;  /* 0x000000125e5e7220 */ /* 0x080fe20000410000 */
[-C--:B------:R-:W-:Y:S01]  /*14a40*/  FMUL.FTZ R95, R95, R18.reuse ;  /* 0x000000125f5f7220 */ /* 0x080fe20000410000 */
[-C--:B------:R-:W-:Y:S01]  /*14a50*/  FMUL.FTZ R88, R88, R18.reuse ;  /* 0x0000001258587220 */ /* 0x080fe20000410000 */
[-C--:B------:R-:W-:Y:S01]  /*14a60*/  FMUL.FTZ R90, R90, R18.reuse ;  /* 0x000000125a5a7220 */ /* 0x080fe20000410000 */
[-C--:B------:R-:W-:Y:S01]  /*14a70*/  FMUL.FTZ R89, R89, R18.reuse ;  /* 0x0000001259597220 */ /* 0x080fe20000410000 */
[----:B------:R-:W-:Y:S01]  /*14a80*/  FMUL.FTZ R91, R91, R18 ;  /* 0x000000125b5b7220 */ /* 0x000fe20000410000 */
[----:B------:R-:W-:Y:S01]  /*14a90*/  FSEL R14, R35, -INF , !P5 ;  /* 0xff800000230e7808 */ /* 0x000fe20006800000 */
[----:B------:R-:W4:Y:S01]  /*14aa0*/  MUFU.TANH R224, R108 ;  /* 0x0000006c00e07308 */ /* 0x000f220000002400 */
[----:B-1----:R-:W-:-:S02]  /*14ab0*/  FSEL R44, R44, -INF , !P3 ;  /* 0xff8000002c2c7808 */ /* 0x002fc40005800000 */
[-C--:B------:R-:W-:Y:S01]  /*14ac0*/  ISETP.GE.AND P5, PT, R0, R69.reuse, PT ;  /* 0x000000450000720c */ /* 0x080fe20003fa6270 */
[----:B------:R-:W-:Y:S01]  /*14ad0*/  VIADD R0, R36, 0x30 ;  /* 0x0000003024007836 */ /* 0x000fe20000000000 */
[-C--:B------:R-:W-:Y:S02]  /*14ae0*/  ISETP.GE.AND P3, PT, R6, R69.reuse, PT ;  /* 0x000000450600720c */ /* 0x080fe40003f66270 */
[----:B------:R-:W-:Y:S01]  /*14af0*/  IADD3 R34, R36, 0x31, RZ ;  /* 0x0000003124227810 */ /* 0x000fe20007ffe0ff */
[----:B------:R-:W1:Y:S01]  /*14b00*/  MUFU.TANH R222, R109 ;  /* 0x0000006d00de7308 */ /* 0x000e620000002400 */
[----:B--2---:R-:W-:Y:S02]  /*14b10*/  FSEL R6, R13, -INF , !P3 ;  /* 0xff8000000d067808 */ /* 0x004fe40005800000 */
[----:B------:R-:W-:Y:S02]  /*14b20*/  FSEL R12, R12, -INF , !P3 ;  /* 0xff8000000c0c7808 */ /* 0x000fe40005800000 */
[----:B------:R-:W-:-:S02]  /*14b30*/  ISETP.GE.AND P3, PT, R0, R69, PT ;  /* 0x000000450000720c */ /* 0x000fc40003f66270 */
[----:B---3--:R-:W-:Y:S01]  /*14b40*/  FSEL R4, R4, -INF , !P2 ;  /* 0xff80000004047808 */ /* 0x008fe20005000000 */
[----:B------:R-:W2:Y:S01]  /*14b50*/  MUFU.TANH R162, R110 ;  /* 0x0000006e00a27308 */ /* 0x000ea20000002400 */
[----:B------:R-:W-:Y:S02]  /*14b60*/  FSEL R0, R5, -INF , !P2 ;  /* 0xff80000005007808 */ /* 0x000fe40005000000 */
[----:B------:R-:W-:Y:S01]  /*14b70*/  ISETP.GE.AND P2, PT, R34, R69, PT ;  /* 0x000000452200720c */ /* 0x000fe20003f46270 */
[----:B------:R-:W-:Y:S01]  /*14b80*/  VIADD R34, R36, 0x38 ;  /* 0x0000003824227836 */ /* 0x000fe20000000000 */
[----:B----4-:R-:W-:Y:S01]  /*14b90*/  FSEL R224, R224, -INF , !P1 ;  /* 0xff800000e0e07808 */ /* 0x010fe20004800000 */
[----:B------:R-:W-:Y:S02]  /*14ba0*/  VIADD R36, R36, 0x39 ;  /* 0x0000003924247836 */ /* 0x000fe40000000000 */
[----:B------:R-:W3:Y:S01]  /*14bb0*/  MUFU.TANH R180, R111 ;  /* 0x0000006f00b47308 */ /* 0x000ee20000002400 */
[----:B-1----:R-:W-:-:S07]  /*14bc0*/  FSEL R222, R222, -INF , !P0 ;  /* 0xff800000dede7808 */ /* 0x002fce0004000000 */
[----:B------:R-:W1:Y:S01]  /*14bd0*/  MUFU.TANH R204, R60 ;  /* 0x0000003c00cc7308 */ /* 0x000e620000002400 */
[----:B--2---:R-:W-:Y:S02]  /*14be0*/  FSEL R162, R162, -INF , !P1 ;  /* 0xff800000a2a27808 */ /* 0x004fe40004800000 */
[----:B------:R-:W-:-:S05]  /*14bf0*/  ISETP.GE.AND P1, PT, R34, R69, PT ;  /* 0x000000452200720c */ /* 0x000fca0003f26270 */
        /* <DEDUP_REMOVED lines=22> */
[----:B-1----:R-:W-:Y:S02]  /*14d60*/  FSEL R163, R163, -INF , !P1 ;  /* 0xff800000a3a37808 */ /* 0x002fe40004800000 */
[----:B--2---:R-:W-:Y:S02]  /*14d70*/  FSEL R160, R160, -INF , !P0 ;  /* 0xff800000a0a07808 */ /* 0x004fe40004000000 */
[----:B---3--:R-:W-:Y:S01]  /*14d80*/  FSEL R173, R173, -INF , !P0 ;  /* 0xff800000adad7808 */ /* 0x008fe20004000000 */
        /* <DEDUP_REMOVED lines=66> */
.L_x_2059:
[----:B------:R-:W2:Y:S02]  /*151b0*/  LD.E R3, desc[UR6][R16.64+0x38] ;  /* 0x0000380610037980 */ /* 0x000ea4000c101900 */
[----:B--2---:R-:W-:-:S04]  /*151c0*/  LEA R3, -R3, RZ, 0x6 ;  /* 0x000000ff03037211 */ /* 0x004fc800078e31ff */
[----:B------:R-:W-:Y:S02]  /*151d0*/  SHF.R.S32.HI R2, RZ, 0x1f, R3 ;  /* 0x0000001fff027819 */ /* 0x000fe40000011403 */
.L_x_2060:
[----:B------:R-:W-:Y:S05]  /*151e0*/  BSYNC B0 ;  /* 0x0000000000007941 */ /* 0x000fea0003800000 */
.L_x_2058:
        /* <DEDUP_REMOVED lines=98> */
.L_x_2057:
[----:B------:R-:W-:Y:S05]  /*15810*/  BSYNC B1 ;  /* 0x0000000000017941 */ /* 0x000fea0003800000 */
.L_x_2056:
[----:B------:R2:W3:Y:S01]  /*15820*/  LD.E R166, desc[UR6][R16.64+0xdc] ;  /* 0x0000dc0610a67980 */ /* 0x0004e2000c101900 */
        /* <DEDUP_REMOVED lines=24> */
[----:B--2---:R-:W-:Y:S02]  /*159b0*/  FMNMX.FTZ R16, R174, R5, !PT ;  /* 0x00000005ae107209 */ /* 0x004fe40007810000 */
[----:B------:R-:W-:Y:S02]  /*159c0*/  FMNMX.FTZ R2, R164, R3, !PT ;  /* 0x00000003a4027209 */ /* 0x000fe40007810000 */
[----:B------:R-:W-:Y:S02]  /*159d0*/  FMNMX.FTZ R16, R175, R16, !PT ;  /* 0x00000010af107209 */ /* 0x000fe40007810000 */
[----:B------:R-:W-:Y:S02]  /*159e0*/  FMNMX.FTZ R7, R163, R2, !PT ;  /* 0x00000002a3077209 */ /* 0x000fe40007810000 */
[----:B------:R-:W-:Y:S02]  /*159f0*/  FMNMX.FTZ R16, R173, R16, !PT ;  /* 0x00000010ad107209 */ /* 0x000fe40007810000 */
[----:B------:R-:W-:-:S02]  /*15a00*/  FMNMX.FTZ R7, R160, R7, !PT ;  /* 0x00000007a0077209 */ /* 0x000fc40007810000 */
[----:B------:R-:W-:Y:S01]  /*15a10*/  LEA R202, R54, UR4, 0x1 ;  /* 0x0000000436ca7c11 */ /* 0x000fe2000f8e08ff */
[----:B------:R-:W2:Y:S03]  /*15a20*/  SHFL.BFLY PT, R5, R16, 0x2, 0x1f ;  /* 0x0c401f0010057f89 */ /* 0x000ea600000e0000 */
[-C--:B------:R-:W-:Y:S01]  /*15a30*/  LEA R201, R57, R202.reuse, 0x1 ;  /* 0x000000ca39c97211 */ /* 0x080fe200078e08ff */
[----:B------:R-:W4:Y:S01]  /*15a40*/  SHFL.BFLY PT, R2, R7, 0x2, 0x1f ;  /* 0x0c401f0007027f89 */ /* 0x000f2200000e0000 */
[C---:B------:R-:W-:Y:S02]  /*15a50*/  LEA R200, R55.reuse, R202, 0x1 ;  /* 0x000000ca37c87211 */ /* 0x040fe400078e08ff */
[----:B------:R-:W-:Y:S01]  /*15a60*/  LEA R199, R55, R201, 0x1 ;  /* 0x000000c937c77211 */ /* 0x000fe200078e08ff */
[----:B------:R-:W-:Y:S04]  /*15a70*/  LDSM.16.MT88.4 R116, [R201+0xc000] ;  /* 0x00c00000c974783b */ /* 0x000fe80000004200 */
[----:B-1----:R-:W-:Y:S04]  /*15a80*/  LDSM.16.MT88.4 R40, [R202+0xe000] ;  /* 0x00e00000ca28783b */ /* 0x002fe80000004200 */
[----:B------:R-:W-:Y:S04]  /*15a90*/  LDSM.16.MT88.4 R56, [R200+0xe000] ;  /* 0x00e00000c838783b */ /* 0x000fe80000004200 */
[----:B------:R-:W-:Y:S01]  /*15aa0*/  LDSM.16.MT88.4 R64, [R199+0xe000] ;  /* 0x00e00000c740783b */ /* 0x000fe20000004200 */
[----:B--2---:R-:W-:-:S03]  /*15ab0*/  FMNMX.FTZ R5, R16, R5, !PT ;  /* 0x0000000510057209 */ /* 0x004fc60007810000 */
[----:B------:R-:W-:Y:S01]  /*15ac0*/  LDSM.16.MT88.4 R72, [R202+0x10000] ;  /* 0x01000000ca48783b */ /* 0x000fe20000004200 */
[----:B----4-:R-:W-:-:S03]  /*15ad0*/  FMNMX.FTZ R2, R7, R2, !PT ;  /* 0x0000000207027209 */ /* 0x010fc60007810000 */
[----:B------:R-:W1:Y:S04]  /*15ae0*/  SHFL.BFLY PT, R132, R5, 0x1, 0x1f ;  /* 0x0c201f0005847f89 */ /* 0x000e6800000e0000 */
[----:B------:R-:W2:Y:S04]  /*15af0*/  SHFL.BFLY PT, R3, R2, 0x1, 0x1f ;  /* 0x0c201f0002037f89 */ /* 0x000ea800000e0000 */
[----:B------:R-:W4:Y:S04]  /*15b00*/  LDSM.16.MT88.4 R80, [R201+0x10000] ;  /* 0x01000000c950783b */ /* 0x000f280000004200 */
[----:B------:R-:W-:Y:S04]  /*15b10*/  LDSM.16.MT88.4 R108, [R200+0xc000] ;  /* 0x00c00000c86c783b */ /* 0x000fe80000004200 */
[----:B------:R-:W-:Y:S04]  /*15b20*/  LDSM.16.MT88.4 R16, [R199+0xe800] ;  /* 0x00e80000c710783b */ /* 0x000fe80000004200 */
[----:B------:R-:W-:Y:S01]  /*15b30*/  LDSM.16.MT88.4 R124, [R202+0xc000] ;  /* 0x00c00000ca7c783b */ /* 0x000fe20000004200 */
[----:B-1----:R-:W-:-:S03]  /*15b40*/  FMNMX.FTZ R132, R5, R132, !PT ;  /* 0x0000008405847209 */ /* 0x002fc60007810000 */
[----:B------:R-:W-:Y:S01]  /*15b50*/  LDSM.16.MT88.4 R100, [R199+0xc000] ;  /* 0x00c00000c764783b */ /* 0x000fe20000004200 */
[----:B--2---:R-:W-:-:S03]  /*15b60*/  FMNMX.FTZ R3, R2, R3, !PT ;  /* 0x0000000302037209 */ /* 0x004fc60007810000 */
[----:B------:R-:W-:Y:S01]  /*15b70*/  LDSM.16.MT88.4 R48, [R201+0xe000] ;  /* 0x00e00000c930783b */ /* 0x000fe20000004200 */
[----:B------:R-:W-:-:S03]  /*15b80*/  FSETP.NEU.FTZ.AND P0, PT, R132, -INF , PT ;  /* 0xff8000008400780b */ /* 0x000fc60003f1d000 */
[----:B------:R-:W-:Y:S04]  /*15b90*/  LDSM.16.MT88.4 R88, [R200+0x10000] ;  /* 0x01000000c858783b */ /* 0x000fe80000004200 */
[----:B------:R-:W-:Y:S04]  /*15ba0*/  LDSM.16.MT88.4 R144, [R199+0x10000] ;  /* 0x01000000c790783b */ /* 0x000fe80000004200 */
[----:B------:R-:W-:Y:S01]  /*15bb0*/  LDSM.16.MT88.4 R140, [R202+0xc800] ;  /* 0x00c80000ca8c783b */ /* 0x000fe20000004200 */
[C---:B---3--:R-:W-:Y:S01]  /*15bc0*/  FMUL.FTZ R177, R166.reuse, R132 ;  /* 0x00000084a6b17220 */ /* 0x048fe20000410000 */
        /* <DEDUP_REMOVED lines=30> */
[----:B------:R-:W-:Y:S01]  /*15db0*/  LDSM.16.MT88.4 R32, [R200+0xc800] ;  /* 0x00c80000c820783b */ /* 0x000fe20000004200 */
        /* <DEDUP_REMOVED lines=12> */
[-CC-:B------:R-:W-:Y:S01]  /*15e80*/  FFMA.FTZ R172, R172, R166.reuse, -R167.reuse ;  /* 0x000000a6acac7223 */ /* 0x180fe200000108a7 */
[-CC-:B------:R-:W-:Y:S01]  /*15e90*/  FFMA.FTZ R173, R164, R166.reuse, -R167.reuse ;  /* 0x000000a6a4ad7223 */ /* 0x180fe200000108a7 */
[----:B------:R-:W-:Y:S01]  /*15ea0*/  MUFU.EX2 R154, R154 ;  /* 0x0000009a009a7308 */ /* 0x000fe20000000800 */
[-CC-:B------:R-:W-:Y:S01]  /*15eb0*/  FFMA.FTZ R163, R163, R166.reuse, -R167.reuse ;  /* 0x000000a6a3a37223 */ /* 0x180fe200000108a7 */
[----:B------:R-:W-:Y:S01]  /*15ec0*/  FFMA.FTZ R160, R160, R166, -R167 ;  /* 0x000000a6a0a07223 */ /* 0x000fe200000108a7 */
[----:B------:R-:W-:-:S05]  /*15ed0*/  FADD.FTZ R152, R155, R152 ;  /* 0x000000989b987221 */ /* 0x000fca0000010000 */
        /* <DEDUP_REMOVED lines=200> */
.L_x_2070:
        /* <DEDUP_REMOVED lines=80> */
.L_x_2063:
[----:B--2---:R-:W-:Y:S02]  /*17060*/  R2UR UR4, R138 ;  /* 0x000000008a0472ca */ /* 0x004fe400000e0000 */
[----:B------:R-:W-:Y:S11]  /*17070*/  R2UR UR5, R139 ;  /* 0x000000008b0572ca */ /* 0x000ff600000e0000 */
[----:B------:R-:W-:Y:S02]  /*17080*/  @!UPT UIADD3 URZ, URZ, URZ, URZ ;  /* 0x0000003f3f3ff290 */ /* 0x000fe4000fffe03f */
[----:B-1----:R-:W2:Y:S02]  /*17090*/  LD.E R8, desc[UR4][R2.64+0x40] ;  /* 0x0000400402087980 */ /* 0x002ea4000c101900 */
[----:B--2---:R-:W-:Y:S05]  /*170a0*/  IMAD.U32 R8, R8, -0x40, RZ ;  /* 0xffffffc008087824 */ /* 0x004fea00078e00ff */
[----:B------:R-:W-:Y:S02]  /*170b0*/  SHF.R.S32.HI R6, RZ, 0x1f, R8 ;  /* 0x0000001fff067819 */ /* 0x000fe40000011408 */
.L_x_2064:
[----:B------:R-:W-:Y:S05]  /*170c0*/  BSYNC B0 ;  /* 0x0000000000007941 */ /* 0x000fea0003800000 */
.L_x_2062:
[C---:B------:R-:W-:Y:S01]  /*170d0*/  LOP3.LUT P3, RZ, R221.reuse, 0x1, RZ, 0xc0, !PT ;  /* 0x00000001ddff7812 */ /* 0x040fe2000786c0ff */
[----:B------:R-:W1:Y:S01]  /*170e0*/  S2R R132, SR_TID.X ;  /* 0x0000000000847919 */ /* 0x000e620000002100 */
[C---:B------:R-:W-:Y:S01]  /*170f0*/  LOP3.LUT P2, RZ, R221.reuse, 0x2, RZ, 0xc0, !PT ;  /* 0x00000002ddff7812 */ /* 0x040fe2000784c0ff */
[----:B------:R-:W-:Y:S01]  /*17100*/  IMAD.MOV.U32 R203, RZ, RZ, 0x20 ;  /* 0x00000020ffcb7424 */ /* 0x000fe200078e00ff */
[----:B------:R-:W-:Y:S01]  /*17110*/  LOP3.LUT P1, RZ, R221, 0x4, RZ, 0xc0, !PT ;  /* 0x00000004ddff7812 */ /* 0x000fe2000782c0ff */
[----:B------:R-:W-:Y:S01]  /*17120*/  BSSY B1, `(.L_x_2065) ;  /* 0x0000227000017945 */ /* 0x000fe20003800000 */
        /* <DEDUP_REMOVED lines=17> */
[----:B------:R-:W-:Y:S02]  /*17240*/  @P2 R2UR UR15, R139 ;  /* 0x000000008b0f22ca */ /* 0x000fe400000e0000 */
[----:B------:R-:W-:Y:S01]  /*17250*/  @!P3 STS.128 [R220+0xc000], RZ ;  /* 0x00c000ffdc00b388 */ /* 0x000fe20000000c00 */
[CC--:B------:R-:W-:Y:S02]  /*17260*/  @P2 LEA R10, P4, R7.reuse, R168.reuse, 0x1 ;  /* 0x000000a8070a2211 */ /* 0x0c0fe400078808ff */
[C---:B------:R-:W-:Y:S02]  /*17270*/  @P1 LEA R8, P0, R7.reuse, R168, 0x1 ;  /* 0x000000a807081211 */ /* 0x040fe400078008ff */
[----:B------:R-:W-:Y:S01]  /*17280*/  @!PT LDS RZ, [RZ] ;  /* 0x00000000fffff984 */ /* 0x000fe20000000800 */
[----:B------:R-:W-:Y:S01]  /*17290*/  @!PT LDS RZ, [RZ] ;  /* 0x00000000fffff984 */ /* 0x000fe20000000800 */
[----:B------:R-:W-:Y:S01]  /*172a0*/  @!PT LDS RZ, [RZ] ;  /* 0x00000000fffff984 */ /* 0x000fe20000000800 */
[----:B------:R-:W-:Y:S01]  /*172b0*/  @P2 LDGSTS.E.BYPASS.LTC128B.128 [R220+0xe000], desc[UR12][R228.64+0x80] ;  /* 0x0e000080e4dc2fae */ /* 0x000fe2000b901d4c */
[-CC-:B------:R-:W-:Y:S02]  /*172c0*/  @P2 LEA.HI.X R11, R7, R169.reuse, R6.reuse, 0x1, P4 ;  /* 0x000000a9070b2211 */ /* 0x180fe400020f0c06 */
[C---:B------:R-:W-:Y:S02]  /*172d0*/  @P1 R2UR UR12, R138.reuse ;  /* 0x000000008a0c12ca */ /* 0x040fe400000e0000 */
[----:B------:R-:W-:Y:S01]  /*172e0*/  @!P2 STS.128 [R220+0xe000], RZ ;  /* 0x00e000ffdc00a388 */ /* 0x000fe20000000c00 */
[----:B------:R-:W-:Y:S02]  /*172f0*/  @P1 R2UR UR13, R139 ;  /* 0x000000008b0d12ca */ /* 0x000fe400000e0000 */
[C---:B------:R-:W-:Y:S02]  /*17300*/  IADD3 R5, P5, R7.reuse, R206, RZ ;  /* 0x000000ce07057210 */ /* 0x040fe40007fbe0ff */
[----:B------:R-:W-:Y:S01]  /*17310*/  @!PT LDS RZ, [RZ] ;  /* 0x00000000fffff984 */ /* 0x000fe20000000800 */
[----:B------:R-:W-:Y:S01]  /*17320*/  @!PT LDS RZ, [RZ] ;  /* 0x00000000fffff984 */ /* 0x000fe20000000800 */
[----:B------:R-:W-:Y:S01]  /*17330*/  @!PT LDS RZ, [RZ] ;  /* 0x00000000fffff984 */ /* 0x000fe20000000800 */
[----:B------:R-:W-:Y:S01]  /*17340*/  @P1 LDGSTS.E.BYPASS.LTC128B.128 [R220+0x10000], desc[UR10][R228.64+0x100] ;  /* 0x10000100e4dc1fae */ /* 0x000fe2000b901d4a */
[-C--:B------:R-:W-:Y:S02]  /*17350*/  @P1 LEA.HI.X R9, R7, R169.reuse, R6, 0x1, P0 ;  /* 0x000000a907091211 */ /* 0x080fe400000f0c06 */
[----:B------:R-:W-:Y:S02]  /*17360*/  @P3 R2UR UR10, R138 ;  /* 0x000000008a0a32ca */ /* 0x000fe400000e0000 */
[----:B------:R-:W-:Y:S01]  /*17370*/  @!P1 STS.128 [R220+0x10000], RZ ;  /* 0x010000ffdc009388 */ /* 0x000fe20000000c00 */
[----:B------:R-:W-:Y:S01]  /*17380*/  @P3 R2UR UR11, R139 ;  /* 0x000000008b0b32ca */ /* 0x000fe200000e0000 */
[--C-:B------:R-:W-:Y:S01]  /*17390*/  IMAD.X R6, R6, 0x1, R207.reuse, P5 ;  /* 0x0000000106067824 */ /* 0x100fe200028e06cf */
[CC--:B------:R-:W-:Y:S02]  /*173a0*/  @P3 LEA R18, P6, R5.reuse, R168.reuse, 0x1 ;  /* 0x000000a805123211 */ /* 0x0c0fe400078c08ff */
[----:B------:R-:W-:Y:S01]  /*173b0*/  @!PT LDS RZ, [RZ] ;  /* 0x00000000fffff984 */ /* 0x000fe20000000800 */
[----:B------:R-:W-:Y:S01]  /*173c0*/  @!PT LDS RZ, [RZ] ;  /* 0x00000000fffff984 */ /* 0x000fe20000000800 */
[----:B------:R-:W-:Y:S01]  /*173d0*/  @!PT LDS RZ, [RZ] ;  /* 0x00000000fffff984 */ /* 0x000fe20000000800 */
[----:B------:R-:W-:Y:S01]  /*173e0*/  @P3 LDGSTS.E.BYPASS.LTC128B.128 [R220+0xc800], desc[UR4][R12.64] ;  /* 0x0c8000000cdc3fae */ /* 0x000fe2000b901d44 */
[C---:B------:R-:W-:Y:S02]  /*173f0*/  @P2 R2UR UR4, R138.reuse ;  /* 0x000000008a0422ca */ /* 0x040fe400000e0000 */
[-CC-:B------:R-:W-:Y:S02]  /*17400*/  @P3 LEA.HI.X R19, R5, R169.reuse, R6.reuse, 0x1, P6 ;  /* 0x000000a905133211 */ /* 0x180fe400030f0c06 */
[----:B------:R-:W-:Y:S01]  /*17410*/  @!P3 STS.128 [R220+0xc800], RZ ;  /* 0x00c800ffdc00b388 */ /* 0x000fe20000000c00 */
[----:B------:R-:W-:Y:S02]  /*17420*/  @P2 R2UR UR5, R139 ;  /* 0x000000008b0522ca */ /* 0x000fe400000e0000 */
        /* <DEDUP_REMOVED lines=9> */
[C---:B------:R-:W-:Y:S02]  /*174c0*/  @P1 LEA R14, P0, R5.reuse, R168, 0x1 ;  /* 0x000000a8050e1211 */ /* 0x040fe400078008ff */
[----:B------:R-:W-:Y:S01]  /*174d0*/  @!PT LDS RZ, [RZ] ;  /* 0x00000000fffff984 */ /* 0x000fe20000000800 */
[----:B------:R-:W-:Y:S01]  /*174e0*/  @!PT LDS RZ, [RZ] ;  /* 0x00000000fffff984 */ /* 0x000fe20000000800 */
[----:B------:R-:W-:Y:S01]  /*174f0*/  @!PT LDS RZ, [RZ] ;  /* 0x00000000fffff984 */ /* 0x000fe20000000800 */
[----:B------:R-:W-:Y:S01]  /*17500*/  @P1 LDGSTS.E.BYPASS.LTC128B.128 [R220+0x10800], desc[UR12][R8.64+0x100] ;  /* 0x1080010008dc1fae */ /* 0x000fe2000b901d4c */
[C---:B------:R-:W-:Y:S02]  /*17510*/  IADD3 R4, P5, R5.reuse, R206, RZ ;  /* 0x000000ce05047210 */ /* 0x040fe40007fbe0ff */
[-C--:B------:R-:W-:Y:S02]  /*17520*/  @P1 LEA.HI.X R15, R5, R169.reuse, R6, 0x1, P0 ;  /* 0x000000a9050f1211 */ /* 0x080fe400000f0c06 */
[----:B------:R-:W-:Y:S01]  /*17530*/  @!P1 STS.128 [R220+0x10800], RZ ;  /* 0x010800ffdc009388 */ /* 0x000fe20000000c00 */
[----:B------:R-:W-:Y:S01]  /*17540*/  @P3 R2UR UR12, R138 ;  /* 0x000000008a0c32ca */ /* 0x000fe200000e0000 */
[----:B------:R-:W-:Y:S01]  /*17550*/  IMAD.X R6, R6, 0x1, R207, P5 ;  /* 0x0000000106067824 */ /* 0x000fe200028e06cf */
[C---:B------:R-:W-:Y:S02]  /*17560*/  @P3 R2UR UR13, R139.reuse ;  /* 0x000000008b0d32ca */ /* 0x040fe400000e0000 */
[----:B------:R-:W-:Y:S01]  /*17570*/  @!PT LDS RZ, [RZ] ;  /* 0x00000000fffff984 */ /* 0x000fe20000000800 */
[----:B------:R-:W-:Y:S01]  /*17580*/  @!PT LDS RZ, [RZ] ;  /* 0x00000000fffff984 */ /* 0x000fe20000000800 */
[----:B------:R-:W-:Y:S01]  /*17590*/  @!PT LDS RZ, [RZ] ;  /* 0x00000000fffff984 */ /* 0x000fe20000000800 */
[----:B------:R-:W-:Y:S01]  /*175a0*/  @P3 LDGSTS.E.BYPASS.LTC128B.128 [R220+0xd000], desc[UR10][R18.64] ;  /* 0x0d00000012dc3fae */ /* 0x000fe2000b901d4a */
[-C--:B------:R-:W-:Y:S02]  /*175b0*/  @P3 LEA R24, P5, R4, R168.reuse, 0x1 ;  /* 0x000000a804183211 */ /* 0x080fe400078a08ff */
[----:B------:R-:W-:Y:S02]  /*175c0*/  @P2 R2UR UR10, R138 ;  /* 0x000000008a0a22ca */ /* 0x000fe400000e0000 */
[----:B------:R-:W-:Y:S01]  /*175d0*/  @!P3 STS.128 [R220+0xd000], RZ ;  /* 0x00d000ffdc00b388 */ /* 0x000fe20000000c00 */
[CCC-:B------:R-:W-:Y:S02]  /*175e0*/  @P3 LEA.HI.X R25, R4.reuse, R169.reuse, R6.reuse, 0x1, P5 ;  /* 0x000000a904193211 */ /* 0x1c0fe400028f0c06 */
[C---:B------:R-:W-:Y:S02]  /*175f0*/  @P2 R2UR UR11, R139.reuse ;  /* 0x000000008b0b22ca */ /* 0x040fe400000e0000 */
[----:B------:R-:W-:Y:S01]  /*17600*/  @!PT LDS RZ, [RZ] ;  /* 0x00000000fffff984 */ /* 0x000fe20000000800 */
[----:B------:R-:W-:Y:S01]  /*17610*/  @!PT LDS RZ, [RZ] ;  /* 0x00000000fffff984 */ /* 0x000fe20000000800 */
[----:B------:R-:W-:Y:S01]  /*17620*/  @!PT LDS RZ, [RZ] ;  /* 0x00000000fffff984 */ /* 0x000fe20000000800 */
[----:B------:R2:W-:Y:S01]  /*17630*/  @P2 LDGSTS.E.BYPASS.LTC128B.128 [R220+0xf000], desc[UR4][R16.64+0x80] ;  /* 0x0f00008010dc2fae */ /* 0x0005e2000b901d44 */
[-C--:B------:R-:W-:Y:S02]  /*17640*/  @P2 LEA R22, P4, R4, R168.reuse, 0x1 ;  /* 0x000000a804162211 */ /* 0x080fe400078808ff */
[----:B------:R-:W-:Y:S02]  /*17650*/  @P1 R2UR UR4, R138 ;  /* 0x000000008a0412ca */ /* 0x000fe400000e0000 */
[----:B------:R-:W-:Y:S01]  /*17660*/  @!P2 STS.128 [R220+0xf000], RZ ;  /* 0x00f000ffdc00a388 */ /* 0x000fe20000000c00 */
[CC--:B------:R-:W-:Y:S02]  /*17670*/  @P2 LEA.HI.X R23, R4.reuse, R169.reuse, R6, 0x1, P4 ;  /* 0x000000a904172211 */ /* 0x0c0fe400020f0c06 */
[----:B------:R-:W-:Y:S02]  /*17680*/  @P1 R2UR UR5, R139 ;  /* 0x000000008b0512ca */ /* 0x000fe400000e0000 */
[----:B------:R-:W-:Y:S01]  /*17690*/  @!PT LDS RZ, [RZ] ;  /* 0x00000000fffff984 */ /* 0x000fe20000000800 */
[----:B------:R-:W-:Y:S01]  /*176a0*/  @!PT LDS RZ, [RZ] ;  /* 0x00000000fffff984 */ /* 0x000fe20000000800 */
[----:B------:R-:W-:Y:S01]  /*176b0*/  @!PT LDS RZ, [RZ] ;  /* 0x00000000fffff984 */ /* 0x000fe20000000800 */
[----:B------:R-:W-:Y:S01]  /*176c0*/  @P1 LDGSTS.E.BYPASS.LTC128B.128 [R220+0x11000], desc[UR14][R14.64+0x100] ;  /* 0x110001000edc1fae */ /* 0x000fe2000b901d4e */
[C---:B------:R-:W-:Y:S02]  /*176d0*/  @P1 LEA R20, P0, R4.reuse, R168, 0x1 ;  /* 0x000000a804141211 */ /* 0x040fe400078008ff */
[----:B-1----:R-:W-:Y:S02]  /*176e0*/  SHF.R.S32.HI R149, RZ, 0x1f, R132 ;  /* 0x0000001fff957819 */ /* 0x002fe40000011484 */
[----:B------:R-:W-:Y:S01]  /*176f0*/  @!P1 STS.128 [R220+0x11000], RZ ;  /* 0x011000ffdc009388 */ /* 0x000fe20000000c00 */
[----:B------:R-:W-:Y:S02]  /*17700*/  @P1 LEA.HI.X R21, R4, R169, R6, 0x1, P0 ;  /* 0x000000a904151211 */ /* 0x000fe400000f0c06 */
[----:B------:R-:W-:Y:S02]  /*17710*/  LEA.HI R149, R149, R132, RZ, 0x4 ;  /* 0x0000008495957211 */ /* 0x000fe400078f20ff */
[----:B------:R-:W-:Y:S01]  /*17720*/  @!PT LDS RZ, [RZ] ;  /* 0x00000000fffff984 */ /* 0x000fe20000000800 */
[----:B------:R-:W-:Y:S01]  /*17730*/  @!PT LDS RZ, [RZ] ;  /* 0x00000000fffff984 */ /* 0x000fe20000000800 */
[----:B------:R-:W-:Y:S01]  /*17740*/  @!PT LDS RZ, [RZ] ;  /* 0x00000000fffff984 */ /* 0x000fe20000000800 */
[----:B------:R1:W-:Y:S02]  /*17750*/  @P3 LDGSTS.E.BYPASS.LTC128B.128 [R220+0xd800], desc[UR12][R24.64] ;  /* 0x0d80000018dc3fae */ /* 0x0003e4000b901d4c */
[----:B------:R-:W-:Y:S03]  /*17760*/  LOP3.LUT R149, R149, 0xfffffff0, RZ, 0xc0, !PT ;  /* 0xfffffff095957812 */ /* 0x000fe600078ec0ff */
[----:B------:R-:W-:Y:S05]  /*17770*/  @!P3 STS.128 [R220+0xd800], RZ ;  /* 0x00d800ffdc00b388 */ /* 0x000fea0000000c00 */
[----:B------:R-:W-:Y:S01]  /*17780*/  @!PT LDS RZ, [RZ] ;  /* 0x00000000fffff984 */ /* 0x000fe20000000800 */
[----:B------:R-:W-:Y:S01]  /*17790*/  @!PT LDS RZ, [RZ] ;  /* 0x00000000fffff984 */ /* 0x000fe20000000800 */
[----:B------:R-:W-:Y:S01]  /*177a0*/  @!PT LDS RZ, [RZ] ;  /* 0x00000000fffff984 */ /* 0x000fe20000000800 */
[----:B------:R-:W-:Y:S01]  /*177b0*/  @P2 LDGSTS.E.BYPASS.LTC128B.128 [R220+0xf800], desc[UR10][R22.64+0x80] ;  /* 0x0f80008016dc2fae */ /* 0x000fe2000b901d4a */
[----:B------:R-:W-:Y:S02]  /*177c0*/  IMAD.IADD R149, R132, 0x1, -R149 ;  /* 0x0000000184957824 */ /* 0x000fe400078e0a95 */
[----:B------:R-:W-:Y:S02]  /*177d0*/  IMAD.MOV.U32 R132, RZ, RZ, 0x10 ;  /* 0x00000010ff847424 */ /* 0x000fe400078e00ff */
[----:B------:R-:W-:Y:S01]  /*177e0*/  @!P2 STS.128 [R220+0xf800], RZ ;  /* 0x00f800ffdc00a388 */ /* 0x000fe20000000c00 */
[----:B------:R-:W-:Y:S04]  /*177f0*/  SHF.R.S32.HI R152, RZ, 0x1f, R149 ;  /* 0x0000001fff987819 */ /* 0x000fe80000011495 */
[----:B------:R-:W-:Y:S01]  /*17800*/  @!PT LDS RZ, [RZ] ;  /* 0x00000000fffff984 */ /* 0x000fe20000000800 */
[----:B------:R-:W-:Y:S01]  /*17810*/  @!PT LDS RZ, [RZ] ;  /* 0x00000000fffff984 */ /* 0x000fe20000000800 */
[----:B------:R-:W-:Y:S01]  /*17820*/  @!PT LDS RZ, [RZ] ;  /* 0x00000000fffff984 */ /* 0x000fe20000000800 */
[----:B------:R3:W-:Y:S01]  /*17830*/  @P1 LDGSTS.E.BYPASS.LTC128B.128 [R220+0x11800], desc[UR4][R20.64+0x100] ;  /* 0x1180010014dc1fae */ /* 0x0007e2000b901d44 */
[----:B------:R-:W-:Y:S02]  /*17840*/  R2UR UR4, R138 ;  /* 0x000000008a0472ca */ /* 0x000fe400000e0000 */
[----:B------:R-:W-:Y:S02]  /*17850*/  LEA.HI R152, R152, R149, RZ, 0x3 ;  /* 0x0000009598987211 */ /* 0x000fe400078f18ff */
[----:B------:R-:W-:Y:S01]  /*17860*/  @!P1 STS.128 [R220+0x11800], RZ ;  /* 0x011800ffdc009388 */ /* 0x000fe20000000c00 */
[----:B------:R-:W-:Y:S02]  /*17870*/  R2UR UR5, R139 ;  /* 0x000000008b0572ca */ /* 0x000fe400000e0000 */
[----:B------:R-:W-:Y:S02]  /*17880*/  LOP3.LUT R152, R152, 0xfffffff8, RZ, 0xc0, !PT ;  /* 0xfffffff898987812 */ /* 0x000fe400078ec0ff */
[----:B------:R-:W-:Y:S03]  /*17890*/  LDSM.16.M88.4 R140, [R198] ;  /* 0x00000000c68c783b */ /* 0x000fe60000000200 */
[----:B------:R-:W-:Y:S02]  /*178a0*/  IMAD.IADD R152, R149, 0x1, -R152 ;  /* 0x0000000195987824 */ /* 0x000fe400078e0a98 */
[----:B------:R-:W4:Y:S03]  /*178b0*/  LDSM.16.M88.4 R144, [R197+0x6000] ;  /* 0x00600000c590783b */ /* 0x000f260000000200 */
[----:B------:R-:W-:Y:S02]  /*178c0*/  LOP3.LUT P0, RZ, R152, 0x2, RZ, 0xc0, !PT ;  /* 0x0000000298ff7812 */ /* 0x000fe4000780c0ff */
[----:B--2---:R-:W2:Y:S02]  /*178d0*/  LDSM.16.M88.4 R16, [R197+0x6800] ;  /* 0x00680000c510783b */ /* 0x004ea40000000200 */
[----:B------:R-:W-:Y:S03]  /*178e0*/  SEL R5, R132, 0xfffffff0, !P0 ;  /* 0xfffffff084057807 */ /* 0x000fe60004000000 */
[----:B-1----:R-:W3:Y:S01]  /*178f0*/  LDSM.16.M88.4 R24, [R197+0x7000] ;  /* 0x00700000c518783b */ /* 0x002ee20000000200 */
[----:B------:R-:W-:Y:S01]  /*17900*/  LOP3.LUT P0, RZ, R152, 0x4, RZ, 0xc0, !PT ;  /* 0x0000000498ff7812 */ /* 0x000fe2000780c0ff */
[--C-:B------:R-:W-:Y:S03]  /*17910*/  IMAD R205, R5, 0x2, R198.reuse ;  /* 0x0000000205cd7824 */ /* 0x100fe600078e02c6 */
[----:B------:R-:W1:Y:S01]  /*17920*/  LDSM.16.M88.4 R32, [R197+0x7800] ;  /* 0x00780000c520783b */ /* 0x000e620000000200 */
[----:B------:R-:W-:Y:S02]  /*17930*/  SEL R203, R203, 0xffffffe0, !P0 ;  /* 0xffffffe0cbcb7807 */ /* 0x000fe40004000000 */
[----:B------:R-:W-:Y:S02]  /*17940*/  ISETP.GT.AND P0, PT, R223, R210, PT ;  /* 0x000000d2df00720c */ /* 0x000fe40003f04270 */
[----:B------:R-:W0:Y:S01]  /*17950*/  LDGDEPBAR ;  /* 0x00000000000079af */ /* 0x000e220000000000 */
[C---:B------:R-:W-:Y:S02]  /*17960*/  IMAD R204, R203.reuse, 0x2, R198 ;  /* 0x00000002cbcc7824 */ /* 0x040fe400078e02c6 */
[----:B------:R-:W-:Y:S02]  /*17970*/  IMAD R203, R203, 0x2, R205 ;  /* 0x00000002cbcb7824 */ /* 0x000fe400078e02cd */
[----:B------:R-:W-:Y:S05]  /*17980*/  LDSM.16.M88.4 R132, [R205] ;  /* 0x00000000cd84783b */ /* 0x000fea0000000200 */
[----:B------:R-:W5:Y:S05]  /*17990*/  LDSM.16.M88.4 R148, [R196] ;  /* 0x00000000c494783b */ /* 0x000f6a0000000200 */
[----:B------:R-:W5:Y:S05]  /*179a0*/  LDSM.16.M88.4 R152, [R194] ;  /* 0x00000000c298783b */ /* 0x000f6a0000000200 */
[----:B------:R-:W5:Y:S01]  /*179b0*/  LDSM.16.M88.4 R156, [R193] ;  /* 0x00000000c19c783b */ /* 0x000f620000000200 */
[C---:B----4-:R-:W-:Y:S04]  /*179c0*/  HMMA.16816.F32.BF16 R4, R140.reuse, R144, RZ ;  /* 0x000000908c04723c */ /* 0x050fe800000418ff */
[----:B------:R-:W4:Y:S02]  /*179d0*/  LDSM.16.M88.4 R160, [R192] ;  /* 0x00000000c0a0783b */ /* 0x000f240000000200 */
[C---:B------:R-:W-:Y:S03]  /*179e0*/  HMMA.16816.F32.BF16 R8, R140.reuse, R146, RZ ;  /* 0x000000928c08723c */ /* 0x040fe600000418ff */
[----:B------:R-:W-:Y:S03]  /*179f0*/  LDSM.16.M88.4 R164, [R204] ;  /* 0x00000000cca4783b */ /* 0x000fe60000000200 */
[C---:B--2---:R-:W-:Y:S02]  /*17a00*/  HMMA.16816.F32.BF16 R12, R140.reuse, R16, RZ ;  /* 0x000000108c0c723c */ /* 0x044fe400000418ff */
[----:B------:R-:W2:Y:S04]  /*17a10*/  LDSM.16.M88.4 R168, [R195+0x6000] ;  /* 0x00600000c3a8783b */ /* 0x000ea80000000200 */
[C---:B------:R-:W-:Y:S01]  /*17a20*/  HMMA.16816.F32.BF16 R16, R140.reuse, R18, RZ ;  /* 0x000000128c10723c */ /* 0x040fe200000418ff */
[----:B------:R-:W-:Y:S05]  /*17a30*/  LDSM.16.M88.4 R144, [R195+0x7000] ;  /* 0x00700000c390783b */ /* 0x000fea0000000200 */
[C---:B---3--:R-:W-:Y:S01]  /*17a40*/  HMMA.16816.F32.BF16 R20, R140.reuse, R24, RZ ;  /* 0x000000188c14723c */ /* 0x048fe200000418ff */
[----:B------:R-:W-:Y:S05]  /*17a50*/  LDSM.16.M88.4 R172, [R195+0x7800] ;  /* 0x00780000c3ac783b */ /* 0x000fea0000000200 */
[C---:B------:R-:W-:Y:S01]  /*17a60*/  HMMA.16816.F32.BF16 R24, R140.reuse, R26, RZ ;  /* 0x0000001a8c18723c */ /* 0x040fe200000418ff */
[----:B------:R-:W-:Y:S05]  /*17a70*/  LDSM.16.M88.4 R176, [R203] ;  /* 0x00000000cbb0783b */ /* 0x000fea0000000200 */
[C---:B-1----:R-:W-:Y:S01]  /*17a80*/  HMMA.16816.F32.BF16 R28, R140.reuse, R32, RZ ;  /* 0x000000208c1c723c */ /* 0x042fe200000418ff */
[----:B------:R-:W-:Y:S05]  /*17a90*/  LDSM.16.M88.4 R180, [R191] ;  /* 0x00000000bfb4783b */ /* 0x000fea0000000200 */
[----:B------:R-:W-:Y:S01]  /*17aa0*/  HMMA.16816.F32.BF16 R32, R140, R34, RZ ;  /* 0x000000228c20723c */ /* 0x000fe200000418ff */
[----:B------:R-:W1:Y:S05]  /*17ab0*/  LDSM.16.M88.4 R140, [R195+0x6800] ;  /* 0x00680000c38c783b */ /* 0x000e6a0000000200 */
[C---:B-----5:R-:W-:Y:S01]  /*17ac0*/  HMMA.16816.F32.BF16 R4, R132.reuse, R148, R4 ;  /* 0x000000948404723c */ /* 0x060fe20000041804 */
[----:B------:R-:W3:Y:S05]  /*17ad0*/  LD.E R222, desc[UR4][R2.64+0x18c] ;  /* 0x00018c0402de7980 */ /* 0x000eea000c101900 */
        /* <DEDUP_REMOVED lines=8> */
[C---:B----4-:R-:W-:Y:S06]  /*17b60*/  HMMA.16816.F32.BF16 R28, R132.reuse, R160, R28 ;  /* 0x000000a0841c723c */ /* 0x050fec000004181c */
[----:B------:R-:W-:Y:S01]  /*17b70*/  HMMA.16816.F32.BF16 R32, R132, R162, R32 ;  /* 0x000000a28420723c */ /* 0x000fe20000041820 */
[----:B------:R-:W4:Y:S05]  /*17b80*/  LDSM.16.M88.4 R132, [R191+0x800] ;  /* 0x00080000bf84783b */ /* 0x000f2a0000000200 */
[C---:B--2---:R-:W-:Y:S01]  /*17b90*/  HMMA.16816.F32.BF16 R4, R164.reuse, R168, R4 ;  /* 0x000000a8a404723c */ /* 0x044fe20000041804 */
[----:B------:R-:W2:Y:S05]  /*17ba0*/  LDSM.16.M88.4 R160, [R197+0x8000] ;  /* 0x00800000c5a0783b */ /* 0x000eaa0000000200 */
[C---:B------:R-:W-:Y:S01]  /*17bb0*/  HMMA.16816.F32.BF16 R8, R164.reuse, R170, R8 ;  /* 0x000000aaa408723c */ /* 0x040fe20000041808 */
[----:B------:R-:W-:Y:S05]  /*17bc0*/  LDSM.16.M88.4 R168, [R205+0x2000] ;  /* 0x00200000cda8783b */ /* 0x000fea0000000200 */
[C---:B-1----:R-:W-:Y:S06]  /*17bd0*/  HMMA.16816.F32.BF16 R12, R164.reuse, R140, R12 ;  /* 0x0000008ca40c723c */ /* 0x042fec000004180c */
[C---:B------:R-:W-:Y:S01]  /*17be0*/  HMMA.16816.F32.BF16 R16, R164.reuse, R142, R16 ;  /* 0x0000008ea410723c */ /* 0x040fe20000041810 */
[----:B------:R-:W1:Y:S05]  /*17bf0*/  LDSM.16.M88.4 R140, [R197+0x8800] ;  /* 0x00880000c58c783b */ /* 0x000e6a0000000200 */
[C---:B------:R-:W-:Y:S06]  /*17c00*/  HMMA.16816.F32.BF16 R20, R164.reuse, R144, R20 ;  /* 0x00000090a414723c */ /* 0x040fec0000041814 */
[C---:B------:R-:W-:Y:S01]  /*17c10*/  HMMA.16816.F32.BF16 R24, R164.reuse, R146, R24 ;  /* 0x00000092a418723c */ /* 0x040fe20000041818 */
[----:B------:R-:W5:Y:S05]  /*17c20*/  LDSM.16.M88.4 R144, [R197+0x9000] ;  /* 0x00900000c590783b */ /* 0x000f6a0000000200 */
[C---:B------:R-:W-:Y:S06]  /*17c30*/  HMMA.16816.F32.BF16 R28, R164.reuse, R172, R28 ;  /* 0x000000aca41c723c */ /* 0x040fec000004181c */
[----:B------:R-:W-:Y:S01]  /*17c40*/  HMMA.16816.F32.BF16 R32, R164, R174, R32 ;  /* 0x000000aea420723c */ /* 0x000fe20000041820 */
[----:B------:R-:W5:Y:S05]  /*17c50*/  LDSM.16.M88.4 R164, [R197+0x9800] ;  /* 0x00980000c5a4783b */ /* 0x000f6a0000000200 */
[C---:B------:R-:W-:Y:S01]  /*17c60*/  HMMA.16816.F32.BF16 R4, R176.reuse, R180, R4 ;  /* 0x000000b4b004723c */ /* 0x040fe20000041804 */
[----:B------:R-:W5:Y:S05]  /*17c70*/  LDSM.16.M88.4 R172, [R190] ;  /* 0x00000000beac783b */ /* 0x000f6a0000000200 */
[C---:B------:R-:W-:Y:S01]  /*17c80*/  HMMA.16816.F32.BF16 R8, R176.reuse, R182, R8 ;  /* 0x000000b6b008723c */ /* 0x040fe20000041808 */
[----:B------:R-:W-:Y:S05]  /*17c90*/  LDSM.16.M88.4 R180, [R195+0x8000] ;  /* 0x00800000c3b4783b */ /* 0x000fea0000000200 */
[C---:B----4-:R-:W-:Y:S06]  /*17ca0*/  HMMA.16816.F32.BF16 R12, R176.reuse, R132, R12 ;  /* 0x00000084b00c723c */ /* 0x050fec000004180c */
[C---:B------:R-:W-:Y:S01]  /*17cb0*/  HMMA.16816.F32.BF16 R16, R176.reuse, R134, R16 ;  /* 0x00000086b010723c */ /* 0x040fe20000041810 */
[----:B------:R-:W4:Y:S05]  /*17cc0*/  LDSM.16.M88.4 R132, [R189] ;  /* 0x00000000bd84783b */ /* 0x000f2a0000000200 */
[C---:B------:R-:W-:Y:S06]  /*17cd0*/  HMMA.16816.F32.BF16 R20, R176.reuse, R148, R20 ;  /* 0x00000094b014723c */ /* 0x040fec0000041814 */
[C---:B------:R-:W-:Y:S01]  /*17ce0*/  HMMA.16816.F32.BF16 R24, R176.reuse, R150, R24 ;  /* 0x00000096b018723c */ /* 0x040fe20000041818 */
[----:B------:R-:W4:Y:S05]  /*17cf0*/  LDSM.16.M88.4 R148, [R188] ;  /* 0x00000000bc94783b */ /* 0x000f2a0000000200 */
[C---:B------:R-:W-:Y:S06]  /*17d00*/  HMMA.16816.F32.BF16 R28, R176.reuse, R152, R28 ;  /* 0x00000098b01c723c */ /* 0x040fec000004181c */
[----:B------:R-:W-:Y:S01]  /*17d10*/  HMMA.16816.F32.BF16 R32, R176, R154, R32 ;  /* 0x0000009ab020723c */ /* 0x000fe20000041820 */
[----:B------:R-:W4:Y:S05]  /*17d20*/  LDSM.16.M88.4 R152, [R187] ;  /* 0x00000000bb98783b */ /* 0x000f2a0000000200 */
[C---:B--2---:R-:W-:Y:S01]  /*17d30*/  HMMA.16816.F32.BF16 R4, R156.reuse, R160, R4 ;  /* 0x000000a09c04723c */ /* 0x044fe20000041804 */
[----:B------:R-:W2:Y:S05]  /*17d40*/  LDSM.16.M88.4 R176, [R204+0x2000] ;  /* 0x00200000ccb0783b */ /* 0x000eaa0000000200 */
[C---:B------:R-:W-:Y:S01]  /*17d50*/  HMMA.16816.F32.BF16 R8, R156.reuse, R162, R8 ;  /* 0x000000a29c08723c */ /* 0x040fe20000041808 */
[----:B------:R-:W-:Y:S05]  /*17d60*/  LDSM.16.M88.4 R160, [R203+0x2000] ;  /* 0x00200000cba0783b */ /* 0x000fea0000000200 */
[C---:B-1----:R-:W-:Y:S06]  /*17d70*/  HMMA.16816.F32.BF16 R12, R156.reuse, R140, R12 ;  /* 0x0000008c9c0c723c */ /* 0x042fec000004180c */
[C---:B------:R-:W-:Y:S01]  /*17d80*/  HMMA.16816.F32.BF16 R16, R156.reuse, R142, R16 ;  /* 0x0000008e9c10723c */ /* 0x040fe20000041810 */
[----:B------:R-:W1:Y:S05]  /*17d90*/  LDSM.16.M88.4 R140, [R195+0x8800] ;  /* 0x00880000c38c783b */ /* 0x000e6a0000000200 */
[C---:B-----5:R-:W-:Y:S06]  /*17da0*/  HMMA.16816.F32.BF16 R20, R156.reuse, R144, R20 ;  /* 0x000000909c14723c */ /* 0x060fec0000041814 */
[C---:B------:R-:W-:Y:S01]  /*17db0*/  HMMA.16816.F32.BF16 R24, R156.reuse, R146, R24 ;  /* 0x000000929c18723c */ /* 0x040fe20000041818 */
[----:B------:R-:W5:Y:S05]  /*17dc0*/  LDSM.16.M88.4 R144, [R195+0x9000] ;  /* 0x00900000c390783b */ /* 0x000f6a0000000200 */
[C---:B------:R-:W-:Y:S06]  /*17dd0*/  HMMA.16816.F32.BF16 R28, R156.reuse, R164, R28 ;  /* 0x000000a49c1c723c */ /* 0x040fec000004181c */
[----:B------:R-:W-:Y:S01]  /*17de0*/  HMMA.16816.F32.BF16 R32, R156, R166, R32 ;  /* 0x000000a69c20723c */ /* 0x000fe20000041820 */
[----:B------:R-:W5:Y:S05]  /*17df0*/  LDSM.16.M88.4 R156, [R195+0x9800] ;  /* 0x00980000c39c783b */ /* 0x000f6a0000000200 */
[C---:B------:R-:W-:Y:S01]  /*17e00*/  HMMA.16816.F32.BF16 R4, R168.reuse, R172, R4 ;  /* 0x000000aca804723c */ /* 0x040fe20000041804 */
[----:B------:R-:W5:Y:S05]  /*17e10*/  LDSM.16.M88.4 R164, [R191+0x2000] ;  /* 0x00200000bfa4783b */ /* 0x000f6a0000000200 */
[C---:B------:R-:W-:Y:S01]  /*17e20*/  HMMA.16816.F32.BF16 R8, R168.reuse, R174, R8 ;  /* 0x000000aea808723c */ /* 0x040fe20000041808 */
[----:B------:R-:W-:Y:S05]  /*17e30*/  LDSM.16.M88.4 R172, [R197+0xa000] ;  /* 0x00a00000c5ac783b */ /* 0x000fea0000000200 */
[C---:B----4-:R-:W-:Y:S06]  /*17e40*/  HMMA.16816.F32.BF16 R12, R168.reuse, R132, R12 ;  /* 0x00000084a80c723c */ /* 0x050fec000004180c */
[C---:B------:R-:W-:Y:S01]  /*17e50*/  HMMA.16816.F32.BF16 R16, R168.reuse, R134, R16 ;  /* 0x00000086a810723c */ /* 0x040fe20000041810 */
[----:B------:R-:W4:Y:S05]  /*17e60*/  LDSM.16.M88.4 R132, [R191+0x2800] ;  /* 0x00280000bf84783b */ /* 0x000f2a0000000200 */
[C---:B------:R-:W-:Y:S06]  /*17e70*/  HMMA.16816.F32.BF16 R20, R168.reuse, R148, R20 ;  /* 0x00000094a814723c */ /* 0x040fec0000041814 */
[C---:B------:R-:W-:Y:S01]  /*17e80*/  HMMA.16816.F32.BF16 R24, R168.reuse, R150, R24 ;  /* 0x00000096a818723c */ /* 0x040fe20000041818 */
[----:B------:R-:W4:Y:S05]  /*17e90*/  LDSM.16.M88.4 R148, [R191+0x3000] ;  /* 0x00300000bf94783b */ /* 0x000f2a0000000200 */
[C---:B------:R-:W-:Y:S06]  /*17ea0*/  HMMA.16816.F32.BF16 R28, R168.reuse, R152, R28 ;  /* 0x00000098a81c723c */ /* 0x040fec000004181c */
[----:B------:R-:W-:Y:S01]  /*17eb0*/  HMMA.16816.F32.BF16 R32, R168, R154, R32 ;  /* 0x0000009aa820723c */ /* 0x000fe20000041820 */
[----:B------:R-:W4:Y:S05]  /*17ec0*/  LDSM.16.M88.4 R152, [R191+0x3800] ;  /* 0x00380000bf98783b */ /* 0x000f2a0000000200 */
[C---:B--2---:R-:W-:Y:S01]  /*17ed0*/  HMMA.16816.F32.BF16 R4, R176.reuse, R180, R4 ;  /* 0x000000b4b004723c */ /* 0x044fe20000041804 */
[----:B------:R-:W2:Y:S05]  /*17ee0*/  LDSM.16.M88.4 R168, [R198+0x4000] ;  /* 0x00400000c6a8783b */ /* 0x000eaa0000000200 */
[C---:B------:R-:W-:Y:S01]  /*17ef0*/  HMMA.16816.F32.BF16 R8, R176.reuse, R182, R8 ;  /* 0x000000b6b008723c */ /* 0x040fe20000041808 */
[----:B------:R-:W-:Y:S05]  /*17f00*/  LDSM.16.M88.4 R180, [R186] ;  /* 0x00000000bab4783b */ /* 0x000fea0000000200 */
        /* <DEDUP_REMOVED lines=8> */
[----:B------:R-:W3:Y:S05]  /*17f90*/  LDSM.16.M88.4 R156, [R197+0xb800] ;  /* 0x00b80000c59c783b */ /* 0x000eea0000000200 */
[C---:B------:R-:W-:Y:S01]  /*17fa0*/  HMMA.16816.F32.BF16 R4, R160.reuse, R164, R4 ;  /* 0x000000a4a004723c */ /* 0x040fe20000041804 */
[----:B------:R-:W3:Y:S05]  /*17fb0*/  LDSM.16.M88.4 R176, [R205+0x4000] ;  /* 0x00400000cdb0783b */ /* 0x000eea0000000200 */
        /* <DEDUP_REMOVED lines=21> */
[C---:B---3--:R-:W-:Y:S06]  /*18110*/  HMMA.16816.F32.BF16 R28, R168.reuse, R156, R28 ;  /* 0x0000009ca81c723c */ /* 0x048fec000004181c */
[----:B------:R-:W-:Y:S01]  /*18120*/  HMMA.16816.F32.BF16 R32, R168, R158, R32 ;  /* 0x0000009ea820723c */ /* 0x000fe20000041820 */
[----:B------:R-:W3:Y:S05]  /*18130*/  LDSM.16.M88.4 R156, [R195+0xb800] ;  /* 0x00b80000c39c783b */ /* 0x000eea0000000200 */
[----:B------:R-:W3:Y:S01]  /*18140*/  LDSM.16.M88.4 R168, [R203+0x4000] ;  /* 0x00400000cba8783b */ /* 0x000ee20000000200 */
[C---:B------:R-:W-:Y:S06]  /*18150*/  HMMA.16816.F32.BF16 R4, R176.reuse, R180, R4 ;  /* 0x000000b4b004723c */ /* 0x040fec0000041804 */
[C---:B------:R-:W-:Y:S06]  /*18160*/  HMMA.16816.F32.BF16 R8, R176.reuse, R182, R8 ;  /* 0x000000b6b008723c */ /* 0x040fec0000041808 */
[C---:B----4-:R-:W-:Y:S06]  /*18170*/  HMMA.16816.F32.BF16 R12, R176.reuse, R132, R12 ;  /* 0x00000084b00c723c */ /* 0x050fec000004180c */
[C---:B------:R-:W-:Y:S01]  /*18180*/  HMMA.16816.F32.BF16 R16, R176.reuse, R134, R16 ;  /* 0x00000086b010723c */ /* 0x040fe20000041810 */
[----:B------:R-:W4:Y:S05]  /*18190*/  LDSM.16.M88.4 R132, [R191+0x4800] ;  /* 0x00480000bf84783b */ /* 0x000f2a0000000200 */
[C---:B------:R-:W-:Y:S06]  /*181a0*/  HMMA.16816.F32.BF16 R20, R176.reuse, R148, R20 ;  /* 0x00000094b014723c */ /* 0x040fec0000041814 */
[C---:B------:R-:W-:Y:S06]  /*181b0*/  HMMA.16816.F32.BF16 R24, R176.reuse, R150, R24 ;  /* 0x00000096b018723c */ /* 0x040fec0000041818 */
[C---:B------:R-:W-:Y:S06]  /*181c0*/  HMMA.16816.F32.BF16 R28, R176.reuse, R152, R28 ;  /* 0x00000098b01c723c */ /* 0x040fec000004181c */
[----:B------:R-:W-:Y:S06]  /*181d0*/  HMMA.16816.F32.BF16 R32, R176, R154, R32 ;  /* 0x0000009ab020723c */ /* 0x000fec0000041820 */
[C---:B--2---:R-:W-:Y:S06]  /*181e0*/  HMMA.16816.F32.BF16 R4, R160.reuse, R164, R4 ;  /* 0x000000a4a004723c */ /* 0x044fec0000041804 */
[C---:B------:R-:W-:Y:S06]  /*181f0*/  HMMA.16816.F32.BF16 R8, R160.reuse, R166, R8 ;  /* 0x000000a6a008723c */ /* 0x040fec0000041808 */
[C---:B-1----:R-:W-:Y:S06]  /*18200*/  HMMA.16816.F32.BF16 R12, R160.reuse, R140, R12 ;  /* 0x0000008ca00c723c */ /* 0x042fec000004180c */
[C---:B------:R-:W-:Y:S06]  /*18210*/  HMMA.16816.F32.BF16 R16, R160.reuse, R142, R16 ;  /* 0x0000008ea010723c */ /* 0x040fec0000041810 */
[C---:B-----5:R-:W-:Y:S06]  /*18220*/  HMMA.16816.F32.BF16 R20, R160.reuse, R144, R20 ;  /* 0x00000090a014723c */ /* 0x060fec0000041814 */
[C---:B------:R-:W-:Y:S06]  /*18230*/  HMMA.16816.F32.BF16 R24, R160.reuse, R146, R24 ;  /* 0x00000092a018723c */ /* 0x040fec0000041818 */
[C---:B---3--:R-:W-:Y:S06]  /*18240*/  HMMA.16816.F32.BF16 R28, R160.reuse, R156, R28 ;  /* 0x0000009ca01c723c */ /* 0x048fec000004181c */
[----:B------:R-:W-:Y:S06]  /*18250*/  HMMA.16816.F32.BF16 R32, R160, R158, R32 ;  /* 0x0000009ea020723c */ /* 0x000fec0000041820 */
[C---:B------:R-:W-:Y:S06]  /*18260*/  HMMA.16816.F32.BF16 R4, R168.reuse, R172, R4 ;  /* 0x000000aca804723c */ /* 0x040fec0000041804 */
[C---:B------:R-:W-:Y:S06]  /*18270*/  HMMA.16816.F32.BF16 R8, R168.reuse, R174, R8 ;  /* 0x000000aea808723c */ /* 0x040fec0000041808 */
        /* <DEDUP_REMOVED lines=24> */
[----:B------:R-:W1:Y:S01]  /*18400*/  MUFU.TANH R174, R174 ;  /* 0x000000ae00ae7308 */ /* 0x000e620000002400 */
        /* <DEDUP_REMOVED lines=21> */
[----:B------:R1:W1:Y:S04]  /*18560*/  MUFU.TANH R180, R16 ;  /* 0x0000001000b47308 */ /* 0x0002680000002400 */
[----:B------:R-:W-:Y:S06]  /*18570*/  IMAD.MOV.U32 R168, RZ, RZ, R228 ;  /* 0x000000ffffa87224 */ /* 0x000fec00078e00e4 */
[----:B------:R1:W1:Y:S01]  /*18580*/  MUFU.TANH R232, R17 ;  /* 0x0000001100e87308 */ /* 0x0002620000002400 */
[----:B------:R-:W-:Y:S09]  /*18590*/  IMAD.MOV.U32 R169, RZ, RZ, R229 ;  /* 0x000000ffffa97224 */ /* 0x000ff200078e00e5 */
        /* <DEDUP_REMOVED lines=103> */
.L_x_2068:
[----:B------:R-:W-:Y:S02]  /*18c10*/  R2UR UR4, R138 ;  /* 0x000000008a0472ca */ /* 0x000fe400000e0000 */
[----:B------:R-:W-:Y:S11]  /*18c20*/  R2UR UR5, R139 ;  /* 0x000000008b0572ca */ /* 0x000ff600000e0000 */
[----:B------:R-:W-:Y:S02]  /*18c30*/  @!UPT UIADD3 URZ, URZ, URZ, URZ ;  /* 0x0000003f3f3ff290 */ /* 0x000fe4000fffe03f */
[----:B------:R-:W2:Y:S02]  /*18c40*/  LD.E R8, desc[UR4][R2.64+0x38] ;  /* 0x0000380402087980 */ /* 0x000ea4000c101900 */
[----:B--2---:R-:W-:Y:S05]  /*18c50*/  IMAD.U32 R8, R8, -0x40, RZ ;  /* 0xffffffc008087824 */ /* 0x004fea00078e00ff */
[----:B------:R-:W-:Y:S02]  /*18c60*/  SHF.R.S32.HI R6, RZ, 0x1f, R8 ;  /* 0x0000001fff067819 */ /* 0x000fe40000011408 */
.L_x_2069:
[----:B------:R-:W-:Y:S05]  /*18c70*/  BSYNC B0 ;  /* 0x0000000000007941 */ /* 0x000fea0003800000 */
.L_x_2067:
        /* <DEDUP_REMOVED lines=113> */
.L_x_2066:
[----:B------:R-:W-:Y:S05]  /*19390*/  BSYNC B1 ;  /* 0x0000000000017941 */ /* 0x000fea0003800000 */
.L_x_2065:
        /* <DEDUP_REMOVED lines=16> */
[----:B------:R-:W-:Y:S01]  /*194a0*/  FMNMX.FTZ R5, R180, R5, !PT ;  /* 0x00000005b4057209 */ /* 0x000fe20007810000 */
[----:B------:R-:W-:Y:S03]  /*194b0*/  LDSM.16.MT88.4 R140, [R199+0xc000] ;  /* 0x00c00000c78c783b */ /* 0x000fe60000004200 */
[----:B------:R-:W-:Y:S04]  /*194c0*/  FMNMX.FTZ R5, R232, R5, !PT ;  /* 0x00000005e8057209 */ /* 0x000fe80007810000 */
[----:B------:R-:W-:Y:S01]  /*194d0*/  FMNMX.FTZ R5, R226, R5, !PT ;  /* 0x00000005e2057209 */ /* 0x000fe20007810000 */
[----:B------:R-:W-:Y:S03]  /*194e0*/  LDSM.16.MT88.4 R144, [R200+0xe800] ;  /* 0x00e80000c890783b */ /* 0x000fe60000004200 */
        /* <DEDUP_REMOVED lines=47> */
[-C--:B------:R-:W-:Y:S01]  /*197e0*/  FFMA.FTZ R172, R242, R134.reuse, -R155 ;  /* 0x00000086f2ac7223 */ /* 0x080fe2000001089b */
[----:B------:R-:W2:Y:S01]  /*197f0*/  MUFU.EX2 R0, R0 ;  /* 0x0000000000007308 */ /* 0x000ea20000000800 */
[-CC-:B------:R-:W-:Y:S01]  /*19800*/  FFMA.FTZ R178, R178, R134.reuse, -R149.reuse ;  /* 0x00000086b2b27223 */ /* 0x180fe20000010895 */
[-CC-:B------:R-:W-:Y:S01]  /*19810*/  FFMA.FTZ R181, R234, R134.reuse, -R149.reuse ;  /* 0x00000086eab57223 */ /* 0x180fe20000010895 */
[-CC-:B------:R-:W-:Y:S01]  /*19820*/  FFMA.FTZ R182, R182, R134.reuse, -R149.reuse ;  /* 0x00000086b6b67223 */ /* 0x180fe20000010895 */
[--C-:B------:R-:W-:Y:S01]  /*19830*/  FFMA.FTZ R203, R230, R134, -R149.reuse ;  /* 0x00000086e6cb7223 */ /* 0x100fe20000010895 */
[C---:B-1----:R-:W-:Y:S01]  /*19840*/  FMUL.FTZ R4, R2.reuse, R128 ;  /* 0x0000008002047220 */ /* 0x042fe20000410000 */
[C---:B------:R-:W-:Y:S01]  /*19850*/  FMUL.FTZ R5, R2.reuse, R129 ;  /* 0x0000008102057220 */ /* 0x040fe20000410000 */
        /* <DEDUP_REMOVED lines=19> */
[C---:B------:R-:W-:Y:S01]  /*19990*/  FMUL.FTZ R23, R0.reuse, R115 ;  /* 0x0000007300177220 */ /* 0x040fe20000410000 */
[C---:B------:R-:W-:Y:S01]  /*199a0*/  FMUL.FTZ R30, R0.reuse, R106 ;  /* 0x0000006a001e7220 */ /* 0x040fe20000410000 */
[----:B------:R-:W-:Y:S01]  /*199b0*/  FMUL.FTZ R31, R0, R107 ;  /* 0x0000006b001f7220 */ /* 0x000fe20000410000 */
[-CC-:B------:R-:W-:Y:S01]  /*199c0*/  FFMA.FTZ R204, R204, R134.reuse, -R149.reuse ;  /* 0x00000086cccc7223 */ /* 0x180fe20000010895 */
[-CC-:B------:R-:W-:Y:S01]  /*199d0*/  FFMA.FTZ R229, R166, R134.reuse, -R149.reuse ;  /* 0x00000086a6e57223 */ /* 0x180fe20000010895 */
[-C--:B------:R-:W-:Y:S03]  /*199e0*/  FFMA.FTZ R233, R158, R134.reuse, -R149 ;  /* 0x000000869ee97223 */ /* 0x080fe60000010895 */
[----:B------:R-:W3:Y:S01]  /*199f0*/  MUFU.EX2 R171, R171 ;  /* 0x000000ab00ab7308 */ /* 0x000ee20000000800 */
[----:B-1----:R-:W-:Y:S01]  /*19a00*/  F2FP.BF16.F32.PACK_AB R128, R174, R177 ;  /* 0x000000b1ae80723e */ /* 0x002fe200000010ff */
[----:B------:R-:W1:Y:S01]  /*19a10*/  LDSM.16.MT88.4 R104, [R201+0xe000] ;  /* 0x00e00000c968783b */ /* 0x000e620000004200 */
[-C--:B------:R-:W-:Y:S01]  /*19a20*/  FFMA.FTZ R235, R154, R134.reuse, -R155 ;  /* 0x000000869aeb7223 */ /* 0x080fe2000001089b */
[-CC-:B------:R-:W-:Y:S01]  /*19a30*/  FFMA.FTZ R230, R150, R134.reuse, -R149.reuse ;  /* 0x0000008696e67223 */ /* 0x180fe20000010895 */
[-CC-:B------:R-:W-:Y:S01]  /*19a40*/  FFMA.FTZ R237, R148, R134.reuse, -R149.reuse ;  /* 0x0000008694ed7223 */ /* 0x180fe20000010895 */
[----:B------:R-:W-:Y:S01]  /*19a50*/  FFMA.FTZ R135, R135, R134, -R149 ;  /* 0x0000008687877223 */ /* 0x000fe20000010895 */
[C---:B------:R-:W-:Y:S03]  /*19a60*/  FMUL.FTZ R36, R2.reuse, R36 ;  /* 0x0000002402247220 */ /* 0x040fe60000410000 */
[----:B------:R-:W-:Y:S01]  /*19a70*/  MUFU.EX2 R173, R173 ;  /* 0x000000ad00ad7308 */ /* 0x000fe20000000800 */
[----:B------:R-:W-:Y:S01]  /*19a80*/  FMUL.FTZ R37, R2, R37 ;  /* 0x0000002502257220 */ /* 0x000fe20000410000 */
[----:B------:R-:W-:Y:S01]  /*19a90*/  LDSM.16.MT88.4 R112, [R202+0x10000] ;  /* 0x01000000ca70783b */ /* 0x000fe20000004200 */
[C---:B------:R-:W-:Y:S01]  /*19aa0*/  FMUL.FTZ R38, R0.reuse, R38 ;  /* 0x0000002600267220 */ /* 0x040fe20000410000 */
[----:B------:R-:W-:Y:S01]  /*19ab0*/  FMUL.FTZ R39, R0, R39 ;  /* 0x0000002700277220 */ /* 0x000fe20000410000 */
[C---:B------:R-:W-:Y:S01]  /*19ac0*/  FMUL.FTZ R40, R2.reuse, R40 ;  /* 0x0000002802287220 */ /* 0x040fe20000410000 */
[----:B------:R-:W-:Y:S01]  /*19ad0*/  FMUL.FTZ R41, R2, R41 ;  /* 0x0000002902297220 */ /* 0x000fe20000410000 */
[C---:B------:R-:W-:Y:S03]  /*19ae0*/  FMUL.FTZ R42, R0.reuse, R42 ;  /* 0x0000002a002a7220 */ /* 0x040fe60000410000 */
[----:B------:R-:W4:Y:S01]  /*19af0*/  MUFU.EX2 R172, R172 ;  /* 0x000000ac00ac7308 */ /* 0x000f220000000800 */
[----:B---3--:R-:W-:Y:S01]  /*19b00*/  F2FP.BF16.F32.PACK_AB R129, R171, R175 ;  /* 0x000000afab81723e */ /* 0x008fe200000010ff */
        /* <DEDUP_REMOVED lines=76> */
[----:B------:R-:W-:Y:S01]  /*19fd0*/  FMUL.FTZ R85, R2, R85 ;  /* 0x0000005502557220 */ /* 0x000fe20000410000 */
[----:B------:R-:W4:Y:S03]  /*19fe0*/  LDSM.16.MT88.4 R100, [R199+0xe000] ;  /* 0x00e00000c764783b */ /* 0x000f260000004200 */
[----:B------:R-:W-:Y:S01]  /*19ff0*/  MUFU.EX2 R231, R231 ;  /* 0x000000e700e77308 */ /* 0x000fe20000000800 */
[C---:B------:R-:W-:Y:S01]  /*1a000*/  FMUL.FTZ R86, R0.reuse, R86 ;  /* 0x0000005600567220 */ /* 0x040fe20000410000 */
[----:B------:R-:W-:Y:S01]  /*1a010*/  FMUL.FTZ R87, R0, R87 ;  /* 0x0000005700577220 */ /* 0x000fe20000410000 */
[C---:B------:R-:W-:Y:S02]  /*1a020*/  HMMA.16816.F32.BF16 R32, R128.reuse, R142, R32 ;  /* 0x0000008e8020723c */ /* 0x040fe40000041820 */
[----:B------:R-:W-:Y:S01]  /*1a030*/  LDSM.16.MT88.4 R140, [R201+0xe800] ;  /* 0x00e80000c98c783b */ /* 0x000fe20000004200 */
[-CC-:B------:R-:W-:Y:S01]  /*1a040*/  FFMA.FTZ R176, R176, R134.reuse, -R155.reuse ;  /* 0x00000086b0b07223 */ /* 0x180fe2000001089b */
[-CC-:B------:R-:W-:Y:S02]  /*1a050*/  FFMA.FTZ R179, R236, R134.reuse, -R155.reuse ;  /* 0x00000086ecb37223 */ /* 0x180fe4000001089b */
[C---:B--2---:R-:W-:Y:S01]  /*1a060*/  HMMA.16816.F32.BF16 R36, R128.reuse, R120, R36 ;  /* 0x000000788024723c */ /* 0x044fe20000041824 */
[----:B------:R-:W-:Y:S04]  /*1a070*/  MUFU.EX2 R233, R233 ;  /* 0x000000e900e97308 */ /* 0x000fe80000000800 */
[-CC-:B------:R-:W-:Y:S01]  /*1a080*/  FFMA.FTZ R180, R180, R134.reuse, -R155.reuse ;  /* 0x00000086b4b47223 */ /* 0x180fe2000001089b */
[C---:B------:R-:W-:Y:S01]  /*1a090*/  HMMA.16816.F32.BF16 R40, R128.reuse, R122, R40 ;  /* 0x0000007a8028723c */ /* 0x040fe20000041828 */
[----:B------:R-:W-:Y:S04]  /*1a0a0*/  LDSM.16.MT88.4 R120, [R199+0xc800] ;  /* 0x00c80000c778783b */ /* 0x000fe80000004200 */
[----:B------:R-:W-:Y:S01]  /*1a0b0*/  MUFU.EX2 R176, R176 ;  /* 0x000000b000b07308 */ /* 0x000fe20000000800 */
[-CC-:B------:R-:W-:Y:S01]  /*1a0c0*/  FFMA.FTZ R183, R232, R134.reuse, -R155.reuse ;  /* 0x00000086e8b77223 */ /* 0x180fe2000001089b */
[C---:B-1----:R-:W-:Y:S04]  /*1a0d0*/  HMMA.16816.F32.BF16 R44, R128.reuse, R104, R44 ;  /* 0x00000068802c723c */ /* 0x042fe8000004182c */
[--C-:B------:R-:W-:Y:S02]  /*1a0e0*/  FFMA.FTZ R232, R153, R134, -R155.reuse ;  /* 0x0000008699e87223 */ /* 0x100fe4000001089b */
[C---:B------:R-:W-:Y:S01]  /*1a0f0*/  HMMA.16816.F32.BF16 R48, R128.reuse, R106, R48 ;  /* 0x0000006a8030723c */ /* 0x040fe20000041830 */
[----:B------:R-:W1:Y:S01]  /*1a100*/  LDSM.16.MT88.4 R104, [R201+0x10000] ;  /* 0x01000000c968783b */ /* 0x000e620000004200 */
[----:B------:R-:W2:Y:S03]  /*1a110*/  MUFU.EX2 R179, R179 ;  /* 0x000000b300b37308 */ /* 0x000ea60000000800 */
[C---:B------:R-:W-:Y:S01]  /*1a120*/  FMUL.FTZ R88, R2.reuse, R88 ;  /* 0x0000005802587220 */ /* 0x040fe20000410000 */
[C---:B---3--:R-:W-:Y:S06]  /*1a130*/  HMMA.16816.F32.BF16 R52, R128.reuse, R108, R52 ;  /* 0x0000006c8034723c */ /* 0x048fec0000041834 */
[----:B------:R-:W-:Y:S01]  /*1a140*/  MUFU.EX2 R180, R180 ;  /* 0x000000b400b47308 */ /* 0x000fe20000000800 */
[----:B------:R-:W-:Y:S01]  /*1a150*/  FMUL.FTZ R89, R2, R89 ;  /* 0x0000005902597220 */ /* 0x000fe20000410000 */
[C---:B------:R-:W-:Y:S01]  /*1a160*/  HMMA.16816.F32.BF16 R56, R128.reuse, R110, R56 ;  /* 0x0000006e8038723c */ /* 0x040fe20000041838 */
[----:B------:R-:W-:Y:S02]  /*1a170*/  LDSM.16.MT88.4 R108, [R202+0xc800] ;  /* 0x00c80000ca6c783b */ /* 0x000fe40000004200 */
[C---:B------:R-:W-:Y:S03]  /*1a180*/  FMUL.FTZ R90, R0.reuse, R90 ;  /* 0x0000005a005a7220 */ /* 0x040fe60000410000 */
[C---:B----4-:R-:W-:Y:S02]  /*1a190*/  HMMA.16816.F32.BF16 R60, R128.reuse, R100, R60 ;  /* 0x00000064803c723c */ /* 0x050fe4000004183c */
[----:B------:R-:W3:Y:S03]  /*1a1a0*/  MUFU.EX2 R183, R183 ;  /* 0x000000b700b77308 */ /* 0x000ee60000000800 */
[----:B------:R-:W-:Y:S01]  /*1a1b0*/  FMUL.FTZ R91, R0, R91 ;  /* 0x0000005b005b7220 */ /* 0x000fe20000410000 */
[C---:B------:R-:W-:Y:S01]  /*1a1c0*/  HMMA.16816.F32.BF16 R64, R128.reuse, R102, R64 ;  /* 0x000000668040723c */ /* 0x040fe20000041840 */
[----:B------:R-:W4:Y:S05]  /*1a1d0*/  LDSM.16.MT88.4 R100, [R200+0x10000] ;  /* 0x01000000c864783b */ /* 0x000f2a0000004200 */
[----:B------:R-:W-:Y:S01]  /*1a1e0*/  MUFU.EX2 R228, R228 ;  /* 0x000000e400e47308 */ /* 0x000fe20000000800 */
[C---:B------:R-:W-:Y:S01]  /*1a1f0*/  FMUL.FTZ R92, R2.reuse, R92 ;  /* 0x0000005c025c7220 */ /* 0x040fe20000410000 */
[C---:B------:R-:W-:Y:S03]  /*1a200*/  HMMA.16816.F32.BF16 R68, R128.reuse, R112, R68 ;  /* 0x000000708044723c */ /* 0x040fe60000041844 */
[----:B------:R-:W-:Y:S03]  /*1a210*/  FMUL.FTZ R93, R2, R93 ;  /* 0x0000005d025d7220 */ /* 0x000fe60000410000 */
[C---:B------:R-:W-:Y:S01]  /*1a220*/  HMMA.16816.F32.BF16 R72, R128.reuse, R114, R72 ;  /* 0x000000728048723c */ /* 0x040fe20000041848 */
[----:B------:R-:W-:Y:S01]  /*1a230*/  LDSM.16.MT88.4 R112, [R201+0xc800] ;  /* 0x00c80000c970783b */ /* 0x000fe20000004200 */
[----:B------:R-:W-:Y:S03]  /*1a240*/  MUFU.EX2 R235, R235 ;  /* 0x000000eb00eb7308 */ /* 0x000fe60000000800 */
        /* <DEDUP_REMOVED lines=11> */
[-C--:B------:R-:W-:Y:S01]  /*1a300*/  FFMA.FTZ R205, R226, R134.reuse, -R155 ;  /* 0x00000086e2cd7223 */ /* 0x080fe2000001089b */
[-C--:B------:R-:W-:Y:S01]  /*1a310*/  FFMA.FTZ R226, R160, R134.reuse, -R149 ;  /* 0x00000086a0e27223 */ /* 0x080fe20000010895 */
[-CC-:B------:R-:W-:Y:S01]  /*1a320*/  FFMA.FTZ R222, R224, R134.reuse, -R155.reuse ;  /* 0x00000086e0de7223 */ /* 0x180fe2000001089b */
[----:B------:R-:W-:Y:S01]  /*1a330*/  LDSM.16.MT88.4 R160, [R199+0xf800] ;  /* 0x00f80000c7a0783b */ /* 0x000fe20000004200 */
[-CC-:B------:R-:W-:Y:S01]  /*1a340*/  FFMA.FTZ R224, R164, R134.reuse, -R155.reuse ;  /* 0x00000086a4e07223 */ /* 0x180fe2000001089b */
[-C--:B------:R-:W-:Y:S01]  /*1a350*/  FFMA.FTZ R155, R151, R134.reuse, -R155 ;  /* 0x00000086979b7223 */ /* 0x080fe2000001089b */
[C---:B----4-:R-:W-:Y:S01]  /*1a360*/  HMMA.16816.F32.BF16 R84, R128.reuse, R100, R84 ;  /* 0x000000648054723c */ /* 0x050fe20000041854 */
[----:B------:R-:W-:Y:S02]  /*1a370*/  MUFU.EX2 R205, R205 ;  /* 0x000000cd00cd7308 */ /* 0x000fe40000000800 */
[----:B------:R-:W-:Y:S01]  /*1a380*/  FFMA.FTZ R134, R133, R134, -R149 ;  /* 0x0000008685867223 */ /* 0x000fe20000010895 */
[----:B------:R-:W-:Y:S01]  /*1a390*/  FFMA.FTZ R177, R2, R227, R177 ;  /* 0x000000e302b17223 */ /* 0x000fe200000100b1 */
[----:B------:R-:W-:Y:S01]  /*1a3a0*/  LDSM.16.MT88.4 R148, [R202+0xf800] ;  /* 0x00f80000ca94783b */ /* 0x000fe20000004200 */
[C---:B------:R-:W-:Y:S05]  /*1a3b0*/  HMMA.16816.F32.BF16 R88, R128.reuse, R102, R88 ;  /* 0x000000668058723c */ /* 0x040fea0000041858 */
[----:B------:R4:W-:Y:S01]  /*1a3c0*/  MUFU.EX2 R239, R155 ;  /* 0x0000009b00ef7308 */ /* 0x0009e20000000800 */
[----:B--2---:R-:W-:Y:S01]  /*1a3d0*/  F2FP.BF16.F32.PACK_AB R100, R179, R176 ;  /* 0x000000b0b364723e */ /* 0x004fe200000010ff */
[----:B------:R-:W-:Y:S01]  /*1a3e0*/  FFMA.FTZ R175, R0, R225, R175 ;  /* 0x000000e100af7223 */ /* 0x000fe200000100af */
[----:B------:R-:W-:Y:S03]  /*1a3f0*/  LDSM.16.MT88.4 R164, [R202+0x11800] ;  /* 0x01180000caa4783b */ /* 0x000fe60000004200 */
[----:B------:R-:W-:Y:S02]  /*1a400*/  F2FP.BF16.F32.PACK_AB R101, R181, R178 ;  /* 0x000000b2b565723e */ /* 0x000fe400000010ff */
[----:B---3--:R-:W-:Y:S02]  /*1a410*/  F2FP.BF16.F32.PACK_AB R102, R183, R180 ;  /* 0x000000b4b766723e */ /* 0x008fe400000010ff */
[----:B------:R-:W2:Y:S01]  /*1a420*/  MUFU.EX2 R222, R222 ;  /* 0x000000de00de7308 */ /* 0x000ea20000000800 */
[----:B------:R-:W-:Y:S01]  /*1a430*/  F2FP.BF16.F32.PACK_AB R103, R203, R182 ;  /* 0x000000b6cb67723e */ /* 0x000fe200000010ff */
[----:B------:R-:W-:Y:S01]  /*1a440*/  FADD.FTZ R174, R174, R177 ;  /* 0x000000b1aeae7221 */ /* 0x000fe20000010000 */
[----:B------:R-:W-:Y:S01]  /*1a450*/  IADD3 R0, R223, -0x1, RZ ;  /* 0xffffffffdf007810 */ /* 0x000fe20007ffe0ff */
[----:B------:R-:W-:Y:S01]  /*1a460*/  FADD.FTZ R175, R171, R175 ;  /* 0x000000afabaf7221 */ /* 0x000fe20000010000 */
[C---:B-1----:R-:W-:Y:S01]  /*1a470*/  HMMA.16816.F32.BF16 R92, R128.reuse, R104, R92 ;  /* 0x00000068805c723c */ /* 0x042fe2000004185c */
[----:B----4-:R-:W-:Y:S04]  /*1a480*/  LDSM.16.MT88.4 R152, [R201+0xf800] ;  /* 0x00f80000c998783b */ /* 0x010fe80000004200 */
[----:B------:R-:W1:Y:S01]  /*1a490*/  MUFU.EX2 R224, R224 ;  /* 0x000000e000e07308 */ /* 0x000e620000000800 */
[----:B------:R-:W-:Y:S01]  /*1a4a0*/  FADD.FTZ R170, R170, R175 ;  /* 0x000000afaaaa7221 */ /* 0x000fe20000010000 */
[----:B------:R-:W-:Y:S01]  /*1a4b0*/  MOV R223, R0 ;  /* 0x0000000000df7202 */ /* 0x000fe20000000f00 */
[----:B------:R-:W-:Y:S01]  /*1a4c0*/  HMMA.16816.F32.BF16 R96, R128, R106, R96 ;  /* 0x0000006a8060723c */ /* 0x000fe20000041860 */
[----:B------:R-:W3:Y:S06]  /*1a4d0*/  LDSM.16.MT88.4 R104, [R199+0xe800] ;  /* 0x00e80000c768783b */ /* 0x000eec0000004200 */
[----:B------:R-:W4:Y:S01]  /*1a4e0*/  MUFU.EX2 R226, R226 ;  /* 0x000000e200e27308 */ /* 0x000f220000000800 */
[C---:B------:R-:W-:Y:S05]  /*1a4f0*/  HMMA.16816.F32.BF16 R4, R100.reuse, R108, R4 ;  /* 0x0000006c6404723c */ /* 0x040fea0000041804 */
[----:B------:R-:W-:Y:S01]  /*1a500*/  FADD.FTZ R137, R137, R170 ;  /* 0x000000aa89897221 */ /* 0x000fe20000010000 */
[C---:B------:R-:W-:Y:S01]  /*1a510*/  HMMA.16816.F32.BF16 R8, R100.reuse, R110, R8 ;  /* 0x0000006e6408723c */ /* 0x040fe20000041808 */
[----:B------:R-:W5:Y:S02]  /*1a520*/  LDSM.16.MT88.4 R108, [R202+0x10800] ;  /* 0x01080000ca6c783b */ /* 0x000f640000004200 */
[----:B------:R-:W4:Y:S02]  /*1a530*/  MUFU.EX2 R232, R232 ;  /* 0x000000e800e87308 */ /* 0x000f240000000800 */
[----:B------:R-:W-:Y:S01]  /*1a540*/  FADD.FTZ R178, R178, R137 ;  /* 0x00000089b2b27221 */ /* 0x000fe20000010000 */
[C---:B------:R-:W-:Y:S03]  /*1a550*/  HMMA.16816.F32.BF16 R12, R100.reuse, R112, R12 ;  /* 0x00000070640c723c */ /* 0x040fe6000004180c */
[----:B------:R-:W-:Y:S04]  /*1a560*/  LDSM.16.MT88.4 R128, [R199+0xd000] ;  /* 0x00d00000c780783b */ /* 0x000fe80000004200 */
[----:B------:R-:W-:Y:S01]  /*1a570*/  MUFU.EX2 R135, R135 ;  /* 0x0000008700877308 */ /* 0x000fe20000000800 */
[----:B------:R-:W-:Y:S01]  /*1a580*/  FADD.FTZ R181, R181, R178 ;  /* 0x000000b2b5b57221 */ /* 0x000fe20000010000 */
[C---:B------:R-:W-:Y:S02]  /*1a590*/  HMMA.16816.F32.BF16 R16, R100.reuse, R114, R16 ;  /* 0x000000726410723c */ /* 0x040fe40000041810 */
[----:B------:R-:W1:Y:S04]  /*1a5a0*/  LDSM.16.MT88.4 R112, [R201+0x10800] ;  /* 0x01080000c970783b */ /* 0x000e680000004200 */
[C---:B------:R-:W-:Y:S02]  /*1a5b0*/  HMMA.16816.F32.BF16 R20, R100.reuse, R116, R20 ;  /* 0x000000746414723c */ /* 0x040fe40000041814 */
[----:B------:R-:W4:Y:S03]  /*1a5c0*/  MUFU.EX2 R134, R134 ;  /* 0x0000008600867308 */ /* 0x000f260000000800 */
[----:B------:R-:W-:Y:S01]  /*1a5d0*/  FADD.FTZ R182, R182, R181 ;  /* 0x000000b5b6b67221 */ /* 0x000fe20000010000 */
[C---:B------:R-:W-:Y:S01]  /*1a5e0*/  HMMA.16816.F32.BF16 R24, R100.reuse, R118, R24 ;  /* 0x000000766418723c */ /* 0x040fe20000041818 */
[----:B------:R-:W4:Y:S04]  /*1a5f0*/  LDSM.16.MT88.4 R116, [R200+0x10800] ;  /* 0x01080000c874783b */ /* 0x000f280000004200 */
[----:B------:R-:W-:Y:S01]  /*1a600*/  FADD.FTZ R203, R203, R182 ;  /* 0x000000b6cbcb7221 */ /* 0x000fe20000010000 */
[C---:B------:R-:W-:Y:S05]  /*1a610*/  HMMA.16816.F32.BF16 R28, R100.reuse, R120, R28 ;  /* 0x00000078641c723c */ /* 0x040fea000004181c */
[----:B------:R-:W-:Y:S01]  /*1a620*/  MOV R0, R3 ;  /* 0x0000000300007202 */ /* 0x000fe20000000f00 */
[C---:B------:R-:W-:Y:S01]  /*1a630*/  HMMA.16816.F32.BF16 R32, R100.reuse, R122, R32 ;  /* 0x0000007a6420723c */ /* 0x040fe20000041820 */
[----:B------:R-:W-:Y:S04]  /*1a640*/  LDSM.16.MT88.4 R120, [R202+0xd000] ;  /* 0x00d00000ca78783b */ /* 0x000fe80000004200 */
[----:B------:R-:W-:Y:S01]  /*1a650*/  MOV R137, R132 ;  /* 0x0000008400897202 */ /* 0x000fe20000000f00 */
        /* <DEDUP_REMOVED lines=14> */
[----:B--2---:R-:W-:Y:S01]  /*1a740*/  F2FP.BF16.F32.PACK_AB R108, R222, R205 ;  /* 0x000000cdde6c723e */ /* 0x004fe200000010ff */
[C---:B-1----:R-:W-:Y:S05]  /*1a750*/  HMMA.16816.F32.BF16 R76, R100.reuse, R112, R76 ;  /* 0x00000070644c723c */ /* 0x042fea000004184c */
[----:B------:R-:W-:Y:S01]  /*1a760*/  F2FP.BF16.F32.PACK_AB R109, R229, R204 ;  /* 0x000000cce56d723e */ /* 0x000fe200000010ff */
[C---:B------:R-:W-:Y:S01]  /*1a770*/  HMMA.16816.F32.BF16 R80, R100.reuse, R114, R80 ;  /* 0x000000726450723c */ /* 0x040fe20000041850 */
[----:B------:R-:W1:Y:S04]  /*1a780*/  LDSM.16.MT88.4 R112, [R200+0xd000] ;  /* 0x00d00000c870783b */ /* 0x000e680000004200 */
[----:B------:R-:W-:Y:S01]  /*1a790*/  F2FP.BF16.F32.PACK_AB R110, R231, R224 ;  /* 0x000000e0e76e723e */ /* 0x000fe200000010ff */
[C---:B----4-:R-:W-:Y:S05]  /*1a7a0*/  HMMA.16816.F32.BF16 R84, R100.reuse, R116, R84 ;  /* 0x000000746454723c */ /* 0x050fea0000041854 */
        /* <DEDUP_REMOVED lines=78> */
[C---:B------:R-:W-:Y:S05]  /*1ac90*/  HMMA.16816.F32.BF16 R80, R140.reuse, R6, R80 ;  /* 0x000000068c50723c */ /* 0x040fea0000041850 */
[----:B------:R-:W-:Y:S01]  /*1aca0*/  FADD.FTZ R5, R205, R180 ;  /* 0x000000b4cd057221 */ /* 0x000fe20000010000 */
[C---:B--2---:R-:W-:Y:S05]  /*1acb0*/  HMMA.16816.F32.BF16 R84, R140.reuse, R8, R84 ;  /* 0x000000088c54723c */ /* 0x044fea0000041854 */
[----:B------:R-:W-:Y:S01]  /*1acc0*/  FADD.FTZ R5, R222, R5 ;  /* 0x00000005de057221 */ /* 0x000fe20000010000 */
[C---:B------:R-:W-:Y:S05]  /*1acd0*/  HMMA.16816.F32.BF16 R88, R140.reuse, R10, R88 ;  /* 0x0000000a8c58723c */ /* 0x040fea0000041858 */
[----:B------:R-:W-:Y:S01]  /*1ace0*/  FADD.FTZ R224, R224, R5 ;  /* 0x00000005e0e07221 */ /* 0x000fe20000010000 */
[C---:B---3--:R-:W-:Y:S05]  /*1acf0*/  HMMA.16816.F32.BF16 R92, R140.reuse, R12, R92 ;  /* 0x0000000c8c5c723c */ /* 0x048fea000004185c */
[----:B------:R-:W-:Y:S01]  /*1ad00*/  FADD.FTZ R231, R231, R224 ;  /* 0x000000e0e7e77221 */ /* 0x000fe20000010000 */
[----:B------:R-:W-:Y:S05]  /*1ad10*/  HMMA.16816.F32.BF16 R96, R140, R14, R96 ;  /* 0x0000000e8c60723c */ /* 0x000fea0000041860 */
[----:B------:R-:W-:Y:S06]  /*1ad20*/  FADD.FTZ R228, R228, R231 ;  /* 0x000000e7e4e47221 */ /* 0x000fec0000010000 */
[----:B------:R-:W-:Y:S04]  /*1ad30*/  FADD.FTZ R235, R235, R228 ;  /* 0x000000e4ebeb7221 */ /* 0x000fe80000010000 */
[----:B------:R-:W-:Y:S04]  /*1ad40*/  FADD.FTZ R232, R232, R235 ;  /* 0x000000ebe8e87221 */ /* 0x000fe80000010000 */
[----:B------:R-:W-:Y:S01]  /*1ad50*/  FADD.FTZ R227, R239, R232 ;  /* 0x000000e8efe37221 */ /* 0x000fe20000010000 */
[----:B------:R-:W-:Y:S06]  /*1ad60*/  @P0 BRA `(.L_x_2070) ;  /* 0xffffffbc007c0947 */ /* 0x000fec000383ffff */
.L_x_2061:
        /* <DEDUP_REMOVED lines=18> */
.L_x_2092:
        /* <DEDUP_REMOVED lines=276> */
.L_x_2073:
[----:B------:R-:W-:Y:S05]  /*1bfd0*/  BSYNC B0 ;  /* 0x0000000000007941 */ /* 0x000fea0003800000 */
.L_x_2072:
        /* <DEDUP_REMOVED lines=45> */
.L_x_2075:
[----:B------:R-:W-:Y:S05]  /*1c2b0*/  BSYNC B0 ;  /* 0x0000000000007941 */ /* 0x000fea0003800000 */
.L_x_2074:
        /* <DEDUP_REMOVED lines=16> */
.L_x_2077:
[----:B------:R-:W-:Y:S05]  /*1c3c0*/  BSYNC B0 ;  /* 0x0000000000007941 */ /* 0x000fea0003800000 */
.L_x_2076:
        /* <DEDUP_REMOVED lines=15> */
.L_x_2079:
[----:B------:R-:W-:Y:S05]  /*1c4c0*/  BSYNC B0 ;  /* 0x0000000000007941 */ /* 0x000fea0003800000 */
.L_x_2078:
        /* <DEDUP_REMOVED lines=15> */
.L_x_2081:
[----:B------:R-:W-:Y:S05]  /*1c5c0*/  BSYNC B0 ;  /* 0x0000000000007941 */ /* 0x000fea0003800000 */
.L_x_2080:
        /* <DEDUP_REMOVED lines=15> */
.L_x_2083:
[----:B------:R-:W-:Y:S05]  /*1c6c0*/  BSYNC B0 ;  /* 0x0000000000007941 */ /* 0x000fea0003800000 */
.L_x_2082:
        /* <DEDUP_REMOVED lines=15> */
.L_x_2085:
[----:B------:R-:W-:Y:S05]  /*1c7c0*/  BSYNC B0 ;  /* 0x0000000000007941 */ /* 0x000fea0003800000 */
.L_x_2084:
        /* <DEDUP_REMOVED lines=15> */
.L_x_2087:
[----:B------:R-:W-:Y:S05]  /*1c8c0*/  BSYNC B0 ;  /* 0x0000000000007941 */ /* 0x000fea0003800000 */
.L_x_2086:
[----:B------:R-:W-:-:S04]  /*1c8d0*/  MOV R215, 0x0 ;  /* 0x0000000000d77802 */ /* 0x000fc80000000f00 */
[----:B-12345:R-:W-:Y:S05]  /*1c8e0*/  @P3 RET.REL.NODEC R214 `(_ZN5flash24flash_fwd_splitkv_kernelI23Flash_fwd_kernel_traitsILi192ELi64ELi64ELi4ELb0ELb0EN7cutlass10bfloat16_tE19Flash_kernel_traitsILi192ELi64ELi64ELi4ES3_EELb0ELb0ELb0ELb0ELb0ELb1ELb1ELb1EEEvNS_16Flash_fwd_paramsE) ;  /* 0xfffffe34d6c43950 */ /* 0x03efea0003c3ffff */
        /* <DEDUP_REMOVED lines=11> */
[----:B-1----:R-:W-:Y:S05]  /*1c9a0*/  @P0 RET.REL.NODEC R214 `(_ZN5flash24flash_fwd_splitkv_kernelI23Flash_fwd_kernel_traitsILi192ELi64ELi64ELi4ELb0ELb0EN7cutlass10bfloat16_tE19Flash_kernel_traitsILi192ELi64ELi64ELi4ES3_EELb0ELb0ELb0ELb0ELb0ELb1ELb1ELb1EEEvNS_16Flash_fwd_paramsE) ;  /* 0xfffffe34d6940950 */ /* 0x002fea0003c3ffff */
[----:B------:R-:W-:Y:S01]  /*1c9b0*/  R2UR UR4, R6 ;  /* 0x00000000060472ca */ /* 0x000fe200000e0000 */
[----:B------:R-:W-:Y:S01]  /*1c9c0*/  IMAD.MOV.U32 R215, RZ, RZ, 0x0 ;  /* 0x00000000ffd77424 */ /* 0x000fe200078e00ff */
[----:B------:R-:W-:-:S13]  /*1c9d0*/  R2UR UR5, R7 ;  /* 0x00000000070572ca */ /* 0x000fda00000e0000 */
[----:B------:R1:W-:Y:S02]  /*1c9e0*/  ST.E.128 desc[UR4][R12.64+0xaa00], R16 ;  /* 0x00aa00100c007985 */ /* 0x0003e4000c101d04 */
[----:B-1----:R-:W-:Y:S05]  /*1c9f0*/  RET.REL.NODEC R214 `(_ZN5flash24flash_fwd_splitkv_kernelI23Flash_fwd_kernel_traitsILi192ELi64ELi64ELi4ELb0ELb0EN7cutlass10bfloat16_tE19Flash_kernel_traitsILi192ELi64ELi64ELi4ES3_EELb0ELb0ELb0ELb0ELb0ELb1ELb1ELb1EEEvNS_16Flash_fwd_paramsE) ;  /* 0xfffffe34d6807950 */ /* 0x002fea0003c3ffff */
.L_x_2071:
[----:B------:R-:W-:Y:S01]  /*1ca00*/  MOV R11, 0x2 ;  /* 0x00000002000b7802 */ /* 0x000fe20000000f00 */
[----:B------:R-:W-:Y:S01]  /*1ca10*/  IMAD.MOV.U32 R8, RZ, RZ, 0x1f ;  /* 0x0000001fff087424 */ /* 0x000fe200078e00ff */
[----:B------:R-:W-:-:S07]  /*1ca20*/  MOV R10, 0xffffffff ;  /* 0xffffffff000a7802 */ /* 0x000fce0000000f00 */
[----:B-1---5:R-:W-:Y:S05]  /*1ca30*/  WARPSYNC.COLLECTIVE R10, `(.L_x_2088) ;  /* 0x000000000a087348 */ /* 0x022fea0003c00000 */
[----:B------:R2:W3:Y:S02]  /*1ca40*/  SHFL.BFLY P0, R14, R227, R11, R8 ;  /* 0x0c00000be30e7389 */ /* 0x0004e40000000008 */
[----:B-123-5:R-:W-:Y:S01]  /*1ca50*/  ENDCOLLECTIVE ;  /* 0x000000000000791b */ /* 0x02efe20003800000 */
.L_x_2088:
[----:B------:R-:W-:Y:S02]  /*1ca60*/  IMAD.MOV.U32 R12, RZ, RZ, R14 ;  /* 0x000000ffff0c7224 */ /* 0x000fe400078e000e */
[----:B------:R-:W-:Y:S02]  /*1ca70*/  IMAD.MOV.U32 R11, RZ, RZ, 0x1 ;  /* 0x00000001ff0b7424 */ /* 0x000fe400078e00ff */
[----:B------:R-:W-:-:S05]  /*1ca80*/  FADD.FTZ R12, R12, R227 ;  /* 0x000000e30c0c7221 */ /* 0x000fca0000010000 */
[----:B------:R-:W-:-:S07]  /*1ca90*/  MOV R227, R12 ;  /* 0x0000000c00e37202 */ /* 0x000fce0000000f00 */
[----:B------:R-:W-:Y:S05]  /*1caa0*/  WARPSYNC.COLLECTIVE R10, `(.L_x_2089) ;  /* 0x000000000a087348 */ /* 0x000fea0003c00000 */
[----:B------:R1:W2:Y:S02]  /*1cab0*/  SHFL.BFLY P0, R14, R227, R11, R8 ;  /* 0x0c00000be30e7389 */ /* 0x0002a40000000008 */
[----:B-12---:R-:W-:Y:S01]  /*1cac0*/  ENDCOLLECTIVE ;  /* 0x000000000000791b */ /* 0x006fe20003800000 */
.L_x_2089:
[----:B------:R-:W-:Y:S01]  /*1cad0*/  MOV R227, R225 ;  /* 0x000000e100e37202 */ /* 0x000fe20000000f00 */
[----:B------:R-:W-:Y:S01]  /*1cae0*/  IMAD.MOV.U32 R11, RZ, RZ, 0x2 ;  /* 0x00000002ff0b7424 */ /* 0x000fe200078e00ff */
[----:B------:R-:W-:-:S07]  /*1caf0*/  MOV R9, R14 ;  /* 0x0000000e00097202 */ /* 0x000fce0000000f00 */
[----:B------:R-:W-:Y:S05]  /*1cb00*/  WARPSYNC.COLLECTIVE R10, `(.L_x_2090) ;  /* 0x000000000a087348 */ /* 0x000fea0003c00000 */
[----:B------:R1:W2:Y:S02]  /*1cb10*/  SHFL.BFLY P0, R14, R227, R11, R8 ;  /* 0x0c00000be30e7389 */ /* 0x0002a40000000008 */
[----:B-12---:R-:W-:Y:S01]  /*1cb20*/  ENDCOLLECTIVE ;  /* 0x000000000000791b */ /* 0x006fe20003800000 */
.L_x_2090:
[----:B------:R-:W-:Y:S01]  /*1cb30*/  FADD.FTZ R9, R12, R9 ;  /* 0x000000090c097221 */ /* 0x000fe20000010000 */
[----:B------:R-:W-:Y:S01]  /*1cb40*/  FADD.FTZ R13, R14, R225 ;  /* 0x000000e10e0d7221 */ /* 0x000fe20000010000 */
[----:B------:R-:W-:-:S04]  /*1cb50*/  MOV R11, 0x1 ;  /* 0x00000001000b7802 */ /* 0x000fc80000000f00 */
[----:B------:R-:W-:-:S07]  /*1cb60*/  MOV R227, R13 ;  /* 0x0000000d00e37202 */ /* 0x000fce0000000f00 */
[----:B------:R-:W-:Y:S05]  /*1cb70*/  WARPSYNC.COLLECTIVE R10, `(.L_x_2091) ;  /* 0x000000000a087348 */ /* 0x000fea0003c00000 */
[----:B------:R1:W2:Y:S02]  /*1cb80*/  SHFL.BFLY P0, R14, R227, R11, R8 ;  /* 0x0c00000be30e7389 */ /* 0x0002a40000000008 */
[----:B-12---:R-:W-:Y:S01]  /*1cb90*/  ENDCOLLECTIVE ;  /* 0x000000000000791b */ /* 0x006fe20003800000 */
.L_x_2091:
[----:B------:R-:W-:Y:S05]  /*1cba0*/  BRA `(.L_x_2092) ;  /* 0xffffffe000b87947 */ /* 0x000fea000383ffff */
.L_x_2093:
        /* <DEDUP_REMOVED lines=13> */
.L_x_7901:


//--------------------- .text._ZN5flash24flash_fwd_splitkv_kernelI23Flash_fwd_kernel_traitsILi192ELi64ELi64ELi4ELb0ELb0EN7cutlass10bfloat16_tE19Flash_kernel_traitsILi192ELi64ELi64ELi4ES3_EELb0ELb1ELb0ELb0ELb0ELb0ELb0ELb0EEEvNS_16Flash_fwd_paramsE --------------------------
	.section	.text._ZN5flash24flash_fwd_splitkv_kernelI23Flash_fwd_kernel_traitsILi192ELi64ELi64ELi4ELb0ELb0EN7cutlass10bfloat16_tE19Flash_kernel_traitsILi192ELi64ELi64ELi4ES3_EELb0ELb1ELb0ELb0ELb0ELb0ELb0ELb0EEEvNS_16Flash_fwd_paramsE,"ax",@progbits
	.align	128
        .global         _ZN5flash24flash_fwd_splitkv_kernelI23Flash_fwd_kernel_traitsILi192ELi64ELi64ELi4ELb0ELb0EN7cutlass10bfloat16_tE19Flash_kernel_traitsILi192ELi64ELi64ELi4ES3_EELb0ELb1ELb0ELb0ELb0ELb0ELb0ELb0EEEvNS_16Flash_fwd_paramsE
        .type           _ZN5flash24flash_fwd_splitkv_kernelI23Flash_fwd_kernel_traitsILi192ELi64ELi64ELi4ELb0ELb0EN7cutlass10bfloat16_tE19Flash_kernel_traitsILi192ELi64ELi64ELi4ES3_EELb0ELb1ELb0ELb0ELb0ELb0ELb0ELb0EEEvNS_16Flash_fwd_paramsE,@function
        .size           _ZN5flash24flash_fwd_splitkv_kernelI23Flash_fwd_kernel_traitsILi192ELi64ELi64ELi4ELb0ELb0EN7cutlass10bfloat16_tE19Flash_kernel_traitsILi192ELi64ELi64ELi4ES3_EELb0ELb1ELb0ELb0ELb0ELb0ELb0ELb0EEEvNS_16Flash_fwd_paramsE,(.L_x_7940 - _ZN5flash24flash_fwd_splitkv_kernelI23Flash_fwd_kernel_traitsILi192ELi64ELi64ELi4ELb0ELb0EN7cutlass10bfloat16_tE19Flash_kernel_traitsILi192ELi64ELi64ELi4ES3_EELb0ELb1ELb0ELb0ELb0ELb0ELb0ELb0EEEvNS_16Flash_fwd_paramsE)
        .other          _ZN5flash24flash_fwd_splitkv_kernelI23Flash_fwd_kernel_traitsILi192ELi64ELi64ELi4ELb0ELb0EN7cutlass10bfloat16_tE19Flash_kernel_traitsILi192ELi64ELi64ELi4ES3_EELb0ELb1ELb0ELb0ELb0ELb0ELb0ELb0EEEvNS_16Flash_fwd_paramsE,@"STO_CUDA_ENTRY STV_DEFAULT"
_ZN5flash24flash_fwd_splitkv_kernelI23Flash_fwd_kernel_traitsILi192ELi64ELi64ELi4ELb0ELb0EN7cutlass10bfloat16_tE19Flash_kernel_traitsILi192ELi64ELi64ELi4ES3_EELb0ELb1ELb0ELb0ELb0ELb0ELb0ELb0EEEvNS_16Flash_fwd_paramsE:
.text._ZN5flash24flash_fwd_splitkv_kernelI23Flash_fwd_kernel_traitsILi192ELi64ELi64ELi4ELb0ELb0EN7cutlass10bfloat16_tE19Flash_kernel_traitsILi192ELi64ELi64ELi4ES3_EELb0ELb1ELb0ELb0ELb0ELb0ELb0ELb0EEEvNS_16Flash_fwd_paramsE:
[----:B------:R-:W-:Y:S08]  /*0000*/  LDC R1, c[0x0][0x28] ;  /* 0x00000a00ff017b82 */ /* 0x000ff00000000800 */
[----:B------:R-:W1:Y:S01]  /*0010*/  S2UR UR12, SR_CTAID.Y ;  /* 0x00000000000c79c3 */ /* 0x000e620000002600 */
[----:B------:R-:W-:Y:S01]  /*0020*/  ULDC.64 UR4, c[0x0][0x300] ;  /* 0x0000c00000047ab9 */ /* 0x000fe20000000a00 */
[----:B------:R-:W-:Y:S01]  /*0030*/  ULDC.64 UR6, c[0x0][0x2f0] ;  /* 0x0000bc0000067ab9 */ /* 0x000fe20000000a00 */
[----:B------:R-:W-:-:S02]  /*0040*/  UISETP.NE.U32.AND UP1, UPT, UR4, URZ, UPT ;  /* 0x0000003f0400728c */ /* 0x000fc4000bf25070 */
[----:B------:R-:W-:Y:S02]  /*0050*/  UISETP.NE.U32.AND UP2, UPT, UR6, URZ, UPT ;  /* 0x0000003f0600728c */ /* 0x000fe4000bf45070 */
[----:B------:R-:W-:Y:S02]  /*0060*/  UISETP.NE.AND.EX UP1, UPT, UR5, URZ, UPT, UP1 ;  /* 0x0000003f0500728c */ /* 0x000fe4000bf25310 */
[----:B------:R-:W-:Y:S01]  /*0070*/  UISETP.NE.AND.EX UP2, UPT, UR7, URZ, UPT, UP2 ;  /* 0x0000003f0700728c */ /* 0x000fe2000bf45320 */
[----:B------:R-:W-:Y:S01]  /*0080*/  ULDC.64 UR8, c[0x0][0x2f0] ;  /* 0x0000bc0000087ab9 */ /* 0x000fe20000000a00 */
[----:B------:R-:W-:Y:S02]  /*0090*/  ULDC.U8 UR6, c[0x0][0x3c2] ;  /* 0x0000f08000067ab9 */ /* 0x000fe40000000000 */
[----:B------:R-:W-:Y:S01]  /*00a0*/  PLOP3.LUT P0, PT, PT, PT, UP1, 0x80, 0x0 ;  /* 0x000000000000781c */ /* 0x000fe20003f0f018 */
[----:B------:R-:W-:Y:S01]  /*00b0*/  ULDC.64 UR4, c[0x0][0x2f8] ;  /* 0x0000be0000047ab9 */ /* 0x000fe20000000a00 */
[----:B------:R-:W-:Y:S01]  /*00c0*/  PLOP3.LUT P2, PT, PT, PT, UP2, 0x80, 0x0 ;  /* 0x000000000000781c */ /* 0x000fe20003f4f028 */
[----:B------:R-:W-:-:S02]  /*00d0*/  UISETP.NE.AND UP3, UPT, UR6, URZ, UPT ;  /* 0x0000003f0600728c */ /* 0x000fc4000bf65270 */
[----:B------:R-:W-:Y:S01]  /*00e0*/  UISETP.EQ.U32.AND UP0, UPT, UR4, URZ, UPT ;  /* 0x0000003f0400728c */ /* 0x000fe2000bf02070 */
[----:B------:R-:W-:Y:S01]  /*00f0*/  ULDC.64 UR24, c[0x0][0x208] ;  /* 0x0000820000187ab9 */ /* 0x000fe20000000a00 */
[----:B------:R-:W-:Y:S02]  /*0100*/  ULDC.64 UR6, c[0x0][0x2f8] ;  /* 0x0000be0000067ab9 */ /* 0x000fe40000000a00 */
[----:B------:R-:W-:Y:S02]  /*0110*/  UISETP.EQ.OR.EX UP0, UPT, UR5, URZ, !UP3, UP0 ;  /* 0x0000003f0500728c */ /* 0x000fe4000df02700 */
[----:B-1----:R-:W-:-:S06]  /*0120*/  UIMAD.WIDE UR8, UR12, 0x4, UR8 ;  /* 0x000000040c0878a5 */ /* 0x002fcc000f8e0208 */
[----:B------:R-:W-:Y:S02]  /*0130*/  IMAD.U32 R10, RZ, RZ, UR8 ;  /* 0x00000008ff0a7e24 */ /* 0x000fe4000f8e00ff */
[----:B------:R-:W-:Y:S01]  /*0140*/  IMAD.U32 R11, RZ, RZ, UR9 ;  /* 0x00000009ff0b7e24 */ /* 0x000fe2000f8e00ff */
[----:B------:R-:W-:Y:S02]  /*0150*/  @UP1 ULDC.64 UR8, c[0x0][0x300] ;  /* 0x0000c00000081ab9 */ /* 0x000fe40000000a00 */
[----:B------:R-:W-:Y:S02]  /*0160*/  @UP1 UIMAD.WIDE UR8, UR12, 0x4, UR8 ;  /* 0x000000040c0818a5 */ /* 0x000fe4000f8e0208 */
[----:B------:R-:W2:Y:S04]  /*0170*/  @P2 LDG.E R4, desc[UR24][R10.64] ;  /* 0x000000180a042981 */ /* 0x000ea8000c1e1900 */
[----:B------:R-:W-:Y:S01]  /*0180*/  IMAD.U32 R8, RZ, RZ, UR8 ;  /* 0x00000008ff087e24 */ /* 0x000fe2000f8e00ff */
[----:B------:R-:W3:Y:S01]  /*0190*/  @P2 LDG.E R0, desc[UR24][R10.64+0x4] ;  /* 0x000004180a002981 */ /* 0x000ee2000c1e1900 */
[----:B------:R-:W-:Y:S01]  /*01a0*/  IMAD.U32 R9, RZ, RZ, UR9 ;  /* 0x00000009ff097e24 */ /* 0x000fe2000f8e00ff */
[----:B------:R-:W-:Y:S01]  /*01b0*/  PLOP3.LUT P1, PT, PT, PT, UP0, 0x80, 0x0 ;  /* 0x000000000000781c */ /* 0x000fe20003f2f008 */
[----:B------:R-:W-:-:S03]  /*01c0*/  UIMAD.WIDE UR6, UR12, 0x4, UR6 ;  /* 0x000000040c0678a5 */ /* 0x000fc6000f8e0206 */
[----:B------:R-:W4:Y:S03]  /*01d0*/  @P0 LDG.E R2, desc[UR24][R8.64] ;  /* 0x0000001808020981 */ /* 0x000f26000c1e1900 */
[----:B------:R-:W-:Y:S02]  /*01e0*/  IMAD.U32 R6, RZ, RZ, UR6 ;  /* 0x00000006ff067e24 */ /* 0x000fe4000f8e00ff */
[----:B------:R-:W-:-:S05]  /*01f0*/  IMAD.U32 R7, RZ, RZ, UR7 ;  /* 0x00000007ff077e24 */ /* 0x000fca000f8e00ff */
[----:B------:R-:W5:Y:S01]  /*0200*/  @!P1 LDG.E R3, desc[UR24][R6.64] ;  /* 0x0000001806039981 */ /* 0x000f62000c1e1900 */
[----:B------:R-:W-:Y:S01]  /*0210*/  UMOV UR11, 0xffffffff ;  /* 0xffffffff000b7882 */ /* 0x000fe20000000000 */
[----:B------:R-:W-:Y:S01]  /*0220*/  UMOV UR27, URZ ;  /* 0x0000003f001b7c82 */ /* 0x000fe20008000000 */
[----:B------:R-:W-:Y:S01]  /*0230*/  UMOV UR28, 0xffffffff ;  /* 0xffffffff001c7882 */ /* 0x000fe20000000000 */
[----:B------:R-:W1:Y:S08]  /*0240*/  S2UR UR19, SR_CTAID.X ;  /* 0x00000000001379c3 */ /* 0x000e700000002500 */
[----:B------:R-:W1:Y:S01]  /*0250*/  S2UR UR14, SR_CTAID.Z ;  /* 0x00000000000e79c3 */ /* 0x000e620000002700 */
[----:B--2---:R-:W-:-:S02]  /*0260*/  @P2 R2UR UR11, R4 ;  /* 0x00000000040b22ca */ /* 0x004fc400000e0000 */
[----:B---3--:R-:W-:Y:S02]  /*0270*/  @P2 R2UR UR13, R0 ;  /* 0x00000000000d22ca */ /* 0x008fe400000e0000 */
[----:B----4-:R-:W-:Y:S02]  /*0280*/  @P0 R2UR UR27, R2 ;  /* 0x00000000021b02ca */ /* 0x010fe400000e0000 */
[----:B------:R-:W-:-:S04]  /*0290*/  ISETP.NE.U32.AND P0, PT, RZ, UR4, PT ;  /* 0x00000004ff007c0c */ /* 0x000fc8000bf05070 */
[----:B------:R-:W-:-:S05]  /*02a0*/  ISETP.NE.AND.EX P0, PT, RZ, UR5, PT, P0 ;  /* 0x00000005ff007c0c */ /* 0x000fca000bf05300 */
[----:B------:R-:W-:Y:S01]  /*02b0*/  @UP2 UIADD3 UR13, UR13, -UR11, URZ ;  /* 0x8000000b0d0d2290 */ /* 0x000fe2000fffe03f */
[----:B-----5:R-:W-:-:S06]  /*02c0*/  @!P1 R2UR UR28, R3 ;  /* 0x00000000031c92ca */ /* 0x020fcc00000e0000 */
[----:B------:R-:W-:Y:S01]  /*02d0*/  @!UP2 ULDC UR13, c[0x0][0x2c4] ;  /* 0x0000b100000daab9 */ /* 0x000fe20000000800 */
[----:B-1----:R-:W-:Y:S08]  /*02e0*/  @!P0 BRA `(.L_x_2094) ;  /* 0x00000000001c8947 */ /* 0x002ff00003800000 */
[----:B------:R-:W-:-:S13]  /*02f0*/  PLOP3.LUT P0, PT, PT, PT, UP3, 0x80, 0x0 ;  /* 0x000000000000781c */ /* 0x000fda0003f0f038 */
[----:B------:R-:W2:Y:S04]  /*0300*/  @P0 LDG.E R0, desc[UR24][R6.64+0x4] ;  /* 0x0000041806000981 */ /* 0x000ea8000c1e1900 */
[----:B------:R-:W3:Y:S01]  /*0310*/  @!P0 LDG.E R2, desc[UR24][R6.64] ;  /* 0x0000001806028981 */ /* 0x000ee2000c1e1900 */
[----:B--2---:R-:W-:-:S13]  /*0320*/  @P0 R2UR UR6, R0 ;  /* 0x00000000000602ca */ /* 0x004fda00000e0000 */
[----:B------:R-:W-:-:S07]  /*0330*/  @UP3 UIADD3 UR6, UR6, -UR28, URZ ;  /* 0x8000001c06063290 */ /* 0x000fce000fffe03f */
[----:B---3--:R-:W-:Y:S01]  /*0340*/  @!P0 R2UR UR6, R2 ;  /* 0x00000000020682ca */ /* 0x008fe200000e0000 */
[----:B------:R-:W-:-:S14]  /*0350*/  BRA `(.L_x_2095) ;  /* 0x0000000000047947 */ /* 0x000fdc0003800000 */
.L_x_2094:
[----:B------:R-:W-:-:S03]  /*0360*/  ULDC UR6, c[0x0][0x2c8] ;  /* 0x0000b20000067ab9 */ /* 0x000fc60000000800 */
.L_x_2095:
[----:B------:R-:W-:Y:S02]  /*0370*/  ULDC.64 UR4, c[0x0][0x308] ;  /* 0x0000c20000047ab9 */ /* 0x000fe40000000a00 */
[----:B------:R-:W-:-:S04]  /*0380*/  UISETP.NE.U32.AND UP2, UPT, UR4, URZ, UPT ;  /* 0x0000003f0400728c */ /* 0x000fc8000bf45070 */
[----:B------:R-:W-:-:S06]  /*0390*/  UISETP.NE.AND.EX UP2, UPT, UR5, URZ, UPT, UP2 ;  /* 0x0000003f0500728c */ /* 0x000fcc000bf45320 */
[----:B------:R-:W-:-:S05]  /*03a0*/  PLOP3.LUT P0, PT, PT, PT, UP2, 0x80, 0x0 ;  /* 0x000000000000781c */ /* 0x000fca0003f0f028 */
[----:B------:R-:W-:Y:S02]  /*03b0*/  @UP2 ULDC.64 UR4, c[0x0][0x308] ;  /* 0x0000c20000042ab9 */ /* 0x000fe40000000a00 */
[----:B------:R-:W-:-:S06]  /*03c0*/  @UP2 UIMAD.WIDE UR4, UR12, 0x4, UR4 ;  /* 0x000000040c0428a5 */ /* 0x000fcc000f8e0204 */
[----:B------:R-:W-:Y:S02]  /*03d0*/  IMAD.U32 R2, RZ, RZ, UR4 ;  /* 0x00000004ff027e24 */ /* 0x000fe4000f8e00ff */
[----:B------:R-:W-:Y:S01]  /*03e0*/  IMAD.U32 R3, RZ, RZ, UR5 ;  /* 0x00000005ff037e24 */ /* 0x000fe2000f8e00ff */
[----:B------:R-:W-:Y:S01]  /*03f0*/  USHF.L.U32 UR19, UR19, 0x6, URZ ;  /* 0x0000000613137899 */ /* 0x000fe2000800063f */
[----:B------:R-:W-:-:S03]  /*0400*/  @!UP2 ULDC.64 UR4, c[0x0][0x318] ;  /* 0x0000c6000004aab9 */ /* 0x000fc60000000a00 */
[----:B------:R-:W2:Y:S01]  /*0410*/  @P0 LDG.E R0, desc[UR24][R2.64] ;  /* 0x0000001802000981 */ /* 0x000ea2000c1e1900 */
[----:B------:R-:W-:Y:S02]  /*0420*/  UISETP.GT.AND UP1, UPT, UR13, UR19, UPT ;  /* 0x000000130d00728c */ /* 0x000fe4000bf24270 */
[----:B------:R-:W-:-:S04]  /*0430*/  @!UP2 UISETP.NE.U32.AND UP0, UPT, UR4, URZ, UPT ;  /* 0x0000003f0400a28c */ /* 0x000fc8000bf05070 */
[----:B------:R-:W-:-:S03]  /*0440*/  @!UP2 UISETP.NE.AND.EX UP0, UPT, UR5, URZ, UPT, UP0 ;  /* 0x0000003f0500a28c */ /* 0x000fc6000bf05300 */
[----:B------:R-:W-:Y:S02]  /*0450*/  @!UP2 ULDC UR5, c[0x0][0x2cc] ;  /* 0x0000b3000005aab9 */ /* 0x000fe40000000800 */
[----:B------:R-:W-:Y:S01]  /*0460*/  @!UP2 USEL UR5, UR5, URZ, UP0 ;  /* 0x0000003f0505a287 */ /* 0x000fe20008000000 */
[----:B--2---:R-:W-:Y:S02]  /*0470*/  @P0 R2UR UR22, R0 ;  /* 0x00000000001602ca */ /* 0x004fe400000e0000 */
[----:B------:R-:W-:-:S11]  /*0480*/  PLOP3.LUT P0, PT, PT, PT, UP1, 0x80, 0x0 ;  /* 0x000000000000781c */ /* 0x000fd60003f0f018 */
[----:B------:R-:W-:Y:S02]  /*0490*/  @UP2 UIADD3 UR22, UR22, -UR27, URZ ;  /* 0x8000001b16162290 */ /* 0x000fe4000fffe03f */
[----:B------:R-:W-:Y:S10]  /*04a0*/  @!P0 EXIT ;  /* 0x000000000000894d */ /* 0x000ff40003800000 */
[----:B------:R-:W-:Y:S02]  /*04b0*/  UIADD3 UR4, -UR13, 0x7f, UR19 ;  /* 0x0000007f0d047890 */ /* 0x000fe4000fffe113 */
[----:B------:R-:W-:Y:S01]  /*04c0*/  @!UP2 UIADD3 UR22, UR5, UR6, -UR27 ;  /* 0x000000060516a290 */ /* 0x000fe2000fffe81b */
[----:B------:R-:W-:Y:S01]  /*04d0*/  ULDC UR17, c[0x0][0x398] ;  /* 0x0000e60000117ab9 */ /* 0x000fe20000000800 */
[----:B------:R-:W-:Y:S02]  /*04e0*/  ULDC UR9, c[0x0][0x2c8] ;  /* 0x0000b20000097ab9 */ /* 0x000fe40000000800 */
[----:B------:R-:W-:Y:S02]  /*04f0*/  UIADD3 UR6, UR4, UR17, UR22 ;  /* 0x0000001104067290 */ /* 0x000fe4000fffe016 */
[----:B------:R-:W-:Y:S02]  /*0500*/  UIADD3 UR8, UR22, 0x3f, URZ ;  /* 0x0000003f16087890 */ /* 0x000fe4000fffe03f */
[----:B------:R-:W-:-:S02]  /*0510*/  USHF.R.S32.HI UR5, URZ, 0x1f, UR6 ;  /* 0x0000001f3f057899 */ /* 0x000fc40008011406 */
[----:B------:R-:W-:Y:S02]  /*0520*/  USHF.R.S32.HI UR7, URZ, 0x1f, UR8 ;  /* 0x0000001f3f077899 */ /* 0x000fe40008011408 */
[----:B------:R-:W-:Y:S02]  /*0530*/  UIADD3 UR9, UR9, 0x3f, URZ ;  /* 0x0000003f09097890 */ /* 0x000fe4000fffe03f */
[----:B------:R-:W-:Y:S02]  /*0540*/  ULEA.HI UR5, UR5, UR6, URZ, 0x6 ;  /* 0x0000000605057291 */ /* 0x000fe4000f8f303f */
[----:B------:R-:W-:Y:S02]  /*0550*/  ULEA.HI UR7, UR7, UR8, URZ, 0x6 ;  /* 0x0000000807077291 */ /* 0x000fe4000f8f303f */
[----:B------:R-:W-:Y:S02]  /*0560*/  USHF.R.S32.HI UR4, URZ, 0x1f, UR9 ;  /* 0x0000001f3f047899 */ /* 0x000fe40008011409 */
[----:B------:R-:W-:-:S02]  /*0570*/  UIADD3 UR6, UR22, UR19, -UR13 ;  /* 0x0000001316067290 */ /* 0x000fc4000fffe80d */
[----:B------:R-:W-:Y:S02]  /*0580*/  USHF.R.S32.HI UR5, URZ, 0x6, UR5 ;  /* 0x000000063f057899 */ /* 0x000fe40008011405 */
[----:B------:R-:W-:Y:S02]  /*0590*/  USHF.R.S32.HI UR7, URZ, 0x6, UR7 ;  /* 0x000000063f077899 */ /* 0x000fe40008011407 */
[----:B------:R-:W-:Y:S01]  /*05a0*/  ULEA.HI UR4, UR4, UR9, URZ, 0x6 ;  /* 0x0000000904047291 */ /* 0x000fe2000f8f303f */
[----:B------:R-:W-:Y:S01]  /*05b0*/  ULDC UR18, c[0x0][0x394] ;  /* 0x0000e50000127ab9 */ /* 0x000fe20000000800 */
[----:B------:R-:W-:Y:S01]  /*05c0*/  IMAD.U32 R3, RZ, RZ, UR5 ;  /* 0x00000005ff037e24 */ /* 0x000fe2000f8e00ff */
[----:B------:R-:W-:Y:S01]  /*05d0*/  UIADD3 UR6, UR6, -UR18, URZ ;  /* 0x8000001206067290 */ /* 0x000fe2000fffe03f */
[----:B------:R-:W-:Y:S01]  /*05e0*/  IMAD.U32 R0, RZ, RZ, UR7 ;  /* 0x00000007ff007e24 */ /* 0x000fe2000f8e00ff */
[----:B------:R-:W-:Y:S02]  /*05f0*/  USHF.R.S32.HI UR4, URZ, 0x6, UR4 ;  /* 0x000000063f047899 */ /* 0x000fe40008011404 */
[----:B------:R-:W-:-:S04]  /*0600*/  USHF.R.S32.HI UR5, URZ, 0x1f, UR6 ;  /* 0x0000001f3f057899 */ /* 0x000fc80008011406 */
[----:B------:R-:W-:Y:S01]  /*0610*/  VIMNMX3 R0, R0, UR4, R3, PT ;  /* 0x0000000400007c0f */ /* 0x000fe2000b800103 */
[----:B------:R-:W-:Y:S01]  /*0620*/  ULEA.HI UR5, UR5, UR6, URZ, 0x6 ;  /* 0x0000000605057291 */ /* 0x000fe2000f8f303f */
[----:B------:R-:W1:Y:S02]  /*0630*/  S2R R3, SR_TID.X ;  /* 0x0000000000037919 */ /* 0x000e640000002100 */
[----:B------:R-:W-:Y:S01]  /*0640*/  R2UR UR16, R0 ;  /* 0x00000000001072ca */ /* 0x000fe200000e0000 */
[----:B------:R-:W-:-:S04]  /*0650*/  USHF.R.S32.HI UR10, URZ, 0x6, UR5 ;  /* 0x000000063f0a7899 */ /* 0x000fc80008011405 */
[----:B------:R-:W-:-:S04]  /*0660*/  UISETP.LT.AND UP0, UPT, URZ, UR10, UPT ;  /* 0x0000000a3f00728c */ /* 0x000fc8000bf01270 */
[----:B------:R-:W-:-:S04]  /*0670*/  USEL UR10, URZ, UR10, !UP0 ;  /* 0x0000000a3f0a7287 */ /* 0x000fc8000c000000 */
[----:B------:R-:W-:-:S06]  /*0680*/  UISETP.GE.AND UP0, UPT, UR10, UR16, UPT ;  /* 0x000000100a00728c */ /* 0x000fcc000bf06270 */
[----:B------:R-:W-:-:S13]  /*0690*/  PLOP3.LUT P0, PT, PT, PT, UP0, 0x80, 0x0 ;  /* 0x000000000000781c */ /* 0x000fda0003f0f008 */
[----:B-1----:R-:W-:Y:S05]  /*06a0*/  @!P0 BRA `(.L_x_2096) ;  /* 0x0000000800588947 */ /* 0x002fea0003800000 */
[----:B------:R-:W-:Y:S01]  /*06b0*/  UISETP.NE.AND UP0, UPT, UR11, -0x1, UPT ;  /* 0xffffffff0b00788c */ /* 0x000fe2000bf05270 */
[----:B------:R-:W-:Y:S01]  /*06c0*/  SHF.R.S32.HI R8, RZ, 0x1f, R3 ;  /* 0x0000001fff087819 */ /* 0x000fe20000011403 */
[----:B------:R-:W-:Y:S01]  /*06d0*/  USHF.R.S32.HI UR8, URZ, 0x1f, UR19 ;  /* 0x0000001f3f087899 */ /* 0x000fe20008011413 */
[----:B------:R-:W-:Y:S01]  /*06e0*/  BSSY B0, `(.L_x_2097) ;  /* 0x000003e000007945 */ /* 0x000fe20003800000 */
[----:B------:R-:W-:Y:S01]  /*06f0*/  UIADD3 UR13, -UR19, UR13, URZ ;  /* 0x0000000d130d7290 */ /* 0x000fe2000fffe13f */
[----:B------:R-:W-:Y:S01]  /*0700*/  LEA.HI R8, R8, R3, RZ, 0x3 ;  /* 0x0000000308087211 */ /* 0x000fe200078f18ff */
[----:B------:R-:W-:-:S03]  /*0710*/  USHF.R.S32.HI UR10, URZ, 0x1f, UR14 ;  /* 0x0000001f3f0a7899 */ /* 0x000fc6000801140e */
[----:B------:R-:W-:Y:S02]  /*0720*/  LOP3.LUT R0, R8, 0xfffffff8, RZ, 0xc0, !PT ;  /* 0xfffffff808007812 */ /* 0x000fe400078ec0ff */
[----:B------:R-:W-:Y:S01]  /*0730*/  @!UP0 USHF.R.S32.HI UR9, URZ, 0x1f, UR12 ;  /* 0x0000001f3f098899 */ /* 0x000fe2000801140c */
[----:B------:R-:W-:Y:S01]  /*0740*/  SHF.R.S32.HI R8, RZ, 0x3, R8 ;  /* 0x00000003ff087819 */ /* 0x000fe20000011408 */
[----:B------:R-:W-:Y:S01]  /*0750*/  @!UP0 ULDC.64 UR4, c[0x0][0x290] ;  /* 0x0000a40000048ab9 */ /* 0x000fe20000000a00 */
[----:B------:R-:W-:Y:S01]  /*0760*/  IMAD.IADD R3, R3, 0x1, -R0 ;  /* 0x0000000103037824 */ /* 0x000fe200078e0a00 */
[----:B------:R-:W-:Y:S01]  /*0770*/  @!UP0 UIMAD UR9, UR9, UR4, URZ ;  /* 0x00000004090982a4 */ /* 0x000fe2000f8e023f */
[----:B------:R-:W-:Y:S01]  /*0780*/  ISETP.GE.AND P1, PT, R8, UR13, PT ;  /* 0x0000000d08007c0c */ /* 0x000fe2000bf26270 */
[----:B------:R-:W-:Y:S01]  /*0790*/  @!UP0 UIMAD.WIDE.U32 UR16, UR12, UR4, URZ ;  /* 0x000000040c1082a5 */ /* 0x000fe2000f8e003f */
[C---:B------:R-:W-:Y:S01]  /*07a0*/  IMAD.SHL.U32 R16, R3.reuse, 0x8, RZ ;  /* 0x0000000803107824 */ /* 0x040fe200078e00ff */
[----:B------:R-:W-:Y:S01]  /*07b0*/  @!UP0 UIMAD UR9, UR12, UR5, UR9 ;  /* 0x000000050c0982a4 */ /* 0x000fe2000f8e0209 */
[----:B------:R-:W-:-:S02]  /*07c0*/  ISETP.NE.AND P6, PT, R3, RZ, PT ;  /* 0x000000ff0300720c */ /* 0x000fc40003fc5270 */
[----:B------:R-:W-:Y:S01]  /*07d0*/  ULDC.64 UR4, c[0x0][0x298] ;  /* 0x0000a60000047ab9 */ /* 0x000fe20000000a00 */
[--C-:B------:R-:W-:Y:S01]  /*07e0*/  SHF.R.S32.HI R17, RZ, 0x1f, R16.reuse ;  /* 0x0000001fff117819 */ /* 0x100fe20000011410 */
[----:B------:R-:W-:Y:S01]  /*07f0*/  UIMAD UR8, UR8, UR4, URZ ;  /* 0x00000004080872a4 */ /* 0x000fe2000f8e023f */
[----:B------:R-:W-:Y:S01]  /*0800*/  IMAD.U32 R5, RZ, RZ, UR4 ;  /* 0x00000004ff057e24 */ /* 0x000fe2000f8e00ff */
[----:B------:R-:W-:Y:S01]  /*0810*/  @UP0 UIMAD.WIDE.U32 UR6, UR11, UR4, URZ ;  /* 0x000000040b0602a5 */ /* 0x000fe2000f8e003f */
[C---:B------:R-:W-:Y:S01]  /*0820*/  VIADD R7, R16.reuse, 0x40 ;  /* 0x0000004010077836 */ /* 0x040fe20000000000 */
[----:B------:R-:W-:Y:S01]  /*0830*/  UIMAD UR8, UR19, UR5, UR8 ;  /* 0x00000005130872a4 */ /* 0x000fe2000f8e0208 */
[----:B------:R-:W-:Y:S01]  /*0840*/  IMAD.WIDE.U32 R4, R5, UR19, R16 ;  /* 0x0000001305047c25 */ /* 0x000fe2000f8e0010 */
[----:B------:R-:W-:Y:S02]  /*0850*/  @UP0 UIMAD UR11, UR11, UR5, UR7 ;  /* 0x000000050b0b02a4 */ /* 0x000fe4000f8e0207 */
[----:B------:R-:W-:Y:S01]  /*0860*/  @!UP0 UIADD3 UR11, UR17, UR9, URZ ;  /* 0x00000009110b8290 */ /* 0x000fe2000fffe03f */
[----:B------:R-:W-:Y:S01]  /*0870*/  VIADD R6, R16, 0x80 ;  /* 0x0000008010067836 */ /* 0x000fe20000000000 */
[----:B------:R-:W-:Y:S01]  /*0880*/  @UP0 UMOV UR18, UR6 ;  /* 0x0000000600120c82 */ /* 0x000fe20008000000 */
[----:B------:R-:W-:Y:S01]  /*0890*/  @!UP0 UMOV UR18, UR16 ;  /* 0x0000001000128c82 */ /* 0x000fe20008000000 */
[----:B------:R-:W-:Y:S01]  /*08a0*/  IMAD.U32 R0, RZ, RZ, UR8 ;  /* 0x00000008ff007e24 */ /* 0x000fe2000f8e00ff */
[----:B------:R-:W-:Y:S01]  /*08b0*/  IADD3 R2, P0, R4, UR18, RZ ;  /* 0x0000001204027c10 */ /* 0x000fe2000ff1e0ff */
[----:B------:R-:W-:Y:S01]  /*08c0*/  ULDC.64 UR6, c[0x0][0x2a0] ;  /* 0x0000a80000067ab9 */ /* 0x000fe20000000a00 */
[----:B------:R-:W-:Y:S01]  /*08d0*/  ULDC UR8, c[0x0][0x270] ;  /* 0x00009c0000087ab9 */ /* 0x000fe20000000800 */
[----:B------:R-:W-:Y:S01]  /*08e0*/  UIMAD UR10, UR10, UR6, URZ ;  /* 0x000000060a0a72a4 */ /* 0x000fe2000f8e023f */
[----:B------:R-:W-:Y:S01]  /*08f0*/  IADD3.X R3, R5, UR11, R0, P0, !PT ;  /* 0x0000000b05037c10 */ /* 0x000fe200087fe400 */
[----:B------:R-:W-:Y:S01]  /*0900*/  IMAD.U32 R10, RZ, RZ, UR6 ;  /* 0x00000006ff0a7e24 */ /* 0x000fe2000f8e00ff */
[----:B------:R-:W-:Y:S01]  /*0910*/  UIMAD UR8, UR12, UR8, UR14 ;  /* 0x000000080c0872a4 */ /* 0x000fe2000f8e020e */
[----:B------:R-:W-:Y:S01]  /*0920*/  VIADD R0, R8, 0x10 ;  /* 0x0000001008007836 */ /* 0x000fe20000000000 */
[----:B------:R-:W-:Y:S01]  /*0930*/  UIMAD UR7, UR14, UR7, UR10 ;  /* 0x000000070e0772a4 */ /* 0x000fe2000f8e020a */
[----:B------:R-:W-:Y:S01]  /*0940*/  IMAD.WIDE.U32 R10, R10, UR14, R2 ;  /* 0x0000000e0a0a7c25 */ /* 0x000fe2000f8e0002 */
[----:B------:R-:W-:Y:S01]  /*0950*/  ULDC UR6, c[0x0][0x2c4] ;  /* 0x0000b10000067ab9 */ /* 0x000fe20000000800 */
[----:B------:R-:W-:Y:S01]  /*0960*/  SHF.R.S32.HI R2, RZ, 0x1f, R8 ;  /* 0x0000001fff027819 */ /* 0x000fe20000011408 */
[----:B------:R-:W-:Y:S01]  /*0970*/  UIMAD UR19, UR8, UR6, UR19 ;  /* 0x00000006081372a4 */ /* 0x000fe2000f8e0213 */
[C---:B------:R-:W-:Y:S01]  /*0980*/  ISETP.GE.AND P0, PT, R0.reuse, UR13, PT ;  /* 0x0000000d00007c0c */ /* 0x040fe2000bf06270 */
[----:B------:R-:W-:Y:S01]  /*0990*/  VIADD R15, R11, UR7 ;  /* 0x000000070b0f7c36 */ /* 0x000fe20008000000 */
[----:B------:R-:W-:Y:S01]  /*09a0*/  ISETP.GE.OR P4, PT, R0, UR13, P6 ;  /* 0x0000000d00007c0c */ /* 0x000fe2000b786670 */
[----:B------:R-:W-:Y:S01]  /*09b0*/  VIADD R5, R8, 0x20 ;  /* 0x0000002008057836 */ /* 0x000fe20000000000 */
[----:B------:R-:W-:Y:S11]  /*09c0*/  @P1 BRA `(.L_x_2098) ;  /* 0x00000000003c1947 */ /* 0x000ff60003800000 */
[----:B------:R-:W-:Y:S01]  /*09d0*/  IMAD R3, R2, UR4, RZ ;  /* 0x0000000402037c24 */ /* 0x000fe2000f8e02ff */
[----:B------:R-:W-:Y:S01]  /*09e0*/  ULDC UR8, c[0x0][0x2d0] ;  /* 0x0000b40000087ab9 */ /* 0x000fe20000000800 */
[----:B------:R-:W-:Y:S01]  /*09f0*/  IMAD.MOV.U32 R14, RZ, RZ, R10 ;  /* 0x000000ffff0e7224 */ /* 0x000fe200078e000a */
[----:B------:R-:W-:Y:S01]  /*0a00*/  ISETP.GE.AND P5, PT, R16, UR8, PT ;  /* 0x0000000810007c0c */ /* 0x000fe2000bfa6270 */
[C---:B------:R-:W-:Y:S01]  /*0a10*/  IMAD R0, R8.reuse, UR5, R3 ;  /* 0x0000000508007c24 */ /* 0x040fe2000f8e0203 */
[----:B------:R-:W-:Y:S01]  /*0a20*/  ISETP.GE.AND P3, PT, R7, UR8, PT ;  /* 0x0000000807007c0c */ /* 0x000fe2000bf66270 */
[----:B------:R-:W-:Y:S01]  /*0a30*/  IMAD.WIDE.U32 R12, R8, UR4, R14 ;  /* 0x00000004080c7c25 */ /* 0x000fe2000f8e000e */
        /* <DEDUP_REMOVED lines=8> */
.L_x_2098:
[----:B------:R-:W-:Y:S05]  /*0ac0*/  BSYNC B0 ;  /* 0x0000000000007941 */ /* 0x000fea0003800000 */
.L_x_2097:
[----:B------:R-:W-:Y:S01]  /*0ad0*/  BSSY B0, `(.L_x_2099) ;  /* 0x0000016000007945 */ /* 0x000fe20003800000 */
[----:B------:R-:W-:Y:S02]  /*0ae0*/  ISETP.GE.AND P1, PT, R5, UR13, PT ;  /* 0x0000000d05007c0c */ /* 0x000fe4000bf26270 */
[----:B------:R-:W-:Y:S01]  /*0af0*/  IADD3 R4, R8, 0x30, RZ ;  /* 0x0000003008047810 */ /* 0x000fe20007ffe0ff */
[----:B------:R-:W-:Y:S05]  /*0b00*/  @P0 BRA `(.L_x_2100) ;  /* 0x0000000000480947 */ /* 0x000fea0003800000 */
[----:B------:R-:W-:Y:S01]  /*0b10*/  IADD3 R3, P0, R8, 0x10, RZ ;  /* 0x0000001008037810 */ /* 0x000fe20007f1e0ff */
[----:B------:R-:W-:Y:S01]  /*0b20*/  IMAD.MOV.U32 R12, RZ, RZ, R10 ;  /* 0x000000ffff0c7224 */ /* 0x000fe200078e000a */
[----:B------:R-:W-:Y:S01]  /*0b30*/  MOV R13, R15 ;  /* 0x0000000f000d7202 */ /* 0x000fe20000000f00 */
[----:B------:R-:W-:Y:S01]  /*0b40*/  ULDC UR8, c[0x0][0x2d0] ;  /* 0x0000b40000087ab9 */ /* 0x000fe20000000800 */
[----:B------:R-:W-:Y:S01]  /*0b50*/  ULDC.64 UR6, c[0x0][0x280] ;  /* 0x0000a00000067ab9 */ /* 0x000fe20000000a00 */
[----:B------:R-:W-:Y:S01]  /*0b60*/  IMAD.X R0, RZ, RZ, R2, P0 ;  /* 0x000000ffff007224 */ /* 0x000fe200000e0602 */
[----:B------:R-:W-:Y:S01]  /*0b70*/  ISETP.GE.AND P3, PT, R16, UR8, PT ;  /* 0x0000000810007c0c */ /* 0x000fe2000bf66270 */
[----:B------:R-:W-:Y:S01]  /*0b80*/  IMAD.WIDE.U32 R12, R3, UR4, R12 ;  /* 0x00000004030c7c25 */ /* 0x000fe2000f8e000c */
[----:B------:R-:W-:Y:S02]  /*0b90*/  ISETP.GE.AND P2, PT, R7, UR8, PT ;  /* 0x0000000807007c0c */ /* 0x000fe4000bf46270 */
[----:B------:R-:W-:Y:S01]  /*0ba0*/  ISETP.GE.AND P0, PT, R6, UR8, PT ;  /* 0x0000000806007c0c */ /* 0x000fe2000bf06270 */
[----:B------:R-:W-:Y:S01]  /*0bb0*/  IMAD R0, R0, UR4, RZ ;  /* 0x0000000400007c24 */ /* 0x000fe2000f8e02ff */
[----:B-1----:R-:W-:-:S03]  /*0bc0*/  LEA R18, P5, R12, UR6, 0x1 ;  /* 0x000000060c127c11 */ /* 0x002fc6000f8a08ff */
[----:B------:R-:W-:-:S04]  /*0bd0*/  IMAD R0, R3, UR5, R0 ;  /* 0x0000000503007c24 */ /* 0x000fc8000f8e0200 */
[----:B------:R-:W-:-:S05]  /*0be0*/  IMAD.IADD R0, R13, 0x1, R0 ;  /* 0x000000010d007824 */ /* 0x000fca00078e0200 */
[----:B------:R-:W-:-:S05]  /*0bf0*/  LEA.HI.X R19, R12, UR7, R0, 0x1, P5 ;  /* 0x000000070c137c11 */ /* 0x000fca000a8f0c00 */
[----:B------:R2:W-:Y:S04]  /*0c00*/  @!P3 STG.E.128 desc[UR24][R18.64], RZ ;  /* 0x000000ff1200b986 */ /* 0x0005e8000c101d18 */
[----:B------:R2:W-:Y:S04]  /*0c10*/  @!P2 STG.E.128 desc[UR24][R18.64+0x80], RZ ;  /* 0x000080ff1200a986 */ /* 0x0005e8000c101d18 */
[----:B------:R2:W-:Y:S02]  /*0c20*/  @!P0 STG.E.128 desc[UR24][R18.64+0x100], RZ ;  /* 0x000100ff12008986 */ /* 0x0005e4000c101d18 */
.L_x_2100:
[----:B------:R-:W-:Y:S05]  /*0c30*/  BSYNC B0 ;  /* 0x0000000000007941 */ /* 0x000fea0003800000 */
.L_x_2099:
[----:B------:R-:W-:Y:S01]  /*0c40*/  BSSY B0, `(.L_x_2101) ;  /* 0x0000015000007945 */ /* 0x000fe20003800000 */
[----:B------:R-:W-:-:S03]  /*0c50*/  ISETP.GE.AND P0, PT, R4, UR13, PT ;  /* 0x0000000d04007c0c */ /* 0x000fc6000bf06270 */
[----:B------:R-:W-:Y:S10]  /*0c60*/  @P1 BRA `(.L_x_2102) ;  /* 0x0000000000481947 */ /* 0x000ff40003800000 */
        /* <DEDUP_REMOVED lines=11> */
[----:B-12---:R-:W-:-:S03]  /*0d20*/  LEA R18, P5, R12, UR6, 0x1 ;  /* 0x000000060c127c11 */ /* 0x006fc6000f8a08ff */
[----:B------:R-:W-:-:S04]  /*0d30*/  IMAD R0, R3, UR5, R0 ;  /* 0x0000000503007c24 */ /* 0x000fc8000f8e0200 */
[----:B------:R-:W-:-:S05]  /*0d40*/  IMAD.IADD R3, R13, 0x1, R0 ;  /* 0x000000010d037824 */ /* 0x000fca00078e0200 */
[----:B------:R-:W-:-:S05]  /*0d50*/  LEA.HI.X R19, R12, UR7, R3, 0x1, P5 ;  /* 0x000000070c137c11 */ /* 0x000fca000a8f0c03 */
[----:B------:R3:W-:Y:S04]  /*0d60*/  @!P3 STG.E.128 desc[UR24][R18.64], RZ ;  /* 0x000000ff1200b986 */ /* 0x0007e8000c101d18 */
[----:B------:R3:W-:Y:S04]  /*0d70*/  @!P2 STG.E.128 desc[UR24][R18.64+0x80], RZ ;  /* 0x000080ff1200a986 */ /* 0x0007e8000c101d18 */
[----:B------:R3:W-:Y:S02]  /*0d80*/  @!P1 STG.E.128 desc[UR24][R18.64+0x100], RZ ;  /* 0x000100ff12009986 */ /* 0x0007e4000c101d18 */
.L_x_2102:
[----:B------:R-:W-:Y:S05]  /*0d90*/  BSYNC B0 ;  /* 0x0000000000007941 */ /* 0x000fea0003800000 */
.L_x_2101:
[----:B------:R-:W-:Y:S01]  /*0da0*/  BSSY B0, `(.L_x_2103) ;  /* 0x0000014000007945 */ /* 0x000fe20003800000 */
[----:B------:R-:W-:-:S03]  /*0db0*/  ISETP.GE.OR P5, PT, R8, UR13, P6 ;  /* 0x0000000d08007c0c */ /* 0x000fc6000b7a6670 */
[----:B------:R-:W-:Y:S10]  /*0dc0*/  @P0 BRA `(.L_x_2104) ;  /* 0x0000000000440947 */ /* 0x000ff40003800000 */
[----:B------:R-:W-:Y:S01]  /*0dd0*/  IADD3 R3, P0, R8, 0x30, RZ ;  /* 0x0000003008037810 */ /* 0x000fe20007f1e0ff */
[----:B------:R-:W-:Y:S01]  /*0de0*/  IMAD.MOV.U32 R11, RZ, RZ, R15 ;  /* 0x000000ffff0b7224 */ /* 0x000fe200078e000f */
[----:B------:R-:W-:Y:S01]  /*0df0*/  ULDC UR8, c[0x0][0x2d0] ;  /* 0x0000b40000087ab9 */ /* 0x000fe20000000800 */
[----:B------:R-:W-:Y:S01]  /*0e00*/  ULDC.64 UR6, c[0x0][0x280] ;  /* 0x0000a00000067ab9 */ /* 0x000fe20000000a00 */
[----:B------:R-:W-:Y:S01]  /*0e10*/  ISETP.GE.AND P2, PT, R16, UR8, PT ;  /* 0x0000000810007c0c */ /* 0x000fe2000bf46270 */
[----:B------:R-:W-:Y:S01]  /*0e20*/  IMAD.X R0, RZ, RZ, R2, P0 ;  /* 0x000000ffff007224 */ /* 0x000fe200000e0602 */
[----:B------:R-:W-:Y:S01]  /*0e30*/  ISETP.GE.AND P1, PT, R7, UR8, PT ;  /* 0x0000000807007c0c */ /* 0x000fe2000bf26270 */
[----:B------:R-:W-:Y:S01]  /*0e40*/  IMAD.WIDE.U32 R10, R3, UR4, R10 ;  /* 0x00000004030a7c25 */ /* 0x000fe2000f8e000a */
[----:B------:R-:W-:-:S03]  /*0e50*/  ISETP.GE.AND P0, PT, R6, UR8, PT ;  /* 0x0000000806007c0c */ /* 0x000fc6000bf06270 */
[----:B------:R-:W-:Y:S01]  /*0e60*/  IMAD R0, R0, UR4, RZ ;  /* 0x0000000400007c24 */ /* 0x000fe2000f8e02ff */
[----:B------:R-:W-:-:S03]  /*0e70*/  LEA R6, P3, R10, UR6, 0x1 ;  /* 0x000000060a067c11 */ /* 0x000fc6000f8608ff */
[----:B------:R-:W-:-:S04]  /*0e80*/  IMAD R3, R3, UR5, R0 ;  /* 0x0000000503037c24 */ /* 0x000fc8000f8e0200 */
[----:B------:R-:W-:-:S05]  /*0e90*/  IMAD.IADD R3, R11, 0x1, R3 ;  /* 0x000000010b037824 */ /* 0x000fca00078e0203 */
[----:B------:R-:W-:-:S05]  /*0ea0*/  LEA.HI.X R7, R10, UR7, R3, 0x1, P3 ;  /* 0x000000070a077c11 */ /* 0x000fca00098f0c03 */
[----:B------:R4:W-:Y:S04]  /*0eb0*/  @!P2 STG.E.128 desc[UR24][R6.64], RZ ;  /* 0x000000ff0600a986 */ /* 0x0009e8000c101d18 */
[----:B------:R4:W-:Y:S04]  /*0ec0*/  @!P1 STG.E.128 desc[UR24][R6.64+0x80], RZ ;  /* 0x000080ff06009986 */ /* 0x0009e8000c101d18 */
[----:B------:R4:W-:Y:S02]  /*0ed0*/  @!P0 STG.E.128 desc[UR24][R6.64+0x100], RZ ;  /* 0x000100ff06008986 */ /* 0x0009e4000c101d18 */
.L_x_2104:
[----:B------:R-:W-:Y:S05]  /*0ee0*/  BSYNC B0 ;  /* 0x0000000000007941 */ /* 0x000fea0003800000 */
.L_x_2103:
[----:B------:R-:W-:Y:S01]  /*0ef0*/  ISETP.GE.OR P1, PT, R5, UR13, P6 ;  /* 0x0000000d05007c0c */ /* 0x000fe2000b726670 */
[----:B------:R-:W-:Y:S01]  /*0f00*/  IMAD.U32 R3, RZ, RZ, UR19 ;  /* 0x00000013ff037e24 */ /* 0x000fe2000f8e00ff */
[----:B------:R-:W-:Y:S01]  /*0f10*/  IADD3 R8, P0, R8, UR19, RZ ;  /* 0x0000001308087c10 */ /* 0x000fe2000ff1e0ff */
[----:B------:R-:W-:Y:S01]  /*0f20*/  ULDC.64 UR6, c[0x0][0x2b0] ;  /* 0x0000ac0000067ab9 */ /* 0x000fe20000000a00 */
[----:B------:R-:W-:Y:S02]  /*0f30*/  ISETP.GE.OR P6, PT, R4, UR13, P6 ;  /* 0x0000000d04007c0c */ /* 0x000fe4000b7c6670 */
[----:B------:R-:W-:Y:S01]  /*0f40*/  LEA.HI.X.SX32 R3, R3, R2, 0x1, P0 ;  /* 0x0000000203037211 */ /* 0x000fe200000f0eff */
[----:B------:R-:W-:Y:S01]  /*0f50*/  @!P4 IMAD.MOV.U32 R2, RZ, RZ, 0x7f800000 ;  /* 0x7f800000ff02c424 */ /* 0x000fe200078e00ff */
[----:B----4-:R-:W-:-:S04]  /*0f60*/  LEA R6, P0, R8, UR6, 0x2 ;  /* 0x0000000608067c11 */ /* 0x010fc8000f8010ff */
[----:B------:R-:W-:Y:S01]  /*0f70*/  LEA.HI.X R7, R8, UR7, R3, 0x2, P0 ;  /* 0x0000000708077c11 */ /* 0x000fe200080f1403 */
[----:B------:R-:W-:Y:S02]  /*0f80*/  @!P5 IMAD.MOV.U32 R3, RZ, RZ, 0x7f800000 ;  /* 0x7f800000ff03d424 */ /* 0x000fe400078e00ff */
[----:B------:R-:W-:Y:S02]  /*0f90*/  @!P1 IMAD.MOV.U32 R0, RZ, RZ, 0x7f800000 ;  /* 0x7f800000ff009424 */ /* 0x000fe400078e00ff */
[----:B------:R4:W-:Y:S04]  /*0fa0*/  @!P4 STG.E desc[UR24][R6.64+0x40], R2 ;  /* 0x000040020600c986 */ /* 0x0009e8000c101918 */
[----:B------:R4:W-:Y:S04]  /*0fb0*/  @!P5 STG.E desc[UR24][R6.64], R3 ;  /* 0x000000030600d986 */ /* 0x0009e8000c101918 */
[----:B------:R4:W-:Y:S01]  /*0fc0*/  @!P1 STG.E desc[UR24][R6.64+0x80], R0 ;  /* 0x0000800006009986 */ /* 0x0009e2000c101918 */
[----:B------:R-:W-:Y:S05]  /*0fd0*/  @P6 EXIT ;  /* 0x000000000000694d */ /* 0x000fea0003800000 */
[----:B----4-:R-:W-:-:S05]  /*0fe0*/  MOV R3, 0x7f800000 ;  /* 0x7f80000000037802 */ /* 0x010fca0000000f00 */
[----:B------:R-:W-:Y:S01]  /*0ff0*/  STG.E desc[UR24][R6.64+0xc0], R3 ;  /* 0x0000c00306007986 */ /* 0x000fe2000c101918 */
[----:B------:R-:W-:Y:S05]  /*1000*/  EXIT ;  /* 0x000000000000794d */ /* 0x000fea0003800000 */
.L_x_2096:
[----:B------:R-:W-:Y:S01]  /*1010*/  ULDC.64 UR4, c[0x0][0x368] ;  /* 0x0000da0000047ab9 */ /* 0x000fe20000000a00 */
[----:B------:R-:W-:Y:S01]  /*1020*/  ULDC.64 UR6, c[0x0][0x370] ;  /* 0x0000dc0000067ab9 */ /* 0x000fe20000000a00 */
[----:B------:R-:W-:-:S04]  /*1030*/  UISETP.NE.U32.AND UP0, UPT, UR4, URZ, UPT ;  /* 0x0000003f0400728c */ /* 0x000fc8000bf05070 */
[----:B------:R-:W-:-:S06]  /*1040*/  UISETP.NE.AND.EX UP0, UPT, UR5, URZ, UPT, UP0 ;  /* 0x0000003f0500728c */ /* 0x000fcc000bf05300 */
[----:B------:R-:W-:-:S05]  /*1050*/  PLOP3.LUT P0, PT, PT, PT, UP0, 0x80, 0x0 ;  /* 0x000000000000781c */ /* 0x000fca0003f0f008 */
[----:B------:R-:W-:Y:S02]  /*1060*/  @UP0 ULDC.64 UR4, c[0x0][0x368] ;  /* 0x0000da0000040ab9 */ /* 0x000fe40000000a00 */
[----:B------:R-:W-:-:S06]  /*1070*/  @UP0 UIMAD.WIDE UR4, UR12, 0x4, UR4 ;  /* 0x000000040c0408a5 */ /* 0x000fcc000f8e0204 */
[----:B------:R-:W-:Y:S02]  /*1080*/  IMAD.U32 R4, RZ, RZ, UR4 ;  /* 0x00000004ff047e24 */ /* 0x000fe4000f8e00ff */
[----:B------:R-:W-:-:S05]  /*1090*/  IMAD.U32 R5, RZ, RZ, UR5 ;  /* 0x00000005ff057e24 */ /* 0x000fca000f8e00ff */
[----:B------:R-:W2:Y:S01]  /*10a0*/  @P0 LDG.E R4, desc[UR24][R4.64] ;  /* 0x0000001804040981 */ /* 0x000ea2000c1e1900 */
[----:B------:R-:W-:Y:S01]  /*10b0*/  ISETP.NE.U32.AND P1, PT, RZ, UR6, PT ;  /* 0x00000006ff007c0c */ /* 0x000fe2000bf25070 */
[----:B------:R-:W-:Y:S01]  /*10c0*/  UMOV UR15, UR12 ;  /* 0x0000000c000f7c82 */ /* 0x000fe20008000000 */
[----:B------:R-:W-:Y:S01]  /*10d0*/  UMOV UR4, URZ ;  /* 0x0000003f00047c82 */ /* 0x000fe20008000000 */
[----:B------:R-:W-:Y:S01]  /*10e0*/  UMOV UR21, URZ ;  /* 0x0000003f00157c82 */ /* 0x000fe20008000000 */
[----:B------:R-:W-:Y:S02]  /*10f0*/  ISETP.NE.AND.EX P1, PT, RZ, UR7, PT, P1 ;  /* 0x00000007ff007c0c */ /* 0x000fe4000bf25310 */
[----:B------:R-:W-:Y:S02]  /*1100*/  PLOP3.LUT P3, PT, PT, PT, PT, 0x8, 0x0 ;  /* 0x000000000000781c */ /* 0x000fe40003f6e170 */
[----:B--2---:R-:W-:-:S09]  /*1110*/  @P0 R2UR UR15, R4 ;  /* 0x00000000040f02ca */ /* 0x004fd200000e0000 */
[----:B------:R-:W-:Y:S06]  /*1120*/  @!P1 BRA `(.L_x_2105) ;  /* 0x00000000002c9947 */ /* 0x000fec0003800000 */
[----:B------:R-:W-:Y:S01]  /*1130*/  USHF.R.S32.HI UR8, URZ, 0x1f, UR12 ;  /* 0x0000001f3f087899 */ /* 0x000fe2000801140c */
[----:B------:R-:W-:-:S03]  /*1140*/  ULDC.64 UR4, c[0x0][0x378] ;  /* 0x0000de0000047ab9 */ /* 0x000fc60000000a00 */
[----:B------:R-:W-:Y:S02]  /*1150*/  UIMAD UR8, UR8, UR4, URZ ;  /* 0x00000004080872a4 */ /* 0x000fe4000f8e023f */
[----:B------:R-:W-:Y:S02]  /*1160*/  UIMAD.WIDE.U32 UR20, UR12, UR4, URZ ;  /* 0x000000040c1472a5 */ /* 0x000fe4000f8e003f */
[----:B------:R-:W-:Y:S02]  /*1170*/  UIMAD UR5, UR12, UR5, UR8 ;  /* 0x000000050c0572a4 */ /* 0x000fe4000f8e0208 */
[----:B------:R-:W-:Y:S02]  /*1180*/  ULEA UR4, UP0, UR20, UR6, 0x2 ;  /* 0x0000000614047291 */ /* 0x000fe4000f80103f */
[----:B------:R-:W-:-:S04]  /*1190*/  UIADD3 UR5, UR21, UR5, URZ ;  /* 0x0000000515057290 */ /* 0x000fc8000fffe03f */
[----:B------:R-:W-:Y:S01]  /*11a0*/  USHF.L.U64.HI UR5, UR20, 0x2, UR5 ;  /* 0x0000000214057899 */ /* 0x000fe20008010205 */
[----:B------:R-:W-:-:S03]  /*11b0*/  ISETP.NE.U32.AND P3, PT, RZ, UR4, PT ;  /* 0x00000004ff007c0c */ /* 0x000fc6000bf65070 */
[----:B------:R-:W-:-:S06]  /*11c0*/  UIADD3.X UR21, UR5, UR7, URZ, UP0, !UPT ;  /* 0x0000000705157290 */ /* 0x000fcc00087fe43f */
[----:B------:R-:W-:-:S13]  /*11d0*/  ISETP.NE.AND.EX P3, PT, RZ, UR21, PT, P3 ;  /* 0x00000015ff007c0c */ /* 0x000fda000bf65330 */
.L_x_2105:
[----:B------:R-:W-:Y:S01]  /*11e0*/  UMOV UR20, UR4 ;  /* 0x0000000400147c82 */ /* 0x000fe20008000000 */
[----:B------:R-:W-:Y:S05]  /*11f0*/  @!P3 BRA `(.L_x_2106) ;  /* 0x000000040070b947 */ /* 0x000fea0003800000 */
[----:B------:R-:W-:Y:S01]  /*1200*/  ULDC UR9, c[0x0][0x380] ;  /* 0x0000e00000097ab9 */ /* 0x000fe20000000800 */
[----:B------:R-:W-:Y:S01]  /*1210*/  ULEA UR26, UR16, 0xffffffc0, 0x6 ;  /* 0xffffffc0101a7891 */ /* 0x000fe2000f8e303f */
[----:B------:R-:W-:Y:S01]  /*1220*/  IMAD.U32 R0, RZ, RZ, UR9 ;  /* 0x00000009ff007e24 */ /* 0x000fe2000f8e00ff */
[----:B------:R-:W-:Y:S01]  /*1230*/  UMOV UR28, URZ ;  /* 0x0000003f001c7c82 */ /* 0x000fe20008000000 */
[----:B------:R-:W1:Y:S03]  /*1240*/  LDC R5, c[0x0][0x278] ;  /* 0x00009e00ff057b82 */ /* 0x000e660000000800 */
[----:B------:R-:W-:-:S04]  /*1250*/  IABS R0, R0 ;  /* 0x0000000000007213 */ /* 0x000fc80000000000 */
[----:B------:R-:W-:-:S13]  /*1260*/  R2UR UR6, R0 ;  /* 0x00000000000672ca */ /* 0x000fda00000e0000 */
[----:B------:R-:W2:Y:S08]  /*1270*/  I2F.RP R4, UR6 ;  /* 0x0000000600047d06 */ /* 0x000eb00008209400 */
[----:B--2---:R-:W2:Y:S02]  /*1280*/  MUFU.RCP R2, R4 ;  /* 0x0000000400027308 */ /* 0x004ea40000001000 */
[----:B--2---:R-:W-:-:S06]  /*1290*/  VIADD R2, R2, 0xffffffe ;  /* 0x0ffffffe02027836 */ /* 0x004fcc0000000000 */
[----:B------:R-:W2:Y:S02]  /*12a0*/  F2I.FTZ.U32.TRUNC.NTZ R0, R2 ;  /* 0x0000000200007305 */ /* 0x000ea4000021f000 */
[----:B--2---:R-:W-:Y:S01]  /*12b0*/  R2UR UR29, R0 ;  /* 0x00000000001d72ca */ /* 0x004fe200000e0000 */
[----:B------:R-:W-:-:S05]  /*12c0*/  IMAD.U32 R0, RZ, RZ, UR26 ;  /* 0x0000001aff007e24 */ /* 0x000fca000f8e00ff */
[----:B------:R-:W-:-:S04]  /*12d0*/  IABS R0, R0 ;  /* 0x0000000000007213 */ /* 0x000fc80000000000 */
[----:B------:R-:W-:-:S03]  /*12e0*/  R2UR UR5, R0 ;  /* 0x00000000000572ca */ /* 0x000fc600000e0000 */
[----:B------:R-:W-:-:S04]  /*12f0*/  UIADD3 UR4, URZ, -UR29, URZ ;  /* 0x8000001d3f047290 */ /* 0x000fc8000fffe03f */
[----:B------:R-:W-:-:S04]  /*1300*/  UIMAD UR4, UR4, UR6, URZ ;  /* 0x00000006040472a4 */ /* 0x000fc8000f8e023f */
[----:B------:R-:W-:-:S07]  /*1310*/  UIMAD.WIDE.U32 UR28, UR29, UR4, UR28 ;  /* 0x000000041d1c72a5 */ /* 0x000fce000f8e001c */
[----:B------:R-:W-:Y:S02]  /*1320*/  UMOV UR7, UR29 ;  /* 0x0000001d00077c82 */ /* 0x000fe40008000000 */
[----:B------:R-:W-:-:S07]  /*1330*/  UIMAD.WIDE.U32 UR28, UR7, UR5, URZ ;  /* 0x00000005071c72a5 */ /* 0x000fce000f8e003f */
[----:B------:R-:W-:Y:S02]  /*1340*/  UMOV UR8, UR29 ;  /* 0x0000001d00087c82 */ /* 0x000fe40008000000 */
[----:B------:R-:W-:-:S04]  /*1350*/  UIADD3 UR4, -UR8, URZ, URZ ;  /* 0x0000003f08047290 */ /* 0x000fc8000fffe13f */
[----:B------:R-:W-:-:S04]  /*1360*/  UIMAD UR4, UR6, UR4, UR5 ;  /* 0x00000004060472a4 */ /* 0x000fc8000f8e0205 */
[----:B------:R-:W-:-:S11]  /*1370*/  UISETP.GT.U32.AND UP0, UPT, UR6, UR4, UPT ;  /* 0x000000040600728c */ /* 0x000fd6000bf04070 */
[----:B------:R-:W-:Y:S02]  /*1380*/  @!UP0 UIADD3 UR4, UR4, -UR6, URZ ;  /* 0x8000000604048290 */ /* 0x000fe4000fffe03f */
[----:B------:R-:W-:Y:S02]  /*1390*/  @!UP0 UIADD3 UR8, UR8, 0x1, URZ ;  /* 0x0000000108088890 */ /* 0x000fe4000fffe03f */
[----:B------:R-:W-:Y:S02]  /*13a0*/  UISETP.GE.U32.AND UP1, UPT, UR4, UR6, UPT ;  /* 0x000000060400728c */ /* 0x000fe4000bf26070 */
[----:B------:R-:W-:-:S04]  /*13b0*/  ULOP3.LUT UR4, UR26, UR9, URZ, 0x3c, !UPT ;  /* 0x000000091a047292 */ /* 0x000fc8000f8e3c3f */
[----:B------:R-:W-:-:S05]  /*13c0*/  UISETP.GE.AND UP0, UPT, UR4, URZ, UPT ;  /* 0x0000003f0400728c */ /* 0x000fca000bf06270 */
[----:B------:R-:W-:Y:S02]  /*13d0*/  @UP1 UIADD3 UR8, UR8, 0x1, URZ ;  /* 0x0000000108081890 */ /* 0x000fe4000fffe03f */
[----:B------:R-:W-:-:S04]  /*13e0*/  UISETP.NE.AND UP1, UPT, UR9, URZ, UPT ;  /* 0x0000003f0900728c */ /* 0x000fc8000bf25270 */
[----:B------:R-:W-:-:S07]  /*13f0*/  @!UP0 UIADD3 UR8, -UR8, URZ, URZ ;  /* 0x0000003f08088290 */ /* 0x000fce000fffe13f */
[----:B------:R-:W-:-:S04]  /*1400*/  @!UP1 ULOP3.LUT UR8, URZ, UR9, URZ, 0x33, !UPT ;  /* 0x000000093f089292 */ /* 0x000fc8000f8e333f */
[----:B------:R-:W-:-:S06]  /*1410*/  UIMAD.WIDE UR4, UR8, 0x4, UR20 ;  /* 0x00000004080478a5 */ /* 0x000fcc000f8e0214 */
[----:B------:R-:W-:Y:S01]  /*1420*/  MOV R10, UR4 ;  /* 0x00000004000a7c02 */ /* 0x000fe20008000f00 */
[----:B------:R-:W-:Y:S01]  /*1430*/  IMAD.U32 R11, RZ, RZ, UR5 ;  /* 0x00000005ff0b7e24 */ /* 0x000fe2000f8e00ff */
[----:B-1----:R-:W-:Y:S01]  /*1440*/  IABS R6, R5 ;  /* 0x0000000500067213 */ /* 0x002fe20000000000 */
[----:B------:R-:W1:Y:S01]  /*1450*/  S2R R0, SR_CTAID.Z ;  /* 0x0000000000007919 */ /* 0x000e620000002700 */
[----:B------:R-:W-:Y:S01]  /*1460*/  UIADD3 UR8, -UR8, URZ, URZ ;  /* 0x0000003f08087290 */ /* 0x000fe2000fffe13f */
[----:B------:R-:W-:Y:S01]  /*1470*/  ULDC.64 UR4, c[0x0][0x230] ;  /* 0x00008c0000047ab9 */ /* 0x000fe20000000a00 */
[----:B------:R-:W2:Y:S01]  /*1480*/  LDG.E R2, desc[UR24][R10.64] ;  /* 0x000000180a027981 */ /* 0x000ea2000c1e1900 */
[----:B------:R-:W3:Y:S01]  /*1490*/  I2F.RP R7, R6 ;  /* 0x0000000600077306 */ /* 0x000ee20000209400 */
[----:B------:R-:W-:-:S03]  /*14a0*/  UIMAD UR26, UR9, UR8, UR26 ;  /* 0x00000008091a72a4 */ /* 0x000fc6000f8e021a */
[----:B------:R-:W-:-:S04]  /*14b0*/  ULDC.64 UR8, c[0x0][0x248] ;  /* 0x0000920000087ab9 */ /* 0x000fc80000000a00 */
[----:B---3--:R-:W3:Y:S01]  /*14c0*/  MUFU.RCP R8, R7 ;  /* 0x0000000700087308 */ /* 0x008ee20000001000 */
[----:B-1----:R-:W-:Y:S01]  /*14d0*/  IABS R0, R0 ;  /* 0x0000000000007213 */ /* 0x002fe20000000000 */
[----:B---3--:R-:W-:-:S06]  /*14e0*/  VIADD R8, R8, 0xffffffe ;  /* 0x0ffffffe08087836 */ /* 0x008fcc0000000000 */
[----:B------:R-:W1:Y:S02]  /*14f0*/  F2I.FTZ.U32.TRUNC.NTZ R9, R8 ;  /* 0x0000000800097305 */ /* 0x000e64000021f000 */
[----:B-1----:R-:W-:Y:S01]  /*1500*/  IADD3 R4, RZ, -R9, RZ ;  /* 0x80000009ff047210 */ /* 0x002fe20007ffe0ff */
[----:B------:R-:W-:-:S04]  /*1510*/  IMAD.MOV.U32 R8, RZ, RZ, RZ ;  /* 0x000000ffff087224 */ /* 0x000fc800078e00ff */
[----:B------:R-:W-:-:S04]  /*1520*/  IMAD R4, R4, R6, RZ ;  /* 0x0000000604047224 */ /* 0x000fc800078e02ff */
[----:B------:R-:W-:-:S06]  /*1530*/  IMAD.HI.U32 R9, R9, R4, R8 ;  /* 0x0000000409097227 */ /* 0x000fcc00078e0008 */
[----:B------:R-:W-:-:S04]  /*1540*/  IMAD.HI.U32 R4, R9, R0, RZ ;  /* 0x0000000009047227 */ /* 0x000fc800078e00ff */
[----:B------:R-:W-:-:S04]  /*1550*/  IMAD.MOV R7, RZ, RZ, -R4 ;  /* 0x000000ffff077224 */ /* 0x000fc800078e0a04 */
[----:B------:R-:W-:Y:S01]  /*1560*/  IMAD R7, R6, R7, R0 ;  /* 0x0000000706077224 */ /* 0x000fe200078e0200 */
[----:B------:R-:W-:-:S04]  /*1570*/  LOP3.LUT R0, R5, UR14, RZ, 0x3c, !PT ;  /* 0x0000000e05007c12 */ /* 0x000fc8000f8e3cff */
[----:B------:R-:W-:Y:S02]  /*1580*/  ISETP.GT.U32.AND P1, PT, R6, R7, PT ;  /* 0x000000070600720c */ /* 0x000fe40003f24070 */
[----:B------:R-:W-:-:S11]  /*1590*/  ISETP.GE.AND P0, PT, R0, RZ, PT ;  /* 0x000000ff0000720c */ /* 0x000fd60003f06270 */
[-C--:B------:R-:W-:Y:S01]  /*15a0*/  @!P1 IADD3 R7, R7, -R6.reuse, RZ ;  /* 0x8000000607079210 */ /* 0x080fe20007ffe0ff */
[----:B------:R-:W-:Y:S01]  /*15b0*/  @!P1 VIADD R4, R4, 0x1 ;  /* 0x0000000104049836 */ /* 0x000fe20000000000 */
[----:B------:R-:W-:Y:S02]  /*15c0*/  ISETP.NE.AND P1, PT, R5, RZ, PT ;  /* 0x000000ff0500720c */ /* 0x000fe40003f25270 */
[----:B------:R-:W-:-:S13]  /*15d0*/  ISETP.GE.U32.AND P2, PT, R7, R6, PT ;  /* 0x000000060700720c */ /* 0x000fda0003f46070 */
[----:B------:R-:W-:-:S05]  /*15e0*/  @P2 VIADD R4, R4, 0x1 ;  /* 0x0000000104042836 */ /* 0x000fca0000000000 */
[----:B------:R-:W-:Y:S02]  /*15f0*/  @!P0 IADD3 R4, -R4, RZ, RZ ;  /* 0x000000ff04048210 */ /* 0x000fe40007ffe1ff */
[----:B------:R-:W-:-:S04]  /*1600*/  @!P1 LOP3.LUT R4, RZ, R5, RZ, 0x33, !PT ;  /* 0x00000005ff049212 */ /* 0x000fc800078e33ff */
[----:B------:R-:W-:Y:S02]  /*1610*/  SHF.R.S32.HI R5, RZ, 0x1f, R4 ;  /* 0x0000001fff057819 */ /* 0x000fe40000011404 */
[----:B------:R-:W-:Y:S02]  /*1620*/  MOV R16, R4 ;  /* 0x0000000400107202 */ /* 0x000fe40000000f00 */
[----:B--2---:R-:W-:-:S13]  /*1630*/  R2UR UR27, R2 ;  /* 0x00000000021b72ca */ /* 0x004fda00000e0000 */
[----:B------:R-:W-:Y:S02]  /*1640*/  USHF.R.S32.HI UR15, URZ, 0x1f, UR27 ;  /* 0x0000001f3f0f7899 */ /* 0x000fe4000801141b */
[----:B------:R-:W-:Y:S02]  /*1650*/  UIMAD.WIDE.U32 UR6, UR27, UR4, URZ ;  /* 0x000000041b0672a5 */ /* 0x000fe4000f8e003f */
[----:B------:R-:W-:-:S04]  /*1660*/  UIMAD UR23, UR15, UR4, URZ ;  /* 0x000000040f1772a4 */ /* 0x000fc8000f8e023f */
[----:B------:R-:W-:Y:S02]  /*1670*/  UIMAD UR5, UR27, UR5, UR23 ;  /* 0x000000051b0572a4 */ /* 0x000fe4000f8e0217 */
[----:B------:R-:W-:Y:S02]  /*1680*/  USHF.R.S32.HI UR23, URZ, 0x1f, UR26 ;  /* 0x0000001f3f177899 */ /* 0x000fe4000801141a */
[----:B------:R-:W-:Y:S02]  /*1690*/  UIADD3 UR7, UR7, UR5, URZ ;  /* 0x0000000507077290 */ /* 0x000fe4000fffe03f */
[----:B------:R-:W-:Y:S02]  /*16a0*/  UIMAD UR28, UR23, UR8, URZ ;  /* 0x00000008171c72a4 */ /* 0x000fe4000f8e023f */
[----:B------:R-:W-:Y:S02]  /*16b0*/  UIMAD.WIDE.U32 UR30, UR26, UR8, UR6 ;  /* 0x000000081a1e72a5 */ /* 0x000fe4000f8e0006 */
[----:B------:R-:W-:Y:S01]  /*16c0*/  UIMAD UR28, UR26, UR9, UR28 ;  /* 0x000000091a1c72a4 */ /* 0x000fe2000f8e021c */
[----:B------:R-:W-:Y:S01]  /*16d0*/  ULDC.64 UR6, c[0x0][0x260] ;  /* 0x0000980000067ab9 */ /* 0x000fe20000000a00 */
[----:B------:R-:W-:-:S02]  /*16e0*/  ULDC.64 UR4, c[0x0][0x238] ;  /* 0x00008e0000047ab9 */ /* 0x000fc40000000a00 */
[----:B------:R-:W-:Y:S01]  /*16f0*/  UIADD3 UR28, UR31, UR28, URZ ;  /* 0x0000001c1f1c7290 */ /* 0x000fe2000fffe03f */
[----:B------:R-:W-:Y:S01]  /*1700*/  IMAD.U32 R7, RZ, RZ, UR31 ;  /* 0x0000001fff077e24 */ /* 0x000fe2000f8e00ff */
[----:B------:R-:W-:Y:S01]  /*1710*/  UIMAD UR15, UR15, UR4, URZ ;  /* 0x000000040f0f72a4 */ /* 0x000fe2000f8e023f */
[----:B------:R-:W-:Y:S01]  /*1720*/  IMAD.U32 R6, RZ, RZ, UR30 ;  /* 0x0000001eff067e24 */ /* 0x000fe2000f8e00ff */
[----:B------:R-:W-:Y:S01]  /*1730*/  UIMAD.WIDE.U32 UR30, UR27, UR4, URZ ;  /* 0x000000041b1e72a5 */ /* 0x000fe2000f8e003f */
[----:B------:R-:W-:Y:S01]  /*1740*/  IMAD R9, R5, UR6, RZ ;  /* 0x0000000605097c24 */ /* 0x000fe2000f8e02ff */
[----:B------:R-:W-:Y:S01]  /*1750*/  MOV R7, UR28 ;  /* 0x0000001c00077c02 */ /* 0x000fe20008000f00 */
[----:B------:R-:W-:Y:S02]  /*1760*/  UIMAD UR5, UR27, UR5, UR15 ;  /* 0x000000051b0572a4 */ /* 0x000fe4000f8e020f */
[C---:B------:R-:W-:Y:S02]  /*1770*/  IMAD R24, R4.reuse, UR7, R9 ;  /* 0x0000000704187c24 */ /* 0x040fe4000f8e0209 */
[----:B------:R-:W-:Y:S01]  /*1780*/  IMAD.WIDE.U32 R26, R4, UR6, R6 ;  /* 0x00000006041a7c25 */ /* 0x000fe2000f8e0006 */
[----:B------:R-:W-:-:S03]  /*1790*/  UIADD3 UR28, UR31, UR5, URZ ;  /* 0x000000051f1c7290 */ /* 0x000fc6000fffe03f */
[----:B------:R-:W-:Y:S01]  /*17a0*/  IMAD.IADD R24, R27, 0x1, R24 ;  /* 0x000000011b187824 */ /* 0x000fe200078e0218 */
[----:B------:R-:W-:Y:S08]  /*17b0*/  BRA `(.L_x_2107) ;  /* 0x00000004003c7947 */ /* 0x000ff00003800000 */
.L_x_2106:
[----:B------:R-:W1:Y:S01]  /*17c0*/  LDC R8, c[0x0][0x278] ;  /* 0x00009e00ff087b82 */ /* 0x000e620000000800 */
[----:B------:R-:W2:Y:S01]  /*17d0*/  S2R R0, SR_CTAID.Z ;  /* 0x0000000000007919 */ /* 0x000ea20000002700 */
[----:B------:R-:W-:Y:S02]  /*17e0*/  UISETP.NE.AND UP0, UPT, UR28, -0x1, UPT ;  /* 0xffffffff1c00788c */ /* 0x000fe4000bf05270 */
[----:B------:R-:W-:-:S04]  /*17f0*/  ULEA UR26, UR16, 0xffffffc0, 0x6 ;  /* 0xffffffc0101a7891 */ /* 0x000fc8000f8e303f */
[----:B------:R-:W-:Y:S01]  /*1800*/  PLOP3.LUT P0, PT, PT, PT, UP0, 0x80, 0x0 ;  /* 0x000000000000781c */ /* 0x000fe20003f0f008 */
[----:B------:R-:W-:-:S04]  /*1810*/  USHF.R.S32.HI UR23, URZ, 0x1f, UR26 ;  /* 0x0000001f3f177899 */ /* 0x000fc8000801141a */
[----:B------:R-:W-:Y:S01]  /*1820*/  @UP0 UIADD3 UR5, UR27, UR28, URZ ;  /* 0x0000001c1b050290 */ /* 0x000fe2000fffe03f */
[----:B------:R-:W-:-:S03]  /*1830*/  @UP0 ULDC.64 UR8, c[0x0][0x248] ;  /* 0x0000920000080ab9 */ /* 0x000fc60000000a00 */
[----:B------:R-:W-:Y:S02]  /*1840*/  @UP0 UIMAD.WIDE.U32 UR6, UR5, UR8, URZ ;  /* 0x00000008050602a5 */ /* 0x000fe4000f8e003f */
[----:B------:R-:W-:-:S04]  /*1850*/  @UP0 UIMAD UR5, UR5, UR9, URZ ;  /* 0x00000009050502a4 */ /* 0x000fc8000f8e023f */
[----:B------:R-:W-:Y:S01]  /*1860*/  @UP0 UIADD3 UR5, UR7, UR5, URZ ;  /* 0x0000000507050290 */ /* 0x000fe2000fffe03f */
[----:B-1----:R-:W-:Y:S02]  /*1870*/  IABS R5, R8 ;  /* 0x0000000800057213 */ /* 0x002fe40000000000 */
[----:B------:R-:W-:Y:S02]  /*1880*/  ISETP.NE.AND P1, PT, R8, RZ, PT ;  /* 0x000000ff0800720c */ /* 0x000fe40003f25270 */
[----:B------:R-:W1:Y:S01]  /*1890*/  I2F.RP R4, R5 ;  /* 0x0000000500047306 */ /* 0x000e620000209400 */
[----:B--2---:R-:W-:-:S07]  /*18a0*/  IABS R0, R0 ;  /* 0x0000000000007213 */ /* 0x004fce0000000000 */
[----:B-1----:R-:W1:Y:S02]  /*18b0*/  MUFU.RCP R6, R4 ;  /* 0x0000000400067308 */ /* 0x002e640000001000 */
[----:B-1----:R-:W-:-:S06]  /*18c0*/  VIADD R6, R6, 0xffffffe ;  /* 0x0ffffffe06067836 */ /* 0x002fcc0000000000 */
[----:B------:R-:W1:Y:S02]  /*18d0*/  F2I.FTZ.U32.TRUNC.NTZ R7, R6 ;  /* 0x0000000600077305 */ /* 0x000e64000021f000 */
[----:B-1----:R-:W-:Y:S01]  /*18e0*/  IMAD.MOV R2, RZ, RZ, -R7 ;  /* 0x000000ffff027224 */ /* 0x002fe200078e0a07 */
[----:B------:R-:W-:-:S03]  /*18f0*/  MOV R6, RZ ;  /* 0x000000ff00067202 */ /* 0x000fc60000000f00 */
[----:B------:R-:W-:-:S04]  /*1900*/  IMAD R2, R2, R5, RZ ;  /* 0x0000000502027224 */ /* 0x000fc800078e02ff */
[----:B------:R-:W-:-:S06]  /*1910*/  IMAD.HI.U32 R7, R7, R2, R6 ;  /* 0x0000000207077227 */ /* 0x000fcc00078e0006 */
[----:B------:R-:W-:Y:S02]  /*1920*/  IMAD.HI.U32 R4, R7, R0, RZ ;  /* 0x0000000007047227 */ /* 0x000fe400078e00ff */
[----:B------:R-:W1:Y:S02]  /*1930*/  LDC.64 R6, c[0x0][0x260] ;  /* 0x00009800ff067b82 */ /* 0x000e640000000a00 */
[----:B------:R-:W-:-:S04]  /*1940*/  IMAD.MOV R2, RZ, RZ, -R4 ;  /* 0x000000ffff027224 */ /* 0x000fc800078e0a04 */
[----:B------:R-:W-:Y:S01]  /*1950*/  IMAD R2, R5, R2, R0 ;  /* 0x0000000205027224 */ /* 0x000fe200078e0200 */
[----:B------:R-:W-:-:S04]  /*1960*/  LOP3.LUT R0, R8, UR14, RZ, 0x3c, !PT ;  /* 0x0000000e08007c12 */ /* 0x000fc8000f8e3cff */
[----:B------:R-:W-:Y:S02]  /*1970*/  ISETP.GT.U32.AND P5, PT, R5, R2, PT ;  /* 0x000000020500720c */ /* 0x000fe40003fa4070 */
[----:B------:R-:W-:-:S11]  /*1980*/  ISETP.GE.AND P2, PT, R0, RZ, PT ;  /* 0x000000ff0000720c */ /* 0x000fd60003f46270 */
[----:B------:R-:W-:Y:S01]  /*1990*/  @!P5 IADD3 R2, R2, -R5, RZ ;  /* 0x800000050202d210 */ /* 0x000fe20007ffe0ff */
[----:B------:R-:W-:-:S03]  /*19a0*/  @!P5 VIADD R4, R4, 0x1 ;  /* 0x000000010404d836 */ /* 0x000fc60000000000 */
[----:B------:R-:W-:-:S13]  /*19b0*/  ISETP.GE.U32.AND P4, PT, R2, R5, PT ;  /* 0x000000050200720c */ /* 0x000fda0003f86070 */
[----:B------:R-:W-:Y:S01]  /*19c0*/  @P4 IADD3 R4, R4, 0x1, RZ ;  /* 0x0000000104044810 */ /* 0x000fe20007ffe0ff */
[----:B------:R-:W-:Y:S06]  /*19d0*/  @P0 BRA `(.L_x_2108) ;  /* 0x0000000000300947 */ /* 0x000fec0003800000 */
[----:B------:R-:W-:Y:S01]  /*19e0*/  USHF.R.S32.HI UR6, URZ, 0x1f, UR27 ;  /* 0x0000001f3f067899 */ /* 0x000fe2000801141b */
[----:B------:R-:W-:Y:S01]  /*19f0*/  ULDC.64 UR8, c[0x0][0x248] ;  /* 0x0000920000087ab9 */ /* 0x000fe20000000a00 */
[----:B------:R-:W-:Y:S02]  /*1a00*/  USHF.R.S32.HI UR7, URZ, 0x1f, UR15 ;  /* 0x0000001f3f077899 */ /* 0x000fe4000801140f */
[----:B------:R-:W-:Y:S02]  /*1a10*/  UIMAD UR6, UR6, UR8, URZ ;  /* 0x00000008060672a4 */ /* 0x000fe4000f8e023f */
[----:B------:R-:W-:Y:S02]  /*1a20*/  UIMAD.WIDE.U32 UR30, UR27, UR8, URZ ;  /* 0x000000081b1e72a5 */ /* 0x000fe4000f8e003f */
[----:B------:R-:W-:Y:S01]  /*1a30*/  UIMAD UR6, UR27, UR9, UR6 ;  /* 0x000000091b0672a4 */ /* 0x000fe2000f8e0206 */
[----:B------:R-:W-:Y:S02]  /*1a40*/  ULDC.64 UR4, c[0x0][0x230] ;  /* 0x00008c0000047ab9 */ /* 0x000fe40000000a00 */
[----:B------:R-:W-:-:S02]  /*1a50*/  UIMAD UR7, UR7, UR4, URZ ;  /* 0x00000004070772a4 */ /* 0x000fc4000f8e023f */
[----:B------:R-:W-:Y:S02]  /*1a60*/  UIADD3 UR31, UR31, UR6, URZ ;  /* 0x000000061f1f7290 */ /* 0x000fe4000fffe03f */
[----:B------:R-:W-:Y:S02]  /*1a70*/  UIMAD UR5, UR15, UR5, UR7 ;  /* 0x000000050f0572a4 */ /* 0x000fe4000f8e0207 */
[----:B------:R-:W-:-:S04]  /*1a80*/  UIMAD.WIDE.U32 UR6, UR15, UR4, UR30 ;  /* 0x000000040f0672a5 */ /* 0x000fc8000f8e001e */
[----:B------:R-:W-:-:S12]  /*1a90*/  UIADD3 UR5, UR7, UR5, URZ ;  /* 0x0000000507057290 */ /* 0x000fd8000fffe03f */
.L_x_2108:
[----:B------:R-:W-:Y:S01]  /*1aa0*/  UIMAD UR4, UR23, UR8, URZ ;  /* 0x00000008170472a4 */ /* 0x000fe2000f8e023f */
[----:B------:R-:W-:Y:S01]  /*1ab0*/  @!P2 IADD3 R4, -R4, RZ, RZ ;  /* 0x000000ff0404a210 */ /* 0x000fe20007ffe1ff */
[----:B------:R-:W-:Y:S01]  /*1ac0*/  UMOV UR7, UR5 ;  /* 0x0000000500077c82 */ /* 0x000fe20008000000 */
[----:B------:R-:W-:Y:S01]  /*1ad0*/  @!P1 LOP3.LUT R4, RZ, R8, RZ, 0x33, !PT ;  /* 0x00000008ff049212 */ /* 0x000fe200078e33ff */
[----:B------:R-:W-:Y:S02]  /*1ae0*/  UIMAD.WIDE.U32 UR6, UR8, UR26, UR6 ;  /* 0x0000001a080672a5 */ /* 0x000fe4000f8e0006 */
[----:B------:R-:W-:Y:S01]  /*1af0*/  UIMAD UR4, UR9, UR26, UR4 ;  /* 0x0000001a090472a4 */ /* 0x000fe2000f8e0204 */
[--C-:B------:R-:W-:Y:S01]  /*1b00*/  SHF.R.S32.HI R5, RZ, 0x1f, R4.reuse ;  /* 0x0000001fff057819 */ /* 0x100fe20000011404 */
[----:B------:R-:W-:Y:S01]  /*1b10*/  @UP0 UIADD3 UR28, UR27, UR28, URZ ;  /* 0x0000001c1b1c0290 */ /* 0x000fe2000fffe03f */
[----:B------:R-:W-:Y:S01]  /*1b20*/  IMAD.MOV.U32 R16, RZ, RZ, R4 ;  /* 0x000000ffff107224 */ /* 0x000fe200078e0004 */
[----:B------:R-:W-:Y:S01]  /*1b30*/  UIADD3 UR4, UR7, UR4, URZ ;  /* 0x0000000407047290 */ /* 0x000fe2000fffe03f */
[----:B------:R-:W-:Y:S01]  /*1b40*/  MOV R9, UR7 ;  /* 0x0000000700097c02 */ /* 0x000fe20008000f00 */
[----:B-1----:R-:W-:Y:S01]  /*1b50*/  IMAD R0, R5, R6, RZ ;  /* 0x0000000605007224 */ /* 0x002fe200078e02ff */
[----:B------:R-:W-:-:S03]  /*1b60*/  MOV R8, UR6 ;  /* 0x0000000600087c02 */ /* 0x000fc60008000f00 */
[----:B------:R-:W-:Y:S01]  /*1b70*/  IMAD.U32 R9, RZ, RZ, UR4 ;  /* 0x00000004ff097e24 */ /* 0x000fe2000f8e00ff */
[----:B------:R-:W-:Y:S01]  /*1b80*/  @UP0 ULDC.64 UR4, c[0x0][0x250] ;  /* 0x0000940000040ab9 */ /* 0x000fe20000000a00 */
[C---:B------:R-:W-:Y:S01]  /*1b90*/  IMAD R7, R4.reuse, R7, R0 ;  /* 0x0000000704077224 */ /* 0x040fe200078e0200 */
[----:B------:R-:W-:Y:S01]  /*1ba0*/  @UP0 UIMAD.WIDE.U32 UR30, UR28, UR4, URZ ;  /* 0x000000041c1e02a5 */ /* 0x000fe2000f8e003f */
[----:B------:R-:W-:-:S03]  /*1bb0*/  IMAD.WIDE.U32 R26, R4, R6, R8 ;  /* 0x00000006041a7225 */ /* 0x000fc600078e0008 */
[----:B------:R-:W-:Y:S02]  /*1bc0*/  @UP0 UIMAD UR28, UR28, UR5, UR31 ;  /* 0x000000051c1c02a4 */ /* 0x000fe4000f8e021f */
[----:B------:R-:W-:Y:S01]  /*1bd0*/  IADD3 R24, R27, R7, RZ ;  /* 0x000000071b187210 */ /* 0x000fe20007ffe0ff */
[----:B------:R-:W-:Y:S09]  /*1be0*/  @P0 BRA `(.L_x_2107) ;  /* 0x0000000000300947 */ /* 0x000ff20003800000 */
[----:B------:R-:W-:Y:S01]  /*1bf0*/  USHF.R.S32.HI UR6, URZ, 0x1f, UR27 ;  /* 0x0000001f3f067899 */ /* 0x000fe2000801141b */
[----:B------:R-:W-:-:S03]  /*1c00*/  ULDC.64 UR4, c[0x0][0x250] ;  /* 0x0000940000047ab9 */ /* 0x000fc60000000a00 */
[----:B------:R-:W-:Y:S02]  /*1c10*/  UIMAD UR6, UR6, UR4, URZ ;  /* 0x00000004060672a4 */ /* 0x000fe4000f8e023f */
[----:B------:R-:W-:Y:S02]  /*1c20*/  UIMAD.WIDE.U32 UR28, UR27, UR4, URZ ;  /* 0x000000041b1c72a5 */ /* 0x000fe4000f8e003f */
[----:B------:R-:W-:Y:S02]  /*1c30*/  UIMAD UR27, UR27, UR5, UR6 ;  /* 0x000000051b1b72a4 */ /* 0x000fe4000f8e0206 */
[----:B------:R-:W-:Y:S01]  /*1c40*/  USHF.R.S32.HI UR6, URZ, 0x1f, UR15 ;  /* 0x0000001f3f067899 */ /* 0x000fe2000801140f */
[----:B------:R-:W-:Y:S01]  /*1c50*/  ULDC.64 UR4, c[0x0][0x238] ;  /* 0x00008e0000047ab9 */ /* 0x000fe20000000a00 */
[----:B------:R-:W-:Y:S02]  /*1c60*/  UIADD3 UR29, UR29, UR27, URZ ;  /* 0x0000001b1d1d7290 */ /* 0x000fe4000fffe03f */
[----:B------:R-:W-:-:S02]  /*1c70*/  UIMAD UR6, UR6, UR4, URZ ;  /* 0x00000004060672a4 */ /* 0x000fc4000f8e023f */
[----:B------:R-:W-:Y:S02]  /*1c80*/  UIMAD.WIDE.U32 UR30, UR15, UR4, UR28 ;  /* 0x000000040f1e72a5 */ /* 0x000fe4000f8e001c */
[----:B------:R-:W-:-:S04]  /*1c90*/  UIMAD UR5, UR15, UR5, UR6 ;  /* 0x000000050f0572a4 */ /* 0x000fc8000f8e0206 */
[----:B------:R-:W-:-:S12]  /*1ca0*/  UIADD3 UR28, UR31, UR5, URZ ;  /* 0x000000051f1c7290 */ /* 0x000fd8000fffe03f */
.L_x_2107:
[----:B------:R-:W-:Y:S01]  /*1cb0*/  SHF.R.S32.HI R4, RZ, 0x1f, R3 ;  /* 0x0000001fff047819 */ /* 0x000fe20000011403 */
[----:B------:R-:W-:Y:S01]  /*1cc0*/  UISETP.NE.AND UP0, UPT, UR11, -0x1, UPT ;  /* 0xffffffff0b00788c */ /* 0x000fe2000bf05270 */
[----:B------:R-:W1:Y:S01]  /*1cd0*/  S2R R31, SR_CTAID.X ;  /* 0x00000000001f7919 */ /* 0x000e620000002500 */
[----:B------:R-:W2:Y:S01]  /*1ce0*/  S2UR UR27, SR_CgaCtaId ;  /* 0x00000000001b79c3 */ /* 0x000ea20000008800 */
[CC--:B------:R-:W-:Y:S01]  /*1cf0*/  LEA.HI R2, R4.reuse, R3.reuse, RZ, 0x3 ;  /* 0x0000000304027211 */ /* 0x0c0fe200078f18ff */
[----:B------:R-:W-:Y:S01]  /*1d00*/  ULDC.64 UR6, c[0x0][0x268] ;  /* 0x00009a0000067ab9 */ /* 0x000fe20000000a00 */
[----:B------:R-:W-:Y:S01]  /*1d10*/  LEA.HI R15, R4, R3, RZ, 0x4 ;  /* 0x00000003040f7211 */ /* 0x000fe200078f20ff */
[----:B------:R-:W-:Y:S01]  /*1d20*/  IMAD R5, R5, UR6, RZ ;  /* 0x0000000605057c24 */ /* 0x000fe2000f8e02ff */
[----:B------:R-:W-:Y:S01]  /*1d30*/  SHF.R.S32.HI R18, RZ, 0x3, R2 ;  /* 0x00000003ff127819 */ /* 0x000fe20000011402 */
[----:B------:R-:W-:Y:S01]  /*1d40*/  BSSY B0, `(.L_x_2109) ;  /* 0x0000066000007945 */ /* 0x000fe20003800000 */
[----:B------:R-:W-:Y:S01]  /*1d50*/  LOP3.LUT R2, R2, 0xfffffff8, RZ, 0xc0, !PT ;  /* 0xfffffff802027812 */ /* 0x000fe200078ec0ff */
[----:B------:R-:W3:Y:S01]  /*1d60*/  LDC.64 R228, c[0x0][0x250] ;  /* 0x00009400ffe47b82 */ /* 0x000ee20000000a00 */
[----:B------:R-:W-:Y:S01]  /*1d70*/  @UP0 ULDC.64 UR4, c[0x0][0x240] ;  /* 0x0000900000040ab9 */ /* 0x000fe20000000a00 */
[C---:B------:R-:W-:Y:S01]  /*1d80*/  IMAD.SHL.U32 R199, R18.reuse, 0x40, RZ ;  /* 0x0000004012c77824 */ /* 0x040fe200078e00ff */
[----:B------:R-:W-:Y:S01]  /*1d90*/  LOP3.LUT R0, R15, 0xfffffff0, RZ, 0xc0, !PT ;  /* 0xfffffff00f007812 */ /* 0x000fe200078ec0ff */
[----:B------:R-:W-:Y:S01]  /*1da0*/  IMAD.IADD R2, R3, 0x1, -R2 ;  /* 0x0000000103027824 */ /* 0x000fe200078e0a02 */
[----:B------:R-:W-:Y:S01]  /*1db0*/  @UP0 UIMAD.WIDE.U32 UR32, UR11, UR4, URZ ;  /* 0x000000040b2002a5 */ /* 0x000fe2000f8e003f */
[----:B------:R-:W-:Y:S01]  /*1dc0*/  VIADD R20, R18, 0x10 ;  /* 0x0000001012147836 */ /* 0x000fe20000000000 */
[----:B------:R-:W-:Y:S01]  /*1dd0*/  LOP3.LUT R199, R199, 0x1c0, RZ, 0xc0, !PT ;  /* 0x000001c0c7c77812 */ /* 0x000fe200078ec0ff */
[----:B------:R-:W-:Y:S01]  /*1de0*/  IMAD.SHL.U32 R200, R2, 0x8, RZ ;  /* 0x0000000802c87824 */ /* 0x000fe200078e00ff */
[----:B------:R-:W-:Y:S01]  /*1df0*/  @!UP0 USHF.R.S32.HI UR29, URZ, 0x1f, UR12 ;  /* 0x0000001f3f1d8899 */ /* 0x000fe2000801140c */
[----:B------:R-:W-:Y:S01]  /*1e00*/  IMAD.IADD R7, R3, 0x1, -R0 ;  /* 0x0000000103077824 */ /* 0x000fe200078e0a00 */
[----:B------:R-:W-:Y:S01]  /*1e10*/  @UP0 UIMAD UR15, UR11, UR5, UR33 ;  /* 0x000000050b0f02a4 */ /* 0x000fe2000f8e0221 */
[----:B------:R-:W-:Y:S01]  /*1e20*/  IADD3 R152, P5, R18, UR26, RZ ;  /* 0x0000001a12987c10 */ /* 0x000fe2000ffbe0ff */
[----:B------:R-:W-:Y:S01]  /*1e30*/  IMAD R12, R16, UR7, R5 ;  /* 0x00000007100c7c24 */ /* 0x000fe2000f8e0205 */
[--C-:B------:R-:W-:Y:S01]  /*1e40*/  LOP3.LUT R6, R199, 0x38, R200.reuse, 0xf8, !PT ;  /* 0x00000038c7067812 */ /* 0x100fe200078ef8c8 */
[----:B------:R-:W-:Y:S01]  /*1e50*/  @!UP0 ULDC.64 UR4, c[0x0][0x228] ;  /* 0x00008a0000048ab9 */ /* 0x000fe20000000a00 */
[----:B------:R-:W-:Y:S01]  /*1e60*/  SHF.R.U32.HI R199, RZ, 0x3, R199 ;  /* 0x00000003ffc77819 */ /* 0x000fe200000116c7 */
[----:B------:R-:W-:Y:S01]  /*1e70*/  @!UP0 UIMAD UR29, UR29, UR4, URZ ;  /* 0x000000041d1d82a4 */ /* 0x000fe2000f8e023f */
[----:B------:R-:W-:Y:S01]  /*1e80*/  SHF.R.S32.HI R0, RZ, 0x1f, R7 ;  /* 0x0000001fff007819 */ /* 0x000fe20000011407 */
[----:B------:R-:W-:Y:S01]  /*1e90*/  @!UP0 UIMAD.WIDE.U32 UR34, UR12, UR4, URZ ;  /* 0x000000040c2282a5 */ /* 0x000fe2000f8e003f */
[----:B------:R-:W-:Y:S01]  /*1ea0*/  LOP3.LUT R199, R6, R199, RZ, 0x3c, !PT ;  /* 0x000000c706c77212 */ /* 0x000fe200078e3cff */
[----:B------:R-:W-:Y:S01]  /*1eb0*/  @!UP0 UIMAD UR29, UR12, UR5, UR29 ;  /* 0x000000050c1d82a4 */ /* 0x000fe2000f8e021d */
[----:B------:R-:W-:Y:S01]  /*1ec0*/  LEA.HI R6, R4, R3, RZ, 0x6 ;  /* 0x0000000304067211 */ /* 0x000fe200078f30ff */
[----:B------:R-:W-:Y:S01]  /*1ed0*/  USHF.R.S32.HI UR12, URZ, 0x1f, UR14 ;  /* 0x0000001f3f0c7899 */ /* 0x000fe2000801140e */
[----:B------:R-:W-:Y:S01]  /*1ee0*/  LEA.HI R0, R0, R7, RZ, 0x3 ;  /* 0x0000000700007211 */ /* 0x000fe200078f18ff */
[----:B------:R-:W-:Y:S01]  /*1ef0*/  ULDC.64 UR4, c[0x0][0x258] ;  /* 0x0000960000047ab9 */ /* 0x000fe20000000a00 */
[----:B------:R-:W-:Y:S01]  /*1f00*/  SHF.R.S32.HI R21, RZ, 0x1f, R200 ;  /* 0x0000001fff157819 */ /* 0x000fe200000114c8 */
[----:B------:R-:W-:Y:S01]  /*1f10*/  IMAD.SHL.U32 R6, R6, 0x8, RZ ;  /* 0x0000000806067824 */ /* 0x000fe200078e00ff */
[----:B------:R-:W-:Y:S01]  /*1f20*/  IADD3 R8, P1, R200, UR30, RZ ;  /* 0x0000001ec8087c10 */ /* 0x000fe2000ff3e0ff */
[----:B------:R-:W-:Y:S01]  /*1f30*/  @!UP0 UIADD3 UR15, UR35, UR29, URZ ;  /* 0x0000001d230f8290 */ /* 0x000fe2000fffe03f */
[----:B------:R-:W-:Y:S01]  /*1f40*/  LOP3.LUT R14, R0, 0xfffffff8, RZ, 0xc0, !PT ;  /* 0xfffffff8000e7812 */ /* 0x000fe200078ec0ff */
[----:B------:R-:W-:Y:S01]  /*1f50*/  @!UP0 UMOV UR32, UR34 ;  /* 0x0000002200208c82 */ /* 0x000fe20008000000 */
[----:B------:R-:W-:Y:S01]  /*1f60*/  UIMAD UR12, UR12, UR4, URZ ;  /* 0x000000040c0c72a4 */ /* 0x000fe2000f8e023f */
[----:B------:R-:W-:Y:S01]  /*1f70*/  LOP3.LUT R199, R199, 0xfffffe00, R6, 0xf8, !PT ;  /* 0xfffffe00c7c77812 */ /* 0x000fe200078ef806 */
[----:B------:R-:W-:Y:S01]  /*1f80*/  IMAD.U32 R22, RZ, RZ, UR4 ;  /* 0x00000004ff167e24 */ /* 0x000fe2000f8e00ff */
[----:B------:R-:W-:Y:S01]  /*1f90*/  IADD3 R6, P0, R200, UR32, RZ ;  /* 0x00000020c8067c10 */ /* 0x000fe2000ff1e0ff */
[----:B------:R-:W-:Y:S01]  /*1fa0*/  IMAD.IADD R14, R7, 0x1, -R14 ;  /* 0x00000001070e7824 */ /* 0x000fe200078e0a0e */
[C---:B------:R-:W-:Y:S01]  /*1fb0*/  IADD3.X R9, R21.reuse, UR28, RZ, P1, !PT ;  /* 0x0000001c15097c10 */ /* 0x040fe20008ffe4ff */
[----:B------:R-:W-:Y:S01]  /*1fc0*/  UIMAD UR28, UR14, UR5, UR12 ;  /* 0x000000050e1c72a4 */ /* 0x000fe2000f8e020c */
[----:B------:R-:W-:Y:S01]  /*1fd0*/  IADD3.X R7, R21, UR15, RZ, P0, !PT ;  /* 0x0000000f15077c10 */ /* 0x000fe200087fe4ff */
[----:B------:R-:W-:Y:S01]  /*1fe0*/  UIADD3 UR5, -UR19, UR13, URZ ;  /* 0x0000000d13057290 */ /* 0x000fe2000fffe13f */
[----:B------:R-:W-:Y:S01]  /*1ff0*/  SHF.R.S32.HI R19, RZ, 0x1f, R18 ;  /* 0x0000001fff137819 */ /* 0x000fe20000011412 */
[----:B------:R-:W-:Y:S01]  /*2000*/  UIADD3 UR12, UR16, -0x1, URZ ;  /* 0xffffffff100c7890 */ /* 0x000fe2000fffe03f */
[----:B------:R-:W-:Y:S01]  /*2010*/  IMAD.MOV.U32 R5, RZ, RZ, 0x20 ;  /* 0x00000020ff057424 */ /* 0x000fe200078e00ff */
[----:B------:R-:W-:Y:S01]  /*2020*/  UMOV UR4, 0x400 ;  /* 0x0000040000047882 */ /* 0x000fe20000000000 */
[----:B------:R-:W-:Y:S01]  /*2030*/  IMAD.WIDE.U32 R22, R22, UR14, R6 ;  /* 0x0000000e16167c25 */ /* 0x000fe2000f8e0006 */
[----:B------:R-:W-:Y:S01]  /*2040*/  ISETP.GE.AND P6, PT, R18, UR5, PT ;  /* 0x0000000512007c0c */ /* 0x000fe2000bfc6270 */
[----:B------:R-:W-:Y:S01]  /*2050*/  USHF.L.U32 UR15, UR12, 0x6, URZ ;  /* 0x000000060c0f7899 */ /* 0x000fe2000800063f */
[----:B------:R-:W-:Y:S01]  /*2060*/  ISETP.GE.AND P4, PT, R20, UR5, PT ;  /* 0x0000000514007c0c */ /* 0x000fe2000bf86270 */
[----:B------:R-:W-:Y:S01]  /*2070*/  VIADD R6, R18, 0x20 ;  /* 0x0000002012067836 */ /* 0x000fe20000000000 */
[----:B--2---:R-:W-:Y:S01]  /*2080*/  ULEA UR4, UR27, UR4, 0x18 ;  /* 0x000000041b047291 */ /* 0x004fe2000f8ec03f */
[----:B------:R-:W-:Y:S01]  /*2090*/  IMAD.MOV.U32 R7, RZ, RZ, 0x10 ;  /* 0x00000010ff077424 */ /* 0x000fe200078e00ff */
[----:B------:R-:W-:Y:S01]  /*20a0*/  UIADD3 UR14, -UR15, UR22, URZ ;  /* 0x000000160f0e7290 */ /* 0x000fe2000fffe13f */
[----:B------:R-:W-:Y:S01]  /*20b0*/  IMAD.WIDE.U32 R16, R16, UR6, R8 ;  /* 0x0000000610107c25 */ /* 0x000fe2000f8e0008 */
[----:B------:R-:W-:-:S02]  /*20c0*/  ISETP.GE.AND P0, PT, R6, UR5, PT ;  /* 0x0000000506007c0c */ /* 0x000fc4000bf06270 */
[----:B------:R-:W-:Y:S01]  /*20d0*/  IADD3.X R13, R19, UR23, RZ, P5, !PT ;  /* 0x00000017130d7c10 */ /* 0x000fe2000affe4ff */
[----:B------:R-:W-:Y:S01]  /*20e0*/  VIADD R29, R23, UR28 ;  /* 0x0000001c171d7c36 */ /* 0x000fe20008000000 */
[----:B------:R-:W-:Y:S01]  /*20f0*/  R2P PR, R14, 0x6 ;  /* 0x000000060e007804 */ /* 0x000fe20000000000 */
[----:B-1----:R-:W-:Y:S01]  /*2100*/  IMAD.WIDE R30, R31, 0x40, R18 ;  /* 0x000000401f1e7825 */ /* 0x002fe200078e0212 */
[----:B------:R-:W-:-:S03]  /*2110*/  LEA R199, R199, UR4, 0x1 ;  /* 0x00000004c7c77c11 */ /* 0x000fc6000f8e08ff */
[C---:B------:R-:W-:Y:S01]  /*2120*/  VIADD R196, R200.reuse, 0x40 ;  /* 0x00000040c8c47836 */ /* 0x040fe20000000000 */
[----:B------:R-:W-:Y:S01]  /*2130*/  SEL R7, R7, 0xfffffff0, !P1 ;  /* 0xfffffff007077807 */ /* 0x000fe20004800000 */
[----:B------:R-:W-:Y:S01]  /*2140*/  VIADD R195, R200, 0x80 ;  /* 0x00000080c8c37836 */ /* 0x000fe20000000000 */
[----:B------:R-:W-:Y:S01]  /*2150*/  SEL R5, R5, 0xffffffe0, !P2 ;  /* 0xffffffe005057807 */ /* 0x000fe20005000000 */
[----:B---3--:R-:W-:Y:S06]  /*2160*/  @P6 BRA `(.L_x_2110) ;  /* 0x00000000008c6947 */ /* 0x008fec0003800000 */
        /* <DEDUP_REMOVED lines=35> */
.L_x_2110:
[----:B------:R-:W-:Y:S05]  /*23a0*/  BSYNC B0 ;  /* 0x0000000000007941 */ /* 0x000fea0003800000 */
.L_x_2109:
[----:B------:R-:W-:Y:S01]  /*23b0*/  BSSY B0, `(.L_x_2111) ;  /* 0x0000029000007945 */ /* 0x000fe20003800000 */
[----:B------:R-:W-:-:S03]  /*23c0*/  ISETP.GE.AND P6, PT, R20, UR14, PT ;  /* 0x0000000e14007c0c */ /* 0x000fc6000bfc6270 */
[----:B------:R-:W-:Y:S10]  /*23d0*/  @P4 BRA `(.L_x_2112) ;  /* 0x0000000000984947 */ /* 0x000ff40003800000 */
        /* <DEDUP_REMOVED lines=38> */
.L_x_2112:
[----:B------:R-:W-:Y:S05]  /*2640*/  BSYNC B0 ;  /* 0x0000000000007941 */ /* 0x000fea0003800000 */
.L_x_2111:
[----:B------:R-:W-:Y:S01]  /*2650*/  BSSY B0, `(.L_x_2113) ;  /* 0x000002a000007945 */ /* 0x000fe20003800000 */
[----:B------:R-:W-:Y:S02]  /*2660*/  ISETP.GE.AND P4, PT, R20, UR14, PT ;  /* 0x0000000e14007c0c */ /* 0x000fe4000bf86270 */
[----:B------:R-:W-:Y:S01]  /*2670*/  IADD3 R20, R18, 0x30, RZ ;  /* 0x0000003012147810 */ /* 0x000fe20007ffe0ff */
        /* <DEDUP_REMOVED lines=39> */
.L_x_2114:
[----:B------:R-:W-:Y:S05]  /*28f0*/  BSYNC B0 ;  /* 0x0000000000007941 */ /* 0x000fea0003800000 */
.L_x_2113:
[----:B------:R-:W-:Y:S01]  /*2900*/  ISETP.GE.AND P1, PT, R20, UR5, PT ;  /* 0x0000000514007c0c */ /* 0x000fe2000bf26270 */
[----:B------:R-:W-:Y:S01]  /*2910*/  USHF.L.U64.HI UR23, UR8, 0x4, UR9 ;  /* 0x0000000408177899 */ /* 0x000fe20008010209 */
[----:B------:R-:W-:Y:S01]  /*2920*/  IADD3 R26, P0, R200, R26, RZ ;  /* 0x0000001ac81a7210 */ /* 0x000fe20007f1e0ff */
[----:B------:R-:W-:Y:S03]  /*2930*/  BSSY B0, `(.L_x_2115) ;  /* 0x0000029000007945 */ /* 0x000fe60003800000 */
[----:B------:R-:W-:Y:S01]  /*2940*/  IADD3.X R27, R21, R24, RZ, P0, !PT ;  /* 0x00000018151b7210 */ /* 0x000fe200007fe4ff */
[----:B------:R-:W-:-:S06]  /*2950*/  IMAD R21, R19, UR8, RZ ;  /* 0x0000000813157c24 */ /* 0x000fcc000f8e02ff */
        /* <DEDUP_REMOVED lines=38> */
.L_x_2116:
[----:B------:R-:W-:Y:S05]  /*2bc0*/  BSYNC B0 ;  /* 0x0000000000007941 */ /* 0x000fea0003800000 */
.L_x_2115:
[C---:B------:R-:W-:Y:S01]  /*2bd0*/  ISETP.GE.AND P0, PT, R18.reuse, UR14, PT ;  /* 0x0000000e12007c0c */ /* 0x040fe2000bf06270 */
[C---:B------:R-:W-:Y:S01]  /*2be0*/  IMAD R21, R18.reuse, UR9, R21 ;  /* 0x0000000912157c24 */ /* 0x040fe2000f8e0215 */
[----:B------:R-:W-:Y:S01]  /*2bf0*/  USHF.L.U32 UR26, UR8, 0x4, URZ ;  /* 0x00000004081a7899 */ /* 0x000fe2000800063f */
[----:B------:R-:W-:Y:S01]  /*2c00*/  IMAD.WIDE.U32 R26, R18, UR8, R26 ;  /* 0x00000008121a7c25 */ /* 0x000fe2000f8e001a */
[----:B------:R-:W-:Y:S04]  /*2c10*/  BSSY B0, `(.L_x_2117) ;  /* 0x0000021000007945 */ /* 0x000fe80003800000 */
[----:B------:R-:W-:Y:S02]  /*2c20*/  IADD3 R134, R27, R21, RZ ;  /* 0x000000151b867210 */ /* 0x000fe40007ffe0ff */
[----:B------:R-:W-:-:S03]  /*2c30*/  MOV R133, R26 ;  /* 0x0000001a00857202 */ /* 0x000fc60000000f00 */
[----:B------:R-:W-:Y:S05]  /*2c40*/  @P0 BRA `(.L_x_2118) ;  /* 0x0000000000740947 */ /* 0x000fea0003800000 */
        /* <DEDUP_REMOVED lines=29> */
.L_x_2118:
[----:B------:R-:W-:Y:S05]  /*2e20*/  BSYNC B0 ;  /* 0x0000000000007941 */ /* 0x000fea0003800000 */
.L_x_2117:
[----:B------:R-:W-:Y:S04]  /*2e30*/  BSSY B0, `(.L_x_2119) ;  /* 0x0000021000007945 */ /* 0x000fe80003800000 */
[----:B------:R-:W-:Y:S05]  /*2e40*/  @P6 BRA `(.L_x_2120) ;  /* 0x00000000007c6947 */ /* 0x000fea0003800000 */
[----:B------:R-:W-:Y:S01]  /*2e50*/  ULDC UR6, c[0x0][0x2d0] ;  /* 0x0000b40000067ab9 */ /* 0x000fe20000000800 */
[----:B------:R-:W-:Y:S02]  /*2e60*/  IADD3 R21, P1, R133, UR26, RZ ;  /* 0x0000001a85157c10 */ /* 0x000fe4000ff3e0ff */
[----:B------:R-:W-:Y:S02]  /*2e70*/  ISETP.GE.AND P5, PT, R200, UR6, PT ;  /* 0x00000006c8007c0c */ /* 0x000fe4000bfa6270 */
[----:B------:R-:W-:Y:S02]  /*2e80*/  ISETP.GE.AND P2, PT, R196, UR6, PT ;  /* 0x00000006c4007c0c */ /* 0x000fe4000bf46270 */
[----:B------:R-:W-:Y:S02]  /*2e90*/  ISETP.GE.AND P0, PT, R195, UR6, PT ;  /* 0x00000006c3007c0c */ /* 0x000fe4000bf06270 */
[----:B------:R-:W-:-:S07]  /*2ea0*/  IADD3.X R22, R134, UR23, RZ, P1, !PT ;  /* 0x0000001786167c10 */ /* 0x000fce0008ffe4ff */
        /* <DEDUP_REMOVED lines=25> */
.L_x_2120:
[----:B------:R-:W-:Y:S05]  /*3040*/  BSYNC B0 ;  /* 0x0000000000007941 */ /* 0x000fea0003800000 */
.L_x_2119:
[----:B------:R-:W-:Y:S01]  /*3050*/  ISETP.GE.AND P0, PT, R6, UR14, PT ;  /* 0x0000000e06007c0c */ /* 0x000fe2000bf06270 */
[----:B------:R-:W-:Y:S01]  /*3060*/  BSSY B0, `(.L_x_2121) ;  /* 0x0000026000007945 */ /* 0x000fe20003800000 */
[----:B------:R-:W-:Y:S02]  /*3070*/  ISETP.GE.AND P1, PT, R20, UR14, PT ;  /* 0x0000000e14007c0c */ /* 0x000fe4000bf26270 */
[----:B------:R-:W-:-:S09]  /*3080*/  SHF.R.S32.HI R22, RZ, 0x4, R15 ;  /* 0x00000004ff167819 */ /* 0x000fd2000001140f */
[----:B------:R-:W-:Y:S05]  /*3090*/  @P0 BRA `(.L_x_2122) ;  /* 0x0000000000880947 */ /* 0x000fea0003800000 */
[----:B------:R-:W-:Y:S01]  /*30a0*/  ULDC UR6, c[0x0][0x2d0] ;  /* 0x0000b40000067ab9 */ /* 0x000fe20000000800 */
[----:B------:R-:W-:Y:S01]  /*30b0*/  IMAD.U32 R24, RZ, RZ, UR8 ;  /* 0x00000008ff187e24 */ /* 0x000fe2000f8e00ff */
[----:B------:R-:W-:Y:S01]  /*30c0*/  ISETP.GE.AND P6, PT, R200, UR6, PT ;  /* 0x00000006c8007c0c */ /* 0x000fe2000bfc6270 */
[----:B------:R-:W-:Y:S01]  /*30d0*/  IMAD.U32 R23, RZ, RZ, UR8 ;  /* 0x00000008ff177e24 */ /* 0x000fe2000f8e00ff */
[----:B------:R-:W-:Y:S01]  /*30e0*/  ISETP.GE.AND P5, PT, R196, UR6, PT ;  /* 0x00000006c4007c0c */ /* 0x000fe2000bfa6270 */
[----:B------:R-:W-:Y:S01]  /*30f0*/  IMAD.U32 R21, RZ, RZ, UR9 ;  /* 0x00000009ff157e24 */ /* 0x000fe2000f8e00ff */
[----:B------:R-:W-:-:S04]  /*3100*/  LEA R24, P0, R24, R133, 0x5 ;  /* 0x0000008518187211 */ /* 0x000fc800078028ff */
[----:B------:R-:W-:Y:S02]  /*3110*/  LEA.HI.X R21, R23, R134, R21, 0x5, P0 ;  /* 0x0000008617157211 */ /* 0x000fe400000f2c15 */
[----:B------:R-:W-:-:S03]  /*3120*/  ISETP.GE.AND P0, PT, R195, UR6, PT ;  /* 0x00000006c3007c0c */ /* 0x000fc6000bf06270 */
        /* <DEDUP_REMOVED lines=25> */
.L_x_2122:
[----:B------:R-:W-:Y:S05]  /*32c0*/  BSYNC B0 ;  /* 0x0000000000007941 */ /* 0x000fea0003800000 */
.L_x_2121:
[----:B------:R-:W-:Y:S01]  /*32d0*/  IMAD.SHL.U32 R19, R2, 0x40, RZ ;  /* 0x0000004002137824 */ /* 0x000fe200078e00ff */
[----:B------:R-:W-:Y:S01]  /*32e0*/  LEA.HI R21, R15, R22, RZ, 0x1 ;  /* 0x000000160f157211 */ /* 0x000fe200078f08ff */
[----:B------:R-:W-:Y:S01]  /*32f0*/  BSSY B0, `(.L_x_2123) ;  /* 0x0000029000007945 */ /* 0x000fe20003800000 */
[C---:B------:R-:W-:Y:S01]  /*3300*/  ISETP.GE.AND P0, PT, R18.reuse, UR14, PT ;  /* 0x0000000e12007c0c */ /* 0x040fe2000bf06270 */
[----:B------:R-:W-:Y:S01]  /*3310*/  IMAD.SHL.U32 R18, R18, 0x8, RZ ;  /* 0x0000000812127824 */ /* 0x000fe200078e00ff */
[----:B------:R-:W-:Y:S02]  /*3320*/  LOP3.LUT R21, R21, 0xfffffffe, RZ, 0xc0, !PT ;  /* 0xfffffffe15157812 */ /* 0x000fe400078ec0ff */
[----:B------:R-:W-:Y:S01]  /*3330*/  LOP3.LUT R19, R19, 0x1c0, RZ, 0xc0, !PT ;  /* 0x000001c013137812 */ /* 0x000fe200078ec0ff */
[----:B------:R-:W-:Y:S08]  /*3340*/  @P1 BRA `(.L_x_2124) ;  /* 0x00000000008c1947 */ /* 0x000ff00003800000 */
[----:B------:R-:W-:Y:S01]  /*3350*/  ULDC UR6, c[0x0][0x2d0] ;  /* 0x0000b40000067ab9 */ /* 0x000fe20000000800 */
[----:B------:R-:W-:Y:S01]  /*3360*/  IMAD.U32 R15, RZ, RZ, UR8 ;  /* 0x00000008ff0f7e24 */ /* 0x000fe2000f8e00ff */
[----:B------:R-:W-:Y:S01]  /*3370*/  ISETP.GE.AND P6, PT, R200, UR6, PT ;  /* 0x00000006c8007c0c */ /* 0x000fe2000bfc6270 */
[----:B------:R-:W-:Y:S01]  /*3380*/  IMAD.MOV.U32 R24, RZ, RZ, R133 ;  /* 0x000000ffff187224 */ /* 0x000fe200078e0085 */
[----:B------:R-:W-:Y:S01]  /*3390*/  ISETP.GE.AND P5, PT, R196, UR6, PT ;  /* 0x00000006c4007c0c */ /* 0x000fe2000bfa6270 */
[----:B------:R-:W-:Y:S01]  /*33a0*/  IMAD.MOV.U32 R25, RZ, RZ, R134 ;  /* 0x000000ffff197224 */ /* 0x000fe200078e0086 */
[----:B------:R-:W-:Y:S01]  /*33b0*/  UIMAD UR7, UR9, 0x30, URZ ;  /* 0x00000030090778a4 */ /* 0x000fe2000f8e023f */
[----:B------:R-:W-:Y:S01]  /*33c0*/  ISETP.GE.AND P1, PT, R195, UR6, PT ;  /* 0x00000006c3007c0c */ /* 0x000fe2000bf26270 */
[----:B------:R-:W-:-:S04]  /*33d0*/  IMAD.WIDE.U32 R26, R15, 0x30, R24 ;  /* 0x000000300f1a7825 */ /* 0x000fc800078e0018 */
[----:B------:R-:W-:-:S03]  /*33e0*/  VIADD R24, R27, UR7 ;  /* 0x000000071b187c36 */ /* 0x000fc60008000000 */
        /* <DEDUP_REMOVED lines=25> */
.L_x_2124:
[----:B------:R-:W-:Y:S05]  /*3580*/  BSYNC B0 ;  /* 0x0000000000007941 */ /* 0x000fea0003800000 */
.L_x_2123:
[----:B------:R-:W0:Y:S01]  /*3590*/  LDGDEPBAR ;  /* 0x00000000000079af */ /* 0x000e220000000000 */
[----:B------:R-:W-:Y:S01]  /*35a0*/  IMAD.IADD R21, R22, 0x1, -R21 ;  /* 0x0000000116157824 */ /* 0x000fe200078e0a15 */
[----:B------:R-:W-:Y:S01]  /*35b0*/  ISETP.GE.AND P6, PT, R6, UR14, PT ;  /* 0x0000000e06007c0c */ /* 0x000fe2000bfc6270 */
[----:B------:R-:W-:Y:S01]  /*35c0*/  IMAD.SHL.U32 R14, R14, 0x40, RZ ;  /* 0x000000400e0e7824 */ /* 0x000fe200078e00ff */
[----:B------:R-:W-:Y:S01]  /*35d0*/  LOP3.LUT R18, R19, 0x8, R18, 0xf8, !PT ;  /* 0x0000000813127812 */ /* 0x000fe200078ef812 */
[----:B------:R-:W-:Y:S01]  /*35e0*/  IMAD.SHL.U32 R6, R21, 0x8, RZ ;  /* 0x0000000815067824 */ /* 0x000fe200078e00ff */
[----:B------:R-:W-:Y:S01]  /*35f0*/  SHF.R.U32.HI R19, RZ, 0x3, R19 ;  /* 0x00000003ff137819 */ /* 0x000fe20000011613 */
[-C--:B------:R-:W-:Y:S01]  /*3600*/  IMAD R13, R13, R228.reuse, RZ ;  /* 0x000000e40d0d7224 */ /* 0x080fe200078e02ff */
[----:B-1234-:R-:W-:Y:S01]  /*3610*/  LOP3.LUT R9, R14, 0x1c0, RZ, 0xc0, !PT ;  /* 0x000001c00e097812 */ /* 0x01efe200078ec0ff */
[----:B------:R-:W-:Y:S01]  /*3620*/  IMAD.IADD R17, R17, 0x1, R12 ;  /* 0x0000000111117824 */ /* 0x000fe200078e020c */
[----:B------:R-:W-:Y:S01]  /*3630*/  LEA.HI R4, R4, R3, RZ, 0x5 ;  /* 0x0000000304047211 */ /* 0x000fe200078f28ff */
[C---:B------:R-:W-:Y:S01]  /*3640*/  IMAD R135, R152.reuse, R229, R13 ;  /* 0x000000e598877224 */ /* 0x040fe200078e020d */
[----:B------:R-:W-:Y:S01]  /*3650*/  LOP3.LUT R6, R9, 0x8, R6, 0xf8, !PT ;  /* 0x0000000809067812 */ /* 0x000fe200078ef806 */
[----:B------:R-:W-:Y:S01]  /*3660*/  IMAD.WIDE.U32 R152, R152, R228, R16 ;  /* 0x000000e498987225 */ /* 0x000fe200078e0010 */
[----:B------:R-:W-:Y:S01]  /*3670*/  SHF.R.U32.HI R9, RZ, 0x3, R9 ;  /* 0x00000003ff097819 */ /* 0x000fe20000011609 */
[----:B------:R-:W-:Y:S01]  /*3680*/  ULDC.64 UR6, c[0x0][0x220] ;  /* 0x0000880000067ab9 */ /* 0x000fe20000000a00 */
[----:B------:R-:W-:Y:S01]  /*3690*/  LOP3.LUT R18, R18, R19, RZ, 0x3c, !PT ;  /* 0x0000001312127212 */ /* 0x000fe200078e3cff */
[----:B------:R-:W-:Y:S01]  /*36a0*/  IMAD.IADD R135, R153, 0x1, R135 ;  /* 0x0000000199877824 */ /* 0x000fe200078e0287 */
[----:B------:R-:W-:Y:S01]  /*36b0*/  LOP3.LUT R6, R6, R9, RZ, 0x3c, !PT ;  /* 0x0000000906067212 */ /* 0x000fe200078e3cff */
[----:B------:R-:W-:Y:S01]  /*36c0*/  IMAD.SHL.U32 R9, R0, 0x40, RZ ;  /* 0x0000004000097824 */ /* 0x000fe200078e00ff */
[----:B------:R-:W-:Y:S01]  /*36d0*/  SHF.R.S32.HI R85, RZ, 0x5, R4 ;  /* 0x00000005ff557819 */ /* 0x000fe20000011404 */
[----:B------:R-:W-:Y:S01]  /*36e0*/  IMAD R193, R21, 0x200, R18 ;  /* 0x0000020015c17824 */ /* 0x000fe200078e0212 */
[----:B------:R-:W-:Y:S01]  /*36f0*/  LEA R212, P1, R152, UR6, 0x1 ;  /* 0x0000000698d47c11 */ /* 0x000fe2000f8208ff */
[----:B------:R-:W-:Y:S01]  /*3700*/  BSSY B0, `(.L_x_2125) ;  /* 0x0000026000007945 */ /* 0x000fe20003800000 */
[----:B------:R-:W-:-:S04]  /*3710*/  DEPBAR.LE SB0, 0x0 ;  /* 0x000080000000791a */ /* 0x000fc80000000000 */
[----:B------:R-:W-:Y:S01]  /*3720*/  BAR.SYNC.DEFER_BLOCKING 0x0 ;  /* 0x0000000000007b1d */ /* 0x000fe20000010000 */
[----:B------:R-:W-:Y:S01]  /*3730*/  LOP3.LUT R0, R6, 0xfffffe00, R9, 0xf8, !PT ;  /* 0xfffffe0006007812 */ /* 0x000fe200078ef809 */
[----:B------:R-:W-:Y:S01]  /*3740*/  IMAD.SHL.U32 R198, R228, 0x10, RZ ;  /* 0x00000010e4c67824 */ /* 0x000fe200078e00ff */
[----:B------:R-:W-:Y:S02]  /*3750*/  ISETP.GE.AND P5, PT, R20, UR14, PT ;  /* 0x0000000e14007c0c */ /* 0x000fe4000bfa6270 */
[----:B------:R-:W-:Y:S01]  /*3760*/  SHF.L.U64.HI R197, R228, 0x4, R229 ;  /* 0x00000004e4c57819 */ /* 0x000fe200000102e5 */
[----:B------:R-:W-:Y:S01]  /*3770*/  IMAD R194, R85, 0x400, R0 ;  /* 0x0000040055c27824 */ /* 0x000fe200078e0200 */
[----:B------:R-:W-:Y:S02]  /*3780*/  LEA R193, R193, UR4, 0x1 ;  /* 0x00000004c1c17c11 */ /* 0x000fe4000f8e08ff */
        /* <DEDUP_REMOVED lines=29> */
.L_x_2126:
[----:B------:R-:W-:Y:S05]  /*3960*/  BSYNC B0 ;  /* 0x0000000000007941 */ /* 0x000fea0003800000 */
.L_x_2125:
[----:B------:R4:W-:Y:S01]  /*3970*/  @P4 STS.128 [R199+0xc800], RZ ;  /* 0x00c800ffc7004388 */ /* 0x0009e20000000c00 */
[----:B------:R-:W-:Y:S03]  /*3980*/  BSSY B0, `(.L_x_2127) ;  /* 0x000001e000007945 */ /* 0x000fe60003800000 */
[----:B------:R4:W-:Y:S04]  /*3990*/  @P4 STS.128 [R199+0xe800], RZ ;  /* 0x00e800ffc7004388 */ /* 0x0009e80000000c00 */
[----:B------:R4:W-:Y:S01]  /*39a0*/  @P4 STS.128 [R199+0x10800], RZ ;  /* 0x010800ffc7004388 */ /* 0x0009e20000000c00 */
[----:B------:R-:W-:Y:S05]  /*39b0*/  @P4 BRA `(.L_x_2128) ;  /* 0x0000000000684947 */ /* 0x000fea0003800000 */
[----:B------:R-:W-:Y:S02]  /*39c0*/  ULDC UR27, c[0x0][0x2d0] ;  /* 0x0000b400001b7ab9 */ /* 0x000fe40000000800 */
[----:B------:R-:W-:Y:S02]  /*39d0*/  ISETP.GE.AND P4, PT, R200, UR27, PT ;  /* 0x0000001bc8007c0c */ /* 0x000fe4000bf86270 */
[----:B------:R-:W-:Y:S02]  /*39e0*/  ISETP.GE.AND P2, PT, R196, UR27, PT ;  /* 0x0000001bc4007c0c */ /* 0x000fe4000bf46270 */
[----:B------:R-:W-:-:S09]  /*39f0*/  ISETP.GE.AND P0, PT, R195, UR27, PT ;  /* 0x0000001bc3007c0c */ /* 0x000fd2000bf06270 */
[CC--:B------:R-:W-:Y:S01]  /*3a00*/  @!P4 LEA R10, P1, R198.reuse, R212.reuse, 0x1 ;  /* 0x000000d4c60ac211 */ /* 0x0c0fe200078208ff */
[----:B------:R1:W-:Y:S03]  /*3a10*/  @P4 STS.128 [R199+0xc800], RZ ;  /* 0x00c800ffc7004388 */ /* 0x0003e60000000c00 */
[C---:B------:R-:W-:Y:S02]  /*3a20*/  @!P4 LEA.HI.X R11, R198.reuse, R215, R197, 0x1, P1 ;  /* 0x000000d7c60bc211 */ /* 0x040fe400008f0cc5 */
[----:B------:R-:W-:-:S03]  /*3a30*/  @!P2 LEA R8, P1, R198, R212, 0x1 ;  /* 0x000000d4c608a211 */ /* 0x000fc600078208ff */
        /* <DEDUP_REMOVED lines=18> */
.L_x_2128:
[----:B------:R-:W-:Y:S05]  /*3b60*/  BSYNC B0 ;  /* 0x0000000000007941 */ /* 0x000fea0003800000 */
.L_x_2127:
[----:B------:R1:W-:Y:S01]  /*3b70*/  @P6 STS.128 [R199+0xd000], RZ ;  /* 0x00d000ffc7006388 */ /* 0x0003e20000000c00 */
[----:B------:R-:W-:Y:S03]  /*3b80*/  BSSY B0, `(.L_x_2129) ;  /* 0x0000020000007945 */ /* 0x000fe60003800000 */
[----:B------:R1:W-:Y:S04]  /*3b90*/  @P6 STS.128 [R199+0xf000], RZ ;  /* 0x00f000ffc7006388 */ /* 0x0003e80000000c00 */
[----:B------:R1:W-:Y:S01]  /*3ba0*/  @P6 STS.128 [R199+0x11000], RZ ;  /* 0x011000ffc7006388 */ /* 0x0003e20000000c00 */
[----:B------:R-:W-:Y:S05]  /*3bb0*/  @P6 BRA `(.L_x_2130) ;  /* 0x0000000000706947 */ /* 0x000fea0003800000 */
[----:B------:R-:W-:Y:S01]  /*3bc0*/  ULDC UR27, c[0x0][0x2d0] ;  /* 0x0000b400001b7ab9 */ /* 0x000fe20000000800 */
[----:B-1----:R-:W-:Y:S01]  /*3bd0*/  IMAD.SHL.U32 R9, R228, 0x20, RZ ;  /* 0x00000020e4097824 */ /* 0x002fe200078e00ff */
[----:B------:R-:W-:Y:S02]  /*3be0*/  ISETP.GE.AND P4, PT, R200, UR27, PT ;  /* 0x0000001bc8007c0c */ /* 0x000fe4000bf86270 */
[----:B------:R-:W-:Y:S02]  /*3bf0*/  ISETP.GE.AND P2, PT, R196, UR27, PT ;  /* 0x0000001bc4007c0c */ /* 0x000fe4000bf46270 */
[----:B------:R-:W-:Y:S02]  /*3c00*/  ISETP.GE.AND P0, PT, R195, UR27, PT ;  /* 0x0000001bc3007c0c */ /* 0x000fe4000bf06270 */
[----:B------:R-:W-:-:S07]  /*3c10*/  SHF.L.U64.HI R6, R228, 0x5, R229 ;  /* 0x00000005e4067819 */ /* 0x000fce00000102e5 */
[CC--:B------:R-:W-:Y:S01]  /*3c20*/  @!P4 LEA R12, P6, R9.reuse, R212.reuse, 0x1 ;  /* 0x000000d4090cc211 */ /* 0x0c0fe200078c08ff */
[----:B------:R1:W-:Y:S01]  /*3c30*/  @P4 STS.128 [R199+0xd000], RZ ;  /* 0x00d000ffc7004388 */ /* 0x0003e20000000c00 */
[C---:B------:R-:W-:Y:S02]  /*3c40*/  @!P2 LEA R10, P1, R9.reuse, R212, 0x1 ;  /* 0x000000d4090aa211 */ /* 0x040fe400078208ff */
[CCC-:B------:R-:W-:Y:S02]  /*3c50*/  @!P4 LEA.HI.X R13, R9.reuse, R215.reuse, R6.reuse, 0x1, P6 ;  /* 0x000000d7090dc211 */ /* 0x1c0fe400030f0c06 */
[----:B------:R-:W-:-:S03]  /*3c60*/  @!P2 LEA.HI.X R11, R9, R215, R6, 0x1, P1 ;  /* 0x000000d7090ba211 */ /* 0x000fc600008f0c06 */
        /* <DEDUP_REMOVED lines=17> */
.L_x_2130:
[----:B------:R-:W-:Y:S05]  /*3d80*/  BSYNC B0 ;  /* 0x0000000000007941 */ /* 0x000fea0003800000 */
.L_x_2129:
        /* <DEDUP_REMOVED lines=9> */
[----:B--2---:R-:W-:Y:S01]  /*3e20*/  @!P2 MOV R214, R212 ;  /* 0x000000d400d6a202 */ /* 0x004fe20000000f00 */
[C---:B-1----:R-:W-:Y:S01]  /*3e30*/  @!P2 IMAD R8, R229.reuse, 0x60, RZ ;  /* 0x00000060e508a824 */ /* 0x042fe200078e02ff */
[----:B---3--:R-:W-:Y:S01]  /*3e40*/  @!P1 MOV R213, R215 ;  /* 0x000000d700d59202 */ /* 0x008fe20000000f00 */
[----:B------:R-:W-:Y:S01]  /*3e50*/  @!P1 IMAD R6, R229, 0x60, RZ ;  /* 0x00000060e5069824 */ /* 0x000fe200078e02ff */
[----:B------:R1:W-:Y:S01]  /*3e60*/  @P2 STS.128 [R199+0xd800], RZ ;  /* 0x00d800ffc7002388 */ /* 0x0003e20000000c00 */
[----:B------:R-:W-:-:S04]  /*3e70*/  @!P2 IMAD.WIDE.U32 R12, R228, 0x60, R214 ;  /* 0x00000060e40ca825 */ /* 0x000fc800078e00d6 */
[----:B------:R-:W-:Y:S01]  /*3e80*/  @!P1 IMAD.WIDE.U32 R10, R228, 0x60, R212 ;  /* 0x00000060e40a9825 */ /* 0x000fe200078e00d4 */
[----:B------:R-:W-:-:S04]  /*3e90*/  @!P2 IADD3 R13, R13, R8, RZ ;  /* 0x000000080d0da210 */ /* 0x000fc80007ffe0ff */
[----:B------:R-:W-:Y:S01]  /*3ea0*/  @!P1 IADD3 R11, R11, R6, RZ ;  /* 0x000000060b0b9210 */ /* 0x000fe20007ffe0ff */
        /* <DEDUP_REMOVED lines=11> */
[----:B------:R-:W-:Y:S01]  /*3f60*/  MOV R213, R215 ;  /* 0x000000d700d57202 */ /* 0x000fe20000000f00 */
[----:B------:R-:W-:Y:S02]  /*3f70*/  IMAD R6, R229, 0x60, RZ ;  /* 0x00000060e5067824 */ /* 0x000fe400078e02ff */
[----:B------:R-:W-:-:S05]  /*3f80*/  IMAD.WIDE.U32 R8, R228, 0x60, R212 ;  /* 0x00000060e4087825 */ /* 0x000fca00078e00d4 */
[----:B------:R-:W-:-:S05]  /*3f90*/  IADD3 R9, R9, R6, RZ ;  /* 0x0000000609097210 */ /* 0x000fca0007ffe0ff */
[----:B------:R-:W-:Y:S01]  /*3fa0*/  @!PT LDS RZ, [RZ] ;  /* 0x00000000fffff984 */ /* 0x000fe20000000800 */
[----:B------:R-:W-:Y:S01]  /*3fb0*/  @!PT LDS RZ, [RZ] ;  /* 0x00000000fffff984 */ /* 0x000fe20000000800 */
[----:B------:R-:W-:Y:S01]  /*3fc0*/  @!PT LDS RZ, [RZ] ;  /* 0x00000000fffff984 */ /* 0x000fe20000000800 */
[----:B------:R2:W-:Y:S02]  /*3fd0*/  LDGSTS.E.BYPASS.LTC128B.128 [R199+0x11800], desc[UR24][R8.64+0x100] ;  /* 0x1180010008c77fae */ /* 0x0005e4000b901d58 */
.L_x_2132:
[----:B------:R-:W-:Y:S05]  /*3fe0*/  BSYNC B0 ;  /* 0x0000000000007941 */ /* 0x000fea0003800000 */
.L_x_2131:
[----:B------:R-:W-:Y:S01]  /*3ff0*/  LDSM.16.M88.4 R60, [R194] ;  /* 0x00000000c23c783b */ /* 0x000fe20000000200 */
[----:B------:R-:W-:Y:S01]  /*4000*/  R2P PR, R2, 0x6 ;  /* 0x0000000602007804 */ /* 0x000fe20000000000 */
[C---:B------:R-:W-:Y:S01]  /*4010*/  VIADD R2, R193.reuse, 0x6000 ;  /* 0x00006000c1027836 */ /* 0x040fe20000000000 */
[----:B------:R-:W-:Y:S01]  /*4020*/  LOP3.LUT R4, R4, 0xffffffe0, RZ, 0xc0, !PT ;  /* 0xffffffe004047812 */ /* 0x000fe200078ec0ff */
[----:B------:R-:W5:Y:S01]  /*4030*/  LDSM.16.M88.4 R44, [R193+0x6000] ;  /* 0x00600000c12c783b */ /* 0x000f620000000200 */
[----:B------:R-:W-:Y:S01]  /*4040*/  VIADD R191, R193, 0x6020 ;  /* 0x00006020c1bf7836 */ /* 0x000fe20000000000 */
[----:B------:R-:W-:Y:S01]  /*4050*/  UISETP.GT.AND UP0, UPT, UR12, UR10, UPT ;  /* 0x0000000a0c00728c */ /* 0x000fe2000bf04270 */
[--C-:B------:R-:W-:Y:S01]  /*4060*/  IMAD R192, R7, 0x2, R194.reuse ;  /* 0x0000000207c07824 */ /* 0x100fe200078e02c2 */
[----:B------:R-:W3:Y:S01]  /*4070*/  LDSM.16.M88.4 R36, [R193+0x6800] ;  /* 0x00680000c124783b */ /* 0x000ee20000000200 */
[----:B------:R-:W-:Y:S01]  /*4080*/  IMAD R190, R5, 0x2, R194 ;  /* 0x0000000205be7824 */ /* 0x000fe200078e02c2 */
[----:B------:R-:W-:Y:S01]  /*4090*/  LEA R205, R85, UR19, 0x4 ;  /* 0x0000001355cd7c11 */ /* 0x000fe2000f8e20ff */
[----:B------:R-:W-:Y:S01]  /*40a0*/  IMAD.IADD R4, R3, 0x1, -R4 ;  /* 0x0000000103047824 */ /* 0x000fe200078e0a04 */
[----:B------:R-:W4:Y:S01]  /*40b0*/  LDSM.16.M88.4 R28, [R193+0x7000] ;  /* 0x00700000c11c783b */ /* 0x000f220000000200 */
[----:B------:R-:W-:Y:S01]  /*40c0*/  LEA R189, R5, R192, 0x1 ;  /* 0x000000c005bd7211 */ /* 0x000fe200078e08ff */
[----:B------:R-:W-:Y:S01]  /*40d0*/  UIADD3 UR14, UR22, 0x1, -UR13 ;  /* 0x00000001160e7890 */ /* 0x000fe2000fffe80d */
[----:B------:R-:W-:Y:S01]  /*40e0*/  @P1 IADD3 R191, R2, -0x20, RZ ;  /* 0xffffffe002bf1810 */ /* 0x000fe20007ffe0ff */
[----:B------:R-:W4:Y:S01]  /*40f0*/  LDSM.16.M88.4 R52, [R193+0x7800] ;  /* 0x00780000c134783b */ /* 0x000f220000000200 */
[----:B------:R-:W-:Y:S01]  /*4100*/  IMAD.MOV.U32 R2, RZ, RZ, 0x40 ;  /* 0x00000040ff027424 */ /* 0x000fe200078e00ff */
[----:B------:R-:W-:Y:S01]  /*4110*/  PLOP3.LUT P6, PT, PT, PT, UP0, 0x80, 0x0 ;  /* 0x000000000000781c */ /* 0x000fe20003fcf008 */
[----:B------:R-:W-:Y:S01]  /*4120*/  UIADD3 UR19, UR22, -UR18, -UR13 ;  /* 0x8000001216137290 */ /* 0x000fe2000fffe80d */
[----:B-12---:R-:W-:Y:S01]  /*4130*/  LDSM.16.M88.4 R8, [R192] ;  /* 0x00000000c008783b */ /* 0x006fe20000000200 */
[----:B------:R-:W-:Y:S01]  /*4140*/  UIADD3 UR18, UR14, UR17, URZ ;  /* 0x000000110e127290 */ /* 0x000fe2000fffe03f */
[----:B------:R-:W-:Y:S01]  /*4150*/  SEL R2, R2, 0xffffffc0, !P2 ;  /* 0xffffffc002027807 */ /* 0x000fe20005000000 */
[----:B------:R-:W-:Y:S01]  /*4160*/  IMAD.U32 R204, RZ, RZ, UR22 ;  /* 0x00000016ffcc7e24 */ /* 0x000fe2000f8e00ff */
[----:B------:R-:W1:Y:S01]  /*4170*/  LDSM.16.M88.4 R12, [R191] ;  /* 0x00000000bf0c783b */ /* 0x000e620000000200 */
[----:B------:R-:W-:Y:S01]  /*4180*/  IMAD.U32 R202, RZ, RZ, UR14 ;  /* 0x0000000effca7e24 */ /* 0x000fe2000f8e00ff */
[----:B------:R-:W-:Y:S01]  /*4190*/  SHF.L.U32 R206, R3, 0x1, RZ ;  /* 0x0000000103ce7819 */ /* 0x000fe200000006ff */
[----:B------:R-:W-:Y:S01]  /*41a0*/  IMAD.IADD R187, R193, 0x1, R2 ;  /* 0x00000001c1bb7824 */ /* 0x000fe200078e0202 */
[----:B------:R-:W2:Y:S01]  /*41b0*/  LDSM.16.M88.4 R20, [R191+0x800] ;  /* 0x00080000bf14783b */ /* 0x000ea20000000200 */
[----:B------:R-:W-:Y:S01]  /*41c0*/  IMAD.IADD R180, R2, 0x1, R191 ;  /* 0x0000000102b47824 */ /* 0x000fe200078e02bf */
[----:B------:R-:W-:Y:S01]  /*41d0*/  LOP3.LUT R206, R206, 0x6, RZ, 0xc0, !PT ;  /* 0x00000006cece7812 */ /* 0x000fe200078ec0ff */
[C---:B------:R-:W-:Y:S01]  /*41e0*/  VIADD R182, R191.reuse, 0x1000 ;  /* 0x00001000bfb67836 */ /* 0x040fe20000000000 */
[----:B------:R-:W2:Y:S01]  /*41f0*/  LDSM.16.M88.4 R16, [R191+0x1000] ;  /* 0x00100000bf10783b */ /* 0x000ea20000000200 */
[C---:B------:R-:W-:Y:S01]  /*4200*/  IADD3 R183, R191.reuse, 0x800, RZ ;  /* 0x00000800bfb77810 */ /* 0x040fe20007ffe0ff */
[C---:B------:R-:W-:Y:S01]  /*4210*/  VIADD R181, R191.reuse, 0x1800 ;  /* 0x00001800bfb57836 */ /* 0x040fe20000000000 */
[C---:B------:R-:W-:Y:S01]  /*4220*/  IADD3 R179, R191.reuse, 0x2000, RZ ;  /* 0x00002000bfb37810 */ /* 0x040fe20007ffe0ff */
[----:B------:R-:W2:Y:S01]  /*4230*/  LDSM.16.M88.4 R76, [R191+0x1800] ;  /* 0x00180000bf4c783b */ /* 0x000ea20000000200 */
[C---:B------:R-:W-:Y:S01]  /*4240*/  VIADD R178, R191.reuse, 0x2800 ;  /* 0x00002800bfb27836 */ /* 0x040fe20000000000 */
[C---:B------:R-:W-:Y:S01]  /*4250*/  IADD3 R176, R191.reuse, 0x3800, RZ ;  /* 0x00003800bfb07810 */ /* 0x040fe20007ffe0ff */
[C---:B------:R-:W-:Y:S01]  /*4260*/  VIADD R177, R191.reuse, 0x3000 ;  /* 0x00003000bfb17836 */ /* 0x040fe20000000000 */
[----:B------:R-:W-:Y:S01]  /*4270*/  LDSM.16.M88.4 R72, [R190] ;  /* 0x00000000be48783b */ /* 0x000fe20000000200 */
[C---:B------:R-:W-:Y:S01]  /*4280*/  VIADD R175, R191.reuse, 0x4000 ;  /* 0x00004000bfaf7836 */ /* 0x040fe20000000000 */
[C---:B------:R-:W-:Y:S01]  /*4290*/  IADD3 R173, R191.reuse, 0x5000, RZ ;  /* 0x00005000bfad7810 */ /* 0x040fe20007ffe0ff */
[C---:B------:R-:W-:Y:S01]  /*42a0*/  VIADD R174, R191.reuse, 0x4800 ;  /* 0x00004800bfae7836 */ /* 0x040fe20000000000 */
[----:B-----5:R-:W-:Y:S01]  /*42b0*/  HMMA.16816.F32.BF16 R48, R60, R44, RZ ;  /* 0x0000002c3c30723c */ /* 0x020fe200000418ff */
[----:B------:R-:W5:Y:S01]  /*42c0*/  LDSM.16.M88.4 R56, [R187+0x6000] ;  /* 0x00600000bb38783b */ /* 0x000f620000000200 */
[----:B------:R-:W-:-:S03]  /*42d0*/  VIADD R172, R191, 0x5800 ;  /* 0x00005800bfac7836 */ /* 0x000fc60000000000 */
[----:B------:R-:W-:Y:S01]  /*42e0*/  LDSM.16.M88.4 R68, [R187+0x7800] ;  /* 0x00780000bb44783b */ /* 0x000fe20000000200 */
[C---:B------:R-:W-:Y:S03]  /*42f0*/  HMMA.16816.F32.BF16 R44, R60.reuse, R46, RZ ;  /* 0x0000002e3c2c723c */ /* 0x040fe600000418ff */
[----:B------:R-:W-:Y:S03]  /*4300*/  LDSM.16.M88.4 R64, [R189] ;  /* 0x00000000bd40783b */ /* 0x000fe60000000200 */
[C---:B---3--:R-:W-:Y:S01]  /*4310*/  HMMA.16816.F32.BF16 R40, R60.reuse, R36, RZ ;  /* 0x000000243c28723c */ /* 0x048fe200000418ff */
[----:B------:R-:W-:Y:S04]  /*4320*/  LDSM.16.M88.4 R80, [R180+0x3800] ;  /* 0x00380000b450783b */ /* 0x000fe80000000200 */
[----:B------:R-:W0:Y:S01]  /*4330*/  LDGDEPBAR ;  /* 0x00000000000079af */ /* 0x000e220000000000 */
[C---:B----4-:R-:W-:Y:S06]  /*4340*/  HMMA.16816.F32.BF16 R32, R60.reuse, R28, RZ ;  /* 0x0000001c3c20723c */ /* 0x050fec00000418ff */
[C---:B------:R-:W-:Y:S06]  /*4350*/  HMMA.16816.F32.BF16 R36, R60.reuse, R38, RZ ;  /* 0x000000263c24723c */ /* 0x040fec00000418ff */
[C---:B------:R-:W-:Y:S06]  /*4360*/  HMMA.16816.F32.BF16 R28, R60.reuse, R30, RZ ;  /* 0x0000001e3c1c723c */ /* 0x040fec00000418ff */
[C---:B------:R-:W-:Y:S06]  /*4370*/  HMMA.16816.F32.BF16 R24, R60.reuse, R52, RZ ;  /* 0x000000343c18723c */ /* 0x040fec00000418ff */
[----:B------:R-:W-:Y:S01]  /*4380*/  HMMA.16816.F32.BF16 R60, R60, R54, RZ ;  /* 0x000000363c3c723c */ /* 0x000fe200000418ff */
[----:B------:R-:W-:Y:S05]  /*4390*/  LDSM.16.M88.4 R52, [R187+0x7000] ;  /* 0x00700000bb34783b */ /* 0x000fea0000000200 */
[C---:B-1----:R-:W-:Y:S06]  /*43a0*/  HMMA.16816.F32.BF16 R48, R8.reuse, R12, R48 ;  /* 0x0000000c0830723c */ /* 0x042fec0000041830 */
[C---:B------:R-:W-:Y:S01]  /*43b0*/  HMMA.16816.F32.BF16 R44, R8.reuse, R14, R44 ;  /* 0x0000000e082c723c */ /* 0x040fe2000004182c */
[----:B------:R-:W1:Y:S05]  /*43c0*/  LDSM.16.M88.4 R12, [R187+0x6800] ;  /* 0x00680000bb0c783b */ /* 0x000e6a0000000200 */
[C---:B--2---:R-:W-:Y:S06]  /*43d0*/  HMMA.16816.F32.BF16 R40, R8.reuse, R20, R40 ;  /* 0x000000140828723c */ /* 0x044fec0000041828 */
[C---:B------:R-:W-:Y:S01]  /*43e0*/  HMMA.16816.F32.BF16 R36, R8.reuse, R22, R36 ;  /* 0x000000160824723c */ /* 0x040fe20000041824 */
[----:B------:R-:W2:Y:S05]  /*43f0*/  LDSM.16.M88.4 R20, [R180] ;  /* 0x00000000b414783b */ /* 0x000eaa0000000200 */
[C---:B------:R-:W-:Y:S06]  /*4400*/  HMMA.16816.F32.BF16 R32, R8.reuse, R16, R32 ;  /* 0x000000100820723c */ /* 0x040fec0000041820 */
[C---:B------:R-:W-:Y:S01]  /*4410*/  HMMA.16816.F32.BF16 R28, R8.reuse, R18, R28 ;  /* 0x00000012081c723c */ /* 0x040fe2000004181c */
[----:B------:R-:W-:Y:S05]  /*4420*/  LDSM.16.M88.4 R16, [R180+0x800] ;  /* 0x00080000b410783b */ /* 0x000fea0000000200 */
[C---:B------:R-:W-:Y:S06]  /*4430*/  HMMA.16816.F32.BF16 R24, R8.reuse, R76, R24 ;  /* 0x0000004c0818723c */ /* 0x040fec0000041818 */
[----:B------:R-:W-:Y:S01]  /*4440*/  HMMA.16816.F32.BF16 R60, R8, R78, R60 ;  /* 0x0000004e083c723c */ /* 0x000fe2000004183c */
[----:B------:R-:W3:Y:S04]  /*4450*/  LDSM.16.M88.4 R8, [R180+0x1000] ;  /* 0x00100000b408783b */ /* 0x000ee80000000200 */
[----:B------:R-:W4:Y:S01]  /*4460*/  LDSM.16.M88.4 R76, [R180+0x1800] ;  /* 0x00180000b44c783b */ /* 0x000f220000000200 */
[C---:B-----5:R-:W-:Y:S06]  /*4470*/  HMMA.16816.F32.BF16 R48, R72.reuse, R56, R48 ;  /* 0x000000384830723c */ /* 0x060fec0000041830 */
[C---:B------:R-:W-:Y:S01]  /*4480*/  HMMA.16816.F32.BF16 R44, R72.reuse, R58, R44 ;  /* 0x0000003a482c723c */ /* 0x040fe2000004182c */
[----:B------:R-:W-:Y:S05]  /*4490*/  LDSM.16.M88.4 R56, [R194+0x2000] ;  /* 0x00200000c238783b */ /* 0x000fea0000000200 */
[C---:B-1----:R-:W-:Y:S06]  /*44a0*/  HMMA.16816.F32.BF16 R40, R72.reuse, R12, R40 ;  /* 0x0000000c4828723c */ /* 0x042fec0000041828 */
[C---:B------:R-:W-:Y:S01]  /*44b0*/  HMMA.16816.F32.BF16 R36, R72.reuse, R14, R36 ;  /* 0x0000000e4824723c */ /* 0x040fe20000041824 */
[----:B------:R-:W1:Y:S05]  /*44c0*/  LDSM.16.M88.4 R12, [R193+0x8000] ;  /* 0x00800000c10c783b */ /* 0x000e6a0000000200 */
[C---:B------:R-:W-:Y:S06]  /*44d0*/  HMMA.16816.F32.BF16 R32, R72.reuse, R52, R32 ;  /* 0x000000344820723c */ /* 0x040fec0000041820 */
[C---:B------:R-:W-:Y:S01]  /*44e0*/  HMMA.16816.F32.BF16 R28, R72.reuse, R54, R28 ;  /* 0x00000036481c723c */ /* 0x040fe2000004181c */
[----:B------:R-:W-:Y:S05]  /*44f0*/  LDSM.16.M88.4 R52, [R193+0x8800] ;  /* 0x00880000c134783b */ /* 0x000fea0000000200 */
[C---:B------:R-:W-:Y:S06]  /*4500*/  HMMA.16816.F32.BF16 R24, R72.reuse, R68, R24 ;  /* 0x000000444818723c */ /* 0x040fec0000041818 */
[----:B------:R-:W-:Y:S01]  /*4510*/  HMMA.16816.F32.BF16 R72, R72, R70, R60 ;  /* 0x000000464848723c */ /* 0x000fe2000004183c */
[----:B------:R-:W5:Y:S04]  /*4520*/  LDSM.16.M88.4 R60, [R193+0x9000] ;  /* 0x00900000c13c783b */ /* 0x000f680000000200 */
[----:B------:R-:W5:Y:S01]  /*4530*/  LDSM.16.M88.4 R68, [R193+0x9800] ;  /* 0x00980000c144783b */ /* 0x000f620000000200 */
[C---:B--2---:R-:W-:Y:S06]  /*4540*/  HMMA.16816.F32.BF16 R48, R64.reuse, R20, R48 ;  /* 0x000000144030723c */ /* 0x044fec0000041830 */
[C---:B------:R-:W-:Y:S01]  /*4550*/  HMMA.16816.F32.BF16 R44, R64.reuse, R22, R44 ;  /* 0x00000016402c723c */ /* 0x040fe2000004182c */
[----:B------:R-:W-:Y:S05]  /*4560*/  LDSM.16.M88.4 R20, [R191+0x2000] ;  /* 0x00200000bf14783b */ /* 0x000fea0000000200 */
[C---:B---3--:R-:W-:Y:S06]  /*4570*/  HMMA.16816.F32.BF16 R32, R64.reuse, R8, R32 ;  /* 0x000000084020723c */ /* 0x048fec0000041820 */
[C---:B------:R-:W-:Y:S01]  /*4580*/  HMMA.16816.F32.BF16 R28, R64.reuse, R10, R28 ;  /* 0x0000000a401c723c */ /* 0x040fe2000004181c */
[----:B------:R-:W2:Y:S05]  /*4590*/  LDSM.16.M88.4 R8, [R192+0x2000] ;  /* 0x00200000c008783b */ /* 0x000eaa0000000200 */
[C---:B------:R-:W-:Y:S06]  /*45a0*/  HMMA.16816.F32.BF16 R40, R64.reuse, R16, R40 ;  /* 0x000000104028723c */ /* 0x040fec0000041828 */
[C---:B------:R-:W-:Y:S01]  /*45b0*/  HMMA.16816.F32.BF16 R36, R64.reuse, R18, R36 ;  /* 0x000000124024723c */ /* 0x040fe20000041824 */
[----:B------:R-:W-:Y:S05]  /*45c0*/  LDSM.16.M88.4 R16, [R191+0x2800] ;  /* 0x00280000bf10783b */ /* 0x000fea0000000200 */
[C---:B----4-:R-:W-:Y:S06]  /*45d0*/  HMMA.16816.F32.BF16 R24, R64.reuse, R76, R24 ;  /* 0x0000004c4018723c */ /* 0x050fec0000041818 */
[----:B------:R-:W-:Y:S01]  /*45e0*/  HMMA.16816.F32.BF16 R72, R64, R78, R72 ;  /* 0x0000004e4048723c */ /* 0x000fe20000041848 */
[----:B------:R-:W-:Y:S04]  /*45f0*/  LDSM.16.M88.4 R76, [R191+0x3800] ;  /* 0x00380000bf4c783b */ /* 0x000fe80000000200 */
[----:B------:R-:W-:Y:S01]  /*4600*/  LDSM.16.M88.4 R64, [R187+0x8000] ;  /* 0x00800000bb40783b */ /* 0x000fe20000000200 */
[C---:B-1----:R-:W-:Y:S06]  /*4610*/  HMMA.16816.F32.BF16 R48, R56.reuse, R12, R48 ;  /* 0x0000000c3830723c */ /* 0x042fec0000041830 */
[C---:B------:R-:W-:Y:S01]  /*4620*/  HMMA.16816.F32.BF16 R44, R56.reuse, R14, R44 ;  /* 0x0000000e382c723c */ /* 0x040fe2000004182c */
[----:B------:R-:W1:Y:S05]  /*4630*/  LDSM.16.M88.4 R12, [R191+0x3000] ;  /* 0x00300000bf0c783b */ /* 0x000e6a0000000200 */
[C---:B-----5:R-:W-:Y:S06]  /*4640*/  HMMA.16816.F32.BF16 R32, R56.reuse, R60, R32 ;  /* 0x0000003c3820723c */ /* 0x060fec0000041820 */
[C---:B------:R-:W-:Y:S06]  /*4650*/  HMMA.16816.F32.BF16 R40, R56.reuse, R52, R40 ;  /* 0x000000343828723c */ /* 0x040fec0000041828 */
[C---:B------:R-:W-:Y:S01]  /*4660*/  HMMA.16816.F32.BF16 R36, R56.reuse, R54, R36 ;  /* 0x000000363824723c */ /* 0x040fe20000041824 */
[----:B------:R-:W-:Y:S05]  /*4670*/  LDSM.16.M88.4 R52, [R190+0x2000] ;  /* 0x00200000be34783b */ /* 0x000fea0000000200 */
[C---:B------:R-:W-:Y:S01]  /*4680*/  HMMA.16816.F32.BF16 R28, R56.reuse, R62, R28 ;  /* 0x0000003e381c723c */ /* 0x040fe2000004181c */
[----:B------:R-:W-:Y:S05]  /*4690*/  LDSM.16.M88.4 R60, [R187+0x8800] ;  /* 0x00880000bb3c783b */ /* 0x000fea0000000200 */
[C---:B------:R-:W-:Y:S06]  /*46a0*/  HMMA.16816.F32.BF16 R24, R56.reuse, R68, R24 ;  /* 0x000000443818723c */ /* 0x040fec0000041818 */
[----:B------:R-:W-:Y:S01]  /*46b0*/  HMMA.16816.F32.BF16 R72, R56, R70, R72 ;  /* 0x000000463848723c */ /* 0x000fe20000041848 */
[----:B------:R-:W-:Y:S04]  /*46c0*/  LDSM.16.M88.4 R56, [R187+0x9800] ;  /* 0x00980000bb38783b */ /* 0x000fe80000000200 */
[----:B------:R-:W-:Y:S01]  /*46d0*/  LDSM.16.M88.4 R68, [R189+0x2000] ;  /* 0x00200000bd44783b */ /* 0x000fe20000000200 */
[C---:B--2---:R-:W-:Y:S06]  /*46e0*/  HMMA.16816.F32.BF16 R48, R8.reuse, R20, R48 ;  /* 0x000000140830723c */ /* 0x044fec0000041830 */
[C---:B------:R-:W-:Y:S01]  /*46f0*/  HMMA.16816.F32.BF16 R44, R8.reuse, R22, R44 ;  /* 0x00000016082c723c */ /* 0x040fe2000004182c */
[----:B------:R-:W2:Y:S05]  /*4700*/  LDSM.16.M88.4 R20, [R187+0x9000] ;  /* 0x00900000bb14783b */ /* 0x000eaa0000000200 */
[C---:B-1----:R-:W-:Y:S06]  /*4710*/  HMMA.16816.F32.BF16 R32, R8.reuse, R12, R32 ;  /* 0x0000000c0820723c */ /* 0x042fec0000041820 */
[C---:B------:R-:W-:Y:S06]  /*4720*/  HMMA.16816.F32.BF16 R40, R8.reuse, R16, R40 ;  /* 0x000000100828723c */ /* 0x040fec0000041828 */
[C---:B------:R-:W-:Y:S01]  /*4730*/  HMMA.16816.F32.BF16 R36, R8.reuse, R18, R36 ;  /* 0x000000120824723c */ /* 0x040fe20000041824 */
[----:B------:R-:W-:Y:S05]  /*4740*/  LDSM.16.M88.4 R16, [R180+0x2000] ;  /* 0x00200000b410783b */ /* 0x000fea0000000200 */
[C---:B------:R-:W-:Y:S01]  /*4750*/  HMMA.16816.F32.BF16 R28, R8.reuse, R14, R28 ;  /* 0x0000000e081c723c */ /* 0x040fe2000004181c */
[----:B------:R-:W-:Y:S05]  /*4760*/  LDSM.16.M88.4 R12, [R180+0x2800] ;  /* 0x00280000b40c783b */ /* 0x000fea0000000200 */
[C---:B------:R-:W-:Y:S06]  /*4770*/  HMMA.16816.F32.BF16 R24, R8.reuse, R76, R24 ;  /* 0x0000004c0818723c */ /* 0x040fec0000041818 */
[----:B------:R-:W-:Y:S01]  /*4780*/  HMMA.16816.F32.BF16 R72, R8, R78, R72 ;  /* 0x0000004e0848723c */ /* 0x000fe20000041848 */
[----:B------:R-:W1:Y:S04]  /*4790*/  LDSM.16.M88.4 R8, [R180+0x3000] ;  /* 0x00300000b408783b */ /* 0x000e680000000200 */
[----:B------:R-:W-:Y:S01]  /*47a0*/  LDSM.16.M88.4 R76, [R192+0x4000] ;  /* 0x00400000c04c783b */ /* 0x000fe20000000200 */
[C---:B--2---:R-:W-:Y:S06]  /*47b0*/  HMMA.16816.F32.BF16 R32, R52.reuse, R20, R32 ;  /* 0x000000143420723c */ /* 0x044fec0000041820 */
[C---:B------:R-:W-:Y:S06]  /*47c0*/  HMMA.16816.F32.BF16 R40, R52.reuse, R60, R40 ;  /* 0x0000003c3428723c */ /* 0x040fec0000041828 */
[C---:B------:R-:W-:Y:S01]  /*47d0*/  HMMA.16816.F32.BF16 R36, R52.reuse, R62, R36 ;  /* 0x0000003e3424723c */ /* 0x040fe20000041824 */
[----:B------:R-:W-:Y:S05]  /*47e0*/  LDSM.16.M88.4 R60, [R193+0xa800] ;  /* 0x00a80000c13c783b */ /* 0x000fea0000000200 */
[C---:B------:R-:W-:Y:S01]  /*47f0*/  HMMA.16816.F32.BF16 R28, R52.reuse, R22, R28 ;  /* 0x00000016341c723c */ /* 0x040fe2000004181c */
[----:B------:R-:W-:Y:S05]  /*4800*/  LDSM.16.M88.4 R20, [R194+0x4000] ;  /* 0x00400000c214783b */ /* 0x000fea0000000200 */
[C---:B------:R-:W-:Y:S06]  /*4810*/  HMMA.16816.F32.BF16 R24, R52.reuse, R56, R24 ;  /* 0x000000383418723c */ /* 0x040fec0000041818 */
[C---:B------:R-:W-:Y:S01]  /*4820*/  HMMA.16816.F32.BF16 R72, R52.reuse, R58, R72 ;  /* 0x0000003a3448723c */ /* 0x040fe20000041848 */
[----:B------:R-:W2:Y:S05]  /*4830*/  LDSM.16.M88.4 R56, [R193+0xb000] ;  /* 0x00b00000c138783b */ /* 0x000eaa0000000200 */
[C---:B------:R-:W-:Y:S06]  /*4840*/  HMMA.16816.F32.BF16 R48, R52.reuse, R64, R48 ;  /* 0x000000403430723c */ /* 0x040fec0000041830 */
[----:B------:R-:W-:Y:S01]  /*4850*/  HMMA.16816.F32.BF16 R44, R52, R66, R44 ;  /* 0x00000042342c723c */ /* 0x000fe2000004182c */
[----:B------:R-:W3:Y:S04]  /*4860*/  LDSM.16.M88.4 R64, [R193+0xa000] ;  /* 0x00a00000c140783b */ /* 0x000ee80000000200 */
[----:B------:R-:W4:Y:S01]  /*4870*/  LDSM.16.M88.4 R52, [R193+0xb800] ;  /* 0x00b80000c134783b */ /* 0x000f220000000200 */
[C---:B-1----:R-:W-:Y:S06]  /*4880*/  HMMA.16816.F32.BF16 R32, R68.reuse, R8, R32 ;  /* 0x000000084420723c */ /* 0x042fec0000041820 */
[C---:B------:R-:W-:Y:S06]  /*4890*/  HMMA.16816.F32.BF16 R40, R68.reuse, R12, R40 ;  /* 0x0000000c4428723c */ /* 0x040fec0000041828 */
[C---:B------:R-:W-:Y:S01]  /*48a0*/  HMMA.16816.F32.BF16 R36, R68.reuse, R14, R36 ;  /* 0x0000000e4424723c */ /* 0x040fe20000041824 */
[----:B------:R-:W-:Y:S05]  /*48b0*/  LDSM.16.M88.4 R12, [R191+0x4800] ;  /* 0x00480000bf0c783b */ /* 0x000fea0000000200 */
[C---:B------:R-:W-:Y:S01]  /*48c0*/  HMMA.16816.F32.BF16 R28, R68.reuse, R10, R28 ;  /* 0x0000000a441c723c */ /* 0x040fe2000004181c */
[----:B------:R-:W1:Y:S05]  /*48d0*/  LDSM.16.M88.4 R8, [R191+0x5000] ;  /* 0x00500000bf08783b */ /* 0x000e6a0000000200 */
[C---:B------:R-:W-:Y:S06]  /*48e0*/  HMMA.16816.F32.BF16 R48, R68.reuse, R16, R48 ;  /* 0x000000104430723c */ /* 0x040fec0000041830 */
[C---:B------:R-:W-:Y:S01]  /*48f0*/  HMMA.16816.F32.BF16 R44, R68.reuse, R18, R44 ;  /* 0x00000012442c723c */ /* 0x040fe2000004182c */
[----:B------:R-:W5:Y:S05]  /*4900*/  LDSM.16.M88.4 R16, [R191+0x4000] ;  /* 0x00400000bf10783b */ /* 0x000f6a0000000200 */
[C---:B------:R-:W-:Y:S06]  /*4910*/  HMMA.16816.F32.BF16 R24, R68.reuse, R80, R24 ;  /* 0x000000504418723c */ /* 0x040fec0000041818 */
[----:B------:R-:W-:Y:S01]  /*4920*/  HMMA.16816.F32.BF16 R72, R68, R82, R72 ;  /* 0x000000524448723c */ /* 0x000fe20000041848 */
[----:B------:R-:W5:Y:S04]  /*4930*/  LDSM.16.M88.4 R80, [R191+0x5800] ;  /* 0x00580000bf50783b */ /* 0x000f680000000200 */
[----:B------:R-:W-:Y:S01]  /*4940*/  LDSM.16.M88.4 R68, [R190+0x4000] ;  /* 0x00400000be44783b */ /* 0x000fe20000000200 */
[C---:B--2---:R-:W-:Y:S06]  /*4950*/  HMMA.16816.F32.BF16 R32, R20.reuse, R56, R32 ;  /* 0x000000381420723c */ /* 0x044fec0000041820 */
[C---:B------:R-:W-:Y:S06]  /*4960*/  HMMA.16816.F32.BF16 R40, R20.reuse, R60, R40 ;  /* 0x0000003c1428723c */ /* 0x040fec0000041828 */
[C---:B------:R-:W-:Y:S01]  /*4970*/  HMMA.16816.F32.BF16 R36, R20.reuse, R62, R36 ;  /* 0x0000003e1424723c */ /* 0x040fe20000041824 */
[----:B------:R-:W-:Y:S05]  /*4980*/  LDSM.16.M88.4 R60, [R187+0xa800] ;  /* 0x00a80000bb3c783b */ /* 0x000fea0000000200 */
        /* <DEDUP_REMOVED lines=8> */
[----:B------:R-:W-:Y:S01]  /*4a10*/  LDSM.16.M88.4 R20, [R189+0x4000] ;  /* 0x00400000bd14783b */ /* 0x000fe20000000200 */
[C---:B-1----:R-:W-:Y:S06]  /*4a20*/  HMMA.16816.F32.BF16 R32, R76.reuse, R8, R32 ;  /* 0x000000084c20723c */ /* 0x042fec0000041820 */
[C---:B------:R-:W-:Y:S06]  /*4a30*/  HMMA.16816.F32.BF16 R40, R76.reuse, R12, R40 ;  /* 0x0000000c4c28723c */ /* 0x040fec0000041828 */
[C---:B------:R-:W-:Y:S01]  /*4a40*/  HMMA.16816.F32.BF16 R36, R76.reuse, R14, R36 ;  /* 0x0000000e4c24723c */ /* 0x040fe20000041824 */
[----:B------:R-:W-:Y:S05]  /*4a50*/  LDSM.16.M88.4 R12, [R180+0x4800] ;  /* 0x00480000b40c783b */ /* 0x000fea0000000200 */
[C---:B------:R-:W-:Y:S01]  /*4a60*/  HMMA.16816.F32.BF16 R28, R76.reuse, R10, R28 ;  /* 0x0000000a4c1c723c */ /* 0x040fe2000004181c */
[----:B------:R-:W1:Y:S05]  /*4a70*/  LDSM.16.M88.4 R8, [R180+0x5000] ;  /* 0x00500000b408783b */ /* 0x000e6a0000000200 */
[C---:B-----5:R-:W-:Y:S06]  /*4a80*/  HMMA.16816.F32.BF16 R48, R76.reuse, R16, R48 ;  /* 0x000000104c30723c */ /* 0x060fec0000041830 */
[C---:B------:R-:W-:Y:S01]  /*4a90*/  HMMA.16816.F32.BF16 R44, R76.reuse, R18, R44 ;  /* 0x000000124c2c723c */ /* 0x040fe2000004182c */
[----:B------:R-:W5:Y:S05]  /*4aa0*/  LDSM.16.M88.4 R16, [R180+0x4000] ;  /* 0x00400000b410783b */ /* 0x000f6a0000000200 */
[C---:B------:R-:W-:Y:S06]  /*4ab0*/  HMMA.16816.F32.BF16 R24, R76.reuse, R80, R24 ;  /* 0x000000504c18723c */ /* 0x040fec0000041818 */
[----:B------:R-:W-:Y:S06]  /*4ac0*/  HMMA.16816.F32.BF16 R72, R76, R82, R72 ;  /* 0x000000524c48723c */ /* 0x000fec0000041848 */
[C---:B--2---:R-:W-:Y:S06]  /*4ad0*/  HMMA.16816.F32.BF16 R32, R68.reuse, R56, R32 ;  /* 0x000000384420723c */ /* 0x044fec0000041820 */
[C---:B------:R-:W-:Y:S06]  /*4ae0*/  HMMA.16816.F32.BF16 R40, R68.reuse, R60, R40 ;  /* 0x0000003c4428723c */ /* 0x040fec0000041828 */
[----:B------:R-:W-:Y:S01]  /*4af0*/  HMMA.16816.F32.BF16 R36, R68, R62, R36 ;  /* 0x0000003e4424723c */ /* 0x000fe20000041824 */
[----:B------:R-:W2:Y:S01]  /*4b00*/  LDSM.16.M88.4 R60, [R180+0x5800] ;  /* 0x00580000b43c783b */ /* 0x000ea20000000200 */
[----:B------:R-:W-:-:S04]  /*4b10*/  DEPBAR.LE SB0, 0x0 ;  /* 0x000080000000791a */ /* 0x000fc80000000000 */
[C---:B---3--:R-:W-:Y:S06]  /*4b20*/  HMMA.16816.F32.BF16 R48, R68.reuse, R64, R48 ;  /* 0x000000404430723c */ /* 0x048fec0000041830 */
[C---:B------:R-:W-:Y:S06]  /*4b30*/  HMMA.16816.F32.BF16 R44, R68.reuse, R66, R44 ;  /* 0x00000042442c723c */ /* 0x040fec000004182c */
[C---:B------:R-:W-:Y:S06]  /*4b40*/  HMMA.16816.F32.BF16 R28, R68.reuse, R58, R28 ;  /* 0x0000003a441c723c */ /* 0x040fec000004181c */
[C---:B----4-:R-:W-:Y:S06]  /*4b50*/  HMMA.16816.F32.BF16 R24, R68.reuse, R52, R24 ;  /* 0x000000344418723c */ /* 0x050fec0000041818 */
[----:B------:R-:W-:Y:S06]  /*4b60*/  HMMA.16816.F32.BF16 R72, R68, R54, R72 ;  /* 0x000000364448723c */ /* 0x000fec0000041848 */
[C---:B-1----:R-:W-:Y:S06]  /*4b70*/  HMMA.16816.F32.BF16 R32, R20.reuse, R8, R32 ;  /* 0x000000081420723c */ /* 0x042fec0000041820 */
[----:B-----5:R-:W-:Y:S01]  /*4b80*/  HMMA.16816.F32.BF16 R48, R20, R16, R48 ;  /* 0x000000101430723c */ /* 0x020fe20000041830 */
[----:B------:R-:W-:-:S04]  /*4b90*/  SHF.R.S32.HI R9, RZ, 0x1f, R4 ;  /* 0x0000001fff097819 */ /* 0x000fc80000011404 */
[----:B------:R-:W-:Y:S01]  /*4ba0*/  LEA.HI R4, R9, R4, RZ, 0x2 ;  /* 0x0000000409047211 */ /* 0x000fe200078f10ff */
[----:B------:R-:W-:Y:S03]  /*4bb0*/  HMMA.16816.F32.BF16 R44, R20, R18, R44 ;  /* 0x00000012142c723c */ /* 0x000fe6000004182c */
[----:B------:R-:W-:-:S03]  /*4bc0*/  SHF.R.S32.HI R4, RZ, 0x2, R4 ;  /* 0x00000002ff047819 */ /* 0x000fc60000011404 */
[----:B------:R-:W-:Y:S02]  /*4bd0*/  HMMA.16816.F32.BF16 R40, R20, R12, R40 ;  /* 0x0000000c1428723c */ /* 0x000fe40000041828 */
[----:B------:R-:W-:-:S04]  /*4be0*/  IMAD.IADD R205, R205, 0x1, R4 ;  /* 0x00000001cdcd7824 */ /* 0x000fc800078e0204 */
[C---:B------:R-:W-:Y:S01]  /*4bf0*/  VIADD R203, R205.reuse, 0x8 ;  /* 0x00000008cdcb7836 */ /* 0x040fe20000000000 */
[C---:B------:R-:W-:Y:S01]  /*4c00*/  VIADDMNMX R204, R205.reuse, UR18, R204, PT ;  /* 0x00000012cdcc7c46 */ /* 0x040fe2000b8001cc */
[C---:B------:R-:W-:Y:S01]  /*4c10*/  HMMA.16816.F32.BF16 R36, R20.reuse, R14, R36 ;  /* 0x0000000e1424723c */ /* 0x040fe20000041824 */
[----:B------:R-:W-:Y:S02]  /*4c20*/  VIADDMNMX R205, R205, UR19, RZ, !PT ;  /* 0x00000013cdcd7c46 */ /* 0x000fe4000f8001ff */
[C---:B------:R-:W-:Y:S02]  /*4c30*/  IADD3 R202, R203.reuse, UR17, R202 ;  /* 0x00000011cbca7c10 */ /* 0x040fe4000fffe0ca */
[----:B------:R-:W-:Y:S01]  /*4c40*/  VIADDMNMX R203, R203, UR19, RZ, !PT ;  /* 0x00000013cbcb7c46 */ /* 0x000fe2000f8001ff */
[----:B------:R-:W-:Y:S01]  /*4c50*/  HMMA.16816.F32.BF16 R28, R20, R10, R28 ;  /* 0x0000000a141c723c */ /* 0x000fe2000004181c */
[----:B------:R-:W-:-:S05]  /*4c60*/  VIMNMX R202, R202, UR22, PT ;  /* 0x00000016caca7c48 */ /* 0x000fca000bfe0100 */
[C---:B--2---:R-:W-:Y:S06]  /*4c70*/  HMMA.16816.F32.BF16 R24, R20.reuse, R60, R24 ;  /* 0x0000003c1418723c */ /* 0x044fec0000041818 */
[----:B------:R-:W-:Y:S01]  /*4c80*/  HMMA.16816.F32.BF16 R72, R20, R62, R72 ;  /* 0x0000003e1448723c */ /* 0x000fe20000041848 */
[----:B------:R-:W-:Y:S06]  /*4c90*/  BAR.SYNC.DEFER_BLOCKING 0x0 ;  /* 0x0000000000007b1d */ /* 0x000fec0000010000 */
[----:B------:R-:W-:-:S02]  /*4ca0*/  NOP ;  /* 0x0000000000007918 */ /* 0x000fc40000000000 */
[----:B------:R-:W-:-:S15]  /*4cb0*/  @!P6 BRA `(.L_x_2133) ;  /* 0x0000000c005ce947 */ /* 0x000fde0003800000 */
[----:B------:R-:W-:Y:S05]  /*4cc0*/  @!P3 BRA `(.L_x_2134) ;  /* 0x000000040028b947 */ /* 0x000fea0003800000 */
[----:B------:R-:W-:Y:S01]  /*4cd0*/  ULDC UR17, c[0x0][0x380] ;  /* 0x0000e00000117ab9 */ /* 0x000fe20000000800 */
[----:B------:R-:W-:Y:S01]  /*4ce0*/  UIADD3 UR28, UR15, -0x40, URZ ;  /* 0xffffffc00f1c7890 */ /* 0x000fe2000fffe03f */
[----:B------:R-:W-:Y:S01]  /*4cf0*/  IMAD.U32 R2, RZ, RZ, UR17 ;  /* 0x00000011ff027e24 */ /* 0x000fe2000f8e00ff */
[----:B------:R-:W-:Y:S01]  /*4d00*/  MOV R3, UR15 ;  /* 0x0000000f00037c02 */ /* 0x000fe20008000f00 */
[----:B------:R-:W-:-:S03]  /*4d10*/  UMOV UR30, URZ ;  /* 0x0000003f001e7c82 */ /* 0x000fc60008000000 */
[----:B------:R-:W-:Y:S02]  /*4d20*/  IABS R2, R2 ;  /* 0x0000000200027213 */ /* 0x000fe40000000000 */
[----:B------:R-:W-:Y:S02]  /*4d30*/  IABS R3, R3 ;  /* 0x0000000300037213 */ /* 0x000fe40000000000 */
[----:B------:R-:W-:Y:S02]  /*4d40*/  R2UR UR14, R2 ;  /* 0x00000000020e72ca */ /* 0x000fe400000e0000 */
[----:B------:R-:W-:-:S11]  /*4d50*/  R2UR UR27, R3 ;  /* 0x00000000031b72ca */ /* 0x000fd600000e0000 */
[----:B------:R-:W1:Y:S08]  /*4d60*/  I2F.RP R6, UR14 ;  /* 0x0000000e00067d06 */ /* 0x000e700008209400 */
[----:B-1----:R-:W1:Y:S02]  /*4d70*/  MUFU.RCP R4, R6 ;  /* 0x0000000600047308 */ /* 0x002e640000001000 */
[----:B-1----:R-:W-:-:S06]  /*4d80*/  VIADD R4, R4, 0xffffffe ;  /* 0x0ffffffe04047836 */ /* 0x002fcc0000000000 */
[----:B------:R-:W1:Y:S02]  /*4d90*/  F2I.FTZ.U32.TRUNC.NTZ R2, R4 ;  /* 0x0000000400027305 */ /* 0x000e64000021f000 */
[----:B-1----:R-:W-:Y:S01]  /*4da0*/  R2UR UR31, R2 ;  /* 0x00000000021f72ca */ /* 0x002fe200000e0000 */
[----:B------:R-:W-:Y:S01]  /*4db0*/  IMAD.U32 R2, RZ, RZ, UR28 ;  /* 0x0000001cff027e24 */ /* 0x000fe2000f8e00ff */
[----:B------:R-:W-:-:S04]  /*4dc0*/  ULOP3.LUT UR28, UR28, UR17, URZ, 0x3c, !UPT ;  /* 0x000000111c1c7292 */ /* 0x000fc8000f8e3c3f */
[----:B------:R-:W-:-:S04]  /*4dd0*/  IABS R2, R2 ;  /* 0x0000000200027213 */ /* 0x000fc80000000000 */
[----:B------:R-:W-:-:S03]  /*4de0*/  R2UR UR19, R2 ;  /* 0x00000000021372ca */ /* 0x000fc600000e0000 */
[----:B------:R-:W-:-:S04]  /*4df0*/  UIADD3 UR18, URZ, -UR31, URZ ;  /* 0x8000001f3f127290 */ /* 0x000fc8000fffe03f */
[----:B------:R-:W-:-:S04]  /*4e00*/  UIMAD UR18, UR18, UR14, URZ ;  /* 0x0000000e121272a4 */ /* 0x000fc8000f8e023f */
[----:B------:R-:W-:-:S04]  /*4e10*/  UIMAD.WIDE.U32 UR32, UR31, UR18, UR30 ;  /* 0x000000121f2072a5 */ /* 0x000fc8000f8e001e */
[----:B------:R-:W-:Y:S02]  /*4e20*/  UIMAD.WIDE.U32 UR30, UR33, UR27, URZ ;  /* 0x0000001b211e72a5 */ /* 0x000fe4000f8e003f */
[----:B------:R-:W-:Y:S02]  /*4e30*/  UIMAD.WIDE.U32 UR32, UR33, UR19, URZ ;  /* 0x00000013212072a5 */ /* 0x000fe4000f8e003f */
[----:B------:R-:W-:-:S04]  /*4e40*/  UIADD3 UR22, -UR31, URZ, URZ ;  /* 0x0000003f1f167290 */ /* 0x000fc8000fffe13f */
[----:B------:R-:W-:Y:S01]  /*4e50*/  UIMAD UR22, UR14, UR22, UR27 ;  /* 0x000000160e1672a4 */ /* 0x000fe2000f8e021b */
[----:B------:R-:W-:Y:S02]  /*4e60*/  UMOV UR29, UR33 ;  /* 0x00000021001d7c82 */ /* 0x000fe40008000000 */
[----:B------:R-:W-:Y:S02]  /*4e70*/  UIADD3 UR18, -UR29, URZ, URZ ;  /* 0x0000003f1d127290 */ /* 0x000fe4000fffe13f */
[----:B------:R-:W-:Y:S02]  /*4e80*/  UISETP.GT.U32.AND UP2, UPT, UR14, UR22, UPT ;  /* 0x000000160e00728c */ /* 0x000fe4000bf44070 */
[----:B------:R-:W-:-:S04]  /*4e90*/  UIMAD UR18, UR14, UR18, UR19 ;  /* 0x000000120e1272a4 */ /* 0x000fc8000f8e0213 */
[----:B------:R-:W-:-:S05]  /*4ea0*/  UISETP.GT.U32.AND UP0, UPT, UR14, UR18, UPT ;  /* 0x000000120e00728c */ /* 0x000fca000bf04070 */
[----:B------:R-:W-:Y:S02]  /*4eb0*/  @!UP2 UIADD3 UR22, UR22, -UR14, URZ ;  /* 0x8000000e1616a290 */ /* 0x000fe4000fffe03f */
[----:B------:R-:W-:Y:S02]  /*4ec0*/  @!UP2 UIADD3 UR31, UR31, 0x1, URZ ;  /* 0x000000011f1fa890 */ /* 0x000fe4000fffe03f */
[----:B------:R-:W-:Y:S02]  /*4ed0*/  UISETP.GE.U32.AND UP4, UPT, UR22, UR14, UPT ;  /* 0x0000000e1600728c */ /* 0x000fe4000bf86070 */
[----:B------:R-:W-:Y:S02]  /*4ee0*/  @!UP0 UIADD3 UR18, UR18, -UR14, URZ ;  /* 0x8000000e12128290 */ /* 0x000fe4000fffe03f */
[----:B------:R-:W-:Y:S02]  /*4ef0*/  @!UP0 UIADD3 UR29, UR29, 0x1, URZ ;  /* 0x000000011d1d8890 */ /* 0x000fe4000fffe03f */
[----:B------:R-:W-:-:S02]  /*4f00*/  UISETP.GE.U32.AND UP3, UPT, UR18, UR14, UPT ;  /* 0x0000000e1200728c */ /* 0x000fc4000bf66070 */
[----:B------:R-:W-:Y:S02]  /*4f10*/  ULOP3.LUT UR14, UR15, UR17, URZ, 0x3c, !UPT ;  /* 0x000000110f0e7292 */ /* 0x000fe4000f8e3c3f */
[----:B------:R-:W-:Y:S02]  /*4f20*/  UISETP.GE.AND UP0, UPT, UR28, URZ, UPT ;  /* 0x0000003f1c00728c */ /* 0x000fe4000bf06270 */
[----:B------:R-:W-:Y:S02]  /*4f30*/  UISETP.GE.AND UP1, UPT, UR14, URZ, UPT ;  /* 0x0000003f0e00728c */ /* 0x000fe4000bf26270 */
[----:B------:R-:W-:Y:S02]  /*4f40*/  @UP4 UIADD3 UR31, UR31, 0x1, URZ ;  /* 0x000000011f1f4890 */ /* 0x000fe4000fffe03f */
[----:B------:R-:W-:Y:S02]  /*4f50*/  UISETP.NE.AND UP2, UPT, UR17, URZ, UPT ;  /* 0x0000003f1100728c */ /* 0x000fe4000bf45270 */
[----:B------:R-:W-:-:S02]  /*4f60*/  @UP3 UIADD3 UR29, UR29, 0x1, URZ ;  /* 0x000000011d1d3890 */ /* 0x000fc4000fffe03f */
[----:B------:R-:W-:Y:S02]  /*4f70*/  ULOP3.LUT UR14, URZ, UR17, URZ, 0x33, !UPT ;  /* 0x000000113f0e7292 */ /* 0x000fe4000f8e333f */
[----:B------:R-:W-:Y:S02]  /*4f80*/  @!UP0 UIADD3 UR29, -UR29, URZ, URZ ;  /* 0x0000003f1d1d8290 */ /* 0x000fe4000fffe13f */
[----:B------:R-:W-:-:S04]  /*4f90*/  @!UP1 UIADD3 UR31, -UR31, URZ, URZ ;  /* 0x0000003f1f1f9290 */ /* 0x000fc8000fffe13f */
[----:B------:R-:W-:Y:S02]  /*4fa0*/  USEL UR31, UR14, UR31, !UP2 ;  /* 0x0000001f0e1f7287 */ /* 0x000fe4000d000000 */
[----:B------:R-:W-:Y:S02]  /*4fb0*/  USEL UR14, UR14, UR29, !UP2 ;  /* 0x0000001d0e0e7287 */ /* 0x000fe4000d000000 */
[----:B------:R-:W-:Y:S02]  /*4fc0*/  UIMAD.WIDE UR18, UR31, 0x4, UR20 ;  /* 0x000000041f1278a5 */ /* 0x000fe4000f8e0214 */
[----:B------:R-:W-:-:S04]  /*4fd0*/  UIMAD.WIDE UR28, UR14, 0x4, UR20 ;  /* 0x000000040e1c78a5 */ /* 0x000fc8000f8e0214 */
[----:B------:R-:W-:Y:S01]  /*4fe0*/  IMAD.U32 R10, RZ, RZ, UR18 ;  /* 0x00000012ff0a7e24 */ /* 0x000fe2000f8e00ff */
[----:B------:R-:W-:Y:S01]  /*4ff0*/  MOV R11, UR19 ;  /* 0x00000013000b7c02 */ /* 0x000fe20008000f00 */
[----:B------:R-:W-:Y:S01]  /*5000*/  IMAD.U32 R8, RZ, RZ, UR28 ;  /* 0x0000001cff087e24 */ /* 0x000fe2000f8e00ff */
[----:B------:R-:W-:Y:S01]  /*5010*/  MOV R9, UR29 ;  /* 0x0000001d00097c02 */ /* 0x000fe20008000f00 */
[----:B------:R-:W-:Y:S02]  /*5020*/  UIADD3 UR14, UR31, -UR14, URZ ;  /* 0x8000000e1f0e7290 */ /* 0x000fe4000fffe03f */
[----:B------:R-:W2:Y:S01]  /*5030*/  LDG.E R3, desc[UR24][R10.64] ;  /* 0x000000180a037981 */ /* 0x000ea2000c1e1900 */
[----:B------:R-:W-:-:S03]  /*5040*/  ULDC.64 UR18, c[0x0][0x230] ;  /* 0x00008c0000127ab9 */ /* 0x000fc60000000a00 */
[----:B------:R1:W2:Y:S01]  /*5050*/  LDG.E R2, desc[UR24][R8.64] ;  /* 0x0000001808027981 */ /* 0x0002a2000c1e1900 */
[----:B------:R-:W-:-:S04]  /*5060*/  UIMAD UR17, UR14, UR17, -0x40 ;  /* 0xffffffc00e1174a4 */ /* 0x000fc8000f8e0211 */
[----:B------:R-:W-:Y:S02]  /*5070*/  USHF.R.S32.HI UR14, URZ, 0x1f, UR17 ;  /* 0x0000001f3f0e7899 */ /* 0x000fe40008011411 */
[----:B------:R-:W-:Y:S02]  /*5080*/  UIMAD.WIDE.U32 UR28, UR17, UR8, URZ ;  /* 0x00000008111c72a5 */ /* 0x000fe4000f8e003f */
[----:B------:R-:W-:-:S04]  /*5090*/  UIMAD UR14, UR14, UR8, URZ ;  /* 0x000000080e0e72a4 */ /* 0x000fc8000f8e023f */
[----:B------:R-:W-:-:S04]  /*50a0*/  UIMAD UR14, UR17, UR9, UR14 ;  /* 0x00000009110e72a4 */ /* 0x000fc8000f8e020e */
[----:B------:R-:W-:Y:S01]  /*50b0*/  UIADD3 UR14, UR29, UR14, URZ ;  /* 0x0000000e1d0e7290 */ /* 0x000fe2000fffe03f */
[----:B-1----:R-:W-:Y:S01]  /*50c0*/  IMAD.U32 R9, RZ, RZ, UR29 ;  /* 0x0000001dff097e24 */ /* 0x002fe2000f8e00ff */
[----:B------:R-:W-:-:S04]  /*50d0*/  MOV R8, UR28 ;  /* 0x0000001c00087c02 */ /* 0x000fc80008000f00 */
[----:B------:R-:W-:Y:S01]  /*50e0*/  MOV R9, UR14 ;  /* 0x0000000e00097c02 */ /* 0x000fe20008000f00 */
[----:B--2---:R-:W-:-:S05]  /*50f0*/  IMAD.IADD R2, R2, 0x1, -R3 ;  /* 0x0000000102027824 */ /* 0x004fca00078e0a03 */
[----:B------:R-:W-:-:S05]  /*5100*/  SHF.R.S32.HI R15, RZ, 0x1f, R2 ;  /* 0x0000001fff0f7819 */ /* 0x000fca0000011402 */
[----:B------:R-:W-:-:S04]  /*5110*/  IMAD R15, R15, UR18, RZ ;  /* 0x000000120f0f7c24 */ /* 0x000fc8000f8e02ff */
[C---:B------:R-:W-:Y:S02]  /*5120*/  IMAD R15, R2.reuse, UR19, R15 ;  /* 0x00000013020f7c24 */ /* 0x040fe4000f8e020f */
[----:B------:R-:W-:-:S04]  /*5130*/  IMAD.WIDE.U32 R2, R2, UR18, R8 ;  /* 0x0000001202027c25 */ /* 0x000fc8000f8e0008 */
[----:B------:R-:W-:Y:S01]  /*5140*/  IMAD.IADD R15, R3, 0x1, R15 ;  /* 0x00000001030f7824 */ /* 0x000fe200078e020f */
[----:B------:R-:W-:Y:S01]  /*5150*/  MOV R4, R2 ;  /* 0x0000000200047202 */ /* 0x000fe20000000f00 */
[----:B------:R-:W-:Y:S06]  /*5160*/  BRA `(.L_x_2135) ;  /* 0x0000000000107947 */ /* 0x000fec0003800000 */
.L_x_2134:
[----:B------:R-:W-:-:S04]  /*5170*/  ULEA UR14, -UR8, URZ, 0x6 ;  /* 0x0000003f080e7291 */ /* 0x000fc8000f8e313f */
[----:B------:R-:W-:Y:S02]  /*5180*/  USHF.R.S32.HI UR17, URZ, 0x1f, UR14 ;  /* 0x0000001f3f117899 */ /* 0x000fe4000801140e */
[----:B------:R-:W-:-:S04]  /*5190*/  MOV R4, UR14 ;  /* 0x0000000e00047c02 */ /* 0x000fc80008000f00 */
[----:B------:R-:W-:-:S07]  /*51a0*/  MOV R15, UR17 ;  /* 0x00000011000f7c02 */ /* 0x000fce0008000f00 */
.L_x_2135:
        /* <DEDUP_REMOVED lines=23> */
[C---:B------:R-:W-:Y:S01]  /*5320*/  @!P1 IMAD.X R17, R15.reuse, 0x1, R134, P0 ;  /* 0x000000010f119824 */ /* 0x040fe200000e0686 */
[----:B------:R-:W-:Y:S02]  /*5330*/  @!P2 LEA.HI.X R23, R6, R9, R16, 0x1, P5 ;  /* 0x000000090617a211 */ /* 0x000fe400028f0c10 */
[----:B------:R-:W-:Y:S01]  /*5340*/  IADD3 R6, P5, R4, UR26, RZ ;  /* 0x0000001a04067c10 */ /* 0x000fe2000ffbe0ff */
[----:B------:R2:W-:Y:S01]  /*5350*/  @P2 STS.128 [R199+0x8000], RZ ;  /* 0x008000ffc7002388 */ /* 0x0005e20000000c00 */
[----:B----4-:R-:W-:Y:S01]  /*5360*/  @!P1 LEA R16, P0, R14, R2, 0x1 ;  /* 0x000000020e109211 */ /* 0x010fe200078008ff */
[----:B------:R-:W4:Y:S01]  /*5370*/  @!P1 LDC.64 R8, c[0x0][0x218] ;  /* 0x00008600ff089b82 */ /* 0x000f220000000a00 */
[----:B------:R-:W-:Y:S01]  /*5380*/  IADD3.X R21, R15, UR23, RZ, P5, !PT ;  /* 0x000000170f157c10 */ /* 0x000fe2000affe4ff */
[----:B------:R-:W-:Y:S01]  /*5390*/  @!PT LDS RZ, [RZ] ;  /* 0x00000000fffff984 */ /* 0x000fe20000000800 */
[----:B------:R-:W-:Y:S01]  /*53a0*/  @!PT LDS RZ, [RZ] ;  /* 0x00000000fffff984 */ /* 0x000fe20000000800 */
[----:B------:R-:W-:Y:S01]  /*53b0*/  @!PT LDS RZ, [RZ] ;  /* 0x00000000fffff984 */ /* 0x000fe20000000800 */
[----:B------:R2:W-:Y:S01]  /*53c0*/  @!P2 LDGSTS.E.BYPASS.LTC128B.128 [R199+0x8000], desc[UR24][R22.64+0x80] ;  /* 0x0800008016c7afae */ /* 0x0005e2000b901d58 */
[----:B------:R-:W-:-:S02]  /*53d0*/  @!P4 IADD3 R53, P5, R6, R133, RZ ;  /* 0x000000850635c210 */ /* 0x000fc40007fbe0ff */
        /* <DEDUP_REMOVED lines=11> */
[----:B------:R-:W-:Y:S02]  /*5490*/  @!P4 LEA.HI.X R53, R53, R13, R20, 0x1, P5 ;  /* 0x0000000d3535c211 */ /* 0x000fe400028f0c14 */
[----:B------:R1:W-:Y:S01]  /*54a0*/  @P4 STS.128 [R199+0x6800], RZ ;  /* 0x006800ffc7004388 */ /* 0x0003e20000000c00 */
[----:B---3--:R-:W-:-:S02]  /*54b0*/  @!P2 LEA R54, P5, R14, R10, 0x1 ;  /* 0x0000000a0e36a211 */ /* 0x008fc400078a08ff */
[----:B------:R-:W-:Y:S01]  /*54c0*/  @!P1 IADD3 R10, P0, R6, R133, RZ ;  /* 0x00000085060a9210 */ /* 0x000fe20007f1e0ff */
[----:B------:R-:W-:Y:S01]  /*54d0*/  @!PT LDS RZ, [RZ] ;  /* 0x00000000fffff984 */ /* 0x000fe20000000800 */
[----:B------:R-:W-:Y:S01]  /*54e0*/  @!PT LDS RZ, [RZ] ;  /* 0x00000000fffff984 */ /* 0x000fe20000000800 */
[----:B------:R-:W-:Y:S01]  /*54f0*/  @!PT LDS RZ, [RZ] ;  /* 0x00000000fffff984 */ /* 0x000fe20000000800 */
[----:B------:R3:W-:Y:S01]  /*5500*/  @!P4 LDGSTS.E.BYPASS.LTC128B.128 [R199+0x6800], desc[UR24][R52.64] ;  /* 0x0680000034c7cfae */ /* 0x0007e2000b901d58 */
[----:B------:R-:W-:Y:S02]  /*5510*/  @!P2 LEA.HI.X R55, R14, R11, R12, 0x1, P5 ;  /* 0x0000000b0e37a211 */ /* 0x000fe400028f0c0c */
[----:B------:R-:W5:Y:S01]  /*5520*/  @!P2 LDC.64 R12, c[0x0][0x218] ;  /* 0x00008600ff0cab82 */ /* 0x000f620000000a00 */
[C---:B------:R-:W-:Y:S01]  /*5530*/  @!P1 IMAD.X R11, R21.reuse, 0x1, R134, P0 ;  /* 0x00000001150b9824 */ /* 0x040fe200000e0686 */
[----:B----4-:R-:W-:Y:S01]  /*5540*/  @!P1 LEA R56, P0, R10, R8, 0x1 ;  /* 0x000000080a389211 */ /* 0x010fe200078008ff */
[----:B------:R3:W-:Y:S01]  /*5550*/  @P2 STS.128 [R199+0x8800], RZ ;  /* 0x008800ffc7002388 */ /* 0x0007e20000000c00 */
[----:B------:R-:W-:Y:S02]  /*5560*/  IADD3 R6, P5, R6, UR26, RZ ;  /* 0x0000001a06067c10 */ /* 0x000fe4000ffbe0ff */
[----:B------:R-:W-:Y:S01]  /*5570*/  @!P1 LEA.HI.X R57, R10, R9, R11, 0x1, P0 ;  /* 0x000000090a399211 */ /* 0x000fe200000f0c0b */
[----:B------:R-:W-:Y:S01]  /*5580*/  @!PT LDS RZ, [RZ] ;  /* 0x00000000fffff984 */ /* 0x000fe20000000800 */
[----:B------:R-:W-:Y:S01]  /*5590*/  @!PT LDS RZ, [RZ] ;  /* 0x00000000fffff984 */ /* 0x000fe20000000800 */
[----:B------:R-:W-:Y:S01]  /*55a0*/  @!PT LDS RZ, [RZ] ;  /* 0x00000000fffff984 */ /* 0x000fe20000000800 */
[----:B------:R3:W-:Y:S01]  /*55b0*/  @!P2 LDGSTS.E.BYPASS.LTC128B.128 [R199+0x8800], desc[UR24][R54.64+0x80] ;  /* 0x0880008036c7afae */ /* 0x0007e2000b901d58 */
[----:B------:R-:W2:Y:S01]  /*55c0*/  @!P1 LDC.64 R10, c[0x0][0x218] ;  /* 0x00008600ff0a9b82 */ /* 0x000ea20000000a00 */
[----:B------:R-:W-:-:S02]  /*55d0*/  IADD3.X R21, R21, UR23, RZ, P5, !PT ;  /* 0x0000001715157c10 */ /* 0x000fc4000affe4ff */
[CC--:B------:R-:W-:Y:S01]  /*55e0*/  @!P4 IADD3 R14, P0, R6.reuse, R133.reuse, RZ ;  /* 0x00000085060ec210 */ /* 0x0c0fe20007f1e0ff */
[----:B------:R3:W-:Y:S01]  /*55f0*/  @P1 STS.128 [R199+0xa800], RZ ;  /* 0x00a800ffc7001388 */ /* 0x0007e20000000c00 */
[----:B------:R-:W-:-:S03]  /*5600*/  @!P2 IADD3 R58, P5, R6, R133, RZ ;  /* 0x00000085063aa210 */ /* 0x000fc60007fbe0ff */
[C---:B------:R-:W-:Y:S01]  /*5610*/  @!P4 IMAD.X R20, R21.reuse, 0x1, R134, P0 ;  /* 0x000000011514c824 */ /* 0x040fe200000e0686 */
[C---:B-1----:R-:W-:Y:S01]  /*5620*/  @!P4 LEA R60, P0, R14.reuse, R2, 0x1 ;  /* 0x000000020e3cc211 */ /* 0x042fe200078008ff */
[----:B------:R-:W1:Y:S01]  /*5630*/  @!P4 LDC.64 R8, c[0x0][0x218] ;  /* 0x00008600ff08cb82 */ /* 0x000e620000000a00 */
[----:B------:R-:W-:Y:S01]  /*5640*/  @!PT LDS RZ, [RZ] ;  /* 0x00000000fffff984 */ /* 0x000fe20000000800 */
[----:B------:R-:W-:Y:S01]  /*5650*/  @!PT LDS RZ, [RZ] ;  /* 0x00000000fffff984 */ /* 0x000fe20000000800 */
[----:B------:R-:W-:Y:S01]  /*5660*/  @!PT LDS RZ, [RZ] ;  /* 0x00000000fffff984 */ /* 0x000fe20000000800 */
[----:B------:R3:W-:Y:S02]  /*5670*/  @!P1 LDGSTS.E.BYPASS.LTC128B.128 [R199+0xa800], desc[UR24][R56.64+0x100] ;  /* 0x0a80010038c79fae */ /* 0x0007e4000b901d58 */
[----:B------:R-:W-:Y:S01]  /*5680*/  @!P4 LEA.HI.X R61, R14, R3, R20, 0x1, P0 ;  /* 0x000000030e3dc211 */ /* 0x000fe200000f0c14 */
[----:B------:R-:W-:Y:S01]  /*5690*/  @!P2 IMAD.X R20, R21, 0x1, R134, P5 ;  /* 0x000000011514a824 */ /* 0x000fe200028e0686 */
[----:B------:R-:W-:Y:S01]  /*56a0*/  @!P1 IADD3 R14, P0, R6, R133, RZ ;  /* 0x00000085060e9210 */ /* 0x000fe20007f1e0ff */
[----:B------:R3:W-:Y:S01]  /*56b0*/  @P4 STS.128 [R199+0x7000], RZ ;  /* 0x007000ffc7004388 */ /* 0x0007e20000000c00 */
[C---:B-----5:R-:W-:Y:S01]  /*56c0*/  @!P2 LEA R18, P5, R58.reuse, R12, 0x1 ;  /* 0x0000000c3a12a211 */ /* 0x060fe200078a08ff */
[----:B------:R-:W4:Y:S02]  /*56d0*/  @!P2 LDC.64 R2, c[0x0][0x218] ;  /* 0x00008600ff02ab82 */ /* 0x000f240000000a00 */
[----:B------:R-:W-:Y:S01]  /*56e0*/  @!PT LDS RZ, [RZ] ;  /* 0x00000000fffff984 */ /* 0x000fe20000000800 */
[----:B------:R-:W-:Y:S01]  /*56f0*/  @!PT LDS RZ, [RZ] ;  /* 0x00000000fffff984 */ /* 0x000fe20000000800 */
[----:B------:R-:W-:Y:S01]  /*5700*/  @!PT LDS RZ, [RZ] ;  /* 0x00000000fffff984 */ /* 0x000fe20000000800 */
[----:B------:R3:W-:Y:S01]  /*5710*/  @!P4 LDGSTS.E.BYPASS.LTC128B.128 [R199+0x7000], desc[UR24][R60.64] ;  /* 0x070000003cc7cfae */ /* 0x0007e2000b901d58 */
[----:B------:R-:W-:-:S02]  /*5720*/  @!P2 LEA.HI.X R19, R58, R13, R20, 0x1, P5 ;  /* 0x0000000d3a13a211 */ /* 0x000fc400028f0c14 */
[----:B------:R-:W-:Y:S01]  /*5730*/  IADD3 R12, P5, R6, UR26, RZ ;  /* 0x0000001a060c7c10 */ /* 0x000fe2000ffbe0ff */
[C---:B------:R-:W-:Y:S01]  /*5740*/  @!P1 IMAD.X R6, R21.reuse, 0x1, R134, P0 ;  /* 0x0000000115069824 */ /* 0x040fe200000e0686 */
[C---:B--2---:R-:W-:Y:S01]  /*5750*/  @!P1 LEA R22, P0, R14.reuse, R10, 0x1 ;  /* 0x0000000a0e169211 */ /* 0x044fe200078008ff */
[----:B------:R3:W-:Y:S01]  /*5760*/  @P2 STS.128 [R199+0x9000], RZ ;  /* 0x009000ffc7002388 */ /* 0x0007e20000000c00 */
[----:B------:R-:W-:Y:S02]  /*5770*/  IADD3.X R21, R21, UR23, RZ, P5, !PT ;  /* 0x0000001715157c10 */ /* 0x000fe4000affe4ff */
[----:B------:R-:W-:Y:S01]  /*5780*/  @!P1 LEA.HI.X R23, R14, R11, R6, 0x1, P0 ;  /* 0x0000000b0e179211 */ /* 0x000fe200000f0c06 */
[----:B------:R-:W-:Y:S01]  /*5790*/  @!PT LDS RZ, [RZ] ;  /* 0x00000000fffff984 */ /* 0x000fe20000000800 */
[----:B------:R-:W-:Y:S01]  /*57a0*/  @!PT LDS RZ, [RZ] ;  /* 0x00000000fffff984 */ /* 0x000fe20000000800 */
[----:B------:R-:W-:Y:S01]  /*57b0*/  @!PT LDS RZ, [RZ] ;  /* 0x00000000fffff984 */ /* 0x000fe20000000800 */
[----:B------:R3:W-:Y:S01]  /*57c0*/  @!P2 LDGSTS.E.BYPASS.LTC128B.128 [R199+0x9000], desc[UR24][R18.64+0x80] ;  /* 0x0900008012c7afae */ /* 0x0007e2000b901d58 */
[CC--:B------:R-:W-:Y:S02]  /*57d0*/  @!P4 IADD3 R6, P5, R12.reuse, R133.reuse, RZ ;  /* 0x000000850c06c210 */ /* 0x0c0fe40007fbe0ff */
        /* <DEDUP_REMOVED lines=33> */
.L_x_2137:
[----:B------:R-:W-:Y:S05]  /*59f0*/  BSYNC B0 ;  /* 0x0000000000007941 */ /* 0x000fea0003800000 */
.L_x_2136:
[----:B------:R-:W0:Y:S01]  /*5a00*/  LDGDEPBAR ;  /* 0x00000000000079af */ /* 0x000e220000000000 */
[----:B------:R-:W-:-:S04]  /*5a10*/  IADD3 R133, P0, R4, R133, RZ ;  /* 0x0000008504857210 */ /* 0x000fc80007f1e0ff */
[----:B------:R-:W-:-:S09]  /*5a20*/  IADD3.X R134, R15, R134, RZ, P0, !PT ;  /* 0x000000860f867210 */ /* 0x000fd200007fe4ff */
.L_x_2133:
[----:B-1-3--:R-:W-:Y:S01]  /*5a30*/  VIADD R2, R206, UR15 ;  /* 0x0000000fce027c36 */ /* 0x00afe20008000000 */
[----:B------:R-:W-:Y:S01]  /*5a40*/  ULDC UR18, c[0x0][0x2ec] ;  /* 0x0000bb0000127ab9 */ /* 0x000fe20000000800 */
[----:B------:R-:W-:Y:S01]  /*5a50*/  LEA R188, R0, UR4, 0x1 ;  /* 0x0000000400bc7c11 */ /* 0x000fe2000f8e08ff */
[----:B------:R-:W-:Y:S01]  /*5a60*/  ULDC.64 UR14, c[0x0][0x218] ;  /* 0x00008600000e7ab9 */ /* 0x000fe20000000a00 */
[C---:B------:R-:W-:Y:S01]  /*5a70*/  VIADD R6, R2.reuse, 0x1 ;  /* 0x0000000102067836 */ /* 0x040fe20000000000 */
[C---:B------:R-:W-:Y:S01]  /*5a80*/  ISETP.GE.AND P4, PT, R2.reuse, R204, PT ;  /* 0x000000cc0200720c */ /* 0x040fe20003f86270 */
[C---:B------:R-:W-:Y:S01]  /*5a90*/  VIADD R4, R2.reuse, 0x8 ;  /* 0x0000000802047836 */ /* 0x040fe20000000000 */
[C---:B------:R-:W-:Y:S01]  /*5aa0*/  ISETP.GE.AND P1, PT, R2.reuse, R202, PT ;  /* 0x000000ca0200720c */ /* 0x040fe20003f26270 */
[----:B------:R-:W-:Y:S01]  /*5ab0*/  VIADD R8, R2, 0x30 ;  /* 0x0000003002087836 */ /* 0x000fe20000000000 */
[C---:B------:R-:W-:Y:S01]  /*5ac0*/  ISETP.GE.AND P5, PT, R6.reuse, R204, PT ;  /* 0x000000cc0600720c */ /* 0x040fe20003fa6270 */
[----:B------:R-:W-:Y:S01]  /*5ad0*/  IMAD R186, R7, 0x2, R188 ;  /* 0x0000000207ba7824 */ /* 0x000fe200078e02bc */
[----:B------:R-:W-:Y:S01]  /*5ae0*/  ISETP.GE.AND P0, PT, R6, R202, PT ;  /* 0x000000ca0600720c */ /* 0x000fe20003f06270 */
[----:B------:R-:W-:Y:S01]  /*5af0*/  LDSM.16.MT88.4 R124, [R188+0xc000] ;  /* 0x00c00000bc7c783b */ /* 0x000fe20000004200 */
[-C--:B------:R-:W-:Y:S01]  /*5b00*/  ISETP.LT.OR P4, PT, R2, R205.reuse, P4 ;  /* 0x000000cd0200720c */ /* 0x080fe20002781670 */
[C---:B------:R-:W-:Y:S01]  /*5b10*/  IMAD R184, R5.reuse, 0x2, R186 ;  /* 0x0000000205b87824 */ /* 0x040fe200078e02ba */
[C---:B------:R-:W-:Y:S01]  /*5b20*/  ISETP.LT.OR P5, PT, R6.reuse, R205, P5 ;  /* 0x000000cd0600720c */ /* 0x040fe20002fa1670 */
[----:B------:R-:W-:Y:S01]  /*5b30*/  LDSM.16.MT88.4 R116, [R186+0xc000] ;  /* 0x00c00000ba74783b */ /* 0x000fe20000004200 */
[----:B------:R-:W-:Y:S01]  /*5b40*/  ISETP.LT.OR P0, PT, R6, R203, P0 ;  /* 0x000000cb0600720c */ /* 0x000fe20000701670 */
[----:B------:R-:W-:Y:S01]  /*5b50*/  VIADD R6, R2, 0x9 ;  /* 0x0000000902067836 */ /* 0x000fe20000000000 */
[----:B------:R-:W-:Y:S01]  /*5b60*/  FSEL R3, R48, -INF , !P4 ;  /* 0xff80000030037808 */ /* 0x000fe20006000000 */
[----:B------:R-:W-:Y:S01]  /*5b70*/  LDSM.16.MT88.4 R64, [R184+0xe000] ;  /* 0x00e00000b840783b */ /* 0x000fe20000004200 */
[C---:B------:R-:W-:Y:S01]  /*5b80*/  ISETP.GE.AND P2, PT, R4.reuse, R204, PT ;  /* 0x000000cc0400720c */ /* 0x040fe20003f46270 */
[----:B------:R-:W-:Y:S01]  /*5b90*/  IMAD R185, R5, 0x2, R188 ;  /* 0x0000000205b97824 */ /* 0x000fe200078e02bc */
[----:B------:R-:W-:Y:S01]  /*5ba0*/  ISETP.GE.AND P4, PT, R4, R202, PT ;  /* 0x000000ca0400720c */ /* 0x000fe20003f86270 */
[----:B------:R-:W-:Y:S01]  /*5bb0*/  LDSM.16.MT88.4 R80, [R186+0x10000] ;  /* 0x01000000ba50783b */ /* 0x000fe20000004200 */
[----:B------:R-:W-:-:S02]  /*5bc0*/  FSEL R55, R49, -INF , !P5 ;  /* 0xff80000031377808 */ /* 0x000fc40006800000 */
[----:B------:R-:W-:Y:S01]  /*5bd0*/  FSEL R51, R51, -INF , !P0 ;  /* 0xff80000033337808 */ /* 0x000fe20004000000 */
[----:B------:R-:W-:Y:S01]  /*5be0*/  LDSM.16.MT88.4 R88, [R185+0x10000] ;  /* 0x01000000b958783b */ /* 0x000fe20000004200 */
[C---:B------:R-:W-:Y:S02]  /*5bf0*/  ISETP.GE.AND P5, PT, R6.reuse, R204, PT ;  /* 0x000000cc0600720c */ /* 0x040fe40003fa6270 */
[----:B------:R-:W-:Y:S01]  /*5c00*/  ISETP.GE.AND P0, PT, R6, R202, PT ;  /* 0x000000ca0600720c */ /* 0x000fe20003f06270 */
[----:B------:R-:W-:Y:S01]  /*5c10*/  LDSM.16.MT88.4 R108, [R185+0xc000] ;  /* 0x00c00000b96c783b */ /* 0x000fe20000004200 */
[C---:B------:R-:W-:Y:S02]  /*5c20*/  ISETP.LT.OR P2, PT, R4.reuse, R205, P2 ;  /* 0x000000cd0400720c */ /* 0x040fe40001741670 */
[-C--:B------:R-:W-:Y:S01]  /*5c30*/  ISETP.LT.OR P4, PT, R4, R203.reuse, P4 ;  /* 0x000000cb0400720c */ /* 0x080fe20002781670 */
[C---:B------:R-:W-:Y:S01]  /*5c40*/  VIADD R4, R2.reuse, 0x10 ;  /* 0x0000001002047836 */ /* 0x040fe20000000000 */
[----:B------:R-:W-:Y:S01]  /*5c50*/  ISETP.LT.OR P1, PT, R2, R203, P1 ;  /* 0x000000cb0200720c */ /* 0x000fe20000f21670 */
[----:B------:R-:W-:Y:S01]  /*5c60*/  LDSM.16.MT88.4 R100, [R184+0xc000] ;  /* 0x00c00000b864783b */ /* 0x000fe20000004200 */
[----:B------:R-:W-:-:S02]  /*5c70*/  ISETP.LT.OR P5, PT, R6, R205, P5 ;  /* 0x000000cd0600720c */ /* 0x000fc40002fa1670 */
[----:B------:R-:W-:Y:S01]  /*5c80*/  ISETP.LT.OR P0, PT, R6, R203, P0 ;  /* 0x000000cb0600720c */ /* 0x000fe20000701670 */
[----:B------:R-:W-:Y:S01]  /*5c90*/  VIADD R6, R2, 0x11 ;  /* 0x0000001102067836 */ /* 0x000fe20000000000 */
[----:B------:R-:W-:Y:S01]  /*5ca0*/  FSEL R53, R50, -INF , !P1 ;  /* 0xff80000032357808 */ /* 0x000fe20004800000 */
[----:B------:R-:W-:Y:S01]  /*5cb0*/  LDSM.16.MT88.4 R136, [R184+0x10000] ;  /* 0x01000000b888783b */ /* 0x000fe20000004200 */
[----:B------:R-:W-:Y:S02]  /*5cc0*/  FSEL R57, R44, -INF , !P2 ;  /* 0xff8000002c397808 */ /* 0x000fe40005000000 */
[C---:B------:R-:W-:Y:S02]  /*5cd0*/  ISETP.GE.AND P1, PT, R4.reuse, R204, PT ;  /* 0x000000cc0400720c */ /* 0x040fe40003f26270 */
[----:B------:R-:W-:Y:S02]  /*5ce0*/  ISETP.GE.AND P2, PT, R4, R202, PT ;  /* 0x000000ca0400720c */ /* 0x000fe40003f46270 */
[----:B------:R-:W-:-:S02]  /*5cf0*/  FSEL R45, R45, -INF , !P5 ;  /* 0xff8000002d2d7808 */ /* 0x000fc40006800000 */
[----:B------:R-:W-:Y:S02]  /*5d00*/  FSEL R47, R47, -INF , !P0 ;  /* 0xff8000002f2f7808 */ /* 0x000fe40004000000 */
[C---:B------:R-:W-:Y:S02]  /*5d10*/  ISETP.GE.AND P5, PT, R6.reuse, R204, PT ;  /* 0x000000cc0600720c */ /* 0x040fe40003fa6270 */
[----:B------:R-:W-:Y:S02]  /*5d20*/  ISETP.GE.AND P0, PT, R6, R202, PT ;  /* 0x000000ca0600720c */ /* 0x000fe40003f06270 */
[C---:B------:R-:W-:Y:S02]  /*5d30*/  ISETP.LT.OR P1, PT, R4.reuse, R205, P1 ;  /* 0x000000cd0400720c */ /* 0x040fe40000f21670 */
[----:B------:R-:W-:Y:S01]  /*5d40*/  ISETP.LT.OR P2, PT, R4, R203, P2 ;  /* 0x000000cb0400720c */ /* 0x000fe20001741670 */
[----:B------:R-:W-:Y:S01]  /*5d50*/  VIADD R4, R2, 0x18 ;  /* 0x0000001802047836 */ /* 0x000fe20000000000 */
[----:B------:R-:W-:-:S02]  /*5d60*/  ISETP.LT.OR P5, PT, R6, R205, P5 ;  /* 0x000000cd0600720c */ /* 0x000fc40002fa1670 */
[----:B------:R-:W-:Y:S01]  /*5d70*/  ISETP.LT.OR P0, PT, R6, R203, P0 ;  /* 0x000000cb0600720c */ /* 0x000fe20000701670 */
[----:B------:R-:W-:Y:S01]  /*5d80*/  VIADD R6, R2, 0x19 ;  /* 0x0000001902067836 */ /* 0x000fe20000000000 */
[----:B------:R-:W-:Y:S02]  /*5d90*/  FSEL R49, R46, -INF , !P4 ;  /* 0xff8000002e317808 */ /* 0x000fe40006000000 */
        /* <DEDUP_REMOVED lines=14> */
[----:B------:R-:W-:Y:S01]  /*5e80*/  FSEL R19, R36, -INF , !P4 ;  /* 0xff80000024137808 */ /* 0x000fe20006000000 */
[----:B------:R-:W-:Y:S01]  /*5e90*/  LDSM.16.MT88.4 R40, [R188+0xe000] ;  /* 0x00e00000bc28783b */ /* 0x000fe20000004200 */
        /* <DEDUP_REMOVED lines=10> */
[----:B------:R-:W-:Y:S02]  /*5f40*/  ISETP.LT.OR P1, PT, R6, R203, P1 ;  /* 0x000000cb0600720c */ /* 0x000fe40000f21670 */
[----:B------:R-:W-:Y:S02]  /*5f50*/  FMNMX.FTZ R6, R3, R55, !PT ;  /* 0x0000003703067209 */ /* 0x000fe40007810000 */
[----:B------:R-:W-:Y:S02]  /*5f60*/  FSEL R9, R39, -INF , !P0 ;  /* 0xff80000027097808 */ /* 0x000fe40004000000 */
[C---:B------:R-:W-:Y:S02]  /*5f70*/  ISETP.GE.AND P0, PT, R4.reuse, R204, PT ;  /* 0x000000cc0400720c */ /* 0x040fe40003f06270 */
[----:B------:R-:W-:Y:S02]  /*5f80*/  FMNMX.FTZ R6, R57, R6, !PT ;  /* 0x0000000639067209 */ /* 0x000fe40007810000 */
[----:B------:R-:W-:-:S02]  /*5f90*/  ISETP.LT.OR P0, PT, R4, R205, P0 ;  /* 0x000000cd0400720c */ /* 0x000fc40000701670 */
[----:B------:R-:W-:Y:S02]  /*5fa0*/  FMNMX.FTZ R6, R45, R6, !PT ;  /* 0x000000062d067209 */ /* 0x000fe40007810000 */
[----:B------:R-:W-:Y:S02]  /*5fb0*/  FSEL R217, R34, -INF , !P4 ;  /* 0xff80000022d97808 */ /* 0x000fe40006000000 */
[----:B------:R-:W-:Y:S02]  /*5fc0*/  FSEL R223, R28, -INF , !P0 ;  /* 0xff8000001cdf7808 */ /* 0x000fe40004000000 */
[C---:B------:R-:W-:Y:S02]  /*5fd0*/  ISETP.GE.AND P4, PT, R8.reuse, R204, PT ;  /* 0x000000cc0800720c */ /* 0x040fe40003f86270 */
[----:B------:R-:W-:Y:S02]  /*5fe0*/  FMNMX.FTZ R6, R23, R6, !PT ;  /* 0x0000000617067209 */ /* 0x000fe40007810000 */
[----:B------:R-:W-:-:S02]  /*5ff0*/  ISETP.GE.AND P0, PT, R8, R202, PT ;  /* 0x000000ca0800720c */ /* 0x000fc40003f06270 */
[----:B------:R-:W-:Y:S01]  /*6000*/  FMNMX.FTZ R10, R21, R6, !PT ;  /* 0x00000006150a7209 */ /* 0x000fe20007810000 */
[----:B------:R-:W-:Y:S01]  /*6010*/  VIADD R6, R2, 0x31 ;  /* 0x0000003102067836 */ /* 0x000fe20000000000 */
[C---:B------:R-:W-:Y:S02]  /*6020*/  ISETP.LT.OR P4, PT, R8.reuse, R205, P4 ;  /* 0x000000cd0800720c */ /* 0x040fe40002781670 */
[----:B------:R-:W-:Y:S02]  /*6030*/  ISETP.LT.OR P0, PT, R8, R203, P0 ;  /* 0x000000cb0800720c */ /* 0x000fe40000701670 */
[----:B------:R-:W-:Y:S02]  /*6040*/  FSEL R225, R32, -INF , !P2 ;  /* 0xff80000020e17808 */ /* 0x000fe40005000000 */
[----:B------:R-:W-:Y:S02]  /*6050*/  FMNMX.FTZ R8, R53, R51, !PT ;  /* 0x0000003335087209 */ /* 0x000fe40007810000 */
[----:B------:R-:W-:-:S02]  /*6060*/  ISETP.GE.AND P2, PT, R4, R202, PT ;  /* 0x000000ca0400720c */ /* 0x000fc40003f46270 */
[----:B------:R-:W-:Y:S02]  /*6070*/  FMNMX.FTZ R10, R19, R10, !PT ;  /* 0x0000000a130a7209 */ /* 0x000fe40007810000 */
[----:B------:R-:W-:Y:S02]  /*6080*/  FMNMX.FTZ R8, R49, R8, !PT ;  /* 0x0000000831087209 */ /* 0x000fe40007810000 */
[----:B------:R-:W-:Y:S01]  /*6090*/  ISETP.LT.OR P2, PT, R4, R203, P2 ;  /* 0x000000cb0400720c */ /* 0x000fe20001741670 */
[----:B------:R-:W-:Y:S01]  /*60a0*/  VIADD R4, R2, 0x29 ;  /* 0x0000002902047836 */ /* 0x000fe20000000000 */
[----:B------:R-:W-:Y:S02]  /*60b0*/  FMNMX.FTZ R10, R17, R10, !PT ;  /* 0x0000000a110a7209 */ /* 0x000fe40007810000 */
[----:B------:R-:W-:Y:S02]  /*60c0*/  FMNMX.FTZ R8, R47, R8, !PT ;  /* 0x000000082f087209 */ /* 0x000fe40007810000 */
[----:B------:R-:W-:-:S02]  /*60d0*/  FSEL R171, R33, -INF , !P5 ;  /* 0xff80000021ab7808 */ /* 0x000fc40006800000 */
[C---:B------:R-:W-:Y:S02]  /*60e0*/  ISETP.GE.AND P5, PT, R4.reuse, R204, PT ;  /* 0x000000cc0400720c */ /* 0x040fe40003fa6270 */
[----:B------:R-:W-:Y:S02]  /*60f0*/  FMNMX.FTZ R10, R225, R10, !PT ;  /* 0x0000000ae10a7209 */ /* 0x000fe40007810000 */
[----:B------:R-:W-:Y:S02]  /*6100*/  FSEL R209, R35, -INF , !P1 ;  /* 0xff80000023d17808 */ /* 0x000fe40004800000 */
[----:B------:R-:W-:Y:S02]  /*6110*/  FMNMX.FTZ R8, R15, R8, !PT ;  /* 0x000000080f087209 */ /* 0x000fe40007810000 */
[C---:B------:R-:W-:Y:S02]  /*6120*/  ISETP.GE.AND P1, PT, R4.reuse, R202, PT ;  /* 0x000000ca0400720c */ /* 0x040fe40003f26270 */
[----:B------:R-:W-:-:S02]  /*6130*/  ISETP.LT.OR P5, PT, R4, R205, P5 ;  /* 0x000000cd0400720c */ /* 0x000fc40002fa1670 */
[----:B------:R-:W-:Y:S02]  /*6140*/  FMNMX.FTZ R10, R171, R10, !PT ;  /* 0x0000000aab0a7209 */ /* 0x000fe40007810000 */
[----:B------:R-:W-:Y:S02]  /*6150*/  FMNMX.FTZ R8, R13, R8, !PT ;  /* 0x000000080d087209 */ /* 0x000fe40007810000 */
[----:B------:R-:W-:Y:S01]  /*6160*/  ISETP.LT.OR P1, PT, R4, R203, P1 ;  /* 0x000000cb0400720c */ /* 0x000fe20000f21670 */
[----:B------:R-:W-:Y:S01]  /*6170*/  VIADD R4, R2, 0x38 ;  /* 0x0000003802047836 */ /* 0x000fe20000000000 */
[----:B------:R-:W-:Y:S01]  /*6180*/  FSEL R147, R30, -INF , !P2 ;  /* 0xff8000001e937808 */ /* 0x000fe20005000000 */
[----:B------:R-:W-:Y:S01]  /*6190*/  VIADD R2, R2, 0x39 ;  /* 0x0000003902027836 */ /* 0x000fe20000000000 */
[----:B------:R-:W-:Y:S02]  /*61a0*/  ISETP.GE.AND P2, PT, R6, R204, PT ;  /* 0x000000cc0600720c */ /* 0x000fe40003f46270 */
[----:B------:R-:W-:-:S02]  /*61b0*/  FSEL R207, R29, -INF , !P5 ;  /* 0xff8000001dcf7808 */ /* 0x000fc40006800000 */
[----:B------:R-:W-:Y:S02]  /*61c0*/  FMNMX.FTZ R10, R223, R10, !PT ;  /* 0x0000000adf0a7209 */ /* 0x000fe40007810000 */
[----:B------:R-:W-:Y:S02]  /*61d0*/  FMNMX.FTZ R8, R11, R8, !PT ;  /* 0x000000080b087209 */ /* 0x000fe40007810000 */
[----:B------:R-:W-:Y:S02]  /*61e0*/  ISETP.GE.AND P5, PT, R4, R204, PT ;  /* 0x000000cc0400720c */ /* 0x000fe40003fa6270 */
[----:B------:R-:W-:Y:S02]  /*61f0*/  FSEL R221, R24, -INF , !P4 ;  /* 0xff80000018dd7808 */ /* 0x000fe40006000000 */
[----:B------:R-:W-:Y:S02]  /*6200*/  ISETP.LT.OR P2, PT, R6, R205, P2 ;  /* 0x000000cd0600720c */ /* 0x000fe40001741670 */
[----:B------:R-:W-:-:S02]  /*6210*/  FMNMX.FTZ R10, R207, R10, !PT ;  /* 0x0000000acf0a7209 */ /* 0x000fc40007810000 */
[----:B------:R-:W-:Y:S02]  /*6220*/  FMNMX.FTZ R8, R9, R8, !PT ;  /* 0x0000000809087209 */ /* 0x000fe40007810000 */
[----:B------:R-:W-:Y:S02]  /*6230*/  ISETP.LT.OR P5, PT, R4, R205, P5 ;  /* 0x000000cd0400720c */ /* 0x000fe40002fa1670 */
[----:B------:R-:W-:Y:S02]  /*6240*/  FSEL R219, R25, -INF , !P2 ;  /* 0xff80000019db7808 */ /* 0x000fe40005000000 */
[----:B------:R-:W-:Y:S02]  /*6250*/  FMNMX.FTZ R10, R221, R10, !PT ;  /* 0x0000000add0a7209 */ /* 0x000fe40007810000 */
[----:B------:R-:W-:Y:S02]  /*6260*/  ISETP.GE.AND P4, PT, R2, R204, PT ;  /* 0x000000cc0200720c */ /* 0x000fe40003f86270 */
[----:B------:R-:W-:-:S02]  /*6270*/  FMNMX.FTZ R8, R217, R8, !PT ;  /* 0x00000008d9087209 */ /* 0x000fc40007810000 */
[----:B------:R-:W-:Y:S02]  /*6280*/  FSEL R151, R72, -INF , !P5 ;  /* 0xff80000048977808 */ /* 0x000fe40006800000 */
[----:B------:R-:W-:Y:S02]  /*6290*/  FMNMX.FTZ R10, R219, R10, !PT ;  /* 0x0000000adb0a7209 */ /* 0x000fe40007810000 */
[----:B------:R-:W-:Y:S02]  /*62a0*/  ISETP.LT.OR P4, PT, R2, R205, P4 ;  /* 0x000000cd0200720c */ /* 0x000fe40002781670 */
[----:B------:R-:W-:Y:S02]  /*62b0*/  FMNMX.FTZ R8, R209, R8, !PT ;  /* 0x00000008d1087209 */ /* 0x000fe40007810000 */
[----:B------:R-:W-:Y:S02]  /*62c0*/  FSEL R145, R31, -INF , !P1 ;  /* 0xff8000001f917808 */ /* 0x000fe40004800000 */
[----:B------:R-:W-:-:S02]  /*62d0*/  FMNMX.FTZ R12, R151, R10, !PT ;  /* 0x0000000a970c7209 */ /* 0x000fc40007810000 */
[-C--:B------:R-:W-:Y:S02]  /*62e0*/  ISETP.GE.AND P1, PT, R4, R202.reuse, PT ;  /* 0x000000ca0400720c */ /* 0x080fe40003f26270 */
[----:B------:R-:W-:Y:S02]  /*62f0*/  FSEL R149, R73, -INF , !P4 ;  /* 0xff80000049957808 */ /* 0x000fe40006000000 */
[----:B------:R-:W-:Y:S02]  /*6300*/  ISETP.GE.AND P2, PT, R6, R202, PT ;  /* 0x000000ca0600720c */ /* 0x000fe40003f46270 */
[----:B------:R-:W-:Y:S02]  /*6310*/  FMNMX.FTZ R10, R147, R8, !PT ;  /* 0x00000008930a7209 */ /* 0x000fe40007810000 */
[----:B------:R-:W-:Y:S02]  /*6320*/  ISETP.LT.OR P1, PT, R4, R203, P1 ;  /* 0x000000cb0400720c */ /* 0x000fe40000f21670 */
[----:B------:R-:W-:-:S02]  /*6330*/  FMNMX.FTZ R8, R149, R12, !PT ;  /* 0x0000000c95087209 */ /* 0x000fc40007810000 */
[----:B------:R-:W-:Y:S02]  /*6340*/  ISETP.LT.OR P2, PT, R6, R203, P2 ;  /* 0x000000cb0600720c */ /* 0x000fe40001741670 */
[----:B------:R-:W-:Y:S01]  /*6350*/  FSEL R143, R26, -INF , !P0 ;  /* 0xff8000001a8f7808 */ /* 0x000fe20004000000 */
[----:B------:R-:W1:Y:S01]  /*6360*/  SHFL.BFLY PT, R25, R8, 0x2, 0x1f ;  /* 0x0c401f0008197f89 */ /* 0x000e6200000e0000 */
[----:B------:R-:W-:Y:S02]  /*6370*/  FMNMX.FTZ R4, R145, R10, !PT ;  /* 0x0000000a91047209 */ /* 0x000fe40007810000 */
[----:B------:R-:W-:Y:S02]  /*6380*/  ISETP.GE.AND P0, PT, R2, R202, PT ;  /* 0x000000ca0200720c */ /* 0x000fe40003f06270 */
[----:B------:R-:W-:Y:S02]  /*6390*/  FSEL R141, R27, -INF , !P2 ;  /* 0xff8000001b8d7808 */ /* 0x000fe40005000000 */
[----:B------:R-:W-:-:S02]  /*63a0*/  FMNMX.FTZ R4, R143, R4, !PT ;  /* 0x000000048f047209 */ /* 0x000fc40007810000 */
[----:B------:R-:W-:Y:S02]  /*63b0*/  ISETP.LT.OR P0, PT, R2, R203, P0 ;  /* 0x000000cb0200720c */ /* 0x000fe40000701670 */
[----:B------:R-:W-:Y:S02]  /*63c0*/  FSEL R213, R74, -INF , !P1 ;  /* 0xff8000004ad57808 */ /* 0x000fe40004800000 */
[----:B------:R-:W-:Y:S02]  /*63d0*/  FMNMX.FTZ R4, R141, R4, !PT ;  /* 0x000000048d047209 */ /* 0x000fe40007810000 */
[----:B------:R-:W-:Y:S02]  /*63e0*/  FSEL R211, R75, -INF , !P0 ;  /* 0xff8000004bd37808 */ /* 0x000fe40004000000 */
[----:B------:R-:W-:Y:S01]  /*63f0*/  FMNMX.FTZ R4, R213, R4, !PT ;  /* 0x00000004d5047209 */ /* 0x000fe20007810000 */
[----:B------:R-:W-:Y:S03]  /*6400*/  LDSM.16.MT88.4 R72, [R188+0x10000] ;  /* 0x01000000bc48783b */ /* 0x000fe60000004200 */
[----:B------:R-:W-:-:S02]  /*6410*/  FMNMX.FTZ R29, R211, R4, !PT ;  /* 0x00000004d31d7209 */ /* 0x000fc40007810000 */
[----:B------:R-:W-:Y:S01]  /*6420*/  LDSM.16.MT88.4 R4, [R186+0xe800] ;  /* 0x00e80000ba04783b */ /* 0x000fe20000004200 */
[----:B-1----:R-:W-:-:S03]  /*6430*/  FMNMX.FTZ R27, R8, R25, !PT ;  /* 0x00000019081b7209 */ /* 0x002fc60007810000 */
[----:B------:R-:W1:Y:S04]  /*6440*/  SHFL.BFLY PT, R2, R29, 0x2, 0x1f ;  /* 0x0c401f001d027f89 */ /* 0x000e6800000e0000 */
[----:B------:R-:W2:Y:S01]  /*6450*/  SHFL.BFLY PT, R132, R27, 0x1, 0x1f ;  /* 0x0c201f001b847f89 */ /* 0x000ea200000e0000 */
[----:B-1----:R-:W-:-:S03]  /*6460*/  FMNMX.FTZ R25, R29, R2, !PT ;  /* 0x000000021d197209 */ /* 0x002fc60007810000 */
[----:B------:R-:W-:Y:S01]  /*6470*/  LDSM.16.MT88.4 R28, [R185+0xc800] ;  /* 0x00c80000b91c783b */ /* 0x000fe20000004200 */
[----:B--2---:R-:W-:-:S03]  /*6480*/  FMNMX.FTZ R132, R27, R132, !PT ;  /* 0x000000841b847209 */ /* 0x004fc60007810000 */
[----:B------:R-:W1:Y:S01]  /*6490*/  SHFL.BFLY PT, R2, R25, 0x1, 0x1f ;  /* 0x0c201f0019027f89 */ /* 0x000e6200000e0000 */
[C---:B------:R-:W-:Y:S01]  /*64a0*/  FSETP.NEU.FTZ.AND P0, PT, R132.reuse, -INF , PT ;  /* 0xff8000008400780b */ /* 0x040fe20003f1d000 */
[----:B------:R-:W-:-:S05]  /*64b0*/  FMUL.FTZ R140, R132, UR18 ;  /* 0x00000012848c7c20 */ /* 0x000fca0008410000 */
[----:B------:R-:W-:-:S05]  /*64c0*/  FSEL R140, R140, RZ, P0 ;  /* 0x000000ff8c8c7208 */ /* 0x000fca0000000000 */
[--C-:B------:R-:W-:Y:S01]  /*64d0*/  FFMA.FTZ R167, R3, UR18, -R140.reuse ;  /* 0x0000001203a77c23 */ /* 0x100fe2000801088c */
[--C-:B------:R-:W-:Y:S01]  /*64e0*/  FFMA.FTZ R162, R55, UR18, -R140.reuse ;  /* 0x0000001237a27c23 */ /* 0x100fe2000801088c */
[--C-:B------:R-:W-:Y:S01]  /*64f0*/  FFMA.FTZ R165, R57, UR18, -R140.reuse ;  /* 0x0000001239a57c23 */ /* 0x100fe2000801088c */
[--C-:B------:R-:W-:Y:S01]  /*6500*/  FFMA.FTZ R158, R45, UR18, -R140.reuse ;  /* 0x000000122d9e7c23 */ /* 0x100fe2000801088c */
[--C-:B------:R-:W-:Y:S01]  /*6510*/  FFMA.FTZ R157, R19, UR18, -R140.reuse ;  /* 0x00000012139d7c23 */ /* 0x100fe2000801088c */
[--C-:B------:R-:W-:Y:S01]  /*6520*/  FFMA.FTZ R0, R17, UR18, -R140.reuse ;  /* 0x0000001211007c23 */ /* 0x100fe2000801088c */
[----:B------:R-:W-:Y:S01]  /*6530*/  MUFU.EX2 R167, R167 ;  /* 0x000000a700a77308 */ /* 0x000fe20000000800 */
[----:B------:R-:W-:Y:S01]  /*6540*/  LDSM.16.MT88.4 R16, [R188+0xc800] ;  /* 0x00c80000bc10783b */ /* 0x000fe20000004200 */
[--C-:B------:R-:W-:Y:S01]  /*6550*/  FFMA.FTZ R161, R23, UR18, -R140.reuse ;  /* 0x0000001217a17c23 */ /* 0x100fe2000801088c */
[--C-:B------:R-:W-:Y:S01]  /*6560*/  FFMA.FTZ R156, R21, UR18, -R140.reuse ;  /* 0x00000012159c7c23 */ /* 0x100fe2000801088c */
[--C-:B------:R-:W-:Y:S01]  /*6570*/  FFMA.FTZ R166, R225, UR18, -R140.reuse ;  /* 0x00000012e1a67c23 */ /* 0x100fe2000801088c */
[----:B-1----:R-:W-:Y:S01]  /*6580*/  FMNMX.FTZ R3, R25, R2, !PT ;  /* 0x0000000219037209 */ /* 0x002fe20007810000 */
[--C-:B------:R-:W-:Y:S01]  /*6590*/  FFMA.FTZ R171, R171, UR18, -R140.reuse ;  /* 0x00000012abab7c23 */ /* 0x100fe2000801088c */
[--C-:B------:R-:W-:Y:S01]  /*65a0*/  FFMA.FTZ R168, R223, UR18, -R140.reuse ;  /* 0x00000012dfa87c23 */ /* 0x100fe2000801088c */
[----:B------:R-:W1:Y:S01]  /*65b0*/  MUFU.EX2 R162, R162 ;  /* 0x000000a200a27308 */ /* 0x000e620000000800 */
[C---:B------:R-:W-:Y:S01]  /*65c0*/  FSETP.NEU.FTZ.AND P0, PT, R3.reuse, -INF , PT ;  /* 0xff8000000300780b */ /* 0x040fe20003f1d000 */
[----:B------:R-:W-:Y:S01]  /*65d0*/  FMUL.FTZ R210, R3, UR18 ;  /* 0x0000001203d27c20 */ /* 0x000fe20008410000 */
[--C-:B------:R-:W-:Y:S01]  /*65e0*/  FFMA.FTZ R207, R207, UR18, -R140.reuse ;  /* 0x00000012cfcf7c23 */ /* 0x100fe2000801088c */
[----:B------:R-:W-:Y:S01]  /*65f0*/  LDSM.16.MT88.4 R56, [R185+0xe000] ;  /* 0x00e00000b938783b */ /* 0x000fe20000004200 */
[--C-:B------:R-:W-:Y:S01]  /*6600*/  FFMA.FTZ R214, R221, UR18, -R140.reuse ;  /* 0x00000012ddd67c23 */ /* 0x100fe2000801088c */
[--C-:B------:R-:W-:Y:S01]  /*6610*/  FFMA.FTZ R219, R219, UR18, -R140.reuse ;  /* 0x00000012dbdb7c23 */ /* 0x100fe2000801088c */
[----:B------:R-:W-:Y:S01]  /*6620*/  FSEL R210, R210, RZ, P0 ;  /* 0x000000ffd2d27208 */ /* 0x000fe20000000000 */
[----:B------:R-:W-:Y:S01]  /*6630*/  MUFU.EX2 R165, R165 ;  /* 0x000000a500a57308 */ /* 0x000fe20000000800 */
[----:B------:R-:W-:Y:S01]  /*6640*/  LDSM.16.MT88.4 R24, [R184+0xc800] ;  /* 0x00c80000b818783b */ /* 0x000fe20000004200 */
[--C-:B------:R-:W-:Y:S01]  /*6650*/  FFMA.FTZ R216, R151, UR18, -R140.reuse ;  /* 0x0000001297d87c23 */ /* 0x100fe2000801088c */
[----:B------:R-:W-:Y:S01]  /*6660*/  FFMA.FTZ R221, R149, UR18, -R140 ;  /* 0x0000001295dd7c23 */ /* 0x000fe2000801088c */
[--C-:B------:R-:W-:Y:S01]  /*6670*/  FFMA.FTZ R164, R53, UR18, -R210.reuse ;  /* 0x0000001235a47c23 */ /* 0x100fe200080108d2 */
[--C-:B------:R-:W-:Y:S01]  /*6680*/  FFMA.FTZ R169, R51, UR18, -R210.reuse ;  /* 0x0000001233a97c23 */ /* 0x100fe200080108d2 */
[--C-:B------:R-:W-:Y:S01]  /*6690*/  FFMA.FTZ R163, R49, UR18, -R210.reuse ;  /* 0x0000001231a37c23 */ /* 0x100fe200080108d2 */
[--C-:B------:R-:W-:Y:S01]  /*66a0*/  FFMA.FTZ R160, R47, UR18, -R210.reuse ;  /* 0x000000122fa07c23 */ /* 0x100fe200080108d2 */
[----:B------:R-:W2:Y:S01]  /*66b0*/  MUFU.EX2 R158, R158 ;  /* 0x0000009e009e7308 */ /* 0x000ea20000000800 */
[--C-:B------:R-:W-:Y:S01]  /*66c0*/  FFMA.FTZ R159, R15, UR18, -R210.reuse ;  /* 0x000000120f9f7c23 */ /* 0x100fe200080108d2 */
[--C-:B------:R-:W-:Y:S01]  /*66d0*/  FFMA.FTZ R154, R13, UR18, -R210.reuse ;  /* 0x000000120d9a7c23 */ /* 0x100fe200080108d2 */
[--C-:B------:R-:W-:Y:S01]  /*66e0*/  FFMA.FTZ R155, R11, UR18, -R210.reuse ;  /* 0x000000120b9b7c23 */ /* 0x100fe200080108d2 */
[--C-:B------:R-:W-:Y:S01]  /*66f0*/  FFMA.FTZ R2, R9, UR18, -R210.reuse ;  /* 0x0000001209027c23 */ /* 0x100fe200080108d2 */
[----:B------:R-:W-:Y:S01]  /*6700*/  LDSM.16.MT88.4 R12, [R186+0xc800] ;  /* 0x00c80000ba0c783b */ /* 0x000fe20000004200 */
[----:B-1----:R-:W-:Y:S01]  /*6710*/  F2FP.BF16.F32.PACK_AB R96, R162, R167 ;  /* 0x000000a7a260723e */ /* 0x002fe200000010ff */
[--C-:B------:R-:W-:Y:S01]  /*6720*/  FFMA.FTZ R170, R217, UR18, -R210.reuse ;  /* 0x00000012d9aa7c23 */ /* 0x100fe200080108d2 */
[----:B------:R-:W-:Y:S01]  /*6730*/  MUFU.EX2 R164, R164 ;  /* 0x000000a400a47308 */ /* 0x000fe20000000800 */
[----:B------:R-:W-:Y:S01]  /*6740*/  LDSM.16.MT88.4 R8, [R188+0xe800] ;  /* 0x00e80000bc08783b */ /* 0x000fe20000004200 */
[--C-:B------:R-:W-:Y:S01]  /*6750*/  FFMA.FTZ R209, R209, UR18, -R210.reuse ;  /* 0x00000012d1d17c23 */ /* 0x100fe200080108d2 */
[--C-:B------:R-:W-:Y:S01]  /*6760*/  FFMA.FTZ R208, R147, UR18, -R210.reuse ;  /* 0x0000001293d07c23 */ /* 0x100fe200080108d2 */
[--C-:B------:R-:W-:Y:S01]  /*6770*/  FFMA.FTZ R217, R145, UR18, -R210.reuse ;  /* 0x0000001291d97c23 */ /* 0x100fe200080108d2 */
[----:B------:R-:W1:Y:S01]  /*6780*/  LDSM.16.MT88.4 R48, [R186+0xe000] ;  /* 0x00e00000ba30783b */ /* 0x000e620000004200 */
[--C-:B------:R-:W-:Y:S01]  /*6790*/  FFMA.FTZ R218, R143, UR18, -R210.reuse ;  /* 0x000000128fda7c23 */ /* 0x100fe200080108d2 */
[--C-:B------:R-:W-:Y:S01]  /*67a0*/  FFMA.FTZ R223, R141, UR18, -R210.reuse ;  /* 0x000000128ddf7c23 */ /* 0x100fe200080108d2 */
[----:B------:R-:W3:Y:S01]  /*67b0*/  MUFU.EX2 R169, R169 ;  /* 0x000000a900a97308 */ /* 0x000ee20000000800 */
[C---:B--2---:R-:W-:Y:S01]  /*67c0*/  F2FP.BF16.F32.PACK_AB R98, R158.reuse, R165 ;  /* 0x000000a59e62723e */ /* 0x044fe200000010ff */
[----:B------:R-:W-:Y:S01]  /*67d0*/  LDSM.16.MT88.4 R20, [R185+0xe800] ;  /* 0x00e80000b914783b */ /* 0x000fe20000004200 */
[--C-:B------:R-:W-:Y:S01]  /*67e0*/  FFMA.FTZ R213, R213, UR18, -R210.reuse ;  /* 0x00000012d5d57c23 */ /* 0x100fe200080108d2 */
[----:B------:R-:W-:Y:S01]  /*67f0*/  FFMA.FTZ R220, R211, UR18, -R210 ;  /* 0x00000012d3dc7c23 */ /* 0x000fe200080108d2 */
[----:B------:R-:W-:Y:S01]  /*6800*/  FADD.FTZ R162, R167, R162 ;  /* 0x000000a2a7a27221 */ /* 0x000fe20000010000 */
[----:B------:R-:W-:Y:S01]  /*6810*/  LDSM.16.MT88.4 R148, [R184+0x11000] ;  /* 0x01100000b894783b */ /* 0x000fe20000004200 */
[----:B------:R-:W-:Y:S01]  /*6820*/  LEA R210, P0, R133, UR14, 0x1 ;  /* 0x0000000e85d27c11 */ /* 0x000fe2000f8008ff */
[----:B------:R-:W-:Y:S01]  /*6830*/  MUFU.EX2 R163, R163 ;  /* 0x000000a300a37308 */ /* 0x000fe20000000800 */
[----:B------:R-:W-:Y:S01]  /*6840*/  FADD.FTZ R165, R165, R162 ;  /* 0x000000a2a5a57221 */ /* 0x000fe20000010000 */
[----:B------:R-:W-:Y:S03]  /*6850*/  LDSM.16.MT88.4 R140, [R188+0xd800] ;  /* 0x00d80000bc8c783b */ /* 0x000fe60000004200 */
[----:B------:R-:W-:-:S03]  /*6860*/  FADD.FTZ R158, R158, R165 ;  /* 0x000000a59e9e7221 */ /* 0x000fc60000010000 */
[----:B------:R-:W2:Y:S01]  /*6870*/  MUFU.EX2 R160, R160 ;  /* 0x000000a000a07308 */ /* 0x000ea20000000800 */
[----:B---3--:R-:W-:Y:S01]  /*6880*/  F2FP.BF16.F32.PACK_AB R97, R169, R164 ;  /* 0x000000a4a961723e */ /* 0x008fe200000010ff */
[----:B------:R-:W-:-:S06]  /*6890*/  FADD.FTZ R164, R164, R169 ;  /* 0x000000a9a4a47221 */ /* 0x000fcc0000010000 */
[----:B------:R-:W-:Y:S08]  /*68a0*/  MUFU.EX2 R161, R161 ;  /* 0x000000a100a17308 */ /* 0x000ff00000000800 */
[----:B------:R-:W3:Y:S01]  /*68b0*/  MUFU.EX2 R156, R156 ;  /* 0x0000009c009c7308 */ /* 0x000ee20000000800 */
[----:B--2---:R-:W-:Y:S01]  /*68c0*/  F2FP.BF16.F32.PACK_AB R99, R160, R163 ;  /* 0x000000a3a063723e */ /* 0x004fe200000010ff */
[----:B------:R-:W-:-:S04]  /*68d0*/  FADD.FTZ R163, R163, R164 ;  /* 0x000000a4a3a37221 */ /* 0x000fc80000010000 */
[----:B------:R-:W-:Y:S02]  /*68e0*/  FADD.FTZ R160, R160, R163 ;  /* 0x000000a3a0a07221 */ /* 0x000fe40000010000 */
[C---:B------:R-:W-:Y:S01]  /*68f0*/  HMMA.16816.F32.BF16 R128, R96.reuse, R124, RZ ;  /* 0x0000007c6080723c */ /* 0x040fe200000418ff */
[----:B------:R-:W-:Y:S05]  /*6900*/  MUFU.EX2 R157, R157 ;  /* 0x0000009d009d7308 */ /* 0x000fea0000000800 */
[C---:B------:R-:W-:Y:S03]  /*6910*/  HMMA.16816.F32.BF16 R120, R96.reuse, R116, RZ ;  /* 0x000000746078723c */ /* 0x040fe600000418ff */
[----:B------:R-:W2:Y:S01]  /*6920*/  MUFU.EX2 R0, R0 ;  /* 0x0000000000007308 */ /* 0x000ea20000000800 */
        /* <DEDUP_REMOVED lines=8> */
[----:B--2---:R-:W-:Y:S01]  /*69b0*/  F2FP.BF16.F32.PACK_AB R34, R0, R157 ;  /* 0x0000009d0022723e */ /* 0x004fe200000010ff */
[----:B------:R-:W-:-:S03]  /*69c0*/  FADD.FTZ R157, R157, R156 ;  /* 0x0000009c9d9d7221 */ /* 0x000fc60000010000 */
[C---:B------:R-:W-:Y:S01]  /*69d0*/  HMMA.16816.F32.BF16 R40, R96.reuse, R42, RZ ;  /* 0x0000002a6028723c */ /* 0x040fe200000418ff */
[----:B------:R-:W-:Y:S02]  /*69e0*/  FADD.FTZ R157, R0, R157 ;  /* 0x0000009d009d7221 */ /* 0x000fe40000010000 */
[----:B------:R-:W-:Y:S03]  /*69f0*/  MUFU.EX2 R155, R155 ;  /* 0x0000009b009b7308 */ /* 0x000fe60000000800 */
[C---:B-1----:R-:W-:Y:S05]  /*6a00*/  HMMA.16816.F32.BF16 R44, R96.reuse, R48, RZ ;  /* 0x00000030602c723c */ /* 0x042fea00000418ff */
        /* <DEDUP_REMOVED lines=17> */
[----:B------:R-:W3:Y:S01]  /*6b20*/  MUFU.EX2 R207, R207 ;  /* 0x000000cf00cf7308 */ /* 0x000ee20000000800 */
[C---:B-1----:R-:W-:Y:S01]  /*6b30*/  F2FP.BF16.F32.PACK_AB R144, R171.reuse, R166 ;  /* 0x000000a6ab90723e */ /* 0x042fe200000010ff */
[----:B------:R-:W-:Y:S01]  /*6b40*/  FADD.FTZ R166, R166, R157 ;  /* 0x0000009da6a67221 */ /* 0x000fe20000010000 */
[----:B------:R-:W-:Y:S03]  /*6b50*/  HMMA.16816.F32.BF16 R120, R32, R12, R120 ;  /* 0x0000000c2078723c */ /* 0x000fe60000041878 */
[----:B------:R-:W-:-:S02]  /*6b60*/  FADD.FTZ R171, R171, R166 ;  /* 0x000000a6abab7221 */ /* 0x000fc40000010000 */
[----:B------:R-:W-:Y:S01]  /*6b70*/  MUFU.EX2 R170, R170 ;  /* 0x000000aa00aa7308 */ /* 0x000fe20000000800 */
[C---:B------:R-:W-:Y:S01]  /*6b80*/  HMMA.16816.F32.BF16 R116, R32.reuse, R14, R116 ;  /* 0x0000000e2074723c */ /* 0x040fe20000041874 */
[----:B------:R-:W1:Y:S05]  /*6b90*/  LDSM.16.MT88.4 R12, [R188+0x10800] ;  /* 0x01080000bc0c783b */ /* 0x000e6a0000004200 */
[----:B------:R-:W-:Y:S01]  /*6ba0*/  HMMA.16816.F32.BF16 R36, R32, R8, R36 ;  /* 0x000000082024723c */ /* 0x000fe20000041824 */
[----:B------:R-:W4:Y:S01]  /*6bb0*/  MUFU.EX2 R209, R209 ;  /* 0x000000d100d17308 */ /* 0x000f220000000800 */
[----:B---3--:R-:W-:Y:S01]  /*6bc0*/  F2FP.BF16.F32.PACK_AB R146, R207, R168 ;  /* 0x000000a8cf92723e */ /* 0x008fe200000010ff */
[----:B------:R-:W-:-:S03]  /*6bd0*/  FADD.FTZ R168, R168, R171 ;  /* 0x000000aba8a87221 */ /* 0x000fc60000010000 */
[----:B------:R-:W-:Y:S01]  /*6be0*/  HMMA.16816.F32.BF16 R40, R32, R10, R40 ;  /* 0x0000000a2028723c */ /* 0x000fe20000041828 */
[----:B------:R-:W3:Y:S01]  /*6bf0*/  LDSM.16.MT88.4 R8, [R186+0x10800] ;  /* 0x01080000ba08783b */ /* 0x000ee20000004200 */
[----:B------:R-:W-:Y:S01]  /*6c00*/  FADD.FTZ R207, R207, R168 ;  /* 0x000000a8cfcf7221 */ /* 0x000fe20000010000 */
[----:B------:R-:W-:Y:S03]  /*6c10*/  MUFU.EX2 R208, R208 ;  /* 0x000000d000d07308 */ /* 0x000fe60000000800 */
[C---:B------:R-:W-:Y:S05]  /*6c20*/  HMMA.16816.F32.BF16 R64, R96.reuse, R66, RZ ;  /* 0x000000426040723c */ /* 0x040fea00000418ff */
[----:B------:R-:W5:Y:S01]  /*6c30*/  MUFU.EX2 R217, R217 ;  /* 0x000000d900d97308 */ /* 0x000f620000000800 */
[----:B------:R-:W-:Y:S01]  /*6c40*/  HMMA.16816.F32.BF16 R72, R96, R74, RZ ;  /* 0x0000004a6048723c */ /* 0x000fe200000418ff */
[----:B----4-:R-:W-:Y:S01]  /*6c50*/  F2FP.BF16.F32.PACK_AB R145, R209, R170 ;  /* 0x000000aad191723e */ /* 0x010fe200000010ff */
[----:B------:R-:W-:-:S04]  /*6c60*/  FADD.FTZ R170, R170, R155 ;  /* 0x0000009baaaa7221 */ /* 0x000fc80000010000 */
[----:B------:R-:W-:Y:S01]  /*6c70*/  HMMA.16816.F32.BF16 R80, R96, R82, RZ ;  /* 0x000000526050723c */ /* 0x000fe200000418ff */
[----:B------:R-:W-:Y:S01]  /*6c80*/  MUFU.EX2 R214, R214 ;  /* 0x000000d600d67308 */ /* 0x000fe20000000800 */
[----:B------:R-:W-:-:S04]  /*6c90*/  FADD.FTZ R209, R209, R170 ;  /* 0x000000aad1d17221 */ /* 0x000fc80000010000 */
[C---:B------:R-:W-:Y:S03]  /*6ca0*/  HMMA.16816.F32.BF16 R44, R32.reuse, R4, R44 ;  /* 0x00000004202c723c */ /* 0x040fe6000004182c */
[----:B------:R-:W4:Y:S01]  /*6cb0*/  MUFU.EX2 R219, R219 ;  /* 0x000000db00db7308 */ /* 0x000f220000000800 */
[----:B-----5:R-:W-:Y:S01]  /*6cc0*/  F2FP.BF16.F32.PACK_AB R147, R217, R208 ;  /* 0x000000d0d993723e */ /* 0x020fe200000010ff */
[----:B------:R-:W-:Y:S01]  /*6cd0*/  FADD.FTZ R208, R208, R209 ;  /* 0x000000d1d0d07221 */ /* 0x000fe20000010000 */
[C---:B------:R-:W-:Y:S01]  /*6ce0*/  HMMA.16816.F32.BF16 R48, R32.reuse, R6, R48 ;  /* 0x000000062030723c */ /* 0x040fe20000041830 */
[----:B------:R-:W-:Y:S01]  /*6cf0*/  LDSM.16.MT88.4 R4, [R185+0x10800] ;  /* 0x01080000b904783b */ /* 0x000fe20000004200 */
[----:B------:R-:W-:Y:S01]  /*6d00*/  LEA.HI.X R209, R133, UR15, R134, 0x1, P0 ;  /* 0x0000000f85d17c11 */ /* 0x000fe200080f0c86 */
[----:B------:R-:W-:Y:S02]  /*6d10*/  FADD.FTZ R217, R217, R208 ;  /* 0x000000d0d9d97221 */ /* 0x000fe40000010000 */
[----:B------:R-:W-:Y:S01]  /*6d20*/  MUFU.EX2 R216, R216 ;  /* 0x000000d800d87308 */ /* 0x000fe20000000800 */
[C---:B--2---:R-:W-:Y:S06]  /*6d30*/  HMMA.16816.F32.BF16 R60, R32.reuse, R16, R60 ;  /* 0x00000010203c723c */ /* 0x044fec000004183c */
[C---:B------:R-:W-:Y:S01]  /*6d40*/  HMMA.16816.F32.BF16 R64, R32.reuse, R18, R64 ;  /* 0x000000122040723c */ /* 0x040fe20000041840 */
[----:B------:R-:W2:Y:S01]  /*6d50*/  LDSM.16.MT88.4 R16, [R188+0xd000] ;  /* 0x00d00000bc10783b */ /* 0x000ea20000004200 */
[----:B------:R-:W-:Y:S04]  /*6d60*/  MUFU.EX2 R221, R221 ;  /* 0x000000dd00dd7308 */ /* 0x000fe80000000800 */
[C---:B-1----:R-:W-:Y:S04]  /*6d70*/  HMMA.16816.F32.BF16 R68, R32.reuse, R12, R68 ;  /* 0x0000000c2044723c */ /* 0x042fe80000041844 */
[----:B------:R-:W-:Y:S02]  /*6d80*/  MUFU.EX2 R218, R218 ;  /* 0x000000da00da7308 */ /* 0x000fe40000000800 */
[C---:B------:R-:W-:Y:S01]  /*6d90*/  HMMA.16816.F32.BF16 R72, R32.reuse, R14, R72 ;  /* 0x0000000e2048723c */ /* 0x040fe20000041848 */
[----:B------:R-:W1:Y:S05]  /*6da0*/  LDSM.16.MT88.4 R12, [R186+0xd000] ;  /* 0x00d00000ba0c783b */ /* 0x000e6a0000004200 */
[C---:B---3--:R-:W-:Y:S01]  /*6db0*/  HMMA.16816.F32.BF16 R76, R32.reuse, R8, R76 ;  /* 0x00000008204c723c */ /* 0x048fe2000004184c */
[----:B------:R-:W3:Y:S05]  /*6dc0*/  MUFU.EX2 R223, R223 ;  /* 0x000000df00df7308 */ /* 0x000eea0000000800 */
[----:B------:R-:W-:Y:S01]  /*6dd0*/  HMMA.16816.F32.BF16 R80, R32, R10, R80 ;  /* 0x0000000a2050723c */ /* 0x000fe20000041850 */
[----:B------:R-:W5:Y:S02]  /*6de0*/  LDSM.16.MT88.4 R8, [R188+0xf000] ;  /* 0x00f00000bc08783b */ /* 0x000f640000004200 */
[----:B------:R-:W-:Y:S03]  /*6df0*/  MUFU.EX2 R213, R213 ;  /* 0x000000d500d57308 */ /* 0x000fe60000000800 */
[C---:B------:R-:W-:Y:S05]  /*6e00*/  HMMA.16816.F32.BF16 R84, R96.reuse, R88, RZ ;  /* 0x000000586054723c */ /* 0x040fea00000418ff */
[----:B------:R-:W3:Y:S01]  /*6e10*/  MUFU.EX2 R220, R220 ;  /* 0x000000dc00dc7308 */ /* 0x000ee20000000800 */
[----:B------:R-:W-:Y:S06]  /*6e20*/  HMMA.16816.F32.BF16 R88, R96, R90, RZ ;  /* 0x0000005a6058723c */ /* 0x000fec00000418ff */
[C---:B--2---:R-:W-:Y:S06]  /*6e30*/  HMMA.16816.F32.BF16 R128, R144.reuse, R16, R128 ;  /* 0x000000109080723c */ /* 0x044fec0000041880 */
[----:B------:R-:W-:Y:S01]  /*6e40*/  HMMA.16816.F32.BF16 R124, R144, R18, R124 ;  /* 0x00000012907c723c */ /* 0x000fe2000004187c */
[----:B------:R-:W-:Y:S05]  /*6e50*/  LDSM.16.MT88.4 R16, [R184+0xf000] ;  /* 0x00f00000b810783b */ /* 0x000fea0000004200 */
[C---:B------:R-:W-:Y:S06]  /*6e60*/  HMMA.16816.F32.BF16 R84, R32.reuse, R4, R84 ;  /* 0x000000042054723c */ /* 0x040fec0000041854 */
[----:B------:R-:W-:Y:S01]  /*6e70*/  HMMA.16816.F32.BF16 R88, R32, R6, R88 ;  /* 0x000000062058723c */ /* 0x000fe20000041858 */
[----:B------:R-:W2:Y:S05]  /*6e80*/  LDSM.16.MT88.4 R4, [R186+0xf000] ;  /* 0x00f00000ba04783b */ /* 0x000eaa0000004200 */
[C---:B-1----:R-:W-:Y:S06]  /*6e90*/  HMMA.16816.F32.BF16 R120, R144.reuse, R12, R120 ;  /* 0x0000000c9078723c */ /* 0x042fec0000041878 */
[C---:B------:R-:W-:Y:S01]  /*6ea0*/  HMMA.16816.F32.BF16 R116, R144.reuse, R14, R116 ;  /* 0x0000000e9074723c */ /* 0x040fe20000041874 */
[----:B------:R-:W1:Y:S05]  /*6eb0*/  LDSM.16.MT88.4 R12, [R188+0x11000] ;  /* 0x01100000bc0c783b */ /* 0x000e6a0000004200 */
[C---:B-----5:R-:W-:Y:S06]  /*6ec0*/  HMMA.16816.F32.BF16 R36, R144.reuse, R8, R36 ;  /* 0x000000089024723c */ /* 0x060fec0000041824 */
[----:B------:R-:W-:Y:S01]  /*6ed0*/  HMMA.16816.F32.BF16 R40, R144, R10, R40 ;  /* 0x0000000a9028723c */ /* 0x000fe20000041828 */
[----:B------:R-:W5:Y:S05]  /*6ee0*/  LDSM.16.MT88.4 R8, [R186+0x11000] ;  /* 0x01100000ba08783b */ /* 0x000f6a0000004200 */
[C---:B------:R-:W-:Y:S06]  /*6ef0*/  HMMA.16816.F32.BF16 R112, R96.reuse, R108, RZ ;  /* 0x0000006c6070723c */ /* 0x040fec00000418ff */
[C---:B------:R-:W-:Y:S06]  /*6f00*/  HMMA.16816.F32.BF16 R104, R96.reuse, R100, RZ ;  /* 0x000000646068723c */ /* 0x040fec00000418ff */
[C---:B------:R-:W-:Y:S06]  /*6f10*/  HMMA.16816.F32.BF16 R52, R96.reuse, R56, RZ ;  /* 0x000000386034723c */ /* 0x040fec00000418ff */
[C---:B------:R-:W-:Y:S06]  /*6f20*/  HMMA.16816.F32.BF16 R108, R96.reuse, R110, RZ ;  /* 0x0000006e606c723c */ /* 0x040fec00000418ff */
[C---:B------:R-:W-:Y:S06]  /*6f30*/  HMMA.16816.F32.BF16 R100, R96.reuse, R102, RZ ;  /* 0x000000666064723c */ /* 0x040fec00000418ff */
[C---:B------:R-:W-:Y:S06]  /*6f40*/  HMMA.16816.F32.BF16 R56, R96.reuse, R58, RZ ;  /* 0x0000003a6038723c */ /* 0x040fec00000418ff */
[----:B------:R-:W-:Y:S06]  /*6f50*/  HMMA.16816.F32.BF16 R92, R96, R136, RZ ;  /* 0x00000088605c723c */ /* 0x000fec00000418ff */
[C---:B--2---:R-:W-:Y:S06]  /*6f60*/  HMMA.16816.F32.BF16 R44, R144.reuse, R4, R44 ;  /* 0x00000004902c723c */ /* 0x044fec000004182c */
[----:B------:R-:W-:Y:S01]  /*6f70*/  HMMA.16816.F32.BF16 R48, R144, R6, R48 ;  /* 0x000000069030723c */ /* 0x000fe20000041830 */
[----:B------:R-:W2:Y:S05]  /*6f80*/  LDSM.16.MT88.4 R4, [R185+0x11000] ;  /* 0x01100000b904783b */ /* 0x000eaa0000004200 */
[----:B------:R-:W-:Y:S01]  /*6f90*/  HMMA.16816.F32.BF16 R96, R96, R138, RZ ;  /* 0x0000008a6060723c */ /* 0x000fe200000418ff */
[----:B------:R-:W3:Y:S05]  /*6fa0*/  LDSM.16.MT88.4 R136, [R184+0x10800] ;  /* 0x01080000b888783b */ /* 0x000eea0000004200 */
[C---:B------:R-:W-:Y:S06]  /*6fb0*/  HMMA.16816.F32.BF16 R112, R32.reuse, R28, R112 ;  /* 0x0000001c2070723c */ /* 0x040fec0000041870 */
[C---:B------:R-:W-:Y:S01]  /*6fc0*/  HMMA.16816.F32.BF16 R108, R32.reuse, R30, R108 ;  /* 0x0000001e206c723c */ /* 0x040fe2000004186c */
[----:B------:R-:W3:Y:S05]  /*6fd0*/  LDSM.16.MT88.4 R28, [R185+0xd000] ;  /* 0x00d00000b91c783b */ /* 0x000eea0000004200 */
[C---:B------:R-:W-:Y:S06]  /*6fe0*/  HMMA.16816.F32.BF16 R104, R32.reuse, R24, R104 ;  /* 0x000000182068723c */ /* 0x040fec0000041868 */
[C---:B------:R-:W-:Y:S01]  /*6ff0*/  HMMA.16816.F32.BF16 R100, R32.reuse, R26, R100 ;  /* 0x0000001a2064723c */ /* 0x040fe20000041864 */
[----:B------:R-:W3:Y:S05]  /*7000*/  LDSM.16.MT88.4 R24, [R184+0xd000] ;  /* 0x00d00000b818783b */ /* 0x000eea0000004200 */
[C---:B------:R-:W-:Y:S06]  /*7010*/  HMMA.16816.F32.BF16 R52, R32.reuse, R20, R52 ;  /* 0x000000142034723c */ /* 0x040fec0000041834 */
[----:B------:R-:W-:Y:S01]  /*7020*/  HMMA.16816.F32.BF16 R56, R32, R22, R56 ;  /* 0x000000162038723c */ /* 0x000fe20000041838 */
[----:B------:R-:W3:Y:S05]  /*7030*/  LDSM.16.MT88.4 R20, [R185+0xf000] ;  /* 0x00f00000b914783b */ /* 0x000eea0000004200 */
[C---:B------:R-:W-:Y:S06]  /*7040*/  HMMA.16816.F32.BF16 R60, R144.reuse, R16, R60 ;  /* 0x00000010903c723c */ /* 0x040fec000004183c */
[C---:B------:R-:W-:Y:S01]  /*7050*/  HMMA.16816.F32.BF16 R64, R144.reuse, R18, R64 ;  /* 0x000000129040723c */ /* 0x040fe20000041840 */
[----:B------:R-:W3:Y:S05]  /*7060*/  LDSM.16.MT88.4 R16, [R186+0xd800] ;  /* 0x00d80000ba10783b */ /* 0x000eea0000004200 */
[C---:B-1----:R-:W-:Y:S06]  /*7070*/  HMMA.16816.F32.BF16 R68, R144.reuse, R12, R68 ;  /* 0x0000000c9044723c */ /* 0x042fec0000041844 */
[C---:B------:R-:W-:Y:S01]  /*7080*/  HMMA.16816.F32.BF16 R72, R144.reuse, R14, R72 ;  /* 0x0000000e9048723c */ /* 0x040fe20000041848 */
[----:B------:R-:W1:Y:S05]  /*7090*/  LDSM.16.MT88.4 R12, [R188+0xf800] ;  /* 0x00f80000bc0c783b */ /* 0x000e6a0000004200 */
[C---:B-----5:R-:W-:Y:S06]  /*70a0*/  HMMA.16816.F32.BF16 R76, R144.reuse, R8, R76 ;  /* 0x00000008904c723c */ /* 0x060fec000004184c */
[C---:B------:R-:W-:Y:S01]  /*70b0*/  HMMA.16816.F32.BF16 R80, R144.reuse, R10, R80 ;  /* 0x0000000a9050723c */ /* 0x040fe20000041850 */
[----:B------:R-:W5:Y:S05]  /*70c0*/  LDSM.16.MT88.4 R8, [R184+0xf800] ;  /* 0x00f80000b808783b */ /* 0x000f6a0000004200 */
[C---:B--2---:R-:W-:Y:S06]  /*70d0*/  HMMA.16816.F32.BF16 R84, R144.reuse, R4, R84 ;  /* 0x000000049054723c */ /* 0x044fec0000041854 */
[----:B------:R-:W-:Y:S01]  /*70e0*/  HMMA.16816.F32.BF16 R88, R144, R6, R88 ;  /* 0x000000069058723c */ /* 0x000fe20000041858 */
[----:B----4-:R-:W-:Y:S01]  /*70f0*/  F2FP.BF16.F32.PACK_AB R4, R219, R214 ;  /* 0x000000d6db04723e */ /* 0x010fe200000010ff */
[----:B------:R-:W-:Y:S01]  /*7100*/  FADD.FTZ R214, R214, R207 ;  /* 0x000000cfd6d67221 */ /* 0x000fe20000010000 */
[----:B---3--:R-:W-:Y:S01]  /*7110*/  F2FP.BF16.F32.PACK_AB R5, R223, R218 ;  /* 0x000000dadf05723e */ /* 0x008fe200000010ff */
[----:B------:R-:W-:-:S02]  /*7120*/  FADD.FTZ R218, R218, R217 ;  /* 0x000000d9dada7221 */ /* 0x000fc40000010000 */
[C---:B------:R-:W-:Y:S01]  /*7130*/  HMMA.16816.F32.BF16 R92, R32.reuse, R136, R92 ;  /* 0x00000088205c723c */ /* 0x040fe2000004185c */
[----:B------:R-:W-:Y:S01]  /*7140*/  F2FP.BF16.F32.PACK_AB R6, R221, R216 ;  /* 0x000000d8dd06723e */ /* 0x000fe200000010ff */
[----:B------:R-:W-:Y:S01]  /*7150*/  FADD.FTZ R219, R219, R214 ;  /* 0x000000d6dbdb7221 */ /* 0x000fe20000010000 */
[----:B------:R-:W-:Y:S01]  /*7160*/  F2FP.BF16.F32.PACK_AB R7, R220, R213 ;  /* 0x000000d5dc07723e */ /* 0x000fe200000010ff */
[----:B------:R-:W-:Y:S02]  /*7170*/  FADD.FTZ R218, R223, R218 ;  /* 0x000000dadfda7221 */ /* 0x000fe40000010000 */
[----:B------:R-:W-:Y:S01]  /*7180*/  HMMA.16816.F32.BF16 R96, R32, R138, R96 ;  /* 0x0000008a2060723c */ /* 0x000fe20000041860 */
[----:B------:R-:W2:Y:S01]  /*7190*/  LDSM.16.MT88.4 R136, [R185+0xd800] ;  /* 0x00d80000b988783b */ /* 0x000ea20000004200 */
[----:B------:R-:W-:Y:S01]  /*71a0*/  FADD.FTZ R216, R216, R219 ;  /* 0x000000dbd8d87221 */ /* 0x000fe20000010000 */
[----:B------:R-:W-:Y:S02]  /*71b0*/  FADD.FTZ R211, R213, R218 ;  /* 0x000000dad5d37221 */ /* 0x000fe40000010000 */
[----:B------:R-:W3:Y:S01]  /*71c0*/  LDSM.16.MT88.4 R32, [R184+0xd800] ;  /* 0x00d80000b820783b */ /* 0x000ee20000004200 */
[----:B------:R-:W-:Y:S01]  /*71d0*/  HMMA.16816.F32.BF16 R112, R144, R28, R112 ;  /* 0x0000001c9070723c */ /* 0x000fe20000041870 */
[----:B------:R-:W-:Y:S01]  /*71e0*/  FADD.FTZ R213, R221, R216 ;  /* 0x000000d8ddd57221 */ /* 0x000fe20000010000 */
[----:B------:R-:W-:-:S04]  /*71f0*/  FADD.FTZ R211, R220, R211 ;  /* 0x000000d3dcd37221 */ /* 0x000fc80000010000 */
[C---:B------:R-:W-:Y:S01]  /*7200*/  HMMA.16816.F32.BF16 R108, R144.reuse, R30, R108 ;  /* 0x0000001e906c723c */ /* 0x040fe2000004186c */
[----:B------:R-:W4:Y:S05]  /*7210*/  LDSM.16.MT88.4 R28, [R186+0xf800] ;  /* 0x00f80000ba1c783b */ /* 0x000f2a0000004200 */
[C---:B------:R-:W-:Y:S06]  /*7220*/  HMMA.16816.F32.BF16 R104, R144.reuse, R24, R104 ;  /* 0x000000189068723c */ /* 0x040fec0000041868 */
[C---:B------:R-:W-:Y:S01]  /*7230*/  HMMA.16816.F32.BF16 R100, R144.reuse, R26, R100 ;  /* 0x0000001a9064723c */ /* 0x040fe20000041864 */
[----:B------:R-:W4:Y:S05]  /*7240*/  LDSM.16.MT88.4 R24, [R185+0xf800] ;  /* 0x00f80000b918783b */ /* 0x000f2a0000004200 */
[C---:B------:R-:W-:Y:S06]  /*7250*/  HMMA.16816.F32.BF16 R52, R144.reuse, R20, R52 ;  /* 0x000000149034723c */ /* 0x040fec0000041834 */
[----:B------:R-:W-:Y:S01]  /*7260*/  HMMA.16816.F32.BF16 R56, R144, R22, R56 ;  /* 0x000000169038723c */ /* 0x000fe20000041838 */
[----:B------:R-:W4:Y:S05]  /*7270*/  LDSM.16.MT88.4 R20, [R188+0x11800] ;  /* 0x01180000bc14783b */ /* 0x000f2a0000004200 */
[C---:B------:R-:W-:Y:S06]  /*7280*/  HMMA.16816.F32.BF16 R120, R4.reuse, R16, R120 ;  /* 0x000000100478723c */ /* 0x040fec0000041878 */
[C---:B------:R-:W-:Y:S01]  /*7290*/  HMMA.16816.F32.BF16 R116, R4.reuse, R18, R116 ;  /* 0x000000120474723c */ /* 0x040fe20000041874 */
[----:B------:R-:W4:Y:S05]  /*72a0*/  LDSM.16.MT88.4 R16, [R186+0x11800] ;  /* 0x01180000ba10783b */ /* 0x000f2a0000004200 */
[C---:B-1----:R-:W-:Y:S06]  /*72b0*/  HMMA.16816.F32.BF16 R36, R4.reuse, R12, R36 ;  /* 0x0000000c0424723c */ /* 0x042fec0000041824 */
[C---:B------:R-:W-:Y:S01]  /*72c0*/  HMMA.16816.F32.BF16 R40, R4.reuse, R14, R40 ;  /* 0x0000000e0428723c */ /* 0x040fe20000041828 */
[----:B------:R-:W1:Y:S05]  /*72d0*/  LDSM.16.MT88.4 R12, [R185+0x11800] ;  /* 0x01180000b90c783b */ /* 0x000e6a0000004200 */
[C---:B-----5:R-:W-:Y:S06]  /*72e0*/  HMMA.16816.F32.BF16 R60, R4.reuse, R8, R60 ;  /* 0x00000008043c723c */ /* 0x060fec000004183c */
[----:B------:R-:W-:Y:S01]  /*72f0*/  HMMA.16816.F32.BF16 R64, R4, R10, R64 ;  /* 0x0000000a0440723c */ /* 0x000fe20000041840 */
[----:B------:R-:W5:Y:S05]  /*7300*/  LDSM.16.MT88.4 R8, [R184+0x11800] ;  /* 0x01180000b808783b */ /* 0x000f6a0000004200 */
[C---:B------:R-:W-:Y:S06]  /*7310*/  HMMA.16816.F32.BF16 R92, R144.reuse, R148, R92 ;  /* 0x00000094905c723c */ /* 0x040fec000004185c */
[----:B------:R-:W-:Y:S06]  /*7320*/  HMMA.16816.F32.BF16 R96, R144, R150, R96 ;  /* 0x000000969060723c */ /* 0x000fec0000041860 */
[C---:B------:R-:W-:Y:S06]  /*7330*/  HMMA.16816.F32.BF16 R128, R4.reuse, R140, R128 ;  /* 0x0000008c0480723c */ /* 0x040fec0000041880 */
[C---:B------:R-:W-:Y:S06]  /*7340*/  HMMA.16816.F32.BF16 R124, R4.reuse, R142, R124 ;  /* 0x0000008e047c723c */ /* 0x040fec000004187c */
[C---:B--2---:R-:W-:Y:S06]  /*7350*/  HMMA.16816.F32.BF16 R112, R4.reuse, R136, R112 ;  /* 0x000000880470723c */ /* 0x044fec0000041870 */
[C---:B------:R-:W-:Y:S06]  /*7360*/  HMMA.16816.F32.BF16 R108, R4.reuse, R138, R108 ;  /* 0x0000008a046c723c */ /* 0x040fec000004186c */
[C---:B---3--:R-:W-:Y:S06]  /*7370*/  HMMA.16816.F32.BF16 R104, R4.reuse, R32, R104 ;  /* 0x000000200468723c */ /* 0x048fec0000041868 */
        /* <DEDUP_REMOVED lines=11> */
[C---:B-----5:R-:W-:Y:S06]  /*7430*/  HMMA.16816.F32.BF16 R92, R4.reuse, R8, R92 ;  /* 0x00000008045c723c */ /* 0x060fec000004185c */
[----:B------:R-:W-:Y:S01]  /*7440*/  HMMA.16816.F32.BF16 R96, R4, R10, R96 ;  /* 0x0000000a0460723c */ /* 0x000fe20000041860 */
[----:B------:R-:W-:-:S08]  /*7450*/  NOP ;  /* 0x0000000000007918 */ /* 0x000fd00000000000 */
[----:B------:R-:W-:-:S15]  /*7460*/  @!P6 BRA `(.L_x_2138) ;  /* 0x0000004000dce947 */ /* 0x000fde0003800000 */
[----:B------:R-:W-:-:S04]  /*7470*/  DEPBAR.LE SB0, 0x0 ;  /* 0x000080000000791a */ /* 0x000fc80000000000 */
[----:B------:R-:W-:Y:S01]  /*7480*/  UIADD3 UR12, UR16, -0x2, URZ ;  /* 0xfffffffe100c7890 */ /* 0x000fe2000fffe03f */
[----:B------:R-:W-:Y:S06]  /*7490*/  BAR.SYNC.DEFER_BLOCKING 0x0 ;  /* 0x0000000000007b1d */ /* 0x000fec0000010000 */
[----:B------:R-:W-:Y:S05]  /*74a0*/  @!P3 BRA `(.L_x_2139) ;  /* 0x000000040024b947 */ /* 0x000fea0003800000 */
[----:B------:R-:W-:Y:S01]  /*74b0*/  ULDC UR16, c[0x0][0x380] ;  /* 0x0000e00000107ab9 */ /* 0x000fe20000000800 */
[----:B------:R-:W-:Y:S01]  /*74c0*/  USHF.L.U32 UR17, UR12, 0x6, URZ ;  /* 0x000000060c117899 */ /* 0x000fe2000800063f */
[----:B------:R-:W-:Y:S01]  /*74d0*/  IMAD.U32 R0, RZ, RZ, UR16 ;  /* 0x00000010ff007e24 */ /* 0x000fe2000f8e00ff */
[----:B------:R-:W-:Y:S02]  /*74e0*/  UMOV UR32, URZ ;  /* 0x0000003f00207c82 */ /* 0x000fe40008000000 */
[----:B------:R-:W-:Y:S02]  /*74f0*/  UIADD3 UR30, UR17, 0x40, URZ ;  /* 0x00000040111e7890 */ /* 0x000fe4000fffe03f */
[----:B------:R-:W-:-:S04]  /*7500*/  IABS R0, R0 ;  /* 0x0000000000007213 */ /* 0x000fc80000000000 */
[----:B------:R-:W-:Y:S02]  /*7510*/  R2UR UR4, R0 ;  /* 0x00000000000472ca */ /* 0x000fe400000e0000 */
[----:B------:R-:W-:Y:S01]  /*7520*/  MOV R2, UR30 ;  /* 0x0000001e00027c02 */ /* 0x000fe20008000f00 */
[----:B------:R-:W-:-:S03]  /*7530*/  ULOP3.LUT UR30, UR30, UR16, URZ, 0x3c, !UPT ;  /* 0x000000101e1e7292 */ /* 0x000fc6000f8e3c3f */
[----:B------:R-:W-:-:S04]  /*7540*/  IABS R2, R2 ;  /* 0x0000000200027213 */ /* 0x000fc80000000000 */
[----:B------:R-:W-:-:S03]  /*7550*/  R2UR UR28, R2 ;  /* 0x00000000021c72ca */ /* 0x000fc600000e0000 */
[----:B------:R-:W1:Y:S08]  /*7560*/  I2F.RP R5, UR4 ;  /* 0x0000000400057d06 */ /* 0x000e700008209400 */
[----:B-1----:R-:W1:Y:S02]  /*7570*/  MUFU.RCP R4, R5 ;  /* 0x0000000500047308 */ /* 0x002e640000001000 */
[----:B-1----:R-:W-:-:S06]  /*7580*/  VIADD R4, R4, 0xffffffe ;  /* 0x0ffffffe04047836 */ /* 0x002fcc0000000000 */
[----:B------:R-:W1:Y:S02]  /*7590*/  F2I.FTZ.U32.TRUNC.NTZ R0, R4 ;  /* 0x0000000400007305 */ /* 0x000e64000021f000 */
[----:B-1----:R-:W-:Y:S01]  /*75a0*/  R2UR UR33, R0 ;  /* 0x00000000002172ca */ /* 0x002fe200000e0000 */
[----:B------:R-:W-:Y:S01]  /*75b0*/  IMAD.U32 R0, RZ, RZ, UR17 ;  /* 0x00000011ff007e24 */ /* 0x000fe2000f8e00ff */
[----:B------:R-:W-:-:S04]  /*75c0*/  ULOP3.LUT UR17, UR17, UR16, URZ, 0x3c, !UPT ;  /* 0x0000001011117292 */ /* 0x000fc8000f8e3c3f */
[----:B------:R-:W-:Y:S01]  /*75d0*/  IABS R0, R0 ;  /* 0x0000000000007213 */ /* 0x000fe20000000000 */
[----:B------:R-:W-:-:S03]  /*75e0*/  UISETP.GE.AND UP0, UPT, UR17, URZ, UPT ;  /* 0x0000003f1100728c */ /* 0x000fc6000bf06270 */
[----:B------:R-:W-:-:S03]  /*75f0*/  R2UR UR22, R0 ;  /* 0x00000000001672ca */ /* 0x000fc600000e0000 */
[----:B------:R-:W-:-:S04]  /*7600*/  UIADD3 UR19, URZ, -UR33, URZ ;  /* 0x800000213f137290 */ /* 0x000fc8000fffe03f */
[----:B------:R-:W-:-:S04]  /*7610*/  UIMAD UR19, UR19, UR4, URZ ;  /* 0x00000004131372a4 */ /* 0x000fc8000f8e023f */
[----:B------:R-:W-:-:S04]  /*7620*/  UIMAD.WIDE.U32 UR32, UR33, UR19, UR32 ;  /* 0x00000013212072a5 */ /* 0x000fc8000f8e0020 */
[----:B------:R-:W-:Y:S02]  /*7630*/  UIMAD.WIDE.U32 UR34, UR33, UR28, URZ ;  /* 0x0000001c212272a5 */ /* 0x000fe4000f8e003f */
[----:B------:R-:W-:-:S05]  /*7640*/  UIMAD.WIDE.U32 UR32, UR33, UR22, URZ ;  /* 0x00000016212072a5 */ /* 0x000fca000f8e003f */
[----:B------:R-:W-:Y:S02]  /*7650*/  UMOV UR31, UR35 ;  /* 0x00000023001f7c82 */ /* 0x000fe40008000000 */
[----:B------:R-:W-:Y:S01]  /*7660*/  UMOV UR29, UR33 ;  /* 0x00000021001d7c82 */ /* 0x000fe20008000000 */
[----:B------:R-:W-:Y:S02]  /*7670*/  UIADD3 UR27, -UR31, URZ, URZ ;  /* 0x0000003f1f1b7290 */ /* 0x000fe4000fffe13f */
[----:B------:R-:W-:Y:S02]  /*7680*/  UIADD3 UR19, -UR29, URZ, URZ ;  /* 0x0000003f1d137290 */ /* 0x000fe4000fffe13f */
[----:B------:R-:W-:Y:S02]  /*7690*/  UIMAD UR27, UR4, UR27, UR28 ;  /* 0x0000001b041b72a4 */ /* 0x000fe4000f8e021c */
[----:B------:R-:W-:Y:S02]  /*76a0*/  UIMAD UR19, UR4, UR19, UR22 ;  /* 0x00000013041372a4 */ /* 0x000fe4000f8e0216 */
[----:B------:R-:W-:-:S02]  /*76b0*/  UISETP.GT.U32.AND UP2, UPT, UR4, UR27, UPT ;  /* 0x0000001b0400728c */ /* 0x000fc4000bf44070 */
[----:B------:R-:W-:-:S09]  /*76c0*/  UISETP.GT.U32.AND UP1, UPT, UR4, UR19, UPT ;  /* 0x000000130400728c */ /* 0x000fd2000bf24070 */
[----:B------:R-:W-:Y:S02]  /*76d0*/  @!UP2 UIADD3 UR27, UR27, -UR4, URZ ;  /* 0x800000041b1ba290 */ /* 0x000fe4000fffe03f */
[----:B------:R-:W-:Y:S02]  /*76e0*/  @!UP1 UIADD3 UR19, UR19, -UR4, URZ ;  /* 0x8000000413139290 */ /* 0x000fe4000fffe03f */
[----:B------:R-:W-:Y:S02]  /*76f0*/  UISETP.GE.U32.AND UP4, UPT, UR27, UR4, UPT ;  /* 0x000000041b00728c */ /* 0x000fe4000bf86070 */
[----:B------:R-:W-:Y:S02]  /*7700*/  UISETP.GE.U32.AND UP3, UPT, UR19, UR4, UPT ;  /* 0x000000041300728c */ /* 0x000fe4000bf66070 */
[----:B------:R-:W-:Y:S02]  /*7710*/  @!UP1 UIADD3 UR29, UR29, 0x1, URZ ;  /* 0x000000011d1d9890 */ /* 0x000fe4000fffe03f */
[----:B------:R-:W-:-:S02]  /*7720*/  UISETP.GE.AND UP1, UPT, UR30, URZ, UPT ;  /* 0x0000003f1e00728c */ /* 0x000fc4000bf26270 */
[----:B------:R-:W-:Y:S02]  /*7730*/  @!UP2 UIADD3 UR31, UR31, 0x1, URZ ;  /* 0x000000011f1fa890 */ /* 0x000fe4000fffe03f */
[----:B------:R-:W-:Y:S02]  /*7740*/  UISETP.NE.AND UP2, UPT, UR16, URZ, UPT ;  /* 0x0000003f1000728c */ /* 0x000fe4000bf45270 */
[----:B------:R-:W-:Y:S02]  /*7750*/  @UP4 UIADD3 UR31, UR31, 0x1, URZ ;  /* 0x000000011f1f4890 */ /* 0x000fe4000fffe03f */
[----:B------:R-:W-:Y:S02]  /*7760*/  @UP3 UIADD3 UR29, UR29, 0x1, URZ ;  /* 0x000000011d1d3890 */ /* 0x000fe4000fffe03f */
[----:B------:R-:W-:Y:S02]  /*7770*/  ULOP3.LUT UR4, URZ, UR16, URZ, 0x33, !UPT ;  /* 0x000000103f047292 */ /* 0x000fe4000f8e333f */
[----:B------:R-:W-:-:S02]  /*7780*/  @!UP1 UIADD3 UR31, -UR31, URZ, URZ ;  /* 0x0000003f1f1f9290 */ /* 0x000fc4000fffe13f */
[----:B------:R-:W-:Y:S02]  /*7790*/  @!UP0 UIADD3 UR29, -UR29, URZ, URZ ;  /* 0x0000003f1d1d8290 */ /* 0x000fe4000fffe13f */
[----:B------:R-:W-:Y:S02]  /*77a0*/  USEL UR31, UR4, UR31, !UP2 ;  /* 0x0000001f041f7287 */ /* 0x000fe4000d000000 */
[----:B------:R-:W-:Y:S02]  /*77b0*/  USEL UR4, UR4, UR29, !UP2 ;  /* 0x0000001d04047287 */ /* 0x000fe4000d000000 */
[----:B------:R-:W-:Y:S02]  /*77c0*/  UIMAD.WIDE UR28, UR31, 0x4, UR20 ;  /* 0x000000041f1c78a5 */ /* 0x000fe4000f8e0214 */
[----:B------:R-:W-:-:S04]  /*77d0*/  UIMAD.WIDE UR32, UR4, 0x4, UR20 ;  /* 0x00000004042078a5 */ /* 0x000fc8000f8e0214 */
[----:B------:R-:W-:Y:S01]  /*77e0*/  MOV R10, UR28 ;  /* 0x0000001c000a7c02 */ /* 0x000fe20008000f00 */
[----:B------:R-:W-:Y:S01]  /*77f0*/  IMAD.U32 R11, RZ, RZ, UR29 ;  /* 0x0000001dff0b7e24 */ /* 0x000fe2000f8e00ff */
[----:B------:R-:W-:Y:S01]  /*7800*/  MOV R8, UR32 ;  /* 0x0000002000087c02 */ /* 0x000fe20008000f00 */
[----:B------:R-:W-:-:S03]  /*7810*/  IMAD.U32 R9, RZ, RZ, UR33 ;  /* 0x00000021ff097e24 */ /* 0x000fc6000f8e00ff */
[----:B------:R-:W2:Y:S04]  /*7820*/  LDG.E R5, desc[UR24][R10.64] ;  /* 0x000000180a057981 */ /* 0x000ea8000c1e1900 */
[----:B------:R-:W2:Y:S01]  /*7830*/  LDG.E R2, desc[UR24][R8.64] ;  /* 0x0000001808027981 */ /* 0x000ea2000c1e1900 */
[----:B------:R-:W-:-:S04]  /*7840*/  UIADD3 UR4, UR31, -UR4, URZ ;  /* 0x800000041f047290 */ /* 0x000fc8000fffe03f */
[----:B------:R-:W-:-:S04]  /*7850*/  UIMAD UR16, UR4, UR16, -0x40 ;  /* 0xffffffc0041074a4 */ /* 0x000fc8000f8e0210 */
[----:B------:R-:W-:Y:S02]  /*7860*/  USHF.R.S32.HI UR4, URZ, 0x1f, UR16 ;  /* 0x0000001f3f047899 */ /* 0x000fe40008011410 */
[----:B------:R-:W-:-:S04]  /*7870*/  IMAD.WIDE.U32 R6, R228, UR16, RZ ;  /* 0x00000010e4067c25 */ /* 0x000fc8000f8e00ff */
[----:B------:R-:W-:-:S04]  /*7880*/  IMAD R0, R228, UR4, RZ ;  /* 0x00000004e4007c24 */ /* 0x000fc8000f8e02ff */
[----:B------:R-:W-:Y:S01]  /*7890*/  IMAD R0, R229, UR16, R0 ;  /* 0x00000010e5007c24 */ /* 0x000fe2000f8e0200 */
[----:B------:R-:W-:-:S03]  /*78a0*/  ULDC.64 UR16, c[0x0][0x238] ;  /* 0x00008e0000107ab9 */ /* 0x000fc60000000a00 */
[----:B------:R-:W-:Y:S01]  /*78b0*/  IMAD.IADD R7, R7, 0x1, R0 ;  /* 0x0000000107077824 */ /* 0x000fe200078e0200 */
[----:B--2---:R-:W-:-:S04]  /*78c0*/  IADD3 R2, -R5, R2, RZ ;  /* 0x0000000205027210 */ /* 0x004fc80007ffe1ff */
[----:B------:R-:W-:Y:S01]  /*78d0*/  SHF.R.S32.HI R4, RZ, 0x1f, R2 ;  /* 0x0000001fff047819 */ /* 0x000fe20000011402 */
[----:B------:R-:W-:-:S04]  /*78e0*/  IMAD.WIDE.U32 R6, R2, UR16, R6 ;  /* 0x0000001002067c25 */ /* 0x000fc8000f8e0006 */
[----:B------:R-:W-:-:S04]  /*78f0*/  IMAD R5, R4, UR16, RZ ;  /* 0x0000001004057c24 */ /* 0x000fc8000f8e02ff */
[----:B------:R-:W-:-:S05]  /*7900*/  IMAD R5, R2, UR17, R5 ;  /* 0x0000001102057c24 */ /* 0x000fca000f8e0205 */
[----:B------:R-:W-:Y:S01]  /*7910*/  IADD3 R2, R7, R5, RZ ;  /* 0x0000000507027210 */ /* 0x000fe20007ffe0ff */
[----:B------:R-:W-:Y:S01]  /*7920*/  IMAD.MOV.U32 R5, RZ, RZ, R6 ;  /* 0x000000ffff057224 */ /* 0x000fe200078e0006 */
[----:B------:R-:W-:Y:S06]  /*7930*/  BRA `(.L_x_2140) ;  /* 0x0000000000087947 */ /* 0x000fec0003800000 */
.L_x_2139:
[----:B------:R-:W-:-:S04]  /*7940*/  LEA R5, -R228, RZ, 0x6 ;  /* 0x000000ffe4057211 */ /* 0x000fc800078e31ff */
[----:B------:R-:W-:-:S07]  /*7950*/  SHF.R.S32.HI R2, RZ, 0x1f, R5 ;  /* 0x0000001fff027819 */ /* 0x000fce0000011405 */
.L_x_2140:
[----:B------:R-:W-:Y:S01]  /*7960*/  ULDC UR4, c[0x0][0x2d0] ;  /* 0x0000b40000047ab9 */ /* 0x000fe20000000800 */
[----:B------:R-:W-:Y:S01]  /*7970*/  UISETP.GT.AND UP0, UPT, UR12, UR10, UPT ;  /* 0x0000000a0c00728c */ /* 0x000fe2000bf04270 */
[----:B------:R-:W-:Y:S02]  /*7980*/  ISETP.GE.AND P4, PT, R196, UR4, PT ;  /* 0x00000004c4007c0c */ /* 0x000fe4000bf86270 */
[----:B------:R-:W-:Y:S02]  /*7990*/  ISETP.GE.AND P2, PT, R195, UR4, PT ;  /* 0x00000004c3007c0c */ /* 0x000fe4000bf46270 */
[----:B------:R-:W-:-:S09]  /*79a0*/  ISETP.GE.AND P5, PT, R200, UR4, PT ;  /* 0x00000004c8007c0c */ /* 0x000fd2000bfa6270 */
[----:B------:R-:W-:-:S04]  /*79b0*/  @!P4 IADD3 R7, P0, R5, R152, RZ ;  /* 0x000000980507c210 */ /* 0x000fc80007f1e0ff */
[----:B------:R-:W-:Y:S01]  /*79c0*/  @!P4 LEA R18, P1, R7, UR6, 0x1 ;  /* 0x000000060712cc11 */ /* 0x000fe2000f8208ff */
[----:B------:R-:W-:Y:S01]  /*79d0*/  @!P4 IMAD.X R0, R2, 0x1, R135, P0 ;  /* 0x000000010200c824 */ /* 0x000fe200000e0687 */
[----:B------:R-:W-:Y:S01]  /*79e0*/  LEA R230, P0, R5, R212, 0x1 ;  /* 0x000000d405e67211 */ /* 0x000fe200078008ff */
[----:B------:R-:W-:Y:S03]  /*79f0*/  @P5 STS.128 [R199+0xc000], RZ ;  /* 0x00c000ffc7005388 */ /* 0x000fe60000000c00 */
[----:B------:R-:W-:Y:S02]  /*7a00*/  @!P4 LEA.HI.X R19, R7, UR7, R0, 0x1, P1 ;  /* 0x000000070713cc11 */ /* 0x000fe400088f0c00 */
[----:B------:R-:W-:Y:S02]  /*7a10*/  IADD3 R9, P1, R198, R5, RZ ;  /* 0x00000005c6097210 */ /* 0x000fe40007f3e0ff */
[----:B------:R-:W-:-:S02]  /*7a20*/  LEA.HI.X R231, R5, R215, R2, 0x1, P0 ;  /* 0x000000d705e77211 */ /* 0x000fc400000f0c02 */
[-C--:B------:R-:W-:Y:S01]  /*7a30*/  @!P2 IADD3 R5, P0, R5, R152.reuse, RZ ;  /* 0x000000980505a210 */ /* 0x080fe20007f1e0ff */
[----:B------:R-:W-:Y:S01]  /*7a40*/  IMAD.X R0, R197, 0x1, R2, P1 ;  /* 0x00000001c5007824 */ /* 0x000fe200008e0602 */
[C---:B------:R-:W-:Y:S01]  /*7a50*/  @!P4 IADD3 R7, P1, R9.reuse, R152, RZ ;  /* 0x000000980907c210 */ /* 0x040fe20007f3e0ff */
[----:B------:R-:W-:Y:S01]  /*7a60*/  @!PT LDS RZ, [RZ] ;  /* 0x00000000fffff984 */ /* 0x000fe20000000800 */
[----:B------:R-:W-:Y:S01]  /*7a70*/  @!PT LDS RZ, [RZ] ;  /* 0x00000000fffff984 */ /* 0x000fe20000000800 */
[----:B------:R-:W-:Y:S01]  /*7a80*/  @!PT LDS RZ, [RZ] ;  /* 0x00000000fffff984 */ /* 0x000fe20000000800 */
[----:B------:R-:W-:Y:S01]  /*7a90*/  @!P5 LDGSTS.E.BYPASS.LTC128B.128 [R199+0xc000], desc[UR24][R230.64] ;  /* 0x0c000000e6c7dfae */ /* 0x000fe2000b901d58 */
[----:B------:R-:W-:Y:S01]  /*7aa0*/  @!P5 LEA R16, P6, R9, R212, 0x1 ;  /* 0x000000d40910d211 */ /* 0x000fe200078c08ff */
[--C-:B------:R-:W-:Y:S01]  /*7ab0*/  @!P2 IMAD.X R2, R2, 0x1, R135.reuse, P0 ;  /* 0x000000010202a824 */ /* 0x100fe200000e0687 */
[----:B------:R-:W-:Y:S01]  /*7ac0*/  @!P2 LEA R12, P0, R5, UR6, 0x1 ;  /* 0x00000006050cac11 */ /* 0x000fe2000f8008ff */
[----:B------:R-:W-:Y:S01]  /*7ad0*/  @!P4 IMAD.X R4, R0, 0x1, R135, P1 ;  /* 0x000000010004c824 */ /* 0x000fe200008e0687 */
[----:B------:R-:W-:Y:S01]  /*7ae0*/  @!P4 LEA R14, P1, R7, UR6, 0x1 ;  /* 0x00000006070ecc11 */ /* 0x000fe2000f8208ff */
[----:B------:R-:W-:Y:S01]  /*7af0*/  @P4 STS.128 [R199+0xe000], RZ ;  /* 0x00e000ffc7004388 */ /* 0x000fe20000000c00 */
[----:B------:R-:W-:-:S02]  /*7b00*/  @!P2 LEA.HI.X R13, R5, UR7, R2, 0x1, P0 ;  /* 0x00000007050dac11 */ /* 0x000fc400080f0c02 */
[----:B------:R-:W-:Y:S01]  /*7b10*/  @!P4 LEA.HI.X R15, R7, UR7, R4, 0x1, P1 ;  /* 0x00000007070fcc11 */ /* 0x000fe200088f0c04 */
[----:B------:R-:W-:Y:S01]  /*7b20*/  @!PT LDS RZ, [RZ] ;  /* 0x00000000fffff984 */ /* 0x000fe20000000800 */
[----:B------:R-:W-:Y:S01]  /*7b30*/  @!PT LDS RZ, [RZ] ;  /* 0x00000000fffff984 */ /* 0x000fe20000000800 */
[----:B------:R-:W-:Y:S01]  /*7b40*/  @!PT LDS RZ, [RZ] ;  /* 0x00000000fffff984 */ /* 0x000fe20000000800 */
[----:B------:R-:W-:Y:S01]  /*7b50*/  @!P4 LDGSTS.E.BYPASS.LTC128B.128 [R199+0xe000], desc[UR24][R18.64+0x80] ;  /* 0x0e00008012c7cfae */ /* 0x000fe2000b901d58 */
[----:B------:R-:W-:Y:S02]  /*7b60*/  IADD3 R7, P1, R198, R9, RZ ;  /* 0x00000009c6077210 */ /* 0x000fe40007f3e0ff */
[CC--:B------:R-:W-:Y:S01]  /*7b70*/  @!P2 IADD3 R5, P0, R9.reuse, R152.reuse, RZ ;  /* 0x000000980905a210 */ /* 0x0c0fe20007f1e0ff */
[----:B------:R-:W-:Y:S01]  /*7b80*/  @P2 STS.128 [R199+0x10000], RZ ;  /* 0x010000ffc7002388 */ /* 0x000fe20000000c00 */
[--C-:B------:R-:W-:Y:S01]  /*7b90*/  @!P5 LEA.HI.X R17, R9, R215, R0.reuse, 0x1, P6 ;  /* 0x000000d70911d211 */ /* 0x100fe200030f0c00 */
[----:B------:R-:W-:Y:S01]  /*7ba0*/  IMAD.X R2, R197, 0x1, R0, P1 ;  /* 0x00000001c5027824 */ /* 0x000fe200008e0600 */
[----:B------:R-:W-:Y:S01]  /*7bb0*/  @!P4 IADD3 R4, P1, R7, R152, RZ ;  /* 0x000000980704c210 */ /* 0x000fe20007f3e0ff */
[----:B------:R-:W-:Y:S01]  /*7bc0*/  @!P2 IMAD.X R0, R0, 0x1, R135, P0 ;  /* 0x000000010000a824 */ /* 0x000fe200000e0687 */
[----:B------:R-:W-:Y:S01]  /*7bd0*/  @!P2 LEA R10, P0, R5, UR6, 0x1 ;  /* 0x00000006050aac11 */ /* 0x000fe2000f8008ff */
[----:B------:R-:W-:Y:S01]  /*7be0*/  @!PT LDS RZ, [RZ] ;  /* 0x00000000fffff984 */ /* 0x000fe20000000800 */
[----:B------:R-:W-:Y:S01]  /*7bf0*/  @!PT LDS RZ, [RZ] ;  /* 0x00000000fffff984 */ /* 0x000fe20000000800 */
[----:B------:R-:W-:Y:S01]  /*7c00*/  @!PT LDS RZ, [RZ] ;  /* 0x00000000fffff984 */ /* 0x000fe20000000800 */
[----:B------:R-:W-:Y:S01]  /*7c10*/  @!P2 LDGSTS.E.BYPASS.LTC128B.128 [R199+0x10000], desc[UR24][R12.64+0x100] ;  /* 0x100001000cc7afae */ /* 0x000fe2000b901d58 */
[----:B------:R-:W-:-:S02]  /*7c20*/  @!P5 LEA R6, P6, R7, R212, 0x1 ;  /* 0x000000d40706d211 */ /* 0x000fc400078c08ff */
[----:B------:R-:W-:Y:S01]  /*7c30*/  @!P2 LEA.HI.X R11, R5, UR7, R0, 0x1, P0 ;  /* 0x00000007050bac11 */ /* 0x000fe200080f0c00 */
[----:B------:R-:W-:Y:S01]  /*7c40*/  @!P4 IMAD.X R5, R2, 0x1, R135, P1 ;  /* 0x000000010205c824 */ /* 0x000fe200008e0687 */
[C---:B------:R-:W-:Y:S01]  /*7c50*/  @!P4 LEA R20, P1, R4.reuse, UR6, 0x1 ;  /* 0x000000060414cc11 */ /* 0x040fe2000f8208ff */
[----:B------:R-:W-:Y:S01]  /*7c60*/  @P5 STS.128 [R199+0xc800], RZ ;  /* 0x00c800ffc7005388 */ /* 0x000fe20000000c00 */
[CC--:B------:R-:W-:Y:S02]  /*7c70*/  @!P2 IADD3 R0, P0, R7.reuse, R152.reuse, RZ ;  /* 0x000000980700a210 */ /* 0x0c0fe40007f1e0ff */
[----:B------:R-:W-:Y:S01]  /*7c80*/  @!P4 LEA.HI.X R21, R4, UR7, R5, 0x1, P1 ;  /* 0x000000070415cc11 */ /* 0x000fe200088f0c05 */
[----:B------:R-:W-:Y:S01]  /*7c90*/  @!PT LDS RZ, [RZ] ;  /* 0x00000000fffff984 */ /* 0x000fe20000000800 */
[----:B------:R-:W-:Y:S01]  /*7ca0*/  @!PT LDS RZ, [RZ] ;  /* 0x00000000fffff984 */ /* 0x000fe20000000800 */
[----:B------:R-:W-:Y:S01]  /*7cb0*/  @!PT LDS RZ, [RZ] ;  /* 0x00000000fffff984 */ /* 0x000fe20000000800 */
[----:B------:R-:W-:Y:S01]  /*7cc0*/  @!P5 LDGSTS.E.BYPASS.LTC128B.128 [R199+0xc800], desc[UR24][R16.64] ;  /* 0x0c80000010c7dfae */ /* 0x000fe2000b901d58 */
[----:B------:R-:W-:Y:S01]  /*7cd0*/  IADD3 R9, P1, R198, R7, RZ ;  /* 0x00000007c6097210 */ /* 0x000fe20007f3e0ff */
[----:B------:R-:W-:Y:S01]  /*7ce0*/  @!P2 IMAD.X R5, R2, 0x1, R135, P0 ;  /* 0x000000010205a824 */ /* 0x000fe200000e0687 */
[C---:B------:R-:W-:Y:S01]  /*7cf0*/  @!P2 LEA R22, P0, R0.reuse, UR6, 0x1 ;  /* 0x000000060016ac11 */ /* 0x040fe2000f8008ff */
[----:B------:R-:W-:Y:S01]  /*7d00*/  @P4 STS.128 [R199+0xe800], RZ ;  /* 0x00e800ffc7004388 */ /* 0x000fe20000000c00 */
[--C-:B------:R-:W-:Y:S01]  /*7d10*/  @!P5 LEA.HI.X R7, R7, R215, R2.reuse, 0x1, P6 ;  /* 0x000000d70707d211 */ /* 0x100fe200030f0c02 */
[----:B------:R-:W-:Y:S01]  /*7d20*/  IMAD.X R2, R197, 0x1, R2, P1 ;  /* 0x00000001c5027824 */ /* 0x000fe200008e0602 */
[----:B------:R-:W-:Y:S01]  /*7d30*/  @!P2 LEA.HI.X R23, R0, UR7, R5, 0x1, P0 ;  /* 0x000000070017ac11 */ /* 0x000fe200080f0c05 */
[----:B------:R-:W-:Y:S01]  /*7d40*/  @!PT LDS RZ, [RZ] ;  /* 0x00000000fffff984 */ /* 0x000fe20000000800 */
[----:B------:R-:W-:Y:S01]  /*7d50*/  @!PT LDS RZ, [RZ] ;  /* 0x00000000fffff984 */ /* 0x000fe20000000800 */
[----:B------:R-:W-:Y:S01]  /*7d60*/  @!PT LDS RZ, [RZ] ;  /* 0x00000000fffff984 */ /* 0x000fe20000000800 */
[----:B------:R1:W-:Y:S01]  /*7d70*/  @!P4 LDGSTS.E.BYPASS.LTC128B.128 [R199+0xe800], desc[UR24][R14.64+0x80] ;  /* 0x0e8000800ec7cfae */ /* 0x0003e2000b901d58 */
[----:B------:R-:W-:-:S02]  /*7d80*/  @!P4 IADD3 R0, P1, R9, R152, RZ ;  /* 0x000000980900c210 */ /* 0x000fc40007f3e0ff */
[C---:B------:R-:W-:Y:S01]  /*7d90*/  @!P2 IADD3 R152, P0, R9.reuse, R152, RZ ;  /* 0x000000980998a210 */ /* 0x040fe20007f1e0ff */
[----:B------:R-:W-:Y:S01]  /*7da0*/  @P2 STS.128 [R199+0x10800], RZ ;  /* 0x010800ffc7002388 */ /* 0x000fe20000000c00 */
[C---:B------:R-:W-:Y:S01]  /*7db0*/  @!P5 LEA R24, P6, R9.reuse, R212, 0x1 ;  /* 0x000000d40918d211 */ /* 0x040fe200078c08ff */
[--C-:B------:R-:W-:Y:S01]  /*7dc0*/  @!P4 IMAD.X R5, R2, 0x1, R135.reuse, P1 ;  /* 0x000000010205c824 */ /* 0x100fe200008e0687 */
[----:B------:R-:W-:Y:S01]  /*7dd0*/  @!P4 LEA R28, P1, R0, UR6, 0x1 ;  /* 0x00000006001ccc11 */ /* 0x000fe2000f8208ff */
[----:B------:R-:W-:Y:S01]  /*7de0*/  @!PT LDS RZ, [RZ] ;  /* 0x00000000fffff984 */ /* 0x000fe20000000800 */
[----:B------:R-:W-:Y:S01]  /*7df0*/  @!PT LDS RZ, [RZ] ;  /* 0x00000000fffff984 */ /* 0x000fe20000000800 */
[----:B------:R-:W-:Y:S01]  /*7e00*/  @!PT LDS RZ, [RZ] ;  /* 0x00000000fffff984 */ /* 0x000fe20000000800 */
[----:B------:R2:W-:Y:S01]  /*7e10*/  @!P2 LDGSTS.E.BYPASS.LTC128B.128 [R199+0x10800], desc[UR24][R10.64+0x100] ;  /* 0x108001000ac7afae */ /* 0x0005e2000b901d58 */
[----:B------:R-:W-:Y:S01]  /*7e20*/  @!P2 IMAD.X R135, R2, 0x1, R135, P0 ;  /* 0x000000010287a824 */ /* 0x000fe200000e0687 */
[----:B------:R-:W-:Y:S01]  /*7e30*/  @!P5 LEA.HI.X R25, R9, R215, R2, 0x1, P6 ;  /* 0x000000d70919d211 */ /* 0x000fe200030f0c02 */
[----:B------:R-:W-:Y:S01]  /*7e40*/  IMAD.MOV.U32 R212, RZ, RZ, R230 ;  /* 0x000000ffffd47224 */ /* 0x000fe200078e00e6 */
[----:B------:R-:W-:Y:S01]  /*7e50*/  @P5 STS.128 [R199+0xd000], RZ ;  /* 0x00d000ffc7005388 */ /* 0x000fe20000000c00 */
[----:B------:R-:W-:Y:S01]  /*7e60*/  @!P2 LEA R26, P0, R152, UR6, 0x1 ;  /* 0x00000006981aac11 */ /* 0x000fe2000f8008ff */
[----:B------:R-:W-:Y:S01]  /*7e70*/  IMAD.MOV.U32 R215, RZ, RZ, R231 ;  /* 0x000000ffffd77224 */ /* 0x000fe200078e00e7 */
[----:B------:R-:W-:Y:S01]  /*7e80*/  @!P4 LEA.HI.X R29, R0, UR7, R5, 0x1, P1 ;  /* 0x00000007001dcc11 */ /* 0x000fe200088f0c05 */
[----:B------:R-:W-:Y:S01]  /*7e90*/  @!PT LDS RZ, [RZ] ;  /* 0x00000000fffff984 */ /* 0x000fe20000000800 */
[----:B------:R-:W-:Y:S01]  /*7ea0*/  @!PT LDS RZ, [RZ] ;  /* 0x00000000fffff984 */ /* 0x000fe20000000800 */
[----:B------:R-:W-:Y:S01]  /*7eb0*/  @!PT LDS RZ, [RZ] ;  /* 0x00000000fffff984 */ /* 0x000fe20000000800 */
[----:B------:R3:W-:Y:S01]  /*7ec0*/  @!P5 LDGSTS.E.BYPASS.LTC128B.128 [R199+0xd000], desc[UR24][R6.64] ;  /* 0x0d00000006c7dfae */ /* 0x0007e2000b901d58 */
[----:B------:R-:W-:-:S03]  /*7ed0*/  @!P2 LEA.HI.X R27, R152, UR7, R135, 0x1, P0 ;  /* 0x00000007981bac11 */ /* 0x000fc600080f0c87 */
        /* <DEDUP_REMOVED lines=24> */
[----:B------:R5:W-:Y:S04]  /*8060*/  @!P2 LDGSTS.E.BYPASS.LTC128B.128 [R199+0x11800], desc[UR24][R26.64+0x100] ;  /* 0x118001001ac7afae */ /* 0x000be8000b901d58 */
[----:B------:R-:W-:Y:S04]  /*8070*/  LDSM.16.M88.4 R216, [R194] ;  /* 0x00000000c2d8783b */ /* 0x000fe80000000200 */
[----:B-1----:R-:W1:Y:S04]  /*8080*/  LDSM.16.M88.4 R12, [R193+0x6000] ;  /* 0x00600000c10c783b */ /* 0x002e680000000200 */
[----:B--2---:R-:W-:Y:S04]  /*8090*/  LDSM.16.M88.4 R8, [R192] ;  /* 0x00000000c008783b */ /* 0x004fe80000000200 */
[----:B------:R-:W-:Y:S04]  /*80a0*/  LDSM.16.M88.4 R168, [R191] ;  /* 0x00000000bfa8783b */ /* 0x000fe80000000200 */
[----:B------:R-:W2:Y:S04]  /*80b0*/  LDSM.16.M88.4 R148, [R193+0x6800] ;  /* 0x00680000c194783b */ /* 0x000ea80000000200 */
[----:B------:R-:W5:Y:S04]  /*80c0*/  LDSM.16.M88.4 R140, [R193+0x7000] ;  /* 0x00700000c18c783b */ /* 0x000f680000000200 */
[----:B---3--:R-:W3:Y:S04]  /*80d0*/  LDSM.16.M88.4 R4, [R193+0x7800] ;  /* 0x00780000c104783b */ /* 0x008ee80000000200 */
[----:B----4-:R-:W-:Y:S04]  /*80e0*/  LDSM.16.M88.4 R20, [R190] ;  /* 0x00000000be14783b */ /* 0x010fe80000000200 */
[----:B------:R-:W4:Y:S04]  /*80f0*/  LDSM.16.M88.4 R220, [R187+0x6000] ;  /* 0x00600000bbdc783b */ /* 0x000f280000000200 */
[----:B------:R-:W4:Y:S04]  /*8100*/  LDSM.16.M88.4 R160, [R183] ;  /* 0x00000000b7a0783b */ /* 0x000f280000000200 */
[----:B------:R-:W4:Y:S01]  /*8110*/  LDSM.16.M88.4 R156, [R182] ;  /* 0x00000000b69c783b */ /* 0x000f220000000200 */
[C---:B-1----:R-:W-:Y:S03]  /*8120*/  HMMA.16816.F32.BF16 R16, R216.reuse, R12, RZ ;  /* 0x0000000cd810723c */ /* 0x042fe600000418ff */
[----:B------:R-:W1:Y:S04]  /*8130*/  LDSM.16.M88.4 R32, [R181] ;  /* 0x00000000b520783b */ /* 0x000e680000000200 */
[----:B------:R-:W-:Y:S01]  /*8140*/  LDSM.16.M88.4 R224, [R180] ;  /* 0x00000000b4e0783b */ /* 0x000fe20000000200 */
[C---:B------:R-:W-:Y:S03]  /*8150*/  HMMA.16816.F32.BF16 R12, R216.reuse, R14, RZ ;  /* 0x0000000ed80c723c */ /* 0x040fe600000418ff */
[----:B------:R-:W-:Y:S03]  /*8160*/  LDSM.16.M88.4 R164, [R187+0x6800] ;  /* 0x00680000bba4783b */ /* 0x000fe60000000200 */
[C---:B--2---:R-:W-:Y:S01]  /*8170*/  HMMA.16816.F32.BF16 R152, R216.reuse, R148, RZ ;  /* 0x00000094d898723c */ /* 0x044fe200000418ff */
[----:B-----5:R-:W-:Y:S04]  /*8180*/  LDSM.16.M88.4 R28, [R187+0x7000] ;  /* 0x00700000bb1c783b */ /* 0x020fe80000000200 */
[----:B------:R-:W-:Y:S01]  /*8190*/  LDSM.16.M88.4 R24, [R187+0x7800] ;  /* 0x00780000bb18783b */ /* 0x000fe20000000200 */
[----:B------:R-:W-:Y:S03]  /*81a0*/  HMMA.16816.F32.BF16 R144, R216, R140, RZ ;  /* 0x0000008cd890723c */ /* 0x000fe600000418ff */
[----:B------:R-:W0:Y:S03]  /*81b0*/  LDGDEPBAR ;  /* 0x00000000000079af */ /* 0x000e260000000000 */
[----:B------:R-:W-:Y:S06]  /*81c0*/  HMMA.16816.F32.BF16 R16, R8, R168, R16 ;  /* 0x000000a80810723c */ /* 0x000fec0000041810 */
[C---:B------:R-:W-:Y:S06]  /*81d0*/  HMMA.16816.F32.BF16 R148, R216.reuse, R150, RZ ;  /* 0x00000096d894723c */ /* 0x040fec00000418ff */
[C---:B------:R-:W-:Y:S06]  /*81e0*/  HMMA.16816.F32.BF16 R140, R216.reuse, R142, RZ ;  /* 0x0000008ed88c723c */ /* 0x040fec00000418ff */
[C---:B---3--:R-:W-:Y:S06]  /*81f0*/  HMMA.16816.F32.BF16 R136, R216.reuse, R4, RZ ;  /* 0x00000004d888723c */ /* 0x048fec00000418ff */
[----:B------:R-:W-:Y:S01]  /*8200*/  HMMA.16816.F32.BF16 R216, R216, R6, RZ ;  /* 0x00000006d8d8723c */ /* 0x000fe200000418ff */
[----:B------:R-:W2:Y:S05]  /*8210*/  LDSM.16.M88.4 R4, [R189] ;  /* 0x00000000bd04783b */ /* 0x000eaa0000000200 */
[----:B------:R-:W-:Y:S01]  /*8220*/  HMMA.16816.F32.BF16 R12, R8, R170, R12 ;  /* 0x000000aa080c723c */ /* 0x000fe2000004180c */
[----:B------:R-:W-:Y:S05]  /*8230*/  LDSM.16.M88.4 R168, [R193+0x8000] ;  /* 0x00800000c1a8783b */ /* 0x000fea0000000200 */
[----:B----4-:R-:W-:Y:S06]  /*8240*/  HMMA.16816.F32.BF16 R16, R20, R220, R16 ;  /* 0x000000dc1410723c */ /* 0x010fec0000041810 */
[C---:B------:R-:W-:Y:S06]  /*8250*/  HMMA.16816.F32.BF16 R152, R8.reuse, R160, R152 ;  /* 0x000000a00898723c */ /* 0x040fec0000041898 */
[C---:B------:R-:W-:Y:S01]  /*8260*/  HMMA.16816.F32.BF16 R148, R8.reuse, R162, R148 ;  /* 0x000000a20894723c */ /* 0x040fe20000041894 */
[----:B------:R-:W-:Y:S05]  /*8270*/  LDSM.16.M88.4 R160, [R180+0x800] ;  /* 0x00080000b4a0783b */ /* 0x000fea0000000200 */
[C---:B------:R-:W-:Y:S06]  /*8280*/  HMMA.16816.F32.BF16 R144, R8.reuse, R156, R144 ;  /* 0x0000009c0890723c */ /* 0x040fec0000041890 */
[C---:B------:R-:W-:Y:S01]  /*8290*/  HMMA.16816.F32.BF16 R140, R8.reuse, R158, R140 ;  /* 0x0000009e088c723c */ /* 0x040fe2000004188c */
[----:B------:R-:W-:Y:S05]  /*82a0*/  LDSM.16.M88.4 R156, [R180+0x1000] ;  /* 0x00100000b49c783b */ /* 0x000fea0000000200 */
[C---:B-1----:R-:W-:Y:S06]  /*82b0*/  HMMA.16816.F32.BF16 R136, R8.reuse, R32, R136 ;  /* 0x000000200888723c */ /* 0x042fec0000041888 */
[----:B------:R-:W-:Y:S01]  /*82c0*/  HMMA.16816.F32.BF16 R216, R8, R34, R216 ;  /* 0x0000002208d8723c */ /* 0x000fe200000418d8 */
[----:B------:R-:W1:Y:S04]  /*82d0*/  LDSM.16.M88.4 R8, [R194+0x2000] ;  /* 0x00200000c208783b */ /* 0x000e680000000200 */
[----:B------:R-:W3:Y:S01]  /*82e0*/  LDSM.16.M88.4 R32, [R180+0x1800] ;  /* 0x00180000b420783b */ /* 0x000ee20000000200 */
[----:B------:R-:W-:Y:S03]  /*82f0*/  HMMA.16816.F32.BF16 R12, R20, R222, R12 ;  /* 0x000000de140c723c */ /* 0x000fe6000004180c */
[----:B------:R-:W-:Y:S03]  /*8300*/  LDSM.16.M88.4 R220, [R179] ;  /* 0x00000000b3dc783b */ /* 0x000fe60000000200 */
[----:B--2---:R-:W-:Y:S06]  /*8310*/  HMMA.16816.F32.BF16 R16, R4, R224, R16 ;  /* 0x000000e00410723c */ /* 0x004fec0000041810 */
        /* <DEDUP_REMOVED lines=8> */
[----:B------:R-:W2:Y:S04]  /*83a0*/  LDSM.16.M88.4 R24, [R192+0x2000] ;  /* 0x00200000c018783b */ /* 0x000ea80000000200 */
[----:B------:R-:W4:Y:S01]  /*83b0*/  LDSM.16.M88.4 R20, [R193+0x9800] ;  /* 0x00980000c114783b */ /* 0x000f220000000200 */
[----:B------:R-:W-:Y:S03]  /*83c0*/  HMMA.16816.F32.BF16 R12, R4, R226, R12 ;  /* 0x000000e2040c723c */ /* 0x000fe6000004180c */
[----:B------:R-:W-:Y:S03]  /*83d0*/  LDSM.16.M88.4 R224, [R187+0x8000] ;  /* 0x00800000bbe0783b */ /* 0x000fe60000000200 */
[----:B-1----:R-:W-:Y:S06]  /*83e0*/  HMMA.16816.F32.BF16 R16, R8, R168, R16 ;  /* 0x000000a80810723c */ /* 0x002fec0000041810 */
[C---:B------:R-:W-:Y:S06]  /*83f0*/  HMMA.16816.F32.BF16 R152, R4.reuse, R160, R152 ;  /* 0x000000a00498723c */ /* 0x040fec0000041898 */
[C---:B------:R-:W-:Y:S01]  /*8400*/  HMMA.16816.F32.BF16 R148, R4.reuse, R162, R148 ;  /* 0x000000a20494723c */ /* 0x040fe20000041894 */
[----:B------:R-:W-:Y:S05]  /*8410*/  LDSM.16.M88.4 R160, [R178] ;  /* 0x00000000b2a0783b */ /* 0x000fea0000000200 */
[C---:B------:R-:W-:Y:S06]  /*8420*/  HMMA.16816.F32.BF16 R144, R4.reuse, R156, R144 ;  /* 0x0000009c0490723c */ /* 0x040fec0000041890 */
[C---:B------:R-:W-:Y:S01]  /*8430*/  HMMA.16816.F32.BF16 R140, R4.reuse, R158, R140 ;  /* 0x0000009e048c723c */ /* 0x040fe2000004188c */
[----:B------:R-:W-:Y:S05]  /*8440*/  LDSM.16.M88.4 R156, [R177] ;  /* 0x00000000b19c783b */ /* 0x000fea0000000200 */
[C---:B---3--:R-:W-:Y:S06]  /*8450*/  HMMA.16816.F32.BF16 R136, R4.reuse, R32, R136 ;  /* 0x000000200488723c */ /* 0x048fec0000041888 */
[----:B------:R-:W-:Y:S01]  /*8460*/  HMMA.16816.F32.BF16 R216, R4, R34, R216 ;  /* 0x0000002204d8723c */ /* 0x000fe200000418d8 */
[----:B------:R-:W1:Y:S04]  /*8470*/  LDSM.16.M88.4 R4, [R190+0x2000] ;  /* 0x00200000be04783b */ /* 0x000e680000000200 */
[----:B------:R-:W3:Y:S01]  /*8480*/  LDSM.16.M88.4 R32, [R176] ;  /* 0x00000000b020783b */ /* 0x000ee20000000200 */
[----:B------:R-:W-:Y:S03]  /*8490*/  HMMA.16816.F32.BF16 R12, R8, R170, R12 ;  /* 0x000000aa080c723c */ /* 0x000fe6000004180c */
[----:B------:R-:W-:Y:S03]  /*84a0*/  LDSM.16.M88.4 R168, [R187+0x8800] ;  /* 0x00880000bba8783b */ /* 0x000fe60000000200 */
[----:B--2---:R-:W-:Y:S06]  /*84b0*/  HMMA.16816.F32.BF16 R16, R24, R220, R16 ;  /* 0x000000dc1810723c */ /* 0x004fec0000041810 */
[C---:B------:R-:W-:Y:S06]  /*84c0*/  HMMA.16816.F32.BF16 R152, R8.reuse, R164, R152 ;  /* 0x000000a40898723c */ /* 0x040fec0000041898 */
[C---:B------:R-:W-:Y:S01]  /*84d0*/  HMMA.16816.F32.BF16 R148, R8.reuse, R166, R148 ;  /* 0x000000a60894723c */ /* 0x040fe20000041894 */
[----:B------:R-:W-:Y:S05]  /*84e0*/  LDSM.16.M88.4 R164, [R180+0x2000] ;  /* 0x00200000b4a4783b */ /* 0x000fea0000000200 */
[C---:B------:R-:W-:Y:S06]  /*84f0*/  HMMA.16816.F32.BF16 R144, R8.reuse, R28, R144 ;  /* 0x0000001c0890723c */ /* 0x040fec0000041890 */
[C---:B------:R-:W-:Y:S01]  /*8500*/  HMMA.16816.F32.BF16 R140, R8.reuse, R30, R140 ;  /* 0x0000001e088c723c */ /* 0x040fe2000004188c */
[----:B------:R-:W2:Y:S05]  /*8510*/  LDSM.16.M88.4 R28, [R189+0x2000] ;  /* 0x00200000bd1c783b */ /* 0x000eaa0000000200 */
[C---:B----4-:R-:W-:Y:S06]  /*8520*/  HMMA.16816.F32.BF16 R136, R8.reuse, R20, R136 ;  /* 0x000000140888723c */ /* 0x050fec0000041888 */
[----:B------:R-:W-:Y:S01]  /*8530*/  HMMA.16816.F32.BF16 R216, R8, R22, R216 ;  /* 0x0000001608d8723c */ /* 0x000fe200000418d8 */
[----:B------:R-:W4:Y:S04]  /*8540*/  LDSM.16.M88.4 R8, [R187+0x9000] ;  /* 0x00900000bb08783b */ /* 0x000f280000000200 */
[----:B------:R-:W5:Y:S01]  /*8550*/  LDSM.16.M88.4 R20, [R187+0x9800] ;  /* 0x00980000bb14783b */ /* 0x000f620000000200 */
[----:B------:R-:W-:Y:S03]  /*8560*/  HMMA.16816.F32.BF16 R12, R24, R222, R12 ;  /* 0x000000de180c723c */ /* 0x000fe6000004180c */
[----:B------:R-:W-:Y:S03]  /*8570*/  LDSM.16.M88.4 R220, [R194+0x4000] ;  /* 0x00400000c2dc783b */ /* 0x000fe60000000200 */
[----:B-1----:R-:W-:Y:S06]  /*8580*/  HMMA.16816.F32.BF16 R16, R4, R224, R16 ;  /* 0x000000e00410723c */ /* 0x002fec0000041810 */
[C---:B------:R-:W-:Y:S06]  /*8590*/  HMMA.16816.F32.BF16 R152, R24.reuse, R160, R152 ;  /* 0x000000a01898723c */ /* 0x040fec0000041898 */
[C---:B------:R-:W-:Y:S01]  /*85a0*/  HMMA.16816.F32.BF16 R148, R24.reuse, R162, R148 ;  /* 0x000000a21894723c */ /* 0x040fe20000041894 */
[----:B------:R-:W-:Y:S05]  /*85b0*/  LDSM.16.M88.4 R160, [R180+0x2800] ;  /* 0x00280000b4a0783b */ /* 0x000fea0000000200 */
[C---:B------:R-:W-:Y:S06]  /*85c0*/  HMMA.16816.F32.BF16 R144, R24.reuse, R156, R144 ;  /* 0x0000009c1890723c */ /* 0x040fec0000041890 */
[C---:B------:R-:W-:Y:S01]  /*85d0*/  HMMA.16816.F32.BF16 R140, R24.reuse, R158, R140 ;  /* 0x0000009e188c723c */ /* 0x040fe2000004188c */
[----:B------:R-:W-:Y:S05]  /*85e0*/  LDSM.16.M88.4 R156, [R180+0x3000] ;  /* 0x00300000b49c783b */ /* 0x000fea0000000200 */
[C---:B---3--:R-:W-:Y:S06]  /*85f0*/  HMMA.16816.F32.BF16 R136, R24.reuse, R32, R136 ;  /* 0x000000201888723c */ /* 0x048fec0000041888 */
[----:B------:R-:W-:Y:S01]  /*8600*/  HMMA.16816.F32.BF16 R216, R24, R34, R216 ;  /* 0x0000002218d8723c */ /* 0x000fe200000418d8 */
[----:B------:R-:W1:Y:S04]  /*8610*/  LDSM.16.M88.4 R24, [R193+0xa000] ;  /* 0x00a00000c118783b */ /* 0x000e680000000200 */
[----:B------:R-:W3:Y:S01]  /*8620*/  LDSM.16.M88.4 R32, [R180+0x3800] ;  /* 0x00380000b420783b */ /* 0x000ee20000000200 */
[----:B------:R-:W-:Y:S03]  /*8630*/  HMMA.16816.F32.BF16 R12, R4, R226, R12 ;  /* 0x000000e2040c723c */ /* 0x000fe6000004180c */
[----:B------:R-:W-:Y:S03]  /*8640*/  LDSM.16.M88.4 R224, [R193+0xb800] ;  /* 0x00b80000c1e0783b */ /* 0x000fe60000000200 */
[----:B--2---:R-:W-:Y:S06]  /*8650*/  HMMA.16816.F32.BF16 R16, R28, R164, R16 ;  /* 0x000000a41c10723c */ /* 0x004fec0000041810 */
[C---:B------:R-:W-:Y:S06]  /*8660*/  HMMA.16816.F32.BF16 R152, R4.reuse, R168, R152 ;  /* 0x000000a80498723c */ /* 0x040fec0000041898 */
[C---:B------:R-:W-:Y:S01]  /*8670*/  HMMA.16816.F32.BF16 R148, R4.reuse, R170, R148 ;  /* 0x000000aa0494723c */ /* 0x040fe20000041894 */
[----:B------:R-:W-:Y:S05]  /*8680*/  LDSM.16.M88.4 R168, [R192+0x4000] ;  /* 0x00400000c0a8783b */ /* 0x000fea0000000200 */
[C---:B----4-:R-:W-:Y:S06]  /*8690*/  HMMA.16816.F32.BF16 R144, R4.reuse, R8, R144 ;  /* 0x000000080490723c */ /* 0x050fec0000041890 */
[C---:B------:R-:W-:Y:S01]  /*86a0*/  HMMA.16816.F32.BF16 R140, R4.reuse, R10, R140 ;  /* 0x0000000a048c723c */ /* 0x040fe2000004188c */
[----:B------:R-:W-:Y:S05]  /*86b0*/  LDSM.16.M88.4 R8, [R193+0xa800] ;  /* 0x00a80000c108783b */ /* 0x000fea0000000200 */
[C---:B-----5:R-:W-:Y:S06]  /*86c0*/  HMMA.16816.F32.BF16 R136, R4.reuse, R20, R136 ;  /* 0x000000140488723c */ /* 0x060fec0000041888 */
[----:B------:R-:W-:Y:S01]  /*86d0*/  HMMA.16816.F32.BF16 R216, R4, R22, R216 ;  /* 0x0000001604d8723c */ /* 0x000fe200000418d8 */
[----:B------:R-:W2:Y:S04]  /*86e0*/  LDSM.16.M88.4 R20, [R175] ;  /* 0x00000000af14783b */ /* 0x000ea80000000200 */
[----:B------:R-:W4:Y:S01]  /*86f0*/  LDSM.16.M88.4 R4, [R193+0xb000] ;  /* 0x00b00000c104783b */ /* 0x000f220000000200 */
[----:B------:R-:W-:Y:S03]  /*8700*/  HMMA.16816.F32.BF16 R12, R28, R166, R12 ;  /* 0x000000a61c0c723c */ /* 0x000fe6000004180c */
[----:B------:R-:W-:Y:S03]  /*8710*/  LDSM.16.M88.4 R164, [R174] ;  /* 0x00000000aea4783b */ /* 0x000fe60000000200 */
        /* <DEDUP_REMOVED lines=9> */
[----:B------:R-:W-:Y:S04]  /*87b0*/  LDSM.16.M88.4 R32, [R190+0x4000] ;  /* 0x00400000be20783b */ /* 0x000fe80000000200 */
[----:B------:R-:W1:Y:S01]  /*87c0*/  LDSM.16.M88.4 R28, [R187+0xa000] ;  /* 0x00a00000bb1c783b */ /* 0x000e620000000200 */
[----:B------:R-:W-:Y:S03]  /*87d0*/  HMMA.16816.F32.BF16 R12, R220, R26, R12 ;  /* 0x0000001adc0c723c */ /* 0x000fe6000004180c */
[----:B------:R-:W-:Y:S03]  /*87e0*/  LDSM.16.M88.4 R24, [R187+0xa800] ;  /* 0x00a80000bb18783b */ /* 0x000fe60000000200 */
[----:B--2---:R-:W-:Y:S06]  /*87f0*/  HMMA.16816.F32.BF16 R16, R168, R20, R16 ;  /* 0x00000014a810723c */ /* 0x004fec0000041810 */
[C---:B------:R-:W-:Y:S06]  /*8800*/  HMMA.16816.F32.BF16 R152, R220.reuse, R8, R152 ;  /* 0x00000008dc98723c */ /* 0x040fec0000041898 */
[C---:B------:R-:W-:Y:S01]  /*8810*/  HMMA.16816.F32.BF16 R148, R220.reuse, R10, R148 ;  /* 0x0000000adc94723c */ /* 0x040fe20000041894 */
[----:B------:R-:W-:Y:S05]  /*8820*/  LDSM.16.M88.4 R8, [R189+0x4000] ;  /* 0x00400000bd08783b */ /* 0x000fea0000000200 */
[C---:B----4-:R-:W-:Y:S06]  /*8830*/  HMMA.16816.F32.BF16 R144, R220.reuse, R4, R144 ;  /* 0x00000004dc90723c */ /* 0x050fec0000041890 */
[----:B------:R-:W-:Y:S01]  /*8840*/  HMMA.16816.F32.BF16 R140, R220, R6, R140 ;  /* 0x00000006dc8c723c */ /* 0x000fe2000004188c */
[----:B------:R-:W2:Y:S05]  /*8850*/  LDSM.16.M88.4 R4, [R180+0x4000] ;  /* 0x00400000b404783b */ /* 0x000eaa0000000200 */
[----:B------:R-:W-:Y:S01]  /*8860*/  HMMA.16816.F32.BF16 R12, R168, R22, R12 ;  /* 0x00000016a80c723c */ /* 0x000fe2000004180c */
[----:B------:R-:W3:Y:S05]  /*8870*/  LDSM.16.M88.4 R20, [R187+0xb000] ;  /* 0x00b00000bb14783b */ /* 0x000eea0000000200 */
[----:B-1----:R-:W-:Y:S06]  /*8880*/  HMMA.16816.F32.BF16 R16, R32, R28, R16 ;  /* 0x0000001c2010723c */ /* 0x002fec0000041810 */
[C---:B------:R-:W-:Y:S06]  /*8890*/  HMMA.16816.F32.BF16 R152, R168.reuse, R164, R152 ;  /* 0x000000a4a898723c */ /* 0x040fec0000041898 */
[----:B------:R-:W-:Y:S01]  /*88a0*/  HMMA.16816.F32.BF16 R148, R168, R166, R148 ;  /* 0x000000a6a894723c */ /* 0x000fe20000041894 */
[----:B------:R-:W-:Y:S05]  /*88b0*/  LDSM.16.M88.4 R164, [R187+0xb800] ;  /* 0x00b80000bba4783b */ /* 0x000fea0000000200 */
[----:B------:R-:W-:Y:S01]  /*88c0*/  HMMA.16816.F32.BF16 R12, R32, R30, R12 ;  /* 0x0000001e200c723c */ /* 0x000fe2000004180c */
[----:B------:R-:W1:Y:S05]  /*88d0*/  LDSM.16.M88.4 R28, [R180+0x4800] ;  /* 0x00480000b41c783b */ /* 0x000e6a0000000200 */
[----:B------:R-:W-:Y:S06]  /*88e0*/  HMMA.16816.F32.BF16 R144, R168, R160, R144 ;  /* 0x000000a0a890723c */ /* 0x000fec0000041890 */
[----:B--2---:R-:W-:Y:S06]  /*88f0*/  HMMA.16816.F32.BF16 R16, R8, R4, R16 ;  /* 0x000000040810723c */ /* 0x004fec0000041810 */
[----:B------:R-:W-:Y:S01]  /*8900*/  HMMA.16816.F32.BF16 R152, R32, R24, R152 ;  /* 0x000000182098723c */ /* 0x000fe20000041898 */
[----:B------:R-:W-:-:S04]  /*8910*/  IMAD.U32 R5, RZ, RZ, UR12 ;  /* 0x0000000cff057e24 */ /* 0x000fc8000f8e00ff */
[----:B------:R-:W-:Y:S01]  /*8920*/  IMAD R0, R5, 0x40, R206 ;  /* 0x0000004005007824 */ /* 0x000fe200078e02ce */
[----:B------:R-:W-:Y:S03]  /*8930*/  HMMA.16816.F32.BF16 R140, R168, R162, R140 ;  /* 0x000000a2a88c723c */ /* 0x000fe6000004188c */
[C---:B------:R-:W-:Y:S01]  /*8940*/  VIADD R2, R0.reuse, 0x1 ;  /* 0x0000000100027836 */ /* 0x040fe20000000000 */
[CC--:B------:R-:W-:Y:S01]  /*8950*/  ISETP.GE.AND P6, PT, R0.reuse, R204.reuse, PT ;  /* 0x000000cc0000720c */ /* 0x0c0fe20003fc6270 */
[C---:B------:R-:W-:Y:S01]  /*8960*/  VIADD R24, R0.reuse, 0x10 ;  /* 0x0000001000187836 */ /* 0x040fe20000000000 */
[----:B------:R-:W-:Y:S02]  /*8970*/  HMMA.16816.F32.BF16 R136, R220, R224, R136 ;  /* 0x000000e0dc88723c */ /* 0x000fe40000041888 */
[----:B------:R-:W-:Y:S02]  /*8980*/  ISETP.LT.OR P6, PT, R0, R205, P6 ;  /* 0x000000cd0000720c */ /* 0x000fe400037c1670 */
[----:B------:R-:W-:-:S02]  /*8990*/  ISETP.GE.AND P1, PT, R2, R204, PT ;  /* 0x000000cc0200720c */ /* 0x000fc40003f26270 */
[----:B------:R-:W-:Y:S01]  /*89a0*/  HMMA.16816.F32.BF16 R12, R8, R6, R12 ;  /* 0x00000006080c723c */ /* 0x000fe2000004180c */
[----:B------:R-:W2:Y:S01]  /*89b0*/  LDSM.16.M88.4 R4, [R180+0x5000] ;  /* 0x00500000b404783b */ /* 0x000ea20000000200 */
[C---:B------:R-:W-:Y:S02]  /*89c0*/  ISETP.GE.AND P0, PT, R2.reuse, R202, PT ;  /* 0x000000ca0200720c */ /* 0x040fe40003f06270 */
[C---:B------:R-:W-:Y:S02]  /*89d0*/  ISETP.LT.OR P1, PT, R2.reuse, R205, P1 ;  /* 0x000000cd0200720c */ /* 0x040fe40000f21670 */
[----:B------:R-:W-:Y:S01]  /*89e0*/  HMMA.16816.F32.BF16 R216, R220, R226, R216 ;  /* 0x000000e2dcd8723c */ /* 0x000fe200000418d8 */
[----:B------:R-:W-:-:S05]  /*89f0*/  ISETP.LT.OR P0, PT, R2, R203, P0 ;  /* 0x000000cb0200720c */ /* 0x000fca0000701670 */
[C---:B------:R-:W-:Y:S06]  /*8a00*/  HMMA.16816.F32.BF16 R148, R32.reuse, R26, R148 ;  /* 0x0000001a2094723c */ /* 0x040fec0000041894 */
[----:B---3--:R-:W-:Y:S06]  /*8a10*/  HMMA.16816.F32.BF16 R144, R32, R20, R144 ;  /* 0x000000142090723c */ /* 0x008fec0000041890 */
[----:B-1----:R-:W-:Y:S01]  /*8a20*/  HMMA.16816.F32.BF16 R152, R8, R28, R152 ;  /* 0x0000001c0898723c */ /* 0x002fe20000041898 */
[----:B------:R-:W-:Y:S01]  /*8a30*/  FSEL R21, R16, -INF , !P6 ;  /* 0xff80000010157808 */ /* 0x000fe20007000000 */
[C---:B------:R-:W-:Y:S01]  /*8a40*/  VIADD R16, R0.reuse, 0x8 ;  /* 0x0000000800107836 */ /* 0x040fe20000000000 */
[----:B------:R-:W-:-:S02]  /*8a50*/  ISETP.GE.AND P6, PT, R0, R202, PT ;  /* 0x000000ca0000720c */ /* 0x000fc40003fc6270 */
[----:B------:R-:W-:Y:S01]  /*8a60*/  FSEL R20, R19, -INF , !P0 ;  /* 0xff80000013147808 */ /* 0x000fe20004000000 */
[----:B------:R-:W-:Y:S01]  /*8a70*/  HMMA.16816.F32.BF16 R140, R32, R22, R140 ;  /* 0x00000016208c723c */ /* 0x000fe2000004188c */
[----:B------:R-:W-:-:S04]  /*8a80*/  ISETP.LT.OR P6, PT, R0, R203, P6 ;  /* 0x000000cb0000720c */ /* 0x000fc800037c1670 */
[----:B------:R-:W-:Y:S01]  /*8a90*/  FSEL R2, R18, -INF , !P6 ;  /* 0xff80000012027808 */ /* 0x000fe20007000000 */
[C---:B------:R-:W-:Y:S01]  /*8aa0*/  HMMA.16816.F32.BF16 R136, R168.reuse, R156, R136 ;  /* 0x0000009ca888723c */ /* 0x040fe20000041888 */
[----:B------:R-:W-:Y:S01]  /*8ab0*/  ISETP.GE.AND P6, PT, R16, R204, PT ;  /* 0x000000cc1000720c */ /* 0x000fe20003fc6270 */
[----:B------:R-:W-:Y:S01]  /*8ac0*/  VIADD R22, R0, 0x9 ;  /* 0x0000000900167836 */ /* 0x000fe20000000000 */
[----:B------:R-:W-:Y:S02]  /*8ad0*/  FSEL R23, R17, -INF , !P1 ;  /* 0xff80000011177808 */ /* 0x000fe40004800000 */
[C---:B------:R-:W-:Y:S01]  /*8ae0*/  ISETP.GE.AND P1, PT, R16.reuse, R202, PT ;  /* 0x000000ca1000720c */ /* 0x040fe20003f26270 */
[----:B------:R-:W-:Y:S01]  /*8af0*/  HMMA.16816.F32.BF16 R216, R168, R158, R216 ;  /* 0x0000009ea8d8723c */ /* 0x000fe200000418d8 */
[C---:B------:R-:W-:Y:S02]  /*8b00*/  ISETP.LT.OR P6, PT, R16.reuse, R205, P6 ;  /* 0x000000cd1000720c */ /* 0x040fe400037c1670 */
[----:B------:R-:W-:-:S02]  /*8b10*/  ISETP.LT.OR P1, PT, R16, R203, P1 ;  /* 0x000000cb1000720c */ /* 0x000fc40000f21670 */
[----:B------:R-:W-:Y:S01]  /*8b20*/  ISETP.GE.AND P0, PT, R22, R204, PT ;  /* 0x000000cc1600720c */ /* 0x000fe20003f06270 */
[----:B------:R-:W1:Y:S01]  /*8b30*/  LDSM.16.M88.4 R16, [R180+0x5800] ;  /* 0x00580000b410783b */ /* 0x000e620000000200 */
[----:B------:R-:W-:Y:S01]  /*8b40*/  FSEL R25, R12, -INF , !P6 ;  /* 0xff8000000c197808 */ /* 0x000fe20007000000 */
[----:B------:R-:W-:Y:S01]  /*8b50*/  HMMA.16816.F32.BF16 R148, R8, R30, R148 ;  /* 0x0000001e0894723c */ /* 0x000fe20000041894 */
[----:B------:R-:W-:Y:S01]  /*8b60*/  ISETP.GE.AND P6, PT, R22, R202, PT ;  /* 0x000000ca1600720c */ /* 0x000fe20003fc6270 */
[----:B------:R-:W-:-:S04]  /*8b70*/  DEPBAR.LE SB0, 0x0 ;  /* 0x000080000000791a */ /* 0x000fc80000000000 */
[----:B------:R-:W-:Y:S01]  /*8b80*/  FSEL R14, R14, -INF , !P1 ;  /* 0xff8000000e0e7808 */ /* 0x000fe20004800000 */
[----:B--2---:R-:W-:Y:S01]  /*8b90*/  HMMA.16816.F32.BF16 R144, R8, R4, R144 ;  /* 0x000000040890723c */ /* 0x004fe20000041890 */
[----:B------:R-:W-:Y:S02]  /*8ba0*/  ISETP.GE.AND P1, PT, R24, R204, PT ;  /* 0x000000cc1800720c */ /* 0x000fe40003f26270 */
[C---:B------:R-:W-:Y:S02]  /*8bb0*/  ISETP.LT.OR P0, PT, R22.reuse, R205, P0 ;  /* 0x000000cd1600720c */ /* 0x040fe40000701670 */
[----:B------:R-:W-:Y:S01]  /*8bc0*/  ISETP.LT.OR P6, PT, R22, R203, P6 ;  /* 0x000000cb1600720c */ /* 0x000fe200037c1670 */
[----:B------:R-:W-:Y:S01]  /*8bd0*/  VIADD R22, R0, 0x11 ;  /* 0x0000001100167836 */ /* 0x000fe20000000000 */
[----:B------:R-:W-:Y:S01]  /*8be0*/  ISETP.LT.OR P1, PT, R24, R205, P1 ;  /* 0x000000cd1800720c */ /* 0x000fe20000f21670 */
[----:B------:R-:W-:Y:S01]  /*8bf0*/  VIADD R4, R0, 0x19 ;  /* 0x0000001900047836 */ /* 0x000fe20000000000 */
[----:B------:R-:W-:Y:S01]  /*8c00*/  FSEL R13, R13, -INF , !P0 ;  /* 0xff8000000d0d7808 */ /* 0x000fe20004000000 */
[----:B------:R-:W-:Y:S01]  /*8c10*/  HMMA.16816.F32.BF16 R136, R32, R164, R136 ;  /* 0x000000a42088723c */ /* 0x000fe20000041888 */
[----:B------:R-:W-:Y:S01]  /*8c20*/  BAR.SYNC.DEFER_BLOCKING 0x0 ;  /* 0x0000000000007b1d */ /* 0x000fe20000010000 */
[----:B------:R-:W-:Y:S01]  /*8c30*/  ISETP.GE.AND P0, PT, R24, R202, PT ;  /* 0x000000ca1800720c */ /* 0x000fe20003f06270 */
[C---:B------:R-:W-:Y:S01]  /*8c40*/  VIADD R5, R0.reuse, 0x20 ;  /* 0x0000002000057836 */ /* 0x040fe20000000000 */
[----:B------:R-:W-:Y:S01]  /*8c50*/  FSEL R12, R15, -INF , !P6 ;  /* 0xff8000000f0c7808 */ /* 0x000fe20007000000 */
[----:B------:R-:W-:Y:S01]  /*8c60*/  VIADD R15, R0, 0x18 ;  /* 0x00000018000f7836 */ /* 0x000fe20000000000 */
[----:B------:R-:W-:Y:S01]  /*8c70*/  FSEL R223, R152, -INF , !P1 ;  /* 0xff80000098df7808 */ /* 0x000fe20004800000 */
[----:B------:R-:W-:Y:S01]  /*8c80*/  HMMA.16816.F32.BF16 R140, R8, R6, R140 ;  /* 0x00000006088c723c */ /* 0x000fe2000004188c */
[----:B------:R-:W-:-:S02]  /*8c90*/  ISETP.GE.AND P6, PT, R22, R204, PT ;  /* 0x000000cc1600720c */ /* 0x000fc40003fc6270 */
[----:B------:R-:W-:Y:S02]  /*8ca0*/  ISETP.GE.AND P1, PT, R22, R202, PT ;  /* 0x000000ca1600720c */ /* 0x000fe40003f26270 */
[----:B------:R-:W-:Y:S01]  /*8cb0*/  ISETP.LT.OR P0, PT, R24, R203, P0 ;  /* 0x000000cb1800720c */ /* 0x000fe20000701670 */
[----:B------:R-:W-:Y:S01]  /*8cc0*/  HMMA.16816.F32.BF16 R216, R32, R166, R216 ;  /* 0x000000a620d8723c */ /* 0x000fe200000418d8 */
[----:B------:R-:W-:Y:S01]  /*8cd0*/  ISETP.LT.OR P6, PT, R22, R205, P6 ;  /* 0x000000cd1600720c */ /* 0x000fe200037c1670 */
[----:B------:R-:W-:Y:S01]  /*8ce0*/  VIADD R6, R0, 0x28 ;  /* 0x0000002800067836 */ /* 0x000fe20000000000 */
[----:B------:R-:W-:Y:S02]  /*8cf0*/  ISETP.LT.OR P1, PT, R22, R203, P1 ;  /* 0x000000cb1600720c */ /* 0x000fe40000f21670 */
[----:B------:R-:W-:Y:S02]  /*8d00*/  FSEL R208, R154, -INF , !P0 ;  /* 0xff8000009ad07808 */ /* 0x000fe40004000000 */
[----:B------:R-:W-:-:S02]  /*8d10*/  ISETP.GE.AND P0, PT, R15, R204, PT ;  /* 0x000000cc0f00720c */ /* 0x000fc40003f06270 */
[----:B------:R-:W-:Y:S02]  /*8d20*/  FSEL R207, R153, -INF , !P6 ;  /* 0xff80000099cf7808 */ /* 0x000fe40007000000 */
[----:B------:R-:W-:Y:S01]  /*8d30*/  FSEL R220, R155, -INF , !P1 ;  /* 0xff8000009bdc7808 */ /* 0x000fe20004800000 */
[----:B-1----:R-:W-:Y:S01]  /*8d40*/  HMMA.16816.F32.BF16 R136, R8, R16, R136 ;  /* 0x000000100888723c */ /* 0x002fe20000041888 */
[C---:B------:R-:W-:Y:S02]  /*8d50*/  ISETP.GE.AND P6, PT, R15.reuse, R202, PT ;  /* 0x000000ca0f00720c */ /* 0x040fe40003fc6270 */
[----:B------:R-:W-:Y:S02]  /*8d60*/  ISETP.GE.AND P1, PT, R4, R204, PT ;  /* 0x000000cc0400720c */ /* 0x000fe40003f26270 */
[C---:B------:R-:W-:Y:S02]  /*8d70*/  ISETP.LT.OR P0, PT, R15.reuse, R205, P0 ;  /* 0x000000cd0f00720c */ /* 0x040fe40000701670 */
[----:B------:R-:W-:-:S02]  /*8d80*/  ISETP.LT.OR P6, PT, R15, R203, P6 ;  /* 0x000000cb0f00720c */ /* 0x000fc400037c1670 */
[----:B------:R-:W-:Y:S02]  /*8d90*/  ISETP.LT.OR P1, PT, R4, R205, P1 ;  /* 0x000000cd0400720c */ /* 0x000fe40000f21670 */
[----:B------:R-:W-:Y:S01]  /*8da0*/  FSEL R135, R148, -INF , !P0 ;  /* 0xff80000094877808 */ /* 0x000fe20004000000 */
[----:B------:R-:W-:Y:S01]  /*8db0*/  HMMA.16816.F32.BF16 R216, R8, R18, R216 ;  /* 0x0000001208d8723c */ /* 0x000fe200000418d8 */
[----:B------:R-:W-:Y:S02]  /*8dc0*/  ISETP.GE.AND P0, PT, R4, R202, PT ;  /* 0x000000ca0400720c */ /* 0x000fe40003f06270 */
[----:B------:R-:W-:Y:S02]  /*8dd0*/  FSEL R150, R150, -INF , !P6 ;  /* 0xff80000096967808 */ /* 0x000fe40007000000 */
[----:B------:R-:W-:Y:S02]  /*8de0*/  FSEL R221, R149, -INF , !P1 ;  /* 0xff80000095dd7808 */ /* 0x000fe40004800000 */
[----:B------:R-:W-:-:S02]  /*8df0*/  ISETP.GE.AND P6, PT, R5, R204, PT ;  /* 0x000000cc0500720c */ /* 0x000fc40003fc6270 */
[C---:B------:R-:W-:Y:S02]  /*8e00*/  ISETP.GE.AND P1, PT, R5.reuse, R202, PT ;  /* 0x000000ca0500720c */ /* 0x040fe40003f26270 */
[----:B------:R-:W-:Y:S01]  /*8e10*/  ISETP.LT.OR P0, PT, R4, R203, P0 ;  /* 0x000000cb0400720c */ /* 0x000fe20000701670 */
[C---:B------:R-:W-:Y:S01]  /*8e20*/  VIADD R4, R0.reuse, 0x21 ;  /* 0x0000002100047836 */ /* 0x040fe20000000000 */
[C---:B------:R-:W-:Y:S02]  /*8e30*/  ISETP.LT.OR P6, PT, R5.reuse, R205, P6 ;  /* 0x000000cd0500720c */ /* 0x040fe400037c1670 */
[----:B------:R-:W-:Y:S01]  /*8e40*/  ISETP.LT.OR P1, PT, R5, R203, P1 ;  /* 0x000000cb0500720c */ /* 0x000fe20000f21670 */
[----:B------:R-:W-:Y:S01]  /*8e50*/  VIADD R5, R0, 0x29 ;  /* 0x0000002900057836 */ /* 0x000fe20000000000 */
[----:B------:R-:W-:Y:S02]  /*8e60*/  FSEL R148, R151, -INF , !P0 ;  /* 0xff80000097947808 */ /* 0x000fe40004000000 */
[----:B------:R-:W-:-:S02]  /*8e70*/  ISETP.GE.AND P0, PT, R4, R204, PT ;  /* 0x000000cc0400720c */ /* 0x000fc40003f06270 */
[----:B------:R-:W-:Y:S02]  /*8e80*/  FSEL R151, R144, -INF , !P6 ;  /* 0xff80000090977808 */ /* 0x000fe40007000000 */
[----:B------:R-:W-:Y:S02]  /*8e90*/  FSEL R146, R146, -INF , !P1 ;  /* 0xff80000092927808 */ /* 0x000fe40004800000 */
[----:B------:R-:W-:Y:S02]  /*8ea0*/  ISETP.GE.AND P6, PT, R4, R202, PT ;  /* 0x000000ca0400720c */ /* 0x000fe40003fc6270 */
[----:B------:R-:W-:Y:S02]  /*8eb0*/  ISETP.GE.AND P1, PT, R6, R204, PT ;  /* 0x000000cc0600720c */ /* 0x000fe40003f26270 */
[C---:B------:R-:W-:Y:S02]  /*8ec0*/  ISETP.LT.OR P0, PT, R4.reuse, R205, P0 ;  /* 0x000000cd0400720c */ /* 0x040fe40000701670 */
[----:B------:R-:W-:Y:S01]  /*8ed0*/  ISETP.LT.OR P6, PT, R4, R203, P6 ;  /* 0x000000cb0400720c */ /* 0x000fe200037c1670 */
[----:B------:R-:W-:Y:S01]  /*8ee0*/  VIADD R4, R0, 0x30 ;  /* 0x0000003000047836 */ /* 0x000fe20000000000 */
[----:B------:R-:W-:-:S02]  /*8ef0*/  ISETP.LT.OR P1, PT, R6, R205, P1 ;  /* 0x000000cd0600720c */ /* 0x000fc40000f21670 */
[----:B------:R-:W-:Y:S02]  /*8f00*/  FSEL R149, R145, -INF , !P0 ;  /* 0xff80000091957808 */ /* 0x000fe40004000000 */
[----:B------:R-:W-:Y:S02]  /*8f10*/  FSEL R144, R147, -INF , !P6 ;  /* 0xff80000093907808 */ /* 0x000fe40007000000 */
[----:B------:R-:W-:Y:S02]  /*8f20*/  FSEL R145, R140, -INF , !P1 ;  /* 0xff8000008c917808 */ /* 0x000fe40004800000 */
[----:B------:R-:W-:Y:S02]  /*8f30*/  ISETP.GE.AND P0, PT, R6, R202, PT ;  /* 0x000000ca0600720c */ /* 0x000fe40003f06270 */
[C---:B------:R-:W-:Y:S02]  /*8f40*/  ISETP.GE.AND P6, PT, R5.reuse, R204, PT ;  /* 0x000000cc0500720c */ /* 0x040fe40003fc6270 */
[----:B------:R-:W-:-:S02]  /*8f50*/  ISETP.GE.AND P1, PT, R5, R202, PT ;  /* 0x000000ca0500720c */ /* 0x000fc40003f26270 */
[----:B------:R-:W-:Y:S02]  /*8f60*/  ISETP.LT.OR P0, PT, R6, R203, P0 ;  /* 0x000000cb0600720c */ /* 0x000fe40000701670 */
[C---:B------:R-:W-:Y:S02]  /*8f70*/  ISETP.LT.OR P6, PT, R5.reuse, R205, P6 ;  /* 0x000000cd0500720c */ /* 0x040fe400037c1670 */
[----:B------:R-:W-:Y:S01]  /*8f80*/  ISETP.LT.OR P1, PT, R5, R203, P1 ;  /* 0x000000cb0500720c */ /* 0x000fe20000f21670 */
[----:B------:R-:W-:Y:S01]  /*8f90*/  VIADD R5, R0, 0x31 ;  /* 0x0000003100057836 */ /* 0x000fe20000000000 */
[----:B------:R-:W-:Y:S02]  /*8fa0*/  FSEL R142, R142, -INF , !P0 ;  /* 0xff8000008e8e7808 */ /* 0x000fe40004000000 */
[----:B------:R-:W-:Y:S02]  /*8fb0*/  FSEL R140, R143, -INF , !P1 ;  /* 0xff8000008f8c7808 */ /* 0x000fe40004800000 */
[----:B------:R-:W-:-:S02]  /*8fc0*/  ISETP.GE.AND P0, PT, R4, R204, PT ;  /* 0x000000cc0400720c */ /* 0x000fc40003f06270 */
[----:B------:R-:W-:Y:S02]  /*8fd0*/  FSEL R141, R141, -INF , !P6 ;  /* 0xff8000008d8d7808 */ /* 0x000fe40007000000 */
[C---:B------:R-:W-:Y:S02]  /*8fe0*/  ISETP.GE.AND P1, PT, R4.reuse, R202, PT ;  /* 0x000000ca0400720c */ /* 0x040fe40003f26270 */
[C---:B------:R-:W-:Y:S02]  /*8ff0*/  ISETP.GE.AND P6, PT, R5.reuse, R204, PT ;  /* 0x000000cc0500720c */ /* 0x040fe40003fc6270 */
[C---:B------:R-:W-:Y:S02]  /*9000*/  ISETP.LT.OR P0, PT, R4.reuse, R205, P0 ;  /* 0x000000cd0400720c */ /* 0x040fe40000701670 */
[----:B------:R-:W-:Y:S01]  /*9010*/  ISETP.LT.OR P1, PT, R4, R203, P1 ;  /* 0x000000cb0400720c */ /* 0x000fe20000f21670 */
[C---:B------:R-:W-:Y:S01]  /*9020*/  VIADD R4, R0.reuse, 0x38 ;  /* 0x0000003800047836 */ /* 0x040fe20000000000 */
[----:B------:R-:W-:Y:S01]  /*9030*/  ISETP.LT.OR P6, PT, R5, R205, P6 ;  /* 0x000000cd0500720c */ /* 0x000fe200037c1670 */
[----:B------:R-:W-:Y:S01]  /*9040*/  VIADD R0, R0, 0x39 ;  /* 0x0000003900007836 */ /* 0x000fe20000000000 */
[----:B------:R-:W-:-:S02]  /*9050*/  FSEL R171, R136, -INF , !P0 ;  /* 0xff80000088ab7808 */ /* 0x000fc40004000000 */
[----:B------:R-:W-:Y:S02]  /*9060*/  FSEL R169, R137, -INF , !P6 ;  /* 0xff80000089a97808 */ /* 0x000fe40007000000 */
[CC--:B------:R-:W-:Y:S02]  /*9070*/  ISETP.GE.AND P6, PT, R4.reuse, R202.reuse, PT ;  /* 0x000000ca0400720c */ /* 0x0c0fe40003fc6270 */
[C---:B------:R-:W-:Y:S02]  /*9080*/  ISETP.GE.AND P0, PT, R5.reuse, R202, PT ;  /* 0x000000ca0500720c */ /* 0x040fe40003f06270 */
[-C--:B------:R-:W-:Y:S02]  /*9090*/  ISETP.LT.OR P6, PT, R4, R203.reuse, P6 ;  /* 0x000000cb0400720c */ /* 0x080fe400037c1670 */
[----:B------:R-:W-:Y:S02]  /*90a0*/  ISETP.LT.OR P0, PT, R5, R203, P0 ;  /* 0x000000cb0500720c */ /* 0x000fe40000701670 */
[----:B------:R-:W-:-:S02]  /*90b0*/  FSEL R166, R138, -INF , !P1 ;  /* 0xff8000008aa67808 */ /* 0x000fc40004800000 */
[-C--:B------:R-:W-:Y:S02]  /*90c0*/  ISETP.GE.AND P1, PT, R4, R204.reuse, PT ;  /* 0x000000cc0400720c */ /* 0x080fe40003f26270 */
[----:B------:R-:W-:Y:S02]  /*90d0*/  FSEL R162, R218, -INF , !P6 ;  /* 0xff800000daa27808 */ /* 0x000fe40007000000 */
[----:B------:R-:W-:Y:S02]  /*90e0*/  PLOP3.LUT P6, PT, PT, PT, UP0, 0x80, 0x0 ;  /* 0x000000000000781c */ /* 0x000fe40003fcf008 */
[----:B------:R-:W-:Y:S02]  /*90f0*/  FSEL R164, R139, -INF , !P0 ;  /* 0xff8000008ba47808 */ /* 0x000fe40004000000 */
[----:B------:R-:W-:Y:S02]  /*9100*/  ISETP.LT.OR P0, PT, R4, R205, P1 ;  /* 0x000000cd0400720c */ /* 0x000fe40000f01670 */
[----:B------:R-:W-:-:S02]  /*9110*/  ISETP.GE.AND P1, PT, R0, R204, PT ;  /* 0x000000cc0000720c */ /* 0x000fc40003f26270 */
[----:B------:R-:W-:Y:S02]  /*9120*/  FSEL R167, R216, -INF , !P0 ;  /* 0xff800000d8a77808 */ /* 0x000fe40004000000 */
[C---:B------:R-:W-:Y:S02]  /*9130*/  ISETP.GE.AND P0, PT, R0.reuse, R202, PT ;  /* 0x000000ca0000720c */ /* 0x040fe40003f06270 */
[C---:B------:R-:W-:Y:S02]  /*9140*/  ISETP.LT.OR P1, PT, R0.reuse, R205, P1 ;  /* 0x000000cd0000720c */ /* 0x040fe40000f21670 */
[----:B------:R-:W-:Y:S02]  /*9150*/  ISETP.LT.OR P0, PT, R0, R203, P0 ;  /* 0x000000cb0000720c */ /* 0x000fe40000701670 */
[----:B------:R-:W-:Y:S02]  /*9160*/  FSEL R165, R217, -INF , !P1 ;  /* 0xff800000d9a57808 */ /* 0x000fe40004800000 */
[----:B------:R-:W-:Y:S01]  /*9170*/  FSEL R161, R219, -INF , !P0 ;  /* 0xff800000dba17808 */ /* 0x000fe20004000000 */
[----:B------:R-:W-:Y:S08]  /*9180*/  @!P6 BRA `(.L_x_2141) ;  /* 0x0000000c0030e947 */ /* 0x000ff00003800000 */
[----:B------:R-:W-:Y:S05]  /*9190*/  @!P3 BRA `(.L_x_2142) ;  /* 0x000000040020b947 */ /* 0x000fea0003800000 */
[----:B------:R-:W-:Y:S01]  /*91a0*/  ULDC UR6, c[0x0][0x380] ;  /* 0x0000e00000067ab9 */ /* 0x000fe20000000800 */
[----:B------:R-:W-:Y:S01]  /*91b0*/  USHF.L.U32 UR7, UR12, 0x6, URZ ;  /* 0x000000060c077899 */ /* 0x000fe2000800063f */
[----:B------:R-:W-:Y:S01]  /*91c0*/  IABS R0, UR6 ;  /* 0x0000000600007c13 */ /* 0x000fe20008000000 */
[----:B------:R-:W-:Y:S02]  /*91d0*/  UMOV UR30, URZ ;  /* 0x0000003f001e7c82 */ /* 0x000fe40008000000 */
[----:B------:R-:W-:Y:S01]  /*91e0*/  UIADD3 UR28, UR7, -0x40, URZ ;  /* 0xffffffc0071c7890 */ /* 0x000fe2000fffe03f */
[----:B------:R-:W-:Y:S02]  /*91f0*/  R2UR UR4, R0 ;  /* 0x00000000000472ca */ /* 0x000fe400000e0000 */
[----:B------:R-:W-:Y:S01]  /*9200*/  IABS R4, UR7 ;  /* 0x0000000700047c13 */ /* 0x000fe20008000000 */
[----:B------:R-:W-:-:S03]  /*9210*/  ULOP3.LUT UR7, UR7, UR6, URZ, 0x3c, !UPT ;  /* 0x0000000607077292 */ /* 0x000fc6000f8e3c3f */
[----:B------:R-:W-:Y:S01]  /*9220*/  R2UR UR22, R4 ;  /* 0x00000000041672ca */ /* 0x000fe200000e0000 */
[----:B------:R-:W-:-:S06]  /*9230*/  UISETP.GE.AND UP1, UPT, UR7, URZ, UPT ;  /* 0x0000003f0700728c */ /* 0x000fcc000bf26270 */
[----:B------:R-:W1:Y:S08]  /*9240*/  I2F.RP R6, UR4 ;  /* 0x0000000400067d06 */ /* 0x000e700008209400 */
[----:B-1----:R-:W1:Y:S02]  /*9250*/  MUFU.RCP R5, R6 ;  /* 0x0000000600057308 */ /* 0x002e640000001000 */
[----:B-1----:R-:W-:-:S06]  /*9260*/  VIADD R5, R5, 0xffffffe ;  /* 0x0ffffffe05057836 */ /* 0x002fcc0000000000 */
[----:B------:R-:W1:Y:S02]  /*9270*/  F2I.FTZ.U32.TRUNC.NTZ R0, R5 ;  /* 0x0000000500007305 */ /* 0x000e64000021f000 */
[----:B-1----:R-:W-:Y:S02]  /*9280*/  R2UR UR31, R0 ;  /* 0x00000000001f72ca */ /* 0x002fe400000e0000 */
[----:B------:R-:W-:Y:S01]  /*9290*/  IABS R0, UR28 ;  /* 0x0000001c00007c13 */ /* 0x000fe20008000000 */
[----:B------:R-:W-:-:S03]  /*92a0*/  ULOP3.LUT UR28, UR28, UR6, URZ, 0x3c, !UPT ;  /* 0x000000061c1c7292 */ /* 0x000fc6000f8e3c3f */
[----:B------:R-:W-:-:S07]  /*92b0*/  R2UR UR17, R0 ;  /* 0x00000000001172ca */ /* 0x000fce00000e0000 */
        /* <DEDUP_REMOVED lines=30> */
[----:B------:R-:W-:Y:S02]  /*94a0*/  IMAD.U32 R4, RZ, RZ, UR16 ;  /* 0x00000010ff047e24 */ /* 0x000fe4000f8e00ff */
[----:B------:R-:W-:Y:S02]  /*94b0*/  IMAD.U32 R5, RZ, RZ, UR17 ;  /* 0x00000011ff057e24 */ /* 0x000fe4000f8e00ff */
[----:B------:R-:W-:Y:S02]  /*94c0*/  IMAD.U32 R6, RZ, RZ, UR30 ;  /* 0x0000001eff067e24 */ /* 0x000fe4000f8e00ff */
[----:B------:R-:W-:Y:S01]  /*94d0*/  IMAD.U32 R7, RZ, RZ, UR31 ;  /* 0x0000001fff077e24 */ /* 0x000fe2000f8e00ff */
[----:B------:R-:W2:Y:S04]  /*94e0*/  LDG.E R4, desc[UR24][R4.64] ;  /* 0x0000001804047981 */ /* 0x000ea8000c1e1900 */
[----:B------:R-:W3:Y:S01]  /*94f0*/  LDG.E R0, desc[UR24][R6.64] ;  /* 0x0000001806007981 */ /* 0x000ee2000c1e1900 */
[----:B------:R-:W-:-:S04]  /*9500*/  UIADD3 UR4, UR29, -UR4, URZ ;  /* 0x800000041d047290 */ /* 0x000fc8000fffe03f */
[----:B------:R-:W-:-:S04]  /*9510*/  UIMAD UR6, UR4, UR6, -0x40 ;  /* 0xffffffc0040674a4 */ /* 0x000fc8000f8e0206 */
[----:B------:R-:W-:Y:S02]  /*9520*/  USHF.R.S32.HI UR4, URZ, 0x1f, UR6 ;  /* 0x0000001f3f047899 */ /* 0x000fe40008011406 */
[----:B------:R-:W-:Y:S02]  /*9530*/  UIMAD.WIDE.U32 UR28, UR6, UR8, URZ ;  /* 0x00000008061c72a5 */ /* 0x000fe4000f8e003f */
[----:B------:R-:W-:-:S04]  /*9540*/  UIMAD UR4, UR4, UR8, URZ ;  /* 0x00000008040472a4 */ /* 0x000fc8000f8e023f */
[----:B------:R-:W-:-:S04]  /*9550*/  UIMAD UR4, UR6, UR9, UR4 ;  /* 0x00000009060472a4 */ /* 0x000fc8000f8e0204 */
[----:B------:R-:W-:Y:S01]  /*9560*/  UIADD3 UR29, UR29, UR4, URZ ;  /* 0x000000041d1d7290 */ /* 0x000fe2000fffe03f */
[----:B--2---:R-:W-:Y:S02]  /*9570*/  R2UR UR16, R4 ;  /* 0x00000000041072ca */ /* 0x004fe400000e0000 */
[----:B---3--:R-:W-:-:S13]  /*9580*/  R2UR UR7, R0 ;  /* 0x00000000000772ca */ /* 0x008fda00000e0000 */
[----:B------:R-:W-:-:S03]  /*9590*/  UIADD3 UR16, -UR16, UR7, URZ ;  /* 0x0000000710107290 */ /* 0x000fc6000fffe13f */
[----:B------:R-:W-:Y:S01]  /*95a0*/  ULDC.64 UR6, c[0x0][0x230] ;  /* 0x00008c0000067ab9 */ /* 0x000fe20000000a00 */
[----:B------:R-:W-:Y:S02]  /*95b0*/  USHF.R.S32.HI UR4, URZ, 0x1f, UR16 ;  /* 0x0000001f3f047899 */ /* 0x000fe40008011410 */
[----:B------:R-:W-:Y:S02]  /*95c0*/  UIMAD.WIDE.U32 UR28, UR16, UR6, UR28 ;  /* 0x00000006101c72a5 */ /* 0x000fe4000f8e001c */
[----:B------:R-:W-:-:S04]  /*95d0*/  UIMAD UR4, UR4, UR6, URZ ;  /* 0x00000006040472a4 */ /* 0x000fc8000f8e023f */
[----:B------:R-:W-:-:S03]  /*95e0*/  UIMAD UR7, UR16, UR7, UR4 ;  /* 0x00000007100772a4 */ /* 0x000fc6000f8e0204 */
[----:B------:R-:W-:Y:S01]  /*95f0*/  UMOV UR16, UR28 ;  /* 0x0000001c00107c82 */ /* 0x000fe20008000000 */
[----:B------:R-:W-:Y:S01]  /*9600*/  UIADD3 UR7, UR29, UR7, URZ ;  /* 0x000000071d077290 */ /* 0x000fe2000fffe03f */
[----:B------:R-:W-:Y:S11]  /*9610*/  BRA `(.L_x_2143) ;  /* 0x0000000000087947 */ /* 0x000ff60003800000 */
.L_x_2142:
[----:B------:R-:W-:-:S04]  /*9620*/  ULEA UR16, -UR8, URZ, 0x6 ;  /* 0x0000003f08107291 */ /* 0x000fc8000f8e313f */
[----:B------:R-:W-:-:S12]  /*9630*/  USHF.R.S32.HI UR7, URZ, 0x1f, UR16 ;  /* 0x0000001f3f077899 */ /* 0x000fd80008011410 */
.L_x_2143:
[----:B------:R-:W-:Y:S01]  /*9640*/  IMAD.U32 R27, RZ, RZ, UR16 ;  /* 0x00000010ff1b7e24 */ /* 0x000fe2000f8e00ff */
[----:B------:R-:W-:Y:S01]  /*9650*/  @!P4 IADD3 R5, P0, R133, UR16, RZ ;  /* 0x000000108505cc10 */ /* 0x000fe2000ff1e0ff */
[----:B------:R-:W-:Y:S01]  /*9660*/  IMAD.U32 R6, RZ, RZ, UR16 ;  /* 0x00000010ff067e24 */ /* 0x000fe2000f8e00ff */
[----:B------:R-:W-:Y:S01]  /*9670*/  UIADD3 UR6, UP1, UP0, UR26, UR16, UR26 ;  /* 0x000000101a067290 */ /* 0x000fe2000f83e01a */
[----:B------:R-:W-:Y:S01]  /*9680*/  IMAD.U32 R4, RZ, RZ, UR7 ;  /* 0x00000007ff047e24 */ /* 0x000fe2000f8e00ff */
[----:B------:R-:W-:Y:S01]  /*9690*/  @!P5 LEA R26, P1, R27, R210, 0x1 ;  /* 0x000000d21b1ad211 */ /* 0x000fe200078208ff */
[----:B------:R1:W-:Y:S01]  /*96a0*/  @P5 STS.128 [R199+0x6000], RZ ;  /* 0x006000ffc7005388 */ /* 0x0003e20000000c00 */
[----:B------:R-:W-:Y:S01]  /*96b0*/  @!P4 IADD3.X R0, R134, UR7, RZ, P0, !PT ;  /* 0x000000078600cc10 */ /* 0x000fe200087fe4ff */
[----:B------:R-:W-:Y:S01]  /*96c0*/  UIADD3.X UR4, UR23, UR7, UR23, UP1, UP0 ;  /* 0x0000000717047290 */ /* 0x000fe20008fe0417 */
[----:B------:R-:W-:Y:S01]  /*96d0*/  @!P5 LEA.HI.X R27, R6, R209, R4, 0x1, P1 ;  /* 0x000000d1061bd211 */ /* 0x000fe200008f0c04 */
[----:B------:R-:W-:Y:S01]  /*96e0*/  IMAD.U32 R4, RZ, RZ, UR23 ;  /* 0x00000017ff047e24 */ /* 0x000fe2000f8e00ff */
[----:B------:R-:W-:Y:S01]  /*96f0*/  @!P4 LEA R18, P1, R5, UR14, 0x1 ;  /* 0x0000000e0512cc11 */ /* 0x000fe2000f8208ff */
[----:B------:R-:W-:Y:S01]  /*9700*/  BSSY B0, `(.L_x_2144) ;  /* 0x000006e000007945 */ /* 0x000fe20003800000 */
[----:B------:R-:W-:Y:S01]  /*9710*/  @!P2 IADD3 R7, P0, R133, UR16, RZ ;  /* 0x000000108507ac10 */ /* 0x000fe2000ff1e0ff */
[----:B------:R-:W-:Y:S01]  /*9720*/  @!PT LDS RZ, [RZ] ;  /* 0x00000000fffff984 */ /* 0x000fe20000000800 */
[----:B------:R-:W-:Y:S01]  /*9730*/  @!PT LDS RZ, [RZ] ;  /* 0x00000000fffff984 */ /* 0x000fe20000000800 */
[----:B------:R-:W-:Y:S01]  /*9740*/  @!PT LDS RZ, [RZ] ;  /* 0x00000000fffff984 */ /* 0x000fe20000000800 */
[----:B------:R1:W-:Y:S01]  /*9750*/  @!P5 LDGSTS.E.BYPASS.LTC128B.128 [R199+0x6000], desc[UR24][R26.64] ;  /* 0x060000001ac7dfae */ /* 0x0003e2000b901d58 */
[----:B------:R-:W-:Y:S01]  /*9760*/  @!P4 LEA.HI.X R19, R5, UR15, R0, 0x1, P1 ;  /* 0x0000000f0513cc11 */ /* 0x000fe200088f0c00 */
[----:B------:R-:W-:Y:S01]  /*9770*/  IMAD.U32 R5, RZ, RZ, UR26 ;  /* 0x0000001aff057e24 */ /* 0x000fe2000f8e00ff */
[----:B------:R-:W-:Y:S01]  /*9780*/  @!P2 IADD3.X R0, R134, UR7, RZ, P0, !PT ;  /* 0x000000078600ac10 */ /* 0x000fe200087fe4ff */
[----:B------:R1:W-:Y:S01]  /*9790*/  @P4 STS.128 [R199+0x8000], RZ ;  /* 0x008000ffc7004388 */ /* 0x0003e20000000c00 */
[----:B------:R-:W-:-:S02]  /*97a0*/  @!P2 LEA R10, P0, R7, UR14, 0x1 ;  /* 0x0000000e070aac11 */ /* 0x000fc4000f8008ff */
        /* <DEDUP_REMOVED lines=8> */
[----:B------:R-:W-:Y:S01]  /*9830*/  IMAD.U32 R7, RZ, RZ, UR23 ;  /* 0x00000017ff077e24 */ /* 0x000fe2000f8e00ff */
[C---:B------:R-:W-:Y:S01]  /*9840*/  @!P5 LEA R16, P0, R5.reuse, R210, 0x1 ;  /* 0x000000d20510d211 */ /* 0x040fe200078008ff */
[----:B------:R1:W-:Y:S03]  /*9850*/  @P2 STS.128 [R199+0xa000], RZ ;  /* 0x00a000ffc7002388 */ /* 0x0003e60000000c00 */
[----:B------:R-:W-:Y:S01]  /*9860*/  @!P5 LEA.HI.X R17, R5, R209, R4, 0x1, P0 ;  /* 0x000000d10511d211 */ /* 0x000fe200000f0c04 */
[----:B------:R-:W-:Y:S01]  /*9870*/  IMAD.U32 R5, RZ, RZ, UR23 ;  /* 0x00000017ff057e24 */ /* 0x000fe2000f8e00ff */
[C-C-:B------:R-:W-:Y:S01]  /*9880*/  @!P4 IADD3 R9, P1, P0, R133.reuse, UR16, R0.reuse ;  /* 0x000000108509cc10 */ /* 0x140fe2000f83e000 */
[----:B------:R-:W-:Y:S01]  /*9890*/  @!PT LDS RZ, [RZ] ;  /* 0x00000000fffff984 */ /* 0x000fe20000000800 */
[----:B------:R-:W-:Y:S01]  /*98a0*/  @!PT LDS RZ, [RZ] ;  /* 0x00000000fffff984 */ /* 0x000fe20000000800 */
[----:B------:R-:W-:Y:S01]  /*98b0*/  @!PT LDS RZ, [RZ] ;  /* 0x00000000fffff984 */ /* 0x000fe20000000800 */
[----:B------:R1:W-:Y:S03]  /*98c0*/  @!P2 LDGSTS.E.BYPASS.LTC128B.128 [R199+0xa000], desc[UR24][R10.64+0x100] ;  /* 0x0a0001000ac7afae */ /* 0x0003e6000b901d58 */
[----:B------:R-:W-:Y:S01]  /*98d0*/  @!P4 IADD3.X R4, R134, UR7, R7, P1, P0 ;  /* 0x000000078604cc10 */ /* 0x000fe20008fe0407 */
[----:B------:R1:W-:Y:S01]  /*98e0*/  @P5 STS.128 [R199+0x6800], RZ ;  /* 0x006800ffc7005388 */ /* 0x0003e20000000c00 */
[----:B------:R-:W-:-:S03]  /*98f0*/  @!P2 IADD3 R7, P1, P0, R133, UR16, R0 ;  /* 0x000000108507ac10 */ /* 0x000fc6000f83e000 */
[----:B------:R-:W-:Y:S01]  /*9900*/  @!PT LDS RZ, [RZ] ;  /* 0x00000000fffff984 */ /* 0x000fe20000000800 */
[----:B------:R-:W-:Y:S01]  /*9910*/  @!PT LDS RZ, [RZ] ;  /* 0x00000000fffff984 */ /* 0x000fe20000000800 */
[----:B------:R-:W-:Y:S01]  /*9920*/  @!PT LDS RZ, [RZ] ;  /* 0x00000000fffff984 */ /* 0x000fe20000000800 */
[----:B------:R1:W-:Y:S01]  /*9930*/  @!P5 LDGSTS.E.BYPASS.LTC128B.128 [R199+0x6800], desc[UR24][R16.64] ;  /* 0x0680000010c7dfae */ /* 0x0003e2000b901d58 */
[----:B------:R-:W-:Y:S01]  /*9940*/  @!P2 IADD3.X R0, R134, UR7, R5, P1, P0 ;  /* 0x000000078600ac10 */ /* 0x000fe20008fe0405 */
[----:B------:R-:W-:Y:S01]  /*9950*/  IMAD.U32 R5, RZ, RZ, UR6 ;  /* 0x00000006ff057e24 */ /* 0x000fe2000f8e00ff */
[----:B------:R-:W-:Y:S01]  /*9960*/  @!P4 LEA R8, P1, R9, UR14, 0x1 ;  /* 0x0000000e0908cc11 */ /* 0x000fe2000f8208ff */
[----:B------:R1:W-:Y:S01]  /*9970*/  @P4 STS.128 [R199+0x8800], RZ ;  /* 0x008800ffc7004388 */ /* 0x0003e20000000c00 */
[----:B------:R-:W-:Y:S02]  /*9980*/  @!P2 LEA R6, P0, R7, UR14, 0x1 ;  /* 0x0000000e0706ac11 */ /* 0x000fe4000f8008ff */
[----:B------:R-:W-:Y:S01]  /*9990*/  @!P4 LEA.HI.X R9, R9, UR15, R4, 0x1, P1 ;  /* 0x0000000f0909cc11 */ /* 0x000fe200088f0c04 */
[----:B------:R-:W-:Y:S01]  /*99a0*/  IMAD.U32 R4, RZ, RZ, UR4 ;  /* 0x00000004ff047e24 */ /* 0x000fe2000f8e00ff */
[----:B------:R-:W-:Y:S01]  /*99b0*/  @!P2 LEA.HI.X R7, R7, UR15, R0, 0x1, P0 ;  /* 0x0000000f0707ac11 */ /* 0x000fe200080f0c00 */
[----:B------:R-:W-:Y:S01]  /*99c0*/  IMAD.U32 R0, RZ, RZ, UR6 ;  /* 0x00000006ff007e24 */ /* 0x000fe2000f8e00ff */
[----:B------:R-:W-:Y:S01]  /*99d0*/  @!P5 LEA R28, P1, R5, R210, 0x1 ;  /* 0x000000d2051cd211 */ /* 0x000fe200078208ff */
[----:B------:R-:W-:Y:S01]  /*99e0*/  @!PT LDS RZ, [RZ] ;  /* 0x00000000fffff984 */ /* 0x000fe20000000800 */
[----:B------:R-:W-:Y:S01]  /*99f0*/  @!PT LDS RZ, [RZ] ;  /* 0x00000000fffff984 */ /* 0x000fe20000000800 */
[----:B------:R-:W-:Y:S01]  /*9a00*/  @!PT LDS RZ, [RZ] ;  /* 0x00000000fffff984 */ /* 0x000fe20000000800 */
[----:B------:R1:W-:Y:S01]  /*9a10*/  @!P4 LDGSTS.E.BYPASS.LTC128B.128 [R199+0x8800], desc[UR24][R8.64+0x80] ;  /* 0x0880008008c7cfae */ /* 0x0003e2000b901d58 */
[----:B------:R-:W-:-:S02]  /*9a20*/  @!P4 IADD3 R5, P0, R133, UR6, RZ ;  /* 0x000000068505cc10 */ /* 0x000fc4000ff1e0ff */
[----:B------:R-:W-:Y:S01]  /*9a30*/  @!P5 LEA.HI.X R29, R0, R209, R4, 0x1, P1 ;  /* 0x000000d1001dd211 */ /* 0x000fe200008f0c04 */
[----:B------:R1:W-:Y:S01]  /*9a40*/  @P2 STS.128 [R199+0xa800], RZ ;  /* 0x00a800ffc7002388 */ /* 0x0003e20000000c00 */
[C---:B------:R-:W-:Y:S02]  /*9a50*/  @!P4 IADD3.X R4, R134.reuse, UR4, RZ, P0, !PT ;  /* 0x000000048604cc10 */ /* 0x040fe400087fe4ff */
[----:B------:R-:W-:Y:S01]  /*9a60*/  @!P2 IADD3 R0, P0, R133, UR6, RZ ;  /* 0x000000068500ac10 */ /* 0x000fe2000ff1e0ff */
[----:B------:R-:W-:Y:S01]  /*9a70*/  UIADD3 UR6, UP0, UR26, UR6, URZ ;  /* 0x000000061a067290 */ /* 0x000fe2000ff1e03f */
[C---:B------:R-:W-:Y:S01]  /*9a80*/  @!P4 LEA R30, P1, R5.reuse, UR14, 0x1 ;  /* 0x0000000e051ecc11 */ /* 0x040fe2000f8208ff */
[----:B------:R-:W-:Y:S01]  /*9a90*/  @!PT LDS RZ, [RZ] ;  /* 0x00000000fffff984 */ /* 0x000fe20000000800 */
[----:B------:R-:W-:Y:S01]  /*9aa0*/  @!PT LDS RZ, [RZ] ;  /* 0x00000000fffff984 */ /* 0x000fe20000000800 */
[----:B------:R-:W-:Y:S01]  /*9ab0*/  @!PT LDS RZ, [RZ] ;  /* 0x00000000fffff984 */ /* 0x000fe20000000800 */
[----:B------:R1:W-:Y:S01]  /*9ac0*/  @!P2 LDGSTS.E.BYPASS.LTC128B.128 [R199+0xa800], desc[UR24][R6.64+0x100] ;  /* 0x0a80010006c7afae */ /* 0x0003e2000b901d58 */
[----:B------:R-:W-:Y:S01]  /*9ad0*/  @!P2 IADD3.X R15, R134, UR4, RZ, P0, !PT ;  /* 0x00000004860fac10 */ /* 0x000fe200087fe4ff */
[----:B------:R-:W-:Y:S01]  /*9ae0*/  UIADD3.X UR4, UR23, UR4, URZ, UP0, !UPT ;  /* 0x0000000417047290 */ /* 0x000fe200087fe43f */
[----:B------:R-:W-:Y:S01]  /*9af0*/  @!P4 LEA.HI.X R31, R5, UR15, R4, 0x1, P1 ;  /* 0x0000000f051fcc11 */ /* 0x000fe200088f0c04 */
[----:B------:R-:W-:Y:S01]  /*9b00*/  IMAD.U32 R5, RZ, RZ, UR6 ;  /* 0x00000006ff057e24 */ /* 0x000fe2000f8e00ff */
[C---:B------:R-:W-:Y:S01]  /*9b10*/  @!P2 LEA R32, P0, R0.reuse, UR14, 0x1 ;  /* 0x0000000e0020ac11 */ /* 0x040fe2000f8008ff */
[----:B------:R1:W-:Y:S02]  /*9b20*/  @P5 STS.128 [R199+0x7000], RZ ;  /* 0x007000ffc7005388 */ /* 0x0003e40000000c00 */
        /* <DEDUP_REMOVED lines=11> */
[----:B------:R-:W-:Y:S02]  /*9be0*/  @!P4 IADD3.X R0, R134, UR4, RZ, P0, !PT ;  /* 0x000000048600cc10 */ /* 0x000fe400087fe4ff */
[C---:B------:R-:W-:Y:S01]  /*9bf0*/  @!P4 LEA R4, P0, R5.reuse, UR14, 0x1 ;  /* 0x0000000e0504cc11 */ /* 0x040fe2000f8008ff */
[----:B------:R-:W-:Y:S01]  /*9c00*/  @!PT LDS RZ, [RZ] ;  /* 0x00000000fffff984 */ /* 0x000fe20000000800 */
[----:B------:R-:W-:Y:S01]  /*9c10*/  @!PT LDS RZ, [RZ] ;  /* 0x00000000fffff984 */ /* 0x000fe20000000800 */
[----:B------:R-:W-:Y:S01]  /*9c20*/  @!PT LDS RZ, [RZ] ;  /* 0x00000000fffff984 */ /* 0x000fe20000000800 */
[----:B------:R1:W-:Y:S03]  /*9c30*/  @!P4 LDGSTS.E.BYPASS.LTC128B.128 [R199+0x9000], desc[UR24][R30.64+0x80] ;  /* 0x090000801ec7cfae */ /* 0x0003e6000b901d58 */
[----:B------:R-:W-:Y:S01]  /*9c40*/  @!P4 LEA.HI.X R5, R5, UR15, R0, 0x1, P0 ;  /* 0x0000000f0505cc11 */ /* 0x000fe200080f0c00 */
        /* <DEDUP_REMOVED lines=17> */
[----:B------:R-:W-:-:S04]  /*9d60*/  IADD3 R133, P0, R133, UR6, RZ ;  /* 0x0000000685857c10 */ /* 0x000fc8000ff1e0ff */
[----:B------:R-:W-:Y:S02]  /*9d70*/  IADD3.X R134, R134, UR4, RZ, P0, !PT ;  /* 0x0000000486867c10 */ /* 0x000fe400087fe4ff */
[----:B-1----:R-:W-:-:S04]  /*9d80*/  LEA R4, P0, R133, UR14, 0x1 ;  /* 0x0000000e85047c11 */ /* 0x002fc8000f8008ff */
[----:B------:R-:W-:-:S05]  /*9d90*/  LEA.HI.X R5, R133, UR15, R134, 0x1, P0 ;  /* 0x0000000f85057c11 */ /* 0x000fca00080f0c86 */
[----:B------:R-:W-:Y:S01]  /*9da0*/  @!PT LDS RZ, [RZ] ;  /* 0x00000000fffff984 */ /* 0x000fe20000000800 */
[----:B------:R-:W-:Y:S01]  /*9db0*/  @!PT LDS RZ, [RZ] ;  /* 0x00000000fffff984 */ /* 0x000fe20000000800 */
[----:B------:R-:W-:Y:S01]  /*9dc0*/  @!PT LDS RZ, [RZ] ;  /* 0x00000000fffff984 */ /* 0x000fe20000000800 */
[----:B------:R2:W-:Y:S04]  /*9dd0*/  LDGSTS.E.BYPASS.LTC128B.128 [R199+0xb800], desc[UR24][R4.64+0x100] ;  /* 0x0b80010004c77fae */ /* 0x0005e8000b901d58 */
.L_x_2145:
[----:B------:R-:W-:Y:S05]  /*9de0*/  BSYNC B0 ;  /* 0x0000000000007941 */ /* 0x000fea0003800000 */
.L_x_2144:
[----:B------:R-:W0:Y:S01]  /*9df0*/  LDGDEPBAR ;  /* 0x00000000000079af */ /* 0x000e220000000000 */
[----:B-12---:R-:W-:Y:S01]  /*9e00*/  IMAD.U32 R5, RZ, RZ, UR16 ;  /* 0x00000010ff057e24 */ /* 0x006fe2000f8e00ff */
[----:B------:R-:W-:Y:S01]  /*9e10*/  MOV R0, UR7 ;  /* 0x0000000700007c02 */ /* 0x000fe20008000f00 */
[----:B------:R-:W-:-:S03]  /*9e20*/  IMAD.U32 R4, RZ, RZ, UR16 ;  /* 0x00000010ff047e24 */ /* 0x000fc6000f8e00ff */
[----:B------:R-:W-:-:S04]  /*9e30*/  LEA R210, P0, R5, R210, 0x1 ;  /* 0x000000d205d27211 */ /* 0x000fc800078008ff */
[----:B------:R-:W-:-:S09]  /*9e40*/  LEA.HI.X R209, R4, R209, R0, 0x1, P0 ;  /* 0x000000d104d17211 */ /* 0x000fd200000f0c00 */
.L_x_2141:
[----:B------:R-:W-:Y:S01]  /*9e50*/  FMNMX.FTZ R4, R132, R21, !PT ;  /* 0x0000001584047209 */ /* 0x000fe20007810000 */
[----:B------:R-:W-:Y:S01]  /*9e60*/  LDSM.16.MT88.4 R16, [R186+0xc000] ;  /* 0x00c00000ba10783b */ /* 0x000fe20000004200 */
[----:B------:R-:W-:Y:S02]  /*9e70*/  FMNMX.FTZ R7, R3, R2, !PT ;  /* 0x0000000203077209 */ /* 0x000fe40007810000 */
[----:B------:R-:W-:Y:S01]  /*9e80*/  FMNMX.FTZ R4, R23, R4, !PT ;  /* 0x0000000417047209 */ /* 0x000fe20007810000 */
[----:B------:R-:W-:Y:S01]  /*9e90*/  LDSM.16.MT88.4 R32, [R184+0xc000] ;  /* 0x00c00000b820783b */ /* 0x000fe20000004200 */
[----:B------:R-:W-:Y:S02]  /*9ea0*/  FMNMX.FTZ R7, R20, R7, !PT ;  /* 0x0000000714077209 */ /* 0x000fe40007810000 */
[----:B------:R-:W-:Y:S01]  /*9eb0*/  FMNMX.FTZ R4, R25, R4, !PT ;  /* 0x0000000419047209 */ /* 0x000fe20007810000 */
[----:B------:R-:W-:Y:S01]  /*9ec0*/  LDSM.16.MT88.4 R8, [R188+0xc000] ;  /* 0x00c00000bc08783b */ /* 0x000fe20000004200 */
[----:B------:R-:W-:-:S02]  /*9ed0*/  FMNMX.FTZ R7, R14, R7, !PT ;  /* 0x000000070e077209 */ /* 0x000fc40007810000 */
[----:B------:R-:W-:Y:S01]  /*9ee0*/  FMNMX.FTZ R4, R13, R4, !PT ;  /* 0x000000040d047209 */ /* 0x000fe20007810000 */
[----:B------:R-:W-:Y:S01]  /*9ef0*/  LDSM.16.MT88.4 R136, [R184+0x10000] ;  /* 0x01000000b888783b */ /* 0x000fe20000004200 */
        /* <DEDUP_REMOVED lines=24> */
[----:B------:R-:W-:-:S03]  /*a080*/  FMNMX.FTZ R7, R161, R0, !PT ;  /* 0x00000000a1077209 */ /* 0x000fc60007810000 */
[----:B------:R-:W1:Y:S04]  /*a090*/  SHFL.BFLY PT, R5, R4, 0x2, 0x1f ;  /* 0x0c401f0004057f89 */ /* 0x000e6800000e0000 */
[----:B------:R-:W2:Y:S01]  /*a0a0*/  SHFL.BFLY PT, R0, R7, 0x2, 0x1f ;  /* 0x0c401f0007007f89 */ /* 0x000ea200000e0000 */
[----:B-1----:R-:W-:Y:S02]  /*a0b0*/  FMNMX.FTZ R5, R4, R5, !PT ;  /* 0x0000000504057209 */ /* 0x002fe40007810000 */
[----:B--2---:R-:W-:-:S03]  /*a0c0*/  FMNMX.FTZ R0, R7, R0, !PT ;  /* 0x0000000007007209 */ /* 0x004fc60007810000 */
[----:B------:R-:W1:Y:S04]  /*a0d0*/  SHFL.BFLY PT, R158, R5, 0x1, 0x1f ;  /* 0x0c201f00059e7f89 */ /* 0x000e6800000e0000 */
[----:B------:R-:W2:Y:S01]  /*a0e0*/  SHFL.BFLY PT, R157, R0, 0x1, 0x1f ;  /* 0x0c201f00009d7f89 */ /* 0x000ea200000e0000 */
[----:B-1----:R-:W-:Y:S02]  /*a0f0*/  FMNMX.FTZ R158, R5, R158, !PT ;  /* 0x0000009e059e7209 */ /* 0x002fe40007810000 */
[----:B--2---:R-:W-:-:S03]  /*a100*/  FMNMX.FTZ R157, R0, R157, !PT ;  /* 0x0000009d009d7209 */ /* 0x004fc60007810000 */
[C---:B------:R-:W-:Y:S01]  /*a110*/  FMUL.FTZ R168, R158.reuse, UR18 ;  /* 0x000000129ea87c20 */ /* 0x040fe20008410000 */
[C---:B------:R-:W-:Y:S02]  /*a120*/  FSETP.NEU.FTZ.AND P1, PT, R158.reuse, -INF , PT ;  /* 0xff8000009e00780b */ /* 0x040fe40003f3d000 */
[C---:B------:R-:W-:Y:S01]  /*a130*/  FSETP.NEU.FTZ.AND P0, PT, R157.reuse, -INF , PT ;  /* 0xff8000009d00780b */ /* 0x040fe20003f1d000 */
[C---:B------:R-:W-:Y:S01]  /*a140*/  FMUL.FTZ R163, R157.reuse, UR18 ;  /* 0x000000129da37c20 */ /* 0x040fe20008410000 */
[----:B------:R-:W-:Y:S02]  /*a150*/  FSEL R5, R158, RZ, P1 ;  /* 0x000000ff9e057208 */ /* 0x000fe40000800000 */
[----:B------:R-:W-:Y:S02]  /*a160*/  FSEL R6, R157, RZ, P0 ;  /* 0x000000ff9d067208 */ /* 0x000fe40000000000 */
[----:B------:R-:W-:Y:S01]  /*a170*/  FSEL R168, R168, RZ, P1 ;  /* 0x000000ffa8a87208 */ /* 0x000fe20000800000 */
[----:B------:R-:W-:Y:S01]  /*a180*/  FADD.FTZ R4, R132, -R5 ;  /* 0x8000000584047221 */ /* 0x000fe20000010000 */
[----:B------:R-:W-:Y:S01]  /*a190*/  FSEL R163, R163, RZ, P0 ;  /* 0x000000ffa3a37208 */ /* 0x000fe20000000000 */
[----:B------:R-:W-:-:S02]  /*a1a0*/  FADD.FTZ R6, R3, -R6 ;  /* 0x8000000603067221 */ /* 0x000fc40000010000 */
[--C-:B------:R-:W-:Y:S01]  /*a1b0*/  FFMA.FTZ R154, R25, UR18, -R168.reuse ;  /* 0x00000012199a7c23 */ /* 0x100fe200080108a8 */
[--C-:B------:R-:W-:Y:S01]  /*a1c0*/  FFMA.FTZ R156, R21, UR18, -R168.reuse ;  /* 0x00000012159c7c23 */ /* 0x100fe200080108a8 */
[--C-:B------:R-:W-:Y:S01]  /*a1d0*/  FFMA.FTZ R152, R2, UR18, -R163.reuse ;  /* 0x0000001202987c23 */ /* 0x100fe200080108a3 */
[----:B------:R-:W1:Y:S01]  /*a1e0*/  LDSM.16.MT88.4 R24, [R185+0xc000] ;  /* 0x00c00000b918783b */ /* 0x000e620000004200 */
[--C-:B------:R-:W-:Y:S01]  /*a1f0*/  FFMA.FTZ R155, R23, UR18, -R168.reuse ;  /* 0x00000012179b7c23 */ /* 0x100fe200080108a8 */
[--C-:B------:R-:W-:Y:S01]  /*a200*/  FFMA.FTZ R153, R13, UR18, -R168.reuse ;  /* 0x000000120d997c23 */ /* 0x100fe200080108a8 */
[--C-:B------:R-:W-:Y:S01]  /*a210*/  FFMA.FTZ R2, R20, UR18, -R163.reuse ;  /* 0x0000001214027c23 */ /* 0x100fe200080108a3 */
[--C-:B------:R-:W-:Y:S01]  /*a220*/  FFMA.FTZ R0, R14, UR18, -R163.reuse ;  /* 0x000000120e007c23 */ /* 0x100fe200080108a3 */
[--C-:B------:R-:W-:Y:S01]  /*a230*/  FFMA.FTZ R159, R12, UR18, -R163.reuse ;  /* 0x000000120c9f7c23 */ /* 0x100fe200080108a3 */
[----:B------:R-:W-:Y:S01]  /*a240*/  FMUL.FTZ R160, R4, UR18 ;  /* 0x0000001204a07c20 */ /* 0x000fe20008410000 */
[----:B------:R-:W-:Y:S01]  /*a250*/  FMUL.FTZ R3, R6, UR18 ;  /* 0x0000001206037c20 */ /* 0x000fe20008410000 */
[----:B------:R-:W-:Y:S01]  /*a260*/  MUFU.EX2 R156, R156 ;  /* 0x0000009c009c7308 */ /* 0x000fe20000000800 */
[--C-:B------:R-:W-:Y:S01]  /*a270*/  FFMA.FTZ R221, R221, UR18, -R168.reuse ;  /* 0x00000012dddd7c23 */ /* 0x100fe200080108a8 */
[--C-:B------:R-:W-:Y:S01]  /*a280*/  FFMA.FTZ R214, R208, UR18, -R163.reuse ;  /* 0x00000012d0d67c23 */ /* 0x100fe200080108a3 */
[--C-:B------:R-:W-:Y:S01]  /*a290*/  FFMA.FTZ R217, R207, UR18, -R168.reuse ;  /* 0x00000012cfd97c23 */ /* 0x100fe200080108a8 */
[--C-:B------:R-:W-:Y:S01]  /*a2a0*/  FFMA.FTZ R170, R223, UR18, -R168.reuse ;  /* 0x00000012dfaa7c23 */ /* 0x100fe200080108a8 */
[--C-:B------:R-:W-:Y:S01]  /*a2b0*/  FFMA.FTZ R207, R135, UR18, -R168.reuse ;  /* 0x0000001287cf7c23 */ /* 0x100fe200080108a8 */
[--C-:B------:R-:W-:Y:S01]  /*a2c0*/  FFMA.FTZ R219, R220, UR18, -R163.reuse ;  /* 0x00000012dcdb7c23 */ /* 0x100fe200080108a3 */
[--C-:B------:R-:W-:Y:S01]  /*a2d0*/  FFMA.FTZ R216, R150, UR18, -R163.reuse ;  /* 0x0000001296d87c23 */ /* 0x100fe200080108a3 */
[----:B------:R-:W2:Y:S01]  /*a2e0*/  MUFU.EX2 R155, R155 ;  /* 0x0000009b009b7308 */ /* 0x000ea20000000800 */
[----:B------:R-:W-:Y:S01]  /*a2f0*/  LDSM.16.MT88.4 R132, [R188+0xc800] ;  /* 0x00c80000bc84783b */ /* 0x000fe20000004200 */
[--C-:B------:R-:W-:Y:S01]  /*a300*/  FFMA.FTZ R220, R145, UR18, -R168.reuse ;  /* 0x0000001291dc7c23 */ /* 0x100fe200080108a8 */
[--C-:B------:R-:W-:Y:S01]  /*a310*/  FFMA.FTZ R222, R146, UR18, -R163.reuse ;  /* 0x0000001292de7c23 */ /* 0x100fe200080108a3 */
[--C-:B------:R-:W-:Y:S01]  /*a320*/  FFMA.FTZ R227, R144, UR18, -R163.reuse ;  /* 0x0000001290e37c23 */ /* 0x100fe200080108a3 */
[--C-:B------:R-:W-:Y:S01]  /*a330*/  FFMA.FTZ R218, R151, UR18, -R168.reuse ;  /* 0x0000001297da7c23 */ /* 0x100fe200080108a8 */
[----:B------:R-:W-:Y:S01]  /*a340*/  LDSM.16.MT88.4 R144, [R188+0xf000] ;  /* 0x00f00000bc90783b */ /* 0x000fe20000004200 */
[--C-:B------:R-:W-:Y:S01]  /*a350*/  FFMA.FTZ R223, R149, UR18, -R168.reuse ;  /* 0x0000001295df7c23 */ /* 0x100fe200080108a8 */
[----:B------:R-:W-:Y:S01]  /*a360*/  MUFU.EX2 R154, R154 ;  /* 0x0000009a009a7308 */ /* 0x000fe20000000800 */
[----:B------:R-:W-:Y:S01]  /*a370*/  FFMA.FTZ R225, R141, UR18, -R168 ;  /* 0x000000128de17c23 */ /* 0x000fe200080108a8 */
[--C-:B------:R-:W-:Y:S01]  /*a380*/  FFMA.FTZ R224, R142, UR18, -R163.reuse ;  /* 0x000000128ee07c23 */ /* 0x100fe200080108a3 */
[--C-:B------:R-:W-:Y:S01]  /*a390*/  FFMA.FTZ R229, R140, UR18, -R163.reuse ;  /* 0x000000128ce57c23 */ /* 0x100fe200080108a3 */
[--C-:B------:R-:W-:Y:S01]  /*a3a0*/  FFMA.FTZ R164, R164, UR18, -R163.reuse ;  /* 0x00000012a4a47c23 */ /* 0x100fe200080108a3 */
[----:B------:R-:W-:Y:S01]  /*a3b0*/  LDSM.16.MT88.4 R140, [R186+0xf000] ;  /* 0x00f00000ba8c783b */ /* 0x000fe20000004200 */
[--C-:B------:R-:W-:Y:S01]  /*a3c0*/  FFMA.FTZ R162, R162, UR18, -R163.reuse ;  /* 0x00000012a2a27c23 */ /* 0x100fe200080108a3 */
[----:B------:R-:W-:Y:S01]  /*a3d0*/  FFMA.FTZ R161, R161, UR18, -R163 ;  /* 0x00000012a1a17c23 */ /* 0x000fe200080108a3 */
[----:B------:R-:W3:Y:S01]  /*a3e0*/  MUFU.EX2 R153, R153 ;  /* 0x0000009900997308 */ /* 0x000ee20000000800 */
[----:B--2---:R-:W-:-:S07]  /*a3f0*/  F2FP.BF16.F32.PACK_AB R4, R155, R156 ;  /* 0x0000009c9b04723e */ /* 0x004fce00000010ff */
[----:B------:R-:W-:Y:S08]  /*a400*/  MUFU.EX2 R152, R152 ;  /* 0x0000009800987308 */ /* 0x000ff00000000800 */
[----:B------:R-:W2:Y:S01]  /*a410*/  MUFU.EX2 R2, R2 ;  /* 0x0000000200027308 */ /* 0x000ea20000000800 */
[----:B---3--:R-:W-:-:S07]  /*a420*/  F2FP.BF16.F32.PACK_AB R6, R153, R154 ;  /* 0x0000009a9906723e */ /* 0x008fce00000010ff */
[----:B------:R-:W-:Y:S08]  /*a430*/  MUFU.EX2 R0, R0 ;  /* 0x0000000000007308 */ /* 0x000ff00000000800 */
[----:B------:R-:W3:Y:S01]  /*a440*/  MUFU.EX2 R159, R159 ;  /* 0x0000009f009f7308 */ /* 0x000ee20000000800 */
[----:B--2---:R-:W-:-:S07]  /*a450*/  F2FP.BF16.F32.PACK_AB R5, R2, R152 ;  /* 0x000000980205723e */ /* 0x004fce00000010ff */
[----:B------:R-:W2:Y:S08]  /*a460*/  MUFU.EX2 R160, R160 ;  /* 0x000000a000a07308 */ /* 0x000eb00000000800 */
[----:B------:R-:W4:Y:S01]  /*a470*/  MUFU.EX2 R3, R3 ;  /* 0x0000000300037308 */ /* 0x000f220000000800 */
[----:B---3--:R-:W-:-:S07]  /*a480*/  F2FP.BF16.F32.PACK_AB R7, R159, R0 ;  /* 0x000000009f07723e */ /* 0x008fce00000010ff */
[----:B------:R3:W-:Y:S01]  /*a490*/  MUFU.EX2 R208, R221 ;  /* 0x000000dd00d07308 */ /* 0x0007e20000000800 */
[-C--:B--2---:R-:W-:Y:S01]  /*a4a0*/  FMUL.FTZ R20, R120, R160.reuse ;  /* 0x000000a078147220 */ /* 0x084fe20000410000 */
[-C--:B------:R-:W-:Y:S01]  /*a4b0*/  FMUL.FTZ R21, R121, R160.reuse ;  /* 0x000000a079157220 */ /* 0x080fe20000410000 */
[-C--:B------:R-:W-:Y:S01]  /*a4c0*/  FMUL.FTZ R116, R116, R160.reuse ;  /* 0x000000a074747220 */ /* 0x080fe20000410000 */
[-C--:B------:R-:W-:Y:S01]  /*a4d0*/  FMUL.FTZ R117, R117, R160.reuse ;  /* 0x000000a075757220 */ /* 0x080fe20000410000 */
[-C--:B------:R-:W-:Y:S01]  /*a4e0*/  FMUL.FTZ R28, R112, R160.reuse ;  /* 0x000000a0701c7220 */ /* 0x080fe20000410000 */
[-C--:B------:R-:W-:Y:S01]  /*a4f0*/  FMUL.FTZ R29, R113, R160.reuse ;  /* 0x000000a0711d7220 */ /* 0x080fe20000410000 */
[-C--:B------:R-:W-:Y:S01]  /*a500*/  FMUL.FTZ R108, R108, R160.reuse ;  /* 0x000000a06c6c7220 */ /* 0x080fe20000410000 */
[-C--:B------:R-:W-:Y:S01]  /*a510*/  FMUL.FTZ R109, R109, R160.reuse ;  /* 0x000000a06d6d7220 */ /* 0x080fe20000410000 */
[-C--:B----4-:R-:W-:Y:S01]  /*a520*/  FMUL.FTZ R22, R122, R3.reuse ;  /* 0x000000037a167220 */ /* 0x090fe20000410000 */
[-C--:B------:R-:W-:Y:S01]  /*a530*/  FMUL.FTZ R23, R123, R3.reuse ;  /* 0x000000037b177220 */ /* 0x080fe20000410000 */
[-C--:B------:R-:W-:Y:S01]  /*a540*/  FMUL.FTZ R118, R118, R3.reuse ;  /* 0x0000000376767220 */ /* 0x080fe20000410000 */
[-C--:B------:R-:W-:Y:S01]  /*a550*/  FMUL.FTZ R119, R119, R3.reuse ;  /* 0x0000000377777220 */ /* 0x080fe20000410000 */
[-C--:B------:R-:W-:Y:S01]  /*a560*/  FMUL.FTZ R30, R114, R3.reuse ;  /* 0x00000003721e7220 */ /* 0x080fe20000410000 */
[-C--:B------:R-:W-:Y:S01]  /*a570*/  FMUL.FTZ R31, R115, R3.reuse ;  /* 0x00000003731f7220 */ /* 0x080fe20000410000 */
[-C--:B------:R-:W-:Y:S01]  /*a580*/  FMUL.FTZ R110, R110, R3.reuse ;  /* 0x000000036e6e7220 */ /* 0x080fe20000410000 */
[-C--:B------:R-:W-:Y:S01]  /*a590*/  FMUL.FTZ R111, R111, R3.reuse ;  /* 0x000000036f6f7220 */ /* 0x080fe20000410000 */
[C---:B------:R-:W-:Y:S01]  /*a5a0*/  HMMA.16816.F32.BF16 R20, R4.reuse, R16, R20 ;  /* 0x000000100414723c */ /* 0x040fe20000041814 */
[----:B------:R-:W-:Y:S01]  /*a5b0*/  LDSM.16.MT88.4 R112, [R186+0xe000] ;  /* 0x00e00000ba70783b */ /* 0x000fe20000004200 */
[-C--:B------:R-:W-:Y:S01]  /*a5c0*/  FMUL.FTZ R12, R128, R160.reuse ;  /* 0x000000a0800c7220 */ /* 0x080fe20000410000 */
[-C--:B------:R-:W-:Y:S01]  /*a5d0*/  FMUL.FTZ R13, R129, R160.reuse ;  /* 0x000000a0810d7220 */ /* 0x080fe20000410000 */
[-C--:B------:R-:W-:Y:S01]  /*a5e0*/  FMUL.FTZ R14, R130, R3.reuse ;  /* 0x00000003820e7220 */ /* 0x080fe20000410000 */
[-C--:B------:R-:W-:Y:S01]  /*a5f0*/  FMUL.FTZ R15, R131, R3.reuse ;  /* 0x00000003830f7220 */ /* 0x080fe20000410000 */
[C---:B------:R-:W-:Y:S01]  /*a600*/  HMMA.16816.F32.BF16 R16, R4.reuse, R18, R116 ;  /* 0x000000120410723c */ /* 0x040fe20000041874 */
[----:B------:R-:W2:Y:S01]  /*a610*/  LDSM.16.MT88.4 R116, [R188+0xe000] ;  /* 0x00e00000bc74783b */ /* 0x000ea20000004200 */
[-C--:B------:R-:W-:Y:S01]  /*a620*/  FMUL.FTZ R124, R124, R160.reuse ;  /* 0x000000a07c7c7220 */ /* 0x080fe20000410000 */
[-C--:B------:R-:W-:Y:S01]  /*a630*/  FMUL.FTZ R125, R125, R160.reuse ;  /* 0x000000a07d7d7220 */ /* 0x080fe20000410000 */
[-C--:B------:R-:W-:Y:S01]  /*a640*/  FMUL.FTZ R126, R126, R3.reuse ;  /* 0x000000037e7e7220 */ /* 0x080fe20000410000 */
[-C--:B------:R-:W-:Y:S01]  /*a650*/  FMUL.FTZ R127, R127, R3.reuse ;  /* 0x000000037f7f7220 */ /* 0x080fe20000410000 */
[C---:B-1----:R-:W-:Y:S01]  /*a660*/  HMMA.16816.F32.BF16 R28, R4.reuse, R24, R28 ;  /* 0x00000018041c723c */ /* 0x042fe2000004181c */
[-C--:B------:R-:W-:Y:S01]  /*a670*/  FMUL.FTZ R76, R76, R160.reuse ;  /* 0x000000a04c4c7220 */ /* 0x080fe20000410000 */
[-C--:B------:R-:W-:Y:S01]  /*a680*/  FMUL.FTZ R77, R77, R160.reuse ;  /* 0x000000a04d4d7220 */ /* 0x080fe20000410000 */
[-C--:B------:R-:W-:Y:S01]  /*a690*/  FMUL.FTZ R78, R78, R3.reuse ;  /* 0x000000034e4e7220 */ /* 0x080fe20000410000 */
[-C--:B------:R-:W-:Y:S01]  /*a6a0*/  FMUL.FTZ R79, R79, R3.reuse ;  /* 0x000000034f4f7220 */ /* 0x080fe20000410000 */
[----:B------:R-:W-:Y:S01]  /*a6b0*/  LDSM.16.MT88.4 R128, [R185+0xc800] ;  /* 0x00c80000b980783b */ /* 0x000fe20000004200 */
[C---:B------:R-:W-:Y:S01]  /*a6c0*/  HMMA.16816.F32.BF16 R24, R4.reuse, R26, R108 ;  /* 0x0000001a0418723c */ /* 0x040fe2000004186c */
[----:B---3--:R-:W-:Y:S01]  /*a6d0*/  FFMA.FTZ R221, R148, UR18, -R163 ;  /* 0x0000001294dd7c23 */ /* 0x008fe200080108a3 */
[----:B------:R-:W1:Y:S01]  /*a6e0*/  MUFU.EX2 R170, R170 ;  /* 0x000000aa00aa7308 */ /* 0x000e620000000800 */
[-C--:B------:R-:W-:Y:S01]  /*a6f0*/  FMUL.FTZ R88, R88, R160.reuse ;  /* 0x000000a058587220 */ /* 0x080fe20000410000 */
[-C--:B------:R-:W-:Y:S01]  /*a700*/  FMUL.FTZ R89, R89, R160.reuse ;  /* 0x000000a059597220 */ /* 0x080fe20000410000 */
[-C--:B------:R-:W-:Y:S01]  /*a710*/  FMUL.FTZ R90, R90, R3.reuse ;  /* 0x000000035a5a7220 */ /* 0x080fe20000410000 */
[C---:B------:R-:W-:Y:S01]  /*a720*/  HMMA.16816.F32.BF16 R12, R4.reuse, R8, R12 ;  /* 0x00000008040c723c */ /* 0x040fe2000004180c */
[-C--:B------:R-:W-:Y:S01]  /*a730*/  FMUL.FTZ R108, R104, R160.reuse ;  /* 0x000000a0686c7220 */ /* 0x080fe20000410000 */
        /* <DEDUP_REMOVED lines=9> */
[----:B------:R-:W3:Y:S01]  /*a7d0*/  MUFU.EX2 R217, R217 ;  /* 0x000000d900d97308 */ /* 0x000ee20000000800 */
[-C--:B------:R-:W-:Y:S01]  /*a7e0*/  FMUL.FTZ R91, R91, R3.reuse ;  /* 0x000000035b5b7220 */ /* 0x080fe20000410000 */
[-C--:B------:R-:W-:Y:S01]  /*a7f0*/  FMUL.FTZ R92, R92, R160.reuse ;  /* 0x000000a05c5c7220 */ /* 0x080fe20000410000 */
[----:B------:R-:W-:Y:S01]  /*a800*/  LDSM.16.MT88.4 R120, [R188+0xe800] ;  /* 0x00e80000bc78783b */ /* 0x000fe20000004200 */
[C---:B------:R-:W-:Y:S01]  /*a810*/  HMMA.16816.F32.BF16 R100, R4.reuse, R32, R108 ;  /* 0x000000200464723c */ /* 0x040fe2000004186c */
[-C--:B------:R-:W-:Y:S01]  /*a820*/  FMUL.FTZ R93, R93, R160.reuse ;  /* 0x000000a05d5d7220 */ /* 0x080fe20000410000 */
[-C--:B------:R-:W-:Y:S01]  /*a830*/  FMUL.FTZ R94, R94, R3.reuse ;  /* 0x000000035e5e7220 */ /* 0x080fe20000410000 */
[----:B------:R-:W4:Y:S01]  /*a840*/  LDSM.16.MT88.4 R108, [R185+0xe000] ;  /* 0x00e00000b96c783b */ /* 0x000f220000004200 */
[----:B------:R-:W5:Y:S01]  /*a850*/  MUFU.EX2 R207, R207 ;  /* 0x000000cf00cf7308 */ /* 0x000f620000000800 */
[-C--:B------:R-:W-:Y:S01]  /*a860*/  FMUL.FTZ R95, R95, R3.reuse ;  /* 0x000000035f5f7220 */ /* 0x080fe20000410000 */
[C---:B------:R-:W-:Y:S01]  /*a870*/  HMMA.16816.F32.BF16 R32, R4.reuse, R34, R104 ;  /* 0x000000220420723c */ /* 0x040fe20000041868 */
[-C--:B------:R-:W-:Y:S01]  /*a880*/  FMUL.FTZ R96, R96, R160.reuse ;  /* 0x000000a060607220 */ /* 0x080fe20000410000 */
[-C--:B------:R-:W-:Y:S01]  /*a890*/  FMUL.FTZ R97, R97, R160.reuse ;  /* 0x000000a061617220 */ /* 0x080fe20000410000 */
[-C--:B------:R-:W-:Y:S01]  /*a8a0*/  FMUL.FTZ R98, R98, R3.reuse ;  /* 0x0000000362627220 */ /* 0x080fe20000410000 */
[-C--:B------:R-:W-:Y:S01]  /*a8b0*/  FMUL.FTZ R99, R99, R3.reuse ;  /* 0x0000000363637220 */ /* 0x080fe20000410000 */
[----:B------:R-:W-:Y:S01]  /*a8c0*/  LDSM.16.MT88.4 R148, [R184+0xd000] ;  /* 0x00d00000b894783b */ /* 0x000fe20000004200 */
[----:B------:R-:W-:Y:S01]  /*a8d0*/  MUFU.EX2 R214, R214 ;  /* 0x000000d600d67308 */ /* 0x000fe20000000800 */
[-C--:B------:R-:W-:Y:S01]  /*a8e0*/  FMUL.FTZ R104, R36, R160.reuse ;  /* 0x000000a024687220 */ /* 0x080fe20000410000 */
[-C--:B------:R-:W-:Y:S01]  /*a8f0*/  FMUL.FTZ R105, R37, R160.reuse ;  /* 0x000000a025697220 */ /* 0x080fe20000410000 */
[-C--:B------:R-:W-:Y:S01]  /*a900*/  FMUL.FTZ R106, R38, R3.reuse ;  /* 0x00000003266a7220 */ /* 0x080fe20000410000 */
[-C--:B------:R-:W-:Y:S01]  /*a910*/  FMUL.FTZ R107, R39, R3.reuse ;  /* 0x00000003276b7220 */ /* 0x080fe20000410000 */
[-C--:B------:R-:W-:Y:S01]  /*a920*/  FMUL.FTZ R36, R40, R160.reuse ;  /* 0x000000a028247220 */ /* 0x080fe20000410000 */
[-C--:B------:R-:W-:Y:S01]  /*a930*/  FMUL.FTZ R37, R41, R160.reuse ;  /* 0x000000a029257220 */ /* 0x080fe20000410000 */
[-C--:B------:R-:W-:Y:S01]  /*a940*/  FMUL.FTZ R38, R42, R3.reuse ;  /* 0x000000032a267220 */ /* 0x080fe20000410000 */
[----:B------:R-:W-:Y:S01]  /*a950*/  FMUL.FTZ R39, R43, R3 ;  /* 0x000000032b277220 */ /* 0x000fe20000410000 */
[----:B------:R-:W5:Y:S01]  /*a960*/  MUFU.EX2 R219, R219 ;  /* 0x000000db00db7308 */ /* 0x000f620000000800 */
[----:B------:R-:W-:Y:S01]  /*a970*/  HMMA.16816.F32.BF16 R92, R4, R136, R92 ;  /* 0x00000088045c723c */ /* 0x000fe2000004185c */
[----:B------:R-:W-:-:S04]  /*a980*/  FFMA.FTZ R156, R213, R160, R156 ;  /* 0x000000a0d59c7223 */ /* 0x000fc8000001009c */
[----:B------:R-:W-:Y:S01]  /*a990*/  FADD.FTZ R155, R155, R156 ;  /* 0x0000009c9b9b7221 */ /* 0x000fe20000010000 */
[----:B--2---:R-:W-:Y:S01]  /*a9a0*/  HMMA.16816.F32.BF16 R40, R4, R116, R104 ;  /* 0x000000740428723c */ /* 0x004fe20000041868 */
[----:B------:R-:W2:Y:S01]  /*a9b0*/  LDSM.16.MT88.4 R104, [R184+0xe000] ;  /* 0x00e00000b868783b */ /* 0x000ea20000004200 */
[----:B------:R-:W-:Y:S01]  /*a9c0*/  MUFU.EX2 R216, R216 ;  /* 0x000000d800d87308 */ /* 0x000fe20000000800 */
[----:B------:R-:W-:-:S03]  /*a9d0*/  FADD.FTZ R154, R154, R155 ;  /* 0x0000009b9a9a7221 */ /* 0x000fc60000010000 */
[----:B------:R-:W-:Y:S01]  /*a9e0*/  HMMA.16816.F32.BF16 R36, R4, R118, R36 ;  /* 0x000000760424723c */ /* 0x000fe20000041824 */
[-C--:B------:R-:W-:Y:S01]  /*a9f0*/  FMUL.FTZ R116, R44, R160.reuse ;  /* 0x000000a02c747220 */ /* 0x080fe20000410000 */
[-C--:B------:R-:W-:Y:S01]  /*aa00*/  FMUL.FTZ R117, R45, R160.reuse ;  /* 0x000000a02d757220 */ /* 0x080fe20000410000 */
[-C--:B------:R-:W-:Y:S01]  /*aa10*/  FMUL.FTZ R44, R48, R160.reuse ;  /* 0x000000a0302c7220 */ /* 0x080fe20000410000 */
[----:B------:R-:W-:Y:S01]  /*aa20*/  FMUL.FTZ R45, R49, R160 ;  /* 0x000000a0312d7220 */ /* 0x000fe20000410000 */
[----:B------:R-:W5:Y:S01]  /*aa30*/  MUFU.EX2 R221, R221 ;  /* 0x000000dd00dd7308 */ /* 0x000f620000000800 */
[----:B------:R-:W-:Y:S01]  /*aa40*/  FADD.FTZ R153, R153, R154 ;  /* 0x0000009a99997221 */ /* 0x000fe20000010000 */
[-C--:B------:R-:W-:Y:S01]  /*aa50*/  FMUL.FTZ R118, R46, R3.reuse ;  /* 0x000000032e767220 */ /* 0x080fe20000410000 */
[-C--:B------:R-:W-:Y:S01]  /*aa60*/  FMUL.FTZ R119, R47, R3.reuse ;  /* 0x000000032f777220 */ /* 0x080fe20000410000 */
[-C--:B------:R-:W-:Y:S01]  /*aa70*/  FMUL.FTZ R46, R50, R3.reuse ;  /* 0x00000003322e7220 */ /* 0x080fe20000410000 */
[----:B------:R-:W-:-:S03]  /*aa80*/  FMUL.FTZ R47, R51, R3 ;  /* 0x00000003332f7220 */ /* 0x000fc60000410000 */
[----:B------:R-:W-:Y:S02]  /*aa90*/  MUFU.EX2 R218, R218 ;  /* 0x000000da00da7308 */ /* 0x000fe40000000800 */
[C---:B------:R-:W-:Y:S06]  /*aaa0*/  HMMA.16816.F32.BF16 R48, R4.reuse, R112, R116 ;  /* 0x000000700430723c */ /* 0x040fec0000041874 */
[C---:B------:R-:W-:Y:S01]  /*aab0*/  HMMA.16816.F32.BF16 R44, R4.reuse, R114, R44 ;  /* 0x00000072042c723c */ /* 0x040fe2000004182c */
[-C--:B------:R-:W-:Y:S01]  /*aac0*/  FMUL.FTZ R116, R52, R160.reuse ;  /* 0x000000a034747220 */ /* 0x080fe20000410000 */
[-C--:B------:R-:W-:Y:S01]  /*aad0*/  FMUL.FTZ R117, R53, R160.reuse ;  /* 0x000000a035757220 */ /* 0x080fe20000410000 */
[-C--:B------:R-:W-:Y:S01]  /*aae0*/  FMUL.FTZ R118, R54, R3.reuse ;  /* 0x0000000336767220 */ /* 0x080fe20000410000 */
[-C--:B------:R-:W-:Y:S01]  /*aaf0*/  FMUL.FTZ R119, R55, R3.reuse ;  /* 0x0000000337777220 */ /* 0x080fe20000410000 */
[----:B------:R-:W1:Y:S01]  /*ab00*/  LDSM.16.MT88.4 R112, [R188+0x10000] ;  /* 0x01000000bc70783b */ /* 0x000e620000004200 */
[-C--:B------:R-:W-:Y:S01]  /*ab10*/  FMUL.FTZ R52, R56, R160.reuse ;  /* 0x000000a038347220 */ /* 0x080fe20000410000 */
[-C--:B------:R-:W-:Y:S01]  /*ab20*/  FMUL.FTZ R53, R57, R160.reuse ;  /* 0x000000a039357220 */ /* 0x080fe20000410000 */
[-C--:B------:R-:W-:Y:S01]  /*ab30*/  FMUL.FTZ R54, R58, R3.reuse ;  /* 0x000000033a367220 */ /* 0x080fe20000410000 */
[-C--:B------:R-:W-:Y:S01]  /*ab40*/  FMUL.FTZ R55, R59, R3.reuse ;  /* 0x000000033b377220 */ /* 0x080fe20000410000 */
[----:B------:R-:W5:Y:S01]  /*ab50*/  MUFU.EX2 R223, R223 ;  /* 0x000000df00df7308 */ /* 0x000f620000000800 */
[C---:B----4-:R-:W-:Y:S06]  /*ab60*/  HMMA.16816.F32.BF16 R56, R4.reuse, R108, R116 ;  /* 0x0000006c0438723c */ /* 0x050fec0000041874 */
[C---:B------:R-:W-:Y:S01]  /*ab70*/  HMMA.16816.F32.BF16 R52, R4.reuse, R110, R52 ;  /* 0x0000006e0434723c */ /* 0x040fe20000041834 */
[----:B------:R-:W4:Y:S01]  /*ab80*/  LDSM.16.MT88.4 R108, [R186+0x10000] ;  /* 0x01000000ba6c783b */ /* 0x000f220000004200 */
        /* <DEDUP_REMOVED lines=8> */
[----:B------:R-:W-:Y:S02]  /*ac10*/  MUFU.EX2 R220, R220 ;  /* 0x000000dc00dc7308 */ /* 0x000fe40000000800 */
[C---:B--2---:R-:W-:Y:S06]  /*ac20*/  HMMA.16816.F32.BF16 R64, R4.reuse, R104, R116 ;  /* 0x000000680440723c */ /* 0x044fec0000041874 */
[C---:B------:R-:W-:Y:S01]  /*ac30*/  HMMA.16816.F32.BF16 R60, R4.reuse, R106, R60 ;  /* 0x0000006a043c723c */ /* 0x040fe2000004183c */
[-C--:B------:R-:W-:Y:S01]  /*ac40*/  FMUL.FTZ R116, R68, R160.reuse ;  /* 0x000000a044747220 */ /* 0x080fe20000410000 */
[-C--:B------:R-:W-:Y:S01]  /*ac50*/  FMUL.FTZ R117, R69, R160.reuse ;  /* 0x000000a045757220 */ /* 0x080fe20000410000 */
[-C--:B------:R-:W-:Y:S01]  /*ac60*/  FMUL.FTZ R118, R70, R3.reuse ;  /* 0x0000000346767220 */ /* 0x080fe20000410000 */
[-C--:B------:R-:W-:Y:S01]  /*ac70*/  FMUL.FTZ R119, R71, R3.reuse ;  /* 0x0000000347777220 */ /* 0x080fe20000410000 */
[----:B------:R-:W2:Y:S01]  /*ac80*/  LDSM.16.MT88.4 R104, [R185+0x10000] ;  /* 0x01000000b968783b */ /* 0x000ea20000004200 */
[-C--:B------:R-:W-:Y:S01]  /*ac90*/  FMUL.FTZ R68, R72, R160.reuse ;  /* 0x000000a048447220 */ /* 0x080fe20000410000 */
[-C--:B------:R-:W-:Y:S01]  /*aca0*/  FMUL.FTZ R69, R73, R160.reuse ;  /* 0x000000a049457220 */ /* 0x080fe20000410000 */
[-C--:B------:R-:W-:Y:S01]  /*acb0*/  FMUL.FTZ R70, R74, R3.reuse ;  /* 0x000000034a467220 */ /* 0x080fe20000410000 */
[-C--:B------:R-:W-:Y:S01]  /*acc0*/  FMUL.FTZ R71, R75, R3.reuse ;  /* 0x000000034b477220 */ /* 0x080fe20000410000 */
[----:B------:R-:W-:Y:S01]  /*acd0*/  MUFU.EX2 R225, R225 ;  /* 0x000000e100e17308 */ /* 0x000fe20000000800 */
[C---:B-1----:R-:W-:Y:S01]  /*ace0*/  HMMA.16816.F32.BF16 R72, R4.reuse, R112, R116 ;  /* 0x000000700448723c */ /* 0x042fe20000041874 */
[----:B------:R-:W1:Y:S05]  /*acf0*/  LDSM.16.MT88.4 R116, [R186+0xc800] ;  /* 0x00c80000ba74783b */ /* 0x000e6a0000004200 */
[C---:B------:R-:W-:Y:S01]  /*ad00*/  HMMA.16816.F32.BF16 R68, R4.reuse, R114, R68 ;  /* 0x000000720444723c */ /* 0x040fe20000041844 */
[-C--:B------:R-:W-:Y:S01]  /*ad10*/  FMUL.FTZ R112, R80, R160.reuse ;  /* 0x000000a050707220 */ /* 0x080fe20000410000 */
[-C--:B------:R-:W-:Y:S01]  /*ad20*/  FMUL.FTZ R113, R81, R160.reuse ;  /* 0x000000a051717220 */ /* 0x080fe20000410000 */
[-C--:B------:R-:W-:Y:S01]  /*ad30*/  FMUL.FTZ R80, R84, R160.reuse ;  /* 0x000000a054507220 */ /* 0x080fe20000410000 */
[----:B------:R-:W-:Y:S01]  /*ad40*/  FMUL.FTZ R81, R85, R160 ;  /* 0x000000a055517220 */ /* 0x000fe20000410000 */
[----:B------:R-:W-:Y:S01]  /*ad50*/  MUFU.EX2 R222, R222 ;  /* 0x000000de00de7308 */ /* 0x000fe20000000800 */
[----:B----4-:R-:W-:Y:S01]  /*ad60*/  HMMA.16816.F32.BF16 R76, R4, R108, R76 ;  /* 0x0000006c044c723c */ /* 0x010fe2000004184c */
[-C--:B------:R-:W-:Y:S01]  /*ad70*/  FMUL.FTZ R114, R82, R3.reuse ;  /* 0x0000000352727220 */ /* 0x080fe20000410000 */
[-C--:B------:R-:W-:Y:S01]  /*ad80*/  FMUL.FTZ R115, R83, R3.reuse ;  /* 0x0000000353737220 */ /* 0x080fe20000410000 */
[-C--:B------:R-:W-:Y:S01]  /*ad90*/  FMUL.FTZ R82, R86, R3.reuse ;  /* 0x0000000356527220 */ /* 0x080fe20000410000 */
[-C--:B------:R-:W-:Y:S01]  /*ada0*/  FMUL.FTZ R83, R87, R3.reuse ;  /* 0x0000000357537220 */ /* 0x080fe20000410000 */
[----:B------:R-:W-:-:S02]  /*adb0*/  FFMA.FTZ R3, R211, R3, R152 ;  /* 0x00000003d3037223 */ /* 0x000fc40000010098 */
[----:B------:R-:W4:Y:S02]  /*adc0*/  MUFU.EX2 R227, R227 ;  /* 0x000000e300e37308 */ /* 0x000f240000000800 */
[----:B------:R-:W-:Y:S01]  /*add0*/  HMMA.16816.F32.BF16 R84, R4, R110, R112 ;  /* 0x0000006e0454723c */ /* 0x000fe20000041870 */
[----:B------:R-:W4:Y:S01]  /*ade0*/  LDSM.16.MT88.4 R112, [R186+0xe800] ;  /* 0x00e80000ba70783b */ /* 0x000f220000004200 */
[----:B------:R-:W-:-:S03]  /*adf0*/  FADD.FTZ R3, R2, R3 ;  /* 0x0000000302037221 */ /* 0x000fc60000010000 */
[----:B------:R-:W4:Y:S01]  /*ae00*/  LDSM.16.MT88.4 R108, [R185+0xe800] ;  /* 0x00e80000b96c783b */ /* 0x000f220000004200 */
[----:B------:R-:W-:Y:S01]  /*ae10*/  MUFU.EX2 R224, R224 ;  /* 0x000000e000e07308 */ /* 0x000fe20000000800 */
[----:B------:R-:W-:-:S04]  /*ae20*/  FADD.FTZ R0, R0, R3 ;  /* 0x0000000300007221 */ /* 0x000fc80000010000 */
[----:B------:R-:W-:Y:S01]  /*ae30*/  FADD.FTZ R159, R159, R0 ;  /* 0x000000009f9f7221 */ /* 0x000fe20000010000 */
[----:B------:R-:W-:Y:S01]  /*ae40*/  FADD.FTZ R0, R170, R153 ;  /* 0x00000099aa007221 */ /* 0x000fe20000010000 */
[----:B--2---:R-:W-:Y:S01]  /*ae50*/  HMMA.16816.F32.BF16 R80, R4, R104, R80 ;  /* 0x000000680450723c */ /* 0x004fe20000041850 */
[----:B------:R-:W2:Y:S02]  /*ae60*/  MUFU.EX2 R229, R229 ;  /* 0x000000e500e57308 */ /* 0x000ea40000000800 */
[----:B---3--:R-:W-:-:S03]  /*ae70*/  FADD.FTZ R0, R217, R0 ;  /* 0x00000000d9007221 */ /* 0x008fc60000010000 */
[C---:B------:R-:W-:Y:S01]  /*ae80*/  HMMA.16816.F32.BF16 R88, R4.reuse, R106, R88 ;  /* 0x0000006a0458723c */ /* 0x040fe20000041858 */
[----:B------:R-:W-:Y:S01]  /*ae90*/  F2FP.BF16.F32.PACK_AB R104, R217, R170 ;  /* 0x000000aad968723e */ /* 0x000fe200000010ff */
[----:B-----5:R-:W-:Y:S01]  /*aea0*/  FADD.FTZ R3, R207, R0 ;  /* 0x00000000cf037221 */ /* 0x020fe20000010000 */
[----:B------:R-:W-:Y:S01]  /*aeb0*/  F2FP.BF16.F32.PACK_AB R105, R219, R214 ;  /* 0x000000d6db69723e */ /* 0x000fe200000010ff */
[----:B------:R-:W-:Y:S01]  /*aec0*/  MUFU.EX2 R164, R164 ;  /* 0x000000a400a47308 */ /* 0x000fe20000000800 */
[----:B------:R-:W-:Y:S01]  /*aed0*/  FADD.FTZ R214, R214, R159 ;  /* 0x0000009fd6d67221 */ /* 0x000fe20000010000 */
[----:B------:R-:W-:Y:S01]  /*aee0*/  HMMA.16816.F32.BF16 R4, R4, R138, R96 ;  /* 0x0000008a0404723c */ /* 0x000fe20000041860 */
[C---:B------:R-:W-:Y:S01]  /*aef0*/  F2FP.BF16.F32.PACK_AB R106, R208.reuse, R207 ;  /* 0x000000cfd06a723e */ /* 0x040fe200000010ff */
[----:B------:R-:W-:Y:S01]  /*af00*/  LDSM.16.MT88.4 R96, [R185+0x10800] ;  /* 0x01080000b960783b */ /* 0x000fe20000004200 */
[----:B------:R-:W-:Y:S01]  /*af10*/  F2FP.BF16.F32.PACK_AB R107, R221, R216 ;  /* 0x000000d8dd6b723e */ /* 0x000fe200000010ff */
[----:B------:R-:W-:Y:S01]  /*af20*/  FADD.FTZ R219, R219, R214 ;  /* 0x000000d6dbdb7221 */ /* 0x000fe20000010000 */
[----:B------:R-:W-:Y:S01]  /*af30*/  FADD.FTZ R3, R208, R3 ;  /* 0x00000003d0037221 */ /* 0x000fe20000010000 */
[----:B------:R-:W-:Y:S01]  /*af40*/  LDSM.16.MT88.4 R136, [R184+0xf000] ;  /* 0x00f00000b888783b */ /* 0x000fe20000004200 */
[----:B------:R-:W-:Y:S01]  /*af50*/  MUFU.EX2 R162, R162 ;  /* 0x000000a200a27308 */ /* 0x000fe20000000800 */
[----:B------:R-:W-:-:S02]  /*af60*/  FADD.FTZ R216, R216, R219 ;  /* 0x000000dbd8d87221 */ /* 0x000fc40000010000 */
[----:B-1----:R-:W-:Y:S02]  /*af70*/  HMMA.16816.F32.BF16 R20, R104, R116, R20 ;  /* 0x000000746814723c */ /* 0x002fe40000041814 */
[----:B------:R-:W-:-:S03]  /*af80*/  FADD.FTZ R221, R221, R216 ;  /* 0x000000d8dddd7221 */ /* 0x000fc60000010000 */
[----:B------:R-:W1:Y:S01]  /*af90*/  MUFU.EX2 R161, R161 ;  /* 0x000000a100a17308 */ /* 0x000e620000000800 */
[C---:B------:R-:W-:Y:S01]  /*afa0*/  HMMA.16816.F32.BF16 R16, R104.reuse, R118, R16 ;  /* 0x000000766810723c */ /* 0x040fe20000041810 */
[----:B------:R-:W3:Y:S05]  /*afb0*/  LDSM.16.MT88.4 R116, [R184+0xe800] ;  /* 0x00e80000b874783b */ /* 0x000eea0000004200 */
[C---:B------:R-:W-:Y:S06]  /*afc0*/  HMMA.16816.F32.BF16 R28, R104.reuse, R128, R28 ;  /* 0x00000080681c723c */ /* 0x040fec000004181c */
[C---:B------:R-:W-:Y:S01]  /*afd0*/  HMMA.16816.F32.BF16 R24, R104.reuse, R130, R24 ;  /* 0x000000826818723c */ /* 0x040fe20000041818 */
[----:B------:R-:W5:Y:S05]  /*afe0*/  LDSM.16.MT88.4 R128, [R188+0x10800] ;  /* 0x01080000bc80783b */ /* 0x000f6a0000004200 */
[C---:B------:R-:W-:Y:S06]  /*aff0*/  HMMA.16816.F32.BF16 R100, R104.reuse, R124, R100 ;  /* 0x0000007c6864723c */ /* 0x040fec0000041864 */
[C---:B------:R-:W-:Y:S01]  /*b000*/  HMMA.16816.F32.BF16 R32, R104.reuse, R126, R32 ;  /* 0x0000007e6820723c */ /* 0x040fe20000041820 */
[----:B------:R-:W-:Y:S05]  /*b010*/  LDSM.16.MT88.4 R124, [R188+0xd000] ;  /* 0x00d00000bc7c783b */ /* 0x000fea0000004200 */
[C---:B----4-:R-:W-:Y:S06]  /*b020*/  HMMA.16816.F32.BF16 R48, R104.reuse, R112, R48 ;  /* 0x000000706830723c */ /* 0x050fec0000041830 */
[C---:B------:R-:W-:Y:S01]  /*b030*/  HMMA.16816.F32.BF16 R44, R104.reuse, R114, R44 ;  /* 0x00000072682c723c */ /* 0x040fe2000004182c */
[----:B------:R-:W4:Y:S05]  /*b040*/  LDSM.16.MT88.4 R112, [R184+0x10800] ;  /* 0x01080000b870783b */ /* 0x000f2a0000004200 */
[C---:B------:R-:W-:Y:S06]  /*b050*/  HMMA.16816.F32.BF16 R56, R104.reuse, R108, R56 ;  /* 0x0000006c6838723c */ /* 0x040fec0000041838 */
[C---:B------:R-:W-:Y:S01]  /*b060*/  HMMA.16816.F32.BF16 R52, R104.reuse, R110, R52 ;  /* 0x0000006e6834723c */ /* 0x040fe20000041834 */
[----:B------:R-:W1:Y:S05]  /*b070*/  LDSM.16.MT88.4 R108, [R185+0xd000] ;  /* 0x00d00000b96c783b */ /* 0x000e6a0000004200 */
[C---:B------:R-:W-:Y:S06]  /*b080*/  HMMA.16816.F32.BF16 R12, R104.reuse, R132, R12 ;  /* 0x00000084680c723c */ /* 0x040fec000004180c */
[C---:B------:R-:W-:Y:S01]  /*b090*/  HMMA.16816.F32.BF16 R8, R104.reuse, R134, R8 ;  /* 0x000000866808723c */ /* 0x040fe20000041808 */
[----:B------:R-:W-:Y:S05]  /*b0a0*/  LDSM.16.MT88.4 R132, [R185+0xf000] ;  /* 0x00f00000b984783b */ /* 0x000fea0000004200 */
[C---:B------:R-:W-:Y:S06]  /*b0b0*/  HMMA.16816.F32.BF16 R40, R104.reuse, R120, R40 ;  /* 0x000000786828723c */ /* 0x040fec0000041828 */
[C---:B------:R-:W-:Y:S01]  /*b0c0*/  HMMA.16816.F32.BF16 R36, R104.reuse, R122, R36 ;  /* 0x0000007a6824723c */ /* 0x040fe20000041824 */
[----:B------:R-:W1:Y:S05]  /*b0d0*/  LDSM.16.MT88.4 R120, [R186+0x10800] ;  /* 0x01080000ba78783b */ /* 0x000e6a0000004200 */
[C---:B---3--:R-:W-:Y:S06]  /*b0e0*/  HMMA.16816.F32.BF16 R64, R104.reuse, R116, R64 ;  /* 0x000000746840723c */ /* 0x048fec0000041840 */
[C---:B------:R-:W-:Y:S01]  /*b0f0*/  HMMA.16816.F32.BF16 R60, R104.reuse, R118, R60 ;  /* 0x00000076683c723c */ /* 0x040fe2000004183c */
[----:B------:R-:W3:Y:S05]  /*b100*/  LDSM.16.MT88.4 R116, [R186+0xd000] ;  /* 0x00d00000ba74783b */ /* 0x000eea0000004200 */
[C---:B------:R-:W-:Y:S06]  /*b110*/  HMMA.16816.F32.BF16 R80, R104.reuse, R96, R80 ;  /* 0x000000606850723c */ /* 0x040fec0000041850 */
[C---:B------:R-:W-:Y:S01]  /*b120*/  HMMA.16816.F32.BF16 R88, R104.reuse, R98, R88 ;  /* 0x000000626858723c */ /* 0x040fe20000041858 */
[----:B------:R-:W-:Y:S01]  /*b130*/  F2FP.BF16.F32.PACK_AB R96, R223, R218 ;  /* 0x000000dadf60723e */ /* 0x000fe200000010ff */
[----:B------:R-:W-:Y:S01]  /*b140*/  FADD.FTZ R218, R218, R3 ;  /* 0x00000003dada7221 */ /* 0x000fe20000010000 */
[----:B------:R-:W-:Y:S01]  /*b150*/  F2FP.BF16.F32.PACK_AB R97, R227, R222 ;  /* 0x000000dee361723e */ /* 0x000fe200000010ff */
[----:B------:R-:W-:Y:S01]  /*b160*/  FADD.FTZ R222, R222, R221 ;  /* 0x000000dddede7221 */ /* 0x000fe20000010000 */
[----:B------:R-:W-:Y:S01]  /*b170*/  MOV R3, R157 ;  /* 0x0000009d00037202 */ /* 0x000fe20000000f00 */
[----:B-----5:R-:W-:Y:S01]  /*b180*/  HMMA.16816.F32.BF16 R72, R104, R128, R72 ;  /* 0x000000806848723c */ /* 0x020fe20000041848 */
[----:B------:R-:W-:Y:S01]  /*b190*/  F2FP.BF16.F32.PACK_AB R98, R225, R220 ;  /* 0x000000dce162723e */ /* 0x000fe200000010ff */
[----:B------:R-:W-:Y:S01]  /*b1a0*/  FADD.FTZ R223, R223, R218 ;  /* 0x000000dadfdf7221 */ /* 0x000fe20000010000 */
[----:B--2---:R-:W-:Y:S01]  /*b1b0*/  F2FP.BF16.F32.PACK_AB R99, R229, R224 ;  /* 0x000000e0e563723e */ /* 0x004fe200000010ff */
[----:B------:R-:W-:-:S02]  /*b1c0*/  FADD.FTZ R227, R227, R222 ;  /* 0x000000dee3e37221 */ /* 0x000fc40000010000 */
[----:B------:R-:W-:Y:S01]  /*b1d0*/  HMMA.16816.F32.BF16 R68, R104, R130, R68 ;  /* 0x000000826844723c */ /* 0x000fe20000041844 */
[----:B------:R-:W-:Y:S01]  /*b1e0*/  FADD.FTZ R220, R220, R223 ;  /* 0x000000dfdcdc7221 */ /* 0x000fe20000010000 */
[----:B------:R-:W-:-:S03]  /*b1f0*/  FADD.FTZ R0, R224, R227 ;  /* 0x000000e3e0007221 */ /* 0x000fc60000010000 */
[----:B------:R-:W-:Y:S01]  /*b200*/  FADD.FTZ R225, R225, R220 ;  /* 0x000000dce1e17221 */ /* 0x000fe20000010000 */
[----:B----4-:R-:W-:Y:S01]  /*b210*/  HMMA.16816.F32.BF16 R92, R104, R112, R92 ;  /* 0x00000070685c723c */ /* 0x010fe2000004185c */
[----:B------:R-:W-:-:S05]  /*b220*/  FADD.FTZ R0, R229, R0 ;  /* 0x00000000e5007221 */ /* 0x000fca0000010000 */
[----:B------:R-:W-:Y:S06]  /*b230*/  HMMA.16816.F32.BF16 R4, R104, R114, R4 ;  /* 0x000000726804723c */ /* 0x000fec0000041804 */
[C---:B------:R-:W-:Y:S06]  /*b240*/  HMMA.16816.F32.BF16 R128, R96.reuse, R124, R12 ;  /* 0x0000007c6080723c */ /* 0x040fec000004180c */
[C---:B------:R-:W-:Y:S01]  /*b250*/  HMMA.16816.F32.BF16 R124, R96.reuse, R126, R8 ;  /* 0x0000007e607c723c */ /* 0x040fe20000041808 */
[----:B------:R-:W2:Y:S05]  /*b260*/  LDSM.16.MT88.4 R8, [R188+0x11000] ;  /* 0x01100000bc08783b */ /* 0x000eaa0000004200 */
[C---:B-1----:R-:W-:Y:S06]  /*b270*/  HMMA.16816.F32.BF16 R112, R96.reuse, R108, R28 ;  /* 0x0000006c6070723c */ /* 0x042fec000004181c */
[C---:B------:R-:W-:Y:S06]  /*b280*/  HMMA.16816.F32.BF16 R28, R96.reuse, R144, R40 ;  /* 0x00000090601c723c */ /* 0x040fec0000041828 */
[----:B------:R-:W-:Y:S01]  /*b290*/  HMMA.16816.F32.BF16 R40, R96, R146, R36 ;  /* 0x000000926028723c */ /* 0x000fe20000041824 */
[----:B------:R-:W1:Y:S04]  /*b2a0*/  LDSM.16.MT88.4 R36, [R186+0x11000] ;  /* 0x01100000ba24783b */ /* 0x000e680000004200 */
[----:B------:R-:W-:Y:S01]  /*b2b0*/  LDSM.16.MT88.4 R144, [R184+0x11000] ;  /* 0x01100000b890783b */ /* 0x000fe20000004200 */
[C---:B------:R-:W-:Y:S06]  /*b2c0*/  HMMA.16816.F32.BF16 R76, R104.reuse, R120, R76 ;  /* 0x00000078684c723c */ /* 0x040fec000004184c */
[----:B------:R-:W-:Y:S01]  /*b2d0*/  HMMA.16816.F32.BF16 R84, R104, R122, R84 ;  /* 0x0000007a6854723c */ /* 0x000fe20000041854 */
[----:B------:R-:W-:Y:S05]  /*b2e0*/  LDSM.16.MT88.4 R104, [R185+0xd800] ;  /* 0x00d80000b968783b */ /* 0x000fea0000004200 */
[C---:B---3--:R-:W-:Y:S06]  /*b2f0*/  HMMA.16816.F32.BF16 R120, R96.reuse, R116, R20 ;  /* 0x000000746078723c */ /* 0x048fec0000041814 */
[C---:B------:R-:W-:Y:S06]  /*b300*/  HMMA.16816.F32.BF16 R20, R96.reuse, R132, R56 ;  /* 0x000000846014723c */ /* 0x040fec0000041838 */
[C---:B------:R-:W-:Y:S01]  /*b310*/  HMMA.16816.F32.BF16 R56, R96.reuse, R134, R52 ;  /* 0x000000866038723c */ /* 0x040fe20000041834 */
[----:B------:R-:W3:Y:S04]  /*b320*/  LDSM.16.MT88.4 R132, [R185+0x11000] ;  /* 0x01100000b984783b */ /* 0x000ee80000004200 */
[----:B------:R-:W-:Y:S01]  /*b330*/  LDSM.16.MT88.4 R52, [R186+0xf800] ;  /* 0x00f80000ba34783b */ /* 0x000fe20000004200 */
[C---:B--2---:R-:W-:Y:S06]  /*b340*/  HMMA.16816.F32.BF16 R12, R96.reuse, R8, R72 ;  /* 0x00000008600c723c */ /* 0x044fec0000041848 */
[C---:B------:R-:W-:Y:S01]  /*b350*/  HMMA.16816.F32.BF16 R72, R96.reuse, R10, R68 ;  /* 0x0000000a6048723c */ /* 0x040fe20000041844 */
[----:B------:R-:W-:Y:S05]  /*b360*/  LDSM.16.MT88.4 R68, [R184+0xf800] ;  /* 0x00f80000b844783b */ /* 0x000fea0000004200 */
[C---:B------:R-:W-:Y:S06]  /*b370*/  HMMA.16816.F32.BF16 R108, R96.reuse, R110, R24 ;  /* 0x0000006e606c723c */ /* 0x040fec0000041818 */
[C---:B-1----:R-:W-:Y:S06]  /*b380*/  HMMA.16816.F32.BF16 R76, R96.reuse, R36, R76 ;  /* 0x00000024604c723c */ /* 0x042fec000004184c */
[C---:B------:R-:W-:Y:S01]  /*b390*/  HMMA.16816.F32.BF16 R8, R96.reuse, R38, R84 ;  /* 0x000000266008723c */ /* 0x040fe20000041854 */
[----:B------:R-:W1:Y:S05]  /*b3a0*/  LDSM.16.MT88.4 R36, [R184+0xd800] ;  /* 0x00d80000b824783b */ /* 0x000e6a0000004200 */
[C---:B------:R-:W-:Y:S06]  /*b3b0*/  HMMA.16816.F32.BF16 R24, R96.reuse, R140, R48 ;  /* 0x0000008c6018723c */ /* 0x040fec0000041830 */
[C---:B------:R-:W-:Y:S06]  /*b3c0*/  HMMA.16816.F32.BF16 R116, R96.reuse, R118, R16 ;  /* 0x000000766074723c */ /* 0x040fec0000041810 */
[C---:B------:R-:W-:Y:S01]  /*b3d0*/  HMMA.16816.F32.BF16 R48, R96.reuse, R142, R44 ;  /* 0x0000008e6030723c */ /* 0x040fe2000004182c */
[----:B------:R-:W2:Y:S04]  /*b3e0*/  LDSM.16.MT88.4 R44, [R188+0xf800] ;  /* 0x00f80000bc2c783b */ /* 0x000ea80000004200 */
[----:B------:R-:W-:Y:S01]  /*b3f0*/  LDSM.16.MT88.4 R140, [R188+0xd800] ;  /* 0x00d80000bc8c783b */ /* 0x000fe20000004200 */
[C---:B------:R-:W-:Y:S06]  /*b400*/  HMMA.16816.F32.BF16 R16, R96.reuse, R136, R64 ;  /* 0x000000886010723c */ /* 0x040fec0000041840 */
[C---:B------:R-:W-:Y:S01]  /*b410*/  HMMA.16816.F32.BF16 R64, R96.reuse, R138, R60 ;  /* 0x0000008a6040723c */ /* 0x040fe2000004183c */
[----:B------:R-:W4:Y:S04]  /*b420*/  LDSM.16.MT88.4 R60, [R185+0xf800] ;  /* 0x00f80000b93c783b */ /* 0x000f280000004200 */
[----:B------:R-:W5:Y:S01]  /*b430*/  LDSM.16.MT88.4 R136, [R186+0xd800] ;  /* 0x00d80000ba88783b */ /* 0x000f620000004200 */
[C---:B------:R-:W-:Y:S06]  /*b440*/  HMMA.16816.F32.BF16 R32, R96.reuse, R150, R32 ;  /* 0x000000966020723c */ /* 0x040fec0000041820 */
[----:B------:R-:W-:Y:S01]  /*b450*/  HMMA.16816.F32.BF16 R100, R96, R148, R100 ;  /* 0x000000946064723c */ /* 0x000fe20000041864 */
[--C-:B------:R-:W-:Y:S01]  /*b460*/  FFMA.FTZ R151, R165, UR18, -R168.reuse ;  /* 0x00000012a5977c23 */ /* 0x100fe200080108a8 */
[----:B------:R-:W-:Y:S01]  /*b470*/  FFMA.FTZ R150, R167, UR18, -R168 ;  /* 0x00000012a7967c23 */ /* 0x000fe200080108a8 */
[----:B------:R-:W-:-:S03]  /*b480*/  FFMA.FTZ R165, R166, UR18, -R163 ;  /* 0x00000012a6a57c23 */ /* 0x000fc600080108a3 */
[C---:B---3--:R-:W-:Y:S01]  /*b490*/  HMMA.16816.F32.BF16 R84, R96.reuse, R132, R80 ;  /* 0x000000846054723c */ /* 0x048fe20000041850 */
[--C-:B------:R-:W-:Y:S01]  /*b4a0*/  FFMA.FTZ R148, R171, UR18, -R168.reuse ;  /* 0x00000012ab947c23 */ /* 0x100fe200080108a8 */
[----:B------:R-:W-:Y:S01]  /*b4b0*/  FFMA.FTZ R149, R169, UR18, -R168 ;  /* 0x00000012a9957c23 */ /* 0x000fe200080108a8 */
[----:B------:R-:W-:Y:S01]  /*b4c0*/  MUFU.EX2 R150, R150 ;  /* 0x0000009600967308 */ /* 0x000fe20000000800 */
[----:B------:R-:W3:Y:S02]  /*b4d0*/  LDSM.16.MT88.4 R80, [R186+0x11800] ;  /* 0x01180000ba50783b */ /* 0x000ee40000004200 */
[C---:B------:R-:W-:Y:S02]  /*b4e0*/  HMMA.16816.F32.BF16 R88, R96.reuse, R134, R88 ;  /* 0x000000866058723c */ /* 0x040fe40000041858 */
[----:B------:R-:W3:Y:S03]  /*b4f0*/  LDSM.16.MT88.4 R132, [R188+0x11800] ;  /* 0x01180000bc84783b */ /* 0x000ee60000004200 */
[----:B------:R-:W-:Y:S01]  /*b500*/  MUFU.EX2 R148, R148 ;  /* 0x0000009400947308 */ /* 0x000fe20000000800 */
[C---:B------:R-:W-:Y:S06]  /*b510*/  HMMA.16816.F32.BF16 R92, R96.reuse, R144, R92 ;  /* 0x00000090605c723c */ /* 0x040fec000004185c */
[----:B------:R-:W-:Y:S01]  /*b520*/  HMMA.16816.F32.BF16 R4, R96, R146, R4 ;  /* 0x000000926004723c */ /* 0x000fe20000041804 */
[----:B------:R-:W1:Y:S06]  /*b530*/  MUFU.EX2 R149, R149 ;  /* 0x0000009500957308 */ /* 0x000e6c0000000800 */
[----:B------:R-:W-:-:S02]  /*b540*/  F2FP.BF16.F32.PACK_AB R99, R161, R162 ;  /* 0x000000a2a163723e */ /* 0x000fc400000010ff */
[----:B------:R-:W2:Y:S08]  /*b550*/  MUFU.EX2 R151, R151 ;  /* 0x0000009700977308 */ /* 0x000eb00000000800 */
[----:B------:R-:W4:Y:S01]  /*b560*/  MUFU.EX2 R165, R165 ;  /* 0x000000a500a57308 */ /* 0x000f220000000800 */
[----:B-1----:R-:W-:Y:S01]  /*b570*/  F2FP.BF16.F32.PACK_AB R96, R149, R148 ;  /* 0x000000949560723e */ /* 0x002fe200000010ff */
[----:B------:R-:W-:-:S04]  /*b580*/  FADD.FTZ R148, R148, R225 ;  /* 0x000000e194947221 */ /* 0x000fc80000010000 */
[----:B------:R-:W-:Y:S01]  /*b590*/  FADD.FTZ R149, R149, R148 ;  /* 0x0000009495957221 */ /* 0x000fe20000010000 */
[----:B--2---:R-:W-:-:S03]  /*b5a0*/  F2FP.BF16.F32.PACK_AB R98, R151, R150 ;  /* 0x000000969762723e */ /* 0x004fc600000010ff */
[----:B------:R-:W-:-:S04]  /*b5b0*/  FADD.FTZ R150, R150, R149 ;  /* 0x0000009596967221 */ /* 0x000fc80000010000 */
[----:B------:R-:W-:Y:S01]  /*b5c0*/  FADD.FTZ R213, R151, R150 ;  /* 0x0000009697d57221 */ /* 0x000fe20000010000 */
[----:B----4-:R-:W-:Y:S01]  /*b5d0*/  F2FP.BF16.F32.PACK_AB R97, R164, R165 ;  /* 0x000000a5a461723e */ /* 0x010fe200000010ff */
[----:B------:R-:W-:-:S04]  /*b5e0*/  FADD.FTZ R165, R165, R0 ;  /* 0x00000000a5a57221 */ /* 0x000fc80000010000 */
[----:B------:R-:W-:Y:S02]  /*b5f0*/  FADD.FTZ R165, R164, R165 ;  /* 0x000000a5a4a57221 */ /* 0x000fe40000010000 */
[----:B------:R-:W-:Y:S02]  /*b600*/  HMMA.16816.F32.BF16 R112, R96, R104, R112 ;  /* 0x000000686070723c */ /* 0x000fe40000041870 */
[----:B------:R-:W-:-:S04]  /*b610*/  FADD.FTZ R162, R162, R165 ;  /* 0x000000a5a2a27221 */ /* 0x000fc80000010000 */
[----:B------:R-:W-:Y:S01]  /*b620*/  HMMA.16816.F32.BF16 R108, R96, R106, R108 ;  /* 0x0000006a606c723c */ /* 0x000fe2000004186c */
[----:B------:R-:W-:-:S05]  /*b630*/  FADD.FTZ R211, R161, R162 ;  /* 0x000000a2a1d37221 */ /* 0x000fca0000010000 */
        /* <DEDUP_REMOVED lines=8> */
[C---:B-----5:R-:W-:Y:S06]  /*b6c0*/  HMMA.16816.F32.BF16 R120, R96.reuse, R136, R120 ;  /* 0x000000886078723c */ /* 0x060fec0000041878 */
[C---:B------:R-:W-:Y:S01]  /*b6d0*/  HMMA.16816.F32.BF16 R116, R96.reuse, R138, R116 ;  /* 0x0000008a6074723c */ /* 0x040fe20000041874 */
[----:B------:R-:W1:Y:S05]  /*b6e0*/  LDSM.16.MT88.4 R136, [R185+0x11800] ;  /* 0x01180000b988783b */ /* 0x000e6a0000004200 */
[C---:B------:R-:W-:Y:S01]  /*b6f0*/  HMMA.16816.F32.BF16 R60, R96.reuse, R68, R16 ;  /* 0x00000044603c723c */ /* 0x040fe20000041810 */
[----:B------:R-:W2:Y:S05]  /*b700*/  LDSM.16.MT88.4 R16, [R184+0x11800] ;  /* 0x01180000b810783b */ /* 0x000eaa0000004200 */
[C---:B------:R-:W-:Y:S06]  /*b710*/  HMMA.16816.F32.BF16 R64, R96.reuse, R70, R64 ;  /* 0x000000466040723c */ /* 0x040fec0000041840 */
[C---:B---3--:R-:W-:Y:S06]  /*b720*/  HMMA.16816.F32.BF16 R76, R96.reuse, R80, R76 ;  /* 0x00000050604c723c */ /* 0x048fec000004184c */
[C---:B------:R-:W-:Y:S06]  /*b730*/  HMMA.16816.F32.BF16 R128, R96.reuse, R140, R128 ;  /* 0x0000008c6080723c */ /* 0x040fec0000041880 */
[C---:B------:R-:W-:Y:S06]  /*b740*/  HMMA.16816.F32.BF16 R124, R96.reuse, R142, R124 ;  /* 0x0000008e607c723c */ /* 0x040fec000004187c */
[C---:B------:R-:W-:Y:S06]  /*b750*/  HMMA.16816.F32.BF16 R68, R96.reuse, R132, R12 ;  /* 0x000000846044723c */ /* 0x040fec000004180c */
[----:B------:R-:W-:Y:S01]  /*b760*/  HMMA.16816.F32.BF16 R72, R96, R134, R72 ;  /* 0x000000866048723c */ /* 0x000fe20000041848 */
[----:B------:R-:W-:-:S05]  /*b770*/  MOV R132, R158 ;  /* 0x0000009e00847202 */ /* 0x000fca0000000f00 */
[C---:B------:R-:W-:Y:S06]  /*b780*/  HMMA.16816.F32.BF16 R80, R96.reuse, R82, R8 ;  /* 0x000000526050723c */ /* 0x040fec0000041808 */
[C---:B-1----:R-:W-:Y:S06]  /*b790*/  HMMA.16816.F32.BF16 R84, R96.reuse, R136, R84 ;  /* 0x000000886054723c */ /* 0x042fec0000041854 */
[C---:B------:R-:W-:Y:S06]  /*b7a0*/  HMMA.16816.F32.BF16 R88, R96.reuse, R138, R88 ;  /* 0x0000008a6058723c */ /* 0x040fec0000041858 */
[C---:B--2---:R-:W-:Y:S06]  /*b7b0*/  HMMA.16816.F32.BF16 R92, R96.reuse, R16, R92 ;  /* 0x00000010605c723c */ /* 0x044fec000004185c */
[----:B------:R-:W-:-:S15]  /*b7c0*/  HMMA.16816.F32.BF16 R96, R96, R18, R4 ;  /* 0x000000126060723c */ /* 0x000fde0000041804 */
[----:B------:R-:W-:-:S09]  /*b7d0*/  NOP ;  /* 0x0000000000007918 */ /* 0x000fd20000000000 */
.L_x_2138:
[----:B------:R-:W-:Y:S05]  /*b7e0*/  @!P6 BRA `(.L_x_2146) ;  /* 0x000000400068e947 */ /* 0x000fea0003800000 */
[----:B------:R-:W-:Y:S01]  /*b7f0*/  ULDC UR9, c[0x0][0x380] ;  /* 0x0000e00000097ab9 */ /* 0x000fe20000000800 */
[----:B------:R-:W-:Y:S01]  /*b800*/  UMOV UR28, URZ ;  /* 0x0000003f001c7c82 */ /* 0x000fe20008000000 */
[----:B------:R-:W-:Y:S01]  /*b810*/  IMAD.U32 R2, RZ, RZ, UR9 ;  /* 0x00000009ff027e24 */ /* 0x000fe2000f8e00ff */
[----:B------:R-:W-:Y:S01]  /*b820*/  IABS R0, UR9 ;  /* 0x0000000900007c13 */ /* 0x000fe20008000000 */
[----:B------:R-:W-:Y:S01]  /*b830*/  IMAD.U32 R208, R228, -0x40, RZ ;  /* 0xffffffc0e4d07824 */ /* 0x000fe200078e00ff */
[----:B------:R-:W-:Y:S02]  /*b840*/  ULEA UR22, -UR8, URZ, 0x6 ;  /* 0x0000003f08167291 */ /* 0x000fe4000f8e313f */
[----:B------:R-:W-:Y:S01]  /*b850*/  IABS R2, R2 ;  /* 0x0000000200027213 */ /* 0x000fe20000000000 */
[----:B------:R-:W-:Y:S01]  /*b860*/  UISETP.NE.AND UP1, UPT, UR9, URZ, UPT ;  /* 0x0000003f0900728c */ /* 0x000fe2000bf25270 */
[----:B------:R-:W-:Y:S01]  /*b870*/  R2UR UR6, R0 ;  /* 0x00000000000672ca */ /* 0x000fe200000e0000 */
[----:B------:R-:W-:Y:S01]  /*b880*/  USHF.R.S32.HI UR18, URZ, 0x1f, UR22 ;  /* 0x0000001f3f127899 */ /* 0x000fe20008011416 */
[----:B------:R-:W-:Y:S01]  /*b890*/  R2UR UR7, R2 ;  /* 0x00000000020772ca */ /* 0x000fe200000e0000 */
[----:B------:R-:W-:Y:S01]  /*b8a0*/  ULOP3.LUT UR17, URZ, UR9, URZ, 0x33, !UPT ;  /* 0x000000093f117292 */ /* 0x000fe2000f8e333f */
[----:B------:R-:W-:Y:S01]  /*b8b0*/  SHF.R.S32.HI R207, RZ, 0x1f, R208 ;  /* 0x0000001fffcf7819 */ /* 0x000fe200000114d0 */
[----:B------:R-:W-:-:S02]  /*b8c0*/  ULOP3.LUT UR8, URZ, UR9, URZ, 0x33, !UPT ;  /* 0x000000093f087292 */ /* 0x000fc4000f8e333f */
[----:B------:R-:W-:-:S06]  /*b8d0*/  UISETP.NE.AND UP0, UPT, UR9, URZ, UPT ;  /* 0x0000003f0900728c */ /* 0x000fcc000bf05270 */
[----:B------:R-:W1:Y:S08]  /*b8e0*/  I2F.RP R5, UR6 ;  /* 0x0000000600057d06 */ /* 0x000e700008209400 */
[----:B------:R-:W2:Y:S08]  /*b8f0*/  I2F.RP R4, UR7 ;  /* 0x0000000700047d06 */ /* 0x000eb00008209400 */
[----:B-1----:R-:W1:Y:S08]  /*b900*/  MUFU.RCP R0, R5 ;  /* 0x0000000500007308 */ /* 0x002e700000001000 */
[----:B--2---:R-:W2:Y:S01]  /*b910*/  MUFU.RCP R2, R4 ;  /* 0x0000000400027308 */ /* 0x004ea20000001000 */
[----:B-1----:R-:W-:-:S07]  /*b920*/  VIADD R0, R0, 0xffffffe ;  /* 0x0ffffffe00007836 */ /* 0x002fce0000000000 */
[----:B------:R-:W1:Y:S01]  /*b930*/  F2I.FTZ.U32.TRUNC.NTZ R0, R0 ;  /* 0x0000000000007305 */ /* 0x000e62000021f000 */
[----:B--2---:R-:W-:-:S07]  /*b940*/  VIADD R2, R2, 0xffffffe ;  /* 0x0ffffffe02027836 */ /* 0x004fce0000000000 */
[----:B------:R-:W2:Y:S01]  /*b950*/  F2I.FTZ.U32.TRUNC.NTZ R2, R2 ;  /* 0x0000000200027305 */ /* 0x000ea2000021f000 */
[----:B-1----:R-:W-:Y:S01]  /*b960*/  R2UR UR15, R0 ;  /* 0x00000000000f72ca */ /* 0x002fe200000e0000 */
[----:B------:R-:W-:Y:S01]  /*b970*/  IMAD.MOV.U32 R0, RZ, RZ, R132 ;  /* 0x000000ffff007224 */ /* 0x000fe200078e0084 */
[----:B--2---:R-:W-:Y:S01]  /*b980*/  R2UR UR29, R2 ;  /* 0x00000000021d72ca */ /* 0x004fe200000e0000 */
[----:B------:R-:W-:-:S10]  /*b990*/  IMAD.MOV.U32 R2, RZ, RZ, R3 ;  /* 0x000000ffff027224 */ /* 0x000fd400078e0003 */
[----:B------:R-:W-:-:S04]  /*b9a0*/  UIADD3 UR4, URZ, -UR15, URZ ;  /* 0x8000000f3f047290 */ /* 0x000fc8000fffe03f */
[----:B------:R-:W-:Y:S02]  /*b9b0*/  UIMAD UR4, UR4, UR6, URZ ;  /* 0x00000006040472a4 */ /* 0x000fe4000f8e023f */
[----:B------:R-:W-:-:S04]  /*b9c0*/  UIADD3 UR14, URZ, -UR29, URZ ;  /* 0x8000001d3f0e7290 */ /* 0x000fc8000fffe03f */
[----:B------:R-:W-:-:S03]  /*b9d0*/  UIMAD UR16, UR14, UR7, URZ ;  /* 0x000000070e1072a4 */ /* 0x000fc6000f8e023f */
[----:B------:R-:W-:Y:S01]  /*b9e0*/  UMOV UR14, URZ ;  /* 0x0000003f000e7c82 */ /* 0x000fe20008000000 */
[----:B------:R-:W-:Y:S02]  /*b9f0*/  UIMAD.WIDE.U32 UR28, UR29, UR16, UR28 ;  /* 0x000000101d1c72a5 */ /* 0x000fe4000f8e001c */
[----:B------:R-:W-:Y:S01]  /*ba00*/  UIMAD.WIDE.U32 UR14, UR15, UR4, UR14 ;  /* 0x000000040f0e72a5 */ /* 0x000fe2000f8e000e */
[----:B------:R-:W-:Y:S02]  /*ba10*/  ULDC UR16, c[0x0][0x2d0] ;  /* 0x0000b40000107ab9 */ /* 0x000fe40000000800 */
[----:B------:R-:W-:Y:S02]  /*ba20*/  ULDC UR4, c[0x0][0x2ec] ;  /* 0x0000bb0000047ab9 */ /* 0x000fe40000000800 */
[----:B------:R-:W-:-:S07]  /*ba30*/  UMOV UR19, UR29 ;  /* 0x0000001d00137c82 */ /* 0x000fce0008000000 */
.L_x_2150:
[----:B------:R-:W-:Y:S04]  /*ba40*/  DEPBAR.LE SB0, 0x0 ;  /* 0x000080000000791a */ /* 0x000fe80000000000 */
[----:B------:R-:W-:Y:S01]  /*ba50*/  BAR.SYNC.DEFER_BLOCKING 0x0 ;  /* 0x0000000000007b1d */ /* 0x000fe20000010000 */
[----:B------:R-:W-:Y:S01]  /*ba60*/  ISETP.GE.AND P5, PT, R200, UR16, PT ;  /* 0x00000010c8007c0c */ /* 0x000fe2000bfa6270 */
[----:B------:R-:W-:Y:S01]  /*ba70*/  UIADD3 UR12, UR12, -0x1, URZ ;  /* 0xffffffff0c0c7890 */ /* 0x000fe2000fffe03f */
[----:B------:R-:W-:Y:S01]  /*ba80*/  ISETP.GE.AND P4, PT, R196, UR16, PT ;  /* 0x00000010c4007c0c */ /* 0x000fe2000bf86270 */
[----:B------:R-:W-:Y:S01]  /*ba90*/  IMAD.MOV.U32 R217, RZ, RZ, R208 ;  /* 0x000000ffffd97224 */ /* 0x000fe200078e00d0 */
[----:B------:R-:W-:Y:S01]  /*baa0*/  ISETP.GE.AND P2, PT, R195, UR16, PT ;  /* 0x00000010c3007c0c */ /* 0x000fe2000bf46270 */
[----:B------:R-:W-:Y:S01]  /*bab0*/  IMAD.MOV.U32 R218, RZ, RZ, R207 ;  /* 0x000000ffffda7224 */ /* 0x000fe200078e00cf */
[----:B------:R-:W-:Y:S11]  /*bac0*/  @!P3 BRA `(.L_x_2147) ;  /* 0x000000040010b947 */ /* 0x000ff60003800000 */
[----:B------:R-:W-:Y:S04]  /*bad0*/  USHF.L.U32 UR14, UR12, 0x6, URZ ;  /* 0x000000060c0e7899 */ /* 0x000fe8000800063f */
[----:B------:R-:W-:Y:S02]  /*bae0*/  UIADD3 UR32, UR14, 0x40, URZ ;  /* 0x000000400e207890 */ /* 0x000fe4000fffe03f */
[----:B------:R-:W-:Y:S01]  /*baf0*/  IMAD.U32 R3, RZ, RZ, UR14 ;  /* 0x0000000eff037e24 */ /* 0x000fe2000f8e00ff */
[----:B------:R-:W-:Y:S03]  /*bb00*/  ULOP3.LUT UR14, UR14, UR9, URZ, 0x3c, !UPT ;  /* 0x000000090e0e7292 */ /* 0x000fe6000f8e3c3f */
[----:B------:R-:W-:Y:S01]  /*bb10*/  IMAD.U32 R4, RZ, RZ, UR32 ;  /* 0x00000020ff047e24 */ /* 0x000fe2000f8e00ff */
[----:B------:R-:W-:Y:S01]  /*bb20*/  ULOP3.LUT UR32, UR32, UR9, URZ, 0x3c, !UPT ;  /* 0x0000000920207292 */ /* 0x000fe2000f8e3c3f */
[----:B------:R-:W-:Y:S01]  /*bb30*/  IABS R3, R3 ;  /* 0x0000000300037213 */ /* 0x000fe20000000000 */
[----:B------:R-:W-:Y:S02]  /*bb40*/  UISETP.GE.AND UP2, UPT, UR14, URZ, UPT ;  /* 0x0000003f0e00728c */ /* 0x000fe4000bf46270 */
[----:B------:R-:W-:Y:S02]  /*bb50*/  IABS R4, R4 ;  /* 0x0000000400047213 */ /* 0x000fe40000000000 */
[----:B------:R-:W-:Y:S02]  /*bb60*/  R2UR UR28, R3 ;  /* 0x00000000031c72ca */ /* 0x000fe400000e0000 */
[----:B------:R-:W-:Y:S11]  /*bb70*/  R2UR UR30, R4 ;  /* 0x00000000041e72ca */ /* 0x000ff600000e0000 */
[----:B------:R-:W-:Y:S02]  /*bb80*/  UIMAD.WIDE.U32 UR36, UR19, UR28, URZ ;  /* 0x0000001c132472a5 */ /* 0x000fe4000f8e003f */
[----:B------:R-:W-:Y:S05]  /*bb90*/  UIMAD.WIDE.U32 UR34, UR19, UR30, URZ ;  /* 0x0000001e132272a5 */ /* 0x000fea000f8e003f */
[----:B------:R-:W-:Y:S02]  /*bba0*/  UMOV UR31, UR37 ;  /* 0x00000025001f7c82 */ /* 0x000fe40008000000 */
[----:B------:R-:W-:Y:S01]  /*bbb0*/  UIADD3 UR27, -UR31, URZ, URZ ;  /* 0x0000003f1f1b7290 */ /* 0x000fe2000fffe13f */
[----:B------:R-:W-:Y:S02]  /*bbc0*/  UMOV UR33, UR35 ;  /* 0x0000002300217c82 */ /* 0x000fe40008000000 */
[----:B------:R-:W-:Y:S02]  /*bbd0*/  UIADD3 UR29, -UR33, URZ, URZ ;  /* 0x0000003f211d7290 */ /* 0x000fe4000fffe13f */
[----:B------:R-:W-:Y:S02]  /*bbe0*/  UIMAD UR28, UR7, UR27, UR28 ;  /* 0x0000001b071c72a4 */ /* 0x000fe4000f8e021c */
[----:B------:R-:W-:Y:S02]  /*bbf0*/  UIMAD UR30, UR7, UR29, UR30 ;  /* 0x0000001d071e72a4 */ /* 0x000fe4000f8e021e */
[----:B------:R-:W-:Y:S02]  /*bc00*/  UISETP.GT.U32.AND UP3, UPT, UR7, UR28, UPT ;  /* 0x0000001c0700728c */ /* 0x000fe4000bf64070 */
[----:B------:R-:W-:Y:S09]  /*bc10*/  UISETP.GT.U32.AND UP4, UPT, UR7, UR30, UPT ;  /* 0x0000001e0700728c */ /* 0x000ff2000bf84070 */
[----:B------:R-:W-:Y:S02]  /*bc20*/  @!UP3 UIADD3 UR28, UR28, -UR7, URZ ;  /* 0x800000071c1cb290 */ /* 0x000fe4000fffe03f */
[----:B------:R-:W-:Y:S02]  /*bc30*/  @!UP4 UIADD3 UR30, UR30, -UR7, URZ ;  /* 0x800000071e1ec290 */ /* 0x000fe4000fffe03f */
[----:B------:R-:W-:Y:S02]  /*bc40*/  UISETP.GE.U32.AND UP5, UPT, UR28, UR7, UPT ;  /* 0x000000071c00728c */ /* 0x000fe4000bfa6070 */
[----:B------:R-:W-:Y:S02]  /*bc50*/  UISETP.GE.U32.AND UP6, UPT, UR30, UR7, UPT ;  /* 0x000000071e00728c */ /* 0x000fe4000bfc6070 */
[----:B------:R-:W-:Y:S02]  /*bc60*/  @!UP3 UIADD3 UR31, UR31, 0x1, URZ ;  /* 0x000000011f1fb890 */ /* 0x000fe4000fffe03f */
[----:B------:R-:W-:Y:S02]  /*bc70*/  UISETP.GE.AND UP3, UPT, UR32, URZ, UPT ;  /* 0x0000003f2000728c */ /* 0x000fe4000bf66270 */
[----:B------:R-:W-:Y:S03]  /*bc80*/  @!UP4 UIADD3 UR33, UR33, 0x1, URZ ;  /* 0x000000012121c890 */ /* 0x000fe6000fffe03f */
[----:B------:R-:W-:Y:S02]  /*bc90*/  @UP5 UIADD3 UR31, UR31, 0x1, URZ ;  /* 0x000000011f1f5890 */ /* 0x000fe4000fffe03f */
[----:B------:R-:W-:Y:S02]  /*bca0*/  @UP6 UIADD3 UR33, UR33, 0x1, URZ ;  /* 0x0000000121216890 */ /* 0x000fe4000fffe03f */
[----:B------:R-:W-:Y:S02]  /*bcb0*/  @!UP2 UIADD3 UR31, -UR31, URZ, URZ ;  /* 0x0000003f1f1fa290 */ /* 0x000fe4000fffe13f */
[----:B------:R-:W-:Y:S02]  /*bcc0*/  @!UP3 UIADD3 UR33, -UR33, URZ, URZ ;  /* 0x0000003f2121b290 */ /* 0x000fe4000fffe13f */
[----:B------:R-:W-:Y:S02]  /*bcd0*/  USEL UR31, UR17, UR31, !UP1 ;  /* 0x0000001f111f7287 */ /* 0x000fe4000c800000 */
[----:B------:R-:W-:Y:S04]  /*bce0*/  USEL UR33, UR17, UR33, !UP1 ;  /* 0x0000002111217287 */ /* 0x000fe8000c800000 */
[----:B------:R-:W-:Y:S01]  /*bcf0*/  IMAD.U32 R5, RZ, RZ, UR31 ;  /* 0x0000001fff057e24 */ /* 0x000fe2000f8e00ff */
[----:B------:R-:W-:Y:S01]  /*bd00*/  MOV R6, UR31 ;  /* 0x0000001f00067c02 */ /* 0x000fe20008000f00 */
[----:B------:R-:W-:Y:S01]  /*bd10*/  IMAD.U32 R4, RZ, RZ, UR33 ;  /* 0x00000021ff047e24 */ /* 0x000fe2000f8e00ff */
[----:B------:R-:W-:Y:S01]  /*bd20*/  MOV R3, UR33 ;  /* 0x0000002100037c02 */ /* 0x000fe20008000f00 */
[----:B------:R-:W-:Y:S01]  /*bd30*/  UIADD3 UR27, UR33, -UR31, URZ ;  /* 0x8000001f211b7290 */ /* 0x000fe2000fffe03f */
[----:B------:R-:W-:Y:S02]  /*bd40*/  LEA R6, P1, R6, UR20, 0x2 ;  /* 0x0000001406067c11 */ /* 0x000fe4000f8210ff */
[----:B------:R-:W-:Y:S01]  /*bd50*/  LEA R4, P0, R4, UR20, 0x2 ;  /* 0x0000001404047c11 */ /* 0x000fe2000f8010ff */
[----:B------:R-:W-:Y:S01]  /*bd60*/  UIMAD UR27, UR27, UR9, -0x40 ;  /* 0xffffffc01b1b74a4 */ /* 0x000fe2000f8e0209 */
[----:B------:R-:W-:Y:S02]  /*bd70*/  LEA.HI.X.SX32 R7, R5, UR21, 0x2, P1 ;  /* 0x0000001505077c11 */ /* 0x000fe400088f16ff */
[----:B------:R-:W-:Y:S01]  /*bd80*/  LEA.HI.X.SX32 R5, R3, UR21, 0x2, P0 ;  /* 0x0000001503057c11 */ /* 0x000fe200080f16ff */
[----:B------:R-:W-:Y:S01]  /*bd90*/  USHF.R.S32.HI UR14, URZ, 0x1f, UR27 ;  /* 0x0000001f3f0e7899 */ /* 0x000fe2000801141b */
[----:B------:R-:W-:Y:S02]  /*bda0*/  R2UR UR34, R6 ;  /* 0x00000000062272ca */ /* 0x000fe400000e0000 */
[----:B------:R-:W-:Y:S02]  /*bdb0*/  R2UR UR35, R7 ;  /* 0x00000000072372ca */ /* 0x000fe400000e0000 */
[----:B------:R-:W-:Y:S01]  /*bdc0*/  R2UR UR28, R4 ;  /* 0x00000000041c72ca */ /* 0x000fe200000e0000 */
[----:B------:R-:W1:Y:S01]  /*bdd0*/  LDC.64 R6, c[0x0][0x250] ;  /* 0x00009400ff067b82 */ /* 0x000e620000000a00 */
[----:B------:R-:W-:Y:S07]  /*bde0*/  R2UR UR29, R5 ;  /* 0x00000000051d72ca */ /* 0x000fee00000e0000 */
[----:B------:R-:W2:Y:S01]  /*bdf0*/  LDC.64 R4, c[0x0][0x238] ;  /* 0x00008e00ff047b82 */ /* 0x000ea20000000a00 */
[----:B------:R-:W-:Y:S02]  /*be00*/  IMAD.U32 R14, RZ, RZ, UR34 ;  /* 0x00000022ff0e7e24 */ /* 0x000fe4000f8e00ff */
[----:B------:R-:W-:Y:S01]  /*be10*/  IMAD.U32 R15, RZ, RZ, UR35 ;  /* 0x00000023ff0f7e24 */ /* 0x000fe2000f8e00ff */
[----:B------:R-:W-:Y:S02]  /*be20*/  MOV R12, UR28 ;  /* 0x0000001c000c7c02 */ /* 0x000fe40008000f00 */
[----:B------:R-:W-:Y:S02]  /*be30*/  IMAD.U32 R13, RZ, RZ, UR29 ;  /* 0x0000001dff0d7e24 */ /* 0x000fe4000f8e00ff */
[----:B------:R-:W3:Y:S04]  /*be40*/  LDG.E R3, desc[UR24][R14.64] ;  /* 0x000000180e037981 */ /* 0x000ee8000c1e1900 */
[----:B------:R-:W3:Y:S01]  /*be50*/  LDG.E R10, desc[UR24][R12.64] ;  /* 0x000000180c0a7981 */ /* 0x000ee2000c1e1900 */
[C---:B-1----:R-:W-:Y:S04]  /*be60*/  IMAD R8, R6.reuse, UR14, RZ ;  /* 0x0000000e06087c24 */ /* 0x042fe8000f8e02ff */
[----:B------:R-:W-:Y:S02]  /*be70*/  IMAD R8, R7, UR27, R8 ;  /* 0x0000001b07087c24 */ /* 0x000fe4000f8e0208 */
[----:B---3--:R-:W-:Y:S02]  /*be80*/  IMAD.IADD R3, R3, 0x1, -R10 ;  /* 0x0000000103037824 */ /* 0x008fe400078e0a0a */
[----:B------:R-:W-:Y:S03]  /*be90*/  IMAD.WIDE.U32 R10, R6, UR27, RZ ;  /* 0x0000001b060a7c25 */ /* 0x000fe6000f8e00ff */
[----:B------:R-:W-:Y:S02]  /*bea0*/  SHF.R.S32.HI R7, RZ, 0x1f, R3 ;  /* 0x0000001fff077819 */ /* 0x000fe40000011403 */
[----:B------:R-:W-:Y:S03]  /*beb0*/  IADD3 R11, R11, R8, RZ ;  /* 0x000000080b0b7210 */ /* 0x000fe60007ffe0ff */
[-C--:B--2---:R-:W-:Y:S02]  /*bec0*/  IMAD R6, R7, R4.reuse, RZ ;  /* 0x0000000407067224 */ /* 0x084fe400078e02ff */
[C---:B------:R-:W-:Y:S04]  /*bed0*/  IMAD.WIDE.U32 R10, R3.reuse, R4, R10 ;  /* 0x00000004030a7225 */ /* 0x040fe800078e000a */
[----:B------:R-:W-:Y:S02]  /*bee0*/  IMAD R6, R3, R5, R6 ;  /* 0x0000000503067224 */ /* 0x000fe400078e0206 */
[----:B------:R-:W-:Y:S03]  /*bef0*/  IMAD.MOV.U32 R217, RZ, RZ, R10 ;  /* 0x000000ffffd97224 */ /* 0x000fe600078e000a */
[----:B------:R-:W-:Y:S07]  /*bf00*/  IADD3 R218, R11, R6, RZ ;  /* 0x000000060bda7210 */ /* 0x000fee0007ffe0ff */
.L_x_2147:
[CC--:B------:R-:W-:Y:S01]  /*bf10*/  LEA R216, P0, R217.reuse, R212.reuse, 0x1 ;  /* 0x000000d4d9d87211 */ /* 0x0c0fe200078008ff */
[----:B------:R-:W-:Y:S01]  /*bf20*/  @P5 STS.128 [R199+0xc000], RZ ;  /* 0x00c000ffc7005388 */ /* 0x000fe20000000c00 */
[C---:B------:R-:W-:Y:S01]  /*bf30*/  IADD3 R3, P1, R198.reuse, R217, RZ ;  /* 0x000000d9c6037210 */ /* 0x040fe20007f3e0ff */
[----:B------:R-:W-:Y:S01]  /*bf40*/  UISETP.GT.AND UP2, UPT, UR12, UR10, UPT ;  /* 0x0000000a0c00728c */ /* 0x000fe2000bf44270 */
        /* <DEDUP_REMOVED lines=10> */
[----:B------:R-:W-:Y:S01]  /*bff0*/  @P4 STS.128 [R199+0xe000], RZ ;  /* 0x00e000ffc7004388 */ /* 0x000fe20000000c00 */
[C-C-:B------:R-:W-:Y:S02]  /*c000*/  @!P4 LEA.HI.X R223, R3.reuse, R215, R214.reuse, 0x1, P1 ;  /* 0x000000d703dfc211 */ /* 0x140fe400008f0cd6 */
[C---:B------:R-:W-:Y:S01]  /*c010*/  IADD3 R219, P6, R198.reuse, R3, RZ ;  /* 0x00000003c6db7210 */ /* 0x040fe20007fde0ff */
[----:B------:R-:W-:Y:S01]  /*c020*/  @!PT LDS RZ, [RZ] ;  /* 0x00000000fffff984 */ /* 0x000fe20000000800 */
[----:B------:R-:W-:Y:S01]  /*c030*/  @!PT LDS RZ, [RZ] ;  /* 0x00000000fffff984 */ /* 0x000fe20000000800 */
[----:B------:R-:W-:Y:S01]  /*c040*/  @!PT LDS RZ, [RZ] ;  /* 0x00000000fffff984 */ /* 0x000fe20000000800 */
[----:B------:R1:W-:Y:S01]  /*c050*/  @!P4 LDGSTS.E.BYPASS.LTC128B.128 [R199+0xe000], desc[UR24][R216.64+0x80] ;  /* 0x0e000080d8c7cfae */ /* 0x0003e2000b901d58 */
[-CC-:B------:R-:W-:Y:S02]  /*c060*/  @!P2 LEA.HI.X R221, R3, R215.reuse, R214.reuse, 0x1, P0 ;  /* 0x000000d703dda211 */ /* 0x180fe400000f0cd6 */
[-C--:B------:R-:W-:Y:S01]  /*c070*/  @!P4 LEA R226, P1, R219, R212.reuse, 0x1 ;  /* 0x000000d4dbe2c211 */ /* 0x080fe200078208ff */
[----:B------:R-:W-:Y:S01]  /*c080*/  @P2 STS.128 [R199+0x10000], RZ ;  /* 0x010000ffc7002388 */ /* 0x000fe20000000c00 */
[----:B------:R-:W-:Y:S01]  /*c090*/  IMAD.X R214, R197, 0x1, R214, P6 ;  /* 0x00000001c5d67824 */ /* 0x000fe200030e06d6 */
[CC--:B------:R-:W-:Y:S02]  /*c0a0*/  @!P5 LEA R228, P6, R219.reuse, R212.reuse, 0x1 ;  /* 0x000000d4dbe4d211 */ /* 0x0c0fe400078c08ff */
        /* <DEDUP_REMOVED lines=8> */
[----:B------:R-:W-:Y:S01]  /*c130*/  IADD3 R3, P6, R198, R219, RZ ;  /* 0x000000dbc6037210 */ /* 0x000fe20007fde0ff */
        /* <DEDUP_REMOVED lines=22> */
[----:B------:R1:W-:Y:S01]  /*c2a0*/  @!P2 LDGSTS.E.BYPASS.LTC128B.128 [R199+0x10800], desc[UR24][R220.64+0x100] ;  /* 0x10800100dcc7afae */ /* 0x0003e2000b901d58 */
[----:B------:R-:W-:Y:S01]  /*c2b0*/  PLOP3.LUT P0, PT, PT, PT, UP2, 0x80, 0x0 ;  /* 0x000000000000781c */ /* 0x000fe20003f0f028 */
[----:B------:R-:W-:Y:S02]  /*c2c0*/  IMAD.MOV.U32 R215, RZ, RZ, R217 ;  /* 0x000000ffffd77224 */ /* 0x000fe400078e00d9 */
        /* <DEDUP_REMOVED lines=35> */
[----:B------:R-:W0:Y:S04]  /*c500*/  LDGDEPBAR ;  /* 0x00000000000079af */ /* 0x000e280000000000 */
        /* <DEDUP_REMOVED lines=156> */
[----:B------:R-:W-:Y:S02]  /*ced0*/  MOV R133, UR22 ;  /* 0x0000001600857c02 */ /* 0x000fe40008000f00 */
[----:B------:R-:W-:Y:S01]  /*cee0*/  MOV R134, UR18 ;  /* 0x0000001200867c02 */ /* 0x000fe20008000f00 */
[----:B------:R-:W-:Y:S06]  /*cef0*/  @!P3 BRA `(.L_x_2149) ;  /* 0x000000040008b947 */ /* 0x000fec0003800000 */
[----:B------:R-:W-:Y:S04]  /*cf00*/  USHF.L.U32 UR14, UR12, 0x6, URZ ;  /* 0x000000060c0e7899 */ /* 0x000fe8000800063f */
[----:B------:R-:W-:Y:S02]  /*cf10*/  UIADD3 UR32, UR14, -0x40, URZ ;  /* 0xffffffc00e207890 */ /* 0x000fe4000fffe03f */
[----:B------:R-:W-:Y:S01]  /*cf20*/  IABS R132, UR14 ;  /* 0x0000000e00847c13 */ /* 0x000fe20008000000 */
[----:B------:R-:W-:Y:S03]  /*cf30*/  ULOP3.LUT UR14, UR14, UR9, URZ, 0x3c, !UPT ;  /* 0x000000090e0e7292 */ /* 0x000fe6000f8e3c3f */
[----:B------:R-:W-:Y:S01]  /*cf40*/  IABS R3, UR32 ;  /* 0x0000002000037c13 */ /* 0x000fe20008000000 */
[----:B------:R-:W-:Y:S01]  /*cf50*/  ULOP3.LUT UR32, UR32, UR9, URZ, 0x3c, !UPT ;  /* 0x0000000920207292 */ /* 0x000fe2000f8e3c3f */
[----:B------:R-:W-:Y:S01]  /*cf60*/  R2UR UR30, R132 ;  /* 0x00000000841e72ca */ /* 0x000fe200000e0000 */
[----:B------:R-:W-:Y:S01]  /*cf70*/  UISETP.GE.AND UP3, UPT, UR14, URZ, UPT ;  /* 0x0000003f0e00728c */ /* 0x000fe2000bf66270 */
        /* <DEDUP_REMOVED lines=17> */
[----:B------:R-:W-:Y:S04]  /*d090*/  @!UP4 UIADD3 UR33, UR33, 0x1, URZ ;  /* 0x000000012121c890 */ /* 0x000fe8000fffe03f */
[----:B------:R-:W-:Y:S02]  /*d0a0*/  @UP6 UIADD3 UR33, UR33, 0x1, URZ ;  /* 0x0000000121216890 */ /* 0x000fe4000fffe03f */
[----:B------:R-:W-:Y:S02]  /*d0b0*/  @UP5 UIADD3 UR31, UR31, 0x1, URZ ;  /* 0x000000011f1f5890 */ /* 0x000fe4000fffe03f */
[----:B------:R-:W-:Y:S02]  /*d0c0*/  @!UP3 UIADD3 UR33, -UR33, URZ, URZ ;  /* 0x0000003f2121b290 */ /* 0x000fe4000fffe13f */
[----:B------:R-:W-:Y:S02]  /*d0d0*/  @!UP2 UIADD3 UR31, -UR31, URZ, URZ ;  /* 0x0000003f1f1fa290 */ /* 0x000fe4000fffe13f */
[----:B------:R-:W-:Y:S02]  /*d0e0*/  USEL UR33, UR8, UR33, !UP0 ;  /* 0x0000002108217287 */ /* 0x000fe4000c000000 */
[----:B------:R-:W-:Y:S04]  /*d0f0*/  USEL UR31, UR8, UR31, !UP0 ;  /* 0x0000001f081f7287 */ /* 0x000fe8000c000000 */
[----:B------:R-:W-:Y:S01]  /*d100*/  IMAD.U32 R134, RZ, RZ, UR33 ;  /* 0x00000021ff867e24 */ /* 0x000fe2000f8e00ff */
[----:B------:R-:W-:Y:S01]  /*d110*/  UIADD3 UR27, UR33, -UR31, URZ ;  /* 0x8000001f211b7290 */ /* 0x000fe2000fffe03f */
[----:B------:R-:W-:Y:S01]  /*d120*/  IMAD.U32 R133, RZ, RZ, UR31 ;  /* 0x0000001fff857e24 */ /* 0x000fe2000f8e00ff */
[----:B------:R-:W-:Y:S01]  /*d130*/  MOV R132, UR31 ;  /* 0x0000001f00847c02 */ /* 0x000fe20008000f00 */
[----:B------:R-:W-:Y:S01]  /*d140*/  IMAD.U32 R3, RZ, RZ, UR33 ;  /* 0x00000021ff037e24 */ /* 0x000fe2000f8e00ff */
[----:B------:R-:W-:Y:S01]  /*d150*/  LEA R134, P0, R134, UR20, 0x2 ;  /* 0x0000001486867c11 */ /* 0x000fe2000f8010ff */
[----:B------:R-:W-:Y:S01]  /*d160*/  UIMAD UR27, UR27, UR9, -0x40 ;  /* 0xffffffc01b1b74a4 */ /* 0x000fe2000f8e0209 */
[----:B------:R-:W-:Y:S02]  /*d170*/  LEA R136, P1, R133, UR20, 0x2 ;  /* 0x0000001485887c11 */ /* 0x000fe4000f8210ff */
[----:B------:R-:W-:Y:S01]  /*d180*/  LEA.HI.X.SX32 R135, R3, UR21, 0x2, P0 ;  /* 0x0000001503877c11 */ /* 0x000fe200080f16ff */
[----:B------:R-:W-:Y:S01]  /*d190*/  USHF.R.S32.HI UR14, URZ, 0x1f, UR27 ;  /* 0x0000001f3f0e7899 */ /* 0x000fe2000801141b */
[----:B------:R-:W-:Y:S02]  /*d1a0*/  LEA.HI.X.SX32 R137, R132, UR21, 0x2, P1 ;  /* 0x0000001584897c11 */ /* 0x000fe400088f16ff */
[----:B------:R-:W-:Y:S01]  /*d1b0*/  R2UR UR28, R134 ;  /* 0x00000000861c72ca */ /* 0x000fe200000e0000 */
[----:B------:R-:W1:Y:S01]  /*d1c0*/  LDC.64 R132, c[0x0][0x230] ;  /* 0x00008c00ff847b82 */ /* 0x000e620000000a00 */
[----:B------:R-:W-:Y:S02]  /*d1d0*/  R2UR UR29, R135 ;  /* 0x00000000871d72ca */ /* 0x000fe400000e0000 */
[----:B------:R-:W-:Y:S02]  /*d1e0*/  R2UR UR34, R136 ;  /* 0x00000000882272ca */ /* 0x000fe400000e0000 */
[----:B------:R-:W-:Y:S03]  /*d1f0*/  R2UR UR35, R137 ;  /* 0x00000000892372ca */ /* 0x000fe600000e0000 */
[----:B------:R-:W2:Y:S04]  /*d200*/  LDC.64 R134, c[0x0][0x248] ;  /* 0x00009200ff867b82 */ /* 0x000ea80000000a00 */
[----:B------:R-:W-:Y:S02]  /*d210*/  IMAD.U32 R142, RZ, RZ, UR28 ;  /* 0x0000001cff8e7e24 */ /* 0x000fe4000f8e00ff */
[----:B------:R-:W-:Y:S02]  /*d220*/  IMAD.U32 R143, RZ, RZ, UR29 ;  /* 0x0000001dff8f7e24 */ /* 0x000fe4000f8e00ff */
[----:B------:R-:W-:Y:S02]  /*d230*/  MOV R140, UR34 ;  /* 0x00000022008c7c02 */ /* 0x000fe40008000f00 */
[----:B------:R-:W-:Y:S01]  /*d240*/  IMAD.U32 R141, RZ, RZ, UR35 ;  /* 0x00000023ff8d7e24 */ /* 0x000fe2000f8e00ff */
[----:B------:R-:W3:Y:S04]  /*d250*/  LDG.E R138, desc[UR24][R142.64] ;  /* 0x000000188e8a7981 */ /* 0x000ee8000c1e1900 */
[----:B------:R-:W3:Y:S01]  /*d260*/  LDG.E R3, desc[UR24][R140.64] ;  /* 0x000000188c037981 */ /* 0x000ee2000c1e1900 */
[C---:B--2---:R-:W-:Y:S04]  /*d270*/  IMAD R136, R134.reuse, UR14, RZ ;  /* 0x0000000e86887c24 */ /* 0x044fe8000f8e02ff */
[----:B------:R-:W-:Y:S02]  /*d280*/  IMAD R136, R135, UR27, R136 ;  /* 0x0000001b87887c24 */ /* 0x000fe4000f8e0288 */
[----:B---3--:R-:W-:Y:S02]  /*d290*/  IMAD.IADD R3, R3, 0x1, -R138 ;  /* 0x0000000103037824 */ /* 0x008fe400078e0a8a */
[----:B------:R-:W-:Y:S03]  /*d2a0*/  IMAD.WIDE.U32 R138, R134, UR27, RZ ;  /* 0x0000001b868a7c25 */ /* 0x000fe6000f8e00ff */
[----:B------:R-:W-:Y:S02]  /*d2b0*/  SHF.R.S32.HI R135, RZ, 0x1f, R3 ;  /* 0x0000001fff877819 */ /* 0x000fe40000011403 */
[----:B------:R-:W-:Y:S03]  /*d2c0*/  IADD3 R139, R139, R136, RZ ;  /* 0x000000888b8b7210 */ /* 0x000fe60007ffe0ff */
[-C--:B-1----:R-:W-:Y:S02]  /*d2d0*/  IMAD R134, R135, R132.reuse, RZ ;  /* 0x0000008487867224 */ /* 0x082fe400078e02ff */
[C---:B------:R-:W-:Y:S04]  /*d2e0*/  IMAD.WIDE.U32 R138, R3.reuse, R132, R138 ;  /* 0x00000084038a7225 */ /* 0x040fe800078e008a */
[----:B------:R-:W-:Y:S02]  /*d2f0*/  IMAD R134, R3, R133, R134 ;  /* 0x0000008503867224 */ /* 0x000fe400078e0286 */
[----:B------:R-:W-:Y:S03]  /*d300*/  IMAD.MOV.U32 R133, RZ, RZ, R138 ;  /* 0x000000ffff857224 */ /* 0x000fe600078e008a */
[----:B------:R-:W-:Y:S07]  /*d310*/  IADD3 R134, R139, R134, RZ ;  /* 0x000000868b867210 */ /* 0x000fee0007ffe0ff */
.L_x_2149:
[----:B------:R1:W-:Y:S01]  /*d320*/  @P5 STS.128 [R199+0x6000], RZ ;  /* 0x006000ffc7005388 */ /* 0x0003e20000000c00 */
[CC--:B------:R-:W-:Y:S02]  /*d330*/  LEA R140, P0, R133.reuse, R210.reuse, 0x1 ;  /* 0x000000d2858c7211 */ /* 0x0c0fe400078008ff */
[C---:B------:R-:W-:Y:S02]  /*d340*/  IADD3 R3, P1, R133.reuse, UR26, RZ ;  /* 0x0000001a85037c10 */ /* 0x040fe4000ff3e0ff */
[-C--:B------:R-:W-:Y:S02]  /*d350*/  LEA.HI.X R141, R133, R209.reuse, R134, 0x1, P0 ;  /* 0x000000d1858d7211 */ /* 0x080fe400000f0c86 */
[CC--:B------:R-:W-:Y:S02]  /*d360*/  @!P5 LEA R138, P6, R3.reuse, R210.reuse, 0x1 ;  /* 0x000000d2038ad211 */ /* 0x0c0fe400078c08ff */
[----:B------:R-:W-:Y:S01]  /*d370*/  IADD3.X R132, R134, UR23, RZ, P1, !PT ;  /* 0x0000001786847c10 */ /* 0x000fe20008ffe4ff */
        /* <DEDUP_REMOVED lines=8> */
[CC--:B------:R-:W-:Y:S01]  /*d400*/  @!P2 LEA R134, P0, R3.reuse, R210.reuse, 0x1 ;  /* 0x000000d20386a211 */ /* 0x0c0fe200078008ff */
[----:B------:R-:W-:Y:S01]  /*d410*/  @!PT LDS RZ, [RZ] ;  /* 0x00000000fffff984 */ /* 0x000fe20000000800 */
[----:B------:R-:W-:Y:S01]  /*d420*/  @!PT LDS RZ, [RZ] ;  /* 0x00000000fffff984 */ /* 0x000fe20000000800 */
[----:B------:R-:W-:Y:S01]  /*d430*/  @!PT LDS RZ, [RZ] ;  /* 0x00000000fffff984 */ /* 0x000fe20000000800 */
[----:B------:R1:W-:Y:S01]  /*d440*/  @!P4 LDGSTS.E.BYPASS.LTC128B.128 [R199+0x8000], desc[UR24][R140.64+0x80] ;  /* 0x080000808cc7cfae */ /* 0x0003e2000b901d58 */
[C---:B------:R-:W-:Y:S02]  /*d450*/  IADD3 R133, P6, R3.reuse, UR26, RZ ;  /* 0x0000001a03857c10 */ /* 0x040fe4000ffde0ff */
[-C--:B------:R-:W-:Y:S01]  /*d460*/  @!P2 LEA.HI.X R135, R3, R209.reuse, R132, 0x1, P0 ;  /* 0x000000d10387a211 */ /* 0x080fe200000f0c84 */
[----:B------:R1:W-:Y:S01]  /*d470*/  @P2 STS.128 [R199+0xa000], RZ ;  /* 0x00a000ffc7002388 */ /* 0x0003e20000000c00 */
[CC--:B------:R-:W-:Y:S02]  /*d480*/  @!P4 LEA R144, P1, R133.reuse, R210.reuse, 0x1 ;  /* 0x000000d28590c211 */ /* 0x0c0fe400078208ff */
[CC--:B------:R-:W-:Y:S01]  /*d490*/  @!P2 LEA R142, P0, R133.reuse, R210.reuse, 0x1 ;  /* 0x000000d2858ea211 */ /* 0x0c0fe200078008ff */
[----:B------:R-:W-:Y:S01]  /*d4a0*/  @!PT LDS RZ, [RZ] ;  /* 0x00000000fffff984 */ /* 0x000fe20000000800 */
[----:B------:R-:W-:Y:S01]  /*d4b0*/  @!PT LDS RZ, [RZ] ;  /* 0x00000000fffff984 */ /* 0x000fe20000000800 */
[----:B------:R-:W-:Y:S01]  /*d4c0*/  @!PT LDS RZ, [RZ] ;  /* 0x00000000fffff984 */ /* 0x000fe20000000800 */
[----:B------:R1:W-:Y:S01]  /*d4d0*/  @!P2 LDGSTS.E.BYPASS.LTC128B.128 [R199+0xa000], desc[UR24][R140.64+0x100] ;  /* 0x0a0001008cc7afae */ /* 0x0003e2000b901d58 */
[----:B------:R-:W-:Y:S02]  /*d4e0*/  IADD3.X R132, R132, UR23, RZ, P6, !PT ;  /* 0x0000001784847c10 */ /* 0x000fe4000b7fe4ff */
[CC--:B------:R-:W-:Y:S01]  /*d4f0*/  @!P5 LEA R146, P6, R133.reuse, R210.reuse, 0x1 ;  /* 0x000000d28592d211 */ /* 0x0c0fe200078c08ff */
[----:B------:R1:W-:Y:S01]  /*d500*/  @P5 STS.128 [R199+0x6800], RZ ;  /* 0x006800ffc7005388 */ /* 0x0003e20000000c00 */
[CCC-:B------:R-:W-:Y:S02]  /*d510*/  @!P4 LEA.HI.X R145, R133.reuse, R209.reuse, R132.reuse, 0x1, P1 ;  /* 0x000000d18591c211 */ /* 0x1c0fe400008f0c84 */
[CCC-:B------:R-:W-:Y:S01]  /*d520*/  @!P5 LEA.HI.X R147, R133.reuse, R209.reuse, R132.reuse, 0x1, P6 ;  /* 0x000000d18593d211 */ /* 0x1c0fe200030f0c84 */
[----:B------:R-:W-:Y:S01]  /*d530*/  @!PT LDS RZ, [RZ] ;  /* 0x00000000fffff984 */ /* 0x000fe20000000800 */
[----:B------:R-:W-:Y:S01]  /*d540*/  @!PT LDS RZ, [RZ] ;  /* 0x00000000fffff984 */ /* 0x000fe20000000800 */
[----:B------:R-:W-:Y:S01]  /*d550*/  @!PT LDS RZ, [RZ] ;  /* 0x00000000fffff984 */ /* 0x000fe20000000800 */
[----:B------:R1:W-:Y:S01]  /*d560*/  @!P5 LDGSTS.E.BYPASS.LTC128B.128 [R199+0x6800], desc[UR24][R138.64] ;  /* 0x068000008ac7dfae */ /* 0x0003e2000b901d58 */
[CC--:B------:R-:W-:Y:S02]  /*d570*/  @!P2 LEA.HI.X R143, R133.reuse, R209.reuse, R132, 0x1, P0 ;  /* 0x000000d1858fa211 */ /* 0x0c0fe400000f0c84 */
[----:B------:R-:W-:Y:S01]  /*d580*/  IADD3 R3, P6, R133, UR26, RZ ;  /* 0x0000001a85037c10 */ /* 0x000fe2000ffde0ff */
[----:B------:R1:W-:Y:S03]  /*d590*/  @P4 STS.128 [R199+0x8800], RZ ;  /* 0x008800ffc7004388 */ /* 0x0003e60000000c00 */
[CC--:B------:R-:W-:Y:S01]  /*d5a0*/  @!P4 LEA R148, P1, R3.reuse, R210.reuse, 0x1 ;  /* 0x000000d20394c211 */ /* 0x0c0fe200078208ff */
[----:B------:R-:W-:Y:S01]  /*d5b0*/  @!PT LDS RZ, [RZ] ;  /* 0x00000000fffff984 */ /* 0x000fe20000000800 */
[----:B------:R-:W-:Y:S01]  /*d5c0*/  @!PT LDS RZ, [RZ] ;  /* 0x00000000fffff984 */ /* 0x000fe20000000800 */
[----:B------:R-:W-:Y:S01]  /*d5d0*/  @!PT LDS RZ, [RZ] ;  /* 0x00000000fffff984 */ /* 0x000fe20000000800 */
[----:B------:R1:W-:Y:S01]  /*d5e0*/  @!P4 LDGSTS.E.BYPASS.LTC128B.128 [R199+0x8800], desc[UR24][R136.64+0x80] ;  /* 0x0880008088c7cfae */ /* 0x0003e2000b901d58 */
[CC--:B------:R-:W-:Y:S02]  /*d5f0*/  @!P2 LEA R152, P0, R3.reuse, R210.reuse, 0x1 ;  /* 0x000000d20398a211 */ /* 0x0c0fe400078008ff */
[----:B------:R-:W-:Y:S01]  /*d600*/  IADD3.X R132, R132, UR23, RZ, P6, !PT ;  /* 0x0000001784847c10 */ /* 0x000fe2000b7fe4ff */
[----:B------:R1:W-:Y:S01]  /*d610*/  @P2 STS.128 [R199+0xa800], RZ ;  /* 0x00a800ffc7002388 */ /* 0x0003e20000000c00 */
[C---:B------:R-:W-:Y:S01]  /*d620*/  @!P5 LEA R150, P6, R3.reuse, R210, 0x1 ;  /* 0x000000d20396d211 */ /* 0x040fe200078c08ff */
[----:B------:R-:W-:Y:S01]  /*d630*/  IMAD.MOV.U32 R210, RZ, RZ, R140 ;  /* 0x000000ffffd27224 */ /* 0x000fe200078e008c */
[CCC-:B------:R-:W-:Y:S01]  /*d640*/  @!P4 LEA.HI.X R149, R3.reuse, R209.reuse, R132.reuse, 0x1, P1 ;  /* 0x000000d10395c211 */ /* 0x1c0fe200008f0c84 */
[----:B------:R-:W-:Y:S01]  /*d650*/  @!PT LDS RZ, [RZ] ;  /* 0x00000000fffff984 */ /* 0x000fe20000000800 */
[----:B------:R-:W-:Y:S01]  /*d660*/  @!PT LDS RZ, [RZ] ;  /* 0x00000000fffff984 */ /* 0x000fe20000000800 */
[----:B------:R-:W-:Y:S01]  /*d670*/  @!PT LDS RZ, [RZ] ;  /* 0x00000000fffff984 */ /* 0x000fe20000000800 */
[----:B------:R1:W-:Y:S01]  /*d680*/  @!P2 LDGSTS.E.BYPASS.LTC128B.128 [R199+0xa800], desc[UR24][R134.64+0x100] ;  /* 0x0a80010086c7afae */ /* 0x0003e2000b901d58 */
[CCC-:B------:R-:W-:Y:S02]  /*d690*/  @!P5 LEA.HI.X R151, R3.reuse, R209.reuse, R132.reuse, 0x1, P6 ;  /* 0x000000d10397d211 */ /* 0x1c0fe400030f0c84 */
[----:B------:R-:W-:Y:S01]  /*d6a0*/  @!P2 LEA.HI.X R153, R3, R209, R132, 0x1, P0 ;  /* 0x000000d10399a211 */ /* 0x000fe200000f0c84 */
[----:B------:R1:W-:Y:S01]  /*d6b0*/  @P5 STS.128 [R199+0x7000], RZ ;  /* 0x007000ffc7005388 */ /* 0x0003e20000000c00 */
[----:B------:R-:W-:Y:S03]  /*d6c0*/  IMAD.MOV.U32 R209, RZ, RZ, R141 ;  /* 0x000000ffffd17224 */ /* 0x000fe600078e008d */
        /* <DEDUP_REMOVED lines=30> */
.L_x_2148:
[----:B------:R-:W-:Y:S01]  /*d8b0*/  MOV R3, UR12 ;  /* 0x0000000c00037c02 */ /* 0x000fe20008000f00 */
[----:B------:R-:W-:Y:S03]  /*d8c0*/  UISETP.GT.AND UP2, UPT, UR12, UR10, UPT ;  /* 0x0000000a0c00728c */ /* 0x000fe6000bf44270 */
[----:B------:R-:W-:Y:S04]  /*d8d0*/  LEA R3, R3, R206, 0x6 ;  /* 0x000000ce03037211 */ /* 0x000fe800078e30ff */
[C---:B------:R-:W-:Y:S01]  /*d8e0*/  IADD3 R132, R3.reuse, 0x1, RZ ;  /* 0x0000000103847810 */ /* 0x040fe20007ffe0ff */
[C---:B------:R-:W-:Y:S01]  /*d8f0*/  VIADD R133, R3.reuse, 0x8 ;  /* 0x0000000803857836 */ /* 0x040fe20000000000 */
[CC--:B------:R-:W-:Y:S02]  /*d900*/  ISETP.GE.AND P1, PT, R3.reuse, R205.reuse, PT ;  /* 0x000000cd0300720c */ /* 0x0c0fe40003f26270 */
[C---:B------:R-:W-:Y:S02]  /*d910*/  ISETP.GE.AND P5, PT, R132.reuse, R205, PT ;  /* 0x000000cd8400720c */ /* 0x040fe40003fa6270 */
[CC--:B------:R-:W-:Y:S02]  /*d920*/  ISETP.GE.AND P0, PT, R132.reuse, R203.reuse, PT ;  /* 0x000000cb8400720c */ /* 0x0c0fe40003f06270 */
[C---:B------:R-:W-:Y:S02]  /*d930*/  ISETP.GE.OR P1, PT, R3.reuse, R204, !P1 ;  /* 0x000000cc0300720c */ /* 0x040fe40004f26670 */
[C---:B------:R-:W-:Y:S02]  /*d940*/  ISETP.GE.OR P0, PT, R132.reuse, R202, !P0 ;  /* 0x000000ca8400720c */ /* 0x040fe40004706670 */
[----:B------:R-:W-:Y:S02]  /*d950*/  ISETP.GE.OR P5, PT, R132, R204, !P5 ;  /* 0x000000cc8400720c */ /* 0x000fe40006fa6670 */
[C---:B------:R-:W-:Y:S02]  /*d960*/  IADD3 R132, R3.reuse, 0x9, RZ ;  /* 0x0000000903847810 */ /* 0x040fe40007ffe0ff */
[C---:B------:R-:W-:Y:S02]  /*d970*/  ISETP.GE.AND P2, PT, R3.reuse, R203, PT ;  /* 0x000000cb0300720c */ /* 0x040fe40003f46270 */
[----:B-1----:R-:W-:Y:S02]  /*d980*/  FSEL R135, R4, -INF , !P1 ;  /* 0xff80000004877808 */ /* 0x002fe40004800000 */
[----:B------:R-:W-:Y:S02]  /*d990*/  ISETP.GE.OR P2, PT, R3, R202, !P2 ;  /* 0x000000ca0300720c */ /* 0x000fe40005746670 */
[CC--:B------:R-:W-:Y:S02]  /*d9a0*/  ISETP.GE.AND P4, PT, R133.reuse, R205.reuse, PT ;  /* 0x000000cd8500720c */ /* 0x0c0fe40003f86270 */
[----:B------:R-:W-:Y:S02]  /*d9b0*/  ISETP.GE.AND P1, PT, R132, R205, PT ;  /* 0x000000cd8400720c */ /* 0x000fe40003f26270 */
[----:B------:R-:W-:Y:S02]  /*d9c0*/  FSEL R134, R6, -INF , !P2 ;  /* 0xff80000006867808 */ /* 0x000fe40005000000 */
[-C--:B------:R-:W-:Y:S02]  /*d9d0*/  ISETP.GE.OR P4, PT, R133, R204.reuse, !P4 ;  /* 0x000000cc8500720c */ /* 0x080fe40006786670 */
[-C--:B------:R-:W-:Y:S02]  /*d9e0*/  ISETP.GE.OR P1, PT, R132, R204.reuse, !P1 ;  /* 0x000000cc8400720c */ /* 0x080fe40004f26670 */
[C---:B------:R-:W-:Y:S02]  /*d9f0*/  IADD3 R4, R3.reuse, 0x10, RZ ;  /* 0x0000001003047810 */ /* 0x040fe40007ffe0ff */
[----:B------:R-:W-:Y:S02]  /*da00*/  IADD3 R6, R3, 0x11, RZ ;  /* 0x0000001103067810 */ /* 0x000fe40007ffe0ff */
[----:B------:R-:W-:Y:S02]  /*da10*/  FSEL R136, R7, -INF , !P0 ;  /* 0xff80000007887808 */ /* 0x000fe40004000000 */
[----:B------:R-:W-:Y:S02]  /*da20*/  FSEL R5, R5, -INF , !P5 ;  /* 0xff80000005057808 */ /* 0x000fe40006800000 */
[----:B------:R-:W-:Y:S02]  /*da30*/  FSEL R7, R8, -INF , !P4 ;  /* 0xff80000008077808 */ /* 0x000fe40006000000 */
[----:B------:R-:W-:Y:S02]  /*da40*/  FSEL R9, R9, -INF , !P1 ;  /* 0xff80000009097808 */ /* 0x000fe40004800000 */
[----:B------:R-:W-:Y:S02]  /*da50*/  ISETP.GE.AND P6, PT, R133, R203, PT ;  /* 0x000000cb8500720c */ /* 0x000fe40003fc6270 */
[C---:B------:R-:W-:Y:S02]  /*da60*/  ISETP.GE.AND P0, PT, R4.reuse, R205, PT ;  /* 0x000000cd0400720c */ /* 0x040fe40003f06270 */
[-C--:B------:R-:W-:Y:S02]  /*da70*/  ISETP.GE.AND P5, PT, R4, R203.reuse, PT ;  /* 0x000000cb0400720c */ /* 0x080fe40003fa6270 */
[----:B------:R-:W-:Y:S02]  /*da80*/  ISETP.GE.AND P2, PT, R132, R203, PT ;  /* 0x000000cb8400720c */ /* 0x000fe40003f46270 */
[C---:B------:R-:W-:Y:S02]  /*da90*/  ISETP.GE.AND P4, PT, R6.reuse, R205, PT ;  /* 0x000000cd0600720c */ /* 0x040fe40003f86270 */
[----:B------:R-:W-:Y:S02]  /*daa0*/  ISETP.GE.AND P1, PT, R6, R203, PT ;  /* 0x000000cb0600720c */ /* 0x000fe40003f26270 */
[C---:B------:R-:W-:Y:S02]  /*dab0*/  ISETP.GE.OR P0, PT, R4.reuse, R204, !P0 ;  /* 0x000000cc0400720c */ /* 0x040fe40004706670 */
[-C--:B------:R-:W-:Y:S01]  /*dac0*/  ISETP.GE.OR P5, PT, R4, R202.reuse, !P5 ;  /* 0x000000ca0400720c */ /* 0x080fe20006fa6670 */
[----:B------:R-:W-:Y:S01]  /*dad0*/  VIADD R4, R3, 0x18 ;  /* 0x0000001803047836 */ /* 0x000fe20000000000 */
[----:B------:R-:W-:Y:S02]  /*dae0*/  ISETP.GE.OR P6, PT, R133, R202, !P6 ;  /* 0x000000ca8500720c */ /* 0x000fe400077c6670 */
[C---:B------:R-:W-:Y:S02]  /*daf0*/  ISETP.GE.OR P4, PT, R6.reuse, R204, !P4 ;  /* 0x000000cc0600720c */ /* 0x040fe40006786670 */
[-C--:B------:R-:W-:Y:S02]  /*db00*/  ISETP.GE.OR P1, PT, R6, R202.reuse, !P1 ;  /* 0x000000ca0600720c */ /* 0x080fe40004f26670 */
[----:B------:R-:W-:Y:S02]  /*db10*/  ISETP.GE.OR P2, PT, R132, R202, !P2 ;  /* 0x000000ca8400720c */ /* 0x000fe40005746670 */
[----:B------:R-:W-:Y:S02]  /*db20*/  IADD3 R6, R3, 0x19, RZ ;  /* 0x0000001903067810 */ /* 0x000fe40007ffe0ff */
[----:B------:R-:W-:Y:S02]  /*db30*/  FSEL R138, R10, -INF , !P6 ;  /* 0xff8000000a8a7808 */ /* 0x000fe40007000000 */
[----:B------:R-:W-:Y:S02]  /*db40*/  FSEL R217, R12, -INF , !P0 ;  /* 0xff8000000cd97808 */ /* 0x000fe40004000000 */
[----:B------:R-:W-:Y:S02]  /*db50*/  FSEL R163, R13, -INF , !P4 ;  /* 0xff8000000da37808 */ /* 0x000fe40006000000 */
[----:B------:R-:W-:Y:S02]  /*db60*/  FSEL R10, R11, -INF , !P2 ;  /* 0xff8000000b0a7808 */ /* 0x000fe40005000000 */
[C---:B------:R-:W-:Y:S02]  /*db70*/  ISETP.GE.AND P2, PT, R4.reuse, R205, PT ;  /* 0x000000cd0400720c */ /* 0x040fe40003f46270 */
[----:B------:R-:W-:Y:S02]  /*db80*/  ISETP.GE.AND P6, PT, R4, R203, PT ;  /* 0x000000cb0400720c */ /* 0x000fe40003fc6270 */
[C---:B------:R-:W-:Y:S02]  /*db90*/  ISETP.GE.AND P0, PT, R6.reuse, R205, PT ;  /* 0x000000cd0600720c */ /* 0x040fe40003f06270 */
[----:B------:R-:W-:Y:S02]  /*dba0*/  ISETP.GE.AND P4, PT, R6, R203, PT ;  /* 0x000000cb0600720c */ /* 0x000fe40003f86270 */
[C---:B------:R-:W-:Y:S02]  /*dbb0*/  ISETP.GE.OR P2, PT, R4.reuse, R204, !P2 ;  /* 0x000000cc0400720c */ /* 0x040fe40005746670 */
[----:B------:R-:W-:Y:S02]  /*dbc0*/  ISETP.GE.OR P6, PT, R4, R202, !P6 ;  /* 0x000000ca0400720c */ /* 0x000fe400077c6670 */
[C---:B------:R-:W-:Y:S02]  /*dbd0*/  ISETP.GE.OR P0, PT, R6.reuse, R204, !P0 ;  /* 0x000000cc0600720c */ /* 0x040fe40004706670 */
[----:B------:R-:W-:Y:S02]  /*dbe0*/  ISETP.GE.OR P4, PT, R6, R202, !P4 ;  /* 0x000000ca0600720c */ /* 0x000fe40006786670 */
[C---:B------:R-:W-:Y:S02]  /*dbf0*/  IADD3 R4, R3.reuse, 0x20, RZ ;  /* 0x0000002003047810 */ /* 0x040fe40007ffe0ff */
[----:B------:R-:W-:Y:S02]  /*dc00*/  IADD3 R6, R3, 0x21, RZ ;  /* 0x0000002103067810 */ /* 0x000fe40007ffe0ff */
[----:B------:R-:W-:Y:S02]  /*dc10*/  FSEL R162, R14, -INF , !P5 ;  /* 0xff8000000ea27808 */ /* 0x000fe40006800000 */
[----:B------:R-:W-:Y:S02]  /*dc20*/  FSEL R143, R16, -INF , !P2 ;  /* 0xff800000108f7808 */ /* 0x000fe40005000000 */
[----:B------:R-:W-:Y:S02]  /*dc30*/  FSEL R141, R17, -INF , !P0 ;  /* 0xff800000118d7808 */ /* 0x000fe40004000000 */
[-C--:B------:R-:W-:Y:S02]  /*dc40*/  ISETP.GE.AND P5, PT, R4, R205.reuse, PT ;  /* 0x000000cd0400720c */ /* 0x080fe40003fa6270 */
[C---:B------:R-:W-:Y:S02]  /*dc50*/  ISETP.GE.AND P2, PT, R6.reuse, R205, PT ;  /* 0x000000cd0600720c */ /* 0x040fe40003f46270 */
[----:B------:R-:W-:Y:S02]  /*dc60*/  ISETP.GE.AND P0, PT, R6, R203, PT ;  /* 0x000000cb0600720c */ /* 0x000fe40003f06270 */
[----:B------:R-:W-:Y:S02]  /*dc70*/  FMNMX.FTZ R8, R135, R0, !PT ;  /* 0x0000000087087209 */ /* 0x000fe40007810000 */
[-C--:B------:R-:W-:Y:S02]  /*dc80*/  ISETP.GE.OR P5, PT, R4, R204.reuse, !P5 ;  /* 0x000000cc0400720c */ /* 0x080fe40006fa6670 */
[C---:B------:R-:W-:Y:S02]  /*dc90*/  ISETP.GE.OR P2, PT, R6.reuse, R204, !P2 ;  /* 0x000000cc0600720c */ /* 0x040fe40005746670 */
[----:B------:R-:W-:Y:S02]  /*dca0*/  ISETP.GE.OR P0, PT, R6, R202, !P0 ;  /* 0x000000ca0600720c */ /* 0x000fe40004706670 */
[----:B------:R-:W-:Y:S02]  /*dcb0*/  IADD3 R6, R3, 0x29, RZ ;  /* 0x0000002903067810 */ /* 0x000fe40007ffe0ff */
[----:B------:R-:W-:Y:S02]  /*dcc0*/  FMNMX.FTZ R8, R5, R8, !PT ;  /* 0x0000000805087209 */ /* 0x000fe40007810000 */
[----:B------:R-:W-:Y:S02]  /*dcd0*/  FSEL R161, R20, -INF , !P5 ;  /* 0xff80000014a17808 */ /* 0x000fe40006800000 */
[----:B------:R-:W-:Y:S02]  /*dce0*/  FSEL R159, R21, -INF , !P2 ;  /* 0xff800000159f7808 */ /* 0x000fe40005000000 */
[C---:B------:R-:W-:Y:S02]  /*dcf0*/  ISETP.GE.AND P5, PT, R6.reuse, R205, PT ;  /* 0x000000cd0600720c */ /* 0x040fe40003fa6270 */
[CC--:B------:R-:W-:Y:S02]  /*dd00*/  ISETP.GE.AND P2, PT, R6.reuse, R203.reuse, PT ;  /* 0x000000cb0600720c */ /* 0x0c0fe40003f46270 */
[----:B------:R-:W-:Y:S02]  /*dd10*/  FMNMX.FTZ R8, R7, R8, !PT ;  /* 0x0000000807087209 */ /* 0x000fe40007810000 */
[C---:B------:R-:W-:Y:S02]  /*dd20*/  ISETP.GE.OR P5, PT, R6.reuse, R204, !P5 ;  /* 0x000000cc0600720c */ /* 0x040fe40006fa6670 */
[----:B------:R-:W-:Y:S02]  /*dd30*/  ISETP.GE.OR P2, PT, R6, R202, !P2 ;  /* 0x000000ca0600720c */ /* 0x000fe40005746670 */
[----:B------:R-:W-:Y:S02]  /*dd40*/  FMNMX.FTZ R6, R9, R8, !PT ;  /* 0x0000000809067209 */ /* 0x000fe40007810000 */
[----:B------:R-:W-:Y:S02]  /*dd50*/  FMNMX.FTZ R11, R134, R2, !PT ;  /* 0x00000002860b7209 */ /* 0x000fe40007810000 */
[----:B------:R-:W-:Y:S02]  /*dd60*/  FSEL R160, R15, -INF , !P1 ;  /* 0xff8000000fa07808 */ /* 0x000fe40004800000 */
[----:B------:R-:W-:Y:S02]  /*dd70*/  ISETP.GE.AND P1, PT, R4, R203, PT ;  /* 0x000000cb0400720c */ /* 0x000fe40003f26270 */
[----:B------:R-:W-:Y:S02]  /*dd80*/  FMNMX.FTZ R6, R217, R6, !PT ;  /* 0x00000006d9067209 */ /* 0x000fe40007810000 */
[----:B------:R-:W-:Y:S02]  /*dd90*/  FMNMX.FTZ R11, R136, R11, !PT ;  /* 0x0000000b880b7209 */ /* 0x000fe40007810000 */
[----:B------:R-:W-:Y:S01]  /*dda0*/  ISETP.GE.OR P1, PT, R4, R202, !P1 ;  /* 0x000000ca0400720c */ /* 0x000fe20004f26670 */
[----:B------:R-:W-:Y:S01]  /*ddb0*/  VIADD R4, R3, 0x28 ;  /* 0x0000002803047836 */ /* 0x000fe20000000000 */
[----:B------:R-:W-:Y:S02]  /*ddc0*/  FMNMX.FTZ R8, R163, R6, !PT ;  /* 0x00000006a3087209 */ /* 0x000fe40007810000 */
[----:B------:R-:W-:Y:S02]  /*ddd0*/  FMNMX.FTZ R11, R138, R11, !PT ;  /* 0x0000000b8a0b7209 */ /* 0x000fe40007810000 */
[----:B------:R-:W-:Y:S02]  /*dde0*/  FSEL R142, R18, -INF , !P6 ;  /* 0xff800000128e7808 */ /* 0x000fe40007000000 */
[----:B------:R-:W-:Y:S02]  /*ddf0*/  FSEL R140, R19, -INF , !P4 ;  /* 0xff800000138c7808 */ /* 0x000fe40006000000 */
[----:B------:R-:W-:Y:S02]  /*de00*/  FMNMX.FTZ R8, R143, R8, !PT ;  /* 0x000000088f087209 */ /* 0x000fe40007810000 */
[----:B------:R-:W-:Y:S02]  /*de10*/  FMNMX.FTZ R11, R10, R11, !PT ;  /* 0x0000000b0a0b7209 */ /* 0x000fe40007810000 */
[C---:B------:R-:W-:Y:S02]  /*de20*/  ISETP.GE.AND P6, PT, R4.reuse, R205, PT ;  /* 0x000000cd0400720c */ /* 0x040fe40003fc6270 */
[----:B------:R-:W-:Y:S02]  /*de30*/  ISETP.GE.AND P4, PT, R4, R203, PT ;  /* 0x000000cb0400720c */ /* 0x000fe40003f86270 */
[----:B------:R-:W-:Y:S02]  /*de40*/  FMNMX.FTZ R8, R141, R8, !PT ;  /* 0x000000088d087209 */ /* 0x000fe40007810000 */
[----:B------:R-:W-:Y:S02]  /*de50*/  FMNMX.FTZ R11, R162, R11, !PT ;  /* 0x0000000ba20b7209 */ /* 0x000fe40007810000 */
[C---:B------:R-:W-:Y:S02]  /*de60*/  ISETP.GE.OR P6, PT, R4.reuse, R204, !P6 ;  /* 0x000000cc0400720c */ /* 0x040fe400077c6670 */
[----:B------:R-:W-:Y:S02]  /*de70*/  ISETP.GE.OR P4, PT, R4, R202, !P4 ;  /* 0x000000ca0400720c */ /* 0x000fe40006786670 */
[----:B------:R-:W-:Y:S02]  /*de80*/  IADD3 R4, R3, 0x30, RZ ;  /* 0x0000003003047810 */ /* 0x000fe40007ffe0ff */
[----:B------:R-:W-:Y:S02]  /*de90*/  FMNMX.FTZ R8, R161, R8, !PT ;  /* 0x00000008a1087209 */ /* 0x000fe40007810000 */
[----:B------:R-:W-:Y:S02]  /*dea0*/  FSEL R158, R22, -INF , !P1 ;  /* 0xff800000169e7808 */ /* 0x000fe40004800000 */
[----:B------:R-:W-:Y:S02]  /*deb0*/  FSEL R156, R23, -INF , !P0 ;  /* 0xff800000179c7808 */ /* 0x000fe40004000000 */
[----:B------:R-:W-:Y:S01]  /*dec0*/  FMNMX.FTZ R11, R160, R11, !PT ;  /* 0x0000000ba00b7209 */ /* 0x000fe20007810000 */
[----:B------:R-:W-:Y:S01]  /*ded0*/  LDSM.16.MT88.4 R20, [R186+0xc000] ;  /* 0x00c00000ba14783b */ /* 0x000fe20000004200 */
[C---:B------:R-:W-:Y:S02]  /*dee0*/  ISETP.GE.AND P1, PT, R4.reuse, R205, PT ;  /* 0x000000cd0400720c */ /* 0x040fe40003f26270 */
[----:B------:R-:W-:Y:S02]  /*def0*/  ISETP.GE.AND P0, PT, R4, R203, PT ;  /* 0x000000cb0400720c */ /* 0x000fe40003f06270 */
[----:B------:R-:W-:Y:S02]  /*df00*/  FSEL R157, R24, -INF , !P6 ;  /* 0xff800000189d7808 */ /* 0x000fe40007000000 */
[----:B------:R-:W-:Y:S02]  /*df10*/  FMNMX.FTZ R8, R159, R8, !PT ;  /* 0x000000089f087209 */ /* 0x000fe40007810000 */
[C---:B------:R-:W-:Y:S02]  /*df20*/  IADD3 R6, R3.reuse, 0x31, RZ ;  /* 0x0000003103067810 */ /* 0x040fe40007ffe0ff */
[----:B------:R-:W-:Y:S02]  /*df30*/  FMNMX.FTZ R11, R142, R11, !PT ;  /* 0x0000000b8e0b7209 */ /* 0x000fe40007810000 */
[C---:B------:R-:W-:Y:S02]  /*df40*/  ISETP.GE.OR P1, PT, R4.reuse, R204, !P1 ;  /* 0x000000cc0400720c */ /* 0x040fe40004f26670 */
[----:B------:R-:W-:Y:S01]  /*df50*/  ISETP.GE.OR P0, PT, R4, R202, !P0 ;  /* 0x000000ca0400720c */ /* 0x000fe20004706670 */
[----:B------:R-:W-:Y:S01]  /*df60*/  VIADD R4, R3, 0x38 ;  /* 0x0000003803047836 */ /* 0x000fe20000000000 */
[----:B------:R-:W-:Y:S02]  /*df70*/  FSEL R155, R25, -INF , !P5 ;  /* 0xff800000199b7808 */ /* 0x000fe40006800000 */
[----:B------:R-:W-:Y:S02]  /*df80*/  FMNMX.FTZ R8, R157, R8, !PT ;  /* 0x000000089d087209 */ /* 0x000fe40007810000 */
[----:B------:R-:W-:Y:S02]  /*df90*/  ISETP.GE.AND P6, PT, R6, R205, PT ;  /* 0x000000cd0600720c */ /* 0x000fe40003fc6270 */
[----:B------:R-:W-:Y:S02]  /*dfa0*/  FMNMX.FTZ R11, R140, R11, !PT ;  /* 0x0000000b8c0b7209 */ /* 0x000fe40007810000 */
[----:B------:R-:W-:Y:S02]  /*dfb0*/  FSEL R153, R28, -INF , !P1 ;  /* 0xff8000001c997808 */ /* 0x000fe40004800000 */
[----:B------:R-:W-:Y:S02]  /*dfc0*/  FMNMX.FTZ R8, R155, R8, !PT ;  /* 0x000000089b087209 */ /* 0x000fe40007810000 */
[----:B------:R-:W-:Y:S02]  /*dfd0*/  ISETP.GE.OR P6, PT, R6, R204, !P6 ;  /* 0x000000cc0600720c */ /* 0x000fe400077c6670 */
[----:B------:R-:W-:Y:S02]  /*dfe0*/  IADD3 R3, R3, 0x39, RZ ;  /* 0x0000003903037810 */ /* 0x000fe40007ffe0ff */
[----:B------:R-:W-:Y:S02]  /*dff0*/  ISETP.GE.AND P5, PT, R4, R205, PT ;  /* 0x000000cd0400720c */ /* 0x000fe40003fa6270 */
[----:B------:R-:W-:Y:S02]  /*e000*/  FMNMX.FTZ R11, R158, R11, !PT ;  /* 0x0000000b9e0b7209 */ /* 0x000fe40007810000 */
[----:B------:R-:W-:Y:S02]  /*e010*/  FSEL R151, R29, -INF , !P6 ;  /* 0xff8000001d977808 */ /* 0x000fe40007000000 */
[----:B------:R-:W-:Y:S02]  /*e020*/  FMNMX.FTZ R8, R153, R8, !PT ;  /* 0x0000000899087209 */ /* 0x000fe40007810000 */
[----:B------:R-:W-:Y:S02]  /*e030*/  ISETP.GE.OR P5, PT, R4, R204, !P5 ;  /* 0x000000cc0400720c */ /* 0x000fe40006fa6670 */
[----:B------:R-:W-:Y:S02]  /*e040*/  ISETP.GE.AND P1, PT, R3, R205, PT ;  /* 0x000000cd0300720c */ /* 0x000fe40003f26270 */
[----:B------:R-:W-:Y:S02]  /*e050*/  FSEL R154, R26, -INF , !P4 ;  /* 0xff8000001a9a7808 */ /* 0x000fe40006000000 */
[----:B------:R-:W-:Y:S02]  /*e060*/  FMNMX.FTZ R13, R156, R11, !PT ;  /* 0x0000000b9c0d7209 */ /* 0x000fe40007810000 */
[----:B------:R-:W-:Y:S02]  /*e070*/  FSEL R149, R32, -INF , !P5 ;  /* 0xff80000020957808 */ /* 0x000fe40006800000 */
[----:B------:R-:W-:Y:S02]  /*e080*/  FMNMX.FTZ R8, R151, R8, !PT ;  /* 0x0000000897087209 */ /* 0x000fe40007810000 */
[----:B------:R-:W-:Y:S02]  /*e090*/  FSEL R152, R27, -INF , !P2 ;  /* 0xff8000001b987808 */ /* 0x000fe40005000000 */
[----:B------:R-:W-:Y:S02]  /*e0a0*/  ISETP.GE.OR P1, PT, R3, R204, !P1 ;  /* 0x000000cc0300720c */ /* 0x000fe40004f26670 */
[----:B------:R-:W-:Y:S02]  /*e0b0*/  FMNMX.FTZ R13, R154, R13, !PT ;  /* 0x0000000d9a0d7209 */ /* 0x000fe40007810000 */
[----:B------:R-:W-:Y:S02]  /*e0c0*/  ISETP.GE.AND P2, PT, R6, R203, PT ;  /* 0x000000cb0600720c */ /* 0x000fe40003f46270 */
[----:B------:R-:W-:Y:S02]  /*e0d0*/  FSEL R147, R33, -INF , !P1 ;  /* 0xff80000021937808 */ /* 0x000fe40004800000 */
[----:B------:R-:W-:Y:S02]  /*e0e0*/  FMNMX.FTZ R8, R149, R8, !PT ;  /* 0x0000000895087209 */ /* 0x000fe40007810000 */
[----:B------:R-:W-:Y:S02]  /*e0f0*/  FSEL R148, R30, -INF , !P0 ;  /* 0xff8000001e947808 */ /* 0x000fe40004000000 */
[----:B------:R-:W-:Y:S02]  /*e100*/  FMNMX.FTZ R13, R152, R13, !PT ;  /* 0x0000000d980d7209 */ /* 0x000fe40007810000 */
[----:B------:R-:W-:Y:S02]  /*e110*/  ISETP.GE.OR P2, PT, R6, R202, !P2 ;  /* 0x000000ca0600720c */ /* 0x000fe40005746670 */
[----:B------:R-:W-:Y:S02]  /*e120*/  ISETP.GE.AND P1, PT, R4, R203, PT ;  /* 0x000000cb0400720c */ /* 0x000fe40003f26270 */
[----:B------:R-:W-:Y:S02]  /*e130*/  FMNMX.FTZ R11, R147, R8, !PT ;  /* 0x00000008930b7209 */ /* 0x000fe40007810000 */
[----:B------:R-:W-:Y:S02]  /*e140*/  FSEL R146, R31, -INF , !P2 ;  /* 0xff8000001f927808 */ /* 0x000fe40005000000 */
[----:B------:R-:W-:Y:S01]  /*e150*/  FMNMX.FTZ R13, R148, R13, !PT ;  /* 0x0000000d940d7209 */ /* 0x000fe20007810000 */
[----:B------:R-:W-:Y:S01]  /*e160*/  LDSM.16.MT88.4 R28, [R185+0xc000] ;  /* 0x00c00000b91c783b */ /* 0x000fe20000004200 */
[-C--:B------:R-:W-:Y:S02]  /*e170*/  ISETP.GE.OR P1, PT, R4, R202.reuse, !P1 ;  /* 0x000000ca0400720c */ /* 0x080fe40004f26670 */
[C---:B------:R-:W-:Y:S02]  /*e180*/  ISETP.GE.AND P0, PT, R3.reuse, R203, PT ;  /* 0x000000cb0300720c */ /* 0x040fe40003f06270 */
[----:B------:R-:W-:Y:S02]  /*e190*/  FSEL R144, R34, -INF , !P1 ;  /* 0xff80000022907808 */ /* 0x000fe40004800000 */
[----:B------:R-:W-:Y:S01]  /*e1a0*/  FMNMX.FTZ R13, R146, R13, !PT ;  /* 0x0000000d920d7209 */ /* 0x000fe20007810000 */
[----:B------:R-:W1:Y:S01]  /*e1b0*/  SHFL.BFLY PT, R4, R11, 0x2, 0x1f ;  /* 0x0c401f000b047f89 */ /* 0x000e6200000e0000 */
[----:B------:R-:W-:Y:S02]  /*e1c0*/  ISETP.GE.OR P0, PT, R3, R202, !P0 ;  /* 0x000000ca0300720c */ /* 0x000fe40004706670 */
[----:B------:R-:W-:Y:S02]  /*e1d0*/  FMNMX.FTZ R8, R144, R13, !PT ;  /* 0x0000000d90087209 */ /* 0x000fe40007810000 */
[----:B------:R-:W-:Y:S03]  /*e1e0*/  FSEL R133, R35, -INF , !P0 ;  /* 0xff80000023857808 */ /* 0x000fe60004000000 */
[----:B------:R-:W-:Y:S01]  /*e1f0*/  LDSM.16.MT88.4 R12, [R188+0xc000] ;  /* 0x00c00000bc0c783b */ /* 0x000fe20000004200 */
[----:B------:R-:W-:Y:S07]  /*e200*/  FMNMX.FTZ R6, R133, R8, !PT ;  /* 0x0000000885067209 */ /* 0x000fee0007810000 */
[----:B------:R-:W2:Y:S01]  /*e210*/  SHFL.BFLY PT, R3, R6, 0x2, 0x1f ;  /* 0x0c401f0006037f89 */ /* 0x000ea200000e0000 */
[----:B-1----:R-:W-:Y:S07]  /*e220*/  FMNMX.FTZ R11, R11, R4, !PT ;  /* 0x000000040b0b7209 */ /* 0x002fee0007810000 */
[----:B------:R-:W1:Y:S01]  /*e230*/  SHFL.BFLY PT, R132, R11, 0x1, 0x1f ;  /* 0x0c201f000b847f89 */ /* 0x000e6200000e0000 */
[----:B--2---:R-:W-:Y:S07]  /*e240*/  FMNMX.FTZ R4, R6, R3, !PT ;  /* 0x0000000306047209 */ /* 0x004fee0007810000 */
[----:B------:R-:W2:Y:S01]  /*e250*/  SHFL.BFLY PT, R3, R4, 0x1, 0x1f ;  /* 0x0c201f0004037f89 */ /* 0x000ea200000e0000 */
[----:B-1----:R-:W-:Y:S04]  /*e260*/  FMNMX.FTZ R132, R11, R132, !PT ;  /* 0x000000840b847209 */ /* 0x002fe80007810000 */
[C---:B------:R-:W-:Y:S01]  /*e270*/  FSETP.NEU.FTZ.AND P1, PT, R132.reuse, -INF , PT ;  /* 0xff8000008400780b */ /* 0x040fe20003f3d000 */
[----:B------:R-:W-:Y:S05]  /*e280*/  FMUL.FTZ R150, R132, UR4 ;  /* 0x0000000484967c20 */ /* 0x000fea0008410000 */
[----:B------:R-:W-:Y:S02]  /*e290*/  FSEL R150, R150, RZ, P1 ;  /* 0x000000ff96967208 */ /* 0x000fe40000800000 */
[----:B--2---:R-:W-:Y:S03]  /*e2a0*/  FMNMX.FTZ R3, R4, R3, !PT ;  /* 0x0000000304037209 */ /* 0x004fe60007810000 */
[--C-:B------:R-:W-:Y:S01]  /*e2b0*/  FFMA.FTZ R166, R5, UR4, -R150.reuse ;  /* 0x0000000405a67c23 */ /* 0x100fe20008010896 */
[----:B------:R-:W-:Y:S01]  /*e2c0*/  FSEL R5, R132, RZ, P1 ;  /* 0x000000ff84057208 */ /* 0x000fe20000800000 */
[--C-:B------:R-:W-:Y:S01]  /*e2d0*/  FFMA.FTZ R169, R135, UR4, -R150.reuse ;  /* 0x0000000487a97c23 */ /* 0x100fe20008010896 */
[C---:B------:R-:W-:Y:S01]  /*e2e0*/  FSETP.NEU.FTZ.AND P0, PT, R3.reuse, -INF , PT ;  /* 0xff8000000300780b */ /* 0x040fe20003f1d000 */
[----:B------:R-:W-:Y:S01]  /*e2f0*/  FMUL.FTZ R145, R3, UR4 ;  /* 0x0000000403917c20 */ /* 0x000fe20008410000 */
[----:B------:R-:W-:Y:S01]  /*e300*/  FFMA.FTZ R165, R7, UR4, -R150 ;  /* 0x0000000407a57c23 */ /* 0x000fe20008010896 */
[----:B------:R-:W-:Y:S01]  /*e310*/  FADD.FTZ R0, -R5, R0 ;  /* 0x0000000005007221 */ /* 0x000fe20000010100 */
[----:B------:R-:W-:Y:S01]  /*e320*/  FSEL R5, R3, RZ, P0 ;  /* 0x000000ff03057208 */ /* 0x000fe20000000000 */
[----:B------:R-:W-:Y:S01]  /*e330*/  FFMA.FTZ R164, R9, UR4, -R150 ;  /* 0x0000000409a47c23 */ /* 0x000fe20008010896 */
[----:B------:R-:W-:Y:S01]  /*e340*/  FSEL R145, R145, RZ, P0 ;  /* 0x000000ff91917208 */ /* 0x000fe20000000000 */
[----:B------:R-:W-:Y:S01]  /*e350*/  FMUL.FTZ R6, R0, UR4 ;  /* 0x0000000400067c20 */ /* 0x000fe20008410000 */
[----:B------:R-:W-:Y:S01]  /*e360*/  MUFU.EX2 R169, R169 ;  /* 0x000000a900a97308 */ /* 0x000fe20000000800 */
[----:B------:R-:W-:Y:S01]  /*e370*/  FADD.FTZ R0, -R5, R2 ;  /* 0x0000000205007221 */ /* 0x000fe20000010100 */
[--C-:B------:R-:W-:Y:S01]  /*e380*/  FFMA.FTZ R170, R143, UR4, -R150.reuse ;  /* 0x000000048faa7c23 */ /* 0x100fe20008010896 */
[--C-:B------:R-:W-:Y:S01]  /*e390*/  FFMA.FTZ R171, R134, UR4, -R145.reuse ;  /* 0x0000000486ab7c23 */ /* 0x100fe20008010891 */
[--C-:B------:R-:W-:Y:S01]  /*e3a0*/  FFMA.FTZ R135, R136, UR4, -R145.reuse ;  /* 0x0000000488877c23 */ /* 0x100fe20008010891 */
[--C-:B------:R-:W-:Y:S01]  /*e3b0*/  FFMA.FTZ R134, R138, UR4, -R145.reuse ;  /* 0x000000048a867c23 */ /* 0x100fe20008010891 */
[--C-:B------:R-:W-:Y:S01]  /*e3c0*/  FFMA.FTZ R167, R10, UR4, -R145.reuse ;  /* 0x000000040aa77c23 */ /* 0x100fe20008010891 */
[----:B------:R-:W-:Y:S03]  /*e3d0*/  FMUL.FTZ R8, R0, UR4 ;  /* 0x0000000400087c20 */ /* 0x000fe60008410000 */
[----:B------:R-:W1:Y:S01]  /*e3e0*/  MUFU.EX2 R166, R166 ;  /* 0x000000a600a67308 */ /* 0x000e620000000800 */
[--C-:B------:R-:W-:Y:S01]  /*e3f0*/  FFMA.FTZ R219, R141, UR4, -R150.reuse ;  /* 0x000000048ddb7c23 */ /* 0x100fe20008010896 */
[--C-:B------:R-:W-:Y:S01]  /*e400*/  FFMA.FTZ R214, R162, UR4, -R145.reuse ;  /* 0x00000004a2d67c23 */ /* 0x100fe20008010891 */
[--C-:B------:R-:W-:Y:S01]  /*e410*/  FFMA.FTZ R221, R160, UR4, -R145.reuse ;  /* 0x00000004a0dd7c23 */ /* 0x100fe20008010891 */
[--C-:B------:R-:W-:Y:S01]  /*e420*/  FFMA.FTZ R216, R142, UR4, -R145.reuse ;  /* 0x000000048ed87c23 */ /* 0x100fe20008010891 */
[--C-:B------:R-:W-:Y:S01]  /*e430*/  FFMA.FTZ R223, R140, UR4, -R145.reuse ;  /* 0x000000048cdf7c23 */ /* 0x100fe20008010891 */
[--C-:B------:R-:W-:Y:S01]  /*e440*/  FFMA.FTZ R218, R161, UR4, -R150.reuse ;  /* 0x00000004a1da7c23 */ /* 0x100fe20008010896 */
[----:B------:R-:W-:Y:S03]  /*e450*/  LDSM.16.MT88.4 R140, [R185+0xe800] ;  /* 0x00e80000b98c783b */ /* 0x000fe60000004200 */
[----:B------:R-:W-:Y:S01]  /*e460*/  MUFU.EX2 R165, R165 ;  /* 0x000000a500a57308 */ /* 0x000fe20000000800 */
[--C-:B------:R-:W-:Y:S01]  /*e470*/  FFMA.FTZ R225, R159, UR4, -R150.reuse ;  /* 0x000000049fe17c23 */ /* 0x100fe20008010896 */
[--C-:B------:R-:W-:Y:S01]  /*e480*/  FFMA.FTZ R220, R157, UR4, -R150.reuse ;  /* 0x000000049ddc7c23 */ /* 0x100fe20008010896 */
[--C-:B------:R-:W-:Y:S01]  /*e490*/  FFMA.FTZ R227, R155, UR4, -R150.reuse ;  /* 0x000000049be37c23 */ /* 0x100fe20008010896 */
[--C-:B------:R-:W-:Y:S01]  /*e4a0*/  FFMA.FTZ R222, R158, UR4, -R145.reuse ;  /* 0x000000049ede7c23 */ /* 0x100fe20008010891 */
[--C-:B------:R-:W-:Y:S01]  /*e4b0*/  FFMA.FTZ R229, R156, UR4, -R145.reuse ;  /* 0x000000049ce57c23 */ /* 0x100fe20008010891 */
[--C-:B------:R-:W-:Y:S01]  /*e4c0*/  FFMA.FTZ R224, R154, UR4, -R145.reuse ;  /* 0x000000049ae07c23 */ /* 0x100fe20008010891 */
[----:B------:R-:W-:Y:S03]  /*e4d0*/  LDSM.16.MT88.4 R156, [R184+0xf800] ;  /* 0x00f80000b89c783b */ /* 0x000fe60000004200 */
[----:B------:R-:W2:Y:S01]  /*e4e0*/  MUFU.EX2 R164, R164 ;  /* 0x000000a400a47308 */ /* 0x000ea20000000800 */
[----:B-1----:R-:W-:Y:S01]  /*e4f0*/  F2FP.BF16.F32.PACK_AB R136, R166, R169 ;  /* 0x000000a9a688723e */ /* 0x002fe200000010ff */
        /* <DEDUP_REMOVED lines=9> */
[----:B------:R-:W-:Y:S01]  /*e590*/  FFMA.FTZ R133, R133, UR4, -R145 ;  /* 0x0000000485857c23 */ /* 0x000fe20008010891 */
[--C-:B------:R-:W-:Y:S01]  /*e5a0*/  FFMA.FTZ R168, R217, UR4, -R150.reuse ;  /* 0x00000004d9a87c23 */ /* 0x100fe20008010896 */
[--C-:B------:R-:W-:Y:S01]  /*e5b0*/  FFMA.FTZ R217, R163, UR4, -R150.reuse ;  /* 0x00000004a3d97c23 */ /* 0x100fe20008010896 */
[----:B------:R-:W-:Y:S01]  /*e5c0*/  FFMA.FTZ R150, R147, UR4, -R150 ;  /* 0x0000000493967c23 */ /* 0x000fe20008010896 */
[----:B------:R-:W-:Y:S03]  /*e5d0*/  LDSM.16.MT88.4 R160, [R188+0x11800] ;  /* 0x01180000bca0783b */ /* 0x000fe60000004200 */
[----:B------:R-:W1:Y:S01]  /*e5e0*/  MUFU.EX2 R135, R135 ;  /* 0x0000008700877308 */ /* 0x000e620000000800 */
[----:B--2---:R-:W-:Y:S02]  /*e5f0*/  F2FP.BF16.F32.PACK_AB R138, R164, R165 ;  /* 0x000000a5a48a723e */ /* 0x004fe400000010ff */
[----:B------:R-:W-:Y:S02]  /*e600*/  PLOP3.LUT P0, PT, PT, PT, UP2, 0x80, 0x0 ;  /* 0x000000000000781c */ /* 0x000fe40003f0f028 */
[----:B------:R-:W-:Y:S05]  /*e610*/  LDSM.16.MT88.4 R144, [R188+0xf800] ;  /* 0x00f80000bc90783b */ /* 0x000fea0000004200 */
[----:B------:R-:W-:Y:S10]  /*e620*/  MUFU.EX2 R134, R134 ;  /* 0x0000008600867308 */ /* 0x000ff40000000800 */
[----:B------:R-:W2:Y:S01]  /*e630*/  MUFU.EX2 R167, R167 ;  /* 0x000000a700a77308 */ /* 0x000ea20000000800 */
[----:B-1----:R-:W-:Y:S09]  /*e640*/  F2FP.BF16.F32.PACK_AB R137, R135, R171 ;  /* 0x000000ab8789723e */ /* 0x002ff200000010ff */
[----:B------:R-:W1:Y:S10]  /*e650*/  MUFU.EX2 R2, R6 ;  /* 0x0000000600027308 */ /* 0x000e740000000800 */
[----:B------:R-:W3:Y:S01]  /*e660*/  MUFU.EX2 R0, R8 ;  /* 0x0000000800007308 */ /* 0x000ee20000000800 */
[----:B--2---:R-:W-:Y:S09]  /*e670*/  F2FP.BF16.F32.PACK_AB R139, R167, R134 ;  /* 0x00000086a78b723e */ /* 0x004ff200000010ff */
[----:B------:R2:W-:Y:S01]  /*e680*/  MUFU.EX2 R235, R150 ;  /* 0x0000009600eb7308 */ /* 0x0005e20000000800 */
[C---:B-1----:R-:W-:Y:S01]  /*e690*/  FMUL.FTZ R4, R2.reuse, R128 ;  /* 0x0000008002047220 */ /* 0x042fe20000410000 */
[C---:B------:R-:W-:Y:S01]  /*e6a0*/  FMUL.FTZ R5, R2.reuse, R129 ;  /* 0x0000008102057220 */ /* 0x040fe20000410000 */
[C---:B------:R-:W-:Y:S01]  /*e6b0*/  FMUL.FTZ R9, R2.reuse, R125 ;  /* 0x0000007d02097220 */ /* 0x040fe20000410000 */
[C---:B------:R-:W-:Y:S01]  /*e6c0*/  FMUL.FTZ R16, R2.reuse, R116 ;  /* 0x0000007402107220 */ /* 0x040fe20000410000 */
[C---:B------:R-:W-:Y:S01]  /*e6d0*/  FMUL.FTZ R17, R2.reuse, R117 ;  /* 0x0000007502117220 */ /* 0x040fe20000410000 */
[C---:B------:R-:W-:Y:S01]  /*e6e0*/  FMUL.FTZ R24, R2.reuse, R108 ;  /* 0x0000006c02187220 */ /* 0x040fe20000410000 */
[C---:B------:R-:W-:Y:S01]  /*e6f0*/  FMUL.FTZ R25, R2.reuse, R109 ;  /* 0x0000006d02197220 */ /* 0x040fe20000410000 */
[----:B------:R-:W-:Y:S01]  /*e700*/  FMUL.FTZ R32, R2, R100 ;  /* 0x0000006402207220 */ /* 0x000fe20000410000 */
[C---:B---3--:R-:W-:Y:S01]  /*e710*/  FMUL.FTZ R6, R0.reuse, R130 ;  /* 0x0000008200067220 */ /* 0x048fe20000410000 */
[----:B------:R-:W-:Y:S01]  /*e720*/  FMUL.FTZ R7, R0, R131 ;  /* 0x0000008300077220 */ /* 0x000fe20000410000 */
[----:B------:R-:W-:Y:S01]  /*e730*/  FMUL.FTZ R8, R2, R124 ;  /* 0x0000007c02087220 */ /* 0x000fe20000410000 */
[C---:B------:R-:W-:Y:S01]  /*e740*/  FMUL.FTZ R10, R0.reuse, R126 ;  /* 0x0000007e000a7220 */ /* 0x040fe20000410000 */
[C---:B------:R-:W-:Y:S01]  /*e750*/  FMUL.FTZ R11, R0.reuse, R127 ;  /* 0x0000007f000b7220 */ /* 0x040fe20000410000 */
[----:B------:R-:W-:Y:S01]  /*e760*/  LDSM.16.MT88.4 R128, [R186+0xe800] ;  /* 0x00e80000ba80783b */ /* 0x000fe20000004200 */
[C---:B------:R-:W-:Y:S01]  /*e770*/  FMUL.FTZ R18, R0.reuse, R118 ;  /* 0x0000007600127220 */ /* 0x040fe20000410000 */
[----:B------:R-:W-:Y:S01]  /*e780*/  FMUL.FTZ R19, R0, R119 ;  /* 0x0000007700137220 */ /* 0x000fe20000410000 */
[C---:B------:R-:W-:Y:S01]  /*e790*/  HMMA.16816.F32.BF16 R4, R136.reuse, R12, R4 ;  /* 0x0000000c8804723c */ /* 0x040fe20000041804 */
[----:B------:R-:W-:Y:S04]  /*e7a0*/  MUFU.EX2 R168, R168 ;  /* 0x000000a800a87308 */ /* 0x000fe80000000800 */
[----:B------:R-:W1:Y:S01]  /*e7b0*/  LDSM.16.MT88.4 R124, [R184+0xc000] ;  /* 0x00c00000b87c783b */ /* 0x000e620000004200 */
[C---:B------:R-:W-:Y:S05]  /*e7c0*/  HMMA.16816.F32.BF16 R8, R136.reuse, R14, R8 ;  /* 0x0000000e8808723c */ /* 0x040fea0000041808 */
[----:B------:R-:W3:Y:S01]  /*e7d0*/  MUFU.EX2 R217, R217 ;  /* 0x000000d900d97308 */ /* 0x000ee20000000800 */
[C---:B------:R-:W-:Y:S01]  /*e7e0*/  FMUL.FTZ R12, R2.reuse, R120 ;  /* 0x00000078020c7220 */ /* 0x040fe20000410000 */
[----:B------:R-:W-:Y:S01]  /*e7f0*/  FMUL.FTZ R13, R2, R121 ;  /* 0x00000079020d7220 */ /* 0x000fe20000410000 */
[C---:B------:R-:W-:Y:S03]  /*e800*/  FMUL.FTZ R14, R0.reuse, R122 ;  /* 0x0000007a000e7220 */ /* 0x040fe60000410000 */
[C---:B------:R-:W-:Y:S01]  /*e810*/  FMUL.FTZ R15, R0.reuse, R123 ;  /* 0x0000007b000f7220 */ /* 0x040fe20000410000 */
[----:B------:R-:W4:Y:S01]  /*e820*/  LDSM.16.MT88.4 R116, [R188+0xe000] ;  /* 0x00e00000bc74783b */ /* 0x000f220000004200 */
[C---:B------:R-:W-:Y:S01]  /*e830*/  FMUL.FTZ R26, R0.reuse, R110 ;  /* 0x0000006e001a7220 */ /* 0x040fe20000410000 */
[----:B------:R-:W-:Y:S01]  /*e840*/  FMUL.FTZ R27, R0, R111 ;  /* 0x0000006f001b7220 */ /* 0x000fe20000410000 */
[----:B------:R-:W-:Y:S01]  /*e850*/  FMUL.FTZ R33, R2, R101 ;  /* 0x0000006502217220 */ /* 0x000fe20000410000 */
[C---:B------:R-:W-:Y:S02]  /*e860*/  FMUL.FTZ R34, R0.reuse, R102 ;  /* 0x0000006600227220 */ /* 0x040fe40000410000 */
[C---:B------:R-:W-:Y:S01]  /*e870*/  HMMA.16816.F32.BF16 R12, R136.reuse, R20, R12 ;  /* 0x00000014880c723c */ /* 0x040fe2000004180c */
[----:B------:R-:W-:Y:S01]  /*e880*/  MUFU.EX2 R170, R170 ;  /* 0x000000aa00aa7308 */ /* 0x000fe20000000800 */
[----:B------:R-:W5:Y:S01]  /*e890*/  LDSM.16.MT88.4 R108, [R186+0xe000] ;  /* 0x00e00000ba6c783b */ /* 0x000f620000004200 */
[----:B------:R-:W-:Y:S01]  /*e8a0*/  FMUL.FTZ R35, R0, R103 ;  /* 0x0000006700237220 */ /* 0x000fe20000410000 */
[C---:B------:R-:W-:Y:S01]  /*e8b0*/  FMUL.FTZ R36, R2.reuse, R36 ;  /* 0x0000002402247220 */ /* 0x040fe20000410000 */
[C---:B------:R-:W-:Y:S01]  /*e8c0*/  FMUL.FTZ R37, R2.reuse, R37 ;  /* 0x0000002502257220 */ /* 0x040fe20000410000 */
[C---:B------:R-:W-:Y:S05]  /*e8d0*/  HMMA.16816.F32.BF16 R16, R136.reuse, R22, R16 ;  /* 0x000000168810723c */ /* 0x040fea0000041810 */
[----:B------:R-:W3:Y:S01]  /*e8e0*/  MUFU.EX2 R219, R219 ;  /* 0x000000db00db7308 */ /* 0x000ee20000000800 */
[----:B------:R-:W3:Y:S01]  /*e8f0*/  LDSM.16.MT88.4 R100, [R185+0xe000] ;  /* 0x00e00000b964783b */ /* 0x000ee20000004200 */
[C---:B------:R-:W-:Y:S01]  /*e900*/  FMUL.FTZ R20, R2.reuse, R112 ;  /* 0x0000007002147220 */ /* 0x040fe20000410000 */
[----:B------:R-:W-:Y:S03]  /*e910*/  FMUL.FTZ R21, R2, R113 ;  /* 0x0000007102157220 */ /* 0x000fe60000410000 */
[C---:B------:R-:W-:Y:S01]  /*e920*/  FMUL.FTZ R22, R0.reuse, R114 ;  /* 0x0000007200167220 */ /* 0x040fe20000410000 */
[C---:B------:R-:W-:Y:S01]  /*e930*/  FMUL.FTZ R23, R0.reuse, R115 ;  /* 0x0000007300177220 */ /* 0x040fe20000410000 */
[C---:B------:R-:W-:Y:S01]  /*e940*/  FMUL.FTZ R38, R0.reuse, R38 ;  /* 0x0000002600267220 */ /* 0x040fe20000410000 */
[----:B------:R-:W-:Y:S01]  /*e950*/  LDSM.16.MT88.4 R112, [R188+0xc800] ;  /* 0x00c80000bc70783b */ /* 0x000fe20000004200 */
[----:B------:R-:W-:Y:S01]  /*e960*/  FMUL.FTZ R39, R0, R39 ;  /* 0x0000002700277220 */ /* 0x000fe20000410000 */
[C---:B------:R-:W-:Y:S03]  /*e970*/  FMUL.FTZ R40, R2.reuse, R40 ;  /* 0x0000002802287220 */ /* 0x040fe60000410000 */
[C---:B------:R-:W-:Y:S01]  /*e980*/  HMMA.16816.F32.BF16 R20, R136.reuse, R28, R20 ;  /* 0x0000001c8814723c */ /* 0x040fe20000041814 */
[----:B------:R-:W-:Y:S02]  /*e990*/  MUFU.EX2 R214, R214 ;  /* 0x000000d600d67308 */ /* 0x000fe40000000800 */
[----:B------:R-:W-:Y:S01]  /*e9a0*/  FMUL.FTZ R41, R2, R41 ;  /* 0x0000002902297220 */ /* 0x000fe20000410000 */
[----:B------:R-:W-:Y:S01]  /*e9b0*/  FMUL.FTZ R42, R0, R42 ;  /* 0x0000002a002a7220 */ /* 0x000fe20000410000 */
[----:B------:R-:W-:Y:S01]  /*e9c0*/  LDSM.16.MT88.4 R120, [R185+0xc800] ;  /* 0x00c80000b978783b */ /* 0x000fe20000004200 */
[C---:B------:R-:W-:Y:S05]  /*e9d0*/  HMMA.16816.F32.BF16 R24, R136.reuse, R30, R24 ;  /* 0x0000001e8818723c */ /* 0x040fea0000041818 */
[----:B------:R-:W3:Y:S01]  /*e9e0*/  MUFU.EX2 R221, R221 ;  /* 0x000000dd00dd7308 */ /* 0x000ee20000000800 */
[C---:B------:R-:W-:Y:S01]  /*e9f0*/  FMUL.FTZ R28, R2.reuse, R104 ;  /* 0x00000068021c7220 */ /* 0x040fe20000410000 */
[----:B------:R-:W-:Y:S01]  /*ea00*/  FMUL.FTZ R29, R2, R105 ;  /* 0x00000069021d7220 */ /* 0x000fe20000410000 */
[C---:B------:R-:W-:Y:S03]  /*ea10*/  FMUL.FTZ R30, R0.reuse, R106 ;  /* 0x0000006a001e7220 */ /* 0x040fe60000410000 */
[C---:B------:R-:W-:Y:S01]  /*ea20*/  FMUL.FTZ R31, R0.reuse, R107 ;  /* 0x0000006b001f7220 */ /* 0x040fe20000410000 */
[----:B--2---:R-:W-:Y:S01]  /*ea30*/  LDSM.16.MT88.4 R148, [R186+0xf800] ;  /* 0x00f80000ba94783b */ /* 0x004fe20000004200 */
[----:B------:R-:W-:Y:S01]  /*ea40*/  FMUL.FTZ R43, R0, R43 ;  /* 0x0000002b002b7220 */ /* 0x000fe20000410000 */
[C---:B------:R-:W-:Y:S01]  /*ea50*/  FMUL.FTZ R44, R2.reuse, R44 ;  /* 0x0000002c022c7220 */ /* 0x040fe20000410000 */
[----:B------:R-:W-:Y:S01]  /*ea60*/  FMUL.FTZ R45, R2, R45 ;  /* 0x0000002d022d7220 */ /* 0x000fe20000410000 */
[C---:B------:R-:W-:Y:S02]  /*ea70*/  FMUL.FTZ R46, R0.reuse, R46 ;  /* 0x0000002e002e7220 */ /* 0x040fe40000410000 */
[C---:B-1----:R-:W-:Y:S01]  /*ea80*/  HMMA.16816.F32.BF16 R28, R136.reuse, R124, R28 ;  /* 0x0000007c881c723c */ /* 0x042fe2000004181c */
[----:B------:R-:W-:Y:S01]  /*ea90*/  MUFU.EX2 R216, R216 ;  /* 0x000000d800d87308 */ /* 0x000fe20000000800 */
[----:B------:R-:W1:Y:S01]  /*eaa0*/  LDSM.16.MT88.4 R104, [R184+0xe000] ;  /* 0x00e00000b868783b */ /* 0x000e620000004200 */
[----:B------:R-:W-:Y:S01]  /*eab0*/  FMUL.FTZ R47, R0, R47 ;  /* 0x0000002f002f7220 */ /* 0x000fe20000410000 */
[C---:B------:R-:W-:Y:S01]  /*eac0*/  FMUL.FTZ R48, R2.reuse, R48 ;  /* 0x0000003002307220 */ /* 0x040fe20000410000 */
[----:B------:R-:W-:Y:S01]  /*ead0*/  FMUL.FTZ R49, R2, R49 ;  /* 0x0000003102317220 */ /* 0x000fe20000410000 */
[C---:B------:R-:W-:Y:S05]  /*eae0*/  HMMA.16816.F32.BF16 R32, R136.reuse, R126, R32 ;  /* 0x0000007e8820723c */ /* 0x040fea0000041820 */
[----:B------:R-:W2:Y:S01]  /*eaf0*/  MUFU.EX2 R223, R223 ;  /* 0x000000df00df7308 */ /* 0x000ea20000000800 */
[----:B------:R-:W-:Y:S01]  /*eb00*/  LDSM.16.MT88.4 R124, [R188+0xe800] ;  /* 0x00e80000bc7c783b */ /* 0x000fe20000004200 */
[C---:B------:R-:W-:Y:S01]  /*eb10*/  FMUL.FTZ R50, R0.reuse, R50 ;  /* 0x0000003200327220 */ /* 0x040fe20000410000 */
[C---:B----4-:R-:W-:Y:S03]  /*eb20*/  HMMA.16816.F32.BF16 R36, R136.reuse, R116, R36 ;  /* 0x000000748824723c */ /* 0x050fe60000041824 */
[----:B------:R-:W-:Y:S03]  /*eb30*/  FMUL.FTZ R51, R0, R51 ;  /* 0x0000003300337220 */ /* 0x000fe60000410000 */
[C---:B------:R-:W-:Y:S01]  /*eb40*/  HMMA.16816.F32.BF16 R40, R136.reuse, R118, R40 ;  /* 0x000000768828723c */ /* 0x040fe20000041828 */
[----:B------:R-:W-:Y:S01]  /*eb50*/  LDSM.16.MT88.4 R116, [R186+0xc800] ;  /* 0x00c80000ba74783b */ /* 0x000fe20000004200 */
[----:B------:R-:W-:Y:S03]  /*eb60*/  MUFU.EX2 R218, R218 ;  /* 0x000000da00da7308 */ /* 0x000fe60000000800 */
[C---:B------:R-:W-:Y:S01]  /*eb70*/  FMUL.FTZ R52, R2.reuse, R52 ;  /* 0x0000003402347220 */ /* 0x040fe20000410000 */
[C---:B-----5:R-:W-:Y:S06]  /*eb80*/  HMMA.16816.F32.BF16 R44, R136.reuse, R108, R44 ;  /* 0x0000006c882c723c */ /* 0x060fec000004182c */
[----:B------:R-:W4:Y:S01]  /*eb90*/  MUFU.EX2 R225, R225 ;  /* 0x000000e100e17308 */ /* 0x000f220000000800 */
[----:B------:R-:W-:Y:S01]  /*eba0*/  FMUL.FTZ R53, R2, R53 ;  /* 0x0000003502357220 */ /* 0x000fe20000410000 */
[C---:B------:R-:W-:Y:S01]  /*ebb0*/  HMMA.16816.F32.BF16 R48, R136.reuse, R110, R48 ;  /* 0x0000006e8830723c */ /* 0x040fe20000041830 */
[----:B------:R-:W5:Y:S02]  /*ebc0*/  LDSM.16.MT88.4 R108, [R188+0x10000] ;  /* 0x01000000bc6c783b */ /* 0x000f640000004200 */
[C---:B------:R-:W-:Y:S01]  /*ebd0*/  FMUL.FTZ R54, R0.reuse, R54 ;  /* 0x0000003600367220 */ /* 0x040fe20000410000 */
[----:B------:R-:W-:Y:S01]  /*ebe0*/  FMUL.FTZ R55, R0, R55 ;  /* 0x0000003700377220 */ /* 0x000fe20000410000 */
[C---:B------:R-:W-:Y:S01]  /*ebf0*/  FMUL.FTZ R56, R2.reuse, R56 ;  /* 0x0000003802387220 */ /* 0x040fe20000410000 */
[----:B------:R-:W-:Y:S02]  /*ec00*/  FMUL.FTZ R57, R2, R57 ;  /* 0x0000003902397220 */ /* 0x000fe40000410000 */
[----:B------:R-:W-:Y:S03]  /*ec10*/  MUFU.EX2 R220, R220 ;  /* 0x000000dc00dc7308 */ /* 0x000fe60000000800 */
[C---:B------:R-:W-:Y:S01]  /*ec20*/  FMUL.FTZ R58, R0.reuse, R58 ;  /* 0x0000003a003a7220 */ /* 0x040fe20000410000 */
[----:B------:R-:W-:Y:S01]  /*ec30*/  FMUL.FTZ R59, R0, R59 ;  /* 0x0000003b003b7220 */ /* 0x000fe20000410000 */
[C---:B---3--:R-:W-:Y:S03]  /*ec40*/  HMMA.16816.F32.BF16 R52, R136.reuse, R100, R52 ;  /* 0x000000648834723c */ /* 0x048fe60000041834 */
[C---:B------:R-:W-:Y:S01]  /*ec50*/  FMUL.FTZ R60, R2.reuse, R60 ;  /* 0x0000003c023c7220 */ /* 0x040fe20000410000 */
[----:B------:R-:W-:Y:S01]  /*ec60*/  FMUL.FTZ R61, R2, R61 ;  /* 0x0000003d023d7220 */ /* 0x000fe20000410000 */
[C---:B------:R-:W-:Y:S01]  /*ec70*/  FMUL.FTZ R62, R0.reuse, R62 ;  /* 0x0000003e003e7220 */ /* 0x040fe20000410000 */
[C---:B------:R-:W-:Y:S01]  /*ec80*/  HMMA.16816.F32.BF16 R56, R136.reuse, R102, R56 ;  /* 0x000000668838723c */ /* 0x040fe20000041838 */
[----:B------:R-:W3:Y:S01]  /*ec90*/  LDSM.16.MT88.4 R100, [R186+0x10000] ;  /* 0x01000000ba64783b */ /* 0x000ee20000004200 */
[----:B------:R-:W4:Y:S03]  /*eca0*/  MUFU.EX2 R227, R227 ;  /* 0x000000e300e37308 */ /* 0x000f260000000800 */
[----:B------:R-:W-:Y:S01]  /*ecb0*/  FMUL.FTZ R63, R0, R63 ;  /* 0x0000003f003f7220 */ /* 0x000fe20000410000 */
[C---:B------:R-:W-:Y:S01]  /*ecc0*/  FMUL.FTZ R64, R2.reuse, R64 ;  /* 0x0000004002407220 */ /* 0x040fe20000410000 */
[----:B------:R-:W-:Y:S01]  /*ecd0*/  FMUL.FTZ R65, R2, R65 ;  /* 0x0000004102417220 */ /* 0x000fe20000410000 */
[C---:B------:R-:W-:Y:S04]  /*ece0*/  FMUL.FTZ R66, R0.reuse, R66 ;  /* 0x0000004200427220 */ /* 0x040fe80000410000 */
[----:B------:R-:W-:Y:S01]  /*ecf0*/  MUFU.EX2 R222, R222 ;  /* 0x000000de00de7308 */ /* 0x000fe20000000800 */
[----:B------:R-:W-:Y:S01]  /*ed00*/  FMUL.FTZ R67, R0, R67 ;  /* 0x0000004300437220 */ /* 0x000fe20000410000 */
[C---:B-1----:R-:W-:Y:S03]  /*ed10*/  HMMA.16816.F32.BF16 R60, R136.reuse, R104, R60 ;  /* 0x00000068883c723c */ /* 0x042fe6000004183c */
[C---:B------:R-:W-:Y:S01]  /*ed20*/  FMUL.FTZ R68, R2.reuse, R68 ;  /* 0x0000004402447220 */ /* 0x040fe20000410000 */
[----:B------:R-:W-:Y:S01]  /*ed30*/  FMUL.FTZ R69, R2, R69 ;  /* 0x0000004502457220 */ /* 0x000fe20000410000 */
[C---:B------:R-:W-:Y:S01]  /*ed40*/  FMUL.FTZ R70, R0.reuse, R70 ;  /* 0x0000004600467220 */ /* 0x040fe20000410000 */
[C---:B------:R-:W-:Y:S01]  /*ed50*/  HMMA.16816.F32.BF16 R64, R136.reuse, R106, R64 ;  /* 0x0000006a8840723c */ /* 0x040fe20000041840 */
[----:B------:R-:W1:Y:S01]  /*ed60*/  LDSM.16.MT88.4 R104, [R185+0x10000] ;  /* 0x01000000b968783b */ /* 0x000e620000004200 */
[----:B------:R-:W4:Y:S03]  /*ed70*/  MUFU.EX2 R229, R229 ;  /* 0x000000e500e57308 */ /* 0x000f260000000800 */
[----:B------:R-:W-:Y:S01]  /*ed80*/  FMUL.FTZ R71, R0, R71 ;  /* 0x0000004700477220 */ /* 0x000fe20000410000 */
[C---:B------:R-:W-:Y:S01]  /*ed90*/  FMUL.FTZ R72, R2.reuse, R72 ;  /* 0x0000004802487220 */ /* 0x040fe20000410000 */
[----:B------:R-:W-:Y:S01]  /*eda0*/  FMUL.FTZ R73, R2, R73 ;  /* 0x0000004902497220 */ /* 0x000fe20000410000 */
[C---:B------:R-:W-:Y:S04]  /*edb0*/  FMUL.FTZ R74, R0.reuse, R74 ;  /* 0x0000004a004a7220 */ /* 0x040fe80000410000 */
[----:B------:R-:W-:Y:S01]  /*edc0*/  MUFU.EX2 R224, R224 ;  /* 0x000000e000e07308 */ /* 0x000fe20000000800 */
[----:B------:R-:W-:Y:S01]  /*edd0*/  FMUL.FTZ R75, R0, R75 ;  /* 0x0000004b004b7220 */ /* 0x000fe20000410000 */
[C---:B-----5:R-:W-:Y:S03]  /*ede0*/  HMMA.16816.F32.BF16 R68, R136.reuse, R108, R68 ;  /* 0x0000006c8844723c */ /* 0x060fe60000041844 */
[C---:B------:R-:W-:Y:S01]  /*edf0*/  FMUL.FTZ R76, R2.reuse, R76 ;  /* 0x0000004c024c7220 */ /* 0x040fe20000410000 */
[----:B------:R-:W-:Y:S01]  /*ee00*/  FMUL.FTZ R77, R2, R77 ;  /* 0x0000004d024d7220 */ /* 0x000fe20000410000 */
[C---:B------:R-:W-:Y:S01]  /*ee10*/  FMUL.FTZ R78, R0.reuse, R78 ;  /* 0x0000004e004e7220 */ /* 0x040fe20000410000 */
[C---:B------:R-:W-:Y:S01]  /*ee20*/  HMMA.16816.F32.BF16 R72, R136.reuse, R110, R72 ;  /* 0x0000006e8848723c */ /* 0x040fe20000041848 */
[----:B------:R-:W5:Y:S01]  /*ee30*/  LDSM.16.MT88.4 R108, [R184+0x10000] ;  /* 0x01000000b86c783b */ /* 0x000f620000004200 */
[----:B------:R-:W4:Y:S03]  /*ee40*/  MUFU.EX2 R231, R231 ;  /* 0x000000e700e77308 */ /* 0x000f260000000800 */
[----:B------:R-:W-:Y:S01]  /*ee50*/  FMUL.FTZ R79, R0, R79 ;  /* 0x0000004f004f7220 */ /* 0x000fe20000410000 */
[C---:B------:R-:W-:Y:S01]  /*ee60*/  FMUL.FTZ R80, R2.reuse, R80 ;  /* 0x0000005002507220 */ /* 0x040fe20000410000 */
[----:B------:R-:W-:Y:S01]  /*ee70*/  FMUL.FTZ R81, R2, R81 ;  /* 0x0000005102517220 */ /* 0x000fe20000410000 */
[C---:B------:R-:W-:Y:S04]  /*ee80*/  FMUL.FTZ R82, R0.reuse, R82 ;  /* 0x0000005200527220 */ /* 0x040fe80000410000 */
[----:B------:R-:W-:Y:S01]  /*ee90*/  MUFU.EX2 R226, R226 ;  /* 0x000000e200e27308 */ /* 0x000fe20000000800 */
[----:B------:R-:W-:Y:S01]  /*eea0*/  FMUL.FTZ R83, R0, R83 ;  /* 0x0000005300537220 */ /* 0x000fe20000410000 */
[C---:B---3--:R-:W-:Y:S03]  /*eeb0*/  HMMA.16816.F32.BF16 R76, R136.reuse, R100, R76 ;  /* 0x00000064884c723c */ /* 0x048fe6000004184c */
[C---:B------:R-:W-:Y:S01]  /*eec0*/  FMUL.FTZ R84, R2.reuse, R84 ;  /* 0x0000005402547220 */ /* 0x040fe20000410000 */
[----:B------:R-:W-:Y:S01]  /*eed0*/  FMUL.FTZ R85, R2, R85 ;  /* 0x0000005502557220 */ /* 0x000fe20000410000 */
[C---:B------:R-:W-:Y:S01]  /*eee0*/  FMUL.FTZ R86, R0.reuse, R86 ;  /* 0x0000005600567220 */ /* 0x040fe20000410000 */
[C---:B------:R-:W-:Y:S02]  /*eef0*/  HMMA.16816.F32.BF16 R80, R136.reuse, R102, R80 ;  /* 0x000000668850723c */ /* 0x040fe40000041850 */
[----:B------:R-:W3:Y:S03]  /*ef00*/  MUFU.EX2 R233, R233 ;  /* 0x000000e900e97308 */ /* 0x000ee60000000800 */
[----:B------:R-:W-:Y:S01]  /*ef10*/  FMUL.FTZ R87, R0, R87 ;  /* 0x0000005700577220 */ /* 0x000fe20000410000 */
[C---:B------:R-:W-:Y:S01]  /*ef20*/  FMUL.FTZ R88, R2.reuse, R88 ;  /* 0x0000005802587220 */ /* 0x040fe20000410000 */
[----:B------:R-:W-:Y:S01]  /*ef30*/  FMUL.FTZ R89, R2, R89 ;  /* 0x0000005902597220 */ /* 0x000fe20000410000 */
[C---:B------:R-:W-:Y:S04]  /*ef40*/  FMUL.FTZ R90, R0.reuse, R90 ;  /* 0x0000005a005a7220 */ /* 0x040fe80000410000 */
[----:B------:R-:W3:Y:S01]  /*ef50*/  MUFU.EX2 R228, R228 ;  /* 0x000000e400e47308 */ /* 0x000ee20000000800 */
[----:B------:R-:W-:Y:S01]  /*ef60*/  FMUL.FTZ R91, R0, R91 ;  /* 0x0000005b005b7220 */ /* 0x000fe20000410000 */
[C---:B-1----:R-:W-:Y:S03]  /*ef70*/  HMMA.16816.F32.BF16 R84, R136.reuse, R104, R84 ;  /* 0x000000688854723c */ /* 0x042fe60000041854 */
[C---:B------:R-:W-:Y:S01]  /*ef80*/  FMUL.FTZ R92, R2.reuse, R92 ;  /* 0x0000005c025c7220 */ /* 0x040fe20000410000 */
[----:B------:R-:W-:Y:S01]  /*ef90*/  FMUL.FTZ R93, R2, R93 ;  /* 0x0000005d025d7220 */ /* 0x000fe20000410000 */
[C---:B------:R-:W-:Y:S01]  /*efa0*/  FMUL.FTZ R94, R0.reuse, R94 ;  /* 0x0000005e005e7220 */ /* 0x040fe20000410000 */
[C---:B------:R-:W-:Y:S01]  /*efb0*/  HMMA.16816.F32.BF16 R88, R136.reuse, R106, R88 ;  /* 0x0000006a8858723c */ /* 0x040fe20000041858 */
[----:B------:R-:W1:Y:S01]  /*efc0*/  LDSM.16.MT88.4 R104, [R184+0xc800] ;  /* 0x00c80000b868783b */ /* 0x000e620000004200 */
[----:B------:R-:W-:Y:S03]  /*efd0*/  MUFU.EX2 R230, R230 ;  /* 0x000000e600e67308 */ /* 0x000fe60000000800 */
[----:B------:R-:W-:Y:S01]  /*efe0*/  FMUL.FTZ R95, R0, R95 ;  /* 0x0000005f005f7220 */ /* 0x000fe20000410000 */
[C---:B------:R-:W-:Y:S01]  /*eff0*/  FMUL.FTZ R96, R2.reuse, R96 ;  /* 0x0000006002607220 */ /* 0x040fe20000410000 */
[----:B------:R-:W-:Y:S01]  /*f000*/  FMUL.FTZ R97, R2, R97 ;  /* 0x0000006102617220 */ /* 0x000fe20000410000 */
[C---:B------:R-:W-:Y:S04]  /*f010*/  FMUL.FTZ R98, R0.reuse, R98 ;  /* 0x0000006200627220 */ /* 0x040fe80000410000 */
[----:B------:R-:W3:Y:S01]  /*f020*/  MUFU.EX2 R237, R237 ;  /* 0x000000ed00ed7308 */ /* 0x000ee20000000800 */
[----:B------:R-:W-:Y:S01]  /*f030*/  FMUL.FTZ R99, R0, R99 ;  /* 0x0000006300637220 */ /* 0x000fe20000410000 */
[C---:B-----5:R-:W-:Y:S03]  /*f040*/  HMMA.16816.F32.BF16 R92, R136.reuse, R108, R92 ;  /* 0x0000006c885c723c */ /* 0x060fe6000004185c */
[----:B------:R-:W-:Y:S01]  /*f050*/  F2FP.BF16.F32.PACK_AB R100, R217, R168 ;  /* 0x000000a8d964723e */ /* 0x000fe200000010ff */
[----:B------:R-:W-:Y:S01]  /*f060*/  FFMA.FTZ R169, R2, R213, R169 ;  /* 0x000000d502a97223 */ /* 0x000fe200000100a9 */
[----:B------:R-:W-:Y:S01]  /*f070*/  F2FP.BF16.F32.PACK_AB R102, R219, R170 ;  /* 0x000000aadb66723e */ /* 0x000fe200000010ff */
[----:B------:R-:W-:Y:S01]  /*f080*/  HMMA.16816.F32.BF16 R96, R136, R110, R96 ;  /* 0x0000006e8860723c */ /* 0x000fe20000041860 */
[----:B------:R-:W5:Y:S01]  /*f090*/  LDSM.16.MT88.4 R108, [R184+0xe800] ;  /* 0x00e80000b86c783b */ /* 0x000f620000004200 */
[----:B------:R-:W-:Y:S03]  /*f0a0*/  MUFU.EX2 R232, R232 ;  /* 0x000000e800e87308 */ /* 0x000fe60000000800 */
[----:B------:R-:W-:Y:S01]  /*f0b0*/  F2FP.BF16.F32.PACK_AB R101, R221, R214 ;  /* 0x000000d6dd65723e */ /* 0x000fe200000010ff */
[----:B------:R-:W-:Y:S01]  /*f0c0*/  FFMA.FTZ R171, R0, R211, R171 ;  /* 0x000000d300ab7223 */ /* 0x000fe200000100ab */
[----:B--2---:R-:W-:Y:S01]  /*f0d0*/  F2FP.BF16.F32.PACK_AB R103, R223, R216 ;  /* 0x000000d8df67723e */ /* 0x004fe200000010ff */
[----:B------:R-:W-:Y:S01]  /*f0e0*/  FADD.FTZ R166, R166, R169 ;  /* 0x000000a9a6a67221 */ /* 0x000fe20000010000 */
[----:B------:R-:W-:Y:S03]  /*f0f0*/  LDSM.16.MT88.4 R136, [R188+0xf000] ;  /* 0x00f00000bc88783b */ /* 0x000fe60000004200 */
[----:B------:R-:W2:Y:S01]  /*f100*/  MUFU.EX2 R133, R133 ;  /* 0x0000008500857308 */ /* 0x000ea20000000800 */
[----:B------:R-:W-:Y:S01]  /*f110*/  MOV R2, R3 ;  /* 0x0000000300027202 */ /* 0x000fe20000000f00 */
[----:B------:R-:W-:Y:S01]  /*f120*/  FADD.FTZ R171, R135, R171 ;  /* 0x000000ab87ab7221 */ /* 0x000fe20000010000 */
[----:B------:R-:W-:Y:S01]  /*f130*/  MOV R0, R132 ;  /* 0x0000008400007202 */ /* 0x000fe20000000f00 */
[C---:B------:R-:W-:Y:S05]  /*f140*/  HMMA.16816.F32.BF16 R4, R100.reuse, R112, R4 ;  /* 0x000000706404723c */ /* 0x040fea0000041804 */
[----:B------:R-:W-:Y:S01]  /*f150*/  FADD.FTZ R134, R134, R171 ;  /* 0x000000ab86867221 */ /* 0x000fe20000010000 */
[C---:B------:R-:W-:Y:S01]  /*f160*/  HMMA.16816.F32.BF16 R8, R100.reuse, R114, R8 ;  /* 0x000000726408723c */ /* 0x040fe20000041808 */
[----:B------:R-:W4:Y:S04]  /*f170*/  LDSM.16.MT88.4 R112, [R188+0x10800] ;  /* 0x01080000bc70783b */ /* 0x000f280000004200 */
        /* <DEDUP_REMOVED lines=23> */
[C---:B-----5:R-:W-:Y:S06]  /*f2f0*/  HMMA.16816.F32.BF16 R60, R100.reuse, R108, R60 ;  /* 0x0000006c643c723c */ /* 0x060fec000004183c */
[C---:B------:R-:W-:Y:S01]  /*f300*/  HMMA.16816.F32.BF16 R64, R100.reuse, R110, R64 ;  /* 0x0000006e6440723c */ /* 0x040fe20000041840 */
[----:B------:R-:W5:Y:S05]  /*f310*/  LDSM.16.MT88.4 R108, [R184+0x10800] ;  /* 0x01080000b86c783b */ /* 0x000f6a0000004200 */
[C---:B----4-:R-:W-:Y:S06]  /*f320*/  HMMA.16816.F32.BF16 R68, R100.reuse, R112, R68 ;  /* 0x000000706444723c */ /* 0x050fec0000041844 */
[C---:B------:R-:W-:Y:S01]  /*f330*/  HMMA.16816.F32.BF16 R72, R100.reuse, R114, R72 ;  /* 0x000000726448723c */ /* 0x040fe20000041848 */
[----:B------:R-:W4:Y:S05]  /*f340*/  LDSM.16.MT88.4 R112, [R188+0xd000] ;  /* 0x00d00000bc70783b */ /* 0x000f2a0000004200 */
[C---:B-1----:R-:W-:Y:S06]  /*f350*/  HMMA.16816.F32.BF16 R76, R100.reuse, R104, R76 ;  /* 0x00000068644c723c */ /* 0x042fec000004184c */
[C---:B------:R-:W-:Y:S05]  /*f360*/  HMMA.16816.F32.BF16 R80, R100.reuse, R106, R80 ;  /* 0x0000006a6450723c */ /* 0x040fea0000041850 */
[----:B------:R-:W-:Y:S01]  /*f370*/  F2FP.BF16.F32.PACK_AB R104, R225, R218 ;  /* 0x000000dae168723e */ /* 0x000fe200000010ff */
[C---:B------:R-:W-:Y:S05]  /*f380*/  HMMA.16816.F32.BF16 R84, R100.reuse, R116, R84 ;  /* 0x000000746454723c */ /* 0x040fea0000041854 */
[----:B------:R-:W-:Y:S01]  /*f390*/  F2FP.BF16.F32.PACK_AB R106, R227, R220 ;  /* 0x000000dce36a723e */ /* 0x000fe200000010ff */
[C---:B------:R-:W-:Y:S01]  /*f3a0*/  HMMA.16816.F32.BF16 R88, R100.reuse, R118, R88 ;  /* 0x000000766458723c */ /* 0x040fe20000041858 */
[----:B------:R-:W1:Y:S04]  /*f3b0*/  LDSM.16.MT88.4 R116, [R186+0xf000] ;  /* 0x00f00000ba74783b */ /* 0x000e680000004200 */
[----:B------:R-:W-:Y:S01]  /*f3c0*/  F2FP.BF16.F32.PACK_AB R105, R229, R222 ;  /* 0x000000dee569723e */ /* 0x000fe200000010ff */
[C---:B-----5:R-:W-:Y:S05]  /*f3d0*/  HMMA.16816.F32.BF16 R92, R100.reuse, R108, R92 ;  /* 0x0000006c645c723c */ /* 0x060fea000004185c */
[----:B------:R-:W-:Y:S01]  /*f3e0*/  F2FP.BF16.F32.PACK_AB R107, R231, R224 ;  /* 0x000000e0e76b723e */ /* 0x000fe200000010ff */
[----:B------:R-:W-:Y:S01]  /*f3f0*/  HMMA.16816.F32.BF16 R96, R100, R110, R96 ;  /* 0x0000006e6460723c */ /* 0x000fe20000041860 */
[----:B------:R-:W5:Y:S04]  /*f400*/  LDSM.16.MT88.4 R100, [R184+0xf000] ;  /* 0x00f00000b864783b */ /* 0x000f680000004200 */
[----:B------:R-:W-:Y:S01]  /*f410*/  FADD.FTZ R222, R222, R223 ;  /* 0x000000dfdede7221 */ /* 0x000fe20000010000 */
[C---:B----4-:R-:W-:Y:S03]  /*f420*/  HMMA.16816.F32.BF16 R4, R104.reuse, R112, R4 ;  /* 0x000000706804723c */ /* 0x050fe60000041804 */
[----:B------:R-:W4:Y:S02]  /*f430*/  LDSM.16.MT88.4 R108, [R188+0x11000] ;  /* 0x01100000bc6c783b */ /* 0x000f240000004200 */
[----:B------:R-:W-:Y:S01]  /*f440*/  FADD.FTZ R229, R229, R222 ;  /* 0x000000dee5e57221 */ /* 0x000fe20000010000 */
[C---:B------:R-:W-:Y:S05]  /*f450*/  HMMA.16816.F32.BF16 R8, R104.reuse, R114, R8 ;  /* 0x000000726808723c */ /* 0x040fea0000041808 */
[----:B------:R-:W4:Y:S01]  /*f460*/  LDSM.16.MT88.4 R112, [R186+0x11000] ;  /* 0x01100000ba70783b */ /* 0x000f220000004200 */
        /* <DEDUP_REMOVED lines=9> */
[C---:B------:R-:W-:Y:S06]  /*f500*/  HMMA.16816.F32.BF16 R32, R104.reuse, R130, R32 ;  /* 0x000000826820723c */ /* 0x040fec0000041820 */
[C---:B------:R-:W-:Y:S06]  /*f510*/  HMMA.16816.F32.BF16 R36, R104.reuse, R136, R36 ;  /* 0x000000886824723c */ /* 0x040fec0000041824 */
[C---:B------:R-:W-:Y:S05]  /*f520*/  HMMA.16816.F32.BF16 R40, R104.reuse, R138, R40 ;  /* 0x0000008a6828723c */ /* 0x040fea0000041828 */
[----:B---3--:R-:W-:Y:S01]  /*f530*/  F2FP.BF16.F32.PACK_AB R136, R233, R226 ;  /* 0x000000e2e988723e */ /* 0x008fe200000010ff */
[C---:B-1----:R-:W-:Y:S05]  /*f540*/  HMMA.16816.F32.BF16 R44, R104.reuse, R116, R44 ;  /* 0x00000074682c723c */ /* 0x042fea000004182c */
[----:B------:R-:W-:Y:S01]  /*f550*/  F2FP.BF16.F32.PACK_AB R138, R235, R228 ;  /* 0x000000e4eb8a723e */ /* 0x000fe200000010ff */
[C---:B------:R-:W-:Y:S01]  /*f560*/  HMMA.16816.F32.BF16 R48, R104.reuse, R118, R48 ;  /* 0x000000766830723c */ /* 0x040fe20000041830 */
[----:B------:R-:W1:Y:S04]  /*f570*/  LDSM.16.MT88.4 R116, [R185+0x11000] ;  /* 0x01100000b974783b */ /* 0x000e680000004200 */
[----:B------:R-:W-:Y:S01]  /*f580*/  F2FP.BF16.F32.PACK_AB R137, R237, R230 ;  /* 0x000000e6ed89723e */ /* 0x000fe200000010ff */
[C---:B------:R-:W-:Y:S05]  /*f590*/  HMMA.16816.F32.BF16 R52, R104.reuse, R140, R52 ;  /* 0x0000008c6834723c */ /* 0x040fea0000041834 */
[----:B--2---:R-:W-:Y:S01]  /*f5a0*/  F2FP.BF16.F32.PACK_AB R139, R133, R232 ;  /* 0x000000e8858b723e */ /* 0x004fe200000010ff */
[C---:B------:R-:W-:Y:S01]  /*f5b0*/  HMMA.16816.F32.BF16 R56, R104.reuse, R142, R56 ;  /* 0x0000008e6838723c */ /* 0x040fe20000041838 */
[----:B------:R-:W-:Y:S04]  /*f5c0*/  LDSM.16.MT88.4 R140, [R184+0xd800] ;  /* 0x00d80000b88c783b */ /* 0x000fe80000004200 */
[----:B------:R-:W-:Y:S01]  /*f5d0*/  FADD.FTZ R230, R230, R231 ;  /* 0x000000e7e6e67221 */ /* 0x000fe20000010000 */
[C---:B-----5:R-:W-:Y:S05]  /*f5e0*/  HMMA.16816.F32.BF16 R60, R104.reuse, R100, R60 ;  /* 0x00000064683c723c */ /* 0x060fea000004183c */
[----:B------:R-:W-:Y:S01]  /*f5f0*/  FADD.FTZ R237, R237, R230 ;  /* 0x000000e6eded7221 */ /* 0x000fe20000010000 */
[C---:B------:R-:W-:Y:S01]  /*f600*/  HMMA.16816.F32.BF16 R64, R104.reuse, R102, R64 ;  /* 0x000000666840723c */ /* 0x040fe20000041840 */
[----:B------:R-:W2:Y:S04]  /*f610*/  LDSM.16.MT88.4 R100, [R186+0xd800] ;  /* 0x00d80000ba64783b */ /* 0x000ea80000004200 */
[----:B------:R-:W-:Y:S01]  /*f620*/  FADD.FTZ R232, R232, R237 ;  /* 0x000000ede8e87221 */ /* 0x000fe20000010000 */
[C---:B----4-:R-:W-:Y:S05]  /*f630*/  HMMA.16816.F32.BF16 R68, R104.reuse, R108, R68 ;  /* 0x0000006c6844723c */ /* 0x050fea0000041844 */
[----:B------:R-:W-:Y:S01]  /*f640*/  FADD.FTZ R211, R133, R232 ;  /* 0x000000e885d37221 */ /* 0x000fe20000010000 */
[C---:B------:R-:W-:Y:S01]  /*f650*/  HMMA.16816.F32.BF16 R72, R104.reuse, R110, R72 ;  /* 0x0000006e6848723c */ /* 0x040fe20000041848 */
[----:B------:R-:W3:Y:S05]  /*f660*/  LDSM.16.MT88.4 R108, [R185+0xd800] ;  /* 0x00d80000b96c783b */ /* 0x000eea0000004200 */
[C---:B------:R-:W-:Y:S06]  /*f670*/  HMMA.16816.F32.BF16 R76, R104.reuse, R112, R76 ;  /* 0x00000070684c723c */ /* 0x040fec000004184c */
[C---:B------:R-:W-:Y:S06]  /*f680*/  HMMA.16816.F32.BF16 R80, R104.reuse, R114, R80 ;  /* 0x000000726850723c */ /* 0x040fec0000041850 */
[C---:B-1----:R-:W-:Y:S06]  /*f690*/  HMMA.16816.F32.BF16 R84, R104.reuse, R116, R84 ;  /* 0x000000746854723c */ /* 0x042fec0000041854 */
[C---:B------:R-:W-:Y:S06]  /*f6a0*/  HMMA.16816.F32.BF16 R88, R104.reuse, R118, R88 ;  /* 0x000000766858723c */ /* 0x040fec0000041858 */
[C---:B------:R-:W-:Y:S06]  /*f6b0*/  HMMA.16816.F32.BF16 R92, R104.reuse, R120, R92 ;  /* 0x00000078685c723c */ /* 0x040fec000004185c */
[----:B------:R-:W-:Y:S06]  /*f6c0*/  HMMA.16816.F32.BF16 R96, R104, R122, R96 ;  /* 0x0000007a6860723c */ /* 0x000fec0000041860 */
[C---:B------:R-:W-:Y:S01]  /*f6d0*/  HMMA.16816.F32.BF16 R128, R136.reuse, R124, R4 ;  /* 0x0000007c8880723c */ /* 0x040fe20000041804 */
[----:B------:R-:W1:Y:S05]  /*f6e0*/  LDSM.16.MT88.4 R4, [R186+0x11800] ;  /* 0x01180000ba04783b */ /* 0x000e6a0000004200 */
[C---:B------:R-:W-:Y:S03]  /*f6f0*/  HMMA.16816.F32.BF16 R124, R136.reuse, R126, R8 ;  /* 0x0000007e887c723c */ /* 0x040fe60000041808 */
[----:B------:R-:W4:Y:S03]  /*f700*/  LDSM.16.MT88.4 R8, [R185+0x11800] ;  /* 0x01180000b908783b */ /* 0x000f260000004200 */
[C---:B--2---:R-:W-:Y:S05]  /*f710*/  HMMA.16816.F32.BF16 R120, R136.reuse, R100, R12 ;  /* 0x000000648878723c */ /* 0x044fea000004180c */
[----:B------:R-:W2:Y:S01]  /*f720*/  LDSM.16.MT88.4 R12, [R184+0x11800] ;  /* 0x01180000b80c783b */ /* 0x000ea20000004200 */
[C---:B------:R-:W-:Y:S06]  /*f730*/  HMMA.16816.F32.BF16 R116, R136.reuse, R102, R16 ;  /* 0x000000668874723c */ /* 0x040fec0000041810 */
[C---:B---3--:R-:W-:Y:S05]  /*f740*/  HMMA.16816.F32.BF16 R112, R136.reuse, R108, R20 ;  /* 0x0000006c8870723c */ /* 0x048fea0000041814 */
        /* <DEDUP_REMOVED lines=27> */
[C---:B-1----:R-:W-:Y:S06]  /*f900*/  HMMA.16816.F32.BF16 R76, R136.reuse, R4, R76 ;  /* 0x00000004884c723c */ /* 0x042fec000004184c */
[C---:B------:R-:W-:Y:S06]  /*f910*/  HMMA.16816.F32.BF16 R80, R136.reuse, R6, R80 ;  /* 0x000000068850723c */ /* 0x040fec0000041850 */
[C---:B----4-:R-:W-:Y:S06]  /*f920*/  HMMA.16816.F32.BF16 R84, R136.reuse, R8, R84 ;  /* 0x000000088854723c */ /* 0x050fec0000041854 */
[C---:B------:R-:W-:Y:S06]  /*f930*/  HMMA.16816.F32.BF16 R88, R136.reuse, R10, R88 ;  /* 0x0000000a8858723c */ /* 0x040fec0000041858 */
[C---:B--2---:R-:W-:Y:S06]  /*f940*/  HMMA.16816.F32.BF16 R92, R136.reuse, R12, R92 ;  /* 0x0000000c885c723c */ /* 0x044fec000004185c */
[----:B------:R-:W-:Y:S01]  /*f950*/  HMMA.16816.F32.BF16 R96, R136, R14, R96 ;  /* 0x0000000e8860723c */ /* 0x000fe20000041860 */
[----:B------:R-:W-:Y:S11]  /*f960*/  @!UPT UIADD3 URZ, URZ, URZ, URZ ;  /* 0x0000003f3f3ff290 */ /* 0x000ff6000fffe03f */
[----:B------:R-:W-:Y:S01]  /*f970*/  @!UPT UIADD3 URZ, URZ, URZ, URZ ;  /* 0x0000003f3f3ff290 */ /* 0x000fe2000fffe03f */
[----:B------:R-:W-:Y:S11]  /*f980*/  @P0 BRA `(.L_x_2150) ;  /* 0xffffffc0002c0947 */ /* 0x000ff6000383ffff */
.L_x_2146:
[----:B------:R-:W1:Y:S01]  /*f990*/  SHFL.BFLY PT, R0, R211, 0x2, 0x1f ;  /* 0x0c401f00d3007f89 */ /* 0x000e6200000e0000 */
[----:B------:R-:W2:Y:S01]  /*f9a0*/  S2UR UR4, SR_CgaCtaId ;  /* 0x00000000000479c3 */ /* 0x000ea20000008800 */
[----:B------:R-:W-:Y:S01]  /*f9b0*/  MOV R5, 0x3f800000 ;  /* 0x3f80000000057802 */ /* 0x000fe20000000f00 */
[----:B------:R-:W-:Y:S01]  /*f9c0*/  UMOV UR6, 0x400 ;  /* 0x0000040000067882 */ /* 0x000fe20000000000 */
[----:B------:R-:W3:Y:S01]  /*f9d0*/  SHFL.BFLY PT, R2, R213, 0x2, 0x1f ;  /* 0x0c401f00d5027f89 */ /* 0x000ee200000e0000 */
[----:B------:R-:W-:Y:S01]  /*f9e0*/  MOV R6, 0x3f800000 ;  /* 0x3f80000000067802 */ /* 0x000fe20000000f00 */
[----:B------:R-:W-:Y:S01]  /*f9f0*/  UISETP.NE.AND UP0, UPT, UR11, -0x1, UPT ;  /* 0xffffffff0b00788c */ /* 0x000fe2000bf05270 */
[----:B-1----:R-:W-:Y:S01]  /*fa00*/  FADD.FTZ R7, R0, R211 ;  /* 0x000000d300077221 */ /* 0x002fe20000010000 */
[----:B--2---:R-:W-:Y:S01]  /*fa10*/  ULEA UR4, UR4, UR6, 0x18 ;  /* 0x0000000604047291 */ /* 0x004fe2000f8ec03f */
[----:B------:R-:W1:Y:S01]  /*fa20*/  S2R R0, SR_TID.X ;  /* 0x0000000000007919 */ /* 0x000e620000002100 */
[----:B---3--:R-:W-:-:S07]  /*fa30*/  FADD.FTZ R9, R2, R213 ;  /* 0x000000d502097221 */ /* 0x008fce0000010000 */
[----:B------:R-:W-:Y:S01]  /*fa40*/  @UP0 ULDC.64 UR6, c[0x0][0x298] ;  /* 0x0000a60000060ab9 */ /* 0x000fe20000000a00 */
[----:B------:R-:W2:Y:S01]  /*fa50*/  SHFL.BFLY PT, R2, R7, 0x1, 0x1f ;  /* 0x0c201f0007027f89 */ /* 0x000ea200000e0000 */
[----:B------:R-:W-:-:S03]  /*fa60*/  @UP0 UIMAD.WIDE.U32 UR14, UR11, UR6, URZ ;  /* 0x000000060b0e02a5 */ /* 0x000fc6000f8e003f */
[----:B------:R-:W3:Y:S01]  /*fa70*/  SHFL.BFLY PT, R4, R9, 0x1, 0x1f ;  /* 0x0c201f0009047f89 */ /* 0x000ee200000e0000 */
[----:B------:R-:W-:-:S03]  /*fa80*/  @UP0 UIMAD UR8, UR11, UR7, UR15 ;  /* 0x000000070b0802a4 */ /* 0x000fc6000f8e020f */
[----:B------:R-:W-:Y:S01]  /*fa90*/  @UP0 UMOV UR10, UR14 ;  /* 0x0000000e000a0c82 */ /* 0x000fe20008000000 */
        /* <DEDUP_REMOVED lines=197> */
[----:B------:R-:W1:Y:S01]  /*106f0*/  @P3 LDC R12, c[0x0][0x2e8] ;  /* 0x0000ba00ff0c3b82 */ /* 0x000e620000000800 */
[----:B------:R-:W-:Y:S01]  /*10700*/  F2FP.BF16.F32.PACK_AB R80, R81, R80 ;  /* 0x000000505150723e */ /* 0x000fe200000010ff */
[----:B------:R-:W-:Y:S01]  /*10710*/  STS [R19+0x2000], R56 ;  /* 0x0020003813007388 */ /* 0x000fe20000000800 */
[----:B------:R-:W-:Y:S01]  /*10720*/  F2FP.BF16.F32.PACK_AB R82, R83, R82 ;  /* 0x000000525352723e */ /* 0x000fe200000010ff */
[----:B------:R-:W2:Y:S01]  /*10730*/  @P3 MUFU.LG2 R2, R2 ;  /* 0x0000000200023308 */ /* 0x000ea20000000c00 */
[----:B------:R-:W-:Y:S01]  /*10740*/  F2FP.BF16.F32.PACK_AB R84, R85, R84 ;  /* 0x000000545554723e */ /* 0x000fe200000010ff */
[----:B------:R-:W-:Y:S01]  /*10750*/  STS [R19+0x2400], R58 ;  /* 0x0024003a13007388 */ /* 0x000fe20000000800 */
[----:B------:R-:W-:Y:S01]  /*10760*/  F2FP.BF16.F32.PACK_AB R86, R87, R86 ;  /* 0x000000565756723e */ /* 0x000fe200000010ff */
[----:B------:R-:W-:Y:S01]  /*10770*/  FMUL.FTZ R96, R5, R96 ;  /* 0x0000006005607220 */ /* 0x000fe20000410000 */
[----:B------:R-:W-:Y:S01]  /*10780*/  F2FP.BF16.F32.PACK_AB R88, R89, R88 ;  /* 0x000000585958723e */ /* 0x000fe200000010ff */
[----:B------:R-:W-:Y:S01]  /*10790*/  STS [R21+0x2000], R60 ;  /* 0x0020003c15007388 */ /* 0x000fe20000000800 */
[----:B------:R-:W-:Y:S01]  /*107a0*/  F2FP.BF16.F32.PACK_AB R90, R91, R90 ;  /* 0x0000005a5b5a723e */ /* 0x000fe200000010ff */
[----:B------:R-:W-:Y:S01]  /*107b0*/  FMUL.FTZ R5, R5, R97 ;  /* 0x0000006105057220 */ /* 0x000fe20000410000 */
[----:B------:R-:W-:Y:S01]  /*107c0*/  F2FP.BF16.F32.PACK_AB R92, R93, R92 ;  /* 0x0000005c5d5c723e */ /* 0x000fe200000010ff */
[----:B------:R-:W-:Y:S01]  /*107d0*/  STS [R21+0x2400], R62 ;  /* 0x0024003e15007388 */ /* 0x000fe20000000800 */
[----:B------:R-:W-:Y:S01]  /*107e0*/  F2FP.BF16.F32.PACK_AB R94, R95, R94 ;  /* 0x0000005e5f5e723e */ /* 0x000fe200000010ff */
[----:B------:R-:W-:Y:S01]  /*107f0*/  ULDC.U8 UR4, c[0x0][0x3d8] ;  /* 0x0000f60000047ab9 */ /* 0x000fe20000000000 */
[----:B------:R-:W-:Y:S01]  /*10800*/  F2FP.BF16.F32.PACK_AB R6, R99, R6 ;  /* 0x000000066306723e */ /* 0x000fe200000010ff */
[----:B------:R-:W-:Y:S01]  /*10810*/  STS [R23+0x2000], R64 ;  /* 0x0020004017007388 */ /* 0x000fe20000000800 */
[----:B------:R-:W-:-:S02]  /*10820*/  PLOP3.LUT P0, PT, PT, PT, UP0, 0x80, 0x0 ;  /* 0x000000000000781c */ /* 0x000fc40003f0f008 */
        /* <DEDUP_REMOVED lines=9> */
[----:B------:R-:W-:Y:S04]  /*108c0*/  STS [R15+0x4400], R78 ;  /* 0x0044004e0f007388 */ /* 0x000fe80000000800 */
[----:B------:R-:W-:Y:S04]  /*108d0*/  STS [R9+0x4000], R80 ;  /* 0x0040005009007388 */ /* 0x000fe80000000800 */
[----:B------:R4:W-:Y:S01]  /*108e0*/  STS [R9+0x4400], R82 ;  /* 0x0044005209007388 */ /* 0x0009e20000000800 */
[----:B--2---:R-:W2:Y:S03]  /*108f0*/  @P4 LDC R11, c[0x0][0x2e8] ;  /* 0x0000ba00ff0b4b82 */ /* 0x004ea60000000800 */
[----:B------:R-:W-:Y:S04]  /*10900*/  STS [R17+0x4000], R84 ;  /* 0x0040005411007388 */ /* 0x000fe80000000800 */
[----:B------:R-:W-:Y:S01]  /*10910*/  STS [R17+0x4400], R86 ;  /* 0x0044005611007388 */ /* 0x000fe20000000800 */
[----:B---3--:R-:W-:-:S03]  /*10920*/  @P4 FMUL.FTZ R13, R4, 0.69314718246459960938 ;  /* 0x3f317218040d4820 */ /* 0x008fc60000410000 */
[----:B------:R-:W-:Y:S04]  /*10930*/  STS [R19+0x4000], R88 ;  /* 0x0040005813007388 */ /* 0x000fe80000000800 */
[----:B------:R-:W-:Y:S04]  /*10940*/  STS [R19+0x4400], R90 ;  /* 0x0044005a13007388 */ /* 0x000fe80000000800 */
[----:B------:R-:W-:Y:S04]  /*10950*/  STS [R21+0x4000], R92 ;  /* 0x0040005c15007388 */ /* 0x000fe80000000800 */
[----:B------:R-:W-:Y:S01]  /*10960*/  STS [R21+0x4400], R94 ;  /* 0x0044005e15007388 */ /* 0x000fe20000000800 */
[----:B----4-:R-:W-:-:S03]  /*10970*/  MOV R9, 0x7f800000 ;  /* 0x7f80000000097802 */ /* 0x010fc60000000f00 */
[----:B------:R-:W-:Y:S04]  /*10980*/  STS [R23+0x4400], R6 ;  /* 0x0044000617007388 */ /* 0x000fe80000000800 */
[----:B------:R3:W-:Y:S02]  /*10990*/  STS [R23+0x4000], R5 ;  /* 0x0040000517007388 */ /* 0x0007e40000000800 */
[----:B---3--:R-:W-:Y:S01]  /*109a0*/  MOV R5, 0x7f800000 ;  /* 0x7f80000000057802 */ /* 0x008fe20000000f00 */
[----:B-12---:R-:W-:Y:S06]  /*109b0*/  @P0 BRA `(.L_x_2151) ;  /* 0x0000000000200947 */ /* 0x006fec0003800000 */
[----:B------:R-:W1:Y:S01]  /*109c0*/  S2UR UR8, SR_CTAID.Y ;  /* 0x00000000000879c3 */ /* 0x000e620000002600 */
[----:B------:R-:W-:Y:S01]  /*109d0*/  ULDC.64 UR6, c[0x0][0x290] ;  /* 0x0000a40000067ab9 */ /* 0x000fe20000000a00 */
[----:B-1----:R-:W-:Y:S02]  /*109e0*/  USHF.R.S32.HI UR4, URZ, 0x1f, UR8 ;  /* 0x0000001f3f047899 */ /* 0x002fe40008011408 */
[----:B------:R-:W-:Y:S02]  /*109f0*/  UIMAD.WIDE.U32 UR14, UR8, UR6, URZ ;  /* 0x00000006080e72a5 */ /* 0x000fe4000f8e003f */
[----:B------:R-:W-:-:S04]  /*10a00*/  UIMAD UR4, UR4, UR6, URZ ;  /* 0x00000006040472a4 */ /* 0x000fc8000f8e023f */
[----:B------:R-:W-:Y:S01]  /*10a10*/  UIMAD UR4, UR8, UR7, UR4 ;  /* 0x00000007080472a4 */ /* 0x000fe2000f8e0204 */
[----:B------:R-:W-:-:S03]  /*10a20*/  UMOV UR10, UR14 ;  /* 0x0000000e000a7c82 */ /* 0x000fc60008000000 */
[----:B------:R-:W-:-:S12]  /*10a30*/  UIADD3 UR8, UR15, UR4, URZ ;  /* 0x000000040f087290 */ /* 0x000fd8000fffe03f */
.L_x_2151:
[----:B------:R-:W-:Y:S01]  /*10a40*/  @P4 FFMA.FTZ R5, R132, R11, R13 ;  /* 0x0000000b84054223 */ /* 0x000fe2000001000d */
[----:B------:R-:W-:Y:S01]  /*10a50*/  @P3 FFMA.FTZ R9, R3, R12, R2 ;  /* 0x0000000c03093223 */ /* 0x000fe20000010002 */
[----:B------:R-:W-:Y:S06]  /*10a60*/  @!P1 BRA `(.L_x_2152) ;  /* 0x00000000001c9947 */ /* 0x000fec0003800000 */
[----:B------:R-:W1:Y:S01]  /*10a70*/  S2UR UR7, SR_CTAID.Y ;  /* 0x00000000000779c3 */ /* 0x000e620000002600 */
[----:B------:R-:W-:-:S07]  /*10a80*/  ULDC UR6, c[0x0][0x2c4] ;  /* 0x0000b10000067ab9 */ /* 0x000fce0000000800 */
[----:B------:R-:W2:Y:S01]  /*10a90*/  S2UR UR4, SR_CTAID.Z ;  /* 0x00000000000479c3 */ /* 0x000ea20000002700 */
[----:B-1----:R-:W-:-:S03]  /*10aa0*/  @!UP0 UIMAD UR11, UR7, UR6, URZ ;  /* 0x00000006070b82a4 */ /* 0x002fc6000f8e023f */
[----:B------:R-:W-:Y:S02]  /*10ab0*/  ULDC UR6, c[0x0][0x2e4] ;  /* 0x0000b90000067ab9 */ /* 0x000fe40000000800 */
[----:B--2---:R-:W-:Y:S01]  /*10ac0*/  UIMAD UR11, UR4, UR6, UR11 ;  /* 0x00000006040b72a4 */ /* 0x004fe2000f8e020b */
[----:B------:R-:W-:Y:S05]  /*10ad0*/  BRA `(.L_x_2153) ;  /* 0x0000000000187947 */ /* 0x000fea0003800000 */
.L_x_2152:
[----:B------:R-:W-:Y:S01]  /*10ae0*/  S2UR UR4, SR_CTAID.Z ;  /* 0x00000000000479c3 */ /* 0x000fe20000002700 */
[----:B------:R-:W-:Y:S01]  /*10af0*/  ULDC UR6, c[0x0][0x270] ;  /* 0x00009c0000067ab9 */ /* 0x000fe20000000800 */
[----:B------:R-:W-:-:S06]  /*10b00*/  ULDC UR11, c[0x0][0x2c4] ;  /* 0x0000b100000b7ab9 */ /* 0x000fcc0000000800 */
[----:B------:R-:W1:Y:S02]  /*10b10*/  S2UR UR7, SR_CTAID.Y ;  /* 0x00000000000779c3 */ /* 0x000e640000002600 */
[----:B-1----:R-:W-:-:S04]  /*10b20*/  UIMAD UR6, UR7, UR6, UR4 ;  /* 0x00000006070672a4 */ /* 0x002fc8000f8e0204 */
[----:B------:R-:W-:Y:S02]  /*10b30*/  UIMAD UR11, UR6, UR11, URZ ;  /* 0x0000000b060b72a4 */ /* 0x000fe4000f8e023f */
.L_x_2153:
[----:B------:R-:W1:Y:S01]  /*10b40*/  S2R R17, SR_TID.X ;  /* 0x0000000000117919 */ /* 0x000e620000002100 */
[----:B------:R-:W-:Y:S01]  /*10b50*/  LOP3.LUT R3, R10, 0xffffffe0, RZ, 0xc0, !PT ;  /* 0xffffffe00a037812 */ /* 0x000fe200078ec0ff */
[----:B------:R-:W-:Y:S01]  /*10b60*/  BSSY B0, `(.L_x_2154) ;  /* 0x000001e000007945 */ /* 0x000fe20003800000 */
[----:B------:R-:W-:Y:S01]  /*10b70*/  SHF.R.S32.HI R11, RZ, 0x1f, R8 ;  /* 0x0000001fff0b7819 */ /* 0x000fe20000011408 */
[----:B------:R-:W-:Y:S02]  /*10b80*/  BAR.SYNC.DEFER_BLOCKING 0x0 ;  /* 0x0000000000007b1d */ /* 0x000fe40000010000 */
[----:B------:R-:W-:Y:S01]  /*10b90*/  IMAD.IADD R3, R0, 0x1, -R3 ;  /* 0x0000000100037824 */ /* 0x000fe200078e0a03 */
[----:B------:R-:W-:-:S04]  /*10ba0*/  LEA.HI R4, R11, R8, RZ, 0x2 ;  /* 0x000000080b047211 */ /* 0x000fc800078f10ff */
[----:B------:R-:W-:Y:S02]  /*10bb0*/  LOP3.LUT P0, RZ, R3, 0x3, RZ, 0xc0, !PT ;  /* 0x0000000303ff7812 */ /* 0x000fe4000780c0ff */
[----:B------:R-:W-:-:S05]  /*10bc0*/  LOP3.LUT R3, R4, 0xffffffc, RZ, 0xc0, !PT ;  /* 0x0ffffffc04037812 */ /* 0x000fca00078ec0ff */
[----:B------:R-:W-:Y:S01]  /*10bd0*/  IMAD.IADD R3, R8, 0x1, -R3 ;  /* 0x0000000108037824 */ /* 0x000fe200078e0a03 */
[----:B-1----:R-:W-:-:S04]  /*10be0*/  SHF.R.S32.HI R6, RZ, 0x1f, R17 ;  /* 0x0000001fff067819 */ /* 0x002fc80000011411 */
[----:B------:R-:W-:-:S04]  /*10bf0*/  LEA.HI R2, R6, R17, RZ, 0x5 ;  /* 0x0000001106027211 */ /* 0x000fc800078f28ff */
[----:B------:R-:W-:-:S05]  /*10c00*/  LOP3.LUT R2, R2, 0xffffffe0, RZ, 0xc0, !PT ;  /* 0xffffffe002027812 */ /* 0x000fca00078ec0ff */
[----:B------:R-:W-:-:S05]  /*10c10*/  IMAD.IADD R2, R17, 0x1, -R2 ;  /* 0x0000000111027824 */ /* 0x000fca00078e0a02 */
[----:B------:R-:W-:-:S04]  /*10c20*/  SHF.R.S32.HI R11, RZ, 0x1f, R2 ;  /* 0x0000001fff0b7819 */ /* 0x000fc80000011402 */
[----:B------:R-:W-:-:S04]  /*10c30*/  LEA.HI R11, R11, R2, RZ, 0x2 ;  /* 0x000000020b0b7211 */ /* 0x000fc800078f10ff */
[----:B------:R-:W-:-:S05]  /*10c40*/  SHF.R.S32.HI R4, RZ, 0x2, R11 ;  /* 0x00000002ff047819 */ /* 0x000fca000001140b */
[----:B------:R-:W-:Y:S01]  /*10c50*/  IMAD R4, R3, 0x10, R4 ;  /* 0x0000001003047824 */ /* 0x000fe200078e0204 */
[----:B------:R-:W-:Y:S06]  /*10c60*/  @P0 BRA `(.L_x_2155) ;  /* 0x0000000000340947 */ /* 0x000fec0003800000 */
[----:B------:R-:W1:Y:S01]  /*10c70*/  S2UR UR6, SR_CTAID.X ;  /* 0x00000000000679c3 */ /* 0x000e620000002500 */
[C---:B------:R-:W-:Y:S01]  /*10c80*/  VIADD R3, R4.reuse, 0x8 ;  /* 0x0000000804037836 */ /* 0x040fe20000000000 */
[----:B------:R-:W-:-:S04]  /*10c90*/  ISETP.GE.AND P2, PT, R4, UR5, PT ;  /* 0x0000000504007c0c */ /* 0x000fc8000bf46270 */
[----:B------:R-:W-:Y:S01]  /*10ca0*/  ISETP.GE.AND P1, PT, R3, UR5, PT ;  /* 0x0000000503007c0c */ /* 0x000fe2000bf26270 */
[----:B-1----:R-:W-:-:S04]  /*10cb0*/  ULEA UR6, UR6, UR11, 0x6 ;  /* 0x0000000b06067291 */ /* 0x002fc8000f8e303f */
[----:B------:R-:W-:Y:S02]  /*10cc0*/  USHF.R.S32.HI UR9, URZ, 0x1f, UR6 ;  /* 0x0000001f3f097899 */ /* 0x000fe40008011406 */
[----:B------:R-:W-:Y:S01]  /*10cd0*/  IADD3 R2, P0, R4, UR6, RZ ;  /* 0x0000000604027c10 */ /* 0x000fe2000ff1e0ff */
[----:B------:R-:W-:-:S03]  /*10ce0*/  ULDC.64 UR6, c[0x0][0x2b0] ;  /* 0x0000ac0000067ab9 */ /* 0x000fc60000000a00 */
[----:B------:R-:W-:Y:S02]  /*10cf0*/  LEA.HI.X.SX32 R3, R4, UR9, 0x1, P0 ;  /* 0x0000000904037c11 */ /* 0x000fe400080f0eff */
[----:B------:R-:W-:-:S04]  /*10d00*/  LEA R10, P0, R2, UR6, 0x2 ;  /* 0x00000006020a7c11 */ /* 0x000fc8000f8010ff */
[----:B------:R-:W-:-:S05]  /*10d10*/  LEA.HI.X R11, R2, UR7, R3, 0x2, P0 ;  /* 0x00000007020b7c11 */ /* 0x000fca00080f1403 */
[----:B------:R1:W-:Y:S04]  /*10d20*/  @!P2 STG.E desc[UR24][R10.64], R5 ;  /* 0x000000050a00a986 */ /* 0x0003e8000c101918 */
[----:B------:R1:W-:Y:S02]  /*10d30*/  @!P1 STG.E desc[UR24][R10.64+0x20], R9 ;  /* 0x000020090a009986 */ /* 0x0003e4000c101918 */
.L_x_2155:
[----:B------:R-:W-:Y:S05]  /*10d40*/  BSYNC B0 ;  /* 0x0000000000007941 */ /* 0x000fea0003800000 */
.L_x_2154:
[----:B------:R-:W2:Y:S01]  /*10d50*/  S2UR UR7, SR_CTAID.X ;  /* 0x00000000000779c3 */ /* 0x000ea20000002500 */
[----:B------:R-:W-:Y:S01]  /*10d60*/  LEA.HI R0, R7, R0, RZ, 0x3 ;  /* 0x0000000007007211 */ /* 0x000fe200078f18ff */
[----:B------:R3:W4:Y:S01]  /*10d70*/  LDS.128 R12, [R199+0x1800] ;  /* 0x00180000c70c7984 */ /* 0x0007220000000c00 */
[----:B------:R-:W-:Y:S01]  /*10d80*/  SHF.R.S32.HI R201, RZ, 0x1f, R200 ;  /* 0x0000001fffc97819 */ /* 0x000fe200000114c8 */
[----:B------:R-:W-:Y:S01]  /*10d90*/  BSSY B0, `(.L_x_2156) ;  /* 0x000002f000007945 */ /* 0x000fe20003800000 */
[----:B------:R-:W-:Y:S01]  /*10da0*/  SHF.R.S32.HI R0, RZ, 0x3, R0 ;  /* 0x00000003ff007819 */ /* 0x000fe20000011400 */
[----:B-1----:R3:W1:Y:S01]  /*10db0*/  LDS.128 R8, [R199+0x3800] ;  /* 0x00380000c7087984 */ /* 0x0026620000000c00 */
[----:B------:R-:W-:Y:S01]  /*10dc0*/  LEA.HI R6, R6, R17, RZ, 0x3 ;  /* 0x0000001106067211 */ /* 0x000fe200078f18ff */
[----:B------:R-:W5:Y:S02]  /*10dd0*/  LDC.64 R4, c[0x0][0x298] ;  /* 0x0000a600ff047b82 */ /* 0x000f640000000a00 */
[C---:B------:R-:W-:Y:S01]  /*10de0*/  VIADD R16, R0.reuse, 0x20 ;  /* 0x0000002000107836 */ /* 0x040fe20000000000 */
[----:B------:R3:W1:Y:S01]  /*10df0*/  LDS.128 R24, [R199] ;  /* 0x00000000c7187984 */ /* 0x0006620000000c00 */
[----:B------:R-:W-:-:S03]  /*10e00*/  VIADD R7, R0, 0x10 ;  /* 0x0000001000077836 */ /* 0x000fc60000000000 */
[----:B------:R-:W-:Y:S01]  /*10e10*/  ISETP.GE.AND P1, PT, R16, UR5, PT ;  /* 0x0000000510007c0c */ /* 0x000fe2000bf26270 */
[----:B------:R-:W3:Y:S01]  /*10e20*/  LDC.64 R2, c[0x0][0x2a0] ;  /* 0x0000a800ff027b82 */ /* 0x000ee20000000a00 */
[----:B------:R-:W-:Y:S01]  /*10e30*/  ISETP.GE.AND P2, PT, R7, UR5, PT ;  /* 0x0000000507007c0c */ /* 0x000fe2000bf46270 */
[----:B------:R-:W-:Y:S01]  /*10e40*/  VIADD R7, R0, 0x30 ;  /* 0x0000003000077836 */ /* 0x000fe20000000000 */
[----:B--2---:R-:W-:-:S04]  /*10e50*/  USHF.L.U32 UR7, UR7, 0x6, URZ ;  /* 0x0000000607077899 */ /* 0x004fc8000800063f */
[----:B------:R-:W-:Y:S02]  /*10e60*/  USHF.R.S32.HI UR6, URZ, 0x1f, UR7 ;  /* 0x0000001f3f067899 */ /* 0x000fe40008011407 */
[----:B-----5:R-:W-:-:S04]  /*10e70*/  IMAD.WIDE.U32 R20, R4, UR7, R200 ;  /* 0x0000000704147c25 */ /* 0x020fc8000f8e00c8 */
[----:B------:R-:W-:Y:S01]  /*10e80*/  IMAD R18, R4, UR6, RZ ;  /* 0x0000000604127c24 */ /* 0x000fe2000f8e02ff */
[----:B------:R-:W-:Y:S01]  /*10e90*/  USHF.R.S32.HI UR6, URZ, 0x1f, UR4 ;  /* 0x0000001f3f067899 */ /* 0x000fe20008011404 */
[----:B------:R-:W-:Y:S02]  /*10ea0*/  IADD3 R28, P0, R20, UR10, RZ ;  /* 0x0000000a141c7c10 */ /* 0x000fe4000ff1e0ff */
[----:B------:R-:W-:Y:S01]  /*10eb0*/  IMAD R17, R5, UR7, R18 ;  /* 0x0000000705117c24 */ /* 0x000fe2000f8e0212 */
[----:B------:R-:W-:Y:S02]  /*10ec0*/  UIADD3 UR7, -UR7, UR13, URZ ;  /* 0x0000000d07077290 */ /* 0x000fe4000fffe13f */
[----:B---3--:R-:W-:Y:S02]  /*10ed0*/  IMAD R18, R2, UR6, RZ ;  /* 0x0000000602127c24 */ /* 0x008fe4000f8e02ff */
[----:B------:R-:W-:Y:S02]  /*10ee0*/  IADD3.X R29, R21, UR8, R17, P0, !PT ;  /* 0x00000008151d7c10 */ /* 0x000fe400087fe411 */
[----:B------:R-:W-:Y:S01]  /*10ef0*/  IMAD R33, R3, UR4, R18 ;  /* 0x0000000403217c24 */ /* 0x000fe2000f8e0212 */
[----:B------:R2:W3:Y:S01]  /*10f00*/  LDS.128 R20, [R199+0x2000] ;  /* 0x00200000c7147984 */ /* 0x0004e20000000c00 */
[----:B------:R-:W-:Y:S01]  /*10f10*/  ISETP.GE.AND P3, PT, R0, UR7, PT ;  /* 0x0000000700007c0c */ /* 0x000fe2000bf66270 */
[----:B------:R-:W-:Y:S01]  /*10f20*/  IMAD.WIDE.U32 R28, R2, UR4, R28 ;  /* 0x00000004021c7c25 */ /* 0x000fe2000f8e001c */
[----:B------:R-:W-:Y:S01]  /*10f30*/  SHF.R.S32.HI R3, RZ, 0x3, R6 ;  /* 0x00000003ff037819 */ /* 0x000fe20000011406 */
[----:B------:R2:W1:Y:S01]  /*10f40*/  LDS.128 R16, [R199+0x4000] ;  /* 0x00400000c7107984 */ /* 0x0004620000000c00 */
[----:B------:R-:W-:Y:S01]  /*10f50*/  ISETP.GE.AND P0, PT, R7, UR5, PT ;  /* 0x0000000507007c0c */ /* 0x000fe2000bf06270 */
[----:B------:R-:W-:Y:S01]  /*10f60*/  IMAD.IADD R33, R33, 0x1, R29 ;  /* 0x0000000121217824 */ /* 0x000fe200078e021d */
[----:B------:R-:W-:-:S07]  /*10f70*/  SHF.R.S32.HI R3, RZ, 0x1f, R3 ;  /* 0x0000001fff037819 */ /* 0x000fce0000011403 */
[----:B----4-:R-:W-:Y:S05]  /*10f80*/  @P3 BRA `(.L_x_2157) ;  /* 0x00000000003c3947 */ /* 0x010fea0003800000 */
[-C--:B------:R-:W-:Y:S01]  /*10f90*/  IMAD R2, R3, R4.reuse, RZ ;  /* 0x0000000403027224 */ /* 0x080fe200078e02ff */
[----:B------:R-:W-:Y:S01]  /*10fa0*/  ULDC UR4, c[0x0][0x2d0] ;  /* 0x0000b40000047ab9 */ /* 0x000fe20000000800 */
[----:B------:R-:W-:Y:S01]  /*10fb0*/  IMAD.MOV.U32 R32, RZ, RZ, R28 ;  /* 0x000000ffff207224 */ /* 0x000fe200078e001c */
[----:B------:R-:W-:Y:S01]  /*10fc0*/  ISETP.GE.AND P5, PT, R200, UR4, PT ;  /* 0x00000004c8007c0c */ /* 0x000fe2000bfa6270 */
[----:B------:R-:W-:Y:S01]  /*10fd0*/  IMAD R2, R0, R5, R2 ;  /* 0x0000000500027224 */ /* 0x000fe200078e0202 */
[----:B------:R-:W-:Y:S01]  /*10fe0*/  ISETP.GE.AND P4, PT, R196, UR4, PT ;  /* 0x00000004c4007c0c */ /* 0x000fe2000bf86270 */
[----:B------:R-:W-:Y:S01]  /*10ff0*/  IMAD.WIDE.U32 R6, R0, R4, R32 ;  /* 0x0000000400067225 */ /* 0x000fe200078e0020 */
[----:B------:R-:W-:Y:S01]  /*11000*/  ISETP.GE.AND P3, PT, R195, UR4, PT ;  /* 0x00000004c3007c0c */ /* 0x000fe2000bf66270 */
[----:B------:R-:W-:Y:S02]  /*11010*/  ULDC.64 UR6, c[0x0][0x280] ;  /* 0x0000a00000067ab9 */ /* 0x000fe40000000a00 */
[----:B------:R-:W-:Y:S01]  /*11020*/  IMAD.IADD R2, R2, 0x1, R7 ;  /* 0x0000000102027824 */ /* 0x000fe200078e0207 */
[----:B------:R-:W-:-:S04]  /*11030*/  LEA R30, P6, R6, UR6, 0x1 ;  /* 0x00000006061e7c11 */ /* 0x000fc8000f8c08ff */
[----:B------:R-:W-:-:S05]  /*11040*/  LEA.HI.X R31, R6, UR7, R2, 0x1, P6 ;  /* 0x00000007061f7c11 */ /* 0x000fca000b0f0c02 */
[----:B-1----:R4:W-:Y:S04]  /*11050*/  @!P5 STG.E.128 desc[UR24][R30.64], R24 ;  /* 0x000000181e00d986 */ /* 0x0029e8000c101d18 */
[----:B---3--:R4:W-:Y:S04]  /*11060*/  @!P4 STG.E.128 desc[UR24][R30.64+0x80], R20 ;  /* 0x000080141e00c986 */ /* 0x0089e8000c101d18 */
[----:B------:R4:W-:Y:S02]  /*11070*/  @!P3 STG.E.128 desc[UR24][R30.64+0x100], R16 ;  /* 0x000100101e00b986 */ /* 0x0009e4000c101d18 */
.L_x_2157:
[----:B------:R-:W-:Y:S05]  /*11080*/  BSYNC B0 ;  /* 0x0000000000007941 */ /* 0x000fea0003800000 */
.L_x_2156:
[----:B-1--4-:R1:W4:Y:S01]  /*11090*/  LDS.128 R24, [R199+0x800] ;  /* 0x00080000c7187984 */ /* 0x0123220000000c00 */
[----:B------:R-:W-:Y:S03]  /*110a0*/  BSSY B0, `(.L_x_2158) ;  /* 0x0000016000007945 */ /* 0x000fe60003800000 */
[----:B---3--:R1:W3:Y:S04]  /*110b0*/  LDS.128 R20, [R199+0x2800] ;  /* 0x00280000c7147984 */ /* 0x0082e80000000c00 */
[----:B------:R1:W1:Y:S01]  /*110c0*/  LDS.128 R16, [R199+0x4800] ;  /* 0x00480000c7107984 */ /* 0x0002620000000c00 */
        /* <DEDUP_REMOVED lines=16> */
[----:B----4-:R4:W-:Y:S04]  /*111d0*/  @!P4 STG.E.128 desc[UR24][R6.64], R24 ;  /* 0x000000180600c986 */ /* 0x0109e8000c101d18 */
[----:B---3--:R4:W-:Y:S04]  /*111e0*/  @!P3 STG.E.128 desc[UR24][R6.64+0x80], R20 ;  /* 0x000080140600b986 */ /* 0x0089e8000c101d18 */
[----:B-1----:R4:W-:Y:S02]  /*111f0*/  @!P2 STG.E.128 desc[UR24][R6.64+0x100], R16 ;  /* 0x000100100600a986 */ /* 0x0029e4000c101d18 */
.L_x_2159:
[----:B------:R-:W-:Y:S05]  /*11200*/  BSYNC B0 ;  /* 0x0000000000007941 */ /* 0x000fea0003800000 */
.L_x_2158:
[----:B----4-:R4:W2:Y:S01]  /*11210*/  LDS.128 R24, [R199+0x1000] ;  /* 0x00100000c7187984 */ /* 0x0108a20000000c00 */
[----:B------:R-:W-:Y:S03]  /*11220*/  BSSY B0, `(.L_x_2160) ;  /* 0x0000016000007945 */ /* 0x000fe60003800000 */
[----:B---3--:R4:W3:Y:S04]  /*11230*/  LDS.128 R20, [R199+0x3000] ;  /* 0x00300000c7147984 */ /* 0x0088e80000000c00 */
[----:B-1----:R4:W1:Y:S01]  /*11240*/  LDS.128 R16, [R199+0x5000] ;  /* 0x00500000c7107984 */ /* 0x0028620000000c00 */
        /* <DEDUP_REMOVED lines=16> */
[----:B--2---:R2:W-:Y:S04]  /*11350*/  @!P3 STG.E.128 desc[UR24][R6.64], R24 ;  /* 0x000000180600b986 */ /* 0x0045e8000c101d18 */
[----:B---3--:R2:W-:Y:S04]  /*11360*/  @!P2 STG.E.128 desc[UR24][R6.64+0x80], R20 ;  /* 0x000080140600a986 */ /* 0x0085e8000c101d18 */
[----:B-1----:R2:W-:Y:S02]  /*11370*/  @!P1 STG.E.128 desc[UR24][R6.64+0x100], R16 ;  /* 0x0001001006009986 */ /* 0x0025e4000c101d18 */
.L_x_2161:
[----:B------:R-:W-:Y:S05]  /*11380*/  BSYNC B0 ;  /* 0x0000000000007941 */ /* 0x000fea0003800000 */
.L_x_2160:
[----:B-12---:R1:W2:Y:S01]  /*11390*/  LDS.128 R16, [R199+0x5800] ;  /* 0x00580000c7107984 */ /* 0x0062a20000000c00 */
        /* <DEDUP_REMOVED lines=19> */
[----:B--2---:R-:W-:Y:S01]  /*114d0*/  STG.E.128 desc[UR24][R4.64+0x100], R16 ;  /* 0x0001001004007986 */ /* 0x004fe2000c101d18 */
[----:B------:R-:W-:Y:S05]  /*114e0*/  EXIT ;  /* 0x000000000000794d */ /* 0x000fea0003800000 */
.L_x_2162:
        /* <DEDUP_REMOVED lines=9> */
.L_x_7940:


//--------------------- .text._ZN5flash24flash_fwd_splitkv_kernelI23Flash_fwd_kernel_traitsILi192ELi64ELi64ELi4ELb0ELb0EN7cutlass10bfloat16_tE19Flash_kernel_traitsILi192ELi64ELi64ELi4ES3_EELb0ELb1ELb0ELb0ELb0ELb1ELb0ELb0EEEvNS_16Flash_fwd_paramsE --------------------------
	.section	.text._ZN5flash24flash_fwd_splitkv_kernelI23Flash_fwd_kernel_traitsILi192ELi64ELi64ELi4ELb0ELb0EN7cutlass10bfloat16_tE19Flash_kernel_traitsILi192ELi64ELi64ELi4ES3_EELb0ELb1ELb0ELb0ELb0ELb1ELb0ELb0EEEvNS_16Flash_fwd_paramsE,"ax",@progbits
	.align	128
        .global         _ZN5flash24flash_fwd_splitkv_kernelI23Flash_fwd_kernel_traitsILi192ELi64ELi64ELi4ELb0ELb0EN7cutlass10bfloat16_tE19Flash_kernel_traitsILi192ELi64ELi64ELi4ES3_EELb0ELb1ELb0ELb0ELb0ELb1ELb0ELb0EEEvNS_16Flash_fwd_paramsE
        .type           _ZN5flash24flash_fwd_splitkv_kernelI23Flash_fwd_kernel_traitsILi192ELi64ELi64ELi4ELb0ELb0EN7cutlass10bfloat16_tE19Flash_kernel_traitsILi192ELi64ELi64ELi4ES3_EELb0ELb1ELb0ELb0ELb0ELb1ELb0ELb0EEEvNS_16Flash_fwd_paramsE,@function
        .size           _ZN5flash24flash_fwd_splitkv_kernelI23Flash_fwd_kernel_traitsILi192ELi64ELi64ELi4ELb0ELb0EN7cutlass10bfloat16_tE19Flash_kernel_traitsILi192ELi64ELi64ELi4ES3_EELb0ELb1ELb0ELb0ELb0ELb1ELb0ELb0EEEvNS_16Flash_fwd_paramsE,(.L_x_7941 - _ZN5flash24flash_fwd_splitkv_kernelI23Flash_fwd_kernel_traitsILi192ELi64ELi64ELi4ELb0ELb0EN7cutlass10bfloat16_tE19Flash_kernel_traitsILi192ELi64ELi64ELi4ES3_EELb0ELb1ELb0ELb0ELb0ELb1ELb0ELb0EEEvNS_16Flash_fwd_paramsE)
        .other          _ZN5flash24flash_fwd_splitkv_kernelI23Flash_fwd_kernel_traitsILi192ELi64ELi64ELi4ELb0ELb0EN7cutlass10bfloat16_tE19Flash_kernel_traitsILi192ELi64ELi64ELi4ES3_EELb0ELb1ELb0ELb0ELb0ELb1ELb0ELb0EEEvNS_16Flash_fwd_paramsE,@"STO_CUDA_ENTRY STV_DEFAULT"
_ZN5flash24flash_fwd_splitkv_kernelI23Flash_fwd_kernel_traitsILi192ELi64ELi64ELi4ELb0ELb0EN7cutlass10bfloat16_tE19Flash_kernel_traitsILi192ELi64ELi64ELi4ES3_EELb0ELb1ELb0ELb0ELb0ELb1ELb0ELb0EEEvNS_16Flash_fwd_paramsE:
.text._ZN5flash24flash_fwd_splitkv_kernelI23Flash_fwd_kernel_traitsILi192ELi64ELi64ELi4ELb0ELb0EN7cutlass10bfloat16_tE19Flash_kernel_traitsILi192ELi64ELi64ELi4ES3_EELb0ELb1ELb0ELb0ELb0ELb1ELb0ELb0EEEvNS_16Flash_fwd_paramsE:
        /* <DEDUP_REMOVED lines=54> */
.L_x_2163:
[----:B------:R-:W-:-:S03]  /*0360*/  ULDC UR6, c[0x0][0x2c8] ;  /* 0x0000b20000067ab9 */ /* 0x000fc60000000800 */
.L_x_2164:
        /* <DEDUP_REMOVED lines=117> */
.L_x_2167:
[----:B------:R-:W-:Y:S05]  /*0ac0*/  BSYNC B0 ;  /* 0x0000000000007941 */ /* 0x000fea0003800000 */
.L_x_2166:
        /* <DEDUP_REMOVED lines=22> */
.L_x_2169:
[----:B------:R-:W-:Y:S05]  /*0c30*/  BSYNC B0 ;  /* 0x0000000000007941 */ /* 0x000fea0003800000 */
.L_x_2168:
        /* <DEDUP_REMOVED lines=21> */
.L_x_2171:
[----:B------:R-:W-:Y:S05]  /*0d90*/  BSYNC B0 ;  /* 0x0000000000007941 */ /* 0x000fea0003800000 */
.L_x_2170:
        /* <DEDUP_REMOVED lines=20> */
.L_x_2173:
[----:B------:R-:W-:Y:S05]  /*0ee0*/  BSYNC B0 ;  /* 0x0000000000007941 */ /* 0x000fea0003800000 */
.L_x_2172:
        /* <DEDUP_REMOVED lines=18> */
.L_x_2165:
        /* <DEDUP_REMOVED lines=29> */
.L_x_2174:
        /* <DEDUP_REMOVED lines=94> */
.L_x_2175:
        /* <DEDUP_REMOVED lines=46> */
.L_x_2177:
        /* <DEDUP_REMOVED lines=33> */
.L_x_2176:
        /* <DEDUP_REMOVED lines=111> */
.L_x_2179:
[----:B------:R-:W-:Y:S05]  /*23a0*/  BSYNC B0 ;  /* 0x0000000000007941 */ /* 0x000fea0003800000 */
.L_x_2178:
        /* <DEDUP_REMOVED lines=41> */
.L_x_2181:
[----:B------:R-:W-:Y:S05]  /*2640*/  BSYNC B0 ;  /* 0x0000000000007941 */ /* 0x000fea0003800000 */
.L_x_2180:
        /* <DEDUP_REMOVED lines=42> */
.L_x_2183:
[----:B------:R-:W-:Y:S05]  /*28f0*/  BSYNC B0 ;  /* 0x0000000000007941 */ /* 0x000fea0003800000 */
.L_x_2182:
        /* <DEDUP_REMOVED lines=44> */
.L_x_2185:
[----:B------:R-:W-:Y:S05]  /*2bc0*/  BSYNC B0 ;  /* 0x0000000000007941 */ /* 0x000fea0003800000 */
.L_x_2184:
        /* <DEDUP_REMOVED lines=37> */
.L_x_2187:
[----:B------:R-:W-:Y:S05]  /*2e20*/  BSYNC B0 ;  /* 0x0000000000007941 */ /* 0x000fea0003800000 */
.L_x_2186:
        /* <DEDUP_REMOVED lines=33> */
.L_x_2189:
[----:B------:R-:W-:Y:S05]  /*3040*/  BSYNC B0 ;  /* 0x0000000000007941 */ /* 0x000fea0003800000 */
.L_x_2188:
        /* <DEDUP_REMOVED lines=39> */
.L_x_2191:
[----:B------:R-:W-:Y:S05]  /*32c0*/  BSYNC B0 ;  /* 0x0000000000007941 */ /* 0x000fea0003800000 */
.L_x_2190:
        /* <DEDUP_REMOVED lines=43> */
.L_x_2193:
[----:B------:R-:W-:Y:S05]  /*3580*/  BSYNC B0 ;  /* 0x0000000000007941 */ /* 0x000fea0003800000 */
.L_x_2192:
        /* <DEDUP_REMOVED lines=61> */
.L_x_2195:
[----:B------:R-:W-:Y:S05]  /*3960*/  BSYNC B0 ;  /* 0x0000000000007941 */ /* 0x000fea0003800000 */
.L_x_2194:
        /* <DEDUP_REMOVED lines=31> */
.L_x_2197:
[----:B------:R-:W-:Y:S05]  /*3b60*/  BSYNC B0 ;  /* 0x0000000000007941 */ /* 0x000fea0003800000 */
.L_x_2196:
        /* <DEDUP_REMOVED lines=33> */
.L_x_2199:
[----:B------:R-:W-:Y:S05]  /*3d80*/  BSYNC B0 ;  /* 0x0000000000007941 */ /* 0x000fea0003800000 */
.L_x_2198:
        /* <DEDUP_REMOVED lines=37> */
.L_x_2201:
[----:B------:R-:W-:Y:S05]  /*3fe0*/  BSYNC B0 ;  /* 0x0000000000007941 */ /* 0x000fea0003800000 */
.L_x_2200:
[----:B------:R-:W-:Y:S01]  /*3ff0*/  LDSM.16.M88.4 R20, [R202] ;  /* 0x00000000ca14783b */ /* 0x000fe20000000200 */
[----:B------:R-:W-:Y:S01]  /*4000*/  R2P PR, R2, 0x6 ;  /* 0x0000000602007804 */ /* 0x000fe20000000000 */
[----:B------:R-:W-:Y:S01]  /*4010*/  IMAD R198, R5, 0x2, R202 ;  /* 0x0000000205c67824 */ /* 0x000fe200078e02ca */
[C---:B------:R-:W-:Y:S01]  /*4020*/  IADD3 R2, R201.reuse, 0x6000, RZ ;  /* 0x00006000c9027810 */ /* 0x040fe20007ffe0ff */
[----:B------:R-:W5:Y:S01]  /*4030*/  LDSM.16.M88.4 R28, [R201+0x6000] ;  /* 0x00600000c91c783b */ /* 0x000f620000000200 */
[----:B------:R-:W-:Y:S01]  /*4040*/  IADD3 R199, R201, 0x6020, RZ ;  /* 0x00006020c9c77810 */ /* 0x000fe20007ffe0ff */
[----:B------:R-:W-:Y:S01]  /*4050*/  ULDC UR27, c[0x0][0x39c] ;  /* 0x0000e700001b7ab9 */ /* 0x000fe20000000800 */
[----:B------:R-:W-:Y:S01]  /*4060*/  LEA R200, R7, R202, 0x1 ;  /* 0x000000ca07c87211 */ /* 0x000fe200078e08ff */
[----:B------:R-:W3:Y:S01]  /*4070*/  LDSM.16.M88.4 R52, [R201+0x7000] ;  /* 0x00700000c934783b */ /* 0x000ee20000000200 */
[----:B------:R-:W-:Y:S01]  /*4080*/  LOP3.LUT R4, R4, 0xffffffe0, RZ, 0xc0, !PT ;  /* 0xffffffe004047812 */ /* 0x000fe200078ec0ff */
[----:B------:R-:W-:Y:S01]  /*4090*/  UISETP.GT.AND UP0, UPT, UR12, UR10, UPT ;  /* 0x0000000a0c00728c */ /* 0x000fe2000bf04270 */
[----:B------:R-:W-:Y:S01]  /*40a0*/  LEA R197, R5, R200, 0x1 ;  /* 0x000000c805c57211 */ /* 0x000fe200078e08ff */
[----:B------:R-:W-:Y:S01]  /*40b0*/  LDSM.16.M88.4 R72, [R200] ;  /* 0x00000000c848783b */ /* 0x000fe20000000200 */
[----:B------:R-:W-:Y:S01]  /*40c0*/  LEA R213, R105, UR19, 0x4 ;  /* 0x0000001369d57c11 */ /* 0x000fe2000f8e20ff */
[----:B------:R-:W-:Y:S01]  /*40d0*/  UIADD3 UR14, UR22, 0x1, -UR13 ;  /* 0x00000001160e7890 */ /* 0x000fe2000fffe80d */
[----:B------:R-:W-:Y:S01]  /*40e0*/  @P1 IADD3 R199, R2, -0x20, RZ ;  /* 0xffffffe002c71810 */ /* 0x000fe20007ffe0ff */
[----:B------:R-:W-:Y:S01]  /*40f0*/  LDSM.16.M88.4 R60, [R201+0x6800] ;  /* 0x00680000c93c783b */ /* 0x000fe20000000200 */
[----:B------:R-:W-:Y:S01]  /*4100*/  MOV R2, 0x40 ;  /* 0x0000004000027802 */ /* 0x000fe20000000f00 */
[----:B------:R-:W-:Y:S01]  /*4110*/  UIADD3 UR19, UR22, -UR18, -UR13 ;  /* 0x8000001216137290 */ /* 0x000fe2000fffe80d */
[----:B------:R-:W-:Y:S01]  /*4120*/  PLOP3.LUT P6, PT, PT, PT, UP0, 0x80, 0x0 ;  /* 0x000000000000781c */ /* 0x000fe20003fcf008 */
[----:B------:R-:W4:Y:S01]  /*4130*/  LDSM.16.M88.4 R68, [R199] ;  /* 0x00000000c744783b */ /* 0x000f220000000200 */
[----:B------:R-:W-:Y:S01]  /*4140*/  SEL R2, R2, 0xffffffc0, !P2 ;  /* 0xffffffc002027807 */ /* 0x000fe20005000000 */
[----:B------:R-:W-:Y:S01]  /*4150*/  UIADD3 UR18, UR14, UR17, URZ ;  /* 0x000000110e127290 */ /* 0x000fe2000fffe03f */
[----:B------:R-:W-:Y:S01]  /*4160*/  MOV R212, UR22 ;  /* 0x0000001600d47c02 */ /* 0x000fe20008000f00 */
[----:B------:R-:W-:Y:S01]  /*4170*/  LDSM.16.M88.4 R76, [R198] ;  /* 0x00000000c64c783b */ /* 0x000fe20000000200 */
[----:B------:R-:W-:Y:S01]  /*4180*/  IADD3 R195, R201, R2, RZ ;  /* 0x00000002c9c37210 */ /* 0x000fe20007ffe0ff */
[C---:B------:R-:W-:Y:S01]  /*4190*/  VIADD R191, R199.reuse, 0x800 ;  /* 0x00000800c7bf7836 */ /* 0x040fe20000000000 */
[----:B------:R-:W-:Y:S01]  /*41a0*/  IADD3 R188, R2, R199, RZ ;  /* 0x000000c702bc7210 */ /* 0x000fe20007ffe0ff */
[----:B------:R-:W4:Y:S01]  /*41b0*/  LDSM.16.M88.4 R44, [R201+0x7800] ;  /* 0x00780000c92c783b */ /* 0x000f220000000200 */
[----:B------:R-:W-:Y:S01]  /*41c0*/  MOV R210, UR14 ;  /* 0x0000000e00d27c02 */ /* 0x000fe20008000f00 */
[----:B------:R-:W-:Y:S01]  /*41d0*/  VIADD R185, R199, 0x3000 ;  /* 0x00003000c7b97836 */ /* 0x000fe20000000000 */
[----:B------:R-:W-:Y:S01]  /*41e0*/  SHF.L.U32 R214, R3, 0x1, RZ ;  /* 0x0000000103d67819 */ /* 0x000fe200000006ff */
[----:B------:R-:W4:Y:S01]  /*41f0*/  LDSM.16.M88.4 R64, [R195+0x6000] ;  /* 0x00600000c340783b */ /* 0x000f220000000200 */
[----:B------:R-:W-:-:S02]  /*4200*/  IADD3 R190, R199, 0x1000, RZ ;  /* 0x00001000c7be7810 */ /* 0x000fc40007ffe0ff */
[----:B------:R-:W-:Y:S01]  /*4210*/  LOP3.LUT R214, R214, 0x6, RZ, 0xc0, !PT ;  /* 0x00000006d6d67812 */ /* 0x000fe200078ec0ff */
[----:B------:R-:W4:Y:S01]  /*4220*/  LDSM.16.M88.4 R32, [R199+0x1000] ;  /* 0x00100000c720783b */ /* 0x000f220000000200 */
[C---:B------:R-:W-:Y:S02]  /*4230*/  IADD3 R189, R199.reuse, 0x1800, RZ ;  /* 0x00001800c7bd7810 */ /* 0x040fe40007ffe0ff */
[C---:B------:R-:W-:Y:S01]  /*4240*/  IADD3 R187, R199.reuse, 0x2000, RZ ;  /* 0x00002000c7bb7810 */ /* 0x040fe20007ffe0ff */
[----:B------:R-:W4:Y:S01]  /*4250*/  LDSM.16.M88.4 R36, [R199+0x800] ;  /* 0x00080000c724783b */ /* 0x000f220000000200 */
[C---:B------:R-:W-:Y:S02]  /*4260*/  IADD3 R186, R199.reuse, 0x2800, RZ ;  /* 0x00002800c7ba7810 */ /* 0x040fe40007ffe0ff */
[C---:B------:R-:W-:Y:S01]  /*4270*/  IADD3 R184, R199.reuse, 0x3800, RZ ;  /* 0x00003800c7b87810 */ /* 0x040fe20007ffe0ff */
[----:B-----5:R-:W-:Y:S01]  /*4280*/  HMMA.16816.F32.BF16 R16, R20, R28, RZ ;  /* 0x0000001c1410723c */ /* 0x020fe200000418ff */
[----:B------:R-:W-:Y:S01]  /*4290*/  LDSM.16.M88.4 R24, [R197] ;  /* 0x00000000c518783b */ /* 0x000fe20000000200 */
[----:B------:R-:W-:-:S02]  /*42a0*/  IADD3 R183, R199, 0x4000, RZ ;  /* 0x00004000c7b77810 */ /* 0x000fc40007ffe0ff */
[C---:B------:R-:W-:Y:S01]  /*42b0*/  IADD3 R182, R199.reuse, 0x4800, RZ ;  /* 0x00004800c7b67810 */ /* 0x040fe20007ffe0ff */
[----:B------:R-:W5:Y:S01]  /*42c0*/  LDSM.16.M88.4 R88, [R188] ;  /* 0x00000000bc58783b */ /* 0x000f620000000200 */
[C---:B---3--:R-:W-:Y:S01]  /*42d0*/  HMMA.16816.F32.BF16 R56, R20.reuse, R52, RZ ;  /* 0x000000341438723c */ /* 0x048fe200000418ff */
[C---:B------:R-:W-:Y:S02]  /*42e0*/  IADD3 R181, R199.reuse, 0x5000, RZ ;  /* 0x00005000c7b57810 */ /* 0x040fe40007ffe0ff */
[----:B------:R-:W3:Y:S01]  /*42f0*/  LDSM.16.M88.4 R48, [R199+0x1800] ;  /* 0x00180000c730783b */ /* 0x000ee20000000200 */
[----:B------:R-:W-:Y:S02]  /*4300*/  IADD3 R180, R199, 0x5800, RZ ;  /* 0x00005800c7b47810 */ /* 0x000fe40007ffe0ff */
[C---:B------:R-:W-:Y:S01]  /*4310*/  HMMA.16816.F32.BF16 R28, R20.reuse, R30, RZ ;  /* 0x0000001e141c723c */ /* 0x040fe200000418ff */
[----:B-12---:R-:W1:Y:S04]  /*4320*/  LDSM.16.M88.4 R8, [R195+0x7000] ;  /* 0x00700000c308783b */ /* 0x006e680000000200 */
[----:B------:R-:W2:Y:S01]  /*4330*/  LDSM.16.M88.4 R12, [R195+0x6800] ;  /* 0x00680000c30c783b */ /* 0x000ea20000000200 */
[----:B------:R-:W-:Y:S03]  /*4340*/  HMMA.16816.F32.BF16 R52, R20, R54, RZ ;  /* 0x000000361434723c */ /* 0x000fe600000418ff */
[----:B------:R-:W-:Y:S03]  /*4350*/  LDSM.16.M88.4 R84, [R195+0x7800] ;  /* 0x00780000c354783b */ /* 0x000fe60000000200 */
[----:B----4-:R-:W-:Y:S01]  /*4360*/  HMMA.16816.F32.BF16 R16, R72, R68, R16 ;  /* 0x000000444810723c */ /* 0x010fe20000041810 */
[----:B------:R-:W-:Y:S04]  /*4370*/  LDSM.16.M88.4 R96, [R199+0x4000] ;  /* 0x00400000c760783b */ /* 0x000fe80000000200 */
[----:B------:R-:W-:Y:S01]  /*4380*/  LDSM.16.M88.4 R92, [R195+0x9000] ;  /* 0x00900000c35c783b */ /* 0x000fe20000000200 */
[C---:B------:R-:W-:Y:S03]  /*4390*/  HMMA.16816.F32.BF16 R40, R20.reuse, R60, RZ ;  /* 0x0000003c1428723c */ /* 0x040fe600000418ff */
[----:B------:R-:W-:Y:S03]  /*43a0*/  LDSM.16.M88.4 R100, [R188+0x2800] ;  /* 0x00280000bc64783b */ /* 0x000fe60000000200 */
[C---:B------:R-:W-:Y:S01]  /*43b0*/  HMMA.16816.F32.BF16 R60, R20.reuse, R62, RZ ;  /* 0x0000003e143c723c */ /* 0x040fe200000418ff */
[----:B------:R-:W0:Y:S05]  /*43c0*/  LDGDEPBAR ;  /* 0x00000000000079af */ /* 0x000e2a0000000000 */
[----:B------:R-:W-:Y:S06]  /*43d0*/  HMMA.16816.F32.BF16 R80, R20, R44, RZ ;  /* 0x0000002c1450723c */ /* 0x000fec00000418ff */
[----:B------:R-:W-:Y:S06]  /*43e0*/  HMMA.16816.F32.BF16 R16, R76, R64, R16 ;  /* 0x000000404c10723c */ /* 0x000fec0000041810 */
[----:B------:R-:W-:Y:S01]  /*43f0*/  HMMA.16816.F32.BF16 R20, R20, R46, RZ ;  /* 0x0000002e1414723c */ /* 0x000fe200000418ff */
[----:B------:R-:W-:Y:S05]  /*4400*/  LDSM.16.M88.4 R44, [R188+0x800] ;  /* 0x00080000bc2c783b */ /* 0x000fea0000000200 */
[C---:B------:R-:W-:Y:S01]  /*4410*/  HMMA.16816.F32.BF16 R28, R72.reuse, R70, R28 ;  /* 0x00000046481c723c */ /* 0x040fe2000004181c */
[----:B------:R-:W-:Y:S05]  /*4420*/  LDSM.16.M88.4 R68, [R201+0x8000] ;  /* 0x00800000c944783b */ /* 0x000fea0000000200 */
[C---:B------:R-:W-:Y:S06]  /*4430*/  HMMA.16816.F32.BF16 R56, R72.reuse, R32, R56 ;  /* 0x000000204838723c */ /* 0x040fec0000041838 */
[C---:B------:R-:W-:Y:S01]  /*4440*/  HMMA.16816.F32.BF16 R52, R72.reuse, R34, R52 ;  /* 0x000000224834723c */ /* 0x040fe20000041834 */
[----:B------:R-:W4:Y:S05]  /*4450*/  LDSM.16.M88.4 R32, [R202+0x2000] ;  /* 0x00200000ca20783b */ /* 0x000f2a0000000200 */
[C---:B------:R-:W-:Y:S06]  /*4460*/  HMMA.16816.F32.BF16 R40, R72.reuse, R36, R40 ;  /* 0x000000244828723c */ /* 0x040fec0000041828 */
[----:B------:R-:W-:Y:S01]  /*4470*/  HMMA.16816.F32.BF16 R60, R72, R38, R60 ;  /* 0x00000026483c723c */ /* 0x000fe2000004183c */
[----:B------:R-:W4:Y:S05]  /*4480*/  LDSM.16.M88.4 R36, [R188+0x1000] ;  /* 0x00100000bc24783b */ /* 0x000f2a0000000200 */
[----:B-----5:R-:W-:Y:S06]  /*4490*/  HMMA.16816.F32.BF16 R16, R24, R88, R16 ;  /* 0x000000581810723c */ /* 0x020fec0000041810 */
[C---:B---3--:R-:W-:Y:S06]  /*44a0*/  HMMA.16816.F32.BF16 R80, R72.reuse, R48, R80 ;  /* 0x000000304850723c */ /* 0x048fec0000041850 */
[----:B------:R-:W-:Y:S01]  /*44b0*/  HMMA.16816.F32.BF16 R72, R72, R50, R20 ;  /* 0x000000324848723c */ /* 0x000fe20000041814 */
[----:B------:R-:W-:Y:S04]  /*44c0*/  LDSM.16.M88.4 R48, [R199+0x2000] ;  /* 0x00200000c730783b */ /* 0x000fe80000000200 */
[----:B------:R-:W-:Y:S01]  /*44d0*/  LDSM.16.M88.4 R20, [R201+0x9000] ;  /* 0x00900000c914783b */ /* 0x000fe20000000200 */
[C---:B------:R-:W-:Y:S03]  /*44e0*/  HMMA.16816.F32.BF16 R28, R76.reuse, R66, R28 ;  /* 0x000000424c1c723c */ /* 0x040fe6000004181c */
[----:B------:R-:W-:Y:S03]  /*44f0*/  LDSM.16.M88.4 R64, [R188+0x1800] ;  /* 0x00180000bc40783b */ /* 0x000fe60000000200 */
[C---:B-1----:R-:W-:Y:S06]  /*4500*/  HMMA.16816.F32.BF16 R56, R76.reuse, R8, R56 ;  /* 0x000000084c38723c */ /* 0x042fec0000041838 */
[C---:B------:R-:W-:Y:S01]  /*4510*/  HMMA.16816.F32.BF16 R52, R76.reuse, R10, R52 ;  /* 0x0000000a4c34723c */ /* 0x040fe20000041834 */
[----:B------:R-:W1:Y:S05]  /*4520*/  LDSM.16.M88.4 R8, [R200+0x2000] ;  /* 0x00200000c808783b */ /* 0x000e6a0000000200 */
[C---:B--2---:R-:W-:Y:S06]  /*4530*/  HMMA.16816.F32.BF16 R40, R76.reuse, R12, R40 ;  /* 0x0000000c4c28723c */ /* 0x044fec0000041828 */
[----:B------:R-:W-:Y:S01]  /*4540*/  HMMA.16816.F32.BF16 R60, R76, R14, R60 ;  /* 0x0000000e4c3c723c */ /* 0x000fe2000004183c */
[----:B------:R-:W2:Y:S05]  /*4550*/  LDSM.16.M88.4 R12, [R201+0x8800] ;  /* 0x00880000c90c783b */ /* 0x000eaa0000000200 */
[----:B----4-:R-:W-:Y:S06]  /*4560*/  HMMA.16816.F32.BF16 R16, R32, R68, R16 ;  /* 0x000000442010723c */ /* 0x010fec0000041810 */
[C---:B------:R-:W-:Y:S06]  /*4570*/  HMMA.16816.F32.BF16 R80, R76.reuse, R84, R80 ;  /* 0x000000544c50723c */ /* 0x040fec0000041850 */
[----:B------:R-:W-:Y:S01]  /*4580*/  HMMA.16816.F32.BF16 R76, R76, R86, R72 ;  /* 0x000000564c4c723c */ /* 0x000fe20000041848 */
[----:B------:R-:W-:Y:S04]  /*4590*/  LDSM.16.M88.4 R72, [R197+0x2000] ;  /* 0x00200000c548783b */ /* 0x000fe80000000200 */
[----:B------:R-:W-:Y:S01]  /*45a0*/  LDSM.16.M88.4 R84, [R195+0x9800] ;  /* 0x00980000c354783b */ /* 0x000fe20000000200 */
[C---:B------:R-:W-:Y:S03]  /*45b0*/  HMMA.16816.F32.BF16 R28, R24.reuse, R90, R28 ;  /* 0x0000005a181c723c */ /* 0x040fe6000004181c */
[----:B------:R-:W-:Y:S03]  /*45c0*/  LDSM.16.M88.4 R88, [R198+0x2000] ;  /* 0x00200000c658783b */ /* 0x000fe60000000200 */
[C---:B------:R-:W-:Y:S06]  /*45d0*/  HMMA.16816.F32.BF16 R56, R24.reuse, R36, R56 ;  /* 0x000000241838723c */ /* 0x040fec0000041838 */
[C---:B------:R-:W-:Y:S01]  /*45e0*/  HMMA.16816.F32.BF16 R52, R24.reuse, R38, R52 ;  /* 0x000000261834723c */ /* 0x040fe20000041834 */
[----:B------:R-:W3:Y:S05]  /*45f0*/  LDSM.16.M88.4 R36, [R195+0x8000] ;  /* 0x00800000c324783b */ /* 0x000eea0000000200 */
[C---:B------:R-:W-:Y:S06]  /*4600*/  HMMA.16816.F32.BF16 R40, R24.reuse, R44, R40 ;  /* 0x0000002c1828723c */ /* 0x040fec0000041828 */
[----:B------:R-:W-:Y:S01]  /*4610*/  HMMA.16816.F32.BF16 R60, R24, R46, R60 ;  /* 0x0000002e183c723c */ /* 0x000fe2000004183c */
[----:B------:R-:W4:Y:S05]  /*4620*/  LDSM.16.M88.4 R44, [R201+0x9800] ;  /* 0x00980000c92c783b */ /* 0x000f2a0000000200 */
[----:B-1----:R-:W-:Y:S06]  /*4630*/  HMMA.16816.F32.BF16 R16, R8, R48, R16 ;  /* 0x000000300810723c */ /* 0x002fec0000041810 */
[C---:B------:R-:W-:Y:S06]  /*4640*/  HMMA.16816.F32.BF16 R80, R24.reuse, R64, R80 ;  /* 0x000000401850723c */ /* 0x040fec0000041850 */
[----:B------:R-:W-:Y:S01]  /*4650*/  HMMA.16816.F32.BF16 R76, R24, R66, R76 ;  /* 0x00000042184c723c */ /* 0x000fe2000004184c */
[----:B------:R-:W1:Y:S04]  /*4660*/  LDSM.16.M88.4 R24, [R188+0x2000] ;  /* 0x00200000bc18783b */ /* 0x000e680000000200 */
[----:B------:R-:W-:Y:S01]  /*4670*/  LDSM.16.M88.4 R64, [R195+0x8800] ;  /* 0x00880000c340783b */ /* 0x000fe20000000200 */
[C---:B------:R-:W-:Y:S03]  /*4680*/  HMMA.16816.F32.BF16 R28, R32.reuse, R70, R28 ;  /* 0x00000046201c723c */ /* 0x040fe6000004181c */
[----:B------:R-:W-:Y:S03]  /*4690*/  LDSM.16.M88.4 R68, [R188+0x3000] ;  /* 0x00300000bc44783b */ /* 0x000fe60000000200 */
[C---:B--2---:R-:W-:Y:S06]  /*46a0*/  HMMA.16816.F32.BF16 R40, R32.reuse, R12, R40 ;  /* 0x0000000c2028723c */ /* 0x044fec0000041828 */
[----:B------:R-:W-:Y:S01]  /*46b0*/  HMMA.16816.F32.BF16 R60, R32, R14, R60 ;  /* 0x0000000e203c723c */ /* 0x000fe2000004183c */
[----:B------:R-:W2:Y:S05]  /*46c0*/  LDSM.16.M88.4 R12, [R199+0x2800] ;  /* 0x00280000c70c783b */ /* 0x000eaa0000000200 */
[----:B---3--:R-:W-:Y:S06]  /*46d0*/  HMMA.16816.F32.BF16 R16, R88, R36, R16 ;  /* 0x000000245810723c */ /* 0x008fec0000041810 */
[C---:B------:R-:W-:Y:S06]  /*46e0*/  HMMA.16816.F32.BF16 R56, R32.reuse, R20, R56 ;  /* 0x000000142038723c */ /* 0x040fec0000041838 */
[C---:B------:R-:W-:Y:S01]  /*46f0*/  HMMA.16816.F32.BF16 R52, R32.reuse, R22, R52 ;  /* 0x000000162034723c */ /* 0x040fe20000041834 */
[----:B------:R-:W3:Y:S05]  /*4700*/  LDSM.16.M88.4 R20, [R199+0x3000] ;  /* 0x00300000c714783b */ /* 0x000eea0000000200 */
[----:B----4-:R-:W-:Y:S06]  /*4710*/  HMMA.16816.F32.BF16 R80, R32, R44, R80 ;  /* 0x0000002c2050723c */ /* 0x010fec0000041850 */
[----:B------:R-:W-:Y:S01]  /*4720*/  HMMA.16816.F32.BF16 R28, R8, R50, R28 ;  /* 0x00000032081c723c */ /* 0x000fe2000004181c */
[----:B------:R-:W-:Y:S05]  /*4730*/  LDSM.16.M88.4 R48, [R202+0x4000] ;  /* 0x00400000ca30783b */ /* 0x000fea0000000200 */
[----:B------:R-:W-:Y:S01]  /*4740*/  HMMA.16816.F32.BF16 R76, R32, R46, R76 ;  /* 0x0000002e204c723c */ /* 0x000fe2000004184c */
[----:B------:R-:W4:Y:S04]  /*4750*/  LDSM.16.M88.4 R32, [R201+0xa000] ;  /* 0x00a00000c920783b */ /* 0x000f280000000200 */
[----:B------:R-:W-:Y:S01]  /*4760*/  LDSM.16.M88.4 R44, [R201+0xa800] ;  /* 0x00a80000c92c783b */ /* 0x000fe20000000200 */
[----:B-1----:R-:W-:Y:S06]  /*4770*/  HMMA.16816.F32.BF16 R16, R72, R24, R16 ;  /* 0x000000184810723c */ /* 0x002fec0000041810 */
[C---:B--2---:R-:W-:Y:S06]  /*4780*/  HMMA.16816.F32.BF16 R40, R8.reuse, R12, R40 ;  /* 0x0000000c0828723c */ /* 0x044fec0000041828 */
[----:B------:R-:W-:Y:S01]  /*4790*/  HMMA.16816.F32.BF16 R60, R8, R14, R60 ;  /* 0x0000000e083c723c */ /* 0x000fe2000004183c */
[----:B------:R-:W1:Y:S05]  /*47a0*/  LDSM.16.M88.4 R12, [R199+0x3800] ;  /* 0x00380000c70c783b */ /* 0x000e6a0000000200 */
[----:B------:R-:W-:Y:S01]  /*47b0*/  HMMA.16816.F32.BF16 R28, R88, R38, R28 ;  /* 0x00000026581c723c */ /* 0x000fe2000004181c */
[----:B------:R-:W2:Y:S05]  /*47c0*/  LDSM.16.M88.4 R36, [R200+0x4000] ;  /* 0x00400000c824783b */ /* 0x000eaa0000000200 */
[C---:B---3--:R-:W-:Y:S06]  /*47d0*/  HMMA.16816.F32.BF16 R56, R8.reuse, R20, R56 ;  /* 0x000000140838723c */ /* 0x048fec0000041838 */
[----:B------:R-:W-:Y:S01]  /*47e0*/  HMMA.16816.F32.BF16 R52, R8, R22, R52 ;  /* 0x000000160834723c */ /* 0x000fe20000041834 */
[----:B------:R-:W-:Y:S05]  /*47f0*/  LDSM.16.M88.4 R20, [R195+0xa000] ;  /* 0x00a00000c314783b */ /* 0x000fea0000000200 */
[----:B----4-:R-:W-:Y:S06]  /*4800*/  HMMA.16816.F32.BF16 R16, R48, R32, R16 ;  /* 0x000000203010723c */ /* 0x010fec0000041810 */
[----:B------:R-:W-:Y:S01]  /*4810*/  HMMA.16816.F32.BF16 R28, R72, R26, R28 ;  /* 0x0000001a481c723c */ /* 0x000fe2000004181c */
[----:B------:R-:W3:Y:S05]  /*4820*/  LDSM.16.M88.4 R24, [R198+0x4000] ;  /* 0x00400000c618783b */ /* 0x000eea0000000200 */
[----:B------:R-:W-:Y:S06]  /*4830*/  HMMA.16816.F32.BF16 R40, R88, R64, R40 ;  /* 0x000000405828723c */ /* 0x000fec0000041828 */
[C---:B-1----:R-:W-:Y:S06]  /*4840*/  HMMA.16816.F32.BF16 R80, R8.reuse, R12, R80 ;  /* 0x0000000c0850723c */ /* 0x042fec0000041850 */
[----:B------:R-:W-:Y:S01]  /*4850*/  HMMA.16816.F32.BF16 R76, R8, R14, R76 ;  /* 0x0000000e084c723c */ /* 0x000fe2000004184c */
[----:B------:R-:W-:Y:S04]  /*4860*/  LDSM.16.M88.4 R12, [R197+0x4000] ;  /* 0x00400000c50c783b */ /* 0x000fe80000000200 */
[----:B------:R-:W-:Y:S01]  /*4870*/  LDSM.16.M88.4 R8, [R188+0x4000] ;  /* 0x00400000bc08783b */ /* 0x000fe20000000200 */
[----:B--2---:R-:W-:Y:S06]  /*4880*/  HMMA.16816.F32.BF16 R16, R36, R96, R16 ;  /* 0x000000602410723c */ /* 0x004fec0000041810 */
[----:B------:R-:W-:Y:S01]  /*4890*/  HMMA.16816.F32.BF16 R60, R88, R66, R60 ;  /* 0x00000042583c723c */ /* 0x000fe2000004183c */
[----:B------:R-:W1:Y:S05]  /*48a0*/  LDSM.16.M88.4 R64, [R188+0x3800] ;  /* 0x00380000bc40783b */ /* 0x000e6a0000000200 */
[----:B------:R-:W-:Y:S01]  /*48b0*/  HMMA.16816.F32.BF16 R28, R48, R34, R28 ;  /* 0x00000022301c723c */ /* 0x000fe2000004181c */
[----:B------:R-:W-:Y:S05]  /*48c0*/  LDSM.16.M88.4 R32, [R199+0x4800] ;  /* 0x00480000c720783b */ /* 0x000fea0000000200 */
[C---:B------:R-:W-:Y:S06]  /*48d0*/  HMMA.16816.F32.BF16 R80, R88.reuse, R84, R80 ;  /* 0x000000545850723c */ /* 0x040fec0000041850 */
[C---:B------:R-:W-:Y:S06]  /*48e0*/  HMMA.16816.F32.BF16 R56, R88.reuse, R92, R56 ;  /* 0x0000005c5838723c */ /* 0x040fec0000041838 */
[----:B------:R-:W-:Y:S01]  /*48f0*/  HMMA.16816.F32.BF16 R52, R88, R94, R52 ;  /* 0x0000005e5834723c */ /* 0x000fe20000041834 */
[----:B------:R-:W2:Y:S05]  /*4900*/  LDSM.16.M88.4 R92, [R201+0xb000] ;  /* 0x00b00000c95c783b */ /* 0x000eaa0000000200 */
[----:B---3--:R-:W-:Y:S06]  /*4910*/  HMMA.16816.F32.BF16 R16, R24, R20, R16 ;  /* 0x000000141810723c */ /* 0x008fec0000041810 */
[----:B------:R-:W-:Y:S01]  /*4920*/  HMMA.16816.F32.BF16 R84, R88, R86, R76 ;  /* 0x000000565854723c */ /* 0x000fe2000004184c */
[----:B------:R-:W-:Y:S05]  /*4930*/  LDSM.16.M88.4 R76, [R195+0xa800] ;  /* 0x00a80000c34c783b */ /* 0x000fea0000000200 */
[----:B------:R-:W-:Y:S06]  /*4940*/  HMMA.16816.F32.BF16 R28, R36, R98, R28 ;  /* 0x00000062241c723c */ /* 0x000fec000004181c */
[C---:B------:R-:W-:Y:S06]  /*4950*/  HMMA.16816.F32.BF16 R56, R72.reuse, R68, R56 ;  /* 0x000000444838723c */ /* 0x040fec0000041838 */
[C---:B------:R-:W-:Y:S06]  /*4960*/  HMMA.16816.F32.BF16 R52, R72.reuse, R70, R52 ;  /* 0x000000464834723c */ /* 0x040fec0000041834 */
[----:B-1----:R-:W-:Y:S06]  /*4970*/  HMMA.16816.F32.BF16 R80, R72, R64, R80 ;  /* 0x000000404850723c */ /* 0x002fec0000041850 */
[----:B------:R-:W-:Y:S06]  /*4980*/  HMMA.16816.F32.BF16 R16, R12, R8, R16 ;  /* 0x000000080c10723c */ /* 0x000fec0000041810 */
[----:B------:R-:W-:Y:S01]  /*4990*/  HMMA.16816.F32.BF16 R84, R72, R66, R84 ;  /* 0x000000424854723c */ /* 0x000fe20000041854 */
[----:B------:R-:W1:Y:S05]  /*49a0*/  LDSM.16.M88.4 R64, [R201+0xb800] ;  /* 0x00b80000c940783b */ /* 0x000e6a0000000200 */
[----:B------:R-:W-:Y:S01]  /*49b0*/  HMMA.16816.F32.BF16 R28, R24, R22, R28 ;  /* 0x00000016181c723c */ /* 0x000fe2000004181c */
[----:B------:R-:W3:Y:S05]  /*49c0*/  LDSM.16.M88.4 R20, [R199+0x5000] ;  /* 0x00500000c714783b */ /* 0x000eea0000000200 */
[C---:B------:R-:W-:Y:S06]  /*49d0*/  HMMA.16816.F32.BF16 R40, R72.reuse, R100, R40 ;  /* 0x000000644828723c */ /* 0x040fec0000041828 */
[----:B------:R-:W-:Y:S01]  /*49e0*/  HMMA.16816.F32.BF16 R60, R72, R102, R60 ;  /* 0x00000066483c723c */ /* 0x000fe2000004183c */
[----:B------:R-:W-:Y:S01]  /*49f0*/  FMUL.FTZ R2, R16, UR27 ;  /* 0x0000001b10027c20 */ /* 0x000fe20008410000 */
[----:B------:R-:W-:Y:S01]  /*4a00*/  FMUL.FTZ R6, R17, UR27 ;  /* 0x0000001b11067c20 */ /* 0x000fe20008410000 */
[----:B------:R-:W-:Y:S01]  /*4a10*/  FMUL.FTZ R68, R18, UR27 ;  /* 0x0000001b12447c20 */ /* 0x000fe20008410000 */
[----:B------:R-:W-:-:S02]  /*4a20*/  FMUL.FTZ R69, R19, UR27 ;  /* 0x0000001b13457c20 */ /* 0x000fc40008410000 */
[C---:B--2---:R-:W-:Y:S01]  /*4a30*/  HMMA.16816.F32.BF16 R56, R48.reuse, R92, R56 ;  /* 0x0000005c3038723c */ /* 0x044fe20000041838 */
[----:B------:R-:W2:Y:S01]  /*4a40*/  LDSM.16.M88.4 R16, [R199+0x5800] ;  /* 0x00580000c710783b */ /* 0x000ea20000000200 */
[----:B------:R-:W4:Y:S04]  /*4a50*/  MUFU.TANH R2, R2 ;  /* 0x0000000200027308 */ /* 0x000f280000002400 */
[----:B------:R-:W-:Y:S04]  /*4a60*/  HMMA.16816.F32.BF16 R52, R48, R94, R52 ;  /* 0x0000005e3034723c */ /* 0x000fe80000041834 */
[----:B------:R-:W1:Y:S02]  /*4a70*/  MUFU.TANH R6, R6 ;  /* 0x0000000600067308 */ /* 0x000e640000002400 */
[----:B------:R-:W-:Y:S01]  /*4a80*/  HMMA.16816.F32.BF16 R28, R12, R10, R28 ;  /* 0x0000000a0c1c723c */ /* 0x000fe2000004181c */
[----:B------:R-:W5:Y:S05]  /*4a90*/  LDSM.16.M88.4 R8, [R195+0xb000] ;  /* 0x00b00000c308783b */ /* 0x000f6a0000000200 */
[C---:B------:R-:W-:Y:S01]  /*4aa0*/  HMMA.16816.F32.BF16 R40, R48.reuse, R44, R40 ;  /* 0x0000002c3028723c */ /* 0x040fe20000041828 */
[----:B------:R-:W2:Y:S05]  /*4ab0*/  MUFU.TANH R68, R68 ;  /* 0x0000004400447308 */ /* 0x000eaa0000002400 */
[C---:B------:R-:W-:Y:S01]  /*4ac0*/  HMMA.16816.F32.BF16 R60, R48.reuse, R46, R60 ;  /* 0x0000002e303c723c */ /* 0x040fe2000004183c */
[----:B------:R-:W-:Y:S02]  /*4ad0*/  LDSM.16.M88.4 R44, [R188+0x4800] ;  /* 0x00480000bc2c783b */ /* 0x000fe40000000200 */
[----:B------:R-:W2:Y:S03]  /*4ae0*/  MUFU.TANH R69, R69 ;  /* 0x0000004500457308 */ /* 0x000ea60000002400 */
[C---:B-1----:R-:W-:Y:S06]  /*4af0*/  HMMA.16816.F32.BF16 R80, R48.reuse, R64, R80 ;  /* 0x000000403050723c */ /* 0x042fec0000041850 */
[----:B------:R-:W-:Y:S01]  /*4b00*/  HMMA.16816.F32.BF16 R84, R48, R66, R84 ;  /* 0x000000423054723c */ /* 0x000fe20000041854 */
[----:B------:R-:W-:Y:S01]  /*4b10*/  FMUL.FTZ R28, R28, UR27 ;  /* 0x0000001b1c1c7c20 */ /* 0x000fe20008410000 */
[----:B------:R-:W-:Y:S01]  /*4b20*/  FMUL.FTZ R29, R29, UR27 ;  /* 0x0000001b1d1d7c20 */ /* 0x000fe20008410000 */
[----:B------:R-:W-:Y:S01]  /*4b30*/  FMUL.FTZ R30, R30, UR27 ;  /* 0x0000001b1e1e7c20 */ /* 0x000fe20008410000 */
[----:B------:R-:W-:-:S02]  /*4b40*/  FMUL.FTZ R31, R31, UR27 ;  /* 0x0000001b1f1f7c20 */ /* 0x000fc40008410000 */
[C---:B---3--:R-:W-:Y:S01]  /*4b50*/  HMMA.16816.F32.BF16 R56, R36.reuse, R20, R56 ;  /* 0x000000142438723c */ /* 0x048fe20000041838 */
[----:B------:R-:W1:Y:S05]  /*4b60*/  MUFU.TANH R28, R28 ;  /* 0x0000001c001c7308 */ /* 0x000e6a0000002400 */
[C---:B------:R-:W-:Y:S01]  /*4b70*/  HMMA.16816.F32.BF16 R52, R36.reuse, R22, R52 ;  /* 0x000000162434723c */ /* 0x040fe20000041834 */
[----:B------:R-:W3:Y:S02]  /*4b80*/  LDSM.16.M88.4 R20, [R195+0xb800] ;  /* 0x00b80000c314783b */ /* 0x000ee40000000200 */
[----:B------:R-:W1:Y:S03]  /*4b90*/  MUFU.TANH R29, R29 ;  /* 0x0000001d001d7308 */ /* 0x000e660000002400 */
[C---:B------:R-:W-:Y:S05]  /*4ba0*/  HMMA.16816.F32.BF16 R40, R36.reuse, R32, R40 ;  /* 0x000000202428723c */ /* 0x040fea0000041828 */
[----:B------:R-:W1:Y:S01]  /*4bb0*/  MUFU.TANH R30, R30 ;  /* 0x0000001e001e7308 */ /* 0x000e620000002400 */
[C---:B------:R-:W-:Y:S01]  /*4bc0*/  HMMA.16816.F32.BF16 R60, R36.reuse, R34, R60 ;  /* 0x00000022243c723c */ /* 0x040fe2000004183c */
[----:B------:R-:W4:Y:S05]  /*4bd0*/  LDSM.16.M88.4 R32, [R188+0x5000] ;  /* 0x00500000bc20783b */ /* 0x000f2a0000000200 */
[C---:B--2---:R-:W-:Y:S01]  /*4be0*/  HMMA.16816.F32.BF16 R80, R36.reuse, R16, R80 ;  /* 0x000000102450723c */ /* 0x044fe20000041850 */
[----:B------:R-:W2:Y:S05]  /*4bf0*/  MUFU.TANH R31, R31 ;  /* 0x0000001f001f7308 */ /* 0x000eaa0000002400 */
[----:B------:R-:W-:Y:S06]  /*4c00*/  HMMA.16816.F32.BF16 R84, R36, R18, R84 ;  /* 0x000000122454723c */ /* 0x000fec0000041854 */
[C---:B-----5:R-:W-:Y:S06]  /*4c10*/  HMMA.16816.F32.BF16 R56, R24.reuse, R8, R56 ;  /* 0x000000081838723c */ /* 0x060fec0000041838 */
[----:B------:R-:W-:Y:S01]  /*4c20*/  HMMA.16816.F32.BF16 R52, R24, R10, R52 ;  /* 0x0000000a1834723c */ /* 0x000fe20000041834 */
[----:B------:R-:W5:Y:S01]  /*4c30*/  LDSM.16.M88.4 R8, [R188+0x5800] ;  /* 0x00580000bc08783b */ /* 0x000f620000000200 */
[----:B------:R-:W-:-:S04]  /*4c40*/  DEPBAR.LE SB0, 0x0 ;  /* 0x000080000000791a */ /* 0x000fc80000000000 */
[C---:B------:R-:W-:Y:S06]  /*4c50*/  HMMA.16816.F32.BF16 R40, R24.reuse, R76, R40 ;  /* 0x0000004c1828723c */ /* 0x040fec0000041828 */
[C---:B------:R-:W-:Y:S06]  /*4c60*/  HMMA.16816.F32.BF16 R60, R24.reuse, R78, R60 ;  /* 0x0000004e183c723c */ /* 0x040fec000004183c */
[C---:B---3--:R-:W-:Y:S06]  /*4c70*/  HMMA.16816.F32.BF16 R80, R24.reuse, R20, R80 ;  /* 0x000000141850723c */ /* 0x048fec0000041850 */
[----:B------:R-:W-:Y:S06]  /*4c80*/  HMMA.16816.F32.BF16 R84, R24, R22, R84 ;  /* 0x000000161854723c */ /* 0x000fec0000041854 */
[C---:B------:R-:W-:Y:S06]  /*4c90*/  HMMA.16816.F32.BF16 R40, R12.reuse, R44, R40 ;  /* 0x0000002c0c28723c */ /* 0x040fec0000041828 */
[C---:B------:R-:W-:Y:S06]  /*4ca0*/  HMMA.16816.F32.BF16 R60, R12.reuse, R46, R60 ;  /* 0x0000002e0c3c723c */ /* 0x040fec000004183c */
[C---:B----4-:R-:W-:Y:S06]  /*4cb0*/  HMMA.16816.F32.BF16 R56, R12.reuse, R32, R56 ;  /* 0x000000200c38723c */ /* 0x050fec0000041838 */
[C---:B------:R-:W-:Y:S06]  /*4cc0*/  HMMA.16816.F32.BF16 R52, R12.reuse, R34, R52 ;  /* 0x000000220c34723c */ /* 0x040fec0000041834 */
[----:B-----5:R-:W-:Y:S01]  /*4cd0*/  HMMA.16816.F32.BF16 R80, R12, R8, R80 ;  /* 0x000000080c50723c */ /* 0x020fe20000041850 */
[----:B------:R-:W-:Y:S01]  /*4ce0*/  FMUL.FTZ R40, R40, UR27 ;  /* 0x0000001b28287c20 */ /* 0x000fe20008410000 */
[----:B------:R-:W-:Y:S01]  /*4cf0*/  FMUL.FTZ R41, R41, UR27 ;  /* 0x0000001b29297c20 */ /* 0x000fe20008410000 */
[----:B------:R-:W-:Y:S01]  /*4d00*/  FMUL.FTZ R16, R42, UR27 ;  /* 0x0000001b2a107c20 */ /* 0x000fe20008410000 */
[----:B------:R-:W-:-:S02]  /*4d10*/  FMUL.FTZ R17, R43, UR27 ;  /* 0x0000001b2b117c20 */ /* 0x000fc40008410000 */
[----:B------:R-:W-:Y:S01]  /*4d20*/  HMMA.16816.F32.BF16 R84, R12, R10, R84 ;  /* 0x0000000a0c54723c */ /* 0x000fe20000041854 */
[----:B------:R-:W-:Y:S01]  /*4d30*/  IADD3 R9, -R4, R3, RZ ;  /* 0x0000000304097210 */ /* 0x000fe20007ffe1ff */
[----:B------:R-:W-:Y:S01]  /*4d40*/  FMUL.FTZ R33, R60, UR27 ;  /* 0x0000001b3c217c20 */ /* 0x000fe20008410000 */
[----:B------:R-:W-:Y:S01]  /*4d50*/  FMUL.FTZ R32, R61, UR27 ;  /* 0x0000001b3d207c20 */ /* 0x000fe20008410000 */
[----:B------:R-:W-:Y:S01]  /*4d60*/  FMUL.FTZ R20, R62, UR27 ;  /* 0x0000001b3e147c20 */ /* 0x000fe20008410000 */
[----:B------:R-:W-:Y:S01]  /*4d70*/  SHF.R.S32.HI R4, RZ, 0x1f, R9 ;  /* 0x0000001fff047819 */ /* 0x000fe20000011409 */
[----:B------:R-:W-:Y:S01]  /*4d80*/  FMUL.FTZ R18, R63, UR27 ;  /* 0x0000001b3f127c20 */ /* 0x000fe20008410000 */
[----:B------:R-:W-:Y:S01]  /*4d90*/  FMUL.FTZ R56, R56, UR27 ;  /* 0x0000001b38387c20 */ /* 0x000fe20008410000 */
[----:B------:R-:W-:Y:S01]  /*4da0*/  FMUL.FTZ R57, R57, UR27 ;  /* 0x0000001b39397c20 */ /* 0x000fe20008410000 */
[----:B------:R-:W-:Y:S01]  /*4db0*/  LEA.HI R4, R4, R9, RZ, 0x2 ;  /* 0x0000000904047211 */ /* 0x000fe200078f10ff */
[----:B------:R-:W-:Y:S01]  /*4dc0*/  FMUL.FTZ R58, R58, UR27 ;  /* 0x0000001b3a3a7c20 */ /* 0x000fe20008410000 */
[----:B------:R-:W-:Y:S01]  /*4dd0*/  FMUL.FTZ R59, R59, UR27 ;  /* 0x0000001b3b3b7c20 */ /* 0x000fe20008410000 */
[----:B------:R-:W-:Y:S01]  /*4de0*/  FMUL.FTZ R52, R52, UR27 ;  /* 0x0000001b34347c20 */ /* 0x000fe20008410000 */
[----:B------:R-:W-:Y:S01]  /*4df0*/  SHF.R.S32.HI R4, RZ, 0x2, R4 ;  /* 0x00000002ff047819 */ /* 0x000fe20000011404 */
[----:B------:R-:W-:Y:S01]  /*4e00*/  FMUL.FTZ R53, R53, UR27 ;  /* 0x0000001b35357c20 */ /* 0x000fe20008410000 */
[----:B------:R-:W-:Y:S01]  /*4e10*/  FMUL.FTZ R54, R54, UR27 ;  /* 0x0000001b36367c20 */ /* 0x000fe20008410000 */
[----:B------:R-:W-:Y:S01]  /*4e20*/  FMUL.FTZ R55, R55, UR27 ;  /* 0x0000001b37377c20 */ /* 0x000fe20008410000 */
[----:B------:R-:W3:Y:S01]  /*4e30*/  MUFU.TANH R40, R40 ;  /* 0x0000002800287308 */ /* 0x000ee20000002400 */
[----:B------:R-:W-:Y:S01]  /*4e40*/  FMUL.FTZ R80, R80, UR27 ;  /* 0x0000001b50507c20 */ /* 0x000fe20008410000 */
[----:B------:R-:W-:Y:S01]  /*4e50*/  FMUL.FTZ R81, R81, UR27 ;  /* 0x0000001b51517c20 */ /* 0x000fe20008410000 */
[----:B------:R-:W-:Y:S01]  /*4e60*/  FMUL.FTZ R82, R82, UR27 ;  /* 0x0000001b52527c20 */ /* 0x000fe20008410000 */
[----:B------:R-:W-:Y:S01]  /*4e70*/  FMUL.FTZ R83, R83, UR27 ;  /* 0x0000001b53537c20 */ /* 0x000fe20008410000 */
[----:B------:R-:W-:-:S02]  /*4e80*/  IMAD.IADD R213, R213, 0x1, R4 ;  /* 0x00000001d5d57824 */ /* 0x000fc400078e0204 */
[----:B------:R-:W-:Y:S01]  /*4e90*/  FMUL.FTZ R84, R84, UR27 ;  /* 0x0000001b54547c20 */ /* 0x000fe20008410000 */
[----:B------:R-:W-:Y:S01]  /*4ea0*/  FMUL.FTZ R85, R85, UR27 ;  /* 0x0000001b55557c20 */ /* 0x000fe20008410000 */
[----:B------:R-:W-:Y:S01]  /*4eb0*/  FMUL.FTZ R86, R86, UR27 ;  /* 0x0000001b56567c20 */ /* 0x000fe20008410000 */
[----:B------:R-:W-:Y:S01]  /*4ec0*/  FMUL.FTZ R87, R87, UR27 ;  /* 0x0000001b57577c20 */ /* 0x000fe20008410000 */
[----:B------:R-:W4:Y:S01]  /*4ed0*/  MUFU.TANH R41, R41 ;  /* 0x0000002900297308 */ /* 0x000f220000002400 */
[C---:B------:R-:W-:Y:S02]  /*4ee0*/  IADD3 R211, R213.reuse, 0x8, RZ ;  /* 0x00000008d5d37810 */ /* 0x040fe40007ffe0ff */
[----:B------:R-:W-:Y:S02]  /*4ef0*/  VIADDMNMX R212, R213, UR18, R212, PT ;  /* 0x00000012d5d47c46 */ /* 0x000fe4000b8001d4 */
[----:B------:R-:W-:Y:S02]  /*4f00*/  IADD3 R210, R211, UR17, R210 ;  /* 0x00000011d3d27c10 */ /* 0x000fe4000fffe0d2 */
[----:B------:R-:W-:Y:S01]  /*4f10*/  VIADDMNMX R213, R213, UR19, RZ, !PT ;  /* 0x00000013d5d57c46 */ /* 0x000fe2000f8001ff */
[----:B------:R-:W1:Y:S01]  /*4f20*/  MUFU.TANH R16, R16 ;  /* 0x0000001000107308 */ /* 0x000e620000002400 */
[----:B------:R-:W-:-:S02]  /*4f30*/  VIADDMNMX R211, R211, UR19, RZ, !PT ;  /* 0x00000013d3d37c46 */ /* 0x000fc4000f8001ff */
[----:B------:R-:W-:-:S05]  /*4f40*/  VIMNMX R210, R210, UR22, PT ;  /* 0x00000016d2d27c48 */ /* 0x000fca000bfe0100 */
[----:B------:R-:W1:Y:S08]  /*4f50*/  MUFU.TANH R17, R17 ;  /* 0x0000001100117308 */ /* 0x000e700000002400 */
[----:B------:R-:W1:Y:S08]  /*4f60*/  MUFU.TANH R33, R33 ;  /* 0x0000002100217308 */ /* 0x000e700000002400 */
[----:B------:R-:W1:Y:S08]  /*4f70*/  MUFU.TANH R32, R32 ;  /* 0x0000002000207308 */ /* 0x000e700000002400 */
[----:B------:R-:W1:Y:S08]  /*4f80*/  MUFU.TANH R20, R20 ;  /* 0x0000001400147308 */ /* 0x000e700000002400 */
[----:B------:R-:W1:Y:S08]  /*4f90*/  MUFU.TANH R18, R18 ;  /* 0x0000001200127308 */ /* 0x000e700000002400 */
[----:B------:R1:W1:Y:S08]  /*4fa0*/  MUFU.TANH R225, R56 ;  /* 0x0000003800e17308 */ /* 0x0002700000002400 */
        /* <DEDUP_REMOVED lines=14> */
[----:B------:R1:W1:Y:S01]  /*5090*/  MUFU.TANH R177, R87 ;  /* 0x0000005700b17308 */ /* 0x0002620000002400 */
[----:B------:R-:W-:Y:S06]  /*50a0*/  BAR.SYNC.DEFER_BLOCKING 0x0 ;  /* 0x0000000000007b1d */ /* 0x000fec0000010000 */
[----:B--234-:R-:W-:Y:S05]  /*50b0*/  @!P6 BRA `(.L_x_2202) ;  /* 0x0000000c0060e947 */ /* 0x01cfea0003800000 */
        /* <DEDUP_REMOVED lines=10> */
[----:B------:R-:W2:Y:S08]  /*5160*/  I2F.RP R9, UR14 ;  /* 0x0000000e00097d06 */ /* 0x000eb00008209400 */
[----:B--2---:R-:W2:Y:S02]  /*5170*/  MUFU.RCP R8, R9 ;  /* 0x0000000900087308 */ /* 0x004ea40000001000 */
[----:B--2---:R-:W-:-:S06]  /*5180*/  VIADD R8, R8, 0xffffffe ;  /* 0x0ffffffe08087836 */ /* 0x004fcc0000000000 */
[----:B------:R-:W2:Y:S02]  /*5190*/  F2I.FTZ.U32.TRUNC.NTZ R3, R8 ;  /* 0x0000000800037305 */ /* 0x000ea4000021f000 */
[----:B--2---:R-:W-:Y:S01]  /*51a0*/  R2UR UR33, R3 ;  /* 0x00000000032172ca */ /* 0x004fe200000e0000 */
        /* <DEDUP_REMOVED lines=21> */
[----:B------:R-:W-:Y:S02]  /*5300*/  ULOP3.LUT UR14, UR15, UR17, URZ, 0x3c, !UPT ;  /* 0x000000110f0e7292 */ /* 0x000fe4000f8e3c3f */
[----:B------:R-:W-:-:S02]  /*5310*/  @!UP0 UIADD3 UR29, UR29, 0x1, URZ ;  /* 0x000000011d1d8890 */ /* 0x000fc4000fffe03f */
[----:B------:R-:W-:Y:S02]  /*5320*/  UISETP.GE.AND UP1, UPT, UR14, URZ, UPT ;  /* 0x0000003f0e00728c */ /* 0x000fe4000bf26270 */
[----:B------:R-:W-:Y:S02]  /*5330*/  UISETP.GE.AND UP0, UPT, UR30, URZ, UPT ;  /* 0x0000003f1e00728c */ /* 0x000fe4000bf06270 */
[----:B------:R-:W-:Y:S02]  /*5340*/  @!UP2 UIADD3 UR31, UR31, 0x1, URZ ;  /* 0x000000011f1fa890 */ /* 0x000fe4000fffe03f */
[----:B------:R-:W-:Y:S02]  /*5350*/  @UP3 UIADD3 UR29, UR29, 0x1, URZ ;  /* 0x000000011d1d3890 */ /* 0x000fe4000fffe03f */
[----:B------:R-:W-:Y:S02]  /*5360*/  @UP4 UIADD3 UR31, UR31, 0x1, URZ ;  /* 0x000000011f1f4890 */ /* 0x000fe4000fffe03f */
[----:B------:R-:W-:-:S02]  /*5370*/  UISETP.NE.AND UP2, UPT, UR17, URZ, UPT ;  /* 0x0000003f1100728c */ /* 0x000fc4000bf45270 */
[----:B------:R-:W-:Y:S02]  /*5380*/  ULOP3.LUT UR14, URZ, UR17, URZ, 0x33, !UPT ;  /* 0x000000113f0e7292 */ /* 0x000fe4000f8e333f */
[----:B------:R-:W-:Y:S02]  /*5390*/  @!UP1 UIADD3 UR31, -UR31, URZ, URZ ;  /* 0x0000003f1f1f9290 */ /* 0x000fe4000fffe13f */
[----:B------:R-:W-:Y:S02]  /*53a0*/  @!UP0 UIADD3 UR29, -UR29, URZ, URZ ;  /* 0x0000003f1d1d8290 */ /* 0x000fe4000fffe13f */
[----:B------:R-:W-:Y:S02]  /*53b0*/  USEL UR31, UR14, UR31, !UP2 ;  /* 0x0000001f0e1f7287 */ /* 0x000fe4000d000000 */
[----:B------:R-:W-:Y:S02]  /*53c0*/  USEL UR14, UR14, UR29, !UP2 ;  /* 0x0000001d0e0e7287 */ /* 0x000fe4000d000000 */
[----:B------:R-:W-:-:S02]  /*53d0*/  UIMAD.WIDE UR18, UR31, 0x4, UR20 ;  /* 0x000000041f1278a5 */ /* 0x000fc4000f8e0214 */
        /* <DEDUP_REMOVED lines=15> */
[----:B---3--:R-:W-:Y:S01]  /*54d0*/  IMAD.U32 R9, RZ, RZ, UR29 ;  /* 0x0000001dff097e24 */ /* 0x008fe2000f8e00ff */
[----:B------:R-:W-:-:S04]  /*54e0*/  MOV R8, UR28 ;  /* 0x0000001c00087c02 */ /* 0x000fc80008000f00 */
[----:B------:R-:W-:Y:S01]  /*54f0*/  MOV R9, UR14 ;  /* 0x0000000e00097c02 */ /* 0x000fe20008000f00 */
[----:B--2---:R-:W-:-:S04]  /*5500*/  IMAD.IADD R4, R4, 0x1, -R3 ;  /* 0x0000000104047824 */ /* 0x004fc800078e0a03 */
[----:B------:R-:W-:Y:S01]  /*5510*/  IMAD.WIDE.U32 R8, R4, UR18, R8 ;  /* 0x0000001204087c25 */ /* 0x000fe2000f8e0008 */
[----:B------:R-:W-:-:S05]  /*5520*/  SHF.R.S32.HI R3, RZ, 0x1f, R4 ;  /* 0x0000001fff037819 */ /* 0x000fca0000011404 */
[----:B------:R-:W-:-:S04]  /*5530*/  IMAD R3, R3, UR18, RZ ;  /* 0x0000001203037c24 */ /* 0x000fc8000f8e02ff */
[----:B------:R-:W-:Y:S01]  /*5540*/  IMAD R3, R4, UR19, R3 ;  /* 0x0000001304037c24 */ /* 0x000fe2000f8e0203 */
[----:B------:R-:W-:-:S03]  /*5550*/  MOV R4, R8 ;  /* 0x0000000800047202 */ /* 0x000fc60000000f00 */
[----:B------:R-:W-:Y:S01]  /*5560*/  IMAD.IADD R3, R9, 0x1, R3 ;  /* 0x0000000109037824 */ /* 0x000fe200078e0203 */
[----:B------:R-:W-:Y:S06]  /*5570*/  BRA `(.L_x_2204) ;  /* 0x0000000000107947 */ /* 0x000fec0003800000 */
.L_x_2203:
[----:B------:R-:W-:-:S04]  /*5580*/  ULEA UR14, -UR8, URZ, 0x6 ;  /* 0x0000003f080e7291 */ /* 0x000fc8000f8e313f */
[----:B------:R-:W-:Y:S02]  /*5590*/  USHF.R.S32.HI UR17, URZ, 0x1f, UR14 ;  /* 0x0000001f3f117899 */ /* 0x000fe4000801140e */
[----:B------:R-:W-:-:S04]  /*55a0*/  MOV R4, UR14 ;  /* 0x0000000e00047c02 */ /* 0x000fc80008000f00 */
[----:B------:R-:W-:-:S07]  /*55b0*/  MOV R3, UR17 ;  /* 0x0000001100037c02 */ /* 0x000fce0008000f00 */
.L_x_2204:
[----:B------:R-:W-:Y:S01]  /*55c0*/  ULDC UR14, c[0x0][0x2d0] ;  /* 0x0000b400000e7ab9 */ /* 0x000fe20000000800 */
[----:B------:R-:W-:Y:S01]  /*55d0*/  BSSY B0, `(.L_x_2205) ;  /* 0x0000083000007945 */ /* 0x000fe20003800000 */
[----:B------:R-:W-:Y:S02]  /*55e0*/  ISETP.GE.AND P4, PT, R208, UR14, PT ;  /* 0x0000000ed0007c0c */ /* 0x000fe4000bf86270 */
[----:B------:R-:W-:Y:S02]  /*55f0*/  ISETP.GE.AND P2, PT, R204, UR14, PT ;  /* 0x0000000ecc007c0c */ /* 0x000fe4000bf46270 */
[----:B------:R-:W-:-:S09]  /*5600*/  ISETP.GE.AND P1, PT, R203, UR14, PT ;  /* 0x0000000ecb007c0c */ /* 0x000fd2000bf26270 */
[----:B------:R-:W2:Y:S01]  /*5610*/  @!P4 LDC.64 R12, c[0x0][0x218] ;  /* 0x00008600ff0ccb82 */ /* 0x000ea20000000a00 */
[CC--:B------:R-:W-:Y:S01]  /*5620*/  @!P4 IADD3 R19, P0, R4.reuse, R133.reuse, RZ ;  /* 0x000000850413c210 */ /* 0x0c0fe20007f1e0ff */
[----:B------:R3:W-:Y:S04]  /*5630*/  @P4 STS.128 [R207+0x6000], RZ ;  /* 0x006000ffcf004388 */ /* 0x0007e80000000c00 */
[----:B------:R-:W-:Y:S01]  /*5640*/  @!P4 IMAD.X R22, R3, 0x1, R134, P0 ;  /* 0x000000010316c824 */ /* 0x000fe200000e0686 */
[----:B------:R-:W-:Y:S01]  /*5650*/  @!P2 IADD3 R21, P0, R4, R133, RZ ;  /* 0x000000850415a210 */ /* 0x000fe20007f1e0ff */
[----:B------:R-:W4:Y:S08]  /*5660*/  @!P2 LDC.64 R10, c[0x0][0x218] ;  /* 0x00008600ff0aab82 */ /* 0x000f300000000a00 */
[----:B------:R-:W5:Y:S01]  /*5670*/  @!P1 LDC.64 R8, c[0x0][0x218] ;  /* 0x00008600ff089b82 */ /* 0x000f620000000a00 */
[----:B--2---:R-:W-:-:S07]  /*5680*/  @!P4 LEA R24, P5, R19, R12, 0x1 ;  /* 0x0000000c1318c211 */ /* 0x004fce00078a08ff */
[----:B------:R-:W2:Y:S01]  /*5690*/  @!P4 LDC.64 R14, c[0x0][0x218] ;  /* 0x00008600ff0ecb82 */ /* 0x000ea20000000a00 */
[----:B------:R-:W-:Y:S01]  /*56a0*/  @!P4 LEA.HI.X R25, R19, R13, R22, 0x1, P5 ;  /* 0x0000000d1319c211 */ /* 0x000fe200028f0c16 */
[----:B------:R-:W-:Y:S01]  /*56b0*/  @!P2 IMAD.X R22, R3, 0x1, R134, P0 ;  /* 0x000000010316a824 */ /* 0x000fe200000e0686 */
[----:B------:R-:W-:Y:S02]  /*56c0*/  @!P1 IADD3 R19, P0, R4, R133, RZ ;  /* 0x0000008504139210 */ /* 0x000fe40007f1e0ff */
[----:B----4-:R-:W-:-:S03]  /*56d0*/  @!P2 LEA R34, P5, R21, R10, 0x1 ;  /* 0x0000000a1522a211 */ /* 0x010fc600078a08ff */
[----:B------:R-:W4:Y:S01]  /*56e0*/  @!P2 LDC.64 R12, c[0x0][0x218] ;  /* 0x00008600ff0cab82 */ /* 0x000f220000000a00 */
[----:B------:R-:W-:Y:S01]  /*56f0*/  @!PT LDS RZ, [RZ] ;  /* 0x00000000fffff984 */ /* 0x000fe20000000800 */
[----:B------:R-:W-:Y:S01]  /*5700*/  @!PT LDS RZ, [RZ] ;  /* 0x00000000fffff984 */ /* 0x000fe20000000800 */
[----:B------:R-:W-:Y:S01]  /*5710*/  @!PT LDS RZ, [RZ] ;  /* 0x00000000fffff984 */ /* 0x000fe20000000800 */
[----:B------:R1:W-:Y:S01]  /*5720*/  @!P4 LDGSTS.E.BYPASS.LTC128B.128 [R207+0x6000], desc[UR24][R24.64] ;  /* 0x0600000018cfcfae */ /* 0x0003e2000b901d58 */
[----:B------:R-:W-:Y:S01]  /*5730*/  @!P1 IMAD.X R36, R3, 0x1, R134, P0 ;  /* 0x0000000103249824 */ /* 0x000fe200000e0686 */
[----:B------:R-:W-:Y:S02]  /*5740*/  @!P2 LEA.HI.X R35, R21, R11, R22, 0x1, P5 ;  /* 0x0000000b1523a211 */ /* 0x000fe400028f0c16 */
[----:B------:R-:W-:Y:S01]  /*5750*/  IADD3 R26, P5, R4, UR26, RZ ;  /* 0x0000001a041a7c10 */ /* 0x000fe2000ffbe0ff */
[----:B------:R3:W-:Y:S01]  /*5760*/  @P2 STS.128 [R207+0x8000], RZ ;  /* 0x008000ffcf002388 */ /* 0x0007e20000000c00 */
[C---:B-----5:R-:W-:Y:S01]  /*5770*/  @!P1 LEA R22, P0, R19.reuse, R8, 0x1 ;  /* 0x0000000813169211 */ /* 0x060fe200078008ff */
[----:B------:R-:W5:Y:S02]  /*5780*/  @!P1 LDC.64 R10, c[0x0][0x218] ;  /* 0x00008600ff0a9b82 */ /* 0x000f640000000a00 */
[----:B------:R-:W-:Y:S01]  /*5790*/  @!PT LDS RZ, [RZ] ;  /* 0x00000000fffff984 */ /* 0x000fe20000000800 */
[----:B------:R-:W-:Y:S01]  /*57a0*/  @!PT LDS RZ, [RZ] ;  /* 0x00000000fffff984 */ /* 0x000fe20000000800 */
[----:B------:R-:W-:Y:S01]  /*57b0*/  @!PT LDS RZ, [RZ] ;  /* 0x00000000fffff984 */ /* 0x000fe20000000800 */
[----:B------:R3:W-:Y:S01]  /*57c0*/  @!P2 LDGSTS.E.BYPASS.LTC128B.128 [R207+0x8000], desc[UR24][R34.64+0x80] ;  /* 0x0800008022cfafae */ /* 0x0007e2000b901d58 */
[----:B------:R-:W-:-:S02]  /*57d0*/  @!P1 LEA.HI.X R23, R19, R9, R36, 0x1, P0 ;  /* 0x0000000913179211 */ /* 0x000fc400000f0c24 */
[----:B------:R-:W-:Y:S01]  /*57e0*/  IADD3.X R19, R3, UR23, RZ, P5, !PT ;  /* 0x0000001703137c10 */ /* 0x000fe2000affe4ff */
[----:B------:R1:W-:Y:S01]  /*57f0*/  @P1 STS.128 [R207+0xa000], RZ ;  /* 0x00a000ffcf001388 */ /* 0x0003e20000000c00 */
[CC--:B------:R-:W-:Y:S01]  /*5800*/  @!P4 IADD3 R27, P5, R26.reuse, R133.reuse, RZ ;  /* 0x000000851a1bc210 */ /* 0x0c0fe20007fbe0ff */
[----:B------:R-:W1:Y:S01]  /*5810*/  @!P4 LDC.64 R8, c[0x0][0x218] ;  /* 0x00008600ff08cb82 */ /* 0x000e620000000a00 */
[----:B------:R-:W-:Y:S01]  /*5820*/  @!P2 IADD3 R21, P0, R26, R133, RZ ;  /* 0x000000851a15a210 */ /* 0x000fe20007f1e0ff */
[----:B------:R-:W-:Y:S01]  /*5830*/  @!PT LDS RZ, [RZ] ;  /* 0x00000000fffff984 */ /* 0x000fe20000000800 */
[----:B------:R-:W-:Y:S01]  /*5840*/  @!PT LDS RZ, [RZ] ;  /* 0x00000000fffff984 */ /* 0x000fe20000000800 */
[----:B------:R-:W-:Y:S01]  /*5850*/  @!PT LDS RZ, [RZ] ;  /* 0x00000000fffff984 */ /* 0x000fe20000000800 */
[----:B------:R3:W-:Y:S02]  /*5860*/  @!P1 LDGSTS.E.BYPASS.LTC128B.128 [R207+0xa000], desc[UR24][R22.64+0x100] ;  /* 0x0a00010016cf9fae */ /* 0x0007e4000b901d58 */
[--C-:B------:R-:W-:Y:S01]  /*5870*/  @!P4 IMAD.X R38, R19, 0x1, R134.reuse, P5 ;  /* 0x000000011326c824 */ /* 0x100fe200028e0686 */
[----:B--2---:R-:W-:Y:S01]  /*5880*/  @!P4 LEA R36, P5, R27, R14, 0x1 ;  /* 0x0000000e1b24c211 */ /* 0x004fe200078a08ff */
[----:B------:R-:W-:Y:S01]  /*5890*/  @!P2 IMAD.X R14, R19, 0x1, R134, P0 ;  /* 0x00000001130ea824 */ /* 0x000fe200000e0686 */
[----:B------:R2:W-:Y:S02]  /*58a0*/  @P4 STS.128 [R207+0x6800], RZ ;  /* 0x006800ffcf004388 */ /* 0x0005e40000000c00 */
[----:B------:R-:W-:-:S02]  /*58b0*/  @!P4 LEA.HI.X R37, R27, R15, R38, 0x1, P5 ;  /* 0x0000000f1b25c211 */ /* 0x000fc400028f0c26 */
[C---:B----4-:R-:W-:Y:S02]  /*58c0*/  @!P2 LEA R38, P5, R21.reuse, R12, 0x1 ;  /* 0x0000000c1526a211 */ /* 0x050fe400078a08ff */
[----:B------:R-:W-:Y:S01]  /*58d0*/  @!P1 IADD3 R12, P0, R26, R133, RZ ;  /* 0x000000851a0c9210 */ /* 0x000fe20007f1e0ff */
[----:B------:R-:W-:Y:S01]  /*58e0*/  @!PT LDS RZ, [RZ] ;  /* 0x00000000fffff984 */ /* 0x000fe20000000800 */
[----:B------:R-:W-:Y:S01]  /*58f0*/  @!PT LDS RZ, [RZ] ;  /* 0x00000000fffff984 */ /* 0x000fe20000000800 */
[----:B------:R-:W-:Y:S01]  /*5900*/  @!PT LDS RZ, [RZ] ;  /* 0x00000000fffff984 */ /* 0x000fe20000000800 */
[----:B------:R2:W-:Y:S01]  /*5910*/  @!P4 LDGSTS.E.BYPASS.LTC128B.128 [R207+0x6800], desc[UR24][R36.64] ;  /* 0x0680000024cfcfae */ /* 0x0005e2000b901d58 */
[----:B------:R-:W-:Y:S02]  /*5920*/  @!P2 LEA.HI.X R39, R21, R13, R14, 0x1, P5 ;  /* 0x0000000d1527a211 */ /* 0x000fe400028f0c0e */
[----:B------:R-:W4:Y:S01]  /*5930*/  @!P2 LDC.64 R14, c[0x0][0x218] ;  /* 0x00008600ff0eab82 */ /* 0x000f220000000a00 */
[----:B------:R-:W-:Y:S01]  /*5940*/  @!P1 IMAD.X R13, R19, 0x1, R134, P0 ;  /* 0x00000001130d9824 */ /* 0x000fe200000e0686 */
[----:B-----5:R-:W-:Y:S01]  /*5950*/  @!P1 LEA R42, P0, R12, R10, 0x1 ;  /* 0x0000000a0c2a9211 */ /* 0x020fe200078008ff */
[----:B------:R2:W-:Y:S01]  /*5960*/  @P2 STS.128 [R207+0x8800], RZ ;  /* 0x008800ffcf002388 */ /* 0x0005e20000000c00 */
[----:B------:R-:W-:-:S02]  /*5970*/  IADD3 R26, P5, R26, UR26, RZ ;  /* 0x0000001a1a1a7c10 */ /* 0x000fc4000ffbe0ff */
[----:B------:R-:W-:Y:S01]  /*5980*/  @!P1 LEA.HI.X R43, R12, R11, R13, 0x1, P0 ;  /* 0x0000000b0c2b9211 */ /* 0x000fe200000f0c0d */
[----:B------:R-:W-:Y:S01]  /*5990*/  @!PT LDS RZ, [RZ] ;  /* 0x00000000fffff984 */ /* 0x000fe20000000800 */
[----:B------:R-:W-:Y:S01]  /*59a0*/  @!PT LDS RZ, [RZ] ;  /* 0x00000000fffff984 */ /* 0x000fe20000000800 */
[----:B------:R-:W-:Y:S01]  /*59b0*/  @!PT LDS RZ, [RZ] ;  /* 0x00000000fffff984 */ /* 0x000fe20000000800 */
[----:B------:R2:W-:Y:S01]  /*59c0*/  @!P2 LDGSTS.E.BYPASS.LTC128B.128 [R207+0x8800], desc[UR24][R38.64+0x80] ;  /* 0x0880008026cfafae */ /* 0x0005e2000b901d58 */
[----:B------:R-:W3:Y:S01]  /*59d0*/  @!P1 LDC.64 R12, c[0x0][0x218] ;  /* 0x00008600ff0c9b82 */ /* 0x000ee20000000a00 */
[----:B------:R-:W-:Y:S02]  /*59e0*/  IADD3.X R19, R19, UR23, RZ, P5, !PT ;  /* 0x0000001713137c10 */ /* 0x000fe4000affe4ff */
[CC--:B------:R-:W-:Y:S01]  /*59f0*/  @!P4 IADD3 R21, P0, R26.reuse, R133.reuse, RZ ;  /* 0x000000851a15c210 */ /* 0x0c0fe20007f1e0ff */
[----:B------:R2:W-:Y:S01]  /*5a00*/  @P1 STS.128 [R207+0xa800], RZ ;  /* 0x00a800ffcf001388 */ /* 0x0005e20000000c00 */
[----:B------:R-:W-:-:S03]  /*5a10*/  @!P2 IADD3 R27, P5, R26, R133, RZ ;  /* 0x000000851a1ba210 */ /* 0x000fc60007fbe0ff */
[----:B------:R-:W-:Y:S01]  /*5a20*/  @!P4 IMAD.X R44, R19, 0x1, R134, P0 ;  /* 0x00000001132cc824 */ /* 0x000fe200000e0686 */
[C---:B-1----:R-:W-:Y:S01]  /*5a30*/  @!P4 LEA R46, P0, R21.reuse, R8, 0x1 ;  /* 0x00000008152ec211 */ /* 0x042fe200078008ff */
[----:B------:R-:W1:Y:S01]  /*5a40*/  @!P4 LDC.64 R10, c[0x0][0x218] ;  /* 0x00008600ff0acb82 */ /* 0x000e620000000a00 */
[----:B------:R-:W-:Y:S01]  /*5a50*/  @!PT LDS RZ, [RZ] ;  /* 0x00000000fffff984 */ /* 0x000fe20000000800 */
[----:B------:R-:W-:Y:S01]  /*5a60*/  @!PT LDS RZ, [RZ] ;  /* 0x00000000fffff984 */ /* 0x000fe20000000800 */
[----:B------:R-:W-:Y:S01]  /*5a70*/  @!PT LDS RZ, [RZ] ;  /* 0x00000000fffff984 */ /* 0x000fe20000000800 */
[----:B------:R2:W-:Y:S02]  /*5a80*/  @!P1 LDGSTS.E.BYPASS.LTC128B.128 [R207+0xa800], desc[UR24][R42.64+0x100] ;  /* 0x0a8001002acf9fae */ /* 0x0005e4000b901d58 */
[----:B------:R-:W-:Y:S01]  /*5a90*/  @!P4 LEA.HI.X R47, R21, R9, R44, 0x1, P0 ;  /* 0x00000009152fc211 */ /* 0x000fe200000f0c2c */
[--C-:B------:R-:W-:Y:S01]  /*5aa0*/  @!P2 IMAD.X R44, R19, 0x1, R134.reuse, P5 ;  /* 0x00000001132ca824 */ /* 0x100fe200028e0686 */
[C---:B------:R-:W-:Y:S01]  /*5ab0*/  @!P1 IADD3 R21, P0, R26.reuse, R133, RZ ;  /* 0x000000851a159210 */ /* 0x040fe20007f1e0ff */
[----:B------:R2:W-:Y:S01]  /*5ac0*/  @P4 STS.128 [R207+0x7000], RZ ;  /* 0x007000ffcf004388 */ /* 0x0005e20000000c00 */
[----:B----4-:R-:W-:Y:S01]  /*5ad0*/  @!P2 LEA R24, P5, R27, R14, 0x1 ;  /* 0x0000000e1b18a211 */ /* 0x010fe200078a08ff */
[----:B------:R-:W4:Y:S02]  /*5ae0*/  @!P2 LDC.64 R8, c[0x0][0x218] ;  /* 0x00008600ff08ab82 */ /* 0x000f240000000a00 */
[----:B------:R-:W-:Y:S01]  /*5af0*/  @!P1 IMAD.X R14, R19, 0x1, R134, P0 ;  /* 0x00000001130e9824 */ /* 0x000fe200000e0686 */
[----:B------:R-:W-:Y:S01]  /*5b00*/  @!P2 LEA.HI.X R25, R27, R15, R44, 0x1, P5 ;  /* 0x0000000f1b19a211 */ /* 0x000fe200028f0c2c */
[----:B------:R-:W-:Y:S01]  /*5b10*/  @!PT LDS RZ, [RZ] ;  /* 0x00000000fffff984 */ /* 0x000fe20000000800 */
[----:B------:R-:W-:Y:S01]  /*5b20*/  @!PT LDS RZ, [RZ] ;  /* 0x00000000fffff984 */ /* 0x000fe20000000800 */
[----:B------:R-:W-:Y:S01]  /*5b30*/  @!PT LDS RZ, [RZ] ;  /* 0x00000000fffff984 */ /* 0x000fe20000000800 */
[----:B------:R2:W-:Y:S01]  /*5b40*/  @!P4 LDGSTS.E.BYPASS.LTC128B.128 [R207+0x7000], desc[UR24][R46.64] ;  /* 0x070000002ecfcfae */ /* 0x0005e2000b901d58 */
[----:B------:R-:W-:-:S02]  /*5b50*/  IADD3 R26, P5, R26, UR26, RZ ;  /* 0x0000001a1a1a7c10 */ /* 0x000fc4000ffbe0ff */
[----:B---3--:R-:W-:Y:S01]  /*5b60*/  @!P1 LEA R34, P0, R21, R12, 0x1 ;  /* 0x0000000c15229211 */ /* 0x008fe200078008ff */
[----:B------:R2:W-:Y:S01]  /*5b70*/  @P2 STS.128 [R207+0x9000], RZ ;  /* 0x009000ffcf002388 */ /* 0x0005e20000000c00 */
[----:B------:R-:W-:Y:S02]  /*5b80*/  IADD3.X R19, R19, UR23, RZ, P5, !PT ;  /* 0x0000001713137c10 */ /* 0x000fe4000affe4ff */
[C---:B------:R-:W-:Y:S01]  /*5b90*/  @!P4 IADD3 R12, P5, R26.reuse, R133, RZ ;  /* 0x000000851a0cc210 */ /* 0x040fe20007fbe0ff */
[----:B------:R-:W-:Y:S01]  /*5ba0*/  @!PT LDS RZ, [RZ] ;  /* 0x00000000fffff984 */ /* 0x000fe20000000800 */
[----:B------:R-:W-:Y:S01]  /*5bb0*/  @!PT LDS RZ, [RZ] ;  /* 0x00000000fffff984 */ /* 0x000fe20000000800 */
[----:B------:R-:W-:Y:S01]  /*5bc0*/  @!PT LDS RZ, [RZ] ;  /* 0x00000000fffff984 */ /* 0x000fe20000000800 */
[----:B------:R2:W-:Y:S01]  /*5bd0*/  @!P2 LDGSTS.E.BYPASS.LTC128B.128 [R207+0x9000], desc[UR24][R24.64+0x80] ;  /* 0x0900008018cfafae */ /* 0x0005e2000b901d58 */
[----:B------:R-:W-:Y:S02]  /*5be0*/  @!P1 LEA.HI.X R35, R21, R13, R14, 0x1, P0 ;  /* 0x0000000d15239211 */ /* 0x000fe400000f0c0e */
[----:B------:R-:W-:Y:S01]  /*5bf0*/  @!P2 IADD3 R13, P0, R26, R133, RZ ;  /* 0x000000851a0da210 */ /* 0x000fe20007f1e0ff */
[C-C-:B------:R-:W-:Y:S01]  /*5c00*/  @!P4 IMAD.X R14, R19.reuse, 0x1, R134.reuse, P5 ;  /* 0x00000001130ec824 */ /* 0x140fe200028e0686 */
[C---:B-1----:R-:W-:Y:S01]  /*5c10*/  @!P4 LEA R22, P5, R12.reuse, R10, 0x1 ;  /* 0x0000000a0c16c211 */ /* 0x042fe200078a08ff */
[----:B------:R2:W-:Y:S02]  /*5c20*/  @P1 STS.128 [R207+0xb000], RZ ;  /* 0x00b000ffcf001388 */ /* 0x0005e40000000c00 */
[----:B------:R-:W-:Y:S01]  /*5c30*/  @!P2 IMAD.X R10, R19, 0x1, R134, P0 ;  /* 0x00000001130aa824 */ /* 0x000fe200000e0686 */
[----:B------:R-:W-:Y:S01]  /*5c40*/  @!P4 LEA.HI.X R23, R12, R11, R14, 0x1, P5 ;  /* 0x0000000b0c17c211 */ /* 0x000fe200028f0c0e */
[----:B------:R-:W-:Y:S01]  /*5c50*/  @!PT LDS RZ, [RZ] ;  /* 0x00000000fffff984 */ /* 0x000fe20000000800 */
[----:B------:R-:W-:Y:S01]  /*5c60*/  @!PT LDS RZ, [RZ] ;  /* 0x00000000fffff984 */ /* 0x000fe20000000800 */
[----:B------:R-:W-:Y:S01]  /*5c70*/  @!PT LDS RZ, [RZ] ;  /* 0x00000000fffff984 */ /* 0x000fe20000000800 */
[----:B------:R2:W-:Y:S01]  /*5c80*/  @!P1 LDGSTS.E.BYPASS.LTC128B.128 [R207+0xb000], desc[UR24][R34.64+0x100] ;  /* 0x0b00010022cf9fae */ /* 0x0005e2000b901d58 */
[----:B----4-:R-:W-:-:S03]  /*5c90*/  @!P2 LEA R8, P0, R13, R8, 0x1 ;  /* 0x000000080d08a211 */ /* 0x010fc600078008ff */
[----:B------:R2:W-:Y:S01]  /*5ca0*/  @P4 STS.128 [R207+0x7800], RZ ;  /* 0x007800ffcf004388 */ /* 0x0005e20000000c00 */
        /* <DEDUP_REMOVED lines=21> */
.L_x_2206:
[----:B------:R-:W-:Y:S05]  /*5e00*/  BSYNC B0 ;  /* 0x0000000000007941 */ /* 0x000fea0003800000 */
.L_x_2205:
[----:B------:R-:W0:Y:S01]  /*5e10*/  LDGDEPBAR ;  /* 0x00000000000079af */ /* 0x000e220000000000 */
[----:B------:R-:W-:-:S04]  /*5e20*/  IADD3 R133, P0, R4, R133, RZ ;  /* 0x0000008504857210 */ /* 0x000fc80007f1e0ff */
[----:B------:R-:W-:-:S09]  /*5e30*/  IADD3.X R134, R3, R134, RZ, P0, !PT ;  /* 0x0000008603867210 */ /* 0x000fd200007fe4ff */
.L_x_2202:
[----:B------:R-:W-:Y:S01]  /*5e40*/  VIADD R4, R214, UR15 ;  /* 0x0000000fd6047c36 */ /* 0x000fe20008000000 */
[----:B------:R-:W-:Y:S01]  /*5e50*/  ULDC UR18, c[0x0][0x2ec] ;  /* 0x0000bb0000127ab9 */ /* 0x000fe20000000800 */
[----:B------:R-:W-:Y:S01]  /*5e60*/  LEA R196, R0, UR4, 0x1 ;  /* 0x0000000400c47c11 */ /* 0x000fe2000f8e08ff */
[----:B------:R-:W-:Y:S01]  /*5e70*/  ULDC.64 UR14, c[0x0][0x218] ;  /* 0x00008600000e7ab9 */ /* 0x000fe20000000a00 */
[C---:B------:R-:W-:Y:S01]  /*5e80*/  VIADD R3, R4.reuse, 0x1 ;  /* 0x0000000104037836 */ /* 0x040fe20000000000 */
[C---:B------:R-:W-:Y:S01]  /*5e90*/  ISETP.GE.AND P0, PT, R4.reuse, R212, PT ;  /* 0x000000d40400720c */ /* 0x040fe20003f06270 */
[C---:B-12---:R-:W-:Y:S01]  /*5ea0*/  VIADD R9, R4.reuse, 0x8 ;  /* 0x0000000804097836 */ /* 0x046fe20000000000 */
[C---:B------:R-:W-:Y:S01]  /*5eb0*/  ISETP.GE.AND P2, PT, R4.reuse, R210, PT ;  /* 0x000000d20400720c */ /* 0x040fe20003f46270 */
[C---:B------:R-:W-:Y:S01]  /*5ec0*/  VIADD R8, R4.reuse, 0x9 ;  /* 0x0000000904087836 */ /* 0x040fe20000000000 */
[----:B------:R-:W-:Y:S01]  /*5ed0*/  ISETP.GE.AND P5, PT, R3, R212, PT ;  /* 0x000000d40300720c */ /* 0x000fe20003fa6270 */
[----:B------:R-:W-:Y:S01]  /*5ee0*/  IMAD R194, R7, 0x2, R196 ;  /* 0x0000000207c27824 */ /* 0x000fe200078e02c4 */
[----:B------:R-:W-:Y:S01]  /*5ef0*/  ISETP.GE.AND P1, PT, R3, R210, PT ;  /* 0x000000d20300720c */ /* 0x000fe20003f26270 */
[----:B------:R-:W-:Y:S01]  /*5f00*/  LDSM.16.MT88.4 R124, [R196+0xc000] ;  /* 0x00c00000c47c783b */ /* 0x000fe20000004200 */
[C---:B------:R-:W-:Y:S01]  /*5f10*/  ISETP.LT.OR P0, PT, R4.reuse, R213, P0 ;  /* 0x000000d50400720c */ /* 0x040fe20000701670 */
[----:B------:R-:W-:Y:S01]  /*5f20*/  IMAD R192, R5, 0x2, R194 ;  /* 0x0000000205c07824 */ /* 0x000fe200078e02c2 */
[----:B------:R-:W-:Y:S01]  /*5f30*/  ISETP.GE.AND P4, PT, R9, R212, PT ;  /* 0x000000d40900720c */ /* 0x000fe20003f86270 */
[----:B------:R-:W-:Y:S01]  /*5f40*/  LDSM.16.MT88.4 R116, [R194+0xc000] ;  /* 0x00c00000c274783b */ /* 0x000fe20000004200 */
[----:B------:R-:W-:Y:S01]  /*5f50*/  ISETP.LT.OR P2, PT, R4, R211, P2 ;  /* 0x000000d30400720c */ /* 0x000fe20001741670 */
[----:B------:R-:W-:Y:S01]  /*5f60*/  IMAD R193, R5, 0x2, R196 ;  /* 0x0000000205c17824 */ /* 0x000fe200078e02c4 */
[C---:B------:R-:W-:Y:S01]  /*5f70*/  ISETP.LT.OR P5, PT, R3.reuse, R213, P5 ;  /* 0x000000d50300720c */ /* 0x040fe20002fa1670 */
[----:B------:R-:W-:Y:S01]  /*5f80*/  LDSM.16.MT88.4 R48, [R194+0xe000] ;  /* 0x00e00000c230783b */ /* 0x000fe20000004200 */
[----:B------:R-:W-:-:S02]  /*5f90*/  ISETP.LT.OR P1, PT, R3, R211, P1 ;  /* 0x000000d30300720c */ /* 0x000fc40000f21670 */
[----:B------:R-:W-:Y:S01]  /*5fa0*/  FSEL R3, R2, -INF , !P0 ;  /* 0xff80000002037808 */ /* 0x000fe20004000000 */
[----:B------:R-:W-:Y:S01]  /*5fb0*/  VIADD R2, R4, 0x10 ;  /* 0x0000001004027836 */ /* 0x000fe20000000000 */
[C---:B------:R-:W-:Y:S01]  /*5fc0*/  ISETP.LT.OR P4, PT, R9.reuse, R213, P4 ;  /* 0x000000d50900720c */ /* 0x040fe20002781670 */
[----:B------:R-:W-:Y:S01]  /*5fd0*/  LDSM.16.MT88.4 R64, [R192+0xe000] ;  /* 0x00e00000c040783b */ /* 0x000fe20000004200 */
[----:B------:R-:W-:Y:S02]  /*5fe0*/  FSEL R27, R68, -INF , !P2 ;  /* 0xff800000441b7808 */ /* 0x000fe40005000000 */
[----:B------:R-:W-:Y:S01]  /*5ff0*/  ISETP.GE.AND P0, PT, R9, R210, PT ;  /* 0x000000d20900720c */ /* 0x000fe20003f06270 */
[----:B------:R-:W-:Y:S01]  /*6000*/  LDSM.16.MT88.4 R72, [R196+0x10000] ;  /* 0x01000000c448783b */ /* 0x000fe20000004200 */
[----:B------:R-:W-:Y:S02]  /*6010*/  ISETP.GE.AND P2, PT, R8, R212, PT ;  /* 0x000000d40800720c */ /* 0x000fe40003f46270 */
[----:B------:R-:W-:Y:S01]  /*6020*/  FSEL R69, R69, -INF , !P1 ;  /* 0xff80000045457808 */ /* 0x000fe20004800000 */
[----:B------:R-:W-:Y:S01]  /*6030*/  LDSM.16.MT88.4 R80, [R194+0x10000] ;  /* 0x01000000c250783b */ /* 0x000fe20000004200 */
[----:B------:R-:W-:-:S02]  /*6040*/  FSEL R37, R28, -INF , !P4 ;  /* 0xff8000001c257808 */ /* 0x000fc40006000000 */
[----:B------:R-:W-:Y:S01]  /*6050*/  FSEL R35, R6, -INF , !P5 ;  /* 0xff80000006237808 */ /* 0x000fe20006800000 */
[----:B------:R-:W-:Y:S01]  /*6060*/  VIADD R6, R4, 0x11 ;  /* 0x0000001104067836 */ /* 0x000fe20000000000 */
[C---:B------:R-:W-:Y:S01]  /*6070*/  ISETP.GE.AND P1, PT, R2.reuse, R212, PT ;  /* 0x000000d40200720c */ /* 0x040fe20003f26270 */
[----:B------:R-:W-:Y:S01]  /*6080*/  LDSM.16.MT88.4 R88, [R193+0x10000] ;  /* 0x01000000c158783b */ /* 0x000fe20000004200 */
[-C--:B------:R-:W-:Y:S02]  /*6090*/  ISETP.GE.AND P4, PT, R2, R210.reuse, PT ;  /* 0x000000d20200720c */ /* 0x080fe40003f86270 */
[----:B------:R-:W-:Y:S01]  /*60a0*/  ISETP.LT.OR P0, PT, R9, R211, P0 ;  /* 0x000000d30900720c */ /* 0x000fe20000701670 */
[----:B------:R-:W-:Y:S01]  /*60b0*/  LDSM.16.MT88.4 R108, [R193+0xc000] ;  /* 0x00c00000c16c783b */ /* 0x000fe20000004200 */
[C---:B------:R-:W-:Y:S02]  /*60c0*/  ISETP.GE.AND P5, PT, R8.reuse, R210, PT ;  /* 0x000000d20800720c */ /* 0x040fe40003fa6270 */
[-C--:B------:R-:W-:Y:S01]  /*60d0*/  ISETP.LT.OR P2, PT, R8, R213.reuse, P2 ;  /* 0x000000d50800720c */ /* 0x080fe20001741670 */
[----:B------:R-:W-:Y:S01]  /*60e0*/  LDSM.16.MT88.4 R100, [R192+0xc000] ;  /* 0x00c00000c064783b */ /* 0x000fe20000004200 */
[----:B------:R-:W-:-:S02]  /*60f0*/  ISETP.LT.OR P1, PT, R2, R213, P1 ;  /* 0x000000d50200720c */ /* 0x000fc40000f21670 */
[-C--:B------:R-:W-:Y:S01]  /*6100*/  ISETP.LT.OR P4, PT, R2, R211.reuse, P4 ;  /* 0x000000d30200720c */ /* 0x080fe20002781670 */
[----:B------:R-:W-:Y:S01]  /*6110*/  VIADD R2, R4, 0x18 ;  /* 0x0000001804027836 */ /* 0x000fe20000000000 */
[----:B------:R-:W-:Y:S01]  /*6120*/  ISETP.LT.OR P5, PT, R8, R211, P5 ;  /* 0x000000d30800720c */ /* 0x000fe20002fa1670 */
[----:B------:R-:W-:Y:S01]  /*6130*/  LDSM.16.MT88.4 R56, [R193+0xe000] ;  /* 0x00e00000c138783b */ /* 0x000fe20000004200 */
[----:B------:R-:W-:Y:S02]  /*6140*/  FSEL R25, R30, -INF , !P0 ;  /* 0xff8000001e197808 */ /* 0x000fe40004000000 */
[----:B------:R-:W-:Y:S01]  /*6150*/  FSEL R29, R29, -INF , !P2 ;  /* 0xff8000001d1d7808 */ /* 0x000fe20005000000 */
[----:B------:R-:W-:Y:S01]  /*6160*/  LDSM.16.MT88.4 R136, [R192+0x10000] ;  /* 0x01000000c088783b */ /* 0x000fe20000004200 */
[C---:B------:R-:W-:Y:S02]  /*6170*/  ISETP.GE.AND P0, PT, R6.reuse, R212, PT ;  /* 0x000000d40600720c */ /* 0x040fe40003f06270 */
[----:B------:R-:W-:-:S02]  /*6180*/  ISETP.GE.AND P2, PT, R6, R210, PT ;  /* 0x000000d20600720c */ /* 0x000fc40003f46270 */
[----:B------:R-:W-:Y:S02]  /*6190*/  FSEL R31, R31, -INF , !P5 ;  /* 0xff8000001f1f7808 */ /* 0x000fe40006800000 */
[----:B------:R-:W-:Y:S02]  /*61a0*/  FSEL R23, R40, -INF , !P1 ;  /* 0xff80000028177808 */ /* 0x000fe40004800000 */
[----:B------:R-:W-:Y:S02]  /*61b0*/  FMNMX.FTZ R8, R3, R35, !PT ;  /* 0x0000002303087209 */ /* 0x000fe40007810000 */
[C---:B------:R-:W-:Y:S02]  /*61c0*/  ISETP.GE.AND P5, PT, R2.reuse, R212, PT ;  /* 0x000000d40200720c */ /* 0x040fe40003fa6270 */
[----:B------:R-:W-:Y:S02]  /*61d0*/  ISETP.GE.AND P1, PT, R2, R210, PT ;  /* 0x000000d20200720c */ /* 0x000fe40003f26270 */
[----:B------:R-:W-:-:S02]  /*61e0*/  ISETP.LT.OR P0, PT, R6, R213, P0 ;  /* 0x000000d50600720c */ /* 0x000fc40000701670 */
[----:B------:R-:W-:Y:S01]  /*61f0*/  ISETP.LT.OR P2, PT, R6, R211, P2 ;  /* 0x000000d30600720c */ /* 0x000fe20001741670 */
[----:B------:R-:W-:Y:S01]  /*6200*/  VIADD R6, R4, 0x19 ;  /* 0x0000001904067836 */ /* 0x000fe20000000000 */
[----:B------:R-:W-:Y:S02]  /*6210*/  FMNMX.FTZ R8, R37, R8, !PT ;  /* 0x0000000825087209 */ /* 0x000fe40007810000 */
[C---:B------:R-:W-:Y:S02]  /*6220*/  ISETP.LT.OR P5, PT, R2.reuse, R213, P5 ;  /* 0x000000d50200720c */ /* 0x040fe40002fa1670 */
[----:B------:R-:W-:Y:S01]  /*6230*/  ISETP.LT.OR P1, PT, R2, R211, P1 ;  /* 0x000000d30200720c */ /* 0x000fe20000f21670 */
[----:B------:R-:W-:Y:S01]  /*6240*/  VIADD R2, R4, 0x20 ;  /* 0x0000002004027836 */ /* 0x000fe20000000000 */
[----:B------:R-:W-:Y:S02]  /*6250*/  FSEL R15, R16, -INF , !P4 ;  /* 0xff800000100f7808 */ /* 0x000fe40006000000 */
[----:B------:R-:W-:-:S02]  /*6260*/  FSEL R21, R41, -INF , !P0 ;  /* 0xff80000029157808 */ /* 0x000fc40004000000 */
[C---:B------:R-:W-:Y:S02]  /*6270*/  ISETP.GE.AND P4, PT, R6.reuse, R212, PT ;  /* 0x000000d40600720c */ /* 0x040fe40003f86270 */
[----:B------:R-:W-:Y:S02]  /*6280*/  ISETP.GE.AND P0, PT, R6, R210, PT ;  /* 0x000000d20600720c */ /* 0x000fe40003f06270 */
[----:B------:R-:W-:Y:S02]  /*6290*/  FMNMX.FTZ R8, R29, R8, !PT ;  /* 0x000000081d087209 */ /* 0x000fe40007810000 */
[----:B------:R-:W-:Y:S02]  /*62a0*/  FSEL R13, R17, -INF , !P2 ;  /* 0xff800000110d7808 */ /* 0x000fe40005000000 */
[----:B------:R-:W-:Y:S02]  /*62b0*/  FSEL R19, R33, -INF , !P5 ;  /* 0xff80000021137808 */ /* 0x000fe40006800000 */
[----:B------:R-:W-:-:S02]  /*62c0*/  ISETP.GE.AND P2, PT, R2, R212, PT ;  /* 0x000000d40200720c */ /* 0x000fc40003f46270 */
[----:B------:R-:W-:Y:S02]  /*62d0*/  ISETP.GE.AND P5, PT, R2, R210, PT ;  /* 0x000000d20200720c */ /* 0x000fe40003fa6270 */
[C---:B------:R-:W-:Y:S02]  /*62e0*/  ISETP.LT.OR P4, PT, R6.reuse, R213, P4 ;  /* 0x000000d50600720c */ /* 0x040fe40002781670 */
[----:B------:R-:W-:Y:S01]  /*62f0*/  ISETP.LT.OR P0, PT, R6, R211, P0 ;  /* 0x000000d30600720c */ /* 0x000fe20000701670 */
[----:B------:R-:W-:Y:S01]  /*6300*/  VIADD R6, R4, 0x21 ;  /* 0x0000002104067836 */ /* 0x000fe20000000000 */
[----:B------:R-:W-:Y:S02]  /*6310*/  FMNMX.FTZ R8, R23, R8, !PT ;  /* 0x0000000817087209 */ /* 0x000fe40007810000 */
[C---:B------:R-:W-:Y:S02]  /*6320*/  ISETP.LT.OR P2, PT, R2.reuse, R213, P2 ;  /* 0x000000d50200720c */ /* 0x040fe40001741670 */
[----:B------:R-:W-:Y:S01]  /*6330*/  ISETP.LT.OR P5, PT, R2, R211, P5 ;  /* 0x000000d30200720c */ /* 0x000fe20002fa1670 */
[----:B------:R-:W-:Y:S01]  /*6340*/  VIADD R2, R4, 0x28 ;  /* 0x0000002804027836 */ /* 0x000fe20000000000 */
[----:B------:R-:W-:-:S02]  /*6350*/  FSEL R11, R20, -INF , !P1 ;  /* 0xff800000140b7808 */ /* 0x000fc40004800000 */
[----:B------:R-:W-:Y:S02]  /*6360*/  FSEL R17, R32, -INF , !P4 ;  /* 0xff80000020117808 */ /* 0x000fe40006000000 */
[----:B------:R-:W-:Y:S02]  /*6370*/  FMNMX.FTZ R10, R21, R8, !PT ;  /* 0x00000008150a7209 */ /* 0x000fe40007810000 */
[C---:B------:R-:W-:Y:S02]  /*6380*/  ISETP.GE.AND P1, PT, R6.reuse, R212, PT ;  /* 0x000000d40600720c */ /* 0x040fe40003f26270 */
[----:B------:R-:W-:Y:S02]  /*6390*/  ISETP.GE.AND P4, PT, R6, R210, PT ;  /* 0x000000d20600720c */ /* 0x000fe40003f86270 */
[----:B------:R-:W-:Y:S02]  /*63a0*/  FMNMX.FTZ R8, R27, R69, !PT ;  /* 0x000000451b087209 */ /* 0x000fe40007810000 */
[----:B------:R-:W-:-:S02]  /*63b0*/  FSEL R9, R18, -INF , !P0 ;  /* 0xff80000012097808 */ /* 0x000fc40004000000 */
[----:B------:R-:W-:Y:S02]  /*63c0*/  FSEL R225, R225, -INF , !P2 ;  /* 0xff800000e1e17808 */ /* 0x000fe40005000000 */
[----:B------:R-:W-:Y:S02]  /*63d0*/  FMNMX.FTZ R10, R19, R10, !PT ;  /* 0x0000000a130a7209 */ /* 0x000fe40007810000 */
[C---:B------:R-:W-:Y:S02]  /*63e0*/  ISETP.GE.AND P0, PT, R2.reuse, R212, PT ;  /* 0x000000d40200720c */ /* 0x040fe40003f06270 */
[----:B------:R-:W-:Y:S02]  /*63f0*/  ISETP.GE.AND P2, PT, R2, R210, PT ;  /* 0x000000d20200720c */ /* 0x000fe40003f46270 */
[C---:B------:R-:W-:Y:S02]  /*6400*/  ISETP.LT.OR P1, PT, R6.reuse, R213, P1 ;  /* 0x000000d50600720c */ /* 0x040fe40000f21670 */
[----:B------:R-:W-:Y:S01]  /*6410*/  ISETP.LT.OR P4, PT, R6, R211, P4 ;  /* 0x000000d30600720c */ /* 0x000fe20002781670 */
[----:B------:R-:W-:Y:S01]  /*6420*/  VIADD R6, R4, 0x29 ;  /* 0x0000002904067836 */ /* 0x000fe20000000000 */
[----:B------:R-:W-:-:S02]  /*6430*/  FMNMX.FTZ R8, R25, R8, !PT ;  /* 0x0000000819087209 */ /* 0x000fc40007810000 */
[----:B------:R-:W-:Y:S02]  /*6440*/  FMNMX.FTZ R10, R17, R10, !PT ;  /* 0x0000000a110a7209 */ /* 0x000fe40007810000 */
[C---:B------:R-:W-:Y:S02]  /*6450*/  ISETP.LT.OR P0, PT, R2.reuse, R213, P0 ;  /* 0x000000d50200720c */ /* 0x040fe40000701670 */
[----:B------:R-:W-:Y:S01]  /*6460*/  ISETP.LT.OR P2, PT, R2, R211, P2 ;  /* 0x000000d30200720c */ /* 0x000fe20001741670 */
[----:B------:R-:W-:Y:S01]  /*6470*/  VIADD R2, R4, 0x30 ;  /* 0x0000003004027836 */ /* 0x000fe20000000000 */
[----:B------:R-:W-:Y:S02]  /*6480*/  FMNMX.FTZ R8, R31, R8, !PT ;  /* 0x000000081f087209 */ /* 0x000fe40007810000 */
[----:B------:R-:W-:Y:S02]  /*6490*/  FSEL R215, R215, -INF , !P5 ;  /* 0xff800000d7d77808 */ /* 0x000fe40006800000 */
[----:B------:R-:W-:-:S02]  /*64a0*/  FSEL R171, R171, -INF , !P1 ;  /* 0xff800000abab7808 */ /* 0x000fc40004800000 */
[C---:B------:R-:W-:Y:S02]  /*64b0*/  ISETP.GE.AND P5, PT, R6.reuse, R212, PT ;  /* 0x000000d40600720c */ /* 0x040fe40003fa6270 */
[----:B------:R-:W-:Y:S02]  /*64c0*/  ISETP.GE.AND P1, PT, R6, R210, PT ;  /* 0x000000d20600720c */ /* 0x000fe40003f26270 */
[----:B------:R-:W-:Y:S02]  /*64d0*/  FMNMX.FTZ R10, R225, R10, !PT ;  /* 0x0000000ae10a7209 */ /* 0x000fe40007810000 */
[----:B------:R-:W-:Y:S02]  /*64e0*/  FMNMX.FTZ R8, R15, R8, !PT ;  /* 0x000000080f087209 */ /* 0x000fe40007810000 */
[----:B------:R-:W-:Y:S02]  /*64f0*/  FSEL R175, R175, -INF , !P4 ;  /* 0xff800000afaf7808 */ /* 0x000fe40006000000 */
[----:B------:R-:W-:-:S02]  /*6500*/  FSEL R221, R221, -INF , !P0 ;  /* 0xff800000dddd7808 */ /* 0x000fc40004000000 */
[C---:B------:R-:W-:Y:S02]  /*6510*/  ISETP.GE.AND P4, PT, R2.reuse, R212, PT ;  /* 0x000000d40200720c */ /* 0x040fe40003f86270 */
[----:B------:R-:W-:Y:S02]  /*6520*/  ISETP.GE.AND P0, PT, R2, R210, PT ;  /* 0x000000d20200720c */ /* 0x000fe40003f06270 */
[C---:B------:R-:W-:Y:S02]  /*6530*/  ISETP.LT.OR P5, PT, R6.reuse, R213, P5 ;  /* 0x000000d50600720c */ /* 0x040fe40002fa1670 */
[----:B------:R-:W-:Y:S01]  /*6540*/  ISETP.LT.OR P1, PT, R6, R211, P1 ;  /* 0x000000d30600720c */ /* 0x000fe20000f21670 */
[----:B------:R-:W-:Y:S01]  /*6550*/  VIADD R6, R4, 0x31 ;  /* 0x0000003104067836 */ /* 0x000fe20000000000 */
[----:B------:R-:W-:Y:S02]  /*6560*/  FMNMX.FTZ R10, R171, R10, !PT ;  /* 0x0000000aab0a7209 */ /* 0x000fe40007810000 */
[----:B------:R-:W-:-:S02]  /*6570*/  FMNMX.FTZ R8, R13, R8, !PT ;  /* 0x000000080d087209 */ /* 0x000fc40007810000 */
[C---:B------:R-:W-:Y:S02]  /*6580*/  ISETP.LT.OR P4, PT, R2.reuse, R213, P4 ;  /* 0x000000d50200720c */ /* 0x040fe40002781670 */
[----:B------:R-:W-:Y:S01]  /*6590*/  ISETP.LT.OR P0, PT, R2, R211, P0 ;  /* 0x000000d30200720c */ /* 0x000fe20000701670 */
[C---:B------:R-:W-:Y:S01]  /*65a0*/  VIADD R2, R4.reuse, 0x38 ;  /* 0x0000003804027836 */ /* 0x040fe20000000000 */
[----:B------:R-:W-:Y:S01]  /*65b0*/  FSEL R147, R147, -INF , !P2 ;  /* 0xff80000093937808 */ /* 0x000fe20005000000 */
[----:B------:R-:W-:Y:S01]  /*65c0*/  VIADD R4, R4, 0x39 ;  /* 0x0000003904047836 */ /* 0x000fe20000000000 */
[----:B------:R-:W-:Y:S02]  /*65d0*/  FMNMX.FTZ R12, R221, R10, !PT ;  /* 0x0000000add0c7209 */ /* 0x000fe40007810000 */
[----:B------:R-:W-:Y:S02]  /*65e0*/  ISETP.GE.AND P2, PT, R6, R212, PT ;  /* 0x000000d40600720c */ /* 0x000fe40003f46270 */
[----:B------:R-:W-:-:S02]  /*65f0*/  FSEL R173, R173, -INF , !P5 ;  /* 0xff800000adad7808 */ /* 0x000fc40006800000 */
[----:B------:R-:W-:Y:S02]  /*6600*/  FMNMX.FTZ R10, R11, R8, !PT ;  /* 0x000000080b0a7209 */ /* 0x000fe40007810000 */
[----:B------:R-:W-:Y:S02]  /*6610*/  ISETP.GE.AND P5, PT, R2, R212, PT ;  /* 0x000000d40200720c */ /* 0x000fe40003fa6270 */
[----:B------:R-:W-:Y:S02]  /*6620*/  FSEL R219, R219, -INF , !P4 ;  /* 0xff800000dbdb7808 */ /* 0x000fe40006000000 */
[----:B------:R-:W-:Y:S02]  /*6630*/  ISETP.LT.OR P2, PT, R6, R213, P2 ;  /* 0x000000d50600720c */ /* 0x000fe40001741670 */
[----:B------:R-:W-:Y:S02]  /*6640*/  FMNMX.FTZ R8, R173, R12, !PT ;  /* 0x0000000cad087209 */ /* 0x000fe40007810000 */
[----:B------:R-:W-:-:S02]  /*6650*/  FMNMX.FTZ R10, R9, R10, !PT ;  /* 0x0000000a090a7209 */ /* 0x000fc40007810000 */
[----:B------:R-:W-:Y:S02]  /*6660*/  ISETP.GE.AND P4, PT, R4, R212, PT ;  /* 0x000000d40400720c */ /* 0x000fe40003f86270 */
[-C--:B------:R-:W-:Y:S02]  /*6670*/  ISETP.LT.OR P5, PT, R2, R213.reuse, P5 ;  /* 0x000000d50200720c */ /* 0x080fe40002fa1670 */
[----:B------:R-:W-:Y:S02]  /*6680*/  FSEL R217, R217, -INF , !P2 ;  /* 0xff800000d9d97808 */ /* 0x000fe40005000000 */
[----:B------:R-:W-:Y:S02]  /*6690*/  FMNMX.FTZ R8, R219, R8, !PT ;  /* 0x00000008db087209 */ /* 0x000fe40007810000 */
[----:B------:R-:W-:Y:S02]  /*66a0*/  FMNMX.FTZ R10, R215, R10, !PT ;  /* 0x0000000ad70a7209 */ /* 0x000fe40007810000 */
[----:B------:R-:W-:-:S02]  /*66b0*/  ISETP.LT.OR P4, PT, R4, R213, P4 ;  /* 0x000000d50400720c */ /* 0x000fc40002781670 */
[----:B------:R-:W-:Y:S02]  /*66c0*/  FSEL R151, R151, -INF , !P5 ;  /* 0xff80000097977808 */ /* 0x000fe40006800000 */
[----:B------:R-:W-:Y:S02]  /*66d0*/  FMNMX.FTZ R8, R217, R8, !PT ;  /* 0x00000008d9087209 */ /* 0x000fe40007810000 */
[----:B------:R-:W-:Y:S02]  /*66e0*/  FMNMX.FTZ R10, R175, R10, !PT ;  /* 0x0000000aaf0a7209 */ /* 0x000fe40007810000 */
[----:B------:R-:W-:Y:S02]  /*66f0*/  FSEL R149, R149, -INF , !P4 ;  /* 0xff80000095957808 */ /* 0x000fe40006000000 */
[-C--:B------:R-:W-:Y:S02]  /*6700*/  ISETP.GE.AND P4, PT, R2, R210.reuse, PT ;  /* 0x000000d20200720c */ /* 0x080fe40003f86270 */
[----:B------:R-:W-:-:S02]  /*6710*/  ISETP.GE.AND P2, PT, R6, R210, PT ;  /* 0x000000d20600720c */ /* 0x000fc40003f46270 */
[----:B------:R-:W-:Y:S02]  /*6720*/  FMNMX.FTZ R8, R151, R8, !PT ;  /* 0x0000000897087209 */ /* 0x000fe40007810000 */
[----:B------:R-:W-:Y:S02]  /*6730*/  FSEL R145, R145, -INF , !P1 ;  /* 0xff80000091917808 */ /* 0x000fe40004800000 */
[----:B------:R-:W-:Y:S02]  /*6740*/  FMNMX.FTZ R10, R147, R10, !PT ;  /* 0x0000000a930a7209 */ /* 0x000fe40007810000 */
[-C--:B------:R-:W-:Y:S02]  /*6750*/  ISETP.LT.OR P4, PT, R2, R211.reuse, P4 ;  /* 0x000000d30200720c */ /* 0x080fe40002781670 */
[----:B------:R-:W-:Y:S02]  /*6760*/  FMNMX.FTZ R8, R149, R8, !PT ;  /* 0x0000000895087209 */ /* 0x000fe40007810000 */
[----:B------:R-:W-:-:S02]  /*6770*/  ISETP.LT.OR P2, PT, R6, R211, P2 ;  /* 0x000000d30600720c */ /* 0x000fc40001741670 */
[----:B------:R-:W-:Y:S01]  /*6780*/  FSEL R143, R143, -INF , !P0 ;  /* 0xff8000008f8f7808 */ /* 0x000fe20004000000 */
[----:B------:R-:W1:Y:S01]  /*6790*/  SHFL.BFLY PT, R33, R8, 0x2, 0x1f ;  /* 0x0c401f0008217f89 */ /* 0x000e6200000e0000 */
[----:B------:R-:W-:Y:S02]  /*67a0*/  FMNMX.FTZ R2, R145, R10, !PT ;  /* 0x0000000a91027209 */ /* 0x000fe40007810000 */
[C---:B------:R-:W-:Y:S02]  /*67b0*/  ISETP.GE.AND P0, PT, R4.reuse, R210, PT ;  /* 0x000000d20400720c */ /* 0x040fe40003f06270 */
[----:B------:R-:W-:Y:S02]  /*67c0*/  FSEL R141, R141, -INF , !P2 ;  /* 0xff8000008d8d7808 */ /* 0x000fe40005000000 */
[----:B------:R-:W-:Y:S02]  /*67d0*/  FMNMX.FTZ R2, R143, R2, !PT ;  /* 0x000000028f027209 */ /* 0x000fe40007810000 */
[----:B------:R-:W-:-:S02]  /*67e0*/  ISETP.LT.OR P0, PT, R4, R211, P0 ;  /* 0x000000d30400720c */ /* 0x000fc40000701670 */
[----:B------:R-:W-:Y:S01]  /*67f0*/  FSEL R179, R179, -INF , !P4 ;  /* 0xff800000b3b37808 */ /* 0x000fe20006000000 */
[----:B------:R-:W-:Y:S01]  /*6800*/  LDSM.16.MT88.4 R4, [R194+0xe800] ;  /* 0x00e80000c204783b */ /* 0x000fe20000004200 */
[----:B------:R-:W-:Y:S02]  /*6810*/  FMNMX.FTZ R2, R141, R2, !PT ;  /* 0x000000028d027209 */ /* 0x000fe40007810000 */
[----:B------:R-:W-:Y:S02]  /*6820*/  FSEL R177, R177, -INF , !P0 ;  /* 0xff800000b1b17808 */ /* 0x000fe40004000000 */
[----:B------:R-:W-:-:S04]  /*6830*/  FMNMX.FTZ R2, R179, R2, !PT ;  /* 0x00000002b3027209 */ /* 0x000fc80007810000 */
[----:B------:R-:W-:Y:S02]  /*6840*/  FMNMX.FTZ R41, R177, R2, !PT ;  /* 0x00000002b1297209 */ /* 0x000fe40007810000 */
        /* <DEDUP_REMOVED lines=17> */
[----:B------:R-:W2:Y:S01]  /*6960*/  LDSM.16.MT88.4 R16, [R196+0xc800] ;  /* 0x00c80000c410783b */ /* 0x000ea20000004200 */
        /* <DEDUP_REMOVED lines=15> */
[--C-:B------:R-:W-:Y:S01]  /*6a60*/  FFMA.FTZ R178, R151, UR18, -R140.reuse ;  /* 0x0000001297b27c23 */ /* 0x100fe2000801088c */
[----:B------:R-:W-:Y:S01]  /*6a70*/  FFMA.FTZ R221, R149, UR18, -R140 ;  /* 0x0000001295dd7c23 */ /* 0x000fe2000801088c */
[----:B------:R-:W-:Y:S01]  /*6a80*/  LEA R218, P0, R133, UR14, 0x1 ;  /* 0x0000000e85da7c11 */ /* 0x000fe2000f8008ff */
[--C-:B------:R-:W-:Y:S01]  /*6a90*/  FFMA.FTZ R164, R27, UR18, -R174.reuse ;  /* 0x000000121ba47c23 */ /* 0x100fe200080108ae */
[--C-:B------:R-:W-:Y:S01]  /*6aa0*/  FFMA.FTZ R169, R69, UR18, -R174.reuse ;  /* 0x0000001245a97c23 */ /* 0x100fe200080108ae */
[--C-:B------:R-:W-:Y:S01]  /*6ab0*/  FFMA.FTZ R163, R25, UR18, -R174.reuse ;  /* 0x0000001219a37c23 */ /* 0x100fe200080108ae */
[--C-:B------:R-:W-:Y:S01]  /*6ac0*/  FFMA.FTZ R160, R31, UR18, -R174.reuse ;  /* 0x000000121fa07c23 */ /* 0x100fe200080108ae */
[----:B------:R-:W3:Y:S01]  /*6ad0*/  MUFU.EX2 R158, R158 ;  /* 0x0000009e009e7308 */ /* 0x000ee20000000800 */
[--C-:B------:R-:W-:Y:S01]  /*6ae0*/  FFMA.FTZ R159, R15, UR18, -R174.reuse ;  /* 0x000000120f9f7c23 */ /* 0x100fe200080108ae */
[--C-:B------:R-:W-:Y:S01]  /*6af0*/  FFMA.FTZ R154, R13, UR18, -R174.reuse ;  /* 0x000000120d9a7c23 */ /* 0x100fe200080108ae */
[--C-:B------:R-:W-:Y:S01]  /*6b00*/  FFMA.FTZ R155, R11, UR18, -R174.reuse ;  /* 0x000000120b9b7c23 */ /* 0x100fe200080108ae */
[--C-:B------:R-:W-:Y:S01]  /*6b10*/  FFMA.FTZ R2, R9, UR18, -R174.reuse ;  /* 0x0000001209027c23 */ /* 0x100fe200080108ae */
[----:B------:R-:W4:Y:S01]  /*6b20*/  LDSM.16.MT88.4 R12, [R194+0xc800] ;  /* 0x00c80000c20c783b */ /* 0x000f220000004200 */
[----:B-1----:R-:W-:Y:S01]  /*6b30*/  F2FP.BF16.F32.PACK_AB R96, R162, R167 ;  /* 0x000000a7a260723e */ /* 0x002fe200000010ff */
[--C-:B------:R-:W-:Y:S01]  /*6b40*/  FFMA.FTZ R170, R215, UR18, -R174.reuse ;  /* 0x00000012d7aa7c23 */ /* 0x100fe200080108ae */
[----:B------:R-:W-:Y:S01]  /*6b50*/  MUFU.EX2 R164, R164 ;  /* 0x000000a400a47308 */ /* 0x000fe20000000800 */
[----:B------:R-:W1:Y:S01]  /*6b60*/  LDSM.16.MT88.4 R8, [R196+0xe800] ;  /* 0x00e80000c408783b */ /* 0x000e620000004200 */
[--C-:B------:R-:W-:Y:S01]  /*6b70*/  FFMA.FTZ R175, R175, UR18, -R174.reuse ;  /* 0x00000012afaf7c23 */ /* 0x100fe200080108ae */
[--C-:B------:R-:W-:Y:S01]  /*6b80*/  FFMA.FTZ R172, R147, UR18, -R174.reuse ;  /* 0x0000001293ac7c23 */ /* 0x100fe200080108ae */
[--C-:B------:R-:W-:Y:S01]  /*6b90*/  FFMA.FTZ R215, R145, UR18, -R174.reuse ;  /* 0x0000001291d77c23 */ /* 0x100fe200080108ae */
[----:B------:R-:W-:Y:S01]  /*6ba0*/  LDSM.16.MT88.4 R28, [R193+0xc800] ;  /* 0x00c80000c11c783b */ /* 0x000fe20000004200 */
[--C-:B------:R-:W-:Y:S01]  /*6bb0*/  FFMA.FTZ R216, R143, UR18, -R174.reuse ;  /* 0x000000128fd87c23 */ /* 0x100fe200080108ae */
[--C-:B------:R-:W-:Y:S01]  /*6bc0*/  FFMA.FTZ R219, R141, UR18, -R174.reuse ;  /* 0x000000128ddb7c23 */ /* 0x100fe200080108ae */
[----:B------:R-:W5:Y:S01]  /*6bd0*/  MUFU.EX2 R169, R169 ;  /* 0x000000a900a97308 */ /* 0x000f620000000800 */
[C---:B---3--:R-:W-:Y:S01]  /*6be0*/  F2FP.BF16.F32.PACK_AB R98, R158.reuse, R165 ;  /* 0x000000a59e62723e */ /* 0x048fe200000010ff */
[----:B------:R-:W-:Y:S01]  /*6bf0*/  LDSM.16.MT88.4 R24, [R192+0xc800] ;  /* 0x00c80000c018783b */ /* 0x000fe20000004200 */
[--C-:B------:R-:W-:Y:S01]  /*6c00*/  FFMA.FTZ R179, R179, UR18, -R174.reuse ;  /* 0x00000012b3b37c23 */ /* 0x100fe200080108ae */
[----:B------:R-:W-:Y:S01]  /*6c10*/  FFMA.FTZ R174, R177, UR18, -R174 ;  /* 0x00000012b1ae7c23 */ /* 0x000fe200080108ae */
[----:B------:R-:W-:Y:S01]  /*6c20*/  FADD.FTZ R162, R167, R162 ;  /* 0x000000a2a7a27221 */ /* 0x000fe20000010000 */
[----:B------:R-:W-:Y:S02]  /*6c30*/  LDSM.16.MT88.4 R148, [R192+0x11000] ;  /* 0x01100000c094783b */ /* 0x000fe40000004200 */
[----:B------:R-:W-:Y:S01]  /*6c40*/  MUFU.EX2 R163, R163 ;  /* 0x000000a300a37308 */ /* 0x000fe20000000800 */
[----:B------:R-:W-:Y:S01]  /*6c50*/  FADD.FTZ R165, R165, R162 ;  /* 0x000000a2a5a57221 */ /* 0x000fe20000010000 */
[----:B------:R-:W-:Y:S03]  /*6c60*/  LDSM.16.MT88.4 R140, [R196+0xd800] ;  /* 0x00d80000c48c783b */ /* 0x000fe60000004200 */
[----:B------:R-:W-:-:S03]  /*6c70*/  FADD.FTZ R158, R158, R165 ;  /* 0x000000a59e9e7221 */ /* 0x000fc60000010000 */
[----:B------:R-:W3:Y:S01]  /*6c80*/  MUFU.EX2 R160, R160 ;  /* 0x000000a000a07308 */ /* 0x000ee20000000800 */
[----:B-----5:R-:W-:Y:S01]  /*6c90*/  F2FP.BF16.F32.PACK_AB R97, R169, R164 ;  /* 0x000000a4a961723e */ /* 0x020fe200000010ff */
[----:B------:R-:W-:-:S06]  /*6ca0*/  FADD.FTZ R164, R164, R169 ;  /* 0x000000a9a4a47221 */ /* 0x000fcc0000010000 */
[----:B------:R-:W-:Y:S08]  /*6cb0*/  MUFU.EX2 R161, R161 ;  /* 0x000000a100a17308 */ /* 0x000ff00000000800 */
[----:B------:R-:W5:Y:S01]  /*6cc0*/  MUFU.EX2 R156, R156 ;  /* 0x0000009c009c7308 */ /* 0x000f620000000800 */
[----:B---3--:R-:W-:Y:S01]  /*6cd0*/  F2FP.BF16.F32.PACK_AB R99, R160, R163 ;  /* 0x000000a3a063723e */ /* 0x008fe200000010ff */
[----:B------:R-:W-:-:S04]  /*6ce0*/  FADD.FTZ R163, R163, R164 ;  /* 0x000000a4a3a37221 */ /* 0x000fc80000010000 */
[----:B------:R-:W-:Y:S02]  /*6cf0*/  FADD.FTZ R160, R160, R163 ;  /* 0x000000a3a0a07221 */ /* 0x000fe40000010000 */
[C---:B------:R-:W-:Y:S01]  /*6d00*/  HMMA.16816.F32.BF16 R128, R96.reuse, R124, RZ ;  /* 0x0000007c6080723c */ /* 0x040fe200000418ff */
[----:B------:R-:W-:Y:S05]  /*6d10*/  MUFU.EX2 R157, R157 ;  /* 0x0000009d009d7308 */ /* 0x000fea0000000800 */
[C---:B------:R-:W-:Y:S03]  /*6d20*/  HMMA.16816.F32.BF16 R120, R96.reuse, R116, RZ ;  /* 0x000000746078723c */ /* 0x040fe600000418ff */
[----:B------:R-:W3:Y:S01]  /*6d30*/  MUFU.EX2 R0, R0 ;  /* 0x0000000000007308 */ /* 0x000ee20000000800 */
[C---:B-----5:R-:W-:Y:S01]  /*6d40*/  F2FP.BF16.F32.PACK_AB R32, R156.reuse, R161 ;  /* 0x000000a19c20723e */ /* 0x060fe200000010ff */
[----:B------:R-:W-:Y:S01]  /*6d50*/  FADD.FTZ R161, R161, R158 ;  /* 0x0000009ea1a17221 */ /* 0x000fe20000010000 */
[----:B------:R-:W-:Y:S03]  /*6d60*/  HMMA.16816.F32.BF16 R36, R96, R40, RZ ;  /* 0x000000286024723c */ /* 0x000fe600000418ff */
[----:B------:R-:W-:-:S02]  /*6d70*/  FADD.FTZ R156, R156, R161 ;  /* 0x000000a19c9c7221 */ /* 0x000fc40000010000 */
[----:B------:R-:W-:Y:S01]  /*6d80*/  MUFU.EX2 R159, R159 ;  /* 0x0000009f009f7308 */ /* 0x000fe20000000800 */
[C---:B------:R-:W-:Y:S06]  /*6d90*/  HMMA.16816.F32.BF16 R124, R96.reuse, R126, RZ ;  /* 0x0000007e607c723c */ /* 0x040fec00000418ff */
[----:B------:R-:W-:Y:S01]  /*6da0*/  HMMA.16816.F32.BF16 R116, R96, R118, RZ ;  /* 0x000000766074723c */ /* 0x000fe200000418ff */
[----:B------:R-:W5:Y:S01]  /*6db0*/  MUFU.EX2 R154, R154 ;  /* 0x0000009a009a7308 */ /* 0x000f620000000800 */
[----:B---3--:R-:W-:Y:S01]  /*6dc0*/  F2FP.BF16.F32.PACK_AB R34, R0, R157 ;  /* 0x0000009d0022723e */ /* 0x008fe200000010ff */
[----:B------:R-:W-:-:S03]  /*6dd0*/  FADD.FTZ R157, R157, R156 ;  /* 0x0000009c9d9d7221 */ /* 0x000fc60000010000 */
[C---:B------:R-:W-:Y:S01]  /*6de0*/  HMMA.16816.F32.BF16 R40, R96.reuse, R42, RZ ;  /* 0x0000002a6028723c */ /* 0x040fe200000418ff */
[----:B------:R-:W-:Y:S02]  /*6df0*/  FADD.FTZ R157, R0, R157 ;  /* 0x0000009d009d7221 */ /* 0x000fe40000010000 */
[----:B------:R-:W-:Y:S03]  /*6e00*/  MUFU.EX2 R155, R155 ;  /* 0x0000009b009b7308 */ /* 0x000fe60000000800 */
[C---:B------:R-:W-:Y:S05]  /*6e10*/  HMMA.16816.F32.BF16 R44, R96.reuse, R48, RZ ;  /* 0x00000030602c723c */ /* 0x040fea00000418ff */
[----:B------:R-:W3:Y:S01]  /*6e20*/  MUFU.EX2 R2, R2 ;  /* 0x0000000200027308 */ /* 0x000ee20000000800 */
[----:B-----5:R-:W-:Y:S01]  /*6e30*/  F2FP.BF16.F32.PACK_AB R33, R154, R159 ;  /* 0x0000009f9a21723e */ /* 0x020fe200000010ff */
        /* <DEDUP_REMOVED lines=11> */
[C---:B--2---:R-:W-:Y:S01]  /*6ef0*/  HMMA.16816.F32.BF16 R128, R32.reuse, R16, R128 ;  /* 0x000000102080723c */ /* 0x044fe20000041880 */
[----:B------:R-:W-:Y:S05]  /*6f00*/  MUFU.EX2 R168, R168 ;  /* 0x000000a800a87308 */ /* 0x000fea0000000800 */
[C---:B------:R-:W-:Y:S01]  /*6f10*/  HMMA.16816.F32.BF16 R124, R32.reuse, R18, R124 ;  /* 0x00000012207c723c */ /* 0x040fe2000004187c */
[----:B------:R-:W2:Y:S02]  /*6f20*/  LDSM.16.MT88.4 R16, [R192+0xe800] ;  /* 0x00e80000c010783b */ /* 0x000ea40000004200 */
[----:B------:R-:W5:Y:S01]  /*6f30*/  MUFU.EX2 R173, R173 ;  /* 0x000000ad00ad7308 */ /* 0x000f620000000800 */
[C---:B---3--:R-:W-:Y:S01]  /*6f40*/  F2FP.BF16.F32.PACK_AB R144, R171.reuse, R166 ;  /* 0x000000a6ab90723e */ /* 0x048fe200000010ff */
[----:B------:R-:W-:Y:S01]  /*6f50*/  FADD.FTZ R166, R166, R157 ;  /* 0x0000009da6a67221 */ /* 0x000fe20000010000 */
[----:B----4-:R-:W-:Y:S03]  /*6f60*/  HMMA.16816.F32.BF16 R120, R32, R12, R120 ;  /* 0x0000000c2078723c */ /* 0x010fe60000041878 */
[----:B------:R-:W-:-:S02]  /*6f70*/  FADD.FTZ R171, R171, R166 ;  /* 0x000000a6abab7221 */ /* 0x000fc40000010000 */
[----:B------:R-:W-:Y:S01]  /*6f80*/  MUFU.EX2 R170, R170 ;  /* 0x000000aa00aa7308 */ /* 0x000fe20000000800 */
[C---:B------:R-:W-:Y:S01]  /*6f90*/  HMMA.16816.F32.BF16 R116, R32.reuse, R14, R116 ;  /* 0x0000000e2074723c */ /* 0x040fe20000041874 */
[----:B------:R-:W3:Y:S05]  /*6fa0*/  LDSM.16.MT88.4 R12, [R196+0x10800] ;  /* 0x01080000c40c783b */ /* 0x000eea0000004200 */
[----:B-1----:R-:W-:Y:S01]  /*6fb0*/  HMMA.16816.F32.BF16 R36, R32, R8, R36 ;  /* 0x000000082024723c */ /* 0x002fe20000041824 */
[----:B------:R-:W1:Y:S01]  /*6fc0*/  MUFU.EX2 R175, R175 ;  /* 0x000000af00af7308 */ /* 0x000e620000000800 */
[----:B-----5:R-:W-:Y:S01]  /*6fd0*/  F2FP.BF16.F32.PACK_AB R146, R173, R168 ;  /* 0x000000a8ad92723e */ /* 0x020fe200000010ff */
[----:B------:R-:W-:-:S03]  /*6fe0*/  FADD.FTZ R168, R168, R171 ;  /* 0x000000aba8a87221 */ /* 0x000fc60000010000 */
[----:B------:R-:W-:Y:S01]  /*6ff0*/  HMMA.16816.F32.BF16 R40, R32, R10, R40 ;  /* 0x0000000a2028723c */ /* 0x000fe20000041828 */
[----:B------:R-:W4:Y:S01]  /*7000*/  LDSM.16.MT88.4 R8, [R194+0x10800] ;  /* 0x01080000c208783b */ /* 0x000f220000004200 */
[----:B------:R-:W-:Y:S01]  /*7010*/  FADD.FTZ R173, R173, R168 ;  /* 0x000000a8adad7221 */ /* 0x000fe20000010000 */
[----:B------:R-:W-:Y:S03]  /*7020*/  MUFU.EX2 R172, R172 ;  /* 0x000000ac00ac7308 */ /* 0x000fe60000000800 */
[C---:B------:R-:W-:Y:S05]  /*7030*/  HMMA.16816.F32.BF16 R64, R96.reuse, R66, RZ ;  /* 0x000000426040723c */ /* 0x040fea00000418ff */
[----:B------:R-:W5:Y:S01]  /*7040*/  MUFU.EX2 R215, R215 ;  /* 0x000000d700d77308 */ /* 0x000f620000000800 */
[----:B------:R-:W-:Y:S01]  /*7050*/  HMMA.16816.F32.BF16 R72, R96, R74, RZ ;  /* 0x0000004a6048723c */ /* 0x000fe200000418ff */
[----:B-1----:R-:W-:Y:S01]  /*7060*/  F2FP.BF16.F32.PACK_AB R145, R175, R170 ;  /* 0x000000aaaf91723e */ /* 0x002fe200000010ff */
[----:B------:R-:W-:-:S04]  /*7070*/  FADD.FTZ R170, R170, R155 ;  /* 0x0000009baaaa7221 */ /* 0x000fc80000010000 */
[----:B------:R-:W-:Y:S01]  /*7080*/  HMMA.16816.F32.BF16 R80, R96, R82, RZ ;  /* 0x000000526050723c */ /* 0x000fe200000418ff */
[----:B------:R-:W-:Y:S01]  /*7090*/  MUFU.EX2 R176, R176 ;  /* 0x000000b000b07308 */ /* 0x000fe20000000800 */
[----:B------:R-:W-:-:S04]  /*70a0*/  FADD.FTZ R175, R175, R170 ;  /* 0x000000aaafaf7221 */ /* 0x000fc80000010000 */
[C---:B------:R-:W-:Y:S03]  /*70b0*/  HMMA.16816.F32.BF16 R44, R32.reuse, R4, R44 ;  /* 0x00000004202c723c */ /* 0x040fe6000004182c */
[----:B------:R-:W1:Y:S01]  /*70c0*/  MUFU.EX2 R217, R217 ;  /* 0x000000d900d97308 */ /* 0x000e620000000800 */
[C---:B-----5:R-:W-:Y:S01]  /*70d0*/  F2FP.BF16.F32.PACK_AB R147, R215.reuse, R172 ;  /* 0x000000acd793723e */ /* 0x060fe200000010ff */
[----:B------:R-:W-:Y:S01]  /*70e0*/  FADD.FTZ R172, R172, R175 ;  /* 0x000000afacac7221 */ /* 0x000fe20000010000 */
[C---:B------:R-:W-:Y:S01]  /*70f0*/  HMMA.16816.F32.BF16 R48, R32.reuse, R6, R48 ;  /* 0x000000062030723c */ /* 0x040fe20000041830 */
[----:B------:R-:W-:Y:S02]  /*7100*/  LDSM.16.MT88.4 R4, [R193+0x10800] ;  /* 0x01080000c104783b */ /* 0x000fe40000004200 */
[----:B------:R-:W-:Y:S02]  /*7110*/  FADD.FTZ R215, R215, R172 ;  /* 0x000000acd7d77221 */ /* 0x000fe40000010000 */
[----:B------:R-:W-:Y:S01]  /*7120*/  MUFU.EX2 R178, R178 ;  /* 0x000000b200b27308 */ /* 0x000fe20000000800 */
[C---:B--2---:R-:W-:Y:S06]  /*7130*/  HMMA.16816.F32.BF16 R60, R32.reuse, R16, R60 ;  /* 0x00000010203c723c */ /* 0x044fec000004183c */
[C---:B------:R-:W-:Y:S01]  /*7140*/  HMMA.16816.F32.BF16 R64, R32.reuse, R18, R64 ;  /* 0x000000122040723c */ /* 0x040fe20000041840 */
[----:B------:R-:W2:Y:S01]  /*7150*/  LDSM.16.MT88.4 R16, [R196+0xd000] ;  /* 0x00d00000c410783b */ /* 0x000ea20000004200 */
[----:B------:R-:W-:Y:S04]  /*7160*/  MUFU.EX2 R221, R221 ;  /* 0x000000dd00dd7308 */ /* 0x000fe80000000800 */
[C---:B---3--:R-:W-:Y:S04]  /*7170*/  HMMA.16816.F32.BF16 R68, R32.reuse, R12, R68 ;  /* 0x0000000c2044723c */ /* 0x048fe80000041844 */
[----:B------:R-:W-:Y:S02]  /*7180*/  MUFU.EX2 R216, R216 ;  /* 0x000000d800d87308 */ /* 0x000fe40000000800 */
[C---:B------:R-:W-:Y:S01]  /*7190*/  HMMA.16816.F32.BF16 R72, R32.reuse, R14, R72 ;  /* 0x0000000e2048723c */ /* 0x040fe20000041848 */
[----:B------:R-:W3:Y:S05]  /*71a0*/  LDSM.16.MT88.4 R12, [R194+0xd000] ;  /* 0x00d00000c20c783b */ /* 0x000eea0000004200 */
[C---:B----4-:R-:W-:Y:S01]  /*71b0*/  HMMA.16816.F32.BF16 R76, R32.reuse, R8, R76 ;  /* 0x00000008204c723c */ /* 0x050fe2000004184c */
[----:B------:R-:W4:Y:S05]  /*71c0*/  MUFU.EX2 R219, R219 ;  /* 0x000000db00db7308 */ /* 0x000f2a0000000800 */
[----:B------:R-:W-:Y:S01]  /*71d0*/  HMMA.16816.F32.BF16 R80, R32, R10, R80 ;  /* 0x0000000a2050723c */ /* 0x000fe20000041850 */
[----:B------:R-:W5:Y:S02]  /*71e0*/  LDSM.16.MT88.4 R8, [R196+0xf000] ;  /* 0x00f00000c408783b */ /* 0x000f640000004200 */
[----:B------:R-:W-:Y:S03]  /*71f0*/  MUFU.EX2 R179, R179 ;  /* 0x000000b300b37308 */ /* 0x000fe60000000800 */
[C---:B------:R-:W-:Y:S05]  /*7200*/  HMMA.16816.F32.BF16 R84, R96.reuse, R88, RZ ;  /* 0x000000586054723c */ /* 0x040fea00000418ff */
[----:B------:R-:W4:Y:S01]  /*7210*/  MUFU.EX2 R174, R174 ;  /* 0x000000ae00ae7308 */ /* 0x000f220000000800 */
[----:B------:R-:W-:Y:S06]  /*7220*/  HMMA.16816.F32.BF16 R88, R96, R90, RZ ;  /* 0x0000005a6058723c */ /* 0x000fec00000418ff */
[C---:B--2---:R-:W-:Y:S06]  /*7230*/  HMMA.16816.F32.BF16 R128, R144.reuse, R16, R128 ;  /* 0x000000109080723c */ /* 0x044fec0000041880 */
[----:B------:R-:W-:Y:S01]  /*7240*/  HMMA.16816.F32.BF16 R124, R144, R18, R124 ;  /* 0x00000012907c723c */ /* 0x000fe2000004187c */
[----:B------:R-:W-:Y:S05]  /*7250*/  LDSM.16.MT88.4 R16, [R192+0xf000] ;  /* 0x00f00000c010783b */ /* 0x000fea0000004200 */
[C---:B------:R-:W-:Y:S06]  /*7260*/  HMMA.16816.F32.BF16 R84, R32.reuse, R4, R84 ;  /* 0x000000042054723c */ /* 0x040fec0000041854 */
[----:B------:R-:W-:Y:S01]  /*7270*/  HMMA.16816.F32.BF16 R88, R32, R6, R88 ;  /* 0x000000062058723c */ /* 0x000fe20000041858 */
[----:B------:R-:W2:Y:S05]  /*7280*/  LDSM.16.MT88.4 R4, [R194+0xf000] ;  /* 0x00f00000c204783b */ /* 0x000eaa0000004200 */
[C---:B---3--:R-:W-:Y:S06]  /*7290*/  HMMA.16816.F32.BF16 R120, R144.reuse, R12, R120 ;  /* 0x0000000c9078723c */ /* 0x048fec0000041878 */
[C---:B------:R-:W-:Y:S01]  /*72a0*/  HMMA.16816.F32.BF16 R116, R144.reuse, R14, R116 ;  /* 0x0000000e9074723c */ /* 0x040fe20000041874 */
[----:B------:R-:W3:Y:S05]  /*72b0*/  LDSM.16.MT88.4 R12, [R196+0x11000] ;  /* 0x01100000c40c783b */ /* 0x000eea0000004200 */
        /* <DEDUP_REMOVED lines=14> */
[----:B------:R-:W4:Y:S05]  /*73a0*/  LDSM.16.MT88.4 R136, [R192+0x10800] ;  /* 0x01080000c088783b */ /* 0x000f2a0000004200 */
[C---:B------:R-:W-:Y:S06]  /*73b0*/  HMMA.16816.F32.BF16 R112, R32.reuse, R28, R112 ;  /* 0x0000001c2070723c */ /* 0x040fec0000041870 */
        /* <DEDUP_REMOVED lines=11> */
[C---:B---3--:R-:W-:Y:S06]  /*7470*/  HMMA.16816.F32.BF16 R68, R144.reuse, R12, R68 ;  /* 0x0000000c9044723c */ /* 0x048fec0000041844 */
[C---:B------:R-:W-:Y:S01]  /*7480*/  HMMA.16816.F32.BF16 R72, R144.reuse, R14, R72 ;  /* 0x0000000e9048723c */ /* 0x040fe20000041848 */
[----:B------:R-:W3:Y:S05]  /*7490*/  LDSM.16.MT88.4 R12, [R196+0xf800] ;  /* 0x00f80000c40c783b */ /* 0x000eea0000004200 */
[C---:B-----5:R-:W-:Y:S06]  /*74a0*/  HMMA.16816.F32.BF16 R76, R144.reuse, R8, R76 ;  /* 0x00000008904c723c */ /* 0x060fec000004184c */
[C---:B------:R-:W-:Y:S01]  /*74b0*/  HMMA.16816.F32.BF16 R80, R144.reuse, R10, R80 ;  /* 0x0000000a9050723c */ /* 0x040fe20000041850 */
[----:B------:R-:W5:Y:S05]  /*74c0*/  LDSM.16.MT88.4 R8, [R192+0xf800] ;  /* 0x00f80000c008783b */ /* 0x000f6a0000004200 */
[C---:B--2---:R-:W-:Y:S06]  /*74d0*/  HMMA.16816.F32.BF16 R84, R144.reuse, R4, R84 ;  /* 0x000000049054723c */ /* 0x044fec0000041854 */
[----:B------:R-:W-:Y:S01]  /*74e0*/  HMMA.16816.F32.BF16 R88, R144, R6, R88 ;  /* 0x000000069058723c */ /* 0x000fe20000041858 */
[----:B-1----:R-:W-:Y:S01]  /*74f0*/  F2FP.BF16.F32.PACK_AB R4, R217, R176 ;  /* 0x000000b0d904723e */ /* 0x002fe200000010ff */
[----:B------:R-:W-:Y:S01]  /*7500*/  FADD.FTZ R176, R176, R173 ;  /* 0x000000adb0b07221 */ /* 0x000fe20000010000 */
[----:B----4-:R-:W-:Y:S01]  /*7510*/  F2FP.BF16.F32.PACK_AB R5, R219, R216 ;  /* 0x000000d8db05723e */ /* 0x010fe200000010ff */
[----:B------:R-:W-:-:S02]  /*7520*/  FADD.FTZ R216, R216, R215 ;  /* 0x000000d7d8d87221 */ /* 0x000fc40000010000 */
[C---:B------:R-:W-:Y:S01]  /*7530*/  HMMA.16816.F32.BF16 R92, R32.reuse, R136, R92 ;  /* 0x00000088205c723c */ /* 0x040fe2000004185c */
[----:B------:R-:W-:Y:S01]  /*7540*/  F2FP.BF16.F32.PACK_AB R6, R221, R178 ;  /* 0x000000b2dd06723e */ /* 0x000fe200000010ff */
[----:B------:R-:W-:Y:S01]  /*7550*/  FADD.FTZ R217, R217, R176 ;  /* 0x000000b0d9d97221 */ /* 0x000fe20000010000 */
[----:B------:R-:W-:Y:S01]  /*7560*/  F2FP.BF16.F32.PACK_AB R7, R174, R179 ;  /* 0x000000b3ae07723e */ /* 0x000fe200000010ff */
[----:B------:R-:W-:Y:S02]  /*7570*/  FADD.FTZ R216, R219, R216 ;  /* 0x000000d8dbd87221 */ /* 0x000fe40000010000 */
[----:B------:R-:W-:Y:S01]  /*7580*/  HMMA.16816.F32.BF16 R96, R32, R138, R96 ;  /* 0x0000008a2060723c */ /* 0x000fe20000041860 */
[----:B------:R-:W1:Y:S01]  /*7590*/  LDSM.16.MT88.4 R136, [R193+0xd800] ;  /* 0x00d80000c188783b */ /* 0x000e620000004200 */
[----:B------:R-:W-:Y:S01]  /*75a0*/  FADD.FTZ R178, R178, R217 ;  /* 0x000000d9b2b27221 */ /* 0x000fe20000010000 */
[----:B------:R-:W-:Y:S01]  /*75b0*/  FADD.FTZ R179, R179, R216 ;  /* 0x000000d8b3b37221 */ /* 0x000fe20000010000 */
[----:B------:R-:W-:Y:S01]  /*75c0*/  LEA.HI.X R217, R133, UR15, R134, 0x1, P0 ;  /* 0x0000000f85d97c11 */ /* 0x000fe200080f0c86 */
[----:B------:R-:W2:Y:S01]  /*75d0*/  LDSM.16.MT88.4 R32, [R192+0xd800] ;  /* 0x00d80000c020783b */ /* 0x000ea20000004200 */
        /* <DEDUP_REMOVED lines=18> */
[----:B------:R-:W-:Y:S01]  /*7700*/  HMMA.16816.F32.BF16 R64, R4, R10, R64 ;  /* 0x0000000a0440723c */ /* 0x000fe20000041840 */
[----:B------:R-:W5:Y:S05]  /*7710*/  LDSM.16.MT88.4 R8, [R192+0x11800] ;  /* 0x01180000c008783b */ /* 0x000f6a0000004200 */
[C---:B------:R-:W-:Y:S06]  /*7720*/  HMMA.16816.F32.BF16 R92, R144.reuse, R148, R92 ;  /* 0x00000094905c723c */ /* 0x040fec000004185c */
[----:B------:R-:W-:Y:S06]  /*7730*/  HMMA.16816.F32.BF16 R96, R144, R150, R96 ;  /* 0x000000969060723c */ /* 0x000fec0000041860 */
[C---:B------:R-:W-:Y:S06]  /*7740*/  HMMA.16816.F32.BF16 R128, R4.reuse, R140, R128 ;  /* 0x0000008c0480723c */ /* 0x040fec0000041880 */
[C---:B------:R-:W-:Y:S06]  /*7750*/  HMMA.16816.F32.BF16 R124, R4.reuse, R142, R124 ;  /* 0x0000008e047c723c */ /* 0x040fec000004187c */
[C---:B-1----:R-:W-:Y:S06]  /*7760*/  HMMA.16816.F32.BF16 R112, R4.reuse, R136, R112 ;  /* 0x000000880470723c */ /* 0x042fec0000041870 */
[C---:B------:R-:W-:Y:S06]  /*7770*/  HMMA.16816.F32.BF16 R108, R4.reuse, R138, R108 ;  /* 0x0000008a046c723c */ /* 0x040fec000004186c */
[C---:B--2---:R-:W-:Y:S06]  /*7780*/  HMMA.16816.F32.BF16 R104, R4.reuse, R32, R104 ;  /* 0x000000200468723c */ /* 0x044fec0000041868 */
        /* <DEDUP_REMOVED lines=58> */
[----:B------:R-:W-:Y:S02]  /*7b30*/  UISETP.GE.AND UP1, UPT, UR30, URZ, UPT ;  /* 0x0000003f1e00728c */ /* 0x000fe4000bf26270 */
[----:B------:R-:W-:Y:S02]  /*7b40*/  UISETP.NE.AND UP2, UPT, UR16, URZ, UPT ;  /* 0x0000003f1000728c */ /* 0x000fe4000bf45270 */
[----:B------:R-:W-:Y:S02]  /*7b50*/  @UP4 UIADD3 UR33, UR33, 0x1, URZ ;  /* 0x0000000121214890 */ /* 0x000fe4000fffe03f */
[----:B------:R-:W-:-:S03]  /*7b60*/  ULOP3.LUT UR4, URZ, UR16, URZ, 0x33, !UPT ;  /* 0x000000103f047292 */ /* 0x000fc6000f8e333f */
[----:B------:R-:W-:Y:S02]  /*7b70*/  @UP3 UIADD3 UR31, UR31, 0x1, URZ ;  /* 0x000000011f1f3890 */ /* 0x000fe4000fffe03f */
[----:B------:R-:W-:Y:S02]  /*7b80*/  @!UP1 UIADD3 UR33, -UR33, URZ, URZ ;  /* 0x0000003f21219290 */ /* 0x000fe4000fffe13f */
[----:B------:R-:W-:Y:S02]  /*7b90*/  @!UP0 UIADD3 UR31, -UR31, URZ, URZ ;  /* 0x0000003f1f1f8290 */ /* 0x000fe4000fffe13f */
[----:B------:R-:W-:Y:S02]  /*7ba0*/  USEL UR33, UR4, UR33, !UP2 ;  /* 0x0000002104217287 */ /* 0x000fe4000d000000 */
[----:B------:R-:W-:Y:S02]  /*7bb0*/  USEL UR4, UR4, UR31, !UP2 ;  /* 0x0000001f04047287 */ /* 0x000fe4000d000000 */
[----:B------:R-:W-:-:S02]  /*7bc0*/  UIMAD.WIDE UR28, UR33, 0x4, UR20 ;  /* 0x00000004211c78a5 */ /* 0x000fc4000f8e0214 */
        /* <DEDUP_REMOVED lines=23> */
.L_x_2208:
[----:B------:R-:W-:-:S04]  /*7d40*/  LEA R5, -R244, RZ, 0x6 ;  /* 0x000000fff4057211 */ /* 0x000fc800078e31ff */
[----:B------:R-:W-:-:S07]  /*7d50*/  SHF.R.S32.HI R2, RZ, 0x1f, R5 ;  /* 0x0000001fff027819 */ /* 0x000fce0000011405 */
.L_x_2209:
        /* <DEDUP_REMOVED lines=54> */
[----:B------:R1:W-:Y:S01]  /*80c0*/  @!P5 LDGSTS.E.BYPASS.LTC128B.128 [R207+0xc800], desc[UR24][R16.64] ;  /* 0x0c80000010cfdfae */ /* 0x0003e2000b901d58 */
        /* <DEDUP_REMOVED lines=10> */
[----:B------:R-:W-:Y:S01]  /*8170*/  @!P4 LDGSTS.E.BYPASS.LTC128B.128 [R207+0xe800], desc[UR24][R14.64+0x80] ;  /* 0x0e8000800ecfcfae */ /* 0x000fe2000b901d58 */
        /* <DEDUP_REMOVED lines=9> */
[----:B------:R-:W-:Y:S01]  /*8210*/  @!P2 LDGSTS.E.BYPASS.LTC128B.128 [R207+0x10800], desc[UR24][R10.64+0x100] ;  /* 0x108001000acfafae */ /* 0x000fe2000b901d58 */
        /* <DEDUP_REMOVED lines=10> */
[----:B------:R-:W-:Y:S01]  /*82c0*/  @!P5 LDGSTS.E.BYPASS.LTC128B.128 [R207+0xd000], desc[UR24][R6.64] ;  /* 0x0d00000006cfdfae */ /* 0x000fe2000b901d58 */
        /* <DEDUP_REMOVED lines=27> */
[----:B------:R-:W4:Y:S04]  /*8480*/  LDSM.16.M88.4 R24, [R201+0x6000] ;  /* 0x00600000c918783b */ /* 0x000f280000000200 */
[----:B-1----:R-:W-:Y:S04]  /*8490*/  LDSM.16.M88.4 R16, [R200] ;  /* 0x00000000c810783b */ /* 0x002fe80000000200 */
[----:B------:R-:W-:Y:S04]  /*84a0*/  LDSM.16.M88.4 R164, [R199] ;  /* 0x00000000c7a4783b */ /* 0x000fe80000000200 */
[----:B------:R-:W1:Y:S04]  /*84b0*/  LDSM.16.M88.4 R148, [R201+0x7000] ;  /* 0x00700000c994783b */ /* 0x000e680000000200 */
[----:B------:R-:W5:Y:S04]  /*84c0*/  LDSM.16.M88.4 R156, [R201+0x6800] ;  /* 0x00680000c99c783b */ /* 0x000f680000000200 */
[----:B------:R-:W-:Y:S04]  /*84d0*/  LDSM.16.M88.4 R168, [R198] ;  /* 0x00000000c6a8783b */ /* 0x000fe80000000200 */
[----:B------:R-:W5:Y:S04]  /*84e0*/  LDSM.16.M88.4 R160, [R195+0x6000] ;  /* 0x00600000c3a0783b */ /* 0x000f680000000200 */
[----:B------:R-:W5:Y:S04]  /*84f0*/  LDSM.16.M88.4 R140, [R201+0x7800] ;  /* 0x00780000c98c783b */ /* 0x000f680000000200 */
[----:B--2---:R-:W2:Y:S04]  /*8500*/  LDSM.16.M88.4 R28, [R190] ;  /* 0x00000000be1c783b */ /* 0x004ea80000000200 */
[----:B------:R-:W2:Y:S01]  /*8510*/  LDSM.16.M88.4 R32, [R191] ;  /* 0x00000000bf20783b */ /* 0x000ea20000000200 */
[C---:B----4-:R-:W-:Y:S03]  /*8520*/  HMMA.16816.F32.BF16 R12, R172.reuse, R24, RZ ;  /* 0x00000018ac0c723c */ /* 0x050fe600000418ff */
[----:B------:R-:W-:Y:S04]  /*8530*/  LDSM.16.M88.4 R20, [R197] ;  /* 0x00000000c514783b */ /* 0x000fe80000000200 */
[----:B------:R-:W4:Y:S01]  /*8540*/  LDSM.16.M88.4 R228, [R188] ;  /* 0x00000000bce4783b */ /* 0x000f220000000200 */
[C---:B------:R-:W-:Y:S03]  /*8550*/  HMMA.16816.F32.BF16 R24, R172.reuse, R26, RZ ;  /* 0x0000001aac18723c */ /* 0x040fe600000418ff */
[----:B------:R-:W4:Y:S03]  /*8560*/  LDSM.16.M88.4 R144, [R189] ;  /* 0x00000000bd90783b */ /* 0x000f260000000200 */
[C---:B-1----:R-:W-:Y:S01]  /*8570*/  HMMA.16816.F32.BF16 R152, R172.reuse, R148, RZ ;  /* 0x00000094ac98723c */ /* 0x042fe200000418ff */
[----:B---3--:R-:W1:Y:S04]  /*8580*/  LDSM.16.M88.4 R4, [R195+0x7000] ;  /* 0x00700000c304783b */ /* 0x008e680000000200 */
[----:B------:R-:W3:Y:S01]  /*8590*/  LDSM.16.M88.4 R8, [R195+0x6800] ;  /* 0x00680000c308783b */ /* 0x000ee20000000200 */
[----:B------:R-:W-:Y:S03]  /*85a0*/  HMMA.16816.F32.BF16 R148, R172, R150, RZ ;  /* 0x00000096ac94723c */ /* 0x000fe600000418ff */
[----:B------:R-:W-:Y:S03]  /*85b0*/  LDSM.16.M88.4 R224, [R195+0x7800] ;  /* 0x00780000c3e0783b */ /* 0x000fe60000000200 */
[----:B------:R-:W-:Y:S01]  /*85c0*/  HMMA.16816.F32.BF16 R12, R16, R164, R12 ;  /* 0x000000a4100c723c */ /* 0x000fe2000004180c */
[----:B------:R-:W-:Y:S04]  /*85d0*/  LDSM.16.M88.4 R236, [R183] ;  /* 0x00000000b7ec783b */ /* 0x000fe80000000200 */
[----:B------:R-:W-:Y:S01]  /*85e0*/  LDSM.16.M88.4 R240, [R188+0x2800] ;  /* 0x00280000bcf0783b */ /* 0x000fe20000000200 */
[C---:B-----5:R-:W-:Y:S03]  /*85f0*/  HMMA.16816.F32.BF16 R136, R172.reuse, R156, RZ ;  /* 0x0000009cac88723c */ /* 0x060fe600000418ff */
[----:B------:R-:W-:Y:S03]  /*8600*/  LDSM.16.M88.4 R232, [R195+0x9000] ;  /* 0x00900000c3e8783b */ /* 0x000fe60000000200 */
[----:B------:R-:W-:Y:S01]  /*8610*/  HMMA.16816.F32.BF16 R156, R172, R158, RZ ;  /* 0x0000009eac9c723c */ /* 0x000fe200000418ff */
[----:B------:R-:W0:Y:S05]  /*8620*/  LDGDEPBAR ;  /* 0x00000000000079af */ /* 0x000e2a0000000000 */
[----:B------:R-:W-:Y:S01]  /*8630*/  HMMA.16816.F32.BF16 R24, R16, R166, R24 ;  /* 0x000000a61018723c */ /* 0x000fe20000041818 */
[----:B------:R-:W-:Y:S05]  /*8640*/  LDSM.16.M88.4 R164, [R201+0x8000] ;  /* 0x00800000c9a4783b */ /* 0x000fea0000000200 */
[----:B------:R-:W-:Y:S06]  /*8650*/  HMMA.16816.F32.BF16 R12, R168, R160, R12 ;  /* 0x000000a0a80c723c */ /* 0x000fec000004180c */
[C---:B------:R-:W-:Y:S06]  /*8660*/  HMMA.16816.F32.BF16 R176, R172.reuse, R140, RZ ;  /* 0x0000008cacb0723c */ /* 0x040fec00000418ff */
[----:B------:R-:W-:Y:S01]  /*8670*/  HMMA.16816.F32.BF16 R172, R172, R142, RZ ;  /* 0x0000008eacac723c */ /* 0x000fe200000418ff */
[----:B------:R-:W-:Y:S05]  /*8680*/  LDSM.16.M88.4 R140, [R188+0x800] ;  /* 0x00080000bc8c783b */ /* 0x000fea0000000200 */
[C---:B--2---:R-:W-:Y:S06]  /*8690*/  HMMA.16816.F32.BF16 R152, R16.reuse, R28, R152 ;  /* 0x0000001c1098723c */ /* 0x044fec0000041898 */
[C---:B------:R-:W-:Y:S01]  /*86a0*/  HMMA.16816.F32.BF16 R148, R16.reuse, R30, R148 ;  /* 0x0000001e1094723c */ /* 0x040fe20000041894 */
[----:B------:R-:W2:Y:S05]  /*86b0*/  LDSM.16.M88.4 R28, [R202+0x2000] ;  /* 0x00200000ca1c783b */ /* 0x000eaa0000000200 */
[C---:B------:R-:W-:Y:S06]  /*86c0*/  HMMA.16816.F32.BF16 R136, R16.reuse, R32, R136 ;  /* 0x000000201088723c */ /* 0x040fec0000041888 */
[----:B------:R-:W-:Y:S01]  /*86d0*/  HMMA.16816.F32.BF16 R156, R16, R34, R156 ;  /* 0x00000022109c723c */ /* 0x000fe2000004189c */
[----:B------:R-:W5:Y:S05]  /*86e0*/  LDSM.16.M88.4 R32, [R188+0x1000] ;  /* 0x00100000bc20783b */ /* 0x000f6a0000000200 */
[----:B------:R-:W-:Y:S01]  /*86f0*/  HMMA.16816.F32.BF16 R24, R168, R162, R24 ;  /* 0x000000a2a818723c */ /* 0x000fe20000041818 */
[----:B------:R-:W-:Y:S05]  /*8700*/  LDSM.16.M88.4 R160, [R188+0x1800] ;  /* 0x00180000bca0783b */ /* 0x000fea0000000200 */
[----:B----4-:R-:W-:Y:S06]  /*8710*/  HMMA.16816.F32.BF16 R12, R20, R228, R12 ;  /* 0x000000e4140c723c */ /* 0x010fec000004180c */
[C---:B------:R-:W-:Y:S06]  /*8720*/  HMMA.16816.F32.BF16 R176, R16.reuse, R144, R176 ;  /* 0x0000009010b0723c */ /* 0x040fec00000418b0 */
[----:B------:R-:W-:Y:S01]  /*8730*/  HMMA.16816.F32.BF16 R172, R16, R146, R172 ;  /* 0x0000009210ac723c */ /* 0x000fe200000418ac */
[----:B------:R-:W-:Y:S04]  /*8740*/  LDSM.16.M88.4 R144, [R187] ;  /* 0x00000000bb90783b */ /* 0x000fe80000000200 */
[----:B------:R-:W-:Y:S01]  /*8750*/  LDSM.16.M88.4 R16, [R201+0x9000] ;  /* 0x00900000c910783b */ /* 0x000fe20000000200 */
[C---:B-1----:R-:W-:Y:S06]  /*8760*/  HMMA.16816.F32.BF16 R152, R168.reuse, R4, R152 ;  /* 0x00000004a898723c */ /* 0x042fec0000041898 */
[C---:B------:R-:W-:Y:S01]  /*8770*/  HMMA.16816.F32.BF16 R148, R168.reuse, R6, R148 ;  /* 0x00000006a894723c */ /* 0x040fe20000041894 */
[----:B------:R-:W1:Y:S05]  /*8780*/  LDSM.16.M88.4 R4, [R200+0x2000] ;  /* 0x00200000c804783b */ /* 0x000e6a0000000200 */
[C---:B---3--:R-:W-:Y:S06]  /*8790*/  HMMA.16816.F32.BF16 R136, R168.reuse, R8, R136 ;  /* 0x00000008a888723c */ /* 0x048fec0000041888 */
[----:B------:R-:W-:Y:S01]  /*87a0*/  HMMA.16816.F32.BF16 R156, R168, R10, R156 ;  /* 0x0000000aa89c723c */ /* 0x000fe2000004189c */
[----:B------:R-:W3:Y:S05]  /*87b0*/  LDSM.16.M88.4 R8, [R201+0x8800] ;  /* 0x00880000c908783b */ /* 0x000eea0000000200 */
[----:B------:R-:W-:Y:S01]  /*87c0*/  HMMA.16816.F32.BF16 R24, R20, R230, R24 ;  /* 0x000000e61418723c */ /* 0x000fe20000041818 */
[----:B------:R-:W-:Y:S05]  /*87d0*/  LDSM.16.M88.4 R228, [R198+0x2000] ;  /* 0x00200000c6e4783b */ /* 0x000fea0000000200 */
[----:B--2---:R-:W-:Y:S06]  /*87e0*/  HMMA.16816.F32.BF16 R12, R28, R164, R12 ;  /* 0x000000a41c0c723c */ /* 0x004fec000004180c */
[C---:B------:R-:W-:Y:S06]  /*87f0*/  HMMA.16816.F32.BF16 R176, R168.reuse, R224, R176 ;  /* 0x000000e0a8b0723c */ /* 0x040fec00000418b0 */
[----:B------:R-:W-:Y:S01]  /*8800*/  HMMA.16816.F32.BF16 R172, R168, R226, R172 ;  /* 0x000000e2a8ac723c */ /* 0x000fe200000418ac */
[----:B------:R-:W-:Y:S04]  /*8810*/  LDSM.16.M88.4 R168, [R197+0x2000] ;  /* 0x00200000c5a8783b */ /* 0x000fe80000000200 */
[----:B------:R-:W-:Y:S01]  /*8820*/  LDSM.16.M88.4 R224, [R195+0x9800] ;  /* 0x00980000c3e0783b */ /* 0x000fe20000000200 */
[C---:B-----5:R-:W-:Y:S06]  /*8830*/  HMMA.16816.F32.BF16 R152, R20.reuse, R32, R152 ;  /* 0x000000201498723c */ /* 0x060fec0000041898 */
[C---:B------:R-:W-:Y:S01]  /*8840*/  HMMA.16816.F32.BF16 R148, R20.reuse, R34, R148 ;  /* 0x000000221494723c */ /* 0x040fe20000041894 */
[----:B------:R-:W2:Y:S05]  /*8850*/  LDSM.16.M88.4 R32, [R195+0x8000] ;  /* 0x00800000c320783b */ /* 0x000eaa0000000200 */
[C---:B------:R-:W-:Y:S06]  /*8860*/  HMMA.16816.F32.BF16 R136, R20.reuse, R140, R136 ;  /* 0x0000008c1488723c */ /* 0x040fec0000041888 */
[----:B------:R-:W-:Y:S01]  /*8870*/  HMMA.16816.F32.BF16 R156, R20, R142, R156 ;  /* 0x0000008e149c723c */ /* 0x000fe2000004189c */
[----:B------:R-:W4:Y:S05]  /*8880*/  LDSM.16.M88.4 R140, [R201+0x9800] ;  /* 0x00980000c98c783b */ /* 0x000f2a0000000200 */
[----:B------:R-:W-:Y:S01]  /*8890*/  HMMA.16816.F32.BF16 R24, R28, R166, R24 ;  /* 0x000000a61c18723c */ /* 0x000fe20000041818 */
[----:B------:R-:W-:Y:S05]  /*88a0*/  LDSM.16.M88.4 R164, [R188+0x3000] ;  /* 0x00300000bca4783b */ /* 0x000fea0000000200 */
[----:B-1----:R-:W-:Y:S06]  /*88b0*/  HMMA.16816.F32.BF16 R12, R4, R144, R12 ;  /* 0x00000090040c723c */ /* 0x002fec000004180c */
[C---:B------:R-:W-:Y:S06]  /*88c0*/  HMMA.16816.F32.BF16 R176, R20.reuse, R160, R176 ;  /* 0x000000a014b0723c */ /* 0x040fec00000418b0 */
[----:B------:R-:W-:Y:S01]  /*88d0*/  HMMA.16816.F32.BF16 R172, R20, R162, R172 ;  /* 0x000000a214ac723c */ /* 0x000fe200000418ac */
[----:B------:R-:W1:Y:S04]  /*88e0*/  LDSM.16.M88.4 R20, [R188+0x2000] ;  /* 0x00200000bc14783b */ /* 0x000e680000000200 */
[----:B------:R-:W-:Y:S01]  /*88f0*/  LDSM.16.M88.4 R160, [R195+0x8800] ;  /* 0x00880000c3a0783b */ /* 0x000fe20000000200 */
[C---:B---3--:R-:W-:Y:S06]  /*8900*/  HMMA.16816.F32.BF16 R136, R28.reuse, R8, R136 ;  /* 0x000000081c88723c */ /* 0x048fec0000041888 */
[----:B------:R-:W-:Y:S01]  /*8910*/  HMMA.16816.F32.BF16 R156, R28, R10, R156 ;  /* 0x0000000a1c9c723c */ /* 0x000fe2000004189c */
[----:B------:R-:W3:Y:S05]  /*8920*/  LDSM.16.M88.4 R8, [R186] ;  /* 0x00000000ba08783b */ /* 0x000eea0000000200 */
[----:B------:R-:W-:Y:S01]  /*8930*/  HMMA.16816.F32.BF16 R24, R4, R146, R24 ;  /* 0x000000920418723c */ /* 0x000fe20000041818 */
[----:B------:R-:W-:Y:S05]  /*8940*/  LDSM.16.M88.4 R144, [R202+0x4000] ;  /* 0x00400000ca90783b */ /* 0x000fea0000000200 */
[----:B--2---:R-:W-:Y:S06]  /*8950*/  HMMA.16816.F32.BF16 R12, R228, R32, R12 ;  /* 0x00000020e40c723c */ /* 0x004fec000004180c */
[C---:B------:R-:W-:Y:S06]  /*8960*/  HMMA.16816.F32.BF16 R152, R28.reuse, R16, R152 ;  /* 0x000000101c98723c */ /* 0x040fec0000041898 */
[C---:B------:R-:W-:Y:S01]  /*8970*/  HMMA.16816.F32.BF16 R148, R28.reuse, R18, R148 ;  /* 0x000000121c94723c */ /* 0x040fe20000041894 */
[----:B------:R-:W2:Y:S05]  /*8980*/  LDSM.16.M88.4 R16, [R185] ;  /* 0x00000000b910783b */ /* 0x000eaa0000000200 */
[C---:B----4-:R-:W-:Y:S06]  /*8990*/  HMMA.16816.F32.BF16 R176, R28.reuse, R140, R176 ;  /* 0x0000008c1cb0723c */ /* 0x050fec00000418b0 */
[----:B------:R-:W-:Y:S01]  /*89a0*/  HMMA.16816.F32.BF16 R172, R28, R142, R172 ;  /* 0x0000008e1cac723c */ /* 0x000fe200000418ac */
[----:B------:R-:W4:Y:S04]  /*89b0*/  LDSM.16.M88.4 R28, [R201+0xa000] ;  /* 0x00a00000c91c783b */ /* 0x000f280000000200 */
[----:B------:R-:W-:Y:S01]  /*89c0*/  LDSM.16.M88.4 R140, [R201+0xa800] ;  /* 0x00a80000c98c783b */ /* 0x000fe20000000200 */
[----:B------:R-:W-:Y:S03]  /*89d0*/  HMMA.16816.F32.BF16 R24, R228, R34, R24 ;  /* 0x00000022e418723c */ /* 0x000fe60000041818 */
[----:B------:R-:W-:Y:S03]  /*89e0*/  LDSM.16.M88.4 R32, [R200+0x4000] ;  /* 0x00400000c820783b */ /* 0x000fe60000000200 */
[----:B-1----:R-:W-:Y:S06]  /*89f0*/  HMMA.16816.F32.BF16 R12, R168, R20, R12 ;  /* 0x00000014a80c723c */ /* 0x002fec000004180c */
[C---:B---3--:R-:W-:Y:S06]  /*8a00*/  HMMA.16816.F32.BF16 R136, R4.reuse, R8, R136 ;  /* 0x000000080488723c */ /* 0x048fec0000041888 */
[----:B------:R-:W-:Y:S01]  /*8a10*/  HMMA.16816.F32.BF16 R156, R4, R10, R156 ;  /* 0x0000000a049c723c */ /* 0x000fe2000004189c */
[----:B------:R-:W1:Y:S05]  /*8a20*/  LDSM.16.M88.4 R8, [R184] ;  /* 0x00000000b808783b */ /* 0x000e6a0000000200 */
[----:B------:R-:W-:Y:S01]  /*8a30*/  HMMA.16816.F32.BF16 R24, R168, R22, R24 ;  /* 0x00000016a818723c */ /* 0x000fe20000041818 */
[----:B------:R-:W-:Y:S05]  /*8a40*/  LDSM.16.M88.4 R20, [R198+0x4000] ;  /* 0x00400000c614783b */ /* 0x000fea0000000200 */
[----:B--2---:R-:W-:Y:S06]  /*8a50*/  HMMA.16816.F32.BF16 R152, R4, R16, R152 ;  /* 0x000000100498723c */ /* 0x004fec0000041898 */
[----:B----4-:R-:W-:Y:S06]  /*8a60*/  HMMA.16816.F32.BF16 R12, R144, R28, R12 ;  /* 0x0000001c900c723c */ /* 0x010fec000004180c */
[----:B------:R-:W-:Y:S06]  /*8a70*/  HMMA.16816.F32.BF16 R136, R228, R160, R136 ;  /* 0x000000a0e488723c */ /* 0x000fec0000041888 */
[----:B------:R-:W-:Y:S01]  /*8a80*/  HMMA.16816.F32.BF16 R148, R4, R18, R148 ;  /* 0x000000120494723c */ /* 0x000fe20000041894 */
[----:B------:R-:W2:Y:S05]  /*8a90*/  LDSM.16.M88.4 R16, [R195+0xa000] ;  /* 0x00a00000c310783b */ /* 0x000eaa0000000200 */
[----:B------:R-:W-:Y:S01]  /*8aa0*/  HMMA.16816.F32.BF16 R24, R144, R30, R24 ;  /* 0x0000001e9018723c */ /* 0x000fe20000041818 */
[----:B------:R-:W-:Y:S05]  /*8ab0*/  LDSM.16.M88.4 R28, [R182] ;  /* 0x00000000b61c783b */ /* 0x000fea0000000200 */
[C---:B-1----:R-:W-:Y:S06]  /*8ac0*/  HMMA.16816.F32.BF16 R176, R4.reuse, R8, R176 ;  /* 0x0000000804b0723c */ /* 0x042fec00000418b0 */
[----:B------:R-:W-:Y:S01]  /*8ad0*/  HMMA.16816.F32.BF16 R172, R4, R10, R172 ;  /* 0x0000000a04ac723c */ /* 0x000fe200000418ac */
[----:B------:R-:W-:Y:S04]  /*8ae0*/  LDSM.16.M88.4 R8, [R197+0x4000] ;  /* 0x00400000c508783b */ /* 0x000fe80000000200 */
[----:B------:R-:W-:Y:S01]  /*8af0*/  LDSM.16.M88.4 R4, [R188+0x4000] ;  /* 0x00400000bc04783b */ /* 0x000fe20000000200 */
[----:B------:R-:W-:Y:S06]  /*8b00*/  HMMA.16816.F32.BF16 R12, R32, R236, R12 ;  /* 0x000000ec200c723c */ /* 0x000fec000004180c */
[----:B------:R-:W-:Y:S01]  /*8b10*/  HMMA.16816.F32.BF16 R156, R228, R162, R156 ;  /* 0x000000a2e49c723c */ /* 0x000fe2000004189c */
[----:B------:R-:W1:Y:S05]  /*8b20*/  LDSM.16.M88.4 R160, [R188+0x3800] ;  /* 0x00380000bca0783b */ /* 0x000e6a0000000200 */
[----:B------:R-:W-:Y:S06]  /*8b30*/  HMMA.16816.F32.BF16 R136, R168, R240, R136 ;  /* 0x000000f0a888723c */ /* 0x000fec0000041888 */
[C---:B------:R-:W-:Y:S06]  /*8b40*/  HMMA.16816.F32.BF16 R152, R228.reuse, R232, R152 ;  /* 0x000000e8e498723c */ /* 0x040fec0000041898 */
[C---:B------:R-:W-:Y:S06]  /*8b50*/  HMMA.16816.F32.BF16 R176, R228.reuse, R224, R176 ;  /* 0x000000e0e4b0723c */ /* 0x040fec00000418b0 */
[----:B------:R-:W-:Y:S01]  /*8b60*/  HMMA.16816.F32.BF16 R148, R228, R234, R148 ;  /* 0x000000eae494723c */ /* 0x000fe20000041894 */
[----:B------:R-:W3:Y:S05]  /*8b70*/  LDSM.16.M88.4 R232, [R201+0xb000] ;  /* 0x00b00000c9e8783b */ /* 0x000eea0000000200 */
[----:B------:R-:W-:Y:S06]  /*8b80*/  HMMA.16816.F32.BF16 R24, R32, R238, R24 ;  /* 0x000000ee2018723c */ /* 0x000fec0000041818 */
[----:B------:R-:W-:Y:S01]  /*8b90*/  HMMA.16816.F32.BF16 R224, R228, R226, R172 ;  /* 0x000000e2e4e0723c */ /* 0x000fe200000418ac */
[----:B------:R-:W4:Y:S05]  /*8ba0*/  LDSM.16.M88.4 R172, [R195+0xa800] ;  /* 0x00a80000c3ac783b */ /* 0x000f2a0000000200 */
[----:B--2---:R-:W-:Y:S06]  /*8bb0*/  HMMA.16816.F32.BF16 R12, R20, R16, R12 ;  /* 0x00000010140c723c */ /* 0x004fec000004180c */
[----:B------:R-:W-:Y:S06]  /*8bc0*/  HMMA.16816.F32.BF16 R136, R144, R140, R136 ;  /* 0x0000008c9088723c */ /* 0x000fec0000041888 */
[C---:B------:R-:W-:Y:S06]  /*8bd0*/  HMMA.16816.F32.BF16 R156, R168.reuse, R242, R156 ;  /* 0x000000f2a89c723c */ /* 0x040fec000004189c */
[C---:B------:R-:W-:Y:S06]  /*8be0*/  HMMA.16816.F32.BF16 R152, R168.reuse, R164, R152 ;  /* 0x000000a4a898723c */ /* 0x040fec0000041898 */
[----:B-1----:R-:W-:Y:S06]  /*8bf0*/  HMMA.16816.F32.BF16 R176, R168, R160, R176 ;  /* 0x000000a0a8b0723c */ /* 0x002fec00000418b0 */
[----:B------:R-:W-:Y:S01]  /*8c00*/  HMMA.16816.F32.BF16 R24, R20, R18, R24 ;  /* 0x000000121418723c */ /* 0x000fe20000041818 */
[----:B------:R-:W-:Y:S05]  /*8c10*/  LDSM.16.M88.4 R16, [R201+0xb800] ;  /* 0x00b80000c910783b */ /* 0x000fea0000000200 */
[----:B------:R-:W-:Y:S01]  /*8c20*/  HMMA.16816.F32.BF16 R224, R168, R162, R224 ;  /* 0x000000a2a8e0723c */ /* 0x000fe200000418e0 */
[----:B------:R-:W1:Y:S05]  /*8c30*/  LDSM.16.M88.4 R160, [R181] ;  /* 0x00000000b5a0783b */ /* 0x000e6a0000000200 */
[----:B------:R-:W-:Y:S06]  /*8c40*/  HMMA.16816.F32.BF16 R12, R8, R4, R12 ;  /* 0x00000004080c723c */ /* 0x000fec000004180c */
[----:B------:R-:W-:Y:S06]  /*8c50*/  HMMA.16816.F32.BF16 R136, R32, R28, R136 ;  /* 0x0000001c2088723c */ /* 0x000fec0000041888 */
[----:B------:R-:W-:Y:S06]  /*8c60*/  HMMA.16816.F32.BF16 R148, R168, R166, R148 ;  /* 0x000000a6a894723c */ /* 0x000fec0000041894 */
[C---:B------:R-:W-:Y:S01]  /*8c70*/  HMMA.16816.F32.BF16 R156, R144.reuse, R142, R156 ;  /* 0x0000008e909c723c */ /* 0x040fe2000004189c */
[----:B------:R-:W2:Y:S05]  /*8c80*/  LDSM.16.M88.4 R140, [R188+0x4800] ;  /* 0x00480000bc8c783b */ /* 0x000eaa0000000200 */
[----:B---3--:R-:W-:Y:S01]  /*8c90*/  HMMA.16816.F32.BF16 R152, R144, R232, R152 ;  /* 0x000000e89098723c */ /* 0x008fe20000041898 */
[----:B------:R-:W-:Y:S01]  /*8ca0*/  FMUL.FTZ R2, R12, UR27 ;  /* 0x0000001b0c027c20 */ /* 0x000fe20008410000 */
[----:B------:R-:W-:Y:S01]  /*8cb0*/  FMUL.FTZ R0, R13, UR27 ;  /* 0x0000001b0d007c20 */ /* 0x000fe20008410000 */
[----:B------:R-:W-:Y:S01]  /*8cc0*/  FMUL.FTZ R28, R14, UR27 ;  /* 0x0000001b0e1c7c20 */ /* 0x000fe20008410000 */
[----:B------:R-:W-:-:S02]  /*8cd0*/  FMUL.FTZ R29, R15, UR27 ;  /* 0x0000001b0f1d7c20 */ /* 0x000fc40008410000 */
[----:B------:R-:W-:Y:S01]  /*8ce0*/  HMMA.16816.F32.BF16 R24, R8, R6, R24 ;  /* 0x000000060818723c */ /* 0x000fe20000041818 */
[----:B------:R-:W3:Y:S01]  /*8cf0*/  LDSM.16.M88.4 R4, [R195+0xb000] ;  /* 0x00b00000c304783b */ /* 0x000ee20000000200 */
[----:B------:R-:W-:Y:S03]  /*8d00*/  MUFU.TANH R2, R2 ;  /* 0x0000000200027308 */ /* 0x000fe60000002400 */
[----:B------:R-:W5:Y:S01]  /*8d10*/  LDSM.16.M88.4 R12, [R180] ;  /* 0x00000000b40c783b */ /* 0x000f620000000200 */
[----:B----4-:R-:W-:Y:S04]  /*8d20*/  HMMA.16816.F32.BF16 R136, R20, R172, R136 ;  /* 0x000000ac1488723c */ /* 0x010fe80000041888 */
[----:B------:R-:W-:Y:S02]  /*8d30*/  MUFU.TANH R28, R28 ;  /* 0x0000001c001c7308 */ /* 0x000fe40000002400 */
[----:B------:R-:W-:Y:S06]  /*8d40*/  HMMA.16816.F32.BF16 R148, R144, R234, R148 ;  /* 0x000000ea9094723c */ /* 0x000fec0000041894 */
[C---:B-1----:R-:W-:Y:S01]  /*8d50*/  HMMA.16816.F32.BF16 R152, R32.reuse, R160, R152 ;  /* 0x000000a02098723c */ /* 0x042fe20000041898 */
[----:B------:R-:W1:Y:S05]  /*8d60*/  MUFU.TANH R0, R0 ;  /* 0x0000000000007308 */ /* 0x000e6a0000002400 */
[----:B------:R-:W-:Y:S01]  /*8d70*/  HMMA.16816.F32.BF16 R156, R32, R30, R156 ;  /* 0x0000001e209c723c */ /* 0x000fe2000004189c */
[----:B------:R-:W-:-:S02]  /*8d80*/  FMUL.FTZ R135, R26, UR27 ;  /* 0x0000001b1a877c20 */ /* 0x000fc40008410000 */
[----:B------:R-:W4:Y:S03]  /*8d90*/  MUFU.TANH R29, R29 ;  /* 0x0000001d001d7308 */ /* 0x000f260000002400 */
[----:B------:R-:W-:Y:S01]  /*8da0*/  HMMA.16816.F32.BF16 R176, R144, R16, R176 ;  /* 0x0000001090b0723c */ /* 0x000fe200000418b0 */
[----:B------:R-:W-:Y:S01]  /*8db0*/  FMUL.FTZ R30, R24, UR27 ;  /* 0x0000001b181e7c20 */ /* 0x000fe20008410000 */
[----:B------:R-:W-:-:S03]  /*8dc0*/  FMUL.FTZ R31, R25, UR27 ;  /* 0x0000001b191f7c20 */ /* 0x000fc60008410000 */
[----:B------:R-:W-:Y:S01]  /*8dd0*/  MUFU.TANH R135, R135 ;  /* 0x0000008700877308 */ /* 0x000fe20000002400 */
[----:B--2---:R-:W-:Y:S06]  /*8de0*/  HMMA.16816.F32.BF16 R136, R8, R140, R136 ;  /* 0x0000008c0888723c */ /* 0x004fec0000041888 */
[----:B------:R-:W-:Y:S01]  /*8df0*/  HMMA.16816.F32.BF16 R148, R32, R162, R148 ;  /* 0x000000a22094723c */ /* 0x000fe20000041894 */
[----:B------:R-:W-:Y:S01]  /*8e00*/  FMUL.FTZ R140, R27, UR27 ;  /* 0x0000001b1b8c7c20 */ /* 0x000fe20008410000 */
[----:B------:R-:W2:Y:S01]  /*8e10*/  MUFU.TANH R30, R30 ;  /* 0x0000001e001e7308 */ /* 0x000ea20000002400 */
[----:B------:R-:W1:Y:S03]  /*8e20*/  LDSM.16.M88.4 R24, [R195+0xb800] ;  /* 0x00b80000c318783b */ /* 0x000e660000000200 */
[----:B------:R-:W-:Y:S01]  /*8e30*/  HMMA.16816.F32.BF16 R224, R144, R18, R224 ;  /* 0x0000001290e0723c */ /* 0x000fe200000418e0 */
[----:B------:R-:W4:Y:S03]  /*8e40*/  LDSM.16.M88.4 R16, [R188+0x5000] ;  /* 0x00500000bc10783b */ /* 0x000f260000000200 */
[----:B------:R-:W2:Y:S02]  /*8e50*/  MUFU.TANH R31, R31 ;  /* 0x0000001f001f7308 */ /* 0x000ea40000002400 */
[C---:B---3--:R-:W-:Y:S06]  /*8e60*/  HMMA.16816.F32.BF16 R152, R20.reuse, R4, R152 ;  /* 0x000000041498723c */ /* 0x048fec0000041898 */
[----:B------:R-:W-:Y:S01]  /*8e70*/  HMMA.16816.F32.BF16 R156, R20, R174, R156 ;  /* 0x000000ae149c723c */ /* 0x000fe2000004189c */
[----:B------:R-:W-:-:S02]  /*8e80*/  IMAD.U32 R5, RZ, RZ, UR12 ;  /* 0x0000000cff057e24 */ /* 0x000fc4000f8e00ff */
[----:B------:R-:W-:Y:S01]  /*8e90*/  FMUL.FTZ R173, R136, UR27 ;  /* 0x0000001b88ad7c20 */ /* 0x000fe20008410000 */
[----:B------:R-:W-:Y:S01]  /*8ea0*/  FMUL.FTZ R138, R138, UR27 ;  /* 0x0000001b8a8a7c20 */ /* 0x000fe20008410000 */
[----:B------:R-:W-:Y:S01]  /*8eb0*/  MUFU.TANH R140, R140 ;  /* 0x0000008c008c7308 */ /* 0x000fe20000002400 */
[----:B------:R-:W-:Y:S01]  /*8ec0*/  FMUL.FTZ R136, R137, UR27 ;  /* 0x0000001b89887c20 */ /* 0x000fe20008410000 */
[----:B-----5:R-:W-:Y:S01]  /*8ed0*/  HMMA.16816.F32.BF16 R176, R32, R12, R176 ;  /* 0x0000000c20b0723c */ /* 0x020fe200000418b0 */
[----:B------:R-:W-:-:S05]  /*8ee0*/  FMUL.FTZ R139, R139, UR27 ;  /* 0x0000001b8b8b7c20 */ /* 0x000fca0008410000 */
[----:B------:R-:W-:Y:S01]  /*8ef0*/  HMMA.16816.F32.BF16 R148, R20, R6, R148 ;  /* 0x000000061494723c */ /* 0x000fe20000041894 */
[----:B------:R-:W-:Y:S01]  /*8f00*/  IMAD R12, R5, 0x40, R214 ;  /* 0x00000040050c7824 */ /* 0x000fe200078e02d6 */
[----:B------:R-:W3:Y:S03]  /*8f10*/  MUFU.TANH R173, R173 ;  /* 0x000000ad00ad7308 */ /* 0x000ee60000002400 */
[C---:B------:R-:W-:Y:S01]  /*8f20*/  VIADD R4, R12.reuse, 0x1 ;  /* 0x000000010c047836 */ /* 0x040fe20000000000 */
[-C--:B------:R-:W-:Y:S01]  /*8f30*/  ISETP.GE.AND P0, PT, R12, R212.reuse, PT ;  /* 0x000000d40c00720c */ /* 0x080fe20003f06270 */
[----:B------:R-:W-:Y:S03]  /*8f40*/  HMMA.16816.F32.BF16 R224, R32, R14, R224 ;  /* 0x0000000e20e0723c */ /* 0x000fe600000418e0 */
[C---:B------:R-:W-:Y:S01]  /*8f50*/  ISETP.GE.AND P6, PT, R4.reuse, R212, PT ;  /* 0x000000d40400720c */ /* 0x040fe20003fc6270 */
[----:B------:R-:W5:Y:S01]  /*8f60*/  MUFU.TANH R174, R138 ;  /* 0x0000008a00ae7308 */ /* 0x000f620000002400 */
[C---:B------:R-:W-:Y:S01]  /*8f70*/  ISETP.GE.AND P1, PT, R4.reuse, R210, PT ;  /* 0x000000d20400720c */ /* 0x040fe20003f26270 */
[----:B------:R-:W-:Y:S01]  /*8f80*/  HMMA.16816.F32.BF16 R156, R8, R142, R156 ;  /* 0x0000008e089c723c */ /* 0x000fe2000004189c */
[----:B------:R-:W-:Y:S01]  /*8f90*/  ISETP.LT.OR P6, PT, R4, R213, P6 ;  /* 0x000000d50400720c */ /* 0x000fe200037c1670 */
[----:B------:R-:W-:Y:S01]  /*8fa0*/  VIADD R14, R12, 0x8 ;  /* 0x000000080c0e7836 */ /* 0x000fe20000000000 */
[----:B------:R-:W-:-:S02]  /*8fb0*/  ISETP.LT.OR P1, PT, R4, R211, P1 ;  /* 0x000000d30400720c */ /* 0x000fc40000f21670 */
[----:B------:R-:W3:Y:S01]  /*8fc0*/  LDSM.16.M88.4 R4, [R188+0x5800] ;  /* 0x00580000bc04783b */ /* 0x000ee20000000200 */
[----:B------:R-:W-:Y:S01]  /*8fd0*/  ISETP.LT.OR P0, PT, R12, R213, P0 ;  /* 0x000000d50c00720c */ /* 0x000fe20000701670 */
[----:B-1----:R-:W-:Y:S01]  /*8fe0*/  HMMA.16816.F32.BF16 R176, R20, R24, R176 ;  /* 0x0000001814b0723c */ /* 0x002fe200000418b0 */
[----:B------:R-:W-:Y:S01]  /*8ff0*/  FSEL R15, R0, -INF , !P6 ;  /* 0xff800000000f7808 */ /* 0x000fe20007000000 */
[----:B------:R-:W1:Y:S01]  /*9000*/  MUFU.TANH R216, R139 ;  /* 0x0000008b00d87308 */ /* 0x000e620000002400 */
[----:B------:R-:W-:Y:S01]  /*9010*/  FSEL R13, R2, -INF , !P0 ;  /* 0xff800000020d7808 */ /* 0x000fe20004000000 */
[----:B------:R-:W-:-:S04]  /*9020*/  DEPBAR.LE SB0, 0x0 ;  /* 0x000080000000791a */ /* 0x000fc80000000000 */
[CC--:B------:R-:W-:Y:S01]  /*9030*/  ISETP.GE.AND P0, PT, R12.reuse, R210.reuse, PT ;  /* 0x000000d20c00720c */ /* 0x0c0fe20003f06270 */
[C---:B----4-:R-:W-:Y:S01]  /*9040*/  HMMA.16816.F32.BF16 R152, R8.reuse, R16, R152 ;  /* 0x000000100898723c */ /* 0x050fe20000041898 */
[----:B------:R-:W-:Y:S01]  /*9050*/  FSEL R0, R29, -INF , !P1 ;  /* 0xff8000001d007808 */ /* 0x000fe20004800000 */
[----:B------:R-:W-:Y:S01]  /*9060*/  MUFU.TANH R136, R136 ;  /* 0x0000008800887308 */ /* 0x000fe20000002400 */
[-C--:B------:R-:W-:Y:S02]  /*9070*/  ISETP.LT.OR P0, PT, R12, R211.reuse, P0 ;  /* 0x000000d30c00720c */ /* 0x080fe40000701670 */
[----:B------:R-:W-:Y:S01]  /*9080*/  ISETP.GE.AND P6, PT, R14, R210, PT ;  /* 0x000000d20e00720c */ /* 0x000fe20003fc6270 */
[----:B------:R-:W-:Y:S01]  /*9090*/  HMMA.16816.F32.BF16 R148, R8, R18, R148 ;  /* 0x000000120894723c */ /* 0x000fe20000041894 */
[----:B------:R-:W-:Y:S01]  /*90a0*/  FSEL R28, R28, -INF , !P0 ;  /* 0xff8000001c1c7808 */ /* 0x000fe20004000000 */
[----:B------:R-:W-:Y:S01]  /*90b0*/  VIADD R16, R12, 0x9 ;  /* 0x000000090c107836 */ /* 0x000fe20000000000 */
[-C--:B------:R-:W-:Y:S01]  /*90c0*/  ISETP.GE.AND P0, PT, R14, R212.reuse, PT ;  /* 0x000000d40e00720c */ /* 0x080fe20003f06270 */
[----:B------:R-:W-:Y:S01]  /*90d0*/  FMUL.FTZ R137, R156, UR27 ;  /* 0x0000001b9c897c20 */ /* 0x000fe20008410000 */
[C---:B------:R-:W-:Y:S01]  /*90e0*/  ISETP.LT.OR P6, PT, R14.reuse, R211, P6 ;  /* 0x000000d30e00720c */ /* 0x040fe200037c1670 */
[----:B------:R-:W-:Y:S01]  /*90f0*/  FMUL.FTZ R32, R157, UR27 ;  /* 0x0000001b9d207c20 */ /* 0x000fe20008410000 */
[-C--:B------:R-:W-:Y:S01]  /*9100*/  ISETP.LT.OR P0, PT, R14, R213.reuse, P0 ;  /* 0x000000d50e00720c */ /* 0x080fe20000701670 */
[----:B------:R-:W-:Y:S01]  /*9110*/  VIADD R18, R12, 0x10 ;  /* 0x000000100c127836 */ /* 0x000fe20000000000 */
[----:B------:R-:W-:Y:S01]  /*9120*/  ISETP.GE.AND P1, PT, R16, R212, PT ;  /* 0x000000d41000720c */ /* 0x000fe20003f26270 */
[----:B------:R-:W4:Y:S01]  /*9130*/  MUFU.TANH R137, R137 ;  /* 0x0000008900897308 */ /* 0x000f220000002400 */
[----:B--2---:R-:W-:Y:S01]  /*9140*/  FSEL R17, R30, -INF , !P0 ;  /* 0xff8000001e117808 */ /* 0x004fe20004000000 */
[----:B------:R-:W-:Y:S01]  /*9150*/  FMUL.FTZ R24, R158, UR27 ;  /* 0x0000001b9e187c20 */ /* 0x000fe20008410000 */
[C---:B------:R-:W-:Y:S01]  /*9160*/  ISETP.GE.AND P0, PT, R16.reuse, R210, PT ;  /* 0x000000d21000720c */ /* 0x040fe20003f06270 */
[----:B------:R-:W-:Y:S01]  /*9170*/  HMMA.16816.F32.BF16 R224, R20, R26, R224 ;  /* 0x0000001a14e0723c */ /* 0x000fe200000418e0 */
[----:B------:R-:W-:Y:S01]  /*9180*/  ISETP.LT.OR P1, PT, R16, R213, P1 ;  /* 0x000000d51000720c */ /* 0x000fe20000f21670 */
[----:B------:R-:W-:Y:S01]  /*9190*/  VIADD R19, R12, 0x11 ;  /* 0x000000110c137836 */ /* 0x000fe20000000000 */
[----:B------:R-:W-:Y:S01]  /*91a0*/  ISETP.LT.OR P0, PT, R16, R211, P0 ;  /* 0x000000d31000720c */ /* 0x000fe20000701670 */
[----:B------:R-:W-:Y:S01]  /*91b0*/  FMUL.FTZ R159, R159, UR27 ;  /* 0x0000001b9f9f7c20 */ /* 0x000fe20008410000 */
[----:B------:R-:W-:Y:S01]  /*91c0*/  FSEL R16, R135, -INF , !P6 ;  /* 0xff80000087107808 */ /* 0x000fe20007000000 */
[----:B------:R-:W2:Y:S01]  /*91d0*/  MUFU.TANH R32, R32 ;  /* 0x0000002000207308 */ /* 0x000ea20000002400 */
[----:B------:R-:W-:Y:S01]  /*91e0*/  FSEL R31, R31, -INF , !P1 ;  /* 0xff8000001f1f7808 */ /* 0x000fe20004800000 */
[----:B------:R-:W-:Y:S01]  /*91f0*/  FMUL.FTZ R145, R152, UR27 ;  /* 0x0000001b98917c20 */ /* 0x000fe20008410000 */
[C---:B------:R-:W-:Y:S01]  /*9200*/  ISETP.GE.AND P6, PT, R18.reuse, R212, PT ;  /* 0x000000d41200720c */ /* 0x040fe20003fc6270 */
[C---:B---3--:R-:W-:Y:S01]  /*9210*/  HMMA.16816.F32.BF16 R176, R8.reuse, R4, R176 ;  /* 0x0000000408b0723c */ /* 0x048fe200000418b0 */
[CC--:B------:R-:W-:Y:S01]  /*9220*/  ISETP.GE.AND P1, PT, R18.reuse, R210.reuse, PT ;  /* 0x000000d21200720c */ /* 0x0c0fe20003f26270 */
[----:B------:R-:W-:Y:S01]  /*9230*/  FMUL.FTZ R147, R153, UR27 ;  /* 0x0000001b99937c20 */ /* 0x000fe20008410000 */
[C---:B------:R-:W-:Y:S01]  /*9240*/  ISETP.LT.OR P6, PT, R18.reuse, R213, P6 ;  /* 0x000000d51200720c */ /* 0x040fe200037c1670 */
[----:B------:R-:W3:Y:S01]  /*9250*/  MUFU.TANH R24, R24 ;  /* 0x0000001800187308 */ /* 0x000ee20000002400 */
[-C--:B------:R-:W-:Y:S01]  /*9260*/  ISETP.LT.OR P1, PT, R18, R211.reuse, P1 ;  /* 0x000000d31200720c */ /* 0x080fe20000f21670 */
[----:B------:R-:W-:Y:S01]  /*9270*/  FMUL.FTZ R146, R154, UR27 ;  /* 0x0000001b9a927c20 */ /* 0x000fe20008410000 */
[C---:B------:R-:W-:Y:S01]  /*9280*/  VIADD R5, R12.reuse, 0x18 ;  /* 0x000000180c057836 */ /* 0x040fe20000000000 */
[----:B------:R-:W-:Y:S01]  /*9290*/  FSEL R173, R173, -INF , !P6 ;  /* 0xff800000adad7808 */ /* 0x000fe20007000000 */
[----:B------:R-:W-:Y:S01]  /*92a0*/  VIADD R4, R12, 0x19 ;  /* 0x000000190c047836 */ /* 0x000fe20000000000 */
[----:B-----5:R-:W-:Y:S01]  /*92b0*/  FSEL R174, R174, -INF , !P1 ;  /* 0xff800000aeae7808 */ /* 0x020fe20004800000 */
[----:B------:R-:W-:Y:S01]  /*92c0*/  FMUL.FTZ R144, R155, UR27 ;  /* 0x0000001b9b907c20 */ /* 0x000fe20008410000 */
[----:B------:R-:W-:Y:S01]  /*92d0*/  FSEL R14, R140, -INF , !P0 ;  /* 0xff8000008c0e7808 */ /* 0x000fe20004000000 */
[----:B------:R-:W5:Y:S01]  /*92e0*/  MUFU.TANH R2, R159 ;  /* 0x0000009f00027308 */ /* 0x000f620000002400 */
[----:B------:R-:W-:Y:S01]  /*92f0*/  ISETP.GE.AND P6, PT, R19, R210, PT ;  /* 0x000000d21300720c */ /* 0x000fe20003fc6270 */
[----:B------:R-:W-:Y:S01]  /*9300*/  FMUL.FTZ R143, R148, UR27 ;  /* 0x0000001b948f7c20 */ /* 0x000fe20008410000 */
[-C--:B------:R-:W-:Y:S01]  /*9310*/  ISETP.GE.AND P1, PT, R5, R212.reuse, PT ;  /* 0x000000d40500720c */ /* 0x080fe20003f26270 */
[----:B------:R-:W-:Y:S01]  /*9320*/  FMUL.FTZ R142, R150, UR27 ;  /* 0x0000001b968e7c20 */ /* 0x000fe20008410000 */
[CC--:B------:R-:W-:Y:S01]  /*9330*/  ISETP.GE.AND P0, PT, R19.reuse, R212.reuse, PT ;  /* 0x000000d41300720c */ /* 0x0c0fe20003f06270 */
[----:B------:R-:W-:Y:S01]  /*9340*/  HMMA.16816.F32.BF16 R224, R8, R6, R224 ;  /* 0x0000000608e0723c */ /* 0x000fe200000418e0 */
[----:B------:R-:W-:Y:S01]  /*9350*/  ISETP.LT.OR P6, PT, R19, R211, P6 ;  /* 0x000000d31300720c */ /* 0x000fe200037c1670 */
[----:B------:R-:W5:Y:S01]  /*9360*/  MUFU.TANH R145, R145 ;  /* 0x0000009100917308 */ /* 0x000f620000002400 */
[-C--:B------:R-:W-:Y:S01]  /*9370*/  ISETP.LT.OR P1, PT, R5, R213.reuse, P1 ;  /* 0x000000d50500720c */ /* 0x080fe20000f21670 */
[----:B------:R-:W-:Y:S01]  /*9380*/  FMUL.FTZ R140, R151, UR27 ;  /* 0x0000001b978c7c20 */ /* 0x000fe20008410000 */
[-C--:B------:R-:W-:Y:S01]  /*9390*/  ISETP.LT.OR P0, PT, R19, R213.reuse, P0 ;  /* 0x000000d51300720c */ /* 0x080fe20000701670 */
[----:B------:R-:W-:Y:S01]  /*93a0*/  FMUL.FTZ R171, R176, UR27 ;  /* 0x0000001bb0ab7c20 */ /* 0x000fe20008410000 */
[----:B-1----:R-:W-:Y:S01]  /*93b0*/  FSEL R216, R216, -INF , !P6 ;  /* 0xff800000d8d87808 */ /* 0x002fe20007000000 */
[----:B------:R-:W-:Y:S01]  /*93c0*/  FMUL.FTZ R141, R149, UR27 ;  /* 0x0000001b958d7c20 */ /* 0x000fe20008410000 */
[----:B----4-:R-:W-:Y:S01]  /*93d0*/  FSEL R137, R137, -INF , !P1 ;  /* 0xff80000089897808 */ /* 0x010fe20004800000 */
[----:B------:R-:W-:Y:S01]  /*93e0*/  MUFU.TANH R147, R147 ;  /* 0x0000009300937308 */ /* 0x000fe20000002400 */
[----:B------:R-:W-:Y:S01]  /*93f0*/  FSEL R139, R136, -INF , !P0 ;  /* 0xff800000888b7808 */ /* 0x000fe20004000000 */
[----:B------:R-:W-:Y:S01]  /*9400*/  FMUL.FTZ R177, R177, UR27 ;  /* 0x0000001bb1b17c20 */ /* 0x000fe20008410000 */
[----:B------:R-:W-:Y:S01]  /*9410*/  ISETP.GE.AND P6, PT, R4, R212, PT ;  /* 0x000000d40400720c */ /* 0x000fe20003fc6270 */
[----:B------:R-:W-:Y:S01]  /*9420*/  FMUL.FTZ R166, R178, UR27 ;  /* 0x0000001bb2a67c20 */ /* 0x000fe20008410000 */
[CC--:B------:R-:W-:Y:S01]  /*9430*/  ISETP.GE.AND P1, PT, R4.reuse, R210.reuse, PT ;  /* 0x000000d20400720c */ /* 0x0c0fe20003f26270 */
[----:B------:R-:W-:Y:S01]  /*9440*/  FMUL.FTZ R164, R179, UR27 ;  /* 0x0000001bb3a47c20 */ /* 0x000fe20008410000 */
[----:B------:R-:W-:Y:S01]  /*9450*/  ISETP.GE.AND P0, PT, R5, R210, PT ;  /* 0x000000d20500720c */ /* 0x000fe20003f06270 */
[----:B------:R-:W1:Y:S01]  /*9460*/  MUFU.TANH R146, R146 ;  /* 0x0000009200927308 */ /* 0x000e620000002400 */
[----:B------:R-:W-:-:S02]  /*9470*/  ISETP.LT.OR P6, PT, R4, R213, P6 ;  /* 0x000000d50400720c */ /* 0x000fc400037c1670 */
[-C--:B------:R-:W-:Y:S01]  /*9480*/  ISETP.LT.OR P1, PT, R4, R211.reuse, P1 ;  /* 0x000000d30400720c */ /* 0x080fe20000f21670 */
[C---:B------:R-:W-:Y:S01]  /*9490*/  VIADD R4, R12.reuse, 0x20 ;  /* 0x000000200c047836 */ /* 0x040fe20000000000 */
[----:B------:R-:W-:Y:S01]  /*94a0*/  ISETP.LT.OR P0, PT, R5, R211, P0 ;  /* 0x000000d30500720c */ /* 0x000fe20000701670 */
[----:B------:R-:W-:Y:S01]  /*94b0*/  VIADD R5, R12, 0x21 ;  /* 0x000000210c057836 */ /* 0x000fe20000000000 */
[----:B--2---:R-:W-:Y:S01]  /*94c0*/  FSEL R135, R32, -INF , !P6 ;  /* 0xff80000020877808 */ /* 0x004fe20007000000 */
[----:B------:R-:W2:Y:S01]  /*94d0*/  MUFU.TANH R144, R144 ;  /* 0x0000009000907308 */ /* 0x000ea20000002400 */
[----:B---3--:R-:W-:Y:S01]  /*94e0*/  FSEL R150, R24, -INF , !P0 ;  /* 0xff80000018967808 */ /* 0x008fe20004000000 */
[----:B------:R-:W-:Y:S01]  /*94f0*/  FMUL.FTZ R162, R226, UR27 ;  /* 0x0000001be2a27c20 */ /* 0x000fe20008410000 */
[----:B------:R-:W-:Y:S01]  /*9500*/  ISETP.GE.AND P0, PT, R4, R212, PT ;  /* 0x000000d40400720c */ /* 0x000fe20003f06270 */
[----:B------:R-:W-:Y:S01]  /*9510*/  FMUL.FTZ R167, R224, UR27 ;  /* 0x0000001be0a77c20 */ /* 0x000fe20008410000 */
[----:B------:R-:W-:Y:S01]  /*9520*/  ISETP.GE.AND P6, PT, R4, R210, PT ;  /* 0x000000d20400720c */ /* 0x000fe20003fc6270 */
[----:B------:R-:W-:Y:S01]  /*9530*/  FMUL.FTZ R165, R225, UR27 ;  /* 0x0000001be1a57c20 */ /* 0x000fe20008410000 */
[----:B-----5:R-:W-:Y:S01]  /*9540*/  FSEL R148, R2, -INF , !P1 ;  /* 0xff80000002947808 */ /* 0x020fe20004800000 */
[----:B------:R-:W3:Y:S01]  /*9550*/  MUFU.TANH R143, R143 ;  /* 0x0000008f008f7308 */ /* 0x000ee20000002400 */
[----:B------:R-:W-:Y:S01]  /*9560*/  ISETP.GE.AND P1, PT, R5, R212, PT ;  /* 0x000000d40500720c */ /* 0x000fe20003f26270 */
[----:B------:R-:W-:Y:S01]  /*9570*/  VIADD R2, R12, 0x29 ;  /* 0x000000290c027836 */ /* 0x000fe20000000000 */
[C---:B------:R-:W-:Y:S01]  /*9580*/  ISETP.LT.OR P0, PT, R4.reuse, R213, P0 ;  /* 0x000000d50400720c */ /* 0x040fe20000701670 */
[----:B------:R-:W-:Y:S01]  /*9590*/  FMUL.FTZ R161, R227, UR27 ;  /* 0x0000001be3a17c20 */ /* 0x000fe20008410000 */
[----:B------:R-:W-:Y:S01]  /*95a0*/  ISETP.LT.OR P6, PT, R4, R211, P6 ;  /* 0x000000d30400720c */ /* 0x000fe200037c1670 */
[----:B------:R-:W-:Y:S01]  /*95b0*/  VIADD R4, R12, 0x28 ;  /* 0x000000280c047836 */ /* 0x000fe20000000000 */
[----:B------:R-:W-:Y:S01]  /*95c0*/  ISETP.LT.OR P1, PT, R5, R213, P1 ;  /* 0x000000d50500720c */ /* 0x000fe20000f21670 */
[----:B------:R-:W4:Y:S01]  /*95d0*/  MUFU.TANH R142, R142 ;  /* 0x0000008e008e7308 */ /* 0x000f220000002400 */
[----:B------:R-:W-:-:S02]  /*95e0*/  FSEL R145, R145, -INF , !P0 ;  /* 0xff80000091917808 */ /* 0x000fc40004000000 */
[----:B-1----:R-:W-:Y:S02]  /*95f0*/  FSEL R146, R146, -INF , !P6 ;  /* 0xff80000092927808 */ /* 0x002fe40007000000 */
[----:B------:R-:W-:Y:S02]  /*9600*/  FSEL R147, R147, -INF , !P1 ;  /* 0xff80000093937808 */ /* 0x000fe40004800000 */
[C---:B------:R-:W-:Y:S01]  /*9610*/  ISETP.GE.AND P0, PT, R5.reuse, R210, PT ;  /* 0x000000d20500720c */ /* 0x040fe20003f06270 */
[----:B------:R-:W1:Y:S01]  /*9620*/  MUFU.TANH R140, R140 ;  /* 0x0000008c008c7308 */ /* 0x000e620000002400 */
[C---:B------:R-:W-:Y:S02]  /*9630*/  ISETP.GE.AND P6, PT, R4.reuse, R212, PT ;  /* 0x000000d40400720c */ /* 0x040fe40003fc6270 */
[----:B------:R-:W-:Y:S02]  /*9640*/  ISETP.GE.AND P1, PT, R4, R210, PT ;  /* 0x000000d20400720c */ /* 0x000fe40003f26270 */
[----:B------:R-:W-:-:S02]  /*9650*/  ISETP.LT.OR P0, PT, R5, R211, P0 ;  /* 0x000000d30500720c */ /* 0x000fc40000701670 */
[C---:B------:R-:W-:Y:S01]  /*9660*/  ISETP.LT.OR P6, PT, R4.reuse, R213, P6 ;  /* 0x000000d50400720c */ /* 0x040fe200037c1670 */
[----:B------:R-:W5:Y:S01]  /*9670*/  MUFU.TANH R171, R171 ;  /* 0x000000ab00ab7308 */ /* 0x000f620000002400 */
[----:B------:R-:W-:Y:S01]  /*9680*/  ISETP.LT.OR P1, PT, R4, R211, P1 ;  /* 0x000000d30400720c */ /* 0x000fe20000f21670 */
[----:B------:R-:W-:Y:S01]  /*9690*/  VIADD R4, R12, 0x30 ;  /* 0x000000300c047836 */ /* 0x000fe20000000000 */
[----:B--2---:R-:W-:Y:S02]  /*96a0*/  FSEL R144, R144, -INF , !P0 ;  /* 0xff80000090907808 */ /* 0x004fe40004000000 */
[----:B---3--:R-:W-:Y:S02]  /*96b0*/  FSEL R143, R143, -INF , !P6 ;  /* 0xff8000008f8f7808 */ /* 0x008fe40007000000 */
[C---:B------:R-:W-:Y:S01]  /*96c0*/  ISETP.GE.AND P0, PT, R2.reuse, R212, PT ;  /* 0x000000d40200720c */ /* 0x040fe20003f06270 */
[----:B------:R-:W2:Y:S01]  /*96d0*/  MUFU.TANH R141, R141 ;  /* 0x0000008d008d7308 */ /* 0x000ea20000002400 */
[----:B------:R-:W-:-:S02]  /*96e0*/  ISETP.GE.AND P6, PT, R2, R210, PT ;  /* 0x000000d20200720c */ /* 0x000fc40003fc6270 */
[----:B----4-:R-:W-:Y:S02]  /*96f0*/  FSEL R142, R142, -INF , !P1 ;  /* 0xff8000008e8e7808 */ /* 0x010fe40004800000 */
[----:B------:R-:W-:Y:S02]  /*9700*/  ISETP.GE.AND P1, PT, R4, R212, PT ;  /* 0x000000d40400720c */ /* 0x000fe40003f26270 */
[C---:B------:R-:W-:Y:S01]  /*9710*/  ISETP.LT.OR P0, PT, R2.reuse, R213, P0 ;  /* 0x000000d50200720c */ /* 0x040fe20000701670 */
[----:B------:R-:W3:Y:S01]  /*9720*/  MUFU.TANH R169, R177 ;  /* 0x000000b100a97308 */ /* 0x000ee20000002400 */
[----:B------:R-:W-:Y:S01]  /*9730*/  ISETP.LT.OR P6, PT, R2, R211, P6 ;  /* 0x000000d30200720c */ /* 0x000fe200037c1670 */
[----:B------:R-:W-:Y:S01]  /*9740*/  VIADD R2, R12, 0x31 ;  /* 0x000000310c027836 */ /* 0x000fe20000000000 */
[----:B------:R-:W-:Y:S02]  /*9750*/  ISETP.LT.OR P1, PT, R4, R213, P1 ;  /* 0x000000d50400720c */ /* 0x000fe40000f21670 */
[----:B-1----:R-:W-:-:S02]  /*9760*/  FSEL R140, R140, -INF , !P6 ;  /* 0xff8000008c8c7808 */ /* 0x002fc40007000000 */
[----:B-----5:R-:W-:Y:S01]  /*9770*/  FSEL R171, R171, -INF , !P1 ;  /* 0xff800000abab7808 */ /* 0x020fe20004800000 */
[----:B------:R-:W1:Y:S01]  /*9780*/  MUFU.TANH R166, R166 ;  /* 0x000000a600a67308 */ /* 0x000e620000002400 */
[C---:B------:R-:W-:Y:S02]  /*9790*/  ISETP.GE.AND P6, PT, R2.reuse, R212, PT ;  /* 0x000000d40200720c */ /* 0x040fe40003fc6270 */
[CC--:B------:R-:W-:Y:S02]  /*97a0*/  ISETP.GE.AND P1, PT, R2.reuse, R210.reuse, PT ;  /* 0x000000d20200720c */ /* 0x0c0fe40003f26270 */
[C---:B------:R-:W-:Y:S02]  /*97b0*/  ISETP.LT.OR P6, PT, R2.reuse, R213, P6 ;  /* 0x000000d50200720c */ /* 0x040fe400037c1670 */
[----:B------:R-:W-:Y:S01]  /*97c0*/  ISETP.LT.OR P1, PT, R2, R211, P1 ;  /* 0x000000d30200720c */ /* 0x000fe20000f21670 */
[----:B------:R-:W4:Y:S01]  /*97d0*/  MUFU.TANH R162, R162 ;  /* 0x000000a200a27308 */ /* 0x000f220000002400 */
[C---:B------:R-:W-:Y:S01]  /*97e0*/  VIADD R2, R12.reuse, 0x38 ;  /* 0x000000380c027836 */ /* 0x040fe20000000000 */
[----:B--2---:R-:W-:Y:S01]  /*97f0*/  FSEL R141, R141, -INF , !P0 ;  /* 0xff8000008d8d7808 */ /* 0x004fe20004000000 */
[----:B------:R-:W-:Y:S01]  /*9800*/  VIADD R12, R12, 0x39 ;  /* 0x000000390c0c7836 */ /* 0x000fe20000000000 */
[----:B------:R-:W-:Y:S01]  /*9810*/  BAR.SYNC.DEFER_BLOCKING 0x0 ;  /* 0x0000000000007b1d */ /* 0x000fe20000010000 */
[----:B------:R-:W-:-:S02]  /*9820*/  ISETP.GE.AND P0, PT, R4, R210, PT ;  /* 0x000000d20400720c */ /* 0x000fc40003f06270 */
[----:B---3--:R-:W-:Y:S02]  /*9830*/  FSEL R169, R169, -INF , !P6 ;  /* 0xff800000a9a97808 */ /* 0x008fe40007000000 */
[----:B------:R-:W-:Y:S01]  /*9840*/  ISETP.GE.AND P6, PT, R2, R210, PT ;  /* 0x000000d20200720c */ /* 0x000fe20003fc6270 */
[----:B------:R-:W2:Y:S01]  /*9850*/  MUFU.TANH R164, R164 ;  /* 0x000000a400a47308 */ /* 0x000ea20000002400 */
[-C--:B------:R-:W-:Y:S02]  /*9860*/  ISETP.LT.OR P0, PT, R4, R211.reuse, P0 ;  /* 0x000000d30400720c */ /* 0x080fe40000701670 */
[----:B------:R-:W-:Y:S02]  /*9870*/  ISETP.LT.OR P6, PT, R2, R211, P6 ;  /* 0x000000d30200720c */ /* 0x000fe400037c1670 */
[----:B-1----:R-:W-:Y:S02]  /*9880*/  FSEL R166, R166, -INF , !P0 ;  /* 0xff800000a6a67808 */ /* 0x002fe40004000000 */
[----:B------:R-:W-:Y:S01]  /*9890*/  ISETP.GE.AND P0, PT, R2, R212, PT ;  /* 0x000000d40200720c */ /* 0x000fe20003f06270 */
[----:B------:R-:W1:Y:S01]  /*98a0*/  MUFU.TANH R167, R167 ;  /* 0x000000a700a77308 */ /* 0x000e620000002400 */
[----:B----4-:R-:W-:-:S02]  /*98b0*/  FSEL R162, R162, -INF , !P6 ;  /* 0xff800000a2a27808 */ /* 0x010fc40007000000 */
[----:B------:R-:W-:Y:S02]  /*98c0*/  PLOP3.LUT P6, PT, PT, PT, UP0, 0x80, 0x0 ;  /* 0x000000000000781c */ /* 0x000fe40003fcf008 */
[----:B------:R-:W-:-:S03]  /*98d0*/  ISETP.LT.OR P0, PT, R2, R213, P0 ;  /* 0x000000d50200720c */ /* 0x000fc60000701670 */
[----:B------:R-:W3:Y:S01]  /*98e0*/  MUFU.TANH R165, R165 ;  /* 0x000000a500a57308 */ /* 0x000ee20000002400 */
[----:B--2---:R-:W-:Y:S02]  /*98f0*/  FSEL R164, R164, -INF , !P1 ;  /* 0xff800000a4a47808 */ /* 0x004fe40004800000 */
[----:B------:R-:W-:-:S04]  /*9900*/  ISETP.GE.AND P1, PT, R12, R212, PT ;  /* 0x000000d40c00720c */ /* 0x000fc80003f26270 */
[C---:B------:R-:W-:Y:S01]  /*9910*/  ISETP.LT.OR P1, PT, R12.reuse, R213, P1 ;  /* 0x000000d50c00720c */ /* 0x040fe20000f21670 */
[----:B------:R-:W2:Y:S01]  /*9920*/  MUFU.TANH R161, R161 ;  /* 0x000000a100a17308 */ /* 0x000ea20000002400 */
[----:B-1----:R-:W-:Y:S02]  /*9930*/  FSEL R167, R167, -INF , !P0 ;  /* 0xff800000a7a77808 */ /* 0x002fe40004000000 */
[----:B------:R-:W-:-:S04]  /*9940*/  ISETP.GE.AND P0, PT, R12, R210, PT ;  /* 0x000000d20c00720c */ /* 0x000fc80003f06270 */
[----:B------:R-:W-:Y:S02]  /*9950*/  ISETP.LT.OR P0, PT, R12, R211, P0 ;  /* 0x000000d30c00720c */ /* 0x000fe40000701670 */
[----:B---3--:R-:W-:Y:S02]  /*9960*/  FSEL R165, R165, -INF , !P1 ;  /* 0xff800000a5a57808 */ /* 0x008fe40004800000 */
[----:B--2---:R-:W-:Y:S01]  /*9970*/  FSEL R161, R161, -INF , !P0 ;  /* 0xff800000a1a17808 */ /* 0x004fe20004000000 */
        /* <DEDUP_REMOVED lines=74> */
.L_x_2211:
[----:B------:R-:W-:-:S04]  /*9e20*/  ULEA UR16, -UR8, URZ, 0x6 ;  /* 0x0000003f08107291 */ /* 0x000fc8000f8e313f */
[----:B------:R-:W-:-:S12]  /*9e30*/  USHF.R.S32.HI UR7, URZ, 0x1f, UR16 ;  /* 0x0000001f3f077899 */ /* 0x000fd80008011410 */
.L_x_2212:
        /* <DEDUP_REMOVED lines=122> */
.L_x_2214:
[----:B------:R-:W-:Y:S05]  /*a5e0*/  BSYNC B0 ;  /* 0x0000000000007941 */ /* 0x000fea0003800000 */
.L_x_2213:
[----:B------:R-:W0:Y:S01]  /*a5f0*/  LDGDEPBAR ;  /* 0x00000000000079af */ /* 0x000e220000000000 */
[----:B-12---:R-:W-:Y:S01]  /*a600*/  IMAD.U32 R5, RZ, RZ, UR16 ;  /* 0x00000010ff057e24 */ /* 0x006fe2000f8e00ff */
[----:B------:R-:W-:Y:S01]  /*a610*/  MOV R2, UR7 ;  /* 0x0000000700027c02 */ /* 0x000fe20008000f00 */
[----:B------:R-:W-:-:S03]  /*a620*/  IMAD.U32 R4, RZ, RZ, UR16 ;  /* 0x00000010ff047e24 */ /* 0x000fc6000f8e00ff */
[----:B------:R-:W-:-:S04]  /*a630*/  LEA R218, P0, R5, R218, 0x1 ;  /* 0x000000da05da7211 */ /* 0x000fc800078008ff */
[----:B------:R-:W-:-:S09]  /*a640*/  LEA.HI.X R217, R4, R217, R2, 0x1, P0 ;  /* 0x000000d904d97211 */ /* 0x000fd200000f0c02 */
.L_x_2210:
        /* <DEDUP_REMOVED lines=44> */
[----:B------:R-:W-:Y:S02]  /*a910*/  FSETP.NEU.FTZ.AND P0, PT, R157, -INF , PT ;  /* 0xff8000009d00780b */ /* 0x000fe40003f1d000 */
[C---:B------:R-:W-:Y:S01]  /*a920*/  FSETP.NEU.FTZ.AND P1, PT, R158.reuse, -INF , PT ;  /* 0xff8000009e00780b */ /* 0x040fe20003f3d000 */
[C---:B------:R-:W-:Y:S01]  /*a930*/  FMUL.FTZ R168, R158.reuse, UR18 ;  /* 0x000000129ea87c20 */ /* 0x040fe20008410000 */
[----:B------:R-:W-:Y:S02]  /*a940*/  FSEL R163, R163, RZ, P0 ;  /* 0x000000ffa3a37208 */ /* 0x000fe40000000000 */
[----:B------:R-:W-:Y:S02]  /*a950*/  FSEL R5, R158, RZ, P1 ;  /* 0x000000ff9e057208 */ /* 0x000fe40000800000 */
[----:B------:R-:W-:Y:S01]  /*a960*/  FSEL R168, R168, RZ, P1 ;  /* 0x000000ffa8a87208 */ /* 0x000fe20000800000 */
[--C-:B------:R-:W-:Y:S01]  /*a970*/  FFMA.FTZ R2, R0, UR18, -R163.reuse ;  /* 0x0000001200027c23 */ /* 0x100fe200080108a3 */
[----:B------:R-:W-:Y:S01]  /*a980*/  FFMA.FTZ R0, R16, UR18, -R163 ;  /* 0x0000001210007c23 */ /* 0x000fe200080108a3 */
[----:B------:R-:W-:Y:S01]  /*a990*/  FSEL R6, R157, RZ, P0 ;  /* 0x000000ff9d067208 */ /* 0x000fe20000000000 */
[----:B------:R-:W-:Y:S01]  /*a9a0*/  FADD.FTZ R4, R132, -R5 ;  /* 0x8000000584047221 */ /* 0x000fe20000010000 */
[--C-:B------:R-:W-:Y:S01]  /*a9b0*/  FFMA.FTZ R154, R17, UR18, -R168.reuse ;  /* 0x00000012119a7c23 */ /* 0x100fe200080108a8 */
[----:B------:R-:W-:Y:S01]  /*a9c0*/  FFMA.FTZ R156, R13, UR18, -R168 ;  /* 0x000000120d9c7c23 */ /* 0x000fe200080108a8 */
[----:B------:R-:W1:Y:S01]  /*a9d0*/  LDSM.16.MT88.4 R16, [R194+0xc000] ;  /* 0x00c00000c210783b */ /* 0x000e620000004200 */
[----:B------:R-:W-:Y:S01]  /*a9e0*/  FADD.FTZ R6, R3, -R6 ;  /* 0x8000000603067221 */ /* 0x000fe20000010000 */
        /* <DEDUP_REMOVED lines=11> */
[----:B------:R-:W2:Y:S01]  /*aaa0*/  LDSM.16.MT88.4 R136, [R192+0x10000] ;  /* 0x01000000c088783b */ /* 0x000ea20000004200 */
[--C-:B------:R-:W-:Y:S01]  /*aab0*/  FFMA.FTZ R174, R174, UR18, -R163.reuse ;  /* 0x00000012aeae7c23 */ /* 0x100fe200080108a3 */
[--C-:B------:R-:W-:Y:S01]  /*aac0*/  FFMA.FTZ R177, R216, UR18, -R163.reuse ;  /* 0x00000012d8b17c23 */ /* 0x100fe200080108a3 */
[----:B------:R-:W3:Y:S01]  /*aad0*/  MUFU.EX2 R155, R155 ;  /* 0x0000009b009b7308 */ /* 0x000ee20000000800 */
[--C-:B------:R-:W-:Y:S01]  /*aae0*/  FFMA.FTZ R176, R150, UR18, -R163.reuse ;  /* 0x0000001296b07c23 */ /* 0x100fe200080108a3 */
[--C-:B------:R-:W-:Y:S01]  /*aaf0*/  FFMA.FTZ R179, R148, UR18, -R163.reuse ;  /* 0x0000001294b37c23 */ /* 0x100fe200080108a3 */
[----:B------:R-:W-:Y:S01]  /*ab00*/  LDSM.16.MT88.4 R132, [R196+0xc800] ;  /* 0x00c80000c484783b */ /* 0x000fe20000004200 */
[--C-:B------:R-:W-:Y:S01]  /*ab10*/  FFMA.FTZ R178, R145, UR18, -R168.reuse ;  /* 0x0000001291b27c23 */ /* 0x100fe200080108a8 */
[--C-:B------:R-:W-:Y:S01]  /*ab20*/  FFMA.FTZ R215, R147, UR18, -R168.reuse ;  /* 0x0000001293d77c23 */ /* 0x100fe200080108a8 */
[--C-:B------:R-:W-:Y:S01]  /*ab30*/  FFMA.FTZ R222, R146, UR18, -R163.reuse ;  /* 0x0000001292de7c23 */ /* 0x100fe200080108a3 */
[--C-:B------:R-:W-:Y:S01]  /*ab40*/  FFMA.FTZ R227, R144, UR18, -R163.reuse ;  /* 0x0000001290e37c23 */ /* 0x100fe200080108a3 */
[----:B------:R-:W-:Y:S01]  /*ab50*/  MUFU.EX2 R154, R154 ;  /* 0x0000009a009a7308 */ /* 0x000fe20000000800 */
[----:B------:R-:W-:Y:S01]  /*ab60*/  LDSM.16.MT88.4 R144, [R196+0xf000] ;  /* 0x00f00000c490783b */ /* 0x000fe20000004200 */
[--C-:B------:R-:W-:Y:S01]  /*ab70*/  FFMA.FTZ R216, R143, UR18, -R168.reuse ;  /* 0x000000128fd87c23 */ /* 0x100fe200080108a8 */
[----:B------:R-:W-:Y:S01]  /*ab80*/  FFMA.FTZ R225, R141, UR18, -R168 ;  /* 0x000000128de17c23 */ /* 0x000fe200080108a8 */
[--C-:B------:R-:W-:Y:S01]  /*ab90*/  FFMA.FTZ R224, R142, UR18, -R163.reuse ;  /* 0x000000128ee07c23 */ /* 0x100fe200080108a3 */
[--C-:B------:R-:W-:Y:S01]  /*aba0*/  FFMA.FTZ R229, R140, UR18, -R163.reuse ;  /* 0x000000128ce57c23 */ /* 0x100fe200080108a3 */
[----:B------:R-:W-:Y:S01]  /*abb0*/  LDSM.16.MT88.4 R148, [R192+0xd000] ;  /* 0x00d00000c094783b */ /* 0x000fe20000004200 */
[--C-:B------:R-:W-:Y:S01]  /*abc0*/  FFMA.FTZ R164, R164, UR18, -R163.reuse ;  /* 0x00000012a4a47c23 */ /* 0x100fe200080108a3 */
[----:B------:R-:W4:Y:S01]  /*abd0*/  MUFU.EX2 R153, R153 ;  /* 0x0000009900997308 */ /* 0x000f220000000800 */
[----:B---3--:R-:W-:Y:S01]  /*abe0*/  F2FP.BF16.F32.PACK_AB R4, R155, R156 ;  /* 0x0000009c9b04723e */ /* 0x008fe200000010ff */
[----:B------:R-:W-:Y:S01]  /*abf0*/  LDSM.16.MT88.4 R140, [R194+0xf000] ;  /* 0x00f00000c28c783b */ /* 0x000fe20000004200 */
[--C-:B------:R-:W-:Y:S01]  /*ac00*/  FFMA.FTZ R162, R162, UR18, -R163.reuse ;  /* 0x00000012a2a27c23 */ /* 0x100fe200080108a3 */
[----:B------:R-:W-:-:S04]  /*ac10*/  FFMA.FTZ R161, R161, UR18, -R163 ;  /* 0x00000012a1a17c23 */ /* 0x000fc800080108a3 */
[----:B------:R-:W-:Y:S08]  /*ac20*/  MUFU.EX2 R152, R152 ;  /* 0x0000009800987308 */ /* 0x000ff00000000800 */
[----:B------:R-:W3:Y:S01]  /*ac30*/  MUFU.EX2 R2, R2 ;  /* 0x0000000200027308 */ /* 0x000ee20000000800 */
[----:B----4-:R-:W-:-:S07]  /*ac40*/  F2FP.BF16.F32.PACK_AB R6, R153, R154 ;  /* 0x0000009a9906723e */ /* 0x010fce00000010ff */
[----:B------:R-:W-:Y:S08]  /*ac50*/  MUFU.EX2 R0, R0 ;  /* 0x0000000000007308 */ /* 0x000ff00000000800 */
[----:B------:R-:W4:Y:S01]  /*ac60*/  MUFU.EX2 R159, R159 ;  /* 0x0000009f009f7308 */ /* 0x000f220000000800 */
[----:B---3--:R-:W-:-:S07]  /*ac70*/  F2FP.BF16.F32.PACK_AB R5, R2, R152 ;  /* 0x000000980205723e */ /* 0x008fce00000010ff */
[----:B------:R-:W3:Y:S08]  /*ac80*/  MUFU.EX2 R160, R160 ;  /* 0x000000a000a07308 */ /* 0x000ef00000000800 */
[----:B------:R-:W5:Y:S01]  /*ac90*/  MUFU.EX2 R3, R3 ;  /* 0x0000000300037308 */ /* 0x000f620000000800 */
[----:B----4-:R-:W-:-:S07]  /*aca0*/  F2FP.BF16.F32.PACK_AB R7, R159, R0 ;  /* 0x000000009f07723e */ /* 0x010fce00000010ff */
[----:B------:R-:W-:Y:S01]  /*acb0*/  MUFU.EX2 R170, R170 ;  /* 0x000000aa00aa7308 */ /* 0x000fe20000000800 */
[-C--:B---3--:R-:W-:Y:S01]  /*acc0*/  FMUL.FTZ R20, R120, R160.reuse ;  /* 0x000000a078147220 */ /* 0x088fe20000410000 */
[-C--:B------:R-:W-:Y:S01]  /*acd0*/  FMUL.FTZ R21, R121, R160.reuse ;  /* 0x000000a079157220 */ /* 0x080fe20000410000 */
[-C--:B------:R-:W-:Y:S01]  /*ace0*/  FMUL.FTZ R116, R116, R160.reuse ;  /* 0x000000a074747220 */ /* 0x080fe20000410000 */
[-C--:B------:R-:W-:Y:S01]  /*acf0*/  FMUL.FTZ R117, R117, R160.reuse ;  /* 0x000000a075757220 */ /* 0x080fe20000410000 */
[-C--:B------:R-:W-:Y:S01]  /*ad00*/  FMUL.FTZ R28, R112, R160.reuse ;  /* 0x000000a0701c7220 */ /* 0x080fe20000410000 */
[-C--:B------:R-:W-:Y:S01]  /*ad10*/  FMUL.FTZ R29, R113, R160.reuse ;  /* 0x000000a0711d7220 */ /* 0x080fe20000410000 */
[-C--:B------:R-:W-:Y:S01]  /*ad20*/  FMUL.FTZ R108, R108, R160.reuse ;  /* 0x000000a06c6c7220 */ /* 0x080fe20000410000 */
[-C--:B------:R-:W-:Y:S01]  /*ad30*/  FMUL.FTZ R109, R109, R160.reuse ;  /* 0x000000a06d6d7220 */ /* 0x080fe20000410000 */
[-C--:B-----5:R-:W-:Y:S01]  /*ad40*/  FMUL.FTZ R22, R122, R3.reuse ;  /* 0x000000037a167220 */ /* 0x0a0fe20000410000 */
[-C--:B------:R-:W-:Y:S01]  /*ad50*/  FMUL.FTZ R23, R123, R3.reuse ;  /* 0x000000037b177220 */ /* 0x080fe20000410000 */
[-C--:B------:R-:W-:Y:S01]  /*ad60*/  FMUL.FTZ R118, R118, R3.reuse ;  /* 0x0000000376767220 */ /* 0x080fe20000410000 */
[-C--:B------:R-:W-:Y:S01]  /*ad70*/  FMUL.FTZ R119, R119, R3.reuse ;  /* 0x0000000377777220 */ /* 0x080fe20000410000 */
[-C--:B------:R-:W-:Y:S01]  /*ad80*/  FMUL.FTZ R30, R114, R3.reuse ;  /* 0x00000003721e7220 */ /* 0x080fe20000410000 */
[-C--:B------:R-:W-:Y:S01]  /*ad90*/  FMUL.FTZ R31, R115, R3.reuse ;  /* 0x00000003731f7220 */ /* 0x080fe20000410000 */
[-C--:B------:R-:W-:Y:S01]  /*ada0*/  FMUL.FTZ R110, R110, R3.reuse ;  /* 0x000000036e6e7220 */ /* 0x080fe20000410000 */
[-C--:B------:R-:W-:Y:S01]  /*adb0*/  FMUL.FTZ R111, R111, R3.reuse ;  /* 0x000000036f6f7220 */ /* 0x080fe20000410000 */
[C---:B-1----:R-:W-:Y:S01]  /*adc0*/  HMMA.16816.F32.BF16 R20, R4.reuse, R16, R20 ;  /* 0x000000100414723c */ /* 0x042fe20000041814 */
[----:B------:R-:W-:Y:S01]  /*add0*/  LDSM.16.MT88.4 R112, [R194+0xe000] ;  /* 0x00e00000c270783b */ /* 0x000fe20000004200 */
[-C--:B------:R-:W-:Y:S01]  /*ade0*/  FMUL.FTZ R12, R128, R160.reuse ;  /* 0x000000a0800c7220 */ /* 0x080fe20000410000 */
[-C--:B------:R-:W-:Y:S01]  /*adf0*/  FMUL.FTZ R13, R129, R160.reuse ;  /* 0x000000a0810d7220 */ /* 0x080fe20000410000 */
[-C--:B------:R-:W-:Y:S01]  /*ae00*/  FMUL.FTZ R14, R130, R3.reuse ;  /* 0x00000003820e7220 */ /* 0x080fe20000410000 */
[-C--:B------:R-:W-:Y:S01]  /*ae10*/  FMUL.FTZ R15, R131, R3.reuse ;  /* 0x00000003830f7220 */ /* 0x080fe20000410000 */
[C---:B------:R-:W-:Y:S01]  /*ae20*/  HMMA.16816.F32.BF16 R16, R4.reuse, R18, R116 ;  /* 0x000000120410723c */ /* 0x040fe20000041874 */
[----:B------:R-:W1:Y:S01]  /*ae30*/  LDSM.16.MT88.4 R116, [R196+0xe000] ;  /* 0x00e00000c474783b */ /* 0x000e620000004200 */
[-C--:B------:R-:W-:Y:S01]  /*ae40*/  FMUL.FTZ R124, R124, R160.reuse ;  /* 0x000000a07c7c7220 */ /* 0x080fe20000410000 */
        /* <DEDUP_REMOVED lines=8> */
[----:B------:R-:W-:Y:S01]  /*aed0*/  LDSM.16.MT88.4 R128, [R193+0xc800] ;  /* 0x00c80000c180783b */ /* 0x000fe20000004200 */
[C---:B------:R-:W-:Y:S01]  /*aee0*/  HMMA.16816.F32.BF16 R24, R4.reuse, R26, R108 ;  /* 0x0000001a0418723c */ /* 0x040fe2000004186c */
[----:B------:R-:W3:Y:S01]  /*aef0*/  MUFU.EX2 R173, R173 ;  /* 0x000000ad00ad7308 */ /* 0x000ee20000000800 */
        /* <DEDUP_REMOVED lines=15> */
[----:B------:R-:W-:Y:S01]  /*aff0*/  MUFU.EX2 R172, R172 ;  /* 0x000000ac00ac7308 */ /* 0x000fe20000000800 */
[-C--:B------:R-:W-:Y:S01]  /*b000*/  FMUL.FTZ R92, R92, R160.reuse ;  /* 0x000000a05c5c7220 */ /* 0x080fe20000410000 */
[-C--:B------:R-:W-:Y:S01]  /*b010*/  FMUL.FTZ R93, R93, R160.reuse ;  /* 0x000000a05d5d7220 */ /* 0x080fe20000410000 */
[----:B------:R-:W-:Y:S01]  /*b020*/  LDSM.16.MT88.4 R120, [R196+0xe800] ;  /* 0x00e80000c478783b */ /* 0x000fe20000004200 */
[C---:B------:R-:W-:Y:S01]  /*b030*/  HMMA.16816.F32.BF16 R100, R4.reuse, R32, R108 ;  /* 0x000000200464723c */ /* 0x040fe2000004186c */
[-C--:B------:R-:W-:Y:S01]  /*b040*/  FMUL.FTZ R94, R94, R3.reuse ;  /* 0x000000035e5e7220 */ /* 0x080fe20000410000 */
[-C--:B------:R-:W-:Y:S01]  /*b050*/  FMUL.FTZ R95, R95, R3.reuse ;  /* 0x000000035f5f7220 */ /* 0x080fe20000410000 */
[----:B------:R-:W4:Y:S01]  /*b060*/  LDSM.16.MT88.4 R108, [R193+0xe000] ;  /* 0x00e00000c16c783b */ /* 0x000f220000004200 */
[----:B------:R-:W-:Y:S01]  /*b070*/  MUFU.EX2 R175, R175 ;  /* 0x000000af00af7308 */ /* 0x000fe20000000800 */
[-C--:B------:R-:W-:Y:S01]  /*b080*/  FMUL.FTZ R96, R96, R160.reuse ;  /* 0x000000a060607220 */ /* 0x080fe20000410000 */
[----:B------:R-:W-:Y:S01]  /*b090*/  HMMA.16816.F32.BF16 R32, R4, R34, R104 ;  /* 0x000000220420723c */ /* 0x000fe20000041868 */
[-C--:B------:R-:W-:Y:S01]  /*b0a0*/  FMUL.FTZ R97, R97, R160.reuse ;  /* 0x000000a061617220 */ /* 0x080fe20000410000 */
[-C--:B------:R-:W-:Y:S01]  /*b0b0*/  FMUL.FTZ R98, R98, R3.reuse ;  /* 0x0000000362627220 */ /* 0x080fe20000410000 */
[----:B------:R-:W-:Y:S01]  /*b0c0*/  FMUL.FTZ R99, R99, R3 ;  /* 0x0000000363637220 */ /* 0x000fe20000410000 */
[----:B------:R-:W-:-:S02]  /*b0d0*/  FFMA.FTZ R156, R221, R160, R156 ;  /* 0x000000a0dd9c7223 */ /* 0x000fc4000001009c */
[----:B------:R-:W-:Y:S01]  /*b0e0*/  MUFU.EX2 R174, R174 ;  /* 0x000000ae00ae7308 */ /* 0x000fe20000000800 */
[-C--:B------:R-:W-:Y:S01]  /*b0f0*/  FMUL.FTZ R104, R36, R160.reuse ;  /* 0x000000a024687220 */ /* 0x080fe20000410000 */
[-C--:B------:R-:W-:Y:S01]  /*b100*/  FMUL.FTZ R105, R37, R160.reuse ;  /* 0x000000a025697220 */ /* 0x080fe20000410000 */
[-C--:B------:R-:W-:Y:S01]  /*b110*/  FMUL.FTZ R106, R38, R3.reuse ;  /* 0x00000003266a7220 */ /* 0x080fe20000410000 */
[-C--:B------:R-:W-:Y:S01]  /*b120*/  FMUL.FTZ R107, R39, R3.reuse ;  /* 0x00000003276b7220 */ /* 0x080fe20000410000 */
[-C--:B------:R-:W-:Y:S01]  /*b130*/  FMUL.FTZ R36, R40, R160.reuse ;  /* 0x000000a028247220 */ /* 0x080fe20000410000 */
[----:B------:R-:W-:Y:S01]  /*b140*/  FMUL.FTZ R37, R41, R160 ;  /* 0x000000a029257220 */ /* 0x000fe20000410000 */
[-C--:B------:R-:W-:Y:S01]  /*b150*/  FMUL.FTZ R38, R42, R3.reuse ;  /* 0x000000032a267220 */ /* 0x080fe20000410000 */
[----:B------:R-:W-:Y:S01]  /*b160*/  FMUL.FTZ R39, R43, R3 ;  /* 0x000000032b277220 */ /* 0x000fe20000410000 */
[----:B------:R-:W5:Y:S01]  /*b170*/  MUFU.EX2 R177, R177 ;  /* 0x000000b100b17308 */ /* 0x000f620000000800 */
[----:B--2---:R-:W-:Y:S01]  /*b180*/  HMMA.16816.F32.BF16 R92, R4, R136, R92 ;  /* 0x00000088045c723c */ /* 0x004fe2000004185c */
[----:B------:R-:W-:-:S04]  /*b190*/  FADD.FTZ R155, R155, R156 ;  /* 0x0000009c9b9b7221 */ /* 0x000fc80000010000 */
[----:B------:R-:W-:Y:S01]  /*b1a0*/  FADD.FTZ R154, R154, R155 ;  /* 0x0000009b9a9a7221 */ /* 0x000fe20000010000 */
[----:B-1----:R-:W-:Y:S01]  /*b1b0*/  HMMA.16816.F32.BF16 R40, R4, R116, R104 ;  /* 0x000000740428723c */ /* 0x002fe20000041868 */
[----:B------:R-:W1:Y:S01]  /*b1c0*/  LDSM.16.MT88.4 R104, [R192+0xe000] ;  /* 0x00e00000c068783b */ /* 0x000e620000004200 */
[----:B------:R-:W-:Y:S01]  /*b1d0*/  MUFU.EX2 R176, R176 ;  /* 0x000000b000b07308 */ /* 0x000fe20000000800 */
[----:B------:R-:W-:-:S03]  /*b1e0*/  FADD.FTZ R153, R153, R154 ;  /* 0x0000009a99997221 */ /* 0x000fc60000010000 */
[----:B------:R-:W-:Y:S01]  /*b1f0*/  HMMA.16816.F32.BF16 R36, R4, R118, R36 ;  /* 0x000000760424723c */ /* 0x000fe20000041824 */
[-C--:B------:R-:W-:Y:S01]  /*b200*/  FMUL.FTZ R116, R44, R160.reuse ;  /* 0x000000a02c747220 */ /* 0x080fe20000410000 */
[-C--:B------:R-:W-:Y:S01]  /*b210*/  FMUL.FTZ R117, R45, R160.reuse ;  /* 0x000000a02d757220 */ /* 0x080fe20000410000 */
[-C--:B------:R-:W-:Y:S01]  /*b220*/  FMUL.FTZ R44, R48, R160.reuse ;  /* 0x000000a0302c7220 */ /* 0x080fe20000410000 */
[----:B------:R-:W-:Y:S01]  /*b230*/  FMUL.FTZ R45, R49, R160 ;  /* 0x000000a0312d7220 */ /* 0x000fe20000410000 */
[----:B------:R-:W2:Y:S02]  /*b240*/  MUFU.EX2 R179, R179 ;  /* 0x000000b300b37308 */ /* 0x000ea40000000800 */
        /* <DEDUP_REMOVED lines=11> */
[----:B------:R-:W3:Y:S01]  /*b300*/  LDSM.16.MT88.4 R112, [R196+0x10000] ;  /* 0x01000000c470783b */ /* 0x000ee20000004200 */
[-C--:B------:R-:W-:Y:S01]  /*b310*/  FMUL.FTZ R52, R56, R160.reuse ;  /* 0x000000a038347220 */ /* 0x080fe20000410000 */
[-C--:B------:R-:W-:Y:S01]  /*b320*/  FMUL.FTZ R53, R57, R160.reuse ;  /* 0x000000a039357220 */ /* 0x080fe20000410000 */
[-C--:B------:R-:W-:Y:S01]  /*b330*/  FMUL.FTZ R54, R58, R3.reuse ;  /* 0x000000033a367220 */ /* 0x080fe20000410000 */
[-C--:B------:R-:W-:Y:S01]  /*b340*/  FMUL.FTZ R55, R59, R3.reuse ;  /* 0x000000033b377220 */ /* 0x080fe20000410000 */
[----:B------:R-:W2:Y:S01]  /*b350*/  MUFU.EX2 R215, R215 ;  /* 0x000000d700d77308 */ /* 0x000ea20000000800 */
        /* <DEDUP_REMOVED lines=12> */
[C---:B-1----:R-:W-:Y:S06]  /*b420*/  HMMA.16816.F32.BF16 R64, R4.reuse, R104, R116 ;  /* 0x000000680440723c */ /* 0x042fec0000041874 */
        /* <DEDUP_REMOVED lines=10> */
[----:B------:R-:W-:Y:S01]  /*b4d0*/  MUFU.EX2 R225, R225 ;  /* 0x000000e100e17308 */ /* 0x000fe20000000800 */
[C---:B---3--:R-:W-:Y:S01]  /*b4e0*/  HMMA.16816.F32.BF16 R72, R4.reuse, R112, R116 ;  /* 0x000000700448723c */ /* 0x048fe20000041874 */
[----:B------:R-:W3:Y:S05]  /*b4f0*/  LDSM.16.MT88.4 R116, [R194+0xc800] ;  /* 0x00c80000c274783b */ /* 0x000eea0000004200 */
        /* <DEDUP_REMOVED lines=18> */
[----:B------:R-:W-:Y:S01]  /*b620*/  FADD.FTZ R0, R0, R3 ;  /* 0x0000000300007221 */ /* 0x000fe20000010000 */
[----:B------:R-:W-:-:S03]  /*b630*/  MOV R3, R157 ;  /* 0x0000009d00037202 */ /* 0x000fc60000000f00 */
[----:B------:R-:W-:Y:S01]  /*b640*/  FADD.FTZ R159, R159, R0 ;  /* 0x000000009f9f7221 */ /* 0x000fe20000010000 */
[C---:B-1----:R-:W-:Y:S02]  /*b650*/  HMMA.16816.F32.BF16 R80, R4.reuse, R104, R80 ;  /* 0x000000680450723c */ /* 0x042fe40000041850 */
[----:B------:R-:W1:Y:S04]  /*b660*/  MUFU.EX2 R229, R229 ;  /* 0x000000e500e57308 */ /* 0x000e680000000800 */
[C---:B------:R-:W-:Y:S01]  /*b670*/  HMMA.16816.F32.BF16 R88, R4.reuse, R106, R88 ;  /* 0x0000006a0458723c */ /* 0x040fe20000041858 */
[----:B------:R-:W-:Y:S01]  /*b680*/  F2FP.BF16.F32.PACK_AB R104, R173, R170 ;  /* 0x000000aaad68723e */ /* 0x000fe200000010ff */
[----:B------:R-:W-:Y:S01]  /*b690*/  FADD.FTZ R170, R170, R153 ;  /* 0x00000099aaaa7221 */ /* 0x000fe20000010000 */
[----:B-----5:R-:W-:Y:S01]  /*b6a0*/  F2FP.BF16.F32.PACK_AB R105, R177, R174 ;  /* 0x000000aeb169723e */ /* 0x020fe200000010ff */
[----:B------:R-:W-:Y:S01]  /*b6b0*/  MUFU.EX2 R164, R164 ;  /* 0x000000a400a47308 */ /* 0x000fe20000000800 */
[----:B------:R-:W-:Y:S01]  /*b6c0*/  FADD.FTZ R174, R174, R159 ;  /* 0x0000009faeae7221 */ /* 0x000fe20000010000 */
[----:B------:R-:W-:Y:S01]  /*b6d0*/  HMMA.16816.F32.BF16 R4, R4, R138, R96 ;  /* 0x0000008a0404723c */ /* 0x000fe20000041860 */
[----:B------:R-:W-:Y:S01]  /*b6e0*/  F2FP.BF16.F32.PACK_AB R106, R175, R172 ;  /* 0x000000acaf6a723e */ /* 0x000fe200000010ff */
[----:B------:R-:W-:Y:S01]  /*b6f0*/  LDSM.16.MT88.4 R96, [R193+0x10800] ;  /* 0x01080000c160783b */ /* 0x000fe20000004200 */
[----:B--2---:R-:W-:Y:S01]  /*b700*/  F2FP.BF16.F32.PACK_AB R107, R179, R176 ;  /* 0x000000b0b36b723e */ /* 0x004fe200000010ff */
[----:B------:R-:W-:Y:S01]  /*b710*/  FADD.FTZ R173, R173, R170 ;  /* 0x000000aaadad7221 */ /* 0x000fe20000010000 */
[----:B------:R-:W-:Y:S01]  /*b720*/  FADD.FTZ R177, R177, R174 ;  /* 0x000000aeb1b17221 */ /* 0x000fe20000010000 */
[----:B------:R-:W-:Y:S01]  /*b730*/  LDSM.16.MT88.4 R136, [R192+0xf000] ;  /* 0x00f00000c088783b */ /* 0x000fe20000004200 */
[----:B------:R-:W-:Y:S01]  /*b740*/  MUFU.EX2 R162, R162 ;  /* 0x000000a200a27308 */ /* 0x000fe20000000800 */
[----:B------:R-:W-:Y:S01]  /*b750*/  FADD.FTZ R172, R172, R173 ;  /* 0x000000adacac7221 */ /* 0x000fe20000010000 */
[----:B------:R-:W-:Y:S01]  /*b760*/  FADD.FTZ R176, R176, R177 ;  /* 0x000000b1b0b07221 */ /* 0x000fe20000010000 */
[----:B---3--:R-:W-:Y:S02]  /*b770*/  HMMA.16816.F32.BF16 R20, R104, R116, R20 ;  /* 0x000000746814723c */ /* 0x008fe40000041814 */
[----:B------:R-:W-:Y:S01]  /*b780*/  FADD.FTZ R175, R175, R172 ;  /* 0x000000acafaf7221 */ /* 0x000fe20000010000 */
[----:B------:R-:W-:-:S02]  /*b790*/  FADD.FTZ R179, R179, R176 ;  /* 0x000000b0b3b37221 */ /* 0x000fc40000010000 */
[----:B------:R-:W2:Y:S01]  /*b7a0*/  MUFU.EX2 R161, R161 ;  /* 0x000000a100a17308 */ /* 0x000ea20000000800 */
        /* <DEDUP_REMOVED lines=13> */
[----:B------:R-:W2:Y:S05]  /*b880*/  LDSM.16.MT88.4 R108, [R193+0xd000] ;  /* 0x00d00000c16c783b */ /* 0x000eaa0000004200 */
[C---:B------:R-:W-:Y:S06]  /*b890*/  HMMA.16816.F32.BF16 R12, R104.reuse, R132, R12 ;  /* 0x00000084680c723c */ /* 0x040fec000004180c */
[C---:B------:R-:W-:Y:S01]  /*b8a0*/  HMMA.16816.F32.BF16 R8, R104.reuse, R134, R8 ;  /* 0x000000866808723c */ /* 0x040fe20000041808 */
[----:B------:R-:W-:Y:S05]  /*b8b0*/  LDSM.16.MT88.4 R132, [R193+0xf000] ;  /* 0x00f00000c184783b */ /* 0x000fea0000004200 */
[C---:B------:R-:W-:Y:S06]  /*b8c0*/  HMMA.16816.F32.BF16 R40, R104.reuse, R120, R40 ;  /* 0x000000786828723c */ /* 0x040fec0000041828 */
[C---:B------:R-:W-:Y:S01]  /*b8d0*/  HMMA.16816.F32.BF16 R36, R104.reuse, R122, R36 ;  /* 0x0000007a6824723c */ /* 0x040fe20000041824 */
[----:B------:R-:W2:Y:S05]  /*b8e0*/  LDSM.16.MT88.4 R120, [R194+0x10800] ;  /* 0x01080000c278783b */ /* 0x000eaa0000004200 */
[C---:B---3--:R-:W-:Y:S06]  /*b8f0*/  HMMA.16816.F32.BF16 R64, R104.reuse, R116, R64 ;  /* 0x000000746840723c */ /* 0x048fec0000041840 */
[C---:B------:R-:W-:Y:S01]  /*b900*/  HMMA.16816.F32.BF16 R60, R104.reuse, R118, R60 ;  /* 0x00000076683c723c */ /* 0x040fe2000004183c */
[----:B------:R-:W3:Y:S05]  /*b910*/  LDSM.16.MT88.4 R116, [R194+0xd000] ;  /* 0x00d00000c274783b */ /* 0x000eea0000004200 */
[C---:B------:R-:W-:Y:S06]  /*b920*/  HMMA.16816.F32.BF16 R80, R104.reuse, R96, R80 ;  /* 0x000000606850723c */ /* 0x040fec0000041850 */
[----:B------:R-:W-:Y:S01]  /*b930*/  HMMA.16816.F32.BF16 R88, R104, R98, R88 ;  /* 0x000000626858723c */ /* 0x000fe20000041858 */
[----:B------:R-:W-:Y:S01]  /*b940*/  F2FP.BF16.F32.PACK_AB R96, R215, R178 ;  /* 0x000000b2d760723e */ /* 0x000fe200000010ff */
[----:B------:R-:W-:Y:S01]  /*b950*/  FADD.FTZ R178, R178, R175 ;  /* 0x000000afb2b27221 */ /* 0x000fe20000010000 */
[----:B------:R-:W-:Y:S01]  /*b960*/  F2FP.BF16.F32.PACK_AB R97, R227, R222 ;  /* 0x000000dee361723e */ /* 0x000fe200000010ff */
[----:B------:R-:W-:-:S02]  /*b970*/  FADD.FTZ R222, R222, R179 ;  /* 0x000000b3dede7221 */ /* 0x000fc40000010000 */
[C---:B-----5:R-:W-:Y:S01]  /*b980*/  HMMA.16816.F32.BF16 R72, R104.reuse, R128, R72 ;  /* 0x000000806848723c */ /* 0x060fe20000041848 */
[----:B------:R-:W-:Y:S01]  /*b990*/  F2FP.BF16.F32.PACK_AB R98, R225, R216 ;  /* 0x000000d8e162723e */ /* 0x000fe200000010ff */
[----:B------:R-:W-:Y:S01]  /*b9a0*/  FADD.FTZ R215, R215, R178 ;  /* 0x000000b2d7d77221 */ /* 0x000fe20000010000 */
[----:B-1----:R-:W-:Y:S01]  /*b9b0*/  F2FP.BF16.F32.PACK_AB R99, R229, R224 ;  /* 0x000000e0e563723e */ /* 0x002fe200000010ff */
[----:B------:R-:W-:Y:S02]  /*b9c0*/  FADD.FTZ R227, R227, R222 ;  /* 0x000000dee3e37221 */ /* 0x000fe40000010000 */
        /* <DEDUP_REMOVED lines=9> */
[----:B------:R-:W1:Y:S05]  /*ba60*/  LDSM.16.MT88.4 R8, [R196+0x11000] ;  /* 0x01100000c408783b */ /* 0x000e6a0000004200 */
[C---:B--2---:R-:W-:Y:S06]  /*ba70*/  HMMA.16816.F32.BF16 R112, R96.reuse, R108, R28 ;  /* 0x0000006c6070723c */ /* 0x044fec000004181c */
[C---:B------:R-:W-:Y:S06]  /*ba80*/  HMMA.16816.F32.BF16 R28, R96.reuse, R144, R40 ;  /* 0x00000090601c723c */ /* 0x040fec0000041828 */
[----:B------:R-:W-:Y:S01]  /*ba90*/  HMMA.16816.F32.BF16 R40, R96, R146, R36 ;  /* 0x000000926028723c */ /* 0x000fe20000041824 */
[----:B------:R-:W2:Y:S04]  /*baa0*/  LDSM.16.MT88.4 R36, [R194+0x11000] ;  /* 0x01100000c224783b */ /* 0x000ea80000004200 */
        /* <DEDUP_REMOVED lines=9> */
[C---:B-1----:R-:W-:Y:S06]  /*bb40*/  HMMA.16816.F32.BF16 R12, R96.reuse, R8, R72 ;  /* 0x00000008600c723c */ /* 0x042fec0000041848 */
[C---:B------:R-:W-:Y:S01]  /*bb50*/  HMMA.16816.F32.BF16 R72, R96.reuse, R10, R68 ;  /* 0x0000000a6048723c */ /* 0x040fe20000041844 */
[----:B------:R-:W-:Y:S05]  /*bb60*/  LDSM.16.MT88.4 R68, [R192+0xf800] ;  /* 0x00f80000c044783b */ /* 0x000fea0000004200 */
[C---:B------:R-:W-:Y:S06]  /*bb70*/  HMMA.16816.F32.BF16 R108, R96.reuse, R110, R24 ;  /* 0x0000006e606c723c */ /* 0x040fec0000041818 */
[C---:B--2---:R-:W-:Y:S06]  /*bb80*/  HMMA.16816.F32.BF16 R76, R96.reuse, R36, R76 ;  /* 0x00000024604c723c */ /* 0x044fec000004184c */
        /* <DEDUP_REMOVED lines=69> */
.L_x_2207:
        /* <DEDUP_REMOVED lines=35> */
[----:B------:R-:W-:Y:S01]  /*c210*/  ULDC UR17, c[0x0][0x2d0] ;  /* 0x0000b40000117ab9 */ /* 0x000fe20000000800 */
[----:B------:R-:W-:Y:S01]  /*c220*/  ULDC UR16, c[0x0][0x39c] ;  /* 0x0000e70000107ab9 */ /* 0x000fe20000000800 */
[----:B------:R-:W-:Y:S02]  /*c230*/  ULDC UR4, c[0x0][0x2ec] ;  /* 0x0000bb0000047ab9 */ /* 0x000fe40000000800 */
[----:B------:R-:W-:-:S07]  /*c240*/  UMOV UR19, UR29 ;  /* 0x0000001d00137c82 */ /* 0x000fce0008000000 */
.L_x_2219:
        /* <DEDUP_REMOVED lines=21> */
[----:B------:R-:W-:Y:S04]  /*c3a0*/  UIMAD.WIDE.U32 UR34, UR19, UR31, URZ ;  /* 0x0000001f132272a5 */ /* 0x000fe8000f8e003f */
        /* <DEDUP_REMOVED lines=15> */
[----:B------:R-:W-:Y:S03]  /*c4a0*/  @UP5 UIADD3 UR33, UR33, 0x1, URZ ;  /* 0x0000000121215890 */ /* 0x000fe6000fffe03f */
[----:B------:R-:W-:Y:S02]  /*c4b0*/  @!UP3 UIADD3 UR35, -UR35, URZ, URZ ;  /* 0x0000003f2323b290 */ /* 0x000fe4000fffe13f */
[----:B------:R-:W-:Y:S02]  /*c4c0*/  @!UP2 UIADD3 UR33, -UR33, URZ, URZ ;  /* 0x0000003f2121a290 */ /* 0x000fe4000fffe13f */
[----:B------:R-:W-:Y:S02]  /*c4d0*/  USEL UR35, UR18, UR35, !UP1 ;  /* 0x0000002312237287 */ /* 0x000fe4000c800000 */
[----:B------:R-:W-:Y:S04]  /*c4e0*/  USEL UR33, UR18, UR33, !UP1 ;  /* 0x0000002112217287 */ /* 0x000fe8000c800000 */
[----:B------:R-:W-:Y:S01]  /*c4f0*/  IMAD.U32 R4, RZ, RZ, UR35 ;  /* 0x00000023ff047e24 */ /* 0x000fe2000f8e00ff */
[----:B------:R-:W-:Y:S01]  /*c500*/  MOV R3, UR35 ;  /* 0x0000002300037c02 */ /* 0x000fe20008000f00 */
[----:B------:R-:W-:Y:S01]  /*c510*/  IMAD.U32 R5, RZ, RZ, UR33 ;  /* 0x00000021ff057e24 */ /* 0x000fe2000f8e00ff */
[----:B------:R-:W-:Y:S02]  /*c520*/  MOV R6, UR33 ;  /* 0x0000002100067c02 */ /* 0x000fe40008000f00 */
[----:B------:R-:W-:Y:S02]  /*c530*/  LEA R4, P0, R4, UR20, 0x2 ;  /* 0x0000001404047c11 */ /* 0x000fe4000f8010ff */
[----:B------:R-:W-:Y:S02]  /*c540*/  LEA R6, P1, R6, UR20, 0x2 ;  /* 0x0000001406067c11 */ /* 0x000fe4000f8210ff */
[----:B------:R-:W-:Y:S02]  /*c550*/  R2UR UR28, R4 ;  /* 0x00000000041c72ca */ /* 0x000fe400000e0000 */
[----:B------:R-:W-:Y:S02]  /*c560*/  LEA.HI.X.SX32 R7, R5, UR21, 0x2, P1 ;  /* 0x0000001505077c11 */ /* 0x000fe400088f16ff */
[----:B------:R-:W-:Y:S02]  /*c570*/  LEA.HI.X.SX32 R5, R3, UR21, 0x2, P0 ;  /* 0x0000001503057c11 */ /* 0x000fe400080f16ff */
[----:B------:R-:W-:Y:S02]  /*c580*/  R2UR UR30, R6 ;  /* 0x00000000061e72ca */ /* 0x000fe400000e0000 */
[----:B------:R-:W-:Y:S02]  /*c590*/  R2UR UR31, R7 ;  /* 0x00000000071f72ca */ /* 0x000fe400000e0000 */
[----:B------:R-:W-:Y:S01]  /*c5a0*/  R2UR UR29, R5 ;  /* 0x00000000051d72ca */ /* 0x000fe200000e0000 */
[----:B------:R-:W1:Y:S02]  /*c5b0*/  LDC.64 R6, c[0x0][0x250] ;  /* 0x00009400ff067b82 */ /* 0x000e640000000a00 */
[----:B------:R-:W-:Y:S01]  /*c5c0*/  MOV R12, UR28 ;  /* 0x0000001c000c7c02 */ /* 0x000fe20008000f00 */
[----:B------:R-:W-:Y:S05]  /*c5d0*/  UIADD3 UR28, UR35, -UR33, URZ ;  /* 0x80000021231c7290 */ /* 0x000fea000fffe03f */
[----:B------:R-:W2:Y:S01]  /*c5e0*/  LDC.64 R4, c[0x0][0x238] ;  /* 0x00008e00ff047b82 */ /* 0x000ea20000000a00 */
[----:B------:R-:W-:Y:S01]  /*c5f0*/  UIMAD UR28, UR28, UR9, -0x40 ;  /* 0xffffffc01c1c74a4 */ /* 0x000fe2000f8e0209 */
[----:B------:R-:W-:Y:S02]  /*c600*/  IMAD.U32 R14, RZ, RZ, UR30 ;  /* 0x0000001eff0e7e24 */ /* 0x000fe4000f8e00ff */
[----:B------:R-:W-:Y:S01]  /*c610*/  IMAD.U32 R15, RZ, RZ, UR31 ;  /* 0x0000001fff0f7e24 */ /* 0x000fe2000f8e00ff */
[----:B------:R-:W-:Y:S01]  /*c620*/  USHF.R.S32.HI UR14, URZ, 0x1f, UR28 ;  /* 0x0000001f3f0e7899 */ /* 0x000fe2000801141c */
[----:B------:R-:W-:Y:S03]  /*c630*/  IMAD.U32 R13, RZ, RZ, UR29 ;  /* 0x0000001dff0d7e24 */ /* 0x000fe6000f8e00ff */
        /* <DEDUP_REMOVED lines=13> */
.L_x_2216:
[CC--:B------:R-:W-:Y:S01]  /*c710*/  LEA R224, P0, R225.reuse, R220.reuse, 0x1 ;  /* 0x000000dce1e07211 */ /* 0x0c0fe200078008ff */
[----:B------:R-:W-:Y:S01]  /*c720*/  @P5 STS.128 [R207+0xc000], RZ ;  /* 0x00c000ffcf005388 */ /* 0x000fe20000000c00 */
[C---:B------:R-:W-:Y:S01]  /*c730*/  IADD3 R3, P1, R206.reuse, R225, RZ ;  /* 0x000000e1ce037210 */ /* 0x040fe20007f3e0ff */
[----:B------:R-:W-:Y:S01]  /*c740*/  UISETP.GT.AND UP2, UPT, UR12, UR10, UPT ;  /* 0x0000000a0c00728c */ /* 0x000fe2000bf44270 */
[-C--:B------:R-:W-:Y:S02]  /*c750*/  LEA.HI.X R225, R225, R223.reuse, R226, 0x1, P0 ;  /* 0x000000dfe1e17211 */ /* 0x080fe400000f0ce2 */
[----:B------:R-:W-:Y:S02]  /*c760*/  @!P5 LEA R232, P6, R3, R220, 0x1 ;  /* 0x000000dc03e8d211 */ /* 0x000fe400078c08ff */
        /* <DEDUP_REMOVED lines=8> */
[C-C-:B------:R-:W-:Y:S02]  /*c7f0*/  @!P4 LEA.HI.X R231, R3.reuse, R223, R222.reuse, 0x1, P1 ;  /* 0x000000df03e7c211 */ /* 0x140fe400008f0cde */
[C---:B------:R-:W-:Y:S01]  /*c800*/  @!P2 LEA R228, P0, R3.reuse, R220, 0x1 ;  /* 0x000000dc03e4a211 */ /* 0x040fe200078008ff */
[----:B------:R-:W-:Y:S01]  /*c810*/  @!PT LDS RZ, [RZ] ;  /* 0x00000000fffff984 */ /* 0x000fe20000000800 */
[----:B------:R-:W-:Y:S01]  /*c820*/  @!PT LDS RZ, [RZ] ;  /* 0x00000000fffff984 */ /* 0x000fe20000000800 */
[----:B------:R-:W-:Y:S01]  /*c830*/  @!PT LDS RZ, [RZ] ;  /* 0x00000000fffff984 */ /* 0x000fe20000000800 */
[----:B------:R-:W-:Y:S01]  /*c840*/  @!P4 LDGSTS.E.BYPASS.LTC128B.128 [R207+0xe000], desc[UR24][R224.64+0x80] ;  /* 0x0e000080e0cfcfae */ /* 0x000fe2000b901d58 */
[C---:B------:R-:W-:Y:S02]  /*c850*/  IADD3 R227, P6, R206.reuse, R3, RZ ;  /* 0x00000003cee37210 */ /* 0x040fe40007fde0ff */
[-C--:B------:R-:W-:Y:S01]  /*c860*/  @!P2 LEA.HI.X R229, R3, R223.reuse, R222, 0x1, P0 ;  /* 0x000000df03e5a211 */ /* 0x080fe200000f0cde */
        /* <DEDUP_REMOVED lines=16> */
[----:B------:R-:W-:Y:S02]  /*c970*/  IADD3 R3, P6, R206, R227, RZ ;  /* 0x000000e3ce037210 */ /* 0x000fe40007fde0ff */
        /* <DEDUP_REMOVED lines=19> */
[----:B------:R-:W-:Y:S03]  /*cab0*/  PLOP3.LUT P0, PT, PT, PT, UP2, 0x80, 0x0 ;  /* 0x000000000000781c */ /* 0x000fe60003f0f028 */
        /* <DEDUP_REMOVED lines=30> */
[----:B------:R-:W5:Y:S04]  /*cca0*/  LDSM.16.M88.4 R136, [R201+0x6000] ;  /* 0x00600000c988783b */ /* 0x000f680000000200 */
[----:B------:R-:W1:Y:S04]  /*ccb0*/  LDSM.16.M88.4 R140, [R201+0x6800] ;  /* 0x00680000c98c783b */ /* 0x000e680000000200 */
[----:B------:R-:W2:Y:S04]  /*ccc0*/  LDSM.16.M88.4 R144, [R201+0x7000] ;  /* 0x00700000c990783b */ /* 0x000ea80000000200 */
[----:B------:R-:W3:Y:S04]  /*ccd0*/  LDSM.16.M88.4 R148, [R201+0x7800] ;  /* 0x00780000c994783b */ /* 0x000ee80000000200 */
[----:B------:R-:W0:Y:S04]  /*cce0*/  LDGDEPBAR ;  /* 0x00000000000079af */ /* 0x000e280000000000 */
[----:B------:R-:W-:Y:S04]  /*ccf0*/  LDSM.16.M88.4 R152, [R200] ;  /* 0x00000000c898783b */ /* 0x000fe80000000200 */
[----:B------:R-:W4:Y:S04]  /*cd00*/  LDSM.16.M88.4 R156, [R199] ;  /* 0x00000000c79c783b */ /* 0x000f280000000200 */
[----:B------:R-:W4:Y:S04]  /*cd10*/  LDSM.16.M88.4 R160, [R191] ;  /* 0x00000000bfa0783b */ /* 0x000f280000000200 */
[----:B------:R-:W4:Y:S04]  /*cd20*/  LDSM.16.M88.4 R164, [R190] ;  /* 0x00000000bea4783b */ /* 0x000f280000000200 */
[----:B------:R-:W4:Y:S01]  /*cd30*/  LDSM.16.M88.4 R168, [R189] ;  /* 0x00000000bda8783b */ /* 0x000f220000000200 */
[C---:B-----5:R-:W-:Y:S03]  /*cd40*/  HMMA.16816.F32.BF16 R4, R132.reuse, R136, RZ ;  /* 0x000000888404723c */ /* 0x060fe600000418ff */
[----:B------:R-:W-:Y:S04]  /*cd50*/  LDSM.16.M88.4 R172, [R198] ;  /* 0x00000000c6ac783b */ /* 0x000fe80000000200 */
[----:B------:R-:W5:Y:S01]  /*cd60*/  LDSM.16.M88.4 R176, [R195+0x6000] ;  /* 0x00600000c3b0783b */ /* 0x000f620000000200 */
[C---:B------:R-:W-:Y:S03]  /*cd70*/  HMMA.16816.F32.BF16 R8, R132.reuse, R138, RZ ;  /* 0x0000008a8408723c */ /* 0x040fe600000418ff */
[----:B------:R-:W-:Y:S03]  /*cd80*/  LDSM.16.M88.4 R136, [R195+0x7000] ;  /* 0x00700000c388783b */ /* 0x000fe60000000200 */
[C---:B-1----:R-:W-:Y:S06]  /*cd90*/  HMMA.16816.F32.BF16 R12, R132.reuse, R140, RZ ;  /* 0x0000008c840c723c */ /* 0x042fec00000418ff */
[C---:B------:R-:W-:Y:S01]  /*cda0*/  HMMA.16816.F32.BF16 R16, R132.reuse, R142, RZ ;  /* 0x0000008e8410723c */ /* 0x040fe200000418ff */
[----:B------:R-:W-:Y:S05]  /*cdb0*/  LDSM.16.M88.4 R140, [R195+0x7800] ;  /* 0x00780000c38c783b */ /* 0x000fea0000000200 */
[C---:B--2---:R-:W-:Y:S06]  /*cdc0*/  HMMA.16816.F32.BF16 R20, R132.reuse, R144, RZ ;  /* 0x000000908414723c */ /* 0x044fec00000418ff */
[C---:B------:R-:W-:Y:S01]  /*cdd0*/  HMMA.16816.F32.BF16 R24, R132.reuse, R146, RZ ;  /* 0x000000928418723c */ /* 0x040fe200000418ff */
[----:B------:R-:W-:Y:S05]  /*cde0*/  LDSM.16.M88.4 R144, [R197] ;  /* 0x00000000c590783b */ /* 0x000fea0000000200 */
[C---:B---3--:R-:W-:Y:S06]  /*cdf0*/  HMMA.16816.F32.BF16 R28, R132.reuse, R148, RZ ;  /* 0x00000094841c723c */ /* 0x048fec00000418ff */
[----:B------:R-:W-:Y:S01]  /*ce00*/  HMMA.16816.F32.BF16 R32, R132, R150, RZ ;  /* 0x000000968420723c */ /* 0x000fe200000418ff */
[----:B------:R-:W1:Y:S04]  /*ce10*/  LDSM.16.M88.4 R132, [R195+0x6800] ;  /* 0x00680000c384783b */ /* 0x000e680000000200 */
[----:B------:R-:W2:Y:S01]  /*ce20*/  LDSM.16.M88.4 R148, [R188] ;  /* 0x00000000bc94783b */ /* 0x000ea20000000200 */
[C---:B----4-:R-:W-:Y:S06]  /*ce30*/  HMMA.16816.F32.BF16 R4, R152.reuse, R156, R4 ;  /* 0x0000009c9804723c */ /* 0x050fec0000041804 */
        /* <DEDUP_REMOVED lines=14> */
[----:B------:R-:W-:Y:S05]  /*cf20*/  LDSM.16.M88.4 R176, [R187] ;  /* 0x00000000bbb0783b */ /* 0x000fea0000000200 */
        /* <DEDUP_REMOVED lines=9> */
[----:B------:R-:W5:Y:S01]  /*cfc0*/  LDSM.16.M88.4 R172, [R200+0x2000] ;  /* 0x00200000c8ac783b */ /* 0x000f620000000200 */
[C---:B--2---:R-:W-:Y:S06]  /*cfd0*/  HMMA.16816.F32.BF16 R4, R144.reuse, R148, R4 ;  /* 0x000000949004723c */ /* 0x044fec0000041804 */
[C---:B------:R-:W-:Y:S01]  /*cfe0*/  HMMA.16816.F32.BF16 R8, R144.reuse, R150, R8 ;  /* 0x000000969008723c */ /* 0x040fe20000041808 */
[----:B------:R-:W-:Y:S05]  /*cff0*/  LDSM.16.M88.4 R148, [R185] ;  /* 0x00000000b994783b */ /* 0x000fea0000000200 */
[C---:B---3--:R-:W-:Y:S06]  /*d000*/  HMMA.16816.F32.BF16 R12, R144.reuse, R152, R12 ;  /* 0x00000098900c723c */ /* 0x048fec000004180c */
[C---:B------:R-:W-:Y:S01]  /*d010*/  HMMA.16816.F32.BF16 R16, R144.reuse, R154, R16 ;  /* 0x0000009a9010723c */ /* 0x040fe20000041810 */
[----:B------:R-:W-:Y:S05]  /*d020*/  LDSM.16.M88.4 R152, [R184] ;  /* 0x00000000b898783b */ /* 0x000fea0000000200 */
[C---:B------:R-:W-:Y:S06]  /*d030*/  HMMA.16816.F32.BF16 R20, R144.reuse, R156, R20 ;  /* 0x0000009c9014723c */ /* 0x040fec0000041814 */
[C---:B------:R-:W-:Y:S01]  /*d040*/  HMMA.16816.F32.BF16 R24, R144.reuse, R158, R24 ;  /* 0x0000009e9018723c */ /* 0x040fe20000041818 */
[----:B------:R-:W-:Y:S05]  /*d050*/  LDSM.16.M88.4 R156, [R198+0x2000] ;  /* 0x00200000c69c783b */ /* 0x000fea0000000200 */
[C---:B------:R-:W-:Y:S06]  /*d060*/  HMMA.16816.F32.BF16 R28, R144.reuse, R160, R28 ;  /* 0x000000a0901c723c */ /* 0x040fec000004181c */
[----:B------:R-:W-:Y:S01]  /*d070*/  HMMA.16816.F32.BF16 R32, R144, R162, R32 ;  /* 0x000000a29020723c */ /* 0x000fe20000041820 */
[----:B------:R-:W2:Y:S04]  /*d080*/  LDSM.16.M88.4 R144, [R186] ;  /* 0x00000000ba90783b */ /* 0x000ea80000000200 */
[----:B------:R-:W3:Y:S01]  /*d090*/  LDSM.16.M88.4 R160, [R195+0x8000] ;  /* 0x00800000c3a0783b */ /* 0x000ee20000000200 */
[C---:B----4-:R-:W-:Y:S06]  /*d0a0*/  HMMA.16816.F32.BF16 R4, R164.reuse, R168, R4 ;  /* 0x000000a8a404723c */ /* 0x050fec0000041804 */
[C---:B------:R-:W-:Y:S01]  /*d0b0*/  HMMA.16816.F32.BF16 R8, R164.reuse, R170, R8 ;  /* 0x000000aaa408723c */ /* 0x040fe20000041808 */
[----:B------:R-:W-:Y:S05]  /*d0c0*/  LDSM.16.M88.4 R168, [R188+0x2000] ;  /* 0x00200000bca8783b */ /* 0x000fea0000000200 */
[C---:B-1----:R-:W-:Y:S06]  /*d0d0*/  HMMA.16816.F32.BF16 R12, R164.reuse, R132, R12 ;  /* 0x00000084a40c723c */ /* 0x042fec000004180c */
[C---:B------:R-:W-:Y:S01]  /*d0e0*/  HMMA.16816.F32.BF16 R16, R164.reuse, R134, R16 ;  /* 0x00000086a410723c */ /* 0x040fe20000041810 */
[----:B------:R-:W1:Y:S05]  /*d0f0*/  LDSM.16.M88.4 R132, [R195+0x8800] ;  /* 0x00880000c384783b */ /* 0x000e6a0000000200 */
[C---:B-----5:R-:W-:Y:S06]  /*d100*/  HMMA.16816.F32.BF16 R20, R164.reuse, R136, R20 ;  /* 0x00000088a414723c */ /* 0x060fec0000041814 */
[C---:B------:R-:W-:Y:S01]  /*d110*/  HMMA.16816.F32.BF16 R24, R164.reuse, R138, R24 ;  /* 0x0000008aa418723c */ /* 0x040fe20000041818 */
[----:B------:R-:W4:Y:S05]  /*d120*/  LDSM.16.M88.4 R136, [R195+0x9000] ;  /* 0x00900000c388783b */ /* 0x000f2a0000000200 */
[C---:B------:R-:W-:Y:S06]  /*d130*/  HMMA.16816.F32.BF16 R28, R164.reuse, R140, R28 ;  /* 0x0000008ca41c723c */ /* 0x040fec000004181c */
[----:B------:R-:W-:Y:S01]  /*d140*/  HMMA.16816.F32.BF16 R32, R164, R142, R32 ;  /* 0x0000008ea420723c */ /* 0x000fe20000041820 */
[----:B------:R-:W5:Y:S04]  /*d150*/  LDSM.16.M88.4 R140, [R195+0x9800] ;  /* 0x00980000c38c783b */ /* 0x000f680000000200 */
[----:B------:R-:W5:Y:S01]  /*d160*/  LDSM.16.M88.4 R164, [R197+0x2000] ;  /* 0x00200000c5a4783b */ /* 0x000f620000000200 */
[C---:B------:R-:W-:Y:S06]  /*d170*/  HMMA.16816.F32.BF16 R4, R172.reuse, R176, R4 ;  /* 0x000000b0ac04723c */ /* 0x040fec0000041804 */
[C---:B------:R-:W-:Y:S01]  /*d180*/  HMMA.16816.F32.BF16 R8, R172.reuse, R178, R8 ;  /* 0x000000b2ac08723c */ /* 0x040fe20000041808 */
[----:B------:R-:W-:Y:S05]  /*d190*/  LDSM.16.M88.4 R176, [R201+0xa000] ;  /* 0x00a00000c9b0783b */ /* 0x000fea0000000200 */
[C---:B--2---:R-:W-:Y:S06]  /*d1a0*/  HMMA.16816.F32.BF16 R12, R172.reuse, R144, R12 ;  /* 0x00000090ac0c723c */ /* 0x044fec000004180c */
[C---:B------:R-:W-:Y:S01]  /*d1b0*/  HMMA.16816.F32.BF16 R16, R172.reuse, R146, R16 ;  /* 0x00000092ac10723c */ /* 0x040fe20000041810 */
[----:B------:R-:W2:Y:S05]  /*d1c0*/  LDSM.16.M88.4 R144, [R188+0x2800] ;  /* 0x00280000bc90783b */ /* 0x000eaa0000000200 */
[C---:B------:R-:W-:Y:S06]  /*d1d0*/  HMMA.16816.F32.BF16 R20, R172.reuse, R148, R20 ;  /* 0x00000094ac14723c */ /* 0x040fec0000041814 */
[C---:B------:R-:W-:Y:S01]  /*d1e0*/  HMMA.16816.F32.BF16 R24, R172.reuse, R150, R24 ;  /* 0x00000096ac18723c */ /* 0x040fe20000041818 */
[----:B------:R-:W2:Y:S05]  /*d1f0*/  LDSM.16.M88.4 R148, [R188+0x3000] ;  /* 0x00300000bc94783b */ /* 0x000eaa0000000200 */
[C---:B------:R-:W-:Y:S06]  /*d200*/  HMMA.16816.F32.BF16 R28, R172.reuse, R152, R28 ;  /* 0x00000098ac1c723c */ /* 0x040fec000004181c */
[----:B------:R-:W-:Y:S01]  /*d210*/  HMMA.16816.F32.BF16 R32, R172, R154, R32 ;  /* 0x0000009aac20723c */ /* 0x000fe20000041820 */
[----:B------:R-:W2:Y:S04]  /*d220*/  LDSM.16.M88.4 R152, [R188+0x3800] ;  /* 0x00380000bc98783b */ /* 0x000ea80000000200 */
[----:B------:R-:W2:Y:S01]  /*d230*/  LDSM.16.M88.4 R172, [R202+0x4000] ;  /* 0x00400000caac783b */ /* 0x000ea20000000200 */
[C---:B---3--:R-:W-:Y:S06]  /*d240*/  HMMA.16816.F32.BF16 R4, R156.reuse, R160, R4 ;  /* 0x000000a09c04723c */ /* 0x048fec0000041804 */
[C---:B------:R-:W-:Y:S01]  /*d250*/  HMMA.16816.F32.BF16 R8, R156.reuse, R162, R8 ;  /* 0x000000a29c08723c */ /* 0x040fe20000041808 */
[----:B------:R-:W-:Y:S05]  /*d260*/  LDSM.16.M88.4 R160, [R183] ;  /* 0x00000000b7a0783b */ /* 0x000fea0000000200 */
[C---:B-1----:R-:W-:Y:S06]  /*d270*/  HMMA.16816.F32.BF16 R12, R156.reuse, R132, R12 ;  /* 0x000000849c0c723c */ /* 0x042fec000004180c */
[C---:B------:R-:W-:Y:S01]  /*d280*/  HMMA.16816.F32.BF16 R16, R156.reuse, R134, R16 ;  /* 0x000000869c10723c */ /* 0x040fe20000041810 */
[----:B------:R-:W1:Y:S05]  /*d290*/  LDSM.16.M88.4 R132, [R201+0xa800] ;  /* 0x00a80000c984783b */ /* 0x000e6a0000000200 */
[C---:B----4-:R-:W-:Y:S06]  /*d2a0*/  HMMA.16816.F32.BF16 R20, R156.reuse, R136, R20 ;  /* 0x000000889c14723c */ /* 0x050fec0000041814 */
        /* <DEDUP_REMOVED lines=9> */
[C---:B--2---:R-:W-:Y:S06]  /*d340*/  HMMA.16816.F32.BF16 R12, R164.reuse, R144, R12 ;  /* 0x00000090a40c723c */ /* 0x044fec000004180c */
[C---:B------:R-:W-:Y:S01]  /*d350*/  HMMA.16816.F32.BF16 R16, R164.reuse, R146, R16 ;  /* 0x00000092a410723c */ /* 0x040fe20000041810 */
[----:B------:R-:W2:Y:S05]  /*d360*/  LDSM.16.M88.4 R144, [R182] ;  /* 0x00000000b690783b */ /* 0x000eaa0000000200 */
[C---:B------:R-:W-:Y:S06]  /*d370*/  HMMA.16816.F32.BF16 R20, R164.reuse, R148, R20 ;  /* 0x00000094a414723c */ /* 0x040fec0000041814 */
[C---:B------:R-:W-:Y:S01]  /*d380*/  HMMA.16816.F32.BF16 R24, R164.reuse, R150, R24 ;  /* 0x00000096a418723c */ /* 0x040fe20000041818 */
[----:B------:R-:W2:Y:S05]  /*d390*/  LDSM.16.M88.4 R148, [R181] ;  /* 0x00000000b594783b */ /* 0x000eaa0000000200 */
[C---:B------:R-:W-:Y:S06]  /*d3a0*/  HMMA.16816.F32.BF16 R28, R164.reuse, R152, R28 ;  /* 0x00000098a41c723c */ /* 0x040fec000004181c */
[----:B------:R-:W-:Y:S01]  /*d3b0*/  HMMA.16816.F32.BF16 R32, R164, R154, R32 ;  /* 0x0000009aa420723c */ /* 0x000fe20000041820 */
[----:B------:R-:W2:Y:S04]  /*d3c0*/  LDSM.16.M88.4 R152, [R180] ;  /* 0x00000000b498783b */ /* 0x000ea80000000200 */
[----:B------:R-:W2:Y:S01]  /*d3d0*/  LDSM.16.M88.4 R164, [R198+0x4000] ;  /* 0x00400000c6a4783b */ /* 0x000ea20000000200 */
[C---:B------:R-:W-:Y:S06]  /*d3e0*/  HMMA.16816.F32.BF16 R4, R172.reuse, R176, R4 ;  /* 0x000000b0ac04723c */ /* 0x040fec0000041804 */
[C---:B------:R-:W-:Y:S01]  /*d3f0*/  HMMA.16816.F32.BF16 R8, R172.reuse, R178, R8 ;  /* 0x000000b2ac08723c */ /* 0x040fe20000041808 */
[----:B------:R-:W-:Y:S05]  /*d400*/  LDSM.16.M88.4 R176, [R188+0x4000] ;  /* 0x00400000bcb0783b */ /* 0x000fea0000000200 */
[C---:B-1----:R-:W-:Y:S06]  /*d410*/  HMMA.16816.F32.BF16 R12, R172.reuse, R132, R12 ;  /* 0x00000084ac0c723c */ /* 0x042fec000004180c */
[C---:B------:R-:W-:Y:S01]  /*d420*/  HMMA.16816.F32.BF16 R16, R172.reuse, R134, R16 ;  /* 0x00000086ac10723c */ /* 0x040fe20000041810 */
[----:B------:R-:W1:Y:S05]  /*d430*/  LDSM.16.M88.4 R132, [R195+0xa800] ;  /* 0x00a80000c384783b */ /* 0x000e6a0000000200 */
        /* <DEDUP_REMOVED lines=9> */
[C---:B--2---:R-:W-:Y:S06]  /*d4d0*/  HMMA.16816.F32.BF16 R12, R156.reuse, R144, R12 ;  /* 0x000000909c0c723c */ /* 0x044fec000004180c */
[C---:B------:R-:W-:Y:S06]  /*d4e0*/  HMMA.16816.F32.BF16 R16, R156.reuse, R146, R16 ;  /* 0x000000929c10723c */ /* 0x040fec0000041810 */
[C---:B------:R-:W-:Y:S06]  /*d4f0*/  HMMA.16816.F32.BF16 R20, R156.reuse, R148, R20 ;  /* 0x000000949c14723c */ /* 0x040fec0000041814 */
[C---:B------:R-:W-:Y:S06]  /*d500*/  HMMA.16816.F32.BF16 R24, R156.reuse, R150, R24 ;  /* 0x000000969c18723c */ /* 0x040fec0000041818 */
[C---:B------:R-:W-:Y:S06]  /*d510*/  HMMA.16816.F32.BF16 R28, R156.reuse, R152, R28 ;  /* 0x000000989c1c723c */ /* 0x040fec000004181c */
[----:B------:R-:W-:Y:S06]  /*d520*/  HMMA.16816.F32.BF16 R32, R156, R154, R32 ;  /* 0x0000009a9c20723c */ /* 0x000fec0000041820 */
[C---:B------:R-:W-:Y:S06]  /*d530*/  HMMA.16816.F32.BF16 R4, R164.reuse, R168, R4 ;  /* 0x000000a8a404723c */ /* 0x040fec0000041804 */
[C---:B------:R-:W-:Y:S06]  /*d540*/  HMMA.16816.F32.BF16 R8, R164.reuse, R170, R8 ;  /* 0x000000aaa408723c */ /* 0x040fec0000041808 */
[C---:B-1----:R-:W-:Y:S06]  /*d550*/  HMMA.16816.F32.BF16 R12, R164.reuse, R132, R12 ;  /* 0x00000084a40c723c */ /* 0x042fec000004180c */
        /* <DEDUP_REMOVED lines=16> */
[C---:B------:R-:W-:Y:S05]  /*d660*/  HMMA.16816.F32.BF16 R24, R172.reuse, R138, R24 ;  /* 0x0000008aac18723c */ /* 0x040fea0000041818 */
[----:B------:R-:W2:Y:S01]  /*d670*/  MUFU.TANH R3, R3 ;  /* 0x0000000300037308 */ /* 0x000ea20000002400 */
[----:B------:R-:W-:Y:S01]  /*d680*/  FMUL.FTZ R222, R5, UR16 ;  /* 0x0000001005de7c20 */ /* 0x000fe20008410000 */
[----:B------:R-:W-:Y:S01]  /*d690*/  FMUL.FTZ R226, R6, UR16 ;  /* 0x0000001006e27c20 */ /* 0x000fe20008410000 */
[----:B------:R-:W-:Y:S03]  /*d6a0*/  FMUL.FTZ R227, R7, UR16 ;  /* 0x0000001007e37c20 */ /* 0x000fe60008410000 */
[----:B------:R-:W-:Y:S01]  /*d6b0*/  FMUL.FTZ R236, R19, UR16 ;  /* 0x0000001013ec7c20 */ /* 0x000fe20008410000 */
[----:B------:R-:W-:Y:S03]  /*d6c0*/  FMUL.FTZ R229, R8, UR16 ;  /* 0x0000001008e57c20 */ /* 0x000fe60008410000 */
[----:B------:R-:W3:Y:S01]  /*d6d0*/  MUFU.TANH R222, R222 ;  /* 0x000000de00de7308 */ /* 0x000ee20000002400 */
[----:B------:R-:W-:Y:S01]  /*d6e0*/  FMUL.FTZ R230, R9, UR16 ;  /* 0x0000001009e67c20 */ /* 0x000fe20008410000 */
[----:B------:R-:W-:Y:S01]  /*d6f0*/  FMUL.FTZ R228, R10, UR16 ;  /* 0x000000100ae47c20 */ /* 0x000fe20008410000 */
[----:B------:R-:W-:Y:S01]  /*d700*/  FMUL.FTZ R231, R11, UR16 ;  /* 0x000000100be77c20 */ /* 0x000fe20008410000 */
[----:B------:R-:W-:Y:S01]  /*d710*/  FMUL.FTZ R235, R12, UR16 ;  /* 0x000000100ceb7c20 */ /* 0x000fe20008410000 */
[----:B------:R-:W-:Y:S01]  /*d720*/  FMUL.FTZ R234, R13, UR16 ;  /* 0x000000100dea7c20 */ /* 0x000fe20008410000 */
[----:B------:R-:W-:Y:S01]  /*d730*/  FMUL.FTZ R233, R14, UR16 ;  /* 0x000000100ee97c20 */ /* 0x000fe20008410000 */
[----:B------:R-:W-:Y:S03]  /*d740*/  FMUL.FTZ R232, R15, UR16 ;  /* 0x000000100fe87c20 */ /* 0x000fe60008410000 */
[----:B------:R-:W4:Y:S01]  /*d750*/  MUFU.TANH R226, R226 ;  /* 0x000000e200e27308 */ /* 0x000f220000002400 */
[----:B------:R-:W-:Y:S01]  /*d760*/  FMUL.FTZ R240, R16, UR16 ;  /* 0x0000001010f07c20 */ /* 0x000fe20008410000 */
[----:B------:R-:W-:Y:S01]  /*d770*/  FMUL.FTZ R239, R17, UR16 ;  /* 0x0000001011ef7c20 */ /* 0x000fe20008410000 */
[----:B------:R-:W-:Y:S01]  /*d780*/  FMUL.FTZ R237, R18, UR16 ;  /* 0x0000001012ed7c20 */ /* 0x000fe20008410000 */
[----:B------:R-:W-:Y:S01]  /*d790*/  FMUL.FTZ R245, R20, UR16 ;  /* 0x0000001014f57c20 */ /* 0x000fe20008410000 */
[----:B------:R-:W-:Y:S01]  /*d7a0*/  FMUL.FTZ R244, R21, UR16 ;  /* 0x0000001015f47c20 */ /* 0x000fe20008410000 */
[----:B------:R-:W-:Y:S01]  /*d7b0*/  FMUL.FTZ R241, R22, UR16 ;  /* 0x0000001016f17c20 */ /* 0x000fe20008410000 */
[C---:B-1----:R-:W-:Y:S03]  /*d7c0*/  HMMA.16816.F32.BF16 R28, R172.reuse, R132, R28 ;  /* 0x00000084ac1c723c */ /* 0x042fe6000004181c */
[----:B------:R-:W1:Y:S01]  /*d7d0*/  MUFU.TANH R227, R227 ;  /* 0x000000e300e37308 */ /* 0x000e620000002400 */
[----:B------:R-:W-:Y:S01]  /*d7e0*/  FMUL.FTZ R238, R23, UR16 ;  /* 0x0000001017ee7c20 */ /* 0x000fe20008410000 */
[----:B------:R-:W-:Y:S01]  /*d7f0*/  FMUL.FTZ R247, R24, UR16 ;  /* 0x0000001018f77c20 */ /* 0x000fe20008410000 */
[----:B------:R-:W-:Y:S01]  /*d800*/  FMUL.FTZ R246, R25, UR16 ;  /* 0x0000001019f67c20 */ /* 0x000fe20008410000 */
[----:B------:R-:W-:Y:S06]  /*d810*/  HMMA.16816.F32.BF16 R32, R172, R134, R32 ;  /* 0x00000086ac20723c */ /* 0x000fec0000041820 */
[----:B------:R-:W1:Y:S01]  /*d820*/  MUFU.TANH R229, R229 ;  /* 0x000000e500e57308 */ /* 0x000e620000002400 */
[----:B------:R-:W-:Y:S01]  /*d830*/  FMUL.FTZ R243, R26, UR16 ;  /* 0x000000101af37c20 */ /* 0x000fe20008410000 */
[----:B------:R-:W-:Y:S08]  /*d840*/  FMUL.FTZ R242, R27, UR16 ;  /* 0x000000101bf27c20 */ /* 0x000ff00008410000 */
[----:B------:R-:W1:Y:S01]  /*d850*/  MUFU.TANH R230, R230 ;  /* 0x000000e600e67308 */ /* 0x000e620000002400 */
[----:B------:R-:W-:Y:S09]  /*d860*/  FMUL.FTZ R250, R28, UR16 ;  /* 0x000000101cfa7c20 */ /* 0x000ff20008410000 */
[----:B------:R-:W1:Y:S01]  /*d870*/  MUFU.TANH R228, R228 ;  /* 0x000000e400e47308 */ /* 0x000e620000002400 */
[----:B------:R-:W-:Y:S01]  /*d880*/  FMUL.FTZ R249, R30, UR16 ;  /* 0x000000101ef97c20 */ /* 0x000fe20008410000 */
[----:B------:R-:W-:Y:S01]  /*d890*/  FMUL.FTZ R248, R31, UR16 ;  /* 0x000000101ff87c20 */ /* 0x000fe20008410000 */
[----:B------:R-:W-:Y:S01]  /*d8a0*/  FMUL.FTZ R223, R29, UR16 ;  /* 0x000000101ddf7c20 */ /* 0x000fe20008410000 */
[----:B------:R-:W-:Y:S01]  /*d8b0*/  FMUL.FTZ R252, R33, UR16 ;  /* 0x0000001021fc7c20 */ /* 0x000fe20008410000 */
[----:B------:R-:W-:Y:S01]  /*d8c0*/  FMUL.FTZ R251, R34, UR16 ;  /* 0x0000001022fb7c20 */ /* 0x000fe20008410000 */
[----:B------:R-:W-:Y:S04]  /*d8d0*/  FMUL.FTZ R220, R32, UR16 ;  /* 0x0000001020dc7c20 */ /* 0x000fe80008410000 */
[----:B------:R5:W1:Y:S10]  /*d8e0*/  MUFU.TANH R19, R250 ;  /* 0x000000fa00137308 */ /* 0x000a740000002400 */
[----:B------:R-:W1:Y:S10]  /*d8f0*/  MUFU.TANH R231, R231 ;  /* 0x000000e700e77308 */ /* 0x000e740000002400 */
[----:B------:R-:W1:Y:S01]  /*d900*/  MUFU.TANH R235, R235 ;  /* 0x000000eb00eb7308 */ /* 0x000e620000002400 */
[----:B-----5:R-:W-:Y:S09]  /*d910*/  FMUL.FTZ R250, R35, UR16 ;  /* 0x0000001023fa7c20 */ /* 0x020ff20008410000 */
        /* <DEDUP_REMOVED lines=15> */
[----:B------:R5:W1:Y:S10]  /*da10*/  MUFU.TANH R17, R223 ;  /* 0x000000df00117308 */ /* 0x000a740000002400 */
[----:B------:R-:W1:Y:S10]  /*da20*/  MUFU.TANH R249, R249 ;  /* 0x000000f900f97308 */ /* 0x000e740000002400 */
[----:B------:R-:W1:Y:S01]  /*da30*/  MUFU.TANH R248, R248 ;  /* 0x000000f800f87308 */ /* 0x000e620000002400 */
[----:B-----5:R-:W-:Y:S09]  /*da40*/  MOV R223, R225 ;  /* 0x000000e100df7202 */ /* 0x020ff20000000f00 */
[----:B------:R5:W1:Y:S10]  /*da50*/  MUFU.TANH R18, R220 ;  /* 0x000000dc00127308 */ /* 0x000a740000002400 */
[----:B------:R-:W1:Y:S10]  /*da60*/  MUFU.TANH R252, R252 ;  /* 0x000000fc00fc7308 */ /* 0x000e740000002400 */
[----:B------:R-:W1:Y:S01]  /*da70*/  MUFU.TANH R251, R251 ;  /* 0x000000fb00fb7308 */ /* 0x000e620000002400 */
[----:B-----5:R-:W-:Y:S09]  /*da80*/  MOV R220, R224 ;  /* 0x000000e000dc7202 */ /* 0x020ff20000000f00 */
[----:B------:R-:W1:Y:S01]  /*da90*/  MUFU.TANH R250, R250 ;  /* 0x000000fa00fa7308 */ /* 0x000e620000002400 */
[----:B--234-:R-:W-:Y:S05]  /*daa0*/  @!P0 BRA `(.L_x_2217) ;  /* 0x0000000800748947 */ /* 0x01cfea0003800000 */
        /* <DEDUP_REMOVED lines=13> */
[----:B------:R-:W-:Y:S02]  /*db80*/  UIMAD.WIDE.U32 UR36, UR15, UR29, URZ ;  /* 0x0000001d0f2472a5 */ /* 0x000fe4000f8e003f */
[----:B------:R-:W-:Y:S04]  /*db90*/  UIADD3 UR30, -UR35, URZ, URZ ;  /* 0x0000003f231e7290 */ /* 0x000fe8000fffe13f */
[----:B------:R-:W-:Y:S01]  /*dba0*/  UIMAD UR31, UR6, UR30, UR31 ;  /* 0x0000001e061f72a4 */ /* 0x000fe2000f8e021f */
[----:B------:R-:W-:Y:S02]  /*dbb0*/  UMOV UR33, UR37 ;  /* 0x0000002500217c82 */ /* 0x000fe40008000000 */
[----:B------:R-:W-:Y:S02]  /*dbc0*/  UIADD3 UR28, -UR33, URZ, URZ ;  /* 0x0000003f211c7290 */ /* 0x000fe4000fffe13f */
[----:B------:R-:W-:Y:S02]  /*dbd0*/  UISETP.GT.U32.AND UP4, UPT, UR6, UR31, UPT ;  /* 0x0000001f0600728c */ /* 0x000fe4000bf84070 */
[----:B------:R-:W-:Y:S04]  /*dbe0*/  UIMAD UR29, UR6, UR28, UR29 ;  /* 0x0000001c061d72a4 */ /* 0x000fe8000f8e021d */
[----:B------:R-:W-:Y:S05]  /*dbf0*/  UISETP.GT.U32.AND UP2, UPT, UR6, UR29, UPT ;  /* 0x0000001d0600728c */ /* 0x000fea000bf44070 */
[----:B------:R-:W-:Y:S02]  /*dc00*/  @!UP4 UIADD3 UR31, UR31, -UR6, URZ ;  /* 0x800000061f1fc290 */ /* 0x000fe4000fffe03f */
[----:B------:R-:W-:Y:S02]  /*dc10*/  @!UP4 UIADD3 UR35, UR35, 0x1, URZ ;  /* 0x000000012323c890 */ /* 0x000fe4000fffe03f */
[----:B------:R-:W-:Y:S02]  /*dc20*/  UISETP.GE.U32.AND UP6, UPT, UR31, UR6, UPT ;  /* 0x000000061f00728c */ /* 0x000fe4000bfc6070 */
[----:B------:R-:W-:Y:S02]  /*dc30*/  @!UP2 UIADD3 UR29, UR29, -UR6, URZ ;  /* 0x800000061d1da290 */ /* 0x000fe4000fffe03f */
[----:B------:R-:W-:Y:S02]  /*dc40*/  @!UP2 UIADD3 UR33, UR33, 0x1, URZ ;  /* 0x000000012121a890 */ /* 0x000fe4000fffe03f */
[----:B------:R-:W-:Y:S02]  /*dc50*/  UISETP.GE.U32.AND UP5, UPT, UR29, UR6, UPT ;  /* 0x000000061d00728c */ /* 0x000fe4000bfa6070 */
[----:B------:R-:W-:Y:S03]  /*dc60*/  UISETP.GE.AND UP2, UPT, UR32, URZ, UPT ;  /* 0x0000003f2000728c */ /* 0x000fe6000bf46270 */
[----:B------:R-:W-:Y:S04]  /*dc70*/  @UP6 UIADD3 UR35, UR35, 0x1, URZ ;  /* 0x0000000123236890 */ /* 0x000fe8000fffe03f */
[----:B------:R-:W-:Y:S02]  /*dc80*/  @!UP3 UIADD3 UR35, -UR35, URZ, URZ ;  /* 0x0000003f2323b290 */ /* 0x000fe4000fffe13f */
[----:B------:R-:W-:Y:S02]  /*dc90*/  @UP5 UIADD3 UR33, UR33, 0x1, URZ ;  /* 0x0000000121215890 */ /* 0x000fe4000fffe03f */
[----:B------:R-:W-:Y:S02]  /*dca0*/  USEL UR35, UR8, UR35, !UP0 ;  /* 0x0000002308237287 */ /* 0x000fe4000c000000 */
[----:B------:R-:W-:Y:S04]  /*dcb0*/  @!UP2 UIADD3 UR33, -UR33, URZ, URZ ;  /* 0x0000003f2121a290 */ /* 0x000fe8000fffe13f */
[----:B------:R-:W-:Y:S01]  /*dcc0*/  IMAD.U32 R8, RZ, RZ, UR35 ;  /* 0x00000023ff087e24 */ /* 0x000fe2000f8e00ff */
[----:B------:R-:W-:Y:S01]  /*dcd0*/  USEL UR33, UR8, UR33, !UP0 ;  /* 0x0000002108217287 */ /* 0x000fe2000c000000 */
[----:B------:R-:W-:Y:S03]  /*dce0*/  IMAD.U32 R4, RZ, RZ, UR35 ;  /* 0x00000023ff047e24 */ /* 0x000fe6000f8e00ff */
[----:B------:R-:W-:Y:S02]  /*dcf0*/  LEA R8, P0, R8, UR20, 0x2 ;  /* 0x0000001408087c11 */ /* 0x000fe4000f8010ff */
[----:B------:R-:W-:Y:S01]  /*dd00*/  IMAD.U32 R6, RZ, RZ, UR33 ;  /* 0x00000021ff067e24 */ /* 0x000fe2000f8e00ff */
[----:B------:R-:W-:Y:S02]  /*dd10*/  MOV R5, UR33 ;  /* 0x0000002100057c02 */ /* 0x000fe40008000f00 */
[----:B------:R-:W-:Y:S02]  /*dd20*/  LEA.HI.X.SX32 R9, R4, UR21, 0x2, P0 ;  /* 0x0000001504097c11 */ /* 0x000fe400080f16ff */
[----:B------:R-:W-:Y:S02]  /*dd30*/  LEA R6, P1, R6, UR20, 0x2 ;  /* 0x0000001406067c11 */ /* 0x000fe4000f8210ff */
[----:B------:R-:W-:Y:S02]  /*dd40*/  R2UR UR29, R9 ;  /* 0x00000000091d72ca */ /* 0x000fe400000e0000 */
[----:B------:R-:W-:Y:S02]  /*dd50*/  LEA.HI.X.SX32 R7, R5, UR21, 0x2, P1 ;  /* 0x0000001505077c11 */ /* 0x000fe400088f16ff */
[----:B------:R-:W-:Y:S01]  /*dd60*/  R2UR UR30, R6 ;  /* 0x00000000061e72ca */ /* 0x000fe200000e0000 */
[----:B------:R-:W2:Y:S01]  /*dd70*/  LDC.64 R4, c[0x0][0x230] ;  /* 0x00008c00ff047b82 */ /* 0x000ea20000000a00 */
[----:B------:R-:W-:Y:S02]  /*dd80*/  R2UR UR31, R7 ;  /* 0x00000000071f72ca */ /* 0x000fe400000e0000 */
[----:B------:R-:W-:Y:S05]  /*dd90*/  R2UR UR28, R8 ;  /* 0x00000000081c72ca */ /* 0x000fea00000e0000 */
[----:B------:R-:W3:Y:S01]  /*dda0*/  LDC.64 R6, c[0x0][0x248] ;  /* 0x00009200ff067b82 */ /* 0x000ee20000000a00 */
[----:B------:R-:W-:Y:S03]  /*ddb0*/  IMAD.U32 R15, RZ, RZ, UR29 ;  /* 0x0000001dff0f7e24 */ /* 0x000fe6000f8e00ff */
[----:B------:R-:W-:Y:S02]  /*ddc0*/  MOV R12, UR30 ;  /* 0x0000001e000c7c02 */ /* 0x000fe40008000f00 */
[----:B------:R-:W-:Y:S02]  /*ddd0*/  IMAD.U32 R13, RZ, RZ, UR31 ;  /* 0x0000001fff0d7e24 */ /* 0x000fe4000f8e00ff */
[----:B------:R-:W-:Y:S01]  /*dde0*/  IMAD.U32 R14, RZ, RZ, UR28 ;  /* 0x0000001cff0e7e24 */ /* 0x000fe2000f8e00ff */
[----:B------:R-:W-:Y:S02]  /*ddf0*/  UIADD3 UR28, UR35, -UR33, URZ ;  /* 0x80000021231c7290 */ /* 0x000fe4000fffe03f */
[----:B------:R-:W4:Y:S02]  /*de00*/  LDG.E R9, desc[UR24][R12.64] ;  /* 0x000000180c097981 */ /* 0x000f24000c1e1900 */
[----:B------:R-:W-:Y:S02]  /*de10*/  UIMAD UR28, UR28, UR9, -0x40 ;  /* 0xffffffc01c1c74a4 */ /* 0x000fe4000f8e0209 */
[----:B------:R-:W4:Y:S02]  /*de20*/  LDG.E R10, desc[UR24][R14.64] ;  /* 0x000000180e0a7981 */ /* 0x000f24000c1e1900 */
[----:B------:R-:W-:Y:S06]  /*de30*/  USHF.R.S32.HI UR14, URZ, 0x1f, UR28 ;  /* 0x0000001f3f0e7899 */ /* 0x000fec000801141c */
[C---:B---3--:R-:W-:Y:S04]  /*de40*/  IMAD R8, R6.reuse, UR14, RZ ;  /* 0x0000000e06087c24 */ /* 0x048fe8000f8e02ff */
[----:B------:R-:W-:Y:S02]  /*de50*/  IMAD R8, R7, UR28, R8 ;  /* 0x0000001c07087c24 */ /* 0x000fe4000f8e0208 */
[----:B----4-:R-:W-:Y:S02]  /*de60*/  IMAD.IADD R9, R9, 0x1, -R10 ;  /* 0x0000000109097824 */ /* 0x010fe400078e0a0a */
        /* <DEDUP_REMOVED lines=8> */
.L_x_2218:
[----:B------:R2:W-:Y:S01]  /*def0*/  @P5 STS.128 [R207+0x6000], RZ ;  /* 0x006000ffcf005388 */ /* 0x0005e20000000c00 */
[CC--:B------:R-:W-:Y:S02]  /*df00*/  LEA R14, P0, R5.reuse, R218.reuse, 0x1 ;  /* 0x000000da050e7211 */ /* 0x0c0fe400078008ff */
[C---:B------:R-:W-:Y:S02]  /*df10*/  IADD3 R7, P1, R5.reuse, UR26, RZ ;  /* 0x0000001a05077c10 */ /* 0x040fe4000ff3e0ff */
[-C--:B------:R-:W-:Y:S02]  /*df20*/  LEA.HI.X R15, R5, R217.reuse, R4, 0x1, P0 ;  /* 0x000000d9050f7211 */ /* 0x080fe400000f0c04 */
        /* <DEDUP_REMOVED lines=26> */
[CC--:B------:R-:W-:Y:S02]  /*e0d0*/  @!P5 LEA R24, P6, R5.reuse, R218.reuse, 0x1 ;  /* 0x000000da0518d211 */ /* 0x0c0fe400078c08ff */
[CCC-:B------:R-:W-:Y:S01]  /*e0e0*/  @!P4 LEA.HI.X R23, R5.reuse, R217.reuse, R6.reuse, 0x1, P1 ;  /* 0x000000d90517c211 */ /* 0x1c0fe200008f0c06 */
[----:B------:R-:W-:Y:S01]  /*e0f0*/  @!PT LDS RZ, [RZ] ;  /* 0x00000000fffff984 */ /* 0x000fe20000000800 */
[----:B------:R-:W-:Y:S01]  /*e100*/  @!PT LDS RZ, [RZ] ;  /* 0x00000000fffff984 */ /* 0x000fe20000000800 */
[----:B------:R-:W-:Y:S01]  /*e110*/  @!PT LDS RZ, [RZ] ;  /* 0x00000000fffff984 */ /* 0x000fe20000000800 */
[----:B------:R2:W-:Y:S01]  /*e120*/  @!P5 LDGSTS.E.BYPASS.LTC128B.128 [R207+0x6800], desc[UR24][R12.64] ;  /* 0x068000000ccfdfae */ /* 0x0005e2000b901d58 */
[CCC-:B------:R-:W-:Y:S02]  /*e130*/  @!P5 LEA.HI.X R25, R5.reuse, R217.reuse, R6.reuse, 0x1, P6 ;  /* 0x000000d90519d211 */ /* 0x1c0fe400030f0c06 */
[CC--:B------:R-:W-:Y:S01]  /*e140*/  @!P2 LEA.HI.X R21, R5.reuse, R217.reuse, R6, 0x1, P0 ;  /* 0x000000d90515a211 */ /* 0x0c0fe200000f0c06 */
[----:B------:R2:W-:Y:S01]  /*e150*/  @P4 STS.128 [R207+0x8800], RZ ;  /* 0x008800ffcf004388 */ /* 0x0005e20000000c00 */
[----:B------:R-:W-:Y:S03]  /*e160*/  IADD3 R4, P6, R5, UR26, RZ ;  /* 0x0000001a05047c10 */ /* 0x000fe6000ffde0ff */
[----:B------:R-:W-:Y:S01]  /*e170*/  @!PT LDS RZ, [RZ] ;  /* 0x00000000fffff984 */ /* 0x000fe20000000800 */
[----:B------:R-:W-:Y:S01]  /*e180*/  @!PT LDS RZ, [RZ] ;  /* 0x00000000fffff984 */ /* 0x000fe20000000800 */
[----:B------:R-:W-:Y:S01]  /*e190*/  @!PT LDS RZ, [RZ] ;  /* 0x00000000fffff984 */ /* 0x000fe20000000800 */
[----:B------:R2:W-:Y:S01]  /*e1a0*/  @!P4 LDGSTS.E.BYPASS.LTC128B.128 [R207+0x8800], desc[UR24][R10.64+0x80] ;  /* 0x088000800acfcfae */ /* 0x0005e2000b901d58 */
[CC--:B------:R-:W-:Y:S02]  /*e1b0*/  @!P4 LEA R26, P1, R4.reuse, R218.reuse, 0x1 ;  /* 0x000000da041ac211 */ /* 0x0c0fe400078208ff */
[-C--:B------:R-:W-:Y:S01]  /*e1c0*/  @!P2 LEA R30, P0, R4, R218.reuse, 0x1 ;  /* 0x000000da041ea211 */ /* 0x080fe200078008ff */
[----:B------:R2:W-:Y:S01]  /*e1d0*/  @P2 STS.128 [R207+0xa800], RZ ;  /* 0x00a800ffcf002388 */ /* 0x0005e20000000c00 */
[----:B------:R-:W-:Y:S02]  /*e1e0*/  IADD3.X R6, R6, UR23, RZ, P6, !PT ;  /* 0x0000001706067c10 */ /* 0x000fe4000b7fe4ff */
[C---:B------:R-:W-:Y:S01]  /*e1f0*/  @!P5 LEA R28, P6, R4.reuse, R218, 0x1 ;  /* 0x000000da041cd211 */ /* 0x040fe200078c08ff */
[----:B------:R-:W-:Y:S01]  /*e200*/  @!PT LDS RZ, [RZ] ;  /* 0x00000000fffff984 */ /* 0x000fe20000000800 */
[----:B------:R-:W-:Y:S01]  /*e210*/  @!PT LDS RZ, [RZ] ;  /* 0x00000000fffff984 */ /* 0x000fe20000000800 */
[----:B------:R-:W-:Y:S01]  /*e220*/  @!PT LDS RZ, [RZ] ;  /* 0x00000000fffff984 */ /* 0x000fe20000000800 */
[----:B------:R2:W-:Y:S01]  /*e230*/  @!P2 LDGSTS.E.BYPASS.LTC128B.128 [R207+0xa800], desc[UR24][R8.64+0x100] ;  /* 0x0a80010008cfafae */ /* 0x0005e2000b901d58 */
[CC--:B------:R-:W-:Y:S01]  /*e240*/  @!P4 LEA.HI.X R27, R4.reuse, R217.reuse, R6, 0x1, P1 ;  /* 0x000000d9041bc211 */ /* 0x0c0fe200008f0c06 */
[----:B------:R-:W-:Y:S01]  /*e250*/  IMAD.MOV.U32 R218, RZ, RZ, R14 ;  /* 0x000000ffffda7224 */ /* 0x000fe200078e000e */
[CCC-:B------:R-:W-:Y:S01]  /*e260*/  @!P5 LEA.HI.X R29, R4.reuse, R217.reuse, R6.reuse, 0x1, P6 ;  /* 0x000000d9041dd211 */ /* 0x1c0fe200030f0c06 */
[----:B------:R2:W-:Y:S01]  /*e270*/  @P5 STS.128 [R207+0x7000], RZ ;  /* 0x007000ffcf005388 */ /* 0x0005e20000000c00 */
[----:B------:R-:W-:Y:S01]  /*e280*/  @!P2 LEA.HI.X R31, R4, R217, R6, 0x1, P0 ;  /* 0x000000d9041fa211 */ /* 0x000fe200000f0c06 */
[----:B------:R-:W-:Y:S02]  /*e290*/  IMAD.MOV.U32 R217, RZ, RZ, R15 ;  /* 0x000000ffffd97224 */ /* 0x000fe400078e000f */
        /* <DEDUP_REMOVED lines=30> */
.L_x_2217:
[----:B------:R-:W-:Y:S01]  /*e480*/  MOV R5, UR12 ;  /* 0x0000000c00057c02 */ /* 0x000fe20008000f00 */
[----:B--2---:R-:W-:Y:S01]  /*e490*/  LDSM.16.MT88.4 R20, [R194+0xc000] ;  /* 0x00c00000c214783b */ /* 0x004fe20000004200 */
[----:B------:R-:W-:Y:S02]  /*e4a0*/  UISETP.GT.AND UP2, UPT, UR12, UR10, UPT ;  /* 0x0000000a0c00728c */ /* 0x000fe4000bf44270 */
[----:B------:R-:W-:Y:S04]  /*e4b0*/  LEA R4, R5, R214, 0x6 ;  /* 0x000000d605047211 */ /* 0x000fe800078e30ff */
[C---:B------:R-:W-:Y:S01]  /*e4c0*/  IADD3 R5, R4.reuse, 0x1, RZ ;  /* 0x0000000104057810 */ /* 0x040fe20007ffe0ff */
[C---:B------:R-:W-:Y:S01]  /*e4d0*/  VIADD R6, R4.reuse, 0x8 ;  /* 0x0000000804067836 */ /* 0x040fe20000000000 */
[CC--:B------:R-:W-:Y:S01]  /*e4e0*/  ISETP.GE.AND P6, PT, R4.reuse, R213.reuse, PT ;  /* 0x000000d50400720c */ /* 0x0c0fe20003fc6270 */
[----:B------:R-:W-:Y:S01]  /*e4f0*/  VIADD R8, R4, 0x18 ;  /* 0x0000001804087836 */ /* 0x000fe20000000000 */
[C---:B------:R-:W-:Y:S01]  /*e500*/  ISETP.GE.AND P5, PT, R5.reuse, R213, PT ;  /* 0x000000d50500720c */ /* 0x040fe20003fa6270 */
[----:B------:R-:W-:Y:S01]  /*e510*/  LDSM.16.MT88.4 R28, [R193+0xc000] ;  /* 0x00c00000c11c783b */ /* 0x000fe20000004200 */
[C---:B------:R-:W-:Y:S02]  /*e520*/  ISETP.GE.AND P2, PT, R5.reuse, R211, PT ;  /* 0x000000d30500720c */ /* 0x040fe40003f46270 */
[C---:B------:R-:W-:Y:S02]  /*e530*/  ISETP.GE.AND P0, PT, R6.reuse, R213, PT ;  /* 0x000000d50600720c */ /* 0x040fe40003f06270 */
[-C--:B------:R-:W-:Y:S02]  /*e540*/  ISETP.GE.AND P4, PT, R6, R211.reuse, PT ;  /* 0x000000d30600720c */ /* 0x080fe40003f86270 */
[C---:B------:R-:W-:Y:S02]  /*e550*/  ISETP.GE.AND P1, PT, R4.reuse, R211, PT ;  /* 0x000000d30400720c */ /* 0x040fe40003f26270 */
[C---:B------:R-:W-:Y:S02]  /*e560*/  ISETP.GE.OR P5, PT, R5.reuse, R212, !P5 ;  /* 0x000000d40500720c */ /* 0x040fe40006fa6670 */
[----:B------:R-:W-:Y:S02]  /*e570*/  ISETP.GE.OR P2, PT, R5, R210, !P2 ;  /* 0x000000d20500720c */ /* 0x000fe40005746670 */
[-C--:B------:R-:W-:Y:S02]  /*e580*/  ISETP.GE.OR P6, PT, R4, R212.reuse, !P6 ;  /* 0x000000d40400720c */ /* 0x080fe400077c6670 */
[C---:B------:R-:W-:Y:S02]  /*e590*/  ISETP.GE.OR P0, PT, R6.reuse, R212, !P0 ;  /* 0x000000d40600720c */ /* 0x040fe40004706670 */
[-C--:B------:R-:W-:Y:S02]  /*e5a0*/  ISETP.GE.OR P4, PT, R6, R210.reuse, !P4 ;  /* 0x000000d20600720c */ /* 0x080fe40006786670 */
[C---:B------:R-:W-:Y:S02]  /*e5b0*/  IADD3 R5, R4.reuse, 0x9, RZ ;  /* 0x0000000904057810 */ /* 0x040fe40007ffe0ff */
[C---:B------:R-:W-:Y:S02]  /*e5c0*/  IADD3 R6, R4.reuse, 0x10, RZ ;  /* 0x0000001004067810 */ /* 0x040fe40007ffe0ff */
[----:B------:R-:W-:Y:S02]  /*e5d0*/  ISETP.GE.OR P1, PT, R4, R210, !P1 ;  /* 0x000000d20400720c */ /* 0x000fe40004f26670 */
[----:B------:R-:W-:Y:S02]  /*e5e0*/  FSEL R9, R3, -INF , !P6 ;  /* 0xff80000003097808 */ /* 0x000fe40007000000 */
[----:B------:R-:W-:Y:S02]  /*e5f0*/  FSEL R7, R222, -INF , !P5 ;  /* 0xff800000de077808 */ /* 0x000fe40006800000 */
[CC--:B------:R-:W-:Y:S02]  /*e600*/  ISETP.GE.AND P6, PT, R5.reuse, R213.reuse, PT ;  /* 0x000000d50500720c */ /* 0x0c0fe40003fc6270 */
[----:B------:R-:W-:Y:S02]  /*e610*/  ISETP.GE.AND P5, PT, R6, R213, PT ;  /* 0x000000d50600720c */ /* 0x000fe40003fa6270 */
[----:B------:R-:W-:Y:S02]  /*e620*/  FSEL R226, R226, -INF , !P1 ;  /* 0xff800000e2e27808 */ /* 0x000fe40004800000 */
[CC--:B------:R-:W-:Y:S02]  /*e630*/  ISETP.GE.AND P1, PT, R5.reuse, R211.reuse, PT ;  /* 0x000000d30500720c */ /* 0x0c0fe40003f26270 */
[CC--:B------:R-:W-:Y:S02]  /*e640*/  ISETP.GE.OR P6, PT, R5.reuse, R212.reuse, !P6 ;  /* 0x000000d40500720c */ /* 0x0c0fe400077c6670 */
[----:B------:R-:W-:Y:S02]  /*e650*/  ISETP.GE.OR P5, PT, R6, R212, !P5 ;  /* 0x000000d40600720c */ /* 0x000fe40006fa6670 */
[----:B------:R-:W-:Y:S02]  /*e660*/  IADD3 R3, R4, 0x11, RZ ;  /* 0x0000001104037810 */ /* 0x000fe40007ffe0ff */
[-C--:B------:R-:W-:Y:S02]  /*e670*/  ISETP.GE.OR P1, PT, R5, R210.reuse, !P1 ;  /* 0x000000d20500720c */ /* 0x080fe40004f26670 */
[----:B-1----:R-:W-:Y:S02]  /*e680*/  FSEL R229, R229, -INF , !P0 ;  /* 0xff800000e5e57808 */ /* 0x002fe40004000000 */
[----:B------:R-:W-:Y:S02]  /*e690*/  FSEL R5, R230, -INF , !P6 ;  /* 0xff800000e6057808 */ /* 0x000fe40007000000 */
[----:B------:R-:W-:Y:S02]  /*e6a0*/  FSEL R173, R235, -INF , !P5 ;  /* 0xff800000ebad7808 */ /* 0x000fe40006800000 */
[----:B------:R-:W-:Y:S02]  /*e6b0*/  ISETP.GE.AND P0, PT, R6, R211, PT ;  /* 0x000000d30600720c */ /* 0x000fe40003f06270 */
[CC--:B------:R-:W-:Y:S02]  /*e6c0*/  ISETP.GE.AND P6, PT, R3.reuse, R213.reuse, PT ;  /* 0x000000d50300720c */ /* 0x0c0fe40003fc6270 */
[----:B------:R-:W-:Y:S02]  /*e6d0*/  ISETP.GE.AND P5, PT, R8, R213, PT ;  /* 0x000000d50800720c */ /* 0x000fe40003fa6270 */
[----:B------:R-:W-:Y:S02]  /*e6e0*/  ISETP.GE.OR P0, PT, R6, R210, !P0 ;  /* 0x000000d20600720c */ /* 0x000fe40004706670 */
[-C--:B------:R-:W-:Y:S02]  /*e6f0*/  ISETP.GE.OR P6, PT, R3, R212.reuse, !P6 ;  /* 0x000000d40300720c */ /* 0x080fe400077c6670 */
[----:B------:R-:W-:Y:S02]  /*e700*/  ISETP.GE.OR P5, PT, R8, R212, !P5 ;  /* 0x000000d40800720c */ /* 0x000fe40006fa6670 */
[----:B------:R-:W-:Y:S02]  /*e710*/  IADD3 R6, R4, 0x19, RZ ;  /* 0x0000001904067810 */ /* 0x000fe40007ffe0ff */
[----:B------:R-:W-:Y:S02]  /*e720*/  FSEL R163, R234, -INF , !P6 ;  /* 0xff800000eaa37808 */ /* 0x000fe40007000000 */
[----:B------:R-:W-:Y:S02]  /*e730*/  FSEL R143, R240, -INF , !P5 ;  /* 0xff800000f08f7808 */ /* 0x000fe40006800000 */
[----:B------:R-:W-:Y:S02]  /*e740*/  FSEL R10, R227, -INF , !P2 ;  /* 0xff800000e30a7808 */ /* 0x000fe40005000000 */
[C---:B------:R-:W-:Y:S02]  /*e750*/  ISETP.GE.AND P6, PT, R3.reuse, R211, PT ;  /* 0x000000d30300720c */ /* 0x040fe40003fc6270 */
[----:B------:R-:W-:Y:S02]  /*e760*/  ISETP.GE.AND P2, PT, R6, R213, PT ;  /* 0x000000d50600720c */ /* 0x000fe40003f46270 */
[-C--:B------:R-:W-:Y:S02]  /*e770*/  ISETP.GE.AND P5, PT, R8, R211.reuse, PT ;  /* 0x000000d30800720c */ /* 0x080fe40003fa6270 */
[----:B------:R-:W-:Y:S02]  /*e780*/  ISETP.GE.OR P6, PT, R3, R210, !P6 ;  /* 0x000000d20300720c */ /* 0x000fe400077c6670 */
[----:B------:R-:W-:Y:S02]  /*e790*/  ISETP.GE.OR P2, PT, R6, R212, !P2 ;  /* 0x000000d40600720c */ /* 0x000fe40005746670 */
[-C--:B------:R-:W-:Y:S02]  /*e7a0*/  ISETP.GE.OR P5, PT, R8, R210.reuse, !P5 ;  /* 0x000000d20800720c */ /* 0x080fe40006fa6670 */
[C---:B------:R-:W-:Y:S02]  /*e7b0*/  IADD3 R3, R4.reuse, 0x20, RZ ;  /* 0x0000002004037810 */ /* 0x040fe40007ffe0ff */
[----:B------:R-:W-:Y:S02]  /*e7c0*/  IADD3 R8, R4, 0x21, RZ ;  /* 0x0000002104087810 */ /* 0x000fe40007ffe0ff */
[----:B------:R-:W-:Y:S02]  /*e7d0*/  FSEL R228, R228, -INF , !P4 ;  /* 0xff800000e4e47808 */ /* 0x000fe40006000000 */
[----:B------:R-:W-:Y:S02]  /*e7e0*/  FSEL R141, R239, -INF , !P2 ;  /* 0xff800000ef8d7808 */ /* 0x000fe40005000000 */
[----:B------:R-:W-:Y:S02]  /*e7f0*/  FSEL R12, R231, -INF , !P1 ;  /* 0xff800000e70c7808 */ /* 0x000fe40004800000 */
[----:B------:R-:W-:Y:S02]  /*e800*/  ISETP.GE.AND P4, PT, R6, R211, PT ;  /* 0x000000d30600720c */ /* 0x000fe40003f86270 */
[-C--:B------:R-:W-:Y:S02]  /*e810*/  ISETP.GE.AND P2, PT, R3, R213.reuse, PT ;  /* 0x000000d50300720c */ /* 0x080fe40003f46270 */
[----:B------:R-:W-:Y:S02]  /*e820*/  ISETP.GE.AND P1, PT, R8, R213, PT ;  /* 0x000000d50800720c */ /* 0x000fe40003f26270 */
[----:B------:R-:W-:Y:S01]  /*e830*/  ISETP.GE.OR P4, PT, R6, R210, !P4 ;  /* 0x000000d20600720c */ /* 0x000fe20006786670 */
[----:B------:R-:W-:Y:S01]  /*e840*/  VIADD R6, R4, 0x28 ;  /* 0x0000002804067836 */ /* 0x000fe20000000000 */
[----:B------:R-:W-:Y:S02]  /*e850*/  FSEL R162, R233, -INF , !P0 ;  /* 0xff800000e9a27808 */ /* 0x000fe40004000000 */
[-C--:B------:R-:W-:Y:S02]  /*e860*/  ISETP.GE.OR P2, PT, R3, R212.reuse, !P2 ;  /* 0x000000d40300720c */ /* 0x080fe40005746670 */
[C---:B------:R-:W-:Y:S02]  /*e870*/  ISETP.GE.OR P1, PT, R8.reuse, R212, !P1 ;  /* 0x000000d40800720c */ /* 0x040fe40004f26670 */
[-C--:B------:R-:W-:Y:S02]  /*e880*/  ISETP.GE.AND P0, PT, R8, R211.reuse, PT ;  /* 0x000000d30800720c */ /* 0x080fe40003f06270 */
[----:B------:R-:W-:Y:S02]  /*e890*/  FSEL R161, R245, -INF , !P2 ;  /* 0xff800000f5a17808 */ /* 0x000fe40005000000 */
[----:B------:R-:W-:Y:S02]  /*e8a0*/  FSEL R159, R244, -INF , !P1 ;  /* 0xff800000f49f7808 */ /* 0x000fe40004800000 */
[----:B------:R-:W-:Y:S02]  /*e8b0*/  ISETP.GE.OR P0, PT, R8, R210, !P0 ;  /* 0x000000d20800720c */ /* 0x000fe40004706670 */
[----:B------:R-:W-:Y:S02]  /*e8c0*/  ISETP.GE.AND P2, PT, R3, R211, PT ;  /* 0x000000d30300720c */ /* 0x000fe40003f46270 */
[C---:B------:R-:W-:Y:S02]  /*e8d0*/  ISETP.GE.AND P1, PT, R6.reuse, R213, PT ;  /* 0x000000d50600720c */ /* 0x040fe40003f26270 */
[----:B------:R-:W-:Y:S02]  /*e8e0*/  FMNMX.FTZ R8, R9, R0, !PT ;  /* 0x0000000009087209 */ /* 0x000fe40007810000 */
[----:B------:R-:W-:Y:S02]  /*e8f0*/  ISETP.GE.OR P2, PT, R3, R210, !P2 ;  /* 0x000000d20300720c */ /* 0x000fe40005746670 */
[----:B------:R-:W-:Y:S02]  /*e900*/  ISETP.GE.OR P1, PT, R6, R212, !P1 ;  /* 0x000000d40600720c */ /* 0x000fe40004f26670 */
[----:B------:R-:W-:Y:S02]  /*e910*/  FMNMX.FTZ R8, R7, R8, !PT ;  /* 0x0000000807087209 */ /* 0x000fe40007810000 */
[----:B------:R-:W-:Y:S02]  /*e920*/  IADD3 R3, R4, 0x29, RZ ;  /* 0x0000002904037810 */ /* 0x000fe40007ffe0ff */
[----:B------:R-:W-:Y:S02]  /*e930*/  FMNMX.FTZ R11, R226, R2, !PT ;  /* 0x00000002e20b7209 */ /* 0x000fe40007810000 */
[----:B------:R-:W-:Y:S02]  /*e940*/  FSEL R160, R232, -INF , !P6 ;  /* 0xff800000e8a07808 */ /* 0x000fe40007000000 */
[----:B------:R-:W-:Y:S02]  /*e950*/  FSEL R157, R247, -INF , !P1 ;  /* 0xff800000f79d7808 */ /* 0x000fe40004800000 */
[----:B------:R-:W-:Y:S02]  /*e960*/  FMNMX.FTZ R8, R229, R8, !PT ;  /* 0x00000008e5087209 */ /* 0x000fe40007810000 */
[----:B------:R-:W-:Y:S02]  /*e970*/  ISETP.GE.AND P6, PT, R6, R211, PT ;  /* 0x000000d30600720c */ /* 0x000fe40003fc6270 */
[C---:B------:R-:W-:Y:S02]  /*e980*/  ISETP.GE.AND P1, PT, R3.reuse, R213, PT ;  /* 0x000000d50300720c */ /* 0x040fe40003f26270 */
[----:B------:R-:W-:Y:S02]  /*e990*/  FMNMX.FTZ R11, R10, R11, !PT ;  /* 0x0000000b0a0b7209 */ /* 0x000fe40007810000 */
[----:B------:R-:W-:Y:S02]  /*e9a0*/  ISETP.GE.OR P6, PT, R6, R210, !P6 ;  /* 0x000000d20600720c */ /* 0x000fe400077c6670 */
[----:B------:R-:W-:Y:S02]  /*e9b0*/  ISETP.GE.OR P1, PT, R3, R212, !P1 ;  /* 0x000000d40300720c */ /* 0x000fe40004f26670 */
[----:B------:R-:W-:Y:S02]  /*e9c0*/  FMNMX.FTZ R8, R5, R8, !PT ;  /* 0x0000000805087209 */ /* 0x000fe40007810000 */
[----:B------:R-:W-:Y:S02]  /*e9d0*/  FMNMX.FTZ R11, R228, R11, !PT ;  /* 0x0000000be40b7209 */ /* 0x000fe40007810000 */
[----:B------:R-:W-:Y:S02]  /*e9e0*/  IADD3 R6, R4, 0x30, RZ ;  /* 0x0000003004067810 */ /* 0x000fe40007ffe0ff */
        /* <DEDUP_REMOVED lines=11> */
[----:B------:R-:W-:Y:S02]  /*eaa0*/  FSEL R142, R237, -INF , !P5 ;  /* 0xff800000ed8e7808 */ /* 0x000fe40006800000 */
[----:B------:R-:W-:Y:S02]  /*eab0*/  FMNMX.FTZ R8, R143, R8, !PT ;  /* 0x000000088f087209 */ /* 0x000fe40007810000 */
[----:B------:R-:W-:Y:S02]  /*eac0*/  FSEL R153, R19, -INF , !P1 ;  /* 0xff80000013997808 */ /* 0x000fe40004800000 */
[----:B------:R-:W-:Y:S02]  /*ead0*/  FMNMX.FTZ R11, R160, R11, !PT ;  /* 0x0000000ba00b7209 */ /* 0x000fe40007810000 */
[----:B------:R-:W-:Y:S02]  /*eae0*/  ISETP.GE.AND P5, PT, R3, R211, PT ;  /* 0x000000d30300720c */ /* 0x000fe40003fa6270 */
[----:B------:R-:W-:Y:S02]  /*eaf0*/  ISETP.GE.AND P1, PT, R6, R213, PT ;  /* 0x000000d50600720c */ /* 0x000fe40003f26270 */
[----:B------:R-:W-:Y:S02]  /*eb00*/  FMNMX.FTZ R8, R141, R8, !PT ;  /* 0x000000088d087209 */ /* 0x000fe40007810000 */
[----:B------:R-:W-:Y:S02]  /*eb10*/  FMNMX.FTZ R11, R142, R11, !PT ;  /* 0x0000000b8e0b7209 */ /* 0x000fe40007810000 */
[----:B------:R-:W-:Y:S01]  /*eb20*/  ISETP.GE.OR P5, PT, R3, R210, !P5 ;  /* 0x000000d20300720c */ /* 0x000fe20006fa6670 */
[----:B------:R-:W-:Y:S01]  /*eb30*/  VIADD R3, R4, 0x38 ;  /* 0x0000003804037836 */ /* 0x000fe20000000000 */
[----:B------:R-:W-:Y:S02]  /*eb40*/  ISETP.GE.OR P1, PT, R6, R212, !P1 ;  /* 0x000000d40600720c */ /* 0x000fe40004f26670 */
[----:B------:R-:W-:Y:S02]  /*eb50*/  IADD3 R4, R4, 0x39, RZ ;  /* 0x0000003904047810 */ /* 0x000fe40007ffe0ff */
[----:B------:R-:W-:Y:S02]  /*eb60*/  FMNMX.FTZ R8, R161, R8, !PT ;  /* 0x00000008a1087209 */ /* 0x000fe40007810000 */
[----:B------:R-:W-:Y:S02]  /*eb70*/  FSEL R158, R241, -INF , !P2 ;  /* 0xff800000f19e7808 */ /* 0x000fe40005000000 */
[----:B------:R-:W-:Y:S02]  /*eb80*/  FMNMX.FTZ R11, R140, R11, !PT ;  /* 0x0000000b8c0b7209 */ /* 0x000fe40007810000 */
[----:B------:R-:W-:Y:S02]  /*eb90*/  FSEL R151, R17, -INF , !P1 ;  /* 0xff80000011977808 */ /* 0x000fe40004800000 */
[----:B------:R-:W-:Y:S02]  /*eba0*/  ISETP.GE.AND P1, PT, R4, R213, PT ;  /* 0x000000d50400720c */ /* 0x000fe40003f26270 */
[----:B------:R-:W-:Y:S02]  /*ebb0*/  FMNMX.FTZ R8, R159, R8, !PT ;  /* 0x000000089f087209 */ /* 0x000fe40007810000 */
[----:B------:R-:W-:Y:S02]  /*ebc0*/  FSEL R156, R238, -INF , !P0 ;  /* 0xff800000ee9c7808 */ /* 0x000fe40004000000 */
[----:B------:R-:W-:Y:S02]  /*ebd0*/  FMNMX.FTZ R11, R158, R11, !PT ;  /* 0x0000000b9e0b7209 */ /* 0x000fe40007810000 */
[----:B------:R-:W-:Y:S02]  /*ebe0*/  ISETP.GE.OR P1, PT, R4, R212, !P1 ;  /* 0x000000d40400720c */ /* 0x000fe40004f26670 */
[----:B------:R-:W-:Y:S02]  /*ebf0*/  FMNMX.FTZ R8, R157, R8, !PT ;  /* 0x000000089d087209 */ /* 0x000fe40007810000 */
[----:B------:R-:W-:Y:S02]  /*ec00*/  FSEL R154, R243, -INF , !P6 ;  /* 0xff800000f39a7808 */ /* 0x000fe40007000000 */
[----:B------:R-:W-:Y:S02]  /*ec10*/  FMNMX.FTZ R13, R156, R11, !PT ;  /* 0x0000000b9c0d7209 */ /* 0x000fe40007810000 */
[----:B------:R-:W-:Y:S02]  /*ec20*/  FSEL R147, R252, -INF , !P1 ;  /* 0xff800000fc937808 */ /* 0x000fe40004800000 */
[----:B------:R-:W-:Y:S02]  /*ec30*/  FMNMX.FTZ R8, R155, R8, !PT ;  /* 0x000000089b087209 */ /* 0x000fe40007810000 */
[C---:B------:R-:W-:Y:S02]  /*ec40*/  ISETP.GE.AND P2, PT, R3.reuse, R213, PT ;  /* 0x000000d50300720c */ /* 0x040fe40003f46270 */
[----:B------:R-:W-:Y:S02]  /*ec50*/  ISETP.GE.AND P1, PT, R3, R211, PT ;  /* 0x000000d30300720c */ /* 0x000fe40003f26270 */
[----:B------:R-:W-:Y:S02]  /*ec60*/  FSEL R152, R242, -INF , !P5 ;  /* 0xff800000f2987808 */ /* 0x000fe40006800000 */
[----:B------:R-:W-:Y:S02]  /*ec70*/  FMNMX.FTZ R13, R154, R13, !PT ;  /* 0x0000000d9a0d7209 */ /* 0x000fe40007810000 */
[----:B------:R-:W-:Y:S02]  /*ec80*/  ISETP.GE.AND P0, PT, R6, R211, PT ;  /* 0x000000d30600720c */ /* 0x000fe40003f06270 */
[----:B------:R-:W-:Y:S02]  /*ec90*/  FMNMX.FTZ R8, R153, R8, !PT ;  /* 0x0000000899087209 */ /* 0x000fe40007810000 */
[C---:B------:R-:W-:Y:S02]  /*eca0*/  ISETP.GE.OR P2, PT, R3.reuse, R212, !P2 ;  /* 0x000000d40300720c */ /* 0x040fe40005746670 */
[-C--:B------:R-:W-:Y:S02]  /*ecb0*/  ISETP.GE.OR P1, PT, R3, R210.reuse, !P1 ;  /* 0x000000d20300720c */ /* 0x080fe40004f26670 */
[----:B------:R-:W-:Y:S02]  /*ecc0*/  FSEL R148, R249, -INF , !P4 ;  /* 0xff800000f9947808 */ /* 0x000fe40006000000 */
[----:B------:R-:W-:Y:S02]  /*ecd0*/  FMNMX.FTZ R3, R152, R13, !PT ;  /* 0x0000000d98037209 */ /* 0x000fe40007810000 */
[----:B------:R-:W-:Y:S02]  /*ece0*/  ISETP.GE.OR P0, PT, R6, R210, !P0 ;  /* 0x000000d20600720c */ /* 0x000fe40004706670 */
[----:B------:R-:W-:Y:S02]  /*ecf0*/  FSEL R149, R18, -INF , !P2 ;  /* 0xff80000012957808 */ /* 0x000fe40005000000 */
[----:B------:R-:W-:Y:S02]  /*ed00*/  FMNMX.FTZ R8, R151, R8, !PT ;  /* 0x0000000897087209 */ /* 0x000fe40007810000 */
[----:B------:R-:W-:Y:S02]  /*ed10*/  FSEL R146, R248, -INF , !P0 ;  /* 0xff800000f8927808 */ /* 0x000fe40004000000 */
[----:B------:R-:W-:Y:S02]  /*ed20*/  FMNMX.FTZ R3, R148, R3, !PT ;  /* 0x0000000394037209 */ /* 0x000fe40007810000 */
[----:B------:R-:W-:Y:S02]  /*ed30*/  ISETP.GE.AND P2, PT, R4, R211, PT ;  /* 0x000000d30400720c */ /* 0x000fe40003f46270 */
[----:B------:R-:W-:Y:S02]  /*ed40*/  FMNMX.FTZ R8, R149, R8, !PT ;  /* 0x0000000895087209 */ /* 0x000fe40007810000 */
[----:B------:R-:W-:Y:S02]  /*ed50*/  FSEL R144, R251, -INF , !P1 ;  /* 0xff800000fb907808 */ /* 0x000fe40004800000 */
[----:B------:R-:W-:Y:S02]  /*ed60*/  FMNMX.FTZ R3, R146, R3, !PT ;  /* 0x0000000392037209 */ /* 0x000fe40007810000 */
[----:B------:R-:W-:Y:S02]  /*ed70*/  ISETP.GE.OR P2, PT, R4, R210, !P2 ;  /* 0x000000d20400720c */ /* 0x000fe40005746670 */
[----:B------:R-:W-:Y:S02]  /*ed80*/  FMNMX.FTZ R11, R147, R8, !PT ;  /* 0x00000008930b7209 */ /* 0x000fe40007810000 */
[----:B------:R-:W-:Y:S02]  /*ed90*/  FMNMX.FTZ R8, R144, R3, !PT ;  /* 0x0000000390087209 */ /* 0x000fe40007810000 */
[----:B------:R-:W-:Y:S01]  /*eda0*/  FSEL R133, R250, -INF , !P2 ;  /* 0xff800000fa857808 */ /* 0x000fe20005000000 */
[----:B------:R-:W-:Y:S03]  /*edb0*/  SHFL.BFLY PT, R14, R11, 0x2, 0x1f ;  /* 0x0c401f000b0e7f89 */ /* 0x000fe600000e0000 */
[----:B------:R-:W-:Y:S05]  /*edc0*/  FMNMX.FTZ R6, R133, R8, !PT ;  /* 0x0000000885067209 */ /* 0x000fea0007810000 */
[----:B------:R-:W1:Y:S02]  /*edd0*/  SHFL.BFLY PT, R3, R6, 0x2, 0x1f ;  /* 0x0c401f0006037f89 */ /* 0x000e6400000e0000 */
[----:B-1----:R-:W-:Y:S02]  /*ede0*/  FMNMX.FTZ R4, R6, R3, !PT ;  /* 0x0000000306047209 */ /* 0x002fe40007810000 */
[----:B------:R-:W-:Y:S04]  /*edf0*/  FMNMX.FTZ R11, R11, R14, !PT ;  /* 0x0000000e0b0b7209 */ /* 0x000fe80007810000 */
[----:B------:R-:W1:Y:S08]  /*ee00*/  SHFL.BFLY PT, R3, R4, 0x1, 0x1f ;  /* 0x0c201f0004037f89 */ /* 0x000e7000000e0000 */
[----:B------:R-:W2:Y:S01]  /*ee10*/  SHFL.BFLY PT, R132, R11, 0x1, 0x1f ;  /* 0x0c201f000b847f89 */ /* 0x000ea200000e0000 */
[----:B-1----:R-:W-:Y:S02]  /*ee20*/  FMNMX.FTZ R3, R4, R3, !PT ;  /* 0x0000000304037209 */ /* 0x002fe40007810000 */
[----:B--2---:R-:W-:Y:S03]  /*ee30*/  FMNMX.FTZ R132, R11, R132, !PT ;  /* 0x000000840b847209 */ /* 0x004fe60007810000 */
[C---:B------:R-:W-:Y:S01]  /*ee40*/  FMUL.FTZ R145, R3.reuse, UR4 ;  /* 0x0000000403917c20 */ /* 0x040fe20008410000 */
[----:B------:R-:W-:Y:S02]  /*ee50*/  FSETP.NEU.FTZ.AND P0, PT, R3, -INF , PT ;  /* 0xff8000000300780b */ /* 0x000fe40003f1d000 */
[C---:B------:R-:W-:Y:S01]  /*ee60*/  FSETP.NEU.FTZ.AND P1, PT, R132.reuse, -INF , PT ;  /* 0xff8000008400780b */ /* 0x040fe20003f3d000 */
[----:B------:R-:W-:Y:S01]  /*ee70*/  FMUL.FTZ R150, R132, UR4 ;  /* 0x0000000484967c20 */ /* 0x000fe20008410000 */
[----:B------:R-:W-:Y:S04]  /*ee80*/  FSEL R145, R145, RZ, P0 ;  /* 0x000000ff91917208 */ /* 0x000fe80000000000 */
[----:B------:R-:W-:Y:S01]  /*ee90*/  FSEL R150, R150, RZ, P1 ;  /* 0x000000ff96967208 */ /* 0x000fe20000800000 */
[--C-:B------:R-:W-:Y:S01]  /*eea0*/  FFMA.FTZ R167, R12, UR4, -R145.reuse ;  /* 0x000000040ca77c23 */ /* 0x100fe20008010891 */
[--C-:B------:R-:W-:Y:S01]  /*eeb0*/  FFMA.FTZ R171, R226, UR4, -R145.reuse ;  /* 0x00000004e2ab7c23 */ /* 0x100fe20008010891 */
[----:B------:R-:W1:Y:S01]  /*eec0*/  LDSM.16.MT88.4 R12, [R196+0xc000] ;  /* 0x00c00000c40c783b */ /* 0x000e620000004200 */
[--C-:B------:R-:W-:Y:S01]  /*eed0*/  FFMA.FTZ R135, R10, UR4, -R145.reuse ;  /* 0x000000040a877c23 */ /* 0x100fe20008010891 */
[--C-:B------:R-:W-:Y:S01]  /*eee0*/  FFMA.FTZ R164, R5, UR4, -R150.reuse ;  /* 0x0000000405a47c23 */ /* 0x100fe20008010896 */
[----:B------:R-:W-:Y:S01]  /*eef0*/  FSEL R5, R132, RZ, P1 ;  /* 0x000000ff84057208 */ /* 0x000fe20000800000 */
[--C-:B------:R-:W-:Y:S01]  /*ef00*/  FFMA.FTZ R134, R228, UR4, -R145.reuse ;  /* 0x00000004e4867c23 */ /* 0x100fe20008010891 */
[--C-:B------:R-:W-:Y:S01]  /*ef10*/  FFMA.FTZ R169, R9, UR4, -R150.reuse ;  /* 0x0000000409a97c23 */ /* 0x100fe20008010896 */
[--C-:B------:R-:W-:Y:S01]  /*ef20*/  FFMA.FTZ R166, R7, UR4, -R150.reuse ;  /* 0x0000000407a67c23 */ /* 0x100fe20008010896 */
[----:B------:R-:W-:Y:S01]  /*ef30*/  FFMA.FTZ R165, R229, UR4, -R150 ;  /* 0x00000004e5a57c23 */ /* 0x000fe20008010896 */
[----:B------:R-:W-:Y:S01]  /*ef40*/  FADD.FTZ R0, -R5, R0 ;  /* 0x0000000005007221 */ /* 0x000fe20000010100 */
[----:B------:R-:W-:Y:S01]  /*ef50*/  FSEL R5, R3, RZ, P0 ;  /* 0x000000ff03057208 */ /* 0x000fe20000000000 */
[----:B------:R-:W-:Y:S01]  /*ef60*/  MUFU.EX2 R164, R164 ;  /* 0x000000a400a47308 */ /* 0x000fe20000000800 */
[--C-:B------:R-:W-:Y:S01]  /*ef70*/  FFMA.FTZ R170, R143, UR4, -R150.reuse ;  /* 0x000000048faa7c23 */ /* 0x100fe20008010896 */
[----:B------:R-:W-:Y:S01]  /*ef80*/  FMUL.FTZ R6, R0, UR4 ;  /* 0x0000000400067c20 */ /* 0x000fe20008410000 */
[----:B------:R-:W-:Y:S01]  /*ef90*/  FFMA.FTZ R175, R141, UR4, -R150 ;  /* 0x000000048daf7c23 */ /* 0x000fe20008010896 */
[----:B------:R-:W-:Y:S01]  /*efa0*/  FADD.FTZ R0, -R5, R2 ;  /* 0x0000000205007221 */ /* 0x000fe20000010100 */
[--C-:B------:R-:W-:Y:S01]  /*efb0*/  FFMA.FTZ R172, R162, UR4, -R145.reuse ;  /* 0x00000004a2ac7c23 */ /* 0x100fe20008010891 */
[--C-:B------:R-:W-:Y:S01]  /*efc0*/  FFMA.FTZ R177, R160, UR4, -R145.reuse ;  /* 0x00000004a0b17c23 */ /* 0x100fe20008010891 */
[--C-:B------:R-:W-:Y:S01]  /*efd0*/  FFMA.FTZ R174, R142, UR4, -R145.reuse ;  /* 0x000000048eae7c23 */ /* 0x100fe20008010891 */
[----:B------:R-:W-:Y:S02]  /*efe0*/  FMUL.FTZ R8, R0, UR4 ;  /* 0x0000000400087c20 */ /* 0x000fe40008410000 */
[----:B------:R-:W-:Y:S01]  /*eff0*/  MUFU.EX2 R169, R169 ;  /* 0x000000a900a97308 */ /* 0x000fe20000000800 */
[--C-:B------:R-:W-:Y:S01]  /*f000*/  FFMA.FTZ R179, R140, UR4, -R145.reuse ;  /* 0x000000048cb37c23 */ /* 0x100fe20008010891 */
[--C-:B------:R-:W-:Y:S01]  /*f010*/  FFMA.FTZ R176, R161, UR4, -R150.reuse ;  /* 0x00000004a1b07c23 */ /* 0x100fe20008010896 */
[----:B------:R-:W-:Y:S01]  /*f020*/  LDSM.16.MT88.4 R140, [R193+0xe800] ;  /* 0x00e80000c18c783b */ /* 0x000fe20000004200 */
[--C-:B------:R-:W-:Y:S01]  /*f030*/  FFMA.FTZ R225, R159, UR4, -R150.reuse ;  /* 0x000000049fe17c23 */ /* 0x100fe20008010896 */
[--C-:B------:R-:W-:Y:S01]  /*f040*/  FFMA.FTZ R178, R157, UR4, -R150.reuse ;  /* 0x000000049db27c23 */ /* 0x100fe20008010896 */
[--C-:B------:R-:W-:Y:S01]  /*f050*/  FFMA.FTZ R227, R155, UR4, -R150.reuse ;  /* 0x000000049be37c23 */ /* 0x100fe20008010896 */
[--C-:B------:R-:W-:Y:S03]  /*f060*/  FFMA.FTZ R222, R158, UR4, -R145.reuse ;  /* 0x000000049ede7c23 */ /* 0x100fe60008010891 */
[----:B------:R-:W2:Y:S01]  /*f070*/  MUFU.EX2 R166, R166 ;  /* 0x000000a600a67308 */ /* 0x000ea20000000800 */
[--C-:B------:R-:W-:Y:S01]  /*f080*/  FFMA.FTZ R229, R156, UR4, -R145.reuse ;  /* 0x000000049ce57c23 */ /* 0x100fe20008010891 */
[--C-:B------:R-:W-:Y:S01]  /*f090*/  FFMA.FTZ R224, R154, UR4, -R145.reuse ;  /* 0x000000049ae07c23 */ /* 0x100fe20008010891 */
[----:B------:R-:W-:Y:S01]  /*f0a0*/  LDSM.16.MT88.4 R156, [R192+0xf800] ;  /* 0x00f80000c09c783b */ /* 0x000fe20000004200 */
[--C-:B------:R-:W-:Y:S01]  /*f0b0*/  FFMA.FTZ R231, R152, UR4, -R145.reuse ;  /* 0x0000000498e77c23 */ /* 0x100fe20008010891 */
[--C-:B------:R-:W-:Y:S01]  /*f0c0*/  FFMA.FTZ R226, R153, UR4, -R150.reuse ;  /* 0x0000000499e27c23 */ /* 0x100fe20008010896 */
[--C-:B------:R-:W-:Y:S01]  /*f0d0*/  FFMA.FTZ R233, R151, UR4, -R150.reuse ;  /* 0x0000000497e97c23 */ /* 0x100fe20008010896 */
[--C-:B------:R-:W-:Y:S03]  /*f0e0*/  FFMA.FTZ R228, R149, UR4, -R150.reuse ;  /* 0x0000000495e47c23 */ /* 0x100fe60008010896 */
[----:B------:R-:W3:Y:S01]  /*f0f0*/  MUFU.EX2 R165, R165 ;  /* 0x000000a500a57308 */ /* 0x000ee20000000800 */
[--C-:B------:R-:W-:Y:S01]  /*f100*/  FFMA.FTZ R230, R148, UR4, -R145.reuse ;  /* 0x0000000494e67c23 */ /* 0x100fe20008010891 */
[--C-:B------:R-:W-:Y:S01]  /*f110*/  FFMA.FTZ R237, R146, UR4, -R145.reuse ;  /* 0x0000000492ed7c23 */ /* 0x100fe20008010891 */
[----:B------:R-:W-:Y:S01]  /*f120*/  LDSM.16.MT88.4 R152, [R193+0xf800] ;  /* 0x00f80000c198783b */ /* 0x000fe20000004200 */
[--C-:B------:R-:W-:Y:S01]  /*f130*/  FFMA.FTZ R232, R144, UR4, -R145.reuse ;  /* 0x0000000490e87c23 */ /* 0x100fe20008010891 */
[----:B------:R-:W-:Y:S01]  /*f140*/  FFMA.FTZ R133, R133, UR4, -R145 ;  /* 0x0000000485857c23 */ /* 0x000fe20008010891 */
[--C-:B------:R-:W-:Y:S01]  /*f150*/  FFMA.FTZ R168, R173, UR4, -R150.reuse ;  /* 0x00000004ada87c23 */ /* 0x100fe20008010896 */
[--C-:B------:R-:W-:Y:S03]  /*f160*/  FFMA.FTZ R173, R163, UR4, -R150.reuse ;  /* 0x00000004a3ad7c23 */ /* 0x100fe60008010896 */
[----:B------:R-:W-:Y:S01]  /*f170*/  MUFU.EX2 R171, R171 ;  /* 0x000000ab00ab7308 */ /* 0x000fe20000000800 */
[----:B--2---:R-:W-:Y:S01]  /*f180*/  F2FP.BF16.F32.PACK_AB R136, R166, R169 ;  /* 0x000000a9a688723e */ /* 0x004fe200000010ff */
[----:B------:R-:W-:Y:S01]  /*f190*/  FFMA.FTZ R150, R147, UR4, -R150 ;  /* 0x0000000493967c23 */ /* 0x000fe20008010896 */
[----:B------:R-:W-:Y:S01]  /*f1a0*/  LDSM.16.MT88.4 R160, [R196+0x11800] ;  /* 0x01180000c4a0783b */ /* 0x000fe20000004200 */
[----:B------:R-:W-:Y:S06]  /*f1b0*/  PLOP3.LUT P0, PT, PT, PT, UP2, 0x80, 0x0 ;  /* 0x000000000000781c */ /* 0x000fec0003f0f028 */
[----:B------:R-:W2:Y:S01]  /*f1c0*/  MUFU.EX2 R135, R135 ;  /* 0x0000008700877308 */ /* 0x000ea20000000800 */
[----:B---3--:R-:W-:Y:S01]  /*f1d0*/  F2FP.BF16.F32.PACK_AB R138, R164, R165 ;  /* 0x000000a5a48a723e */ /* 0x008fe200000010ff */
[----:B------:R-:W-:Y:S08]  /*f1e0*/  LDSM.16.MT88.4 R144, [R196+0xf800] ;  /* 0x00f80000c490783b */ /* 0x000ff00000004200 */
[----:B------:R-:W-:Y:S10]  /*f1f0*/  MUFU.EX2 R134, R134 ;  /* 0x0000008600867308 */ /* 0x000ff40000000800 */
[----:B------:R-:W3:Y:S01]  /*f200*/  MUFU.EX2 R167, R167 ;  /* 0x000000a700a77308 */ /* 0x000ee20000000800 */
[----:B--2---:R-:W-:Y:S09]  /*f210*/  F2FP.BF16.F32.PACK_AB R137, R135, R171 ;  /* 0x000000ab8789723e */ /* 0x004ff200000010ff */
[----:B------:R-:W2:Y:S10]  /*f220*/  MUFU.EX2 R2, R6 ;  /* 0x0000000600027308 */ /* 0x000eb40000000800 */
[----:B------:R-:W4:Y:S01]  /*f230*/  MUFU.EX2 R0, R8 ;  /* 0x0000000800007308 */ /* 0x000f220000000800 */
[----:B---3--:R-:W-:Y:S09]  /*f240*/  F2FP.BF16.F32.PACK_AB R139, R167, R134 ;  /* 0x00000086a78b723e */ /* 0x008ff200000010ff */
[----:B------:R3:W-:Y:S01]  /*f250*/  MUFU.EX2 R235, R150 ;  /* 0x0000009600eb7308 */ /* 0x0007e20000000800 */
[C---:B--2---:R-:W-:Y:S01]  /*f260*/  FMUL.FTZ R4, R2.reuse, R128 ;  /* 0x0000008002047220 */ /* 0x044fe20000410000 */
[C---:B------:R-:W-:Y:S01]  /*f270*/  FMUL.FTZ R5, R2.reuse, R129 ;  /* 0x0000008102057220 */ /* 0x040fe20000410000 */
[C---:B------:R-:W-:Y:S01]  /*f280*/  FMUL.FTZ R9, R2.reuse, R125 ;  /* 0x0000007d02097220 */ /* 0x040fe20000410000 */
[C---:B------:R-:W-:Y:S01]  /*f290*/  FMUL.FTZ R16, R2.reuse, R116 ;  /* 0x0000007402107220 */ /* 0x040fe20000410000 */
[C---:B------:R-:W-:Y:S01]  /*f2a0*/  FMUL.FTZ R17, R2.reuse, R117 ;  /* 0x0000007502117220 */ /* 0x040fe20000410000 */
[C---:B------:R-:W-:Y:S01]  /*f2b0*/  FMUL.FTZ R24, R2.reuse, R108 ;  /* 0x0000006c02187220 */ /* 0x040fe20000410000 */
[C---:B------:R-:W-:Y:S01]  /*f2c0*/  FMUL.FTZ R25, R2.reuse, R109 ;  /* 0x0000006d02197220 */ /* 0x040fe20000410000 */
[----:B------:R-:W-:Y:S01]  /*f2d0*/  FMUL.FTZ R32, R2, R100 ;  /* 0x0000006402207220 */ /* 0x000fe20000410000 */
[C---:B----4-:R-:W-:Y:S01]  /*f2e0*/  FMUL.FTZ R6, R0.reuse, R130 ;  /* 0x0000008200067220 */ /* 0x050fe20000410000 */
[----:B------:R-:W-:Y:S01]  /*f2f0*/  FMUL.FTZ R7, R0, R131 ;  /* 0x0000008300077220 */ /* 0x000fe20000410000 */
[----:B------:R-:W-:Y:S01]  /*f300*/  FMUL.FTZ R8, R2, R124 ;  /* 0x0000007c02087220 */ /* 0x000fe20000410000 */
[C---:B------:R-:W-:Y:S01]  /*f310*/  FMUL.FTZ R10, R0.reuse, R126 ;  /* 0x0000007e000a7220 */ /* 0x040fe20000410000 */
[C---:B------:R-:W-:Y:S01]  /*f320*/  FMUL.FTZ R11, R0.reuse, R127 ;  /* 0x0000007f000b7220 */ /* 0x040fe20000410000 */
[----:B------:R-:W-:Y:S01]  /*f330*/  LDSM.16.MT88.4 R128, [R194+0xe800] ;  /* 0x00e80000c280783b */ /* 0x000fe20000004200 */
[C---:B------:R-:W-:Y:S01]  /*f340*/  FMUL.FTZ R18, R0.reuse, R118 ;  /* 0x0000007600127220 */ /* 0x040fe20000410000 */
[----:B------:R-:W-:Y:S01]  /*f350*/  FMUL.FTZ R19, R0, R119 ;  /* 0x0000007700137220 */ /* 0x000fe20000410000 */
[C---:B-1----:R-:W-:Y:S01]  /*f360*/  HMMA.16816.F32.BF16 R4, R136.reuse, R12, R4 ;  /* 0x0000000c8804723c */ /* 0x042fe20000041804 */
[----:B------:R-:W-:Y:S04]  /*f370*/  MUFU.EX2 R168, R168 ;  /* 0x000000a800a87308 */ /* 0x000fe80000000800 */
[----:B------:R-:W1:Y:S01]  /*f380*/  LDSM.16.MT88.4 R124, [R192+0xc000] ;  /* 0x00c00000c07c783b */ /* 0x000e620000004200 */
[C---:B------:R-:W-:Y:S05]  /*f390*/  HMMA.16816.F32.BF16 R8, R136.reuse, R14, R8 ;  /* 0x0000000e8808723c */ /* 0x040fea0000041808 */
[----:B------:R-:W2:Y:S01]  /*f3a0*/  MUFU.EX2 R173, R173 ;  /* 0x000000ad00ad7308 */ /* 0x000ea20000000800 */
        /* <DEDUP_REMOVED lines=16> */
[----:B------:R-:W2:Y:S01]  /*f4b0*/  MUFU.EX2 R175, R175 ;  /* 0x000000af00af7308 */ /* 0x000ea20000000800 */
[----:B------:R-:W2:Y:S01]  /*f4c0*/  LDSM.16.MT88.4 R100, [R193+0xe000] ;  /* 0x00e00000c164783b */ /* 0x000ea20000004200 */
        /* <DEDUP_REMOVED lines=14> */
[----:B------:R-:W2:Y:S01]  /*f5b0*/  MUFU.EX2 R177, R177 ;  /* 0x000000b100b17308 */ /* 0x000ea20000000800 */
[C---:B------:R-:W-:Y:S01]  /*f5c0*/  FMUL.FTZ R28, R2.reuse, R104 ;  /* 0x00000068021c7220 */ /* 0x040fe20000410000 */
[----:B------:R-:W-:Y:S01]  /*f5d0*/  FMUL.FTZ R29, R2, R105 ;  /* 0x00000069021d7220 */ /* 0x000fe20000410000 */
[C---:B------:R-:W-:Y:S03]  /*f5e0*/  FMUL.FTZ R30, R0.reuse, R106 ;  /* 0x0000006a001e7220 */ /* 0x040fe60000410000 */
[C---:B------:R-:W-:Y:S01]  /*f5f0*/  FMUL.FTZ R31, R0.reuse, R107 ;  /* 0x0000006b001f7220 */ /* 0x040fe20000410000 */
[----:B---3--:R-:W-:Y:S01]  /*f600*/  LDSM.16.MT88.4 R148, [R194+0xf800] ;  /* 0x00f80000c294783b */ /* 0x008fe20000004200 */
        /* <DEDUP_REMOVED lines=11> */
[----:B------:R-:W3:Y:S01]  /*f6c0*/  MUFU.EX2 R179, R179 ;  /* 0x000000b300b37308 */ /* 0x000ee20000000800 */
        /* <DEDUP_REMOVED lines=20> */
[C---:B--2---:R-:W-:Y:S03]  /*f810*/  HMMA.16816.F32.BF16 R52, R136.reuse, R100, R52 ;  /* 0x000000648834723c */ /* 0x044fe60000041834 */
[C---:B------:R-:W-:Y:S01]  /*f820*/  FMUL.FTZ R60, R2.reuse, R60 ;  /* 0x0000003c023c7220 */ /* 0x040fe20000410000 */
[----:B------:R-:W-:Y:S01]  /*f830*/  FMUL.FTZ R61, R2, R61 ;  /* 0x0000003d023d7220 */ /* 0x000fe20000410000 */
[C---:B------:R-:W-:Y:S01]  /*f840*/  FMUL.FTZ R62, R0.reuse, R62 ;  /* 0x0000003e003e7220 */ /* 0x040fe20000410000 */
[C---:B------:R-:W-:Y:S01]  /*f850*/  HMMA.16816.F32.BF16 R56, R136.reuse, R102, R56 ;  /* 0x000000668838723c */ /* 0x040fe20000041838 */
[----:B------:R-:W2:Y:S01]  /*f860*/  LDSM.16.MT88.4 R100, [R194+0x10000] ;  /* 0x01000000c264783b */ /* 0x000ea20000004200 */
        /* <DEDUP_REMOVED lines=33> */
[C---:B--2---:R-:W-:Y:S03]  /*fa80*/  HMMA.16816.F32.BF16 R76, R136.reuse, R100, R76 ;  /* 0x00000064884c723c */ /* 0x044fe6000004184c */
[C---:B------:R-:W-:Y:S01]  /*fa90*/  FMUL.FTZ R84, R2.reuse, R84 ;  /* 0x0000005402547220 */ /* 0x040fe20000410000 */
[----:B------:R-:W-:Y:S01]  /*faa0*/  FMUL.FTZ R85, R2, R85 ;  /* 0x0000005502557220 */ /* 0x000fe20000410000 */
[C---:B------:R-:W-:Y:S01]  /*fab0*/  FMUL.FTZ R86, R0.reuse, R86 ;  /* 0x0000005600567220 */ /* 0x040fe20000410000 */
[C---:B------:R-:W-:Y:S02]  /*fac0*/  HMMA.16816.F32.BF16 R80, R136.reuse, R102, R80 ;  /* 0x000000668850723c */ /* 0x040fe40000041850 */
[----:B------:R-:W2:Y:S03]  /*fad0*/  MUFU.EX2 R233, R233 ;  /* 0x000000e900e97308 */ /* 0x000ea60000000800 */
[----:B------:R-:W-:Y:S01]  /*fae0*/  FMUL.FTZ R87, R0, R87 ;  /* 0x0000005700577220 */ /* 0x000fe20000410000 */
[C---:B------:R-:W-:Y:S01]  /*faf0*/  FMUL.FTZ R88, R2.reuse, R88 ;  /* 0x0000005802587220 */ /* 0x040fe20000410000 */
[----:B------:R-:W-:Y:S01]  /*fb00*/  FMUL.FTZ R89, R2, R89 ;  /* 0x0000005902597220 */ /* 0x000fe20000410000 */
[C---:B------:R-:W-:Y:S04]  /*fb10*/  FMUL.FTZ R90, R0.reuse, R90 ;  /* 0x0000005a005a7220 */ /* 0x040fe80000410000 */
[----:B------:R-:W2:Y:S01]  /*fb20*/  MUFU.EX2 R228, R228 ;  /* 0x000000e400e47308 */ /* 0x000ea20000000800 */
        /* <DEDUP_REMOVED lines=12> */
[----:B------:R-:W2:Y:S01]  /*fbf0*/  MUFU.EX2 R237, R237 ;  /* 0x000000ed00ed7308 */ /* 0x000ea20000000800 */
        /* <DEDUP_REMOVED lines=10> */
[----:B---3--:R-:W-:Y:S01]  /*fca0*/  F2FP.BF16.F32.PACK_AB R103, R179, R174 ;  /* 0x000000aeb367723e */ /* 0x008fe200000010ff */
[----:B------:R-:W-:Y:S01]  /*fcb0*/  FADD.FTZ R166, R166, R169 ;  /* 0x000000a9a6a67221 */ /* 0x000fe20000010000 */
[----:B------:R-:W-:Y:S03]  /*fcc0*/  LDSM.16.MT88.4 R136, [R196+0xf000] ;  /* 0x00f00000c488783b */ /* 0x000fe60000004200 */
[----:B------:R-:W3:Y:S01]  /*fcd0*/  MUFU.EX2 R133, R133 ;  /* 0x0000008500857308 */ /* 0x000ee20000000800 */
        /* <DEDUP_REMOVED lines=66> */
[----:B--2---:R-:W-:Y:S01]  /*10100*/  F2FP.BF16.F32.PACK_AB R136, R233, R226 ;  /* 0x000000e2e988723e */ /* 0x004fe200000010ff */
[C---:B-1----:R-:W-:Y:S05]  /*10110*/  HMMA.16816.F32.BF16 R44, R104.reuse, R116, R44 ;  /* 0x00000074682c723c */ /* 0x042fea000004182c */
[----:B------:R-:W-:Y:S01]  /*10120*/  F2FP.BF16.F32.PACK_AB R138, R235, R228 ;  /* 0x000000e4eb8a723e */ /* 0x000fe200000010ff */
[C---:B------:R-:W-:Y:S01]  /*10130*/  HMMA.16816.F32.BF16 R48, R104.reuse, R118, R48 ;  /* 0x000000766830723c */ /* 0x040fe20000041830 */
[----:B------:R-:W1:Y:S04]  /*10140*/  LDSM.16.MT88.4 R116, [R193+0x11000] ;  /* 0x01100000c174783b */ /* 0x000e680000004200 */
[----:B------:R-:W-:Y:S01]  /*10150*/  F2FP.BF16.F32.PACK_AB R137, R237, R230 ;  /* 0x000000e6ed89723e */ /* 0x000fe200000010ff */
[C---:B------:R-:W-:Y:S05]  /*10160*/  HMMA.16816.F32.BF16 R52, R104.reuse, R140, R52 ;  /* 0x0000008c6834723c */ /* 0x040fea0000041834 */
[----:B---3--:R-:W-:Y:S01]  /*10170*/  F2FP.BF16.F32.PACK_AB R139, R133, R232 ;  /* 0x000000e8858b723e */ /* 0x008fe200000010ff */
        /* <DEDUP_REMOVED lines=62> */
.L_x_2215:
        /* <DEDUP_REMOVED lines=267> */
.L_x_2220:
        /* <DEDUP_REMOVED lines=10> */
.L_x_2221:
[----:B------:R-:W-:Y:S01]  /*116b0*/  S2UR UR4, SR_CTAID.Z ;  /* 0x00000000000479c3 */ /* 0x000fe20000002700 */
[----:B------:R-:W-:Y:S01]  /*116c0*/  ULDC UR6, c[0x0][0x270] ;  /* 0x00009c0000067ab9 */ /* 0x000fe20000000800 */
[----:B------:R-:W-:-:S06]  /*116d0*/  ULDC UR11, c[0x0][0x2c4] ;  /* 0x0000b100000b7ab9 */ /* 0x000fcc0000000800 */
[----:B------:R-:W1:Y:S02]  /*116e0*/  S2UR UR7, SR_CTAID.Y ;  /* 0x00000000000779c3 */ /* 0x000e640000002600 */
[----:B-1----:R-:W-:-:S04]  /*116f0*/  UIMAD UR6, UR7, UR6, UR4 ;  /* 0x00000006070672a4 */ /* 0x002fc8000f8e0204 */
[----:B------:R-:W-:Y:S02]  /*11700*/  UIMAD UR11, UR6, UR11, URZ ;  /* 0x0000000b060b72a4 */ /* 0x000fe4000f8e023f */
.L_x_2222:
        /* <DEDUP_REMOVED lines=32> */
.L_x_2224:
[----:B------:R-:W-:Y:S05]  /*11910*/  BSYNC B0 ;  /* 0x0000000000007941 */ /* 0x000fea0003800000 */
.L_x_2223:
        /* <DEDUP_REMOVED lines=51> */
.L_x_2226:
[----:B------:R-:W-:Y:S05]  /*11c50*/  BSYNC B0 ;  /* 0x0000000000007941 */ /* 0x000fea0003800000 */
.L_x_2225:
        /* <DEDUP_REMOVED lines=23> */
.L_x_2228:
[----:B------:R-:W-:Y:S05]  /*11dd0*/  BSYNC B0 ;  /* 0x0000000000007941 */ /* 0x000fea0003800000 */
.L_x_2227:
        /* <DEDUP_REMOVED lines=23> */
.L_x_2230:
[----:B------:R-:W-:Y:S05]  /*11f50*/  BSYNC B0 ;  /* 0x0000000000007941 */ /* 0x000fea0003800000 */
.L_x_2229:
        /* <DEDUP_REMOVED lines=22> */
.L_x_2231:
        /* <DEDUP_REMOVED lines=12> */
.L_x_7941:


//--------------------- .text._ZN5flash24flash_fwd_splitkv_kernelI23Flash_fwd_kernel_traitsILi192ELi64ELi64ELi4ELb0ELb0EN7cutlass10bfloat16_tE19Flash_kernel_traitsILi192ELi64ELi64ELi4ES3_EELb0ELb1ELb0ELb0ELb0ELb0ELb0ELb1EEEvNS_16Flash_fwd_paramsE --------------------------
	.section	.text._ZN5flash24flash_fwd_splitkv_kernelI23Flash_fwd_kernel_traitsILi192ELi64ELi64ELi4ELb0ELb0EN7cutlass10bfloat16_tE19Flash_kernel_traitsILi192ELi64ELi64ELi4ES3_EELb0ELb1ELb0ELb0ELb0ELb0ELb0ELb1EEEvNS_16Flash_fwd_paramsE,"ax",@progbits
	.align	128
        .global         _ZN5flash24flash_fwd_splitkv_kernelI23Flash_fwd_kernel_traitsILi192ELi64ELi64ELi4ELb0ELb0EN7cutlass10bfloat16_tE19Flash_kernel_traitsILi192ELi64ELi64ELi4ES3_EELb0ELb1ELb0ELb0ELb0ELb0ELb0ELb1EEEvNS_16Flash_fwd_paramsE
        .type           _ZN5flash24flash_fwd_splitkv_kernelI23Flash_fwd_kernel_traitsILi192ELi64ELi64ELi4ELb0ELb0EN7cutlass10bfloat16_tE19Flash_kernel_traitsILi192ELi64ELi64ELi4ES3_EELb0ELb1ELb0ELb0ELb0ELb0ELb0ELb1EEEvNS_16Flash_fwd_paramsE,@function
        .size           _ZN5flash24flash_fwd_splitkv_kernelI23Flash_fwd_kernel_traitsILi192ELi64ELi64ELi4ELb0ELb0EN7cutlass10bfloat16_tE19Flash_kernel_traitsILi192ELi64ELi64ELi4ES3_EELb0ELb1ELb0ELb0ELb0ELb0ELb0ELb1EEEvNS_16Flash_fwd_paramsE,(.L_x_7902 - _ZN5flash24flash_fwd_splitkv_kernelI23Flash_fwd_kernel_traitsILi192ELi64ELi64ELi4ELb0ELb0EN7cutlass10bfloat16_tE19Flash_kernel_traitsILi192ELi64ELi64ELi4ES3_EELb0ELb1ELb0ELb0ELb0ELb0ELb0ELb1EEEvNS_16Flash_fwd_paramsE)
        .other          _ZN5flash24flash_fwd_splitkv_kernelI23Flash_fwd_kernel_traitsILi192ELi64ELi64ELi4ELb0ELb0EN7cutlass10bfloat16_tE19Flash_kernel_traitsILi192ELi64ELi64ELi4ES3_EELb0ELb1ELb0ELb0ELb0ELb0ELb0ELb1EEEvNS_16Flash_fwd_paramsE,@"STO_CUDA_ENTRY STV_DEFAULT"
_ZN5flash24flash_fwd_splitkv_kernelI23Flash_fwd_kernel_traitsILi192ELi64ELi64ELi4ELb0ELb0EN7cutlass10bfloat16_tE19Flash_kernel_traitsILi192ELi64ELi64ELi4ES3_EELb0ELb1ELb0ELb0ELb0ELb0ELb0ELb1EEEvNS_16Flash_fwd_paramsE:
.text._ZN5flash24flash_fwd_splitkv_kernelI23Flash_fwd_kernel_traitsILi192ELi64ELi64ELi4ELb0ELb0EN7cutlass10bfloat16_tE19Flash_kernel_traitsILi192ELi64ELi64ELi4ES3_EELb0ELb1ELb0ELb0ELb0ELb0ELb0ELb1EEEvNS_16Flash_fwd_paramsE:
[----:B------:R-:W-:Y:S01]  /*0000*/  LDC R1, c[0x0][0x28] ;  /* 0x00000a00ff017b82 */ /* 0x000fe20000000800 */
[----:B------:R-:W1:Y:S07]  /*0010*/  S2R R209, SR_CTAID.X ;  /* 0x0000000000d17919 */ /* 0x000e6e0000002500 */
[----:B------:R-:W2:Y:S01]  /*0020*/  LDC.64 R16, c[0x0][0x198] ;  /* 0x00006600ff107b82 */ /* 0x000ea20000000a00 */
[----:B------:R-:W-:Y:S01]  /*0030*/  BSSY B4, `(.L_x_2232) ;  /* 0x0000005000047945 */ /* 0x000fe20003800000 */
[----:B------:R-:W-:Y:S01]  /*0040*/  MOV R206, 0x80 ;  /* 0x0000008000ce7802 */ /* 0x000fe20000000f00 */
[----:B------:R-:W3:Y:S01]  /*0050*/  S2R R208, SR_CTAID.Y ;  /* 0x0000000000d07919 */ /* 0x000ee20000002600 */
[----:B------:R-:W4:Y:S05]  /*0060*/  S2R R207, SR_CTAID.Z ;  /* 0x0000000000cf7919 */ /* 0x000f2a0000002700 */
[----:B-1234-:R-:W-:Y:S05]  /*0070*/  CALL.REL.NOINC `($_ZN5flash24flash_fwd_splitkv_kernelI23Flash_fwd_kernel_traitsILi192ELi64ELi64ELi4ELb0ELb0EN7cutlass10bfloat16_tE19Flash_kernel_traitsILi192ELi64ELi64ELi4ES3_EELb0ELb1ELb0ELb0ELb0ELb0ELb0ELb1EEEvNS_16Flash_fwd_paramsE$_ZN5flash30compute_attn_1rowblock_splitkvI23Flash_fwd_kernel_traitsILi192ELi64ELi64ELi4ELb0ELb0EN7cutlass10bfloat16_tE19Flash_kernel_traitsILi192ELi64ELi64ELi4ES3_EELb0ELb1ELb0ELb0ELb0ELb0ELb0ELb1ENS_16Flash_fwd_paramsEEEvRKT8_iiiii) ;  /* 0x0000000000087944 */ /* 0x01efea0003c00000 */
[----:B------:R-:W-:Y:S05]  /*0080*/  BSYNC B4 ;  /* 0x0000000000047941 */ /* 0x000fea0003800000 */
.L_x_2232:
[----:B------:R-:W-:Y:S05]  /*0090*/  EXIT ;  /* 0x000000000000794d */ /* 0x000fea0003800000 */
        .type           $_ZN5flash24flash_fwd_splitkv_kernelI23Flash_fwd_kernel_traitsILi192ELi64ELi64ELi4ELb0ELb0EN7cutlass10bfloat16_tE19Flash_kernel_traitsILi192ELi64ELi64ELi4ES3_EELb0ELb1ELb0ELb0ELb0ELb0ELb0ELb1EEEvNS_16Flash_fwd_paramsE$_ZN5flash30compute_attn_1rowblock_splitkvI23Flash_fwd_kernel_traitsILi192ELi64ELi64ELi4ELb0ELb0EN7cutlass10bfloat16_tE19Flash_kernel_traitsILi192ELi64ELi64ELi4ES3_EELb0ELb1ELb0ELb0ELb0ELb0ELb0ELb1ENS_16Flash_fwd_paramsEEEvRKT8_iiiii,@function
        .size           $_ZN5flash24flash_fwd_splitkv_kernelI23Flash_fwd_kernel_traitsILi192ELi64ELi64ELi4ELb0ELb0EN7cutlass10bfloat16_tE19Flash_kernel_traitsILi192ELi64ELi64ELi4ES3_EELb0ELb1ELb0ELb0ELb0ELb0ELb0ELb1EEEvNS_16Flash_fwd_paramsE$_ZN5flash30compute_attn_1rowblock_splitkvI23Flash_fwd_kernel_traitsILi192ELi64ELi64ELi4ELb0ELb0EN7cutlass10bfloat16_tE19Flash_kernel_traitsILi192ELi64ELi64ELi4ES3_EELb0ELb1ELb0ELb0ELb0ELb0ELb0ELb1ENS_16Flash_fwd_paramsEEEvRKT8_iiiii,(.L_x_7902 - $_ZN5flash24flash_fwd_splitkv_kernelI23Flash_fwd_kernel_traitsILi192ELi64ELi64ELi4ELb0ELb0EN7cutlass10bfloat16_tE19Flash_kernel_traitsILi192ELi64ELi64ELi4ES3_EELb0ELb1ELb0ELb0ELb0ELb0ELb0ELb1EEEvNS_16Flash_fwd_paramsE$_ZN5flash30compute_attn_1rowblock_splitkvI23Flash_fwd_kernel_traitsILi192ELi64ELi64ELi4ELb0ELb0EN7cutlass10bfloat16_tE19Flash_kernel_traitsILi192ELi64ELi64ELi4ES3_EELb0ELb1ELb0ELb0ELb0ELb0ELb0ELb1ENS_16Flash_fwd_paramsEEEvRKT8_iiiii)
$_ZN5flash24flash_fwd_splitkv_kernelI23Flash_fwd_kernel_traitsILi192ELi64ELi64ELi4ELb0ELb0EN7cutlass10bfloat16_tE19Flash_kernel_traitsILi192ELi64ELi64ELi4ES3_EELb0ELb1ELb0ELb0ELb0ELb0ELb0ELb1EEEvNS_16Flash_fwd_paramsE$_ZN5flash30compute_attn_1rowblock_splitkvI23Flash_fwd_kernel_traitsILi192ELi64ELi64ELi4ELb0ELb0EN7cutlass10bfloat16_tE19Flash_kernel_traitsILi192ELi64ELi64ELi4ES3_EELb0ELb1ELb0ELb0ELb0ELb0ELb0ELb1ENS_16Flash_fwd_paramsEEEvRKT8_iiiii:
        /* <DEDUP_REMOVED lines=15> */
[----:B------:R-:W-:Y:S01]  /*0190*/  BSSY B0, `(.L_x_2233) ;  /* 0x000000c000007945 */ /* 0x000fe20003800000 */
[----:B------:R-:W-:Y:S01]  /*01a0*/  IMAD.MOV.U32 R12, RZ, RZ, -0x1 ;  /* 0xffffffffff0c7424 */ /* 0x000fe200078e00ff */
[----:B--2---:R-:W-:-:S06]  /*01b0*/  @P0 IADD3 R210, -R212, R3, RZ ;  /* 0x00000003d4d20210 */ /* 0x004fcc0007ffe1ff */
[----:B------:R1:W5:Y:S01]  /*01c0*/  @!P0 LD.E R210, desc[UR6][R16.64+0xb4] ;  /* 0x0000b40610d28980 */ /* 0x000362000c101900 */
[----:B----4-:R-:W-:-:S04]  /*01d0*/  ISETP.NE.U32.AND P0, PT, R4, RZ, PT ;  /* 0x000000ff0400720c */ /* 0x010fc80003f05070 */
[----:B------:R-:W-:Y:S01]  /*01e0*/  ISETP.NE.AND.EX P0, PT, R5, RZ, PT, P0 ;  /* 0x000000ff0500720c */ /* 0x000fe20003f05300 */
[----:B------:R-:W-:-:S12]  /*01f0*/  IMAD.WIDE R4, R208, 0x4, R4 ;  /* 0x00000004d0047825 */ /* 0x000fd800078e0204 */
[----:B------:R-:W-:Y:S05]  /*0200*/  @!P0 BRA `(.L_x_2234) ;  /* 0x0000000000108947 */ /* 0x000fea0003800000 */
[----:B------:R-:W2:Y:S02]  /*0210*/  LD.E.U8 R0, desc[UR6][R16.64+0x1b2] ;  /* 0x0001b20610007980 */ /* 0x000ea4000c101100 */
[----:B--2---:R-:W-:-:S13]  /*0220*/  ISETP.NE.AND P1, PT, R0, RZ, PT ;  /* 0x000000ff0000720c */ /* 0x004fda0003f25270 */
[----:B------:R-:W-:Y:S05]  /*0230*/  @!P1 BRA `(.L_x_2234) ;  /* 0x0000000000049947 */ /* 0x000fea0003800000 */
[----:B------:R2:W5:Y:S02]  /*0240*/  LD.E R12, desc[UR6][R4.64] ;  /* 0x00000006040c7980 */ /* 0x000564000c101900 */
.L_x_2234:
[----:B------:R-:W-:Y:S05]  /*0250*/  BSYNC B0 ;  /* 0x0000000000007941 */ /* 0x000fea0003800000 */
.L_x_2233:
        /* <DEDUP_REMOVED lines=8> */
.L_x_2236:
[----:B------:R3:W5:Y:S02]  /*02e0*/  LD.E R76, desc[UR6][R16.64+0xb8] ;  /* 0x0000b806104c7980 */ /* 0x000764000c101900 */
.L_x_2237:
[----:B------:R-:W-:Y:S05]  /*02f0*/  BSYNC B0 ;  /* 0x0000000000007941 */ /* 0x000fea0003800000 */
.L_x_2235:
        /* <DEDUP_REMOVED lines=10> */
.L_x_2239:
[----:B------:R-:W2:Y:S01]  /*03a0*/  LD.E.64 R2, desc[UR6][R16.64+0x108] ;  /* 0x0001080610027980 */ /* 0x000ea2000c101b00 */
[----:B------:R-:W-:Y:S01]  /*03b0*/  BSSY B0, `(.L_x_2241) ;  /* 0x0000006000007945 */ /* 0x000fe20003800000 */
[----:B------:R-:W-:Y:S01]  /*03c0*/  IMAD.MOV.U32 R69, RZ, RZ, RZ ;  /* 0x000000ffff457224 */ /* 0x000fe200078e00ff */
[----:B--2---:R-:W-:-:S04]  /*03d0*/  ISETP.NE.U32.AND P0, PT, R2, RZ, PT ;  /* 0x000000ff0200720c */ /* 0x004fc80003f05070 */
[----:B------:R-:W-:-:S13]  /*03e0*/  ISETP.NE.AND.EX P0, PT, R3, RZ, PT, P0 ;  /* 0x000000ff0300720c */ /* 0x000fda0003f05300 */
[----:B------:R-:W-:Y:S05]  /*03f0*/  @!P0 BRA `(.L_x_2242) ;  /* 0x0000000000048947 */ /* 0x000fea0003800000 */
[----:B------:R2:W5:Y:S02]  /*0400*/  LD.E R69, desc[UR6][R16.64+0xbc] ;  /* 0x0000bc0610457980 */ /* 0x000564000c101900 */
.L_x_2242:
[----:B------:R-:W-:Y:S05]  /*0410*/  BSYNC B0 ;  /* 0x0000000000007941 */ /* 0x000fea0003800000 */
.L_x_2241:
[----:B-----5:R-:W-:Y:S02]  /*0420*/  IADD3 R69, R76, R69, RZ ;  /* 0x000000454c457210 */ /* 0x020fe40007ffe0ff */
.L_x_2240:
[----:B------:R-:W-:Y:S05]  /*0430*/  BSYNC B1 ;  /* 0x0000000000017941 */ /* 0x000fea0003800000 */
.L_x_2238:
[----:B------:R-:W-:Y:S01]  /*0440*/  IMAD.SHL.U32 R73, R209, 0x40, RZ ;  /* 0x00000040d1497824 */ /* 0x000fe200078e00ff */
[----:B------:R-:W-:Y:S01]  /*0450*/  MOV R2, R206 ;  /* 0x000000ce00027202 */ /* 0x000fe20000000f00 */
[----:B------:R-:W-:-:S03]  /*0460*/  IMAD.MOV.U32 R3, RZ, RZ, 0x0 ;  /* 0x00000000ff037424 */ /* 0x000fc600078e00ff */
[----:B------:R-:W-:-:S13]  /*0470*/  ISETP.GT.AND P0, PT, R210, R73, PT ;  /* 0x00000049d200720c */ /* 0x000fda0003f04270 */
[----:B-1234-:R-:W-:Y:S05]  /*0480*/  @!P0 RET.REL.NODEC R2 `(_ZN5flash24flash_fwd_splitkv_kernelI23Flash_fwd_kernel_traitsILi192ELi64ELi64ELi4ELb0ELb0EN7cutlass10bfloat16_tE19Flash_kernel_traitsILi192ELi64ELi64ELi4ES3_EELb0ELb1ELb0ELb0ELb0ELb0ELb0ELb1EEEvNS_16Flash_fwd_paramsE) ;  /* 0xfffffff802dc8950 */ /* 0x01efea0003c3ffff */
[----:B------:R-:W2:Y:S04]  /*0490*/  LD.E R9, desc[UR6][R16.64+0xb8] ;  /* 0x0000b80610097980 */ /* 0x000ea8000c101900 */
[----:B------:R-:W3:Y:S04]  /*04a0*/  LD.E R7, desc[UR6][R16.64+0x184] ;  /* 0x0001840610077980 */ /* 0x000ee8000c101900 */
[----:B------:R-:W4:Y:S01]  /*04b0*/  LD.E R2, desc[UR6][R16.64+0x188] ;  /* 0x0001880610027980 */ /* 0x000f22000c101900 */
[C---:B------:R-:W-:Y:S02]  /*04c0*/  IADD3 R0, R69.reuse, R73, -R210 ;  /* 0x0000004945007210 */ /* 0x040fe40007ffe8d2 */
[----:B------:R-:W-:Y:S01]  /*04d0*/  IADD3 R3, -R210, 0x7f, R73 ;  /* 0x0000007fd2037810 */ /* 0x000fe20007ffe149 */
[----:B------:R-:W-:Y:S01]  /*04e0*/  VIADD R5, R69, 0x3f ;  /* 0x0000003f45057836 */ /* 0x000fe20000000000 */
[----:B------:R-:W1:Y:S01]  /*04f0*/  S2R R70, SR_TID.X ;  /* 0x0000000000467919 */ /* 0x000e620000002100 */
[----:B--2---:R-:W-:-:S02]  /*0500*/  VIADD R9, R9, 0x3f ;  /* 0x0000003f09097836 */ /* 0x004fc40000000000 */
[----:B---3--:R-:W-:Y:S01]  /*0510*/  IMAD.IADD R7, R0, 0x1, -R7 ;  /* 0x0000000100077824 */ /* 0x008fe200078e0a07 */
[----:B----4-:R-:W-:Y:S02]  /*0520*/  IADD3 R3, R2, R3, R69 ;  /* 0x0000000302037210 */ /* 0x010fe40007ffe045 */
[----:B------:R-:W-:Y:S02]  /*0530*/  SHF.R.S32.HI R2, RZ, 0x1f, R5 ;  /* 0x0000001fff027819 */ /* 0x000fe40000011405 */
[----:B------:R-:W-:Y:S02]  /*0540*/  SHF.R.S32.HI R6, RZ, 0x1f, R9 ;  /* 0x0000001fff067819 */ /* 0x000fe40000011409 */
[----:B------:R-:W-:Y:S02]  /*0550*/  SHF.R.S32.HI R0, RZ, 0x1f, R3 ;  /* 0x0000001fff007819 */ /* 0x000fe40000011403 */
[----:B------:R-:W-:Y:S02]  /*0560*/  SHF.R.S32.HI R4, RZ, 0x1f, R7 ;  /* 0x0000001fff047819 */ /* 0x000fe40000011407 */
[----:B------:R-:W-:-:S02]  /*0570*/  LEA.HI R2, R2, R5, RZ, 0x6 ;  /* 0x0000000502027211 */ /* 0x000fc400078f30ff */
[----:B------:R-:W-:Y:S02]  /*0580*/  LEA.HI R6, R6, R9, RZ, 0x6 ;  /* 0x0000000906067211 */ /* 0x000fe400078f30ff */
[----:B------:R-:W-:Y:S02]  /*0590*/  LEA.HI R0, R0, R3, RZ, 0x6 ;  /* 0x0000000300007211 */ /* 0x000fe400078f30ff */
[----:B------:R-:W-:Y:S02]  /*05a0*/  LEA.HI R4, R4, R7, RZ, 0x6 ;  /* 0x0000000704047211 */ /* 0x000fe400078f30ff */
[----:B------:R-:W-:Y:S02]  /*05b0*/  SHF.R.S32.HI R2, RZ, 0x6, R2 ;  /* 0x00000006ff027819 */ /* 0x000fe40000011402 */
[----:B------:R-:W-:Y:S02]  /*05c0*/  SHF.R.S32.HI R3, RZ, 0x6, R6 ;  /* 0x00000006ff037819 */ /* 0x000fe40000011406 */
[----:B------:R-:W-:-:S02]  /*05d0*/  SHF.R.S32.HI R0, RZ, 0x6, R0 ;  /* 0x00000006ff007819 */ /* 0x000fc40000011400 */
[----:B------:R-:W-:Y:S02]  /*05e0*/  SHF.R.S32.HI R4, RZ, 0x6, R4 ;  /* 0x00000006ff047819 */ /* 0x000fe40000011404 */
[----:B------:R-:W-:Y:S02]  /*05f0*/  VIMNMX3 R134, R3, R2, R0, PT ;  /* 0x000000020386720f */ /* 0x000fe40003800100 */
[----:B------:R-:W-:-:S04]  /*0600*/  VIMNMX R203, RZ, R4, !PT ;  /* 0x00000004ffcb7248 */ /* 0x000fc80007fe0100 */
[----:B------:R-:W-:-:S13]  /*0610*/  ISETP.GE.AND P0, PT, R203, R134, PT ;  /* 0x00000086cb00720c */ /* 0x000fda0003f06270 */
[----:B-1----:R-:W-:Y:S05]  /*0620*/  @!P0 BRA `(.L_x_2243) ;  /* 0x0000000800408947 */ /* 0x002fea0003800000 */
        /* <DEDUP_REMOVED lines=62> */
.L_x_2245:
[----:B------:R-:W-:Y:S05]  /*0a10*/  BSYNC B0 ;  /* 0x0000000000007941 */ /* 0x000fea0003800000 */
.L_x_2244:
        /* <DEDUP_REMOVED lines=19> */
.L_x_2247:
[----:B------:R-:W-:Y:S05]  /*0b50*/  BSYNC B0 ;  /* 0x0000000000007941 */ /* 0x000fea0003800000 */
.L_x_2246:
        /* <DEDUP_REMOVED lines=21> */
.L_x_2249:
[----:B------:R-:W-:Y:S05]  /*0cb0*/  BSYNC B0 ;  /* 0x0000000000007941 */ /* 0x000fea0003800000 */
.L_x_2248:
        /* <DEDUP_REMOVED lines=29> */
.L_x_2251:
[----:B------:R-:W-:Y:S05]  /*0e90*/  BSYNC B0 ;  /* 0x0000000000007941 */ /* 0x000fea0003800000 */
.L_x_2250:
[----:B------:R-:W-:Y:S01]  /*0ea0*/  MOV R207, 0x0 ;  /* 0x0000000000cf7802 */ /* 0x000fe20000000f00 */
[----:B------:R-:W-:Y:S04]  /*0eb0*/  @!P6 ST.E desc[UR6][R10.64], R4 ;  /* 0x000000040a00e985 */ /* 0x000fe8000c101906 */
[----:B------:R-:W-:Y:S04]  /*0ec0*/  @!P5 ST.E desc[UR6][R10.64+0x40], R3 ;  /* 0x000040030a00d985 */ /* 0x000fe8000c101906 */
[----:B------:R1:W-:Y:S02]  /*0ed0*/  @!P4 ST.E desc[UR6][R10.64+0x80], R0 ;  /* 0x000080000a00c985 */ /* 0x0003e4000c101906 */
[----:B-12---:R-:W-:Y:S05]  /*0ee0*/  @P3 RET.REL.NODEC R206 `(_ZN5flash24flash_fwd_splitkv_kernelI23Flash_fwd_kernel_traitsILi192ELi64ELi64ELi4ELb0ELb0EN7cutlass10bfloat16_tE19Flash_kernel_traitsILi192ELi64ELi64ELi4ES3_EELb0ELb1ELb0ELb0ELb0ELb0ELb0ELb1EEEvNS_16Flash_fwd_paramsE) ;  /* 0xfffffff0ce443950 */ /* 0x006fea0003c3ffff */
[----:B------:R-:W-:Y:S02]  /*0ef0*/  MOV R3, 0x7f800000 ;  /* 0x7f80000000037802 */ /* 0x000fe40000000f00 */
[----:B------:R-:W-:-:S03]  /*0f00*/  MOV R207, 0x0 ;  /* 0x0000000000cf7802 */ /* 0x000fc60000000f00 */
[----:B------:R1:W-:Y:S02]  /*0f10*/  ST.E desc[UR6][R10.64+0xc0], R3 ;  /* 0x0000c0030a007985 */ /* 0x0003e4000c101906 */
[----:B-1----:R-:W-:Y:S05]  /*0f20*/  RET.REL.NODEC R206 `(_ZN5flash24flash_fwd_splitkv_kernelI23Flash_fwd_kernel_traitsILi192ELi64ELi64ELi4ELb0ELb0EN7cutlass10bfloat16_tE19Flash_kernel_traitsILi192ELi64ELi64ELi4ES3_EELb0ELb1ELb0ELb0ELb0ELb0ELb0ELb1EEEvNS_16Flash_fwd_paramsE) ;  /* 0xfffffff0ce347950 */ /* 0x002fea0003c3ffff */
.L_x_2243:
        /* <DEDUP_REMOVED lines=33> */
[----:B-----5:R-:W1:Y:S08]  /*1140*/  I2F.RP R10, R3 ;  /* 0x00000003000a7306 */ /* 0x020e700000209400 */
[----:B-1----:R-:W1:Y:S02]  /*1150*/  MUFU.RCP R8, R10 ;  /* 0x0000000a00087308 */ /* 0x002e640000001000 */
[----:B-1----:R-:W-:-:S06]  /*1160*/  IADD3 R8, R8, 0xffffffe, RZ ;  /* 0x0ffffffe08087810 */ /* 0x002fcc0007ffe0ff */
[----:B------:R-:W1:Y:S02]  /*1170*/  F2I.FTZ.U32.TRUNC.NTZ R9, R8 ;  /* 0x0000000800097305 */ /* 0x000e64000021f000 */
        /* <DEDUP_REMOVED lines=58> */
[-C--:B------:R-:W-:Y:S02]  /*1520*/  IMAD R3, R13, R2.reuse, RZ ;  /* 0x000000020d037224 */ /* 0x080fe400078e02ff */
[----:B------:R-:W-:-:S04]  /*1530*/  IMAD.WIDE.U32 R22, R12, R2, RZ ;  /* 0x000000020c167225 */ /* 0x000fc800078e00ff */
[----:B------:R-:W-:Y:S02]  /*1540*/  IMAD R2, R14, R8, R7 ;  /* 0x000000080e027224 */ /* 0x000fe400078e0207 */
[----:B------:R-:W-:Y:S02]  /*1550*/  IMAD R3, R12, R0, R3 ;  /* 0x000000000c037224 */ /* 0x000fe400078e0203 */
[----:B------:R-:W-:Y:S01]  /*1560*/  IMAD.WIDE.U32 R14, R11, R14, R18 ;  /* 0x0000000e0b0e7225 */ /* 0x000fe200078e0012 */
[----:B------:R-:W-:-:S03]  /*1570*/  MOV R0, R22 ;  /* 0x0000001600007202 */ /* 0x000fc60000000f00 */
[----:B------:R-:W-:Y:S01]  /*1580*/  IMAD.IADD R7, R23, 0x1, R3 ;  /* 0x0000000117077824 */ /* 0x000fe200078e0203 */
[----:B------:R-:W-:Y:S01]  /*1590*/  IADD3 R3, R15, R2, RZ ;  /* 0x000000020f037210 */ /* 0x000fe20007ffe0ff */
[----:B------:R-:W-:Y:S01]  /*15a0*/  IMAD.MOV.U32 R2, RZ, RZ, R14 ;  /* 0x000000ffff027224 */ /* 0x000fe200078e000e */
[----:B------:R-:W-:Y:S05]  /*15b0*/  BRA `(.L_x_2254) ;  /* 0x0000000400407947 */ /* 0x000fea0003800000 */
.L_x_2253:
        /* <DEDUP_REMOVED lines=21> */
[----:B------:R-:W-:Y:S01]  /*1710*/  IMAD R0, R2, R7, R0 ;  /* 0x0000000702007224 */ /* 0x000fe200078e0200 */
[----:B------:R-:W-:-:S04]  /*1720*/  @!P3 SHF.R.S32.HI R6, RZ, 0x1f, R11 ;  /* 0x0000001fff06b819 */ /* 0x000fc8000001140b */
[----:B------:R-:W-:Y:S01]  /*1730*/  ISETP.GT.U32.AND P0, PT, R3, R0, PT ;  /* 0x000000000300720c */ /* 0x000fe20003f04070 */
[-C--:B---3--:R-:W-:Y:S02]  /*1740*/  @!P3 IMAD R5, R65, R11.reuse, RZ ;  /* 0x0000000b4105b224 */ /* 0x088fe400078e02ff */
[----:B------:R-:W-:-:S04]  /*1750*/  @!P3 IMAD.WIDE.U32 R22, R64, R11, RZ ;  /* 0x0000000b4016b225 */ /* 0x000fc800078e00ff */
[----:B------:R-:W-:Y:S01]  /*1760*/  @!P3 IMAD R5, R6, R64, R5 ;  /* 0x000000400605b224 */ /* 0x000fe200078e0205 */
[----:B-----5:R-:W-:Y:S01]  /*1770*/  @!P3 SHF.R.S32.HI R6, RZ, 0x1f, R10 ;  /* 0x0000001fff06b819 */ /* 0x020fe2000001140a */
[----:B------:R-:W-:-:S03]  /*1780*/  @P3 IMAD.IADD R7, R11, 0x1, R12 ;  /* 0x000000010b073824 */ /* 0x000fc600078e020c */
[----:B------:R-:W-:Y:S01]  /*1790*/  @!P3 IADD3 R23, R23, R5, RZ ;  /* 0x000000051717b210 */ /* 0x000fe20007ffe0ff */
[----:B----4-:R-:W-:Y:S01]  /*17a0*/  @!P3 IMAD R5, R21, R10, RZ ;  /* 0x0000000a1505b224 */ /* 0x010fe200078e02ff */
[----:B------:R-:W-:Y:S01]  /*17b0*/  @!P0 IADD3 R0, R0, -R3, RZ ;  /* 0x8000000300008210 */ /* 0x000fe20007ffe0ff */
[-C--:B------:R-:W-:Y:S02]  /*17c0*/  @P3 IMAD R9, R65, R7.reuse, RZ ;  /* 0x0000000741093224 */ /* 0x080fe400078e02ff */
[----:B------:R-:W-:Y:S01]  /*17d0*/  @P3 IMAD.WIDE.U32 R24, R64, R7, RZ ;  /* 0x0000000740183225 */ /* 0x000fe200078e00ff */
[----:B------:R-:W-:-:S03]  /*17e0*/  ISETP.GE.U32.AND P2, PT, R0, R3, PT ;  /* 0x000000030000720c */ /* 0x000fc60003f46070 */
[C---:B------:R-:W-:Y:S02]  /*17f0*/  @!P3 IMAD R5, R20.reuse, R6, R5 ;  /* 0x000000061405b224 */ /* 0x040fe400078e0205 */
[----:B------:R-:W-:Y:S01]  /*1800*/  @!P3 IMAD.WIDE.U32 R20, R20, R10, R22 ;  /* 0x0000000a1414b225 */ /* 0x000fe200078e0016 */
[----:B------:R-:W-:Y:S02]  /*1810*/  LOP3.LUT R0, R207, R4, RZ, 0x3c, !PT ;  /* 0x00000004cf007212 */ /* 0x000fe400078e3cff */
[----:B------:R-:W-:Y:S01]  /*1820*/  @P3 MOV R8, R24 ;  /* 0x0000001800083202 */ /* 0x000fe20000000f00 */
[----:B------:R-:W-:Y:S01]  /*1830*/  @P3 IMAD.IADD R9, R25, 0x1, R9 ;  /* 0x0000000119093824 */ /* 0x000fe200078e0209 */
[----:B------:R-:W-:Y:S01]  /*1840*/  @!P3 MOV R8, R20 ;  /* 0x000000140008b202 */ /* 0x000fe20000000f00 */
[----:B------:R-:W-:Y:S01]  /*1850*/  @!P3 IMAD.IADD R9, R21, 0x1, R5 ;  /* 0x000000011509b824 */ /* 0x000fe200078e0205 */
[----:B------:R-:W-:Y:S01]  /*1860*/  LEA R5, R134, 0xffffffc0, 0x6 ;  /* 0xffffffc086057811 */ /* 0x000fe200078e30ff */
[----:B------:R-:W-:Y:S01]  /*1870*/  @!P3 IMAD R6, R67, R11, RZ ;  /* 0x0000000b4306b224 */ /* 0x000fe200078e02ff */
[----:B------:R-:W-:-:S02]  /*1880*/  @!P3 SHF.R.S32.HI R3, RZ, 0x1f, R11 ;  /* 0x0000001fff03b819 */ /* 0x000fc4000001140b */
[----:B------:R-:W-:Y:S02]  /*1890*/  ISETP.GE.AND P1, PT, R0, RZ, PT ;  /* 0x000000ff0000720c */ /* 0x000fe40003f26270 */
[----:B------:R-:W-:Y:S02]  /*18a0*/  @!P0 IADD3 R2, R2, 0x1, RZ ;  /* 0x0000000102028810 */ /* 0x000fe40007ffe0ff */
[----:B------:R-:W-:Y:S01]  /*18b0*/  ISETP.NE.AND P0, PT, R4, RZ, PT ;  /* 0x000000ff0400720c */ /* 0x000fe20003f05270 */
[----:B------:R-:W-:Y:S01]  /*18c0*/  IMAD.WIDE.U32 R22, R64, R5, R8 ;  /* 0x0000000540167225 */ /* 0x000fe200078e0008 */
[----:B------:R-:W-:-:S03]  /*18d0*/  SHF.R.S32.HI R21, RZ, 0x1f, R5 ;  /* 0x0000001fff157819 */ /* 0x000fc60000011405 */
[----:B------:R-:W-:Y:S02]  /*18e0*/  @!P3 IMAD R3, R3, R66, R6 ;  /* 0x000000420303b224 */ /* 0x000fe400078e0206 */
[----:B------:R-:W-:-:S04]  /*18f0*/  @!P3 IMAD.WIDE.U32 R8, R66, R11, RZ ;  /* 0x0000000b4208b225 */ /* 0x000fc800078e00ff */
[----:B------:R-:W-:Y:S02]  /*1900*/  @P2 VIADD R2, R2, 0x1 ;  /* 0x0000000102022836 */ /* 0x000fe40000000000 */
[----:B------:R-:W-:Y:S01]  /*1910*/  IMAD R7, R65, R5, RZ ;  /* 0x0000000541077224 */ /* 0x000fe200078e02ff */
[----:B------:R-:W-:Y:S01]  /*1920*/  @!P3 IADD3 R9, R9, R3, RZ ;  /* 0x000000030909b210 */ /* 0x000fe20007ffe0ff */
[----:B------:R-:W-:Y:S01]  /*1930*/  IMAD.MOV.U32 R6, RZ, RZ, R2 ;  /* 0x000000ffff067224 */ /* 0x000fe200078e0002 */
[----:B------:R-:W-:Y:S01]  /*1940*/  @!P3 SHF.R.S32.HI R3, RZ, 0x1f, R10 ;  /* 0x0000001fff03b819 */ /* 0x000fe2000001140a */
[----:B------:R-:W-:Y:S02]  /*1950*/  IMAD R7, R21, R64, R7 ;  /* 0x0000004015077224 */ /* 0x000fe400078e0207 */
[----:B------:R-:W-:Y:S02]  /*1960*/  @!P3 IMAD R2, R19, R10, RZ ;  /* 0x0000000a1302b224 */ /* 0x000fe400078e02ff */
[----:B------:R-:W-:Y:S01]  /*1970*/  @!P1 IMAD.MOV R6, RZ, RZ, -R6 ;  /* 0x000000ffff069224 */ /* 0x000fe200078e0a06 */
[----:B------:R-:W-:Y:S01]  /*1980*/  @!P0 LOP3.LUT R6, RZ, R4, RZ, 0x33, !PT ;  /* 0x00000004ff068212 */ /* 0x000fe200078e33ff */
[C---:B------:R-:W-:Y:S01]  /*1990*/  @!P3 IMAD R2, R18.reuse, R3, R2 ;  /* 0x000000031202b224 */ /* 0x040fe200078e0202 */
[----:B------:R-:W-:Y:S01]  /*19a0*/  @P3 IADD3 R11, R11, R12, RZ ;  /* 0x0000000c0b0b3210 */ /* 0x000fe20007ffe0ff */
[----:B------:R-:W-:Y:S01]  /*19b0*/  @!P3 IMAD.WIDE.U32 R18, R18, R10, R8 ;  /* 0x0000000a1212b225 */ /* 0x000fe200078e0008 */
[----:B------:R-:W-:-:S02]  /*19c0*/  IADD3 R13, R23, R7, RZ ;  /* 0x00000007170d7210 */ /* 0x000fc40007ffe0ff */
[----:B------:R-:W-:Y:S01]  /*19d0*/  MOV R12, R22 ;  /* 0x00000016000c7202 */ /* 0x000fe20000000f00 */
[----:B------:R-:W-:Y:S01]  /*19e0*/  IMAD R3, R15, R6, RZ ;  /* 0x000000060f037224 */ /* 0x000fe200078e02ff */
[----:B------:R-:W-:Y:S01]  /*19f0*/  SHF.R.S32.HI R8, RZ, 0x1f, R6 ;  /* 0x0000001fff087819 */ /* 0x000fe20000011406 */
[-C--:B------:R-:W-:Y:S02]  /*1a00*/  @P3 IMAD R7, R67, R11.reuse, RZ ;  /* 0x0000000b43073224 */ /* 0x080fe400078e02ff */
[----:B------:R-:W-:-:S04]  /*1a10*/  @P3 IMAD.WIDE.U32 R22, R66, R11, RZ ;  /* 0x0000000b42163225 */ /* 0x000fc800078e00ff */
[----:B------:R-:W-:Y:S01]  /*1a20*/  IMAD.WIDE.U32 R12, R14, R6, R12 ;  /* 0x000000060e0c7225 */ /* 0x000fe200078e000c */
[----:B------:R-:W-:-:S03]  /*1a30*/  @P3 IADD3 R7, R23, R7, RZ ;  /* 0x0000000717073210 */ /* 0x000fc60007ffe0ff */
        /* <DEDUP_REMOVED lines=8> */
.L_x_2254:
[----:B------:R-:W-:Y:S05]  /*1ac0*/  BSYNC B0 ;  /* 0x0000000000007941 */ /* 0x000fea0003800000 */
.L_x_2252:
[----:B------:R-:W-:Y:S01]  /*1ad0*/  ISETP.NE.AND P0, PT, R212, -0x1, PT ;  /* 0xffffffffd400780c */ /* 0x000fe20003f05270 */
[----:B------:R-:W2:Y:S04]  /*1ae0*/  LD.E.64 R170, desc[UR6][R16.64+0x30] ;  /* 0x0000300610aa7980 */ /* 0x000ea8000c101b00 */
[----:B------:R-:W3:Y:S04]  /*1af0*/  LD.E.64 R22, desc[UR6][R16.64+0x48] ;  /* 0x0000480610167980 */ /* 0x000ee8000c101b00 */
[----:B------:R-:W4:Y:S04]  /*1b00*/  LD.E R79, desc[UR6][R16.64+0xc0] ;  /* 0x0000c006104f7980 */ /* 0x000f28000c101900 */
[----:B------:R-:W3:Y:S04]  /*1b10*/  @!P0 LD.E.64 R24, desc[UR6][R16.64+0x18] ;  /* 0x0000180610188980 */ /* 0x000ee8000c101b00 */
[----:B------:R-:W4:Y:S04]  /*1b20*/  LD.E.64 R14, desc[UR6][R16.64+0x10] ;  /* 0x00001006100e7980 */ /* 0x000f28000c101b00 */
[----:B------:R-:W4:Y:S04]  /*1b30*/  LD.E.64 R164, desc[UR6][R16.64+0x8] ;  /* 0x0000080610a47980 */ /* 0x000f28000c101b00 */
[----:B------:R1:W5:Y:S04]  /*1b40*/  @P4 LD.E R20, desc[UR6][R28.64] ;  /* 0x000000061c144980 */ /* 0x000368000c101900 */
[----:B------:R2:W5:Y:S01]  /*1b50*/  LD.E.64 R172, desc[UR6][R16.64] ;  /* 0x0000000610ac7980 */ /* 0x000562000c101b00 */
[----:B------:R-:W-:-:S04]  /*1b60*/  SHF.R.S32.HI R71, RZ, 0x1f, R70 ;  /* 0x0000001fff477819 */ /* 0x000fc80000011446 */
[----:B------:R-:W-:-:S04]  /*1b70*/  LEA.HI R162, R71, R70, RZ, 0x3 ;  /* 0x0000004647a27211 */ /* 0x000fc800078f18ff */
[----:B------:R-:W-:Y:S02]  /*1b80*/  LOP3.LUT R9, R162, 0xfffffff8, RZ, 0xc0, !PT ;  /* 0xfffffff8a2097812 */ /* 0x000fe400078ec0ff */
[----:B------:R-:W-:-:S03]  /*1b90*/  LEA.HI R19, R71, R70, RZ, 0x4 ;  /* 0x0000004647137211 */ /* 0x000fc600078f20ff */
[----:B------:R-:W-:Y:S01]  /*1ba0*/  IMAD.IADD R56, R70, 0x1, -R9 ;  /* 0x0000000146387824 */ /* 0x000fe200078e0a09 */
[----:B------:R-:W-:-:S03]  /*1bb0*/  LOP3.LUT R9, R19, 0xfffffff0, RZ, 0xc0, !PT ;  /* 0xfffffff013097812 */ /* 0x000fc600078ec0ff */
[----:B------:R-:W-:Y:S01]  /*1bc0*/  IMAD.SHL.U32 R12, R56, 0x8, RZ ;  /* 0x00000008380c7824 */ /* 0x000fe200078e00ff */
[----:B------:R-:W-:Y:S01]  /*1bd0*/  SHF.R.S32.HI R162, RZ, 0x3, R162 ;  /* 0x00000003ffa27819 */ /* 0x000fe200000114a2 */
[----:B------:R-:W-:-:S03]  /*1be0*/  IMAD.IADD R10, R70, 0x1, -R9 ;  /* 0x00000001460a7824 */ /* 0x000fc600078e0a09 */
[----:B-1----:R-:W-:Y:S02]  /*1bf0*/  IADD3 R28, P1, R12, R0, RZ ;  /* 0x000000000c1c7210 */ /* 0x002fe40007f3e0ff */
[----:B------:R-:W-:Y:S01]  /*1c00*/  SHF.R.S32.HI R13, RZ, 0x1f, R12 ;  /* 0x0000001fff0d7819 */ /* 0x000fe2000001140c */
[----:B------:R-:W-:-:S04]  /*1c10*/  IMAD.SHL.U32 R9, R162, 0x40, RZ ;  /* 0x00000040a2097824 */ /* 0x000fc800078e00ff */
[----:B------:R-:W-:Y:S01]  /*1c20*/  IMAD.X R29, R13, 0x1, R7, P1 ;  /* 0x000000010d1d7824 */ /* 0x000fe200008e0607 */
[----:B------:R-:W-:Y:S01]  /*1c30*/  SHF.R.S32.HI R7, RZ, 0x1f, R10 ;  /* 0x0000001fff077819 */ /* 0x000fe2000001140a */
[----:B------:R-:W-:Y:S01]  /*1c40*/  IMAD R0, R21, R66, RZ ;  /* 0x0000004215007224 */ /* 0x000fe200078e02ff */
[----:B------:R-:W-:Y:S02]  /*1c50*/  LOP3.LUT R9, R9, 0x1c0, RZ, 0xc0, !PT ;  /* 0x000001c009097812 */ /* 0x000fe400078ec0ff */
[----:B------:R-:W-:Y:S02]  /*1c60*/  SHF.R.S32.HI R68, RZ, 0x4, R19 ;  /* 0x00000004ff447819 */ /* 0x000fe40000011413 */
[----:B------:R-:W-:Y:S01]  /*1c70*/  LEA.HI R18, R7, R10, RZ, 0x3 ;  /* 0x0000000a07127211 */ /* 0x000fe200078f18ff */
[C---:B------:R-:W-:Y:S01]  /*1c80*/  IMAD R0, R4.reuse, R67, R0 ;  /* 0x0000004304007224 */ /* 0x040fe200078e0200 */
[----:B------:R-:W-:Y:S01]  /*1c90*/  LOP3.LUT R7, R9, 0x38, R12, 0xf8, !PT ;  /* 0x0000003809077812 */ /* 0x000fe200078ef80c */
[----:B------:R-:W-:Y:S01]  /*1ca0*/  IMAD.WIDE.U32 R28, R4, R66, R28 ;  /* 0x00000042041c7225 */ /* 0x000fe200078e001c */
[----:B------:R-:W-:-:S02]  /*1cb0*/  SHF.R.U32.HI R156, RZ, 0x3, R9 ;  /* 0x00000003ff9c7819 */ /* 0x000fc40000011609 */
[----:B------:R-:W-:Y:S02]  /*1cc0*/  LEA.HI R4, R19, R68, RZ, 0x1 ;  /* 0x0000004413047211 */ /* 0x000fe400078f08ff */
[----:B------:R-:W-:Y:S02]  /*1cd0*/  LOP3.LUT R9, R18, 0xfffffff8, RZ, 0xc0, !PT ;  /* 0xfffffff812097812 */ /* 0x000fe400078ec0ff */
[----:B------:R-:W-:Y:S02]  /*1ce0*/  LEA.HI R6, R71, R70, RZ, 0x6 ;  /* 0x0000004647067211 */ /* 0x000fe400078f30ff */
[----:B------:R-:W-:Y:S02]  /*1cf0*/  LOP3.LUT R156, R7, R156, RZ, 0x3c, !PT ;  /* 0x0000009c079c7212 */ /* 0x000fe400078e3cff */
[----:B------:R-:W-:Y:S01]  /*1d00*/  LOP3.LUT R7, R4, 0xfffffffe, RZ, 0xc0, !PT ;  /* 0xfffffffe04077812 */ /* 0x000fe200078ec0ff */
[----:B------:R-:W-:Y:S02]  /*1d10*/  IMAD.IADD R9, R10, 0x1, -R9 ;  /* 0x000000010a097824 */ /* 0x000fe400078e0a09 */
[----:B------:R-:W-:-:S02]  /*1d20*/  IMAD.SHL.U32 R19, R6, 0x8, RZ ;  /* 0x0000000806137824 */ /* 0x000fc400078e00ff */
[----:B------:R-:W-:Y:S01]  /*1d30*/  IMAD.IADD R68, R68, 0x1, -R7 ;  /* 0x0000000144447824 */ /* 0x000fe200078e0a07 */
[----:B------:R-:W-:Y:S01]  /*1d40*/  SHF.R.S32.HI R75, RZ, 0x1f, R208 ;  /* 0x0000001fff4b7819 */ /* 0x000fe200000114d0 */
[----:B------:R-:W-:Y:S01]  /*1d50*/  IMAD.SHL.U32 R7, R9, 0x40, RZ ;  /* 0x0000004009077824 */ /* 0x000fe200078e00ff */
[----:B------:R-:W-:Y:S01]  /*1d60*/  LOP3.LUT R156, R156, 0xfffffe00, R19, 0xf8, !PT ;  /* 0xfffffe009c9c7812 */ /* 0x000fe200078ef813 */
[----:B------:R-:W-:Y:S02]  /*1d70*/  IMAD R19, R27, R11, RZ ;  /* 0x0000000b1b137224 */ /* 0x000fe400078e02ff */
[----:B------:R-:W-:Y:S01]  /*1d80*/  IMAD.SHL.U32 R10, R68, 0x8, RZ ;  /* 0x00000008440a7824 */ /* 0x000fe200078e00ff */
[----:B------:R-:W-:Y:S01]  /*1d90*/  LOP3.LUT R7, R7, 0x1c0, RZ, 0xc0, !PT ;  /* 0x000001c007077812 */ /* 0x000fe200078ec0ff */
[----:B------:R-:W-:Y:S02]  /*1da0*/  IMAD.IADD R29, R29, 0x1, R0 ;  /* 0x000000011d1d7824 */ /* 0x000fe400078e0200 */
[----:B------:R-:W-:Y:S01]  /*1db0*/  IMAD R0, R8, R26, R19 ;  /* 0x0000001a08007224 */ /* 0x000fe200078e0213 */
[----:B------:R-:W-:-:S02]  /*1dc0*/  LOP3.LUT R10, R7, 0x8, R10, 0xf8, !PT ;  /* 0x00000008070a7812 */ /* 0x000fc400078ef80a */
[----:B------:R-:W-:Y:S01]  /*1dd0*/  SHF.R.U32.HI R7, RZ, 0x3, R7 ;  /* 0x00000003ff077819 */ /* 0x000fe20000011607 */
[----:B------:R-:W-:Y:S02]  /*1de0*/  IMAD.SHL.U32 R54, R18, 0x40, RZ ;  /* 0x0000004012367824 */ /* 0x000fe400078e00ff */
[----:B------:R-:W-:Y:S01]  /*1df0*/  IMAD.WIDE.U32 R26, R11, R26, R28 ;  /* 0x0000001a0b1a7225 */ /* 0x000fe200078e001c */
[----:B------:R-:W-:-:S03]  /*1e00*/  LOP3.LUT R7, R10, R7, RZ, 0x3c, !PT ;  /* 0x000000070a077212 */ /* 0x000fc600078e3cff */
[C---:B------:R-:W-:Y:S01]  /*1e10*/  VIADD R10, R12.reuse, 0x40 ;  /* 0x000000400c0a7836 */ /* 0x040fe20000000000 */
[----:B------:R-:W-:Y:S01]  /*1e20*/  LOP3.LUT R54, R7, 0xfffffe00, R54, 0xf8, !PT ;  /* 0xfffffe0007367812 */ /* 0x000fe200078ef836 */
[----:B------:R-:W-:Y:S01]  /*1e30*/  IMAD.IADD R27, R27, 0x1, R0 ;  /* 0x000000011b1b7824 */ /* 0x000fe200078e0200 */
[----:B------:R-:W-:Y:S02]  /*1e40*/  SHF.R.S32.HI R7, RZ, 0x1f, R207 ;  /* 0x0000001fff077819 */ /* 0x000fe400000114cf */
[C---:B------:R-:W-:Y:S02]  /*1e50*/  LOP3.LUT P3, RZ, R9.reuse, 0x4, RZ, 0xc0, !PT ;  /* 0x0000000409ff7812 */ /* 0x040fe4000786c0ff */
[----:B------:R-:W-:Y:S01]  /*1e60*/  LOP3.LUT P2, RZ, R9, 0x2, RZ, 0xc0, !PT ;  /* 0x0000000209ff7812 */ /* 0x000fe2000784c0ff */
[----:B------:R-:W-:Y:S01]  /*1e70*/  VIADD R9, R12, 0x80 ;  /* 0x000000800c097836 */ /* 0x000fe20000000000 */
[----:B------:R-:W-:Y:S01]  /*1e80*/  SHF.R.S32.HI R163, RZ, 0x1f, R162 ;  /* 0x0000001fffa37819 */ /* 0x000fe200000114a2 */
[----:B------:R-:W-:-:S02]  /*1e90*/  IMAD R161, R67, R162, RZ ;  /* 0x000000a243a17224 */ /* 0x000fc400078e02ff */
[----:B------:R-:W-:-:S04]  /*1ea0*/  IMAD.WIDE.U32 R26, R162, R66, R26 ;  /* 0x00000042a21a7225 */ /* 0x000fc800078e001a */
[----:B------:R-:W-:-:S04]  /*1eb0*/  IMAD R161, R163, R66, R161 ;  /* 0x00000042a3a17224 */ /* 0x000fc800078e02a1 */
[----:B------:R-:W-:Y:S02]  /*1ec0*/  IMAD.IADD R161, R27, 0x1, R161 ;  /* 0x000000011ba17824 */ /* 0x000fe400078e02a1 */
[----:B------:R-:W-:-:S04]  /*1ed0*/  IMAD.WIDE R166, R209, 0x40, R162 ;  /* 0x00000040d1a67825 */ /* 0x000fc800078e02a2 */
[----:B------:R-:W-:Y:S01]  /*1ee0*/  IMAD R157, R65, R162, RZ ;  /* 0x000000a2419d7224 */ /* 0x000fe200078e02ff */
[----:B------:R-:W-:-:S03]  /*1ef0*/  LEA.HI R71, R71, R70, RZ, 0x5 ;  /* 0x0000004647477211 */ /* 0x000fc600078f28ff */
[----:B------:R-:W-:Y:S02]  /*1f00*/  IMAD R157, R163, R64, R157 ;  /* 0x00000040a39d7224 */ /* 0x000fe400078e029d */
[----:B------:R-:W-:Y:S02]  /*1f10*/  IMAD.MOV.U32 R57, RZ, RZ, 0x10 ;  /* 0x00000010ff397424 */ /* 0x000fe400078e00ff */
[----:B------:R-:W-:Y:S01]  /*1f20*/  IMAD.MOV.U32 R55, RZ, RZ, 0x20 ;  /* 0x00000020ff377424 */ /* 0x000fe200078e00ff */
[C---:B------:R-:W-:Y:S01]  /*1f30*/  SHF.L.U64.HI R202, R64.reuse, 0x4, R65 ;  /* 0x0000000440ca7819 */ /* 0x040fe20000010241 */
[----:B------:R-:W-:Y:S01]  /*1f40*/  IMAD.SHL.U32 R201, R64, 0x10, RZ ;  /* 0x0000001040c97824 */ /* 0x000fe200078e00ff */
[C---:B------:R-:W-:Y:S01]  /*1f50*/  SHF.L.U64.HI R200, R66.reuse, 0x4, R67 ;  /* 0x0000000442c87819 */ /* 0x040fe20000010243 */
[----:B------:R-:W-:Y:S01]  /*1f60*/  IMAD.SHL.U32 R199, R66, 0x10, RZ ;  /* 0x0000001042c77824 */ /* 0x000fe200078e00ff */
[----:B------:R-:W-:Y:S01]  /*1f70*/  SEL R57, R57, 0xfffffff0, !P2 ;  /* 0xfffffff039397807 */ /* 0x000fe20005000000 */
[----:B------:R-:W-:Y:S01]  /*1f80*/  IMAD.SHL.U32 R77, R56, 0x4, RZ ;  /* 0x00000004384d7824 */ /* 0x000fe200078e00ff */
[----:B------:R-:W-:Y:S01]  /*1f90*/  SEL R55, R55, 0xffffffe0, !P3 ;  /* 0xffffffe037377807 */ /* 0x000fe20005800000 */
[----:B--2---:R-:W-:-:S02]  /*1fa0*/  @P0 IMAD R6, R171, R212, RZ ;  /* 0x000000d4ab060224 */ /* 0x004fc400078e02ff */
[----:B------:R-:W-:-:S04]  /*1fb0*/  @P0 IMAD.WIDE.U32 R30, R170, R212, RZ ;  /* 0x000000d4aa1e0225 */ /* 0x000fc800078e00ff */
[----:B---3--:R-:W-:-:S04]  /*1fc0*/  @!P0 IMAD R4, R25, R208, RZ ;  /* 0x000000d019048224 */ /* 0x008fc800078e02ff */
[C---:B------:R-:W-:Y:S02]  /*1fd0*/  @!P0 IMAD R4, R24.reuse, R75, R4 ;  /* 0x0000004b18048224 */ /* 0x040fe400078e0204 */
[----:B------:R-:W-:-:S04]  /*1fe0*/  @!P0 IMAD.WIDE.U32 R24, R24, R208, RZ ;  /* 0x000000d018188225 */ /* 0x000fc800078e00ff */
[----:B------:R-:W-:Y:S02]  /*1ff0*/  @P0 IMAD.IADD R19, R31, 0x1, R6 ;  /* 0x000000011f130824 */ /* 0x000fe400078e0206 */
[----:B------:R-:W-:Y:S02]  /*2000*/  @P0 IMAD.MOV.U32 R6, RZ, RZ, R30 ;  /* 0x000000ffff060224 */ /* 0x000fe400078e001e */
[----:B------:R-:W-:Y:S02]  /*2010*/  @!P0 IMAD.MOV.U32 R6, RZ, RZ, R24 ;  /* 0x000000ffff068224 */ /* 0x000fe400078e0018 */
[----:B------:R-:W-:-:S03]  /*2020*/  @!P0 IMAD.IADD R19, R25, 0x1, R4 ;  /* 0x0000000119138824 */ /* 0x000fc600078e0204 */
[----:B------:R-:W-:Y:S01]  /*2030*/  IADD3 R18, P1, R12, R6, RZ ;  /* 0x000000060c127210 */ /* 0x000fe20007f3e0ff */
[----:B------:R-:W-:Y:S01]  /*2040*/  IMAD R0, R23, R207, RZ ;  /* 0x000000cf17007224 */ /* 0x000fe200078e02ff */
[----:B----4-:R-:W-:-:S03]  /*2050*/  ISETP.GE.AND P0, PT, R10, R79, PT ;  /* 0x0000004f0a00720c */ /* 0x010fc60003f06270 */
[----:B------:R-:W-:Y:S02]  /*2060*/  IMAD.X R19, R13, 0x1, R19, P1 ;  /* 0x000000010d137824 */ /* 0x000fe400008e0613 */
[----:B------:R-:W-:Y:S01]  /*2070*/  IMAD R0, R22, R7, R0 ;  /* 0x0000000716007224 */ /* 0x000fe200078e0200 */
[----:B------:R-:W-:Y:S01]  /*2080*/  SEL R7, RZ, 0xffffffff, P0 ;  /* 0xffffffffff077807 */ /* 0x000fe20000000000 */
[----:B------:R-:W-:Y:S01]  /*2090*/  IMAD.WIDE.U32 R18, R207, R22, R18 ;  /* 0x00000016cf127225 */ /* 0x000fe200078e0012 */
[----:B------:R-:W-:-:S03]  /*20a0*/  ISETP.GE.AND P1, PT, R12, R79, PT ;  /* 0x0000004f0c00720c */ /* 0x000fc60003f26270 */
[----:B------:R-:W-:Y:S01]  /*20b0*/  IMAD.IADD R19, R19, 0x1, R0 ;  /* 0x0000000113137824 */ /* 0x000fe200078e0200 */
[----:B------:R-:W-:Y:S01]  /*20c0*/  SEL R0, RZ, 0x1, P1 ;  /* 0x00000001ff007807 */ /* 0x000fe20000800000 */
[----:B------:R-:W-:Y:S01]  /*20d0*/  IMAD.SHL.U32 R7, R7, 0x2, RZ ;  /* 0x0000000207077824 */ /* 0x000fe200078e00ff */
[----:B------:R-:W-:-:S04]  /*20e0*/  ISETP.GE.AND P1, PT, R9, R79, PT ;  /* 0x0000004f0900720c */ /* 0x000fc80003f26270 */
[----:B------:R-:W-:Y:S02]  /*20f0*/  LOP3.LUT R7, R7, 0x2, R0, 0xe2, !PT ;  /* 0x0000000207077812 */ /* 0x000fe400078ee200 */
[----:B------:R-:W-:-:S04]  /*2100*/  SEL R74, RZ, 0x4, P1 ;  /* 0x00000004ff4a7807 */ /* 0x000fc80000800000 */
[----:B------:R-:W-:Y:S02]  /*2110*/  LOP3.LUT R74, R7, R74, RZ, 0xfc, !PT ;  /* 0x0000004a074a7212 */ /* 0x000fe400078efcff */
[----:B------:R-:W-:-:S04]  /*2120*/  SHF.R.S32.HI R7, RZ, 0x1f, R76 ;  /* 0x0000001fff077819 */ /* 0x000fc8000001144c */
[----:B------:R-:W-:Y:S02]  /*2130*/  LEA.HI R0, R7, R76, RZ, 0x6 ;  /* 0x0000004c07007211 */ /* 0x000fe400078f30ff */
[C---:B------:R-:W-:Y:S02]  /*2140*/  LEA R160, P0, R26.reuse, R14, 0x1 ;  /* 0x0000000e1aa07211 */ /* 0x040fe400078008ff */
[----:B------:R-:W-:Y:S02]  /*2150*/  SHF.R.S32.HI R0, RZ, 0x6, R0 ;  /* 0x00000006ff007819 */ /* 0x000fe40000011400 */
[----:B------:R-:W-:Y:S02]  /*2160*/  LEA.HI.X R161, R26, R15, R161, 0x1, P0 ;  /* 0x0000000f1aa17211 */ /* 0x000fe400000f0ca1 */
[----:B------:R-:W-:Y:S02]  /*2170*/  VIMNMX R99, R203, R0, !PT ;  /* 0x00000000cb637248 */ /* 0x000fe40007fe0100 */
[----:B------:R-:W-:-:S02]  /*2180*/  IADD3 R158, P0, R12, R2, RZ ;  /* 0x000000020c9e7210 */ /* 0x000fc40007f1e0ff */
[----:B------:R-:W-:-:S03]  /*2190*/  ISETP.GT.AND P1, PT, R134, R99, PT ;  /* 0x000000638600720c */ /* 0x000fc60003f24270 */
[----:B------:R-:W-:Y:S02]  /*21a0*/  IMAD.X R159, R13, 0x1, R3, P0 ;  /* 0x000000010d9f7824 */ /* 0x000fe400000e0603 */
[----:B------:R-:W-:Y:S02]  /*21b0*/  IMAD R169, R167, R170, RZ ;  /* 0x000000aaa7a97224 */ /* 0x000fe400078e02ff */
[----:B------:R-:W-:Y:S01]  /*21c0*/  IMAD.WIDE.U32 R158, R162, R64, R158 ;  /* 0x00000040a29e7225 */ /* 0x000fe200078e009e */
[----:B------:R-:W-:-:S03]  /*21d0*/  LOP3.LUT R3, R71, 0xffffffe0, RZ, 0xc0, !PT ;  /* 0xffffffe047037812 */ /* 0x000fc600078ec0ff */
[----:B------:R-:W-:Y:S01]  /*21e0*/  IMAD R169, R166, R171, R169 ;  /* 0x000000aba6a97224 */ /* 0x000fe200078e02a9 */
[----:B------:R-:W-:Y:S01]  /*21f0*/  LEA R204, P0, R158, R164, 0x1 ;  /* 0x000000a49ecc7211 */ /* 0x000fe200078008ff */
[----:B------:R-:W-:Y:S02]  /*2200*/  IMAD.IADD R157, R159, 0x1, R157 ;  /* 0x000000019f9d7824 */ /* 0x000fe400078e029d */
[----:B------:R-:W-:Y:S01]  /*2210*/  IMAD.WIDE.U32 R166, R166, R170, R18 ;  /* 0x000000aaa6a67225 */ /* 0x000fe200078e0012 */
[----:B------:R-:W-:Y:S02]  /*2220*/  SHF.R.S32.HI R71, RZ, 0x5, R71 ;  /* 0x00000005ff477819 */ /* 0x000fe40000011447 */
[----:B------:R-:W-:Y:S01]  /*2230*/  LEA.HI.X R205, R158, R165, R157, 0x1, P0 ;  /* 0x000000a59ecd7211 */ /* 0x000fe200000f0c9d */
[----:B------:R-:W-:Y:S02]  /*2240*/  @!P4 IMAD.MOV.U32 R20, RZ, RZ, RZ ;  /* 0x000000ffff14c224 */ /* 0x000fe400078e00ff */
[----:B------:R-:W-:-:S02]  /*2250*/  IMAD.IADD R72, R70, 0x1, -R3 ;  /* 0x0000000146487824 */ /* 0x000fc400078e0a03 */
        /* <DEDUP_REMOVED lines=13> */
[----:B------:R-:W-:-:S02]  /*2330*/  SHF.R.S32.HI R3, RZ, 0x1f, R5 ;  /* 0x0000001fff037819 */ /* 0x000fc40000011405 */
        /* <DEDUP_REMOVED lines=26> */
[----:B------:R-:W-:Y:S02]  /*24e0*/  IMAD.IADD R33, R33, 0x1, R0 ;  /* 0x0000000121217824 */ /* 0x000fe400078e0200 */
[-C--:B----4-:R-:W-:Y:S02]  /*24f0*/  IMAD R4, R177, R5.reuse, RZ ;  /* 0x00000005b1047224 */ /* 0x090fe400078e02ff */
[----:B------:R-:W-:Y:S02]  /*2500*/  IMAD R0, R179, R5, RZ ;  /* 0x00000005b3007224 */ /* 0x000fe400078e02ff */
[----:B------:R-:W-:Y:S02]  /*2510*/  IMAD.IADD R31, R31, 0x1, R2 ;  /* 0x000000011f1f7824 */ /* 0x000fe400078e0202 */
[----:B------:R-:W-:-:S02]  /*2520*/  IMAD R4, R176, R3, R4 ;  /* 0x00000003b0047224 */ /* 0x000fc400078e0204 */
[C---:B------:R-:W-:Y:S02]  /*2530*/  IMAD R3, R178.reuse, R3, R0 ;  /* 0x00000003b2037224 */ /* 0x040fe400078e0200 */
[----:B------:R-:W-:-:S04]  /*2540*/  IMAD.WIDE.U32 R30, R178, R5, R30 ;  /* 0x00000005b21e7225 */ /* 0x000fc800078e001e */
[----:B------:R-:W-:Y:S01]  /*2550*/  IMAD.WIDE.U32 R32, R176, R5, R32 ;  /* 0x00000005b0207225 */ /* 0x000fe200078e0020 */
[----:B------:R-:W-:-:S03]  /*2560*/  IADD3 R31, R31, R3, RZ ;  /* 0x000000031f1f7210 */ /* 0x000fc60007ffe0ff */
[-C--:B------:R-:W-:Y:S01]  /*2570*/  IMAD R19, R29, R11.reuse, RZ ;  /* 0x0000000b1d137224 */ /* 0x080fe200078e02ff */
[----:B------:R-:W-:Y:S01]  /*2580*/  IADD3 R3, P0, -R76, R162, RZ ;  /* 0x000000a24c037210 */ /* 0x000fe20007f1e1ff */
[----:B------:R-:W-:Y:S02]  /*2590*/  IMAD.IADD R33, R33, 0x1, R4 ;  /* 0x0000000121217824 */ /* 0x000fe400078e0204 */
[----:B------:R-:W-:Y:S01]  /*25a0*/  IMAD R0, R28, R8, R19 ;  /* 0x000000081c007224 */ /* 0x000fe200078e0213 */
[----:B------:R-:W-:Y:S01]  /*25b0*/  LEA.HI R149, R18, R18, RZ, 0x1 ;  /* 0x0000001212957211 */ /* 0x000fe200078f08ff */
[----:B------:R-:W-:-:S04]  /*25c0*/  IMAD.WIDE.U32 R28, R28, R11, R32 ;  /* 0x0000000b1c1c7225 */ /* 0x000fc800078e0020 */
[-C--:B------:R-:W-:Y:S02]  /*25d0*/  IMAD R19, R27, R11.reuse, RZ ;  /* 0x0000000b1b137224 */ /* 0x080fe400078e02ff */
[----:B------:R-:W-:Y:S01]  /*25e0*/  IMAD.X R21, R163, 0x1, ~R21, P0 ;  /* 0x00000001a3157824 */ /* 0x000fe200000e0e15 */
[----:B------:R-:W-:Y:S01]  /*25f0*/  IADD3 R29, R29, R0, RZ ;  /* 0x000000001d1d7210 */ /* 0x000fe20007ffe0ff */
[C---:B------:R-:W-:Y:S01]  /*2600*/  IMAD R19, R26.reuse, R8, R19 ;  /* 0x000000081a137224 */ /* 0x040fe200078e0213 */
[----:B------:R-:W-:Y:S01]  /*2610*/  SHF.R.S32.HI R149, RZ, 0x1, R149 ;  /* 0x00000001ff957819 */ /* 0x000fe20000011495 */
[----:B------:R-:W-:-:S04]  /*2620*/  IMAD.WIDE.U32 R26, R26, R11, R30 ;  /* 0x0000000b1a1a7225 */ /* 0x000fc800078e001e */
[----:B------:R-:W-:Y:S02]  /*2630*/  IMAD R121, R21, R176, RZ ;  /* 0x000000b015797224 */ /* 0x000fe400078e02ff */
[----:B------:R-:W-:Y:S02]  /*2640*/  IMAD.IADD R27, R27, 0x1, R19 ;  /* 0x000000011b1b7824 */ /* 0x000fe400078e0213 */
[----:B------:R-:W-:Y:S02]  /*2650*/  IMAD R121, R177, R3, R121 ;  /* 0x00000003b1797224 */ /* 0x000fe400078e0279 */
[----:B------:R-:W-:Y:S02]  /*2660*/  IMAD R129, R149, R20, RZ ;  /* 0x0000001495817224 */ /* 0x000fe400078e02ff */
[----:B------:R-:W-:Y:S02]  /*2670*/  IMAD R4, R162, R149, R77 ;  /* 0x00000095a2047224 */ /* 0x000fe400078e024d */
[----:B------:R-:W-:-:S04]  /*2680*/  IMAD.WIDE.U32 R18, R176, R3, R28 ;  /* 0x00000003b0127225 */ /* 0x000fc800078e001c */
        /* <DEDUP_REMOVED lines=45> */
[----:B------:R-:W-:Y:S01]  /*2960*/  IMAD.IADD R147, R155, 0x1, R150 ;  /* 0x000000019b937824 */ /* 0x000fe200078e0296 */
        /* <DEDUP_REMOVED lines=29> */
[--C-:B------:R-:W-:Y:S01]  /*2b40*/  IMAD.X R104, R103, 0x1, R100.reuse, P3 ;  /* 0x0000000167687824 */ /* 0x100fe200018e0664 */
        /* <DEDUP_REMOVED lines=11> */
.L_x_2349:
        /* <DEDUP_REMOVED lines=24> */
.L_x_2257:
[----:B------:R-:W-:Y:S05]  /*2d80*/  BSYNC B0 ;  /* 0x0000000000007941 */ /* 0x000fea0003800000 */
.L_x_2256:
        /* <DEDUP_REMOVED lines=15> */
.L_x_2259:
[----:B------:R-:W-:Y:S05]  /*2e80*/  BSYNC B0 ;  /* 0x0000000000007941 */ /* 0x000fea0003800000 */
.L_x_2258:
        /* <DEDUP_REMOVED lines=15> */
.L_x_2261:
[----:B------:R-:W-:Y:S05]  /*2f80*/  BSYNC B0 ;  /* 0x0000000000007941 */ /* 0x000fea0003800000 */
.L_x_2260:
        /* <DEDUP_REMOVED lines=15> */
.L_x_2263:
[----:B------:R-:W-:Y:S05]  /*3080*/  BSYNC B0 ;  /* 0x0000000000007941 */ /* 0x000fea0003800000 */
.L_x_2262:
        /* <DEDUP_REMOVED lines=66> */
.L_x_2270:
[----:B------:R-:W-:Y:S05]  /*34b0*/  BSYNC B0 ;  /* 0x0000000000007941 */ /* 0x000fea0003800000 */
.L_x_2269:
        /* <DEDUP_REMOVED lines=48> */
.L_x_2272:
[----:B------:R-:W-:Y:S05]  /*37c0*/  BSYNC B0 ;  /* 0x0000000000007941 */ /* 0x000fea0003800000 */
.L_x_2271:
        /* <DEDUP_REMOVED lines=47> */
.L_x_2268:
[----:B------:R-:W-:Y:S05]  /*3ac0*/  BSYNC B1 ;  /* 0x0000000000017941 */ /* 0x000fea0003800000 */
.L_x_2267:
        /* <DEDUP_REMOVED lines=65> */
.L_x_2276:
[----:B------:R-:W-:Y:S05]  /*3ee0*/  BSYNC B0 ;  /* 0x0000000000007941 */ /* 0x000fea0003800000 */
.L_x_2275:
        /* <DEDUP_REMOVED lines=51> */
.L_x_2278:
[----:B------:R-:W-:Y:S05]  /*4220*/  BSYNC B0 ;  /* 0x0000000000007941 */ /* 0x000fea0003800000 */
.L_x_2277:
        /* <DEDUP_REMOVED lines=50> */
.L_x_2274:
[----:B------:R-:W-:Y:S05]  /*4550*/  BSYNC B1 ;  /* 0x0000000000017941 */ /* 0x000fea0003800000 */
.L_x_2273:
        /* <DEDUP_REMOVED lines=65> */
.L_x_2282:
[----:B------:R-:W-:Y:S05]  /*4970*/  BSYNC B0 ;  /* 0x0000000000007941 */ /* 0x000fea0003800000 */
.L_x_2281:
        /* <DEDUP_REMOVED lines=51> */
.L_x_2284:
[----:B------:R-:W-:Y:S05]  /*4cb0*/  BSYNC B0 ;  /* 0x0000000000007941 */ /* 0x000fea0003800000 */
.L_x_2283:
        /* <DEDUP_REMOVED lines=50> */
.L_x_2280:
[----:B------:R-:W-:Y:S05]  /*4fe0*/  BSYNC B1 ;  /* 0x0000000000017941 */ /* 0x000fea0003800000 */
.L_x_2279:
        /* <DEDUP_REMOVED lines=67> */
.L_x_2288:
[----:B------:R-:W-:Y:S05]  /*5420*/  BSYNC B0 ;  /* 0x0000000000007941 */ /* 0x000fea0003800000 */
.L_x_2287:
        /* <DEDUP_REMOVED lines=51> */
.L_x_2290:
[----:B------:R-:W-:Y:S05]  /*5760*/  BSYNC B0 ;  /* 0x0000000000007941 */ /* 0x000fea0003800000 */
.L_x_2289:
        /* <DEDUP_REMOVED lines=50> */
.L_x_2286:
[----:B------:R-:W-:Y:S05]  /*5a90*/  BSYNC B1 ;  /* 0x0000000000017941 */ /* 0x000fea0003800000 */
.L_x_2285:
[----:B------:R-:W2:Y:S02]  /*5aa0*/  LD.E R3, desc[UR6][R16.64+0xd0] ;  /* 0x0000d00610037980 */ /* 0x000ea4000c101900 */
[----:B--2---:R-:W-:Y:S05]  /*5ab0*/  IMAD.U32 R3, R3, -0x20, RZ ;  /* 0xffffffe003037824 */ /* 0x004fea00078e00ff */
[C---:B------:R-:W-:Y:S02]  /*5ac0*/  LEA R18, P1, R3.reuse, R18, 0x1 ;  /* 0x0000001203127211 */ /* 0x040fe400078208ff */
[C---:B------:R-:W-:Y:S02]  /*5ad0*/  LEA R58, P0, R3.reuse, R58, 0x1 ;  /* 0x0000003a033a7211 */ /* 0x040fe400078008ff */
[C---:B------:R-:W-:Y:S02]  /*5ae0*/  LEA.HI.X.SX32 R19, R3.reuse, R19, 0x1, P1 ;  /* 0x0000001303137211 */ /* 0x040fe400008f0eff */
[----:B------:R-:W-:Y:S01]  /*5af0*/  LEA.HI.X.SX32 R59, R3, R59, 0x1, P0 ;  /* 0x0000003b033b7211 */ /* 0x000fe200000f0eff */
[----:B------:R-:W-:Y:S05]  /*5b00*/  BRA `(.L_x_2291) ;  /* 0x0000004c00a87947 */ /* 0x000fea0003800000 */
.L_x_2266:
        /* <DEDUP_REMOVED lines=89> */
.L_x_2297:
[----:B------:R-:W-:Y:S05]  /*60a0*/  BSYNC B0 ;  /* 0x0000000000007941 */ /* 0x000fea0003800000 */
.L_x_2296:
[----:B-----5:R2:W-:Y:S02]  /*60b0*/  ST.E.128 desc[UR6][R130.64], R48 ;  /* 0x0000003082007985 */ /* 0x0205e4000c101d06 */
.L_x_2295:
[----:B------:R-:W-:Y:S05]  /*60c0*/  BSYNC B1 ;  /* 0x0000000000017941 */ /* 0x000fea0003800000 */
.L_x_2294:
        /* <DEDUP_REMOVED lines=87> */
.L_x_2301:
[----:B------:R-:W-:Y:S05]  /*6640*/  BSYNC B0 ;  /* 0x0000000000007941 */ /* 0x000fea0003800000 */
.L_x_2300:
[----:B-----5:R3:W-:Y:S02]  /*6650*/  ST.E.128 desc[UR6][R130.64+0x80], R48 ;  /* 0x0000803082007985 */ /* 0x0207e4000c101d06 */
.L_x_2299:
[----:B------:R-:W-:Y:S05]  /*6660*/  BSYNC B1 ;  /* 0x0000000000017941 */ /* 0x000fea0003800000 */
.L_x_2298:
        /* <DEDUP_REMOVED lines=86> */
.L_x_2303:
[----:B------:R-:W-:Y:S05]  /*6bd0*/  BSYNC B0 ;  /* 0x0000000000007941 */ /* 0x000fea0003800000 */
.L_x_2302:
[----:B-----5:R4:W-:Y:S02]  /*6be0*/  ST.E.128 desc[UR6][R130.64+0x100], R48 ;  /* 0x0001003082007985 */ /* 0x0209e4000c101d06 */
.L_x_2293:
[----:B------:R-:W-:Y:S05]  /*6bf0*/  BSYNC B2 ;  /* 0x0000000000027941 */ /* 0x000fea0003800000 */
.L_x_2292:
        /* <DEDUP_REMOVED lines=9> */
[C---:B------:R-:W-:Y:S01]  /*6c90*/  LEA R186, P0, R101.reuse, R124, 0x1 ;  /* 0x0000007c65ba7211 */ /* 0x040fe200078008ff */
        /* <DEDUP_REMOVED lines=89> */
.L_x_2309:
[----:B------:R-:W-:Y:S05]  /*7230*/  BSYNC B0 ;  /* 0x0000000000007941 */ /* 0x000fea0003800000 */
.L_x_2308:
[----:B-----5:R3:W-:Y:S02]  /*7240*/  ST.E.128 desc[UR6][R188.64], R48 ;  /* 0x00000030bc007985 */ /* 0x0207e4000c101d06 */
.L_x_2307:
[----:B------:R-:W-:Y:S05]  /*7250*/  BSYNC B1 ;  /* 0x0000000000017941 */ /* 0x000fea0003800000 */
.L_x_2306:
        /* <DEDUP_REMOVED lines=94> */
.L_x_2313:
[----:B------:R-:W-:Y:S05]  /*7840*/  BSYNC B0 ;  /* 0x0000000000007941 */ /* 0x000fea0003800000 */
.L_x_2312:
[----:B-----5:R3:W-:Y:S02]  /*7850*/  ST.E.128 desc[UR6][R188.64], R48 ;  /* 0x00000030bc007985 */ /* 0x0207e4000c101d06 */
.L_x_2311:
[----:B------:R-:W-:Y:S05]  /*7860*/  BSYNC B1 ;  /* 0x0000000000017941 */ /* 0x000fea0003800000 */
.L_x_2310:
        /* <DEDUP_REMOVED lines=93> */
.L_x_2315:
[----:B------:R-:W-:Y:S05]  /*7e40*/  BSYNC B0 ;  /* 0x0000000000007941 */ /* 0x000fea0003800000 */
.L_x_2314:
[----:B-----5:R3:W-:Y:S02]  /*7e50*/  ST.E.128 desc[UR6][R188.64], R48 ;  /* 0x00000030bc007985 */ /* 0x0207e4000c101d06 */
.L_x_2305:
[----:B------:R-:W-:Y:S05]  /*7e60*/  BSYNC B2 ;  /* 0x0000000000027941 */ /* 0x000fea0003800000 */
.L_x_2304:
        /* <DEDUP_REMOVED lines=99> */
.L_x_2321:
[----:B------:R-:W-:Y:S05]  /*84a0*/  BSYNC B0 ;  /* 0x0000000000007941 */ /* 0x000fea0003800000 */
.L_x_2320:
[----:B-----5:R3:W-:Y:S02]  /*84b0*/  ST.E.128 desc[UR6][R188.64], R48 ;  /* 0x00000030bc007985 */ /* 0x0207e4000c101d06 */
.L_x_2319:
[----:B------:R-:W-:Y:S05]  /*84c0*/  BSYNC B1 ;  /* 0x0000000000017941 */ /* 0x000fea0003800000 */
.L_x_2318:
        /* <DEDUP_REMOVED lines=94> */
.L_x_2325:
[----:B------:R-:W-:Y:S05]  /*8ab0*/  BSYNC B0 ;  /* 0x0000000000007941 */ /* 0x000fea0003800000 */
.L_x_2324:
[----:B-----5:R3:W-:Y:S02]  /*8ac0*/  ST.E.128 desc[UR6][R188.64], R48 ;  /* 0x00000030bc007985 */ /* 0x0207e4000c101d06 */
.L_x_2323:
[----:B------:R-:W-:Y:S05]  /*8ad0*/  BSYNC B1 ;  /* 0x0000000000017941 */ /* 0x000fea0003800000 */
.L_x_2322:
        /* <DEDUP_REMOVED lines=93> */
.L_x_2327:
[----:B------:R-:W-:Y:S05]  /*90b0*/  BSYNC B0 ;  /* 0x0000000000007941 */ /* 0x000fea0003800000 */
.L_x_2326:
[----:B-----5:R3:W-:Y:S02]  /*90c0*/  ST.E.128 desc[UR6][R188.64], R48 ;  /* 0x00000030bc007985 */ /* 0x0207e4000c101d06 */
.L_x_2317:
[----:B------:R-:W-:Y:S05]  /*90d0*/  BSYNC B2 ;  /* 0x0000000000027941 */ /* 0x000fea0003800000 */
.L_x_2316:
        /* <DEDUP_REMOVED lines=101> */
.L_x_2333:
[----:B------:R-:W-:Y:S05]  /*9730*/  BSYNC B0 ;  /* 0x0000000000007941 */ /* 0x000fea0003800000 */
.L_x_2332:
[----:B-----5:R3:W-:Y:S02]  /*9740*/  ST.E.128 desc[UR6][R184.64], R48 ;  /* 0x00000030b8007985 */ /* 0x0207e4000c101d06 */
.L_x_2331:
[----:B------:R-:W-:Y:S05]  /*9750*/  BSYNC B1 ;  /* 0x0000000000017941 */ /* 0x000fea0003800000 */
.L_x_2330:
        /* <DEDUP_REMOVED lines=94> */
.L_x_2337:
[----:B------:R-:W-:Y:S05]  /*9d40*/  BSYNC B0 ;  /* 0x0000000000007941 */ /* 0x000fea0003800000 */
.L_x_2336:
[----:B-----5:R3:W-:Y:S02]  /*9d50*/  ST.E.128 desc[UR6][R184.64], R48 ;  /* 0x00000030b8007985 */ /* 0x0207e4000c101d06 */
.L_x_2335:
[----:B------:R-:W-:Y:S05]  /*9d60*/  BSYNC B1 ;  /* 0x0000000000017941 */ /* 0x000fea0003800000 */
.L_x_2334:
[----:B------:R-:W-:Y:S11]  /*9d70*/  ISETP.GE.AND P0, PT, R9, R123, PT ;  /* 0x0000007b0900720c */ /* 0x000ff60003f06270 */
[----:B------:R-:W-:Y:S02]  /*9d80*/  @!UPT UIADD3 URZ, URZ, URZ, URZ ;  /* 0x0000003f3f3ff290 */ /* 0x000fe4000fffe03f */
        /* <DEDUP_REMOVED lines=91> */
.L_x_2339:
[----:B------:R-:W-:Y:S05]  /*a340*/  BSYNC B0 ;  /* 0x0000000000007941 */ /* 0x000fea0003800000 */
.L_x_2338:
[----:B-----5:R3:W-:Y:S02]  /*a350*/  ST.E.128 desc[UR6][R184.64], R48 ;  /* 0x00000030b8007985 */ /* 0x0207e4000c101d06 */
.L_x_2329:
[----:B------:R-:W-:Y:S05]  /*a360*/  BSYNC B2 ;  /* 0x0000000000027941 */ /* 0x000fea0003800000 */
.L_x_2328:
[----:B------:R-:W4:Y:S02]  /*a370*/  LD.E R3, desc[UR6][R16.64+0xd0] ;  /* 0x0000d00610037980 */ /* 0x000f24000c101900 */
[----:B----4-:R-:W-:Y:S05]  /*a380*/  IMAD.U32 R3, R3, -0x20, RZ ;  /* 0xffffffe003037824 */ /* 0x010fea00078e00ff */
[C---:B------:R-:W-:Y:S02]  /*a390*/  LEA R128, P1, R3.reuse, R128, 0x1 ;  /* 0x0000008003807211 */ /* 0x040fe400078208ff */
[C---:B------:R-:W-:Y:S02]  /*a3a0*/  LEA R126, P0, R3.reuse, R126, 0x1 ;  /* 0x0000007e037e7211 */ /* 0x040fe400078008ff */
[C---:B------:R-:W-:Y:S02]  /*a3b0*/  LEA.HI.X.SX32 R129, R3.reuse, R129, 0x1, P1 ;  /* 0x0000008103817211 */ /* 0x040fe400008f0eff */
[----:B------:R-:W-:Y:S01]  /*a3c0*/  LEA.HI.X.SX32 R127, R3, R127, 0x1, P0 ;  /* 0x0000007f037f7211 */ /* 0x000fe200000f0eff */
[----:B------:R-:W-:Y:S05]  /*a3d0*/  BRA `(.L_x_2291) ;  /* 0x0000000400747947 */ /* 0x000fea0003800000 */
.L_x_2265:
        /* <DEDUP_REMOVED lines=18> */
.L_x_2341:
[----:B------:R-:W-:Y:S05]  /*a500*/  BSYNC B0 ;  /* 0x0000000000007941 */ /* 0x000fea0003800000 */
.L_x_2340:
        /* <DEDUP_REMOVED lines=24> */
.L_x_2343:
[----:B------:R-:W-:Y:S05]  /*a690*/  BSYNC B0 ;  /* 0x0000000000007941 */ /* 0x000fea0003800000 */
.L_x_2342:
        /* <DEDUP_REMOVED lines=24> */
.L_x_2345:
[----:B------:R-:W-:Y:S05]  /*a820*/  BSYNC B0 ;  /* 0x0000000000007941 */ /* 0x000fea0003800000 */
.L_x_2344:
        /* <DEDUP_REMOVED lines=24> */
.L_x_2291:
[----:B------:R-:W-:Y:S05]  /*a9b0*/  BSYNC B3 ;  /* 0x0000000000037941 */ /* 0x000fea0003800000 */
.L_x_2264:
        /* <DEDUP_REMOVED lines=89> */
.L_x_2347:
        /* <DEDUP_REMOVED lines=8> */
.L_x_2348:
[----:B------:R-:W-:Y:S05]  /*afd0*/  BSYNC B0 ;  /* 0x0000000000007941 */ /* 0x000fea0003800000 */
.L_x_2346:
[----:B------:R-:W-:Y:S04]  /*afe0*/  IADD3 R11, R11, -0x1, RZ ;  /* 0xffffffff0b0b7810 */ /* 0x000fe80007ffe0ff */
[----:B------:R-:W-:Y:S11]  /*aff0*/  ISETP.GT.AND P0, PT, R11, R99, PT ;  /* 0x000000630b00720c */ /* 0x000ff60003f04270 */
[----:B------:R-:W-:Y:S02]  /*b000*/  @!UPT UIADD3 URZ, URZ, URZ, URZ ;  /* 0x0000003f3f3ff290 */ /* 0x000fe4000fffe03f */
[----:B------:R-:W-:Y:S05]  /*b010*/  @P0 BRA `(.L_x_2349) ;  /* 0xffffff7800f80947 */ /* 0x000fea000383ffff */
.L_x_2255:
        /* <DEDUP_REMOVED lines=20> */
[----:B------:R-:W-:-:S04]  /*b160*/  @P1 LEA R14, P0, R208, R14, 0x2 ;  /* 0x0000000ed00e1211 */ /* 0x000fc800078010ff */
[----:B------:R-:W-:-:S05]  /*b170*/  @P1 LEA.HI.X R15, R208, R15, R75, 0x2, P0 ;  /* 0x0000000fd00f1211 */ /* 0x000fca00000f144b */
[----:B------:R1:W2:Y:S01]  /*b180*/  @P1 LD.E R2, desc[UR6][R14.64] ;  /* 0x000000060e021980 */ /* 0x0002a2000c101900 */
[-C--:B------:R-:W-:Y:S02]  /*b190*/  LEA R19, P0, R170, R166.reuse, 0x5 ;  /* 0x000000a6aa137211 */ /* 0x080fe400078028ff */
[----:B------:R-:W-:Y:S01]  /*b1a0*/  IADD3 R5, P1, R5, R166, RZ ;  /* 0x000000a605057210 */ /* 0x000fe20007f3e0ff */
[----:B------:R-:W-:Y:S01]  /*b1b0*/  IMAD.MOV.U32 R168, RZ, RZ, R166 ;  /* 0x000000ffffa87224 */ /* 0x000fe200078e00a6 */
[-C--:B-----5:R-:W-:Y:S02]  /*b1c0*/  LEA R46, P2, R166, R172.reuse, 0x1 ;  /* 0x000000aca62e7211 */ /* 0x0a0fe400078408ff */
[----:B------:R-:W-:Y:S02]  /*b1d0*/  LEA.HI.X R6, R170, R169, R171, 0x5, P0 ;  /* 0x000000a9aa067211 */ /* 0x000fe400000f2cab */
[----:B---3--:R-:W-:Y:S02]  /*b1e0*/  ISETP.NE.AND P4, PT, R0, RZ, PT ;  /* 0x000000ff0000720c */ /* 0x008fe40003f85270 */
[----:B------:R-:W-:Y:S01]  /*b1f0*/  LEA R42, P0, R19, R172, 0x1 ;  /* 0x000000ac132a7211 */ /* 0x000fe200078008ff */
[--C-:B------:R-:W-:Y:S01]  /*b200*/  IMAD.X R3, R3, 0x1, R169.reuse, P1 ;  /* 0x0000000103037824 */ /* 0x100fe200008e06a9 */
[----:B------:R-:W-:-:S02]  /*b210*/  LEA.HI.X R47, R166, R173, R169, 0x1, P2 ;  /* 0x000000ada62f7211 */ /* 0x000fc400010f0ca9 */
[----:B-1----:R-:W-:-:S04]  /*b220*/  LEA.HI R15, R7, R7, RZ, 0x1 ;  /* 0x00000007070f7211 */ /* 0x002fc800078f08ff */
[----:B------:R-:W-:Y:S01]  /*b230*/  SHF.R.S32.HI R15, RZ, 0x1, R15 ;  /* 0x00000001ff0f7819 */ /* 0x000fe2000001140f */
[----:B------:R-:W-:Y:S01]  /*b240*/  IMAD R4, R171, 0x30, RZ ;  /* 0x00000030ab047824 */ /* 0x000fe200078e02ff */
[----:B------:R-:W-:-:S03]  /*b250*/  LEA R44, P1, R5, R172, 0x1 ;  /* 0x000000ac052c7211 */ /* 0x000fc600078208ff */
[----:B------:R-:W-:Y:S01]  /*b260*/  IMAD R8, R162, R15, R77 ;  /* 0x0000000fa2087224 */ /* 0x000fe200078e024d */
[-C--:B------:R-:W-:Y:S01]  /*b270*/  LEA.HI.X R43, R19, R173.reuse, R6, 0x1, P0 ;  /* 0x000000ad132b7211 */ /* 0x080fe200000f0c06 */
[----:B------:R-:W-:Y:S01]  /*b280*/  IMAD.WIDE.U32 R168, R170, 0x30, R168 ;  /* 0x00000030aaa87825 */ /* 0x000fe200078e00a8 */
[----:B------:R-:W-:-:S03]  /*b290*/  LEA.HI.X R45, R5, R173, R3, 0x1, P1 ;  /* 0x000000ad052d7211 */ /* 0x000fc600008f0c03 */
[----:B------:R-:W-:Y:S02]  /*b2a0*/  IMAD.IADD R19, R210, 0x1, -R73 ;  /* 0x00000001d2137824 */ /* 0x000fe400078e0a49 */
[----:B------:R-:W-:Y:S01]  /*b2b0*/  IMAD.IADD R0, R77, 0x1, R8 ;  /* 0x000000014d007824 */ /* 0x000fe200078e0208 */
[----:B------:R-:W-:Y:S01]  /*b2c0*/  LEA R40, P1, R168, R172, 0x1 ;  /* 0x000000aca8287211 */ /* 0x000fe200078208ff */
[----:B------:R-:W-:Y:S01]  /*b2d0*/  IMAD.IADD R3, R169, 0x1, R4 ;  /* 0x00000001a9037824 */ /* 0x000fe200078e0204 */
[----:B------:R-:W-:Y:S01]  /*b2e0*/  ISETP.GE.AND P0, PT, R162, R19, PT ;  /* 0x00000013a200720c */ /* 0x000fe20003f06270 */
[----:B------:R-:W-:-:S03]  /*b2f0*/  IMAD.SHL.U32 R6, R15, 0x10, RZ ;  /* 0x000000100f067824 */ /* 0x000fc600078e00ff */
[----:B------:R-:W-:Y:S02]  /*b300*/  LEA.HI.X R41, R168, R173, R3, 0x1, P1 ;  /* 0x000000ada8297211 */ /* 0x000fe400008f0c03 */
[----:B------:R-:W-:Y:S02]  /*b310*/  ISETP.GT.AND P0, PT, R70, -0x8, !P0 ;  /* 0xfffffff84600780c */ /* 0x000fe40004704270 */
[----:B--2---:R-:W-:-:S05]  /*b320*/  IADD3 R2, R2, R76, R73 ;  /* 0x0000004c02027210 */ /* 0x004fca0007ffe049 */
[----:B------:R-:W-:-:S05]  /*b330*/  IMAD R21, R2, R15, RZ ;  /* 0x0000000f02157224 */ /* 0x000fca00078e02ff */
[----:B------:R-:W-:Y:S02]  /*b340*/  SHF.R.S32.HI R5, RZ, 0x1f, R21 ;  /* 0x0000001fff057819 */ /* 0x000fe40000011415 */
[C---:B------:R-:W-:Y:S02]  /*b350*/  IADD3 R25, P3, R21.reuse, R8, RZ ;  /* 0x0000000815197210 */ /* 0x040fe40007f7e0ff */
[----:B------:R-:W-:Y:S02]  /*b360*/  IADD3 R2, P2, R21, R0, RZ ;  /* 0x0000000015027210 */ /* 0x000fe40007f5e0ff */
[-C--:B------:R-:W-:Y:S02]  /*b370*/  LEA.HI.X.SX32 R8, R8, R5.reuse, 0x1, P3 ;  /* 0x0000000508087211 */ /* 0x080fe400018f0eff */
[----:B------:R-:W-:Y:S01]  /*b380*/  LEA.HI.X.SX32 R3, R0, R5, 0x1, P2 ;  /* 0x0000000500037211 */ /* 0x000fe200010f0eff */
[----:B------:R-:W-:Y:S08]  /*b390*/  @!P4 BRA `(.L_x_2352) ;  /* 0x0000002400e4c947 */ /* 0x000ff00003800000 */
[----:B------:R-:W-:Y:S04]  /*b3a0*/  BSSY B2, `(.L_x_2353) ;  /* 0x0000099000027945 */ /* 0x000fe80003800000 */
[----:B------:R-:W-:Y:S05]  /*b3b0*/  @!P0 BRA `(.L_x_2354) ;  /* 0x00000008005c8947 */ /* 0x000fea0003800000 */
[----:B------:R-:W-:Y:S01]  /*b3c0*/  ISETP.GE.AND P2, PT, R12, R11, PT ;  /* 0x0000000b0c00720c */ /* 0x000fe20003f46270 */
[C---:B------:R-:W-:Y:S01]  /*b3d0*/  IMAD.SHL.U32 R35, R25.reuse, 0x2, RZ ;  /* 0x0000000219237824 */ /* 0x040fe200078e00ff */
[----:B------:R-:W-:Y:S01]  /*b3e0*/  SHF.L.U64.HI R3, R25, 0x1, R8 ;  /* 0x0000000119037819 */ /* 0x000fe20000010208 */
[----:B------:R-:W-:Y:S03]  /*b3f0*/  BSSY B1, `(.L_x_2355) ;  /* 0x0000033000017945 */ /* 0x000fe60003800000 */
[-C--:B------:R-:W-:Y:S02]  /*b400*/  IADD3 R32, P1, R38, R35.reuse, RZ ;  /* 0x0000002326207210 */ /* 0x080fe40007f3e0ff */
[----:B------:R-:W-:-:S03]  /*b410*/  IADD3 R34, P0, R36, R35, RZ ;  /* 0x0000002324227210 */ /* 0x000fc60007f1e0ff */
[--C-:B------:R-:W-:Y:S02]  /*b420*/  IMAD.X R33, R39, 0x1, R3.reuse, P1 ;  /* 0x0000000127217824 */ /* 0x100fe400008e0603 */
[----:B------:R1:W-:Y:S01]  /*b430*/  @P2 STS.128 [R211], RZ ;  /* 0x000000ffd3002388 */ /* 0x0003e20000000c00 */
[----:B------:R-:W-:Y:S01]  /*b440*/  IMAD.X R35, R37, 0x1, R3, P0 ;  /* 0x0000000125237824 */ /* 0x000fe200000e0603 */
[----:B------:R-:W-:Y:S06]  /*b450*/  @P2 BRA `(.L_x_2356) ;  /* 0x0000000000b02947 */ /* 0x000fec0003800000 */
        /* <DEDUP_REMOVED lines=42> */
.L_x_2358:
[----:B------:R-:W-:Y:S05]  /*b700*/  BSYNC B0 ;  /* 0x0000000000007941 */ /* 0x000fea0003800000 */
.L_x_2357:
[----:B-----5:R3:W-:Y:S02]  /*b710*/  STS.128 [R211], R20 ;  /* 0x00000014d3007388 */ /* 0x0207e40000000c00 */
.L_x_2356:
[----:B------:R-:W-:Y:S05]  /*b720*/  BSYNC B1 ;  /* 0x0000000000017941 */ /* 0x000fea0003800000 */
.L_x_2355:
        /* <DEDUP_REMOVED lines=46> */
.L_x_2362:
[----:B------:R-:W-:Y:S05]  /*ba10*/  BSYNC B0 ;  /* 0x0000000000007941 */ /* 0x000fea0003800000 */
.L_x_2361:
[----:B-----5:R1:W-:Y:S02]  /*ba20*/  STS.128 [R211+0x2000], R20 ;  /* 0x00200014d3007388 */ /* 0x0203e40000000c00 */
.L_x_2360:
[----:B------:R-:W-:Y:S05]  /*ba30*/  BSYNC B1 ;  /* 0x0000000000017941 */ /* 0x000fea0003800000 */
.L_x_2359:
        /* <DEDUP_REMOVED lines=45> */
.L_x_2364:
[----:B------:R-:W-:Y:S05]  /*bd10*/  BSYNC B0 ;  /* 0x0000000000007941 */ /* 0x000fea0003800000 */
.L_x_2363:
[----:B-----5:R3:W-:Y:S02]  /*bd20*/  STS.128 [R211+0x4000], R20 ;  /* 0x00400014d3007388 */ /* 0x0207e40000000c00 */
.L_x_2354:
[----:B------:R-:W-:Y:S05]  /*bd30*/  BSYNC B2 ;  /* 0x0000000000027941 */ /* 0x000fea0003800000 */
.L_x_2353:
[----:B------:R-:W-:Y:S01]  /*bd40*/  VIADD R0, R162, 0x10 ;  /* 0x00000010a2007836 */ /* 0x000fe20000000000 */
[----:B------:R-:W-:Y:S04]  /*bd50*/  BSSY B2, `(.L_x_2365) ;  /* 0x000009d000027945 */ /* 0x000fe80003800000 */
[----:B------:R-:W-:-:S04]  /*bd60*/  ISETP.GE.AND P0, PT, R0, R19, PT ;  /* 0x000000130000720c */ /* 0x000fc80003f06270 */
[----:B------:R-:W-:-:S13]  /*bd70*/  ISETP.LT.OR P0, PT, R70, -0x87, P0 ;  /* 0xffffff794600780c */ /* 0x000fda0000701670 */
[----:B------:R-:W-:Y:S05]  /*bd80*/  @P0 BRA `(.L_x_2366) ;  /* 0x0000000800640947 */ /* 0x000fea0003800000 */
[----:B------:R-:W-:Y:S01]  /*bd90*/  ISETP.GE.AND P0, PT, R12, R11, PT ;  /* 0x0000000b0c00720c */ /* 0x000fe20003f06270 */
[----:B------:R-:W-:Y:S01]  /*bda0*/  BSSY B1, `(.L_x_2367) ;  /* 0x0000037000017945 */ /* 0x000fe20003800000 */
[----:B------:R-:W-:-:S04]  /*bdb0*/  IADD3 R3, P1, R6, R25, RZ ;  /* 0x0000001906037210 */ /* 0x000fc80007f3e0ff */
[----:B------:R-:W-:Y:S01]  /*bdc0*/  LEA.HI.X.SX32 R6, R6, R8, 0x1, P1 ;  /* 0x0000000806067211 */ /* 0x000fe200008f0eff */
[----:B------:R-:W-:-:S03]  /*bdd0*/  IMAD.SHL.U32 R35, R3, 0x2, RZ ;  /* 0x0000000203237824 */ /* 0x000fc600078e00ff */
[----:B------:R-:W-:Y:S02]  /*bde0*/  SHF.L.U64.HI R3, R3, 0x1, R6 ;  /* 0x0000000103037819 */ /* 0x000fe40000010206 */
[-C--:B------:R-:W-:Y:S01]  /*bdf0*/  IADD3 R32, P2, R38, R35.reuse, RZ ;  /* 0x0000002326207210 */ /* 0x080fe20007f5e0ff */
[----:B------:R1:W-:Y:S01]  /*be00*/  @P0 STS.128 [R211+0x800], RZ ;  /* 0x000800ffd3000388 */ /* 0x0003e20000000c00 */
[----:B------:R-:W-:-:S03]  /*be10*/  IADD3 R34, P1, R36, R35, RZ ;  /* 0x0000002324227210 */ /* 0x000fc60007f3e0ff */
[--C-:B------:R-:W-:Y:S02]  /*be20*/  IMAD.X R33, R39, 0x1, R3.reuse, P2 ;  /* 0x0000000127217824 */ /* 0x100fe400010e0603 */
[----:B------:R-:W-:Y:S01]  /*be30*/  IMAD.X R35, R37, 0x1, R3, P1 ;  /* 0x0000000125237824 */ /* 0x000fe200008e0603 */
[----:B------:R-:W-:Y:S07]  /*be40*/  @P0 BRA `(.L_x_2368) ;  /* 0x0000000000b00947 */ /* 0x000fee0003800000 */
        /* <DEDUP_REMOVED lines=42> */
.L_x_2370:
[----:B------:R-:W-:Y:S05]  /*c0f0*/  BSYNC B0 ;  /* 0x0000000000007941 */ /* 0x000fea0003800000 */
.L_x_2369:
[----:B-----5:R3:W-:Y:S02]  /*c100*/  STS.128 [R211+0x800], R20 ;  /* 0x00080014d3007388 */ /* 0x0207e40000000c00 */
.L_x_2368:
[----:B------:R-:W-:Y:S05]  /*c110*/  BSYNC B1 ;  /* 0x0000000000017941 */ /* 0x000fea0003800000 */
.L_x_2367:
        /* <DEDUP_REMOVED lines=46> */
.L_x_2374:
[----:B------:R-:W-:Y:S05]  /*c400*/  BSYNC B0 ;  /* 0x0000000000007941 */ /* 0x000fea0003800000 */
.L_x_2373:
[----:B-----5:R3:W-:Y:S02]  /*c410*/  STS.128 [R211+0x2800], R20 ;  /* 0x00280014d3007388 */ /* 0x0207e40000000c00 */
.L_x_2372:
[----:B------:R-:W-:Y:S05]  /*c420*/  BSYNC B1 ;  /* 0x0000000000017941 */ /* 0x000fea0003800000 */
.L_x_2371:
[----:B------:R-:W-:-:S13]  /*c430*/  ISETP.GE.AND P0, PT, R9, R11, PT ;  /* 0x0000000b0900720c */ /* 0x000fda0003f06270 */
[----:B------:R1:W-:Y:S01]  /*c440*/  @P0 STS.128 [R211+0x4800], RZ ;  /* 0x004800ffd3000388 */ /* 0x0003e20000000c00 */
[----:B------:R-:W-:Y:S05]  /*c450*/  @P0 BRA `(.L_x_2366) ;  /* 0x0000000000b00947 */ /* 0x000fea0003800000 */
[----:B-123--:R-:W5:Y:S01]  /*c460*/  LD.E.128 R44, desc[UR6][R44.64+0x100] ;  /* 0x000100062c2c7980 */ /* 0x00ef62000c101d00 */
[----:B------:R-:W-:Y:S01]  /*c470*/  ISETP.GE.AND P0, PT, R9, R7, PT ;  /* 0x000000070900720c */ /* 0x000fe20003f06270 */
[----:B------:R-:W-:-:S12]  /*c480*/  BSSY B0, `(.L_x_2375) ;  /* 0x0000028000007945 */ /* 0x000fd80003800000 */
[----:B------:R-:W-:Y:S05]  /*c490*/  @P0 BRA `(.L_x_2376) ;  /* 0x0000000000980947 */ /* 0x000fea0003800000 */
[----:B------:R-:W2:Y:S04]  /*c4a0*/  LD.E.64 R2, desc[UR6][R34.64+0x80] ;  /* 0x0000800622027980 */ /* 0x000ea8000c101b00 */
[----:B------:R-:W3:Y:S01]  /*c4b0*/  LD.E.64 R4, desc[UR6][R32.64+0x80] ;  /* 0x0000800620047980 */ /* 0x000ee2000c101b00 */
        /* <DEDUP_REMOVED lines=8> */
[----:B--2---:R-:W-:Y:S02]  /*c540*/  LOP3.LUT R23, R2, 0xffff0000, RZ, 0xc0, !PT ;  /* 0xffff000002177812 */ /* 0x004fe400078ec0ff */
[----:B------:R-:W-:Y:S02]  /*c550*/  LOP3.LUT R20, R3, 0xffff0000, RZ, 0xc0, !PT ;  /* 0xffff000003147812 */ /* 0x000fe400078ec0ff */
[----:B---3--:R-:W-:Y:S01]  /*c560*/  LOP3.LUT R27, R4, 0xffff0000, RZ, 0xc0, !PT ;  /* 0xffff0000041b7812 */ /* 0x008fe200078ec0ff */
        /* <DEDUP_REMOVED lines=25> */
.L_x_2376:
[----:B------:R-:W-:Y:S05]  /*c700*/  BSYNC B0 ;  /* 0x0000000000007941 */ /* 0x000fea0003800000 */
.L_x_2375:
[----:B-----5:R1:W-:Y:S02]  /*c710*/  STS.128 [R211+0x4800], R44 ;  /* 0x0048002cd3007388 */ /* 0x0203e40000000c00 */
.L_x_2366:
[----:B------:R-:W-:Y:S05]  /*c720*/  BSYNC B2 ;  /* 0x0000000000027941 */ /* 0x000fea0003800000 */
.L_x_2365:
[----:B------:R-:W-:Y:S01]  /*c730*/  VIADD R6, R162, 0x20 ;  /* 0x00000020a2067836 */ /* 0x000fe20000000000 */
[----:B------:R-:W-:Y:S04]  /*c740*/  BSSY B2, `(.L_x_2377) ;  /* 0x000009e000027945 */ /* 0x000fe80003800000 */
[----:B------:R-:W-:-:S04]  /*c750*/  ISETP.GE.AND P0, PT, R6, R19, PT ;  /* 0x000000130600720c */ /* 0x000fc80003f06270 */
[----:B------:R-:W-:-:S13]  /*c760*/  ISETP.LT.OR P0, PT, R70, -0x107, P0 ;  /* 0xfffffef94600780c */ /* 0x000fda0000701670 */
[----:B------:R-:W-:Y:S05]  /*c770*/  @P0 BRA `(.L_x_2378) ;  /* 0x0000000800680947 */ /* 0x000fea0003800000 */
[----:B------:R-:W-:Y:S01]  /*c780*/  ISETP.GE.AND P0, PT, R12, R11, PT ;  /* 0x0000000b0c00720c */ /* 0x000fe20003f06270 */
[----:B------:R-:W-:Y:S01]  /*c790*/  IMAD.SHL.U32 R3, R15, 0x20, RZ ;  /* 0x000000200f037824 */ /* 0x000fe200078e00ff */
[----:B------:R-:W-:Y:S04]  /*c7a0*/  BSSY B1, `(.L_x_2379) ;  /* 0x0000037000017945 */ /* 0x000fe80003800000 */
[----:B------:R-:W-:-:S04]  /*c7b0*/  IADD3 R2, P1, R3, R25, RZ ;  /* 0x0000001903027210 */ /* 0x000fc80007f3e0ff */
[----:B------:R-:W-:Y:S01]  /*c7c0*/  LEA.HI.X.SX32 R3, R3, R8, 0x1, P1 ;  /* 0x0000000803037211 */ /* 0x000fe200008f0eff */
[C---:B-1----:R-:W-:Y:S02]  /*c7d0*/  IMAD.SHL.U32 R45, R2.reuse, 0x2, RZ ;  /* 0x00000002022d7824 */ /* 0x042fe400078e00ff */
[----:B------:R1:W-:Y:S01]  /*c7e0*/  @P0 STS.128 [R211+0x1000], RZ ;  /* 0x001000ffd3000388 */ /* 0x0003e20000000c00 */
[----:B------:R-:W-:Y:S02]  /*c7f0*/  SHF.L.U64.HI R3, R2, 0x1, R3 ;  /* 0x0000000102037819 */ /* 0x000fe40000010203 */
[-C--:B------:R-:W-:Y:S02]  /*c800*/  IADD3 R34, P2, R38, R45.reuse, RZ ;  /* 0x0000002d26227210 */ /* 0x080fe40007f5e0ff */
[----:B------:R-:W-:-:S03]  /*c810*/  IADD3 R44, P1, R36, R45, RZ ;  /* 0x0000002d242c7210 */ /* 0x000fc60007f3e0ff */
[--C-:B------:R-:W-:Y:S02]  /*c820*/  IMAD.X R35, R39, 0x1, R3.reuse, P2 ;  /* 0x0000000127237824 */ /* 0x100fe400010e0603 */
[----:B------:R-:W-:Y:S01]  /*c830*/  IMAD.X R45, R37, 0x1, R3, P1 ;  /* 0x00000001252d7824 */ /* 0x000fe200008e0603 */
[----:B------:R-:W-:Y:S07]  /*c840*/  @P0 BRA `(.L_x_2380) ;  /* 0x0000000000b00947 */ /* 0x000fee0003800000 */
[----:B---3--:R3:W5:Y:S01]  /*c850*/  LD.E.128 R20, desc[UR6][R42.64] ;  /* 0x000000062a147980 */ /* 0x008762000c101d00 */
        /* <DEDUP_REMOVED lines=41> */
.L_x_2382:
[----:B------:R-:W-:Y:S05]  /*caf0*/  BSYNC B0 ;  /* 0x0000000000007941 */ /* 0x000fea0003800000 */
.L_x_2381:
[----:B-----5:R1:W-:Y:S02]  /*cb00*/  STS.128 [R211+0x1000], R20 ;  /* 0x00100014d3007388 */ /* 0x0203e40000000c00 */
.L_x_2380:
[----:B------:R-:W-:Y:S05]  /*cb10*/  BSYNC B1 ;  /* 0x0000000000017941 */ /* 0x000fea0003800000 */
.L_x_2379:
        /* <DEDUP_REMOVED lines=46> */
.L_x_2386:
[----:B------:R-:W-:Y:S05]  /*ce00*/  BSYNC B0 ;  /* 0x0000000000007941 */ /* 0x000fea0003800000 */
.L_x_2385:
[----:B-----5:R3:W-:Y:S02]  /*ce10*/  STS.128 [R211+0x3000], R20 ;  /* 0x00300014d3007388 */ /* 0x0207e40000000c00 */
.L_x_2384:
[----:B------:R-:W-:Y:S05]  /*ce20*/  BSYNC B1 ;  /* 0x0000000000017941 */ /* 0x000fea0003800000 */
.L_x_2383:
        /* <DEDUP_REMOVED lines=45> */
.L_x_2388:
[----:B------:R-:W-:Y:S05]  /*d100*/  BSYNC B0 ;  /* 0x0000000000007941 */ /* 0x000fea0003800000 */
.L_x_2387:
[----:B-----5:R3:W-:Y:S02]  /*d110*/  STS.128 [R211+0x5000], R20 ;  /* 0x00500014d3007388 */ /* 0x0207e40000000c00 */
.L_x_2378:
[----:B------:R-:W-:Y:S05]  /*d120*/  BSYNC B2 ;  /* 0x0000000000027941 */ /* 0x000fea0003800000 */
.L_x_2377:
[----:B------:R-:W-:-:S05]  /*d130*/  VIADD R4, R162, 0x30 ;  /* 0x00000030a2047836 */ /* 0x000fca0000000000 */
[----:B------:R-:W-:-:S04]  /*d140*/  ISETP.GE.AND P0, PT, R4, R19, PT ;  /* 0x000000130400720c */ /* 0x000fc80003f06270 */
[----:B------:R-:W-:-:S13]  /*d150*/  ISETP.LT.OR P0, PT, R70, -0x187, P0 ;  /* 0xfffffe794600780c */ /* 0x000fda0000701670 */
[----:B------:R-:W-:Y:S05]  /*d160*/  @P0 BRA `(.L_x_2389) ;  /* 0x0000005400e00947 */ /* 0x000fea0003800000 */
[----:B------:R-:W-:Y:S01]  /*d170*/  ISETP.GE.AND P0, PT, R12, R11, PT ;  /* 0x0000000b0c00720c */ /* 0x000fe20003f06270 */
[----:B------:R-:W-:Y:S01]  /*d180*/  IMAD R15, R15, 0x30, RZ ;  /* 0x000000300f0f7824 */ /* 0x000fe200078e02ff */
[----:B------:R-:W-:Y:S04]  /*d190*/  BSSY B1, `(.L_x_2390) ;  /* 0x0000037000017945 */ /* 0x000fe80003800000 */
[----:B------:R-:W-:-:S04]  /*d1a0*/  IADD3 R3, P1, R15, R25, RZ ;  /* 0x000000190f037210 */ /* 0x000fc80007f3e0ff */
[----:B------:R-:W-:Y:S01]  /*d1b0*/  LEA.HI.X.SX32 R8, R15, R8, 0x1, P1 ;  /* 0x000000080f087211 */ /* 0x000fe200008f0eff */
[C---:B------:R-:W-:Y:S02]  /*d1c0*/  IMAD.SHL.U32 R25, R3.reuse, 0x2, RZ ;  /* 0x0000000203197824 */ /* 0x040fe400078e00ff */
[----:B------:R1:W-:Y:S01]  /*d1d0*/  @P0 STS.128 [R211+0x1800], RZ ;  /* 0x001800ffd3000388 */ /* 0x0003e20000000c00 */
[----:B------:R-:W-:Y:S02]  /*d1e0*/  SHF.L.U64.HI R3, R3, 0x1, R8 ;  /* 0x0000000103037819 */ /* 0x000fe40000010208 */
[-C--:B------:R-:W-:Y:S02]  /*d1f0*/  IADD3 R14, P2, R38, R25.reuse, RZ ;  /* 0x00000019260e7210 */ /* 0x080fe40007f5e0ff */
        /* <DEDUP_REMOVED lines=10> */
[C---:B-----5:R-:W-:Y:S02]  /*d2a0*/  SHF.L.U32 R8, R21.reuse, 0x10, RZ ;  /* 0x0000001015087819 */ /* 0x060fe400000006ff */
[----:B------:R-:W-:Y:S02]  /*d2b0*/  LOP3.LUT R5, R21, 0xffff0000, RZ, 0xc0, !PT ;  /* 0xffff000015057812 */ /* 0x000fe400078ec0ff */
[C---:B------:R-:W-:Y:S02]  /*d2c0*/  SHF.L.U32 R18, R20.reuse, 0x10, RZ ;  /* 0x0000001014127819 */ /* 0x040fe400000006ff */
[----:B------:R-:W-:-:S02]  /*d2d0*/  LOP3.LUT R30, R20, 0xffff0000, RZ, 0xc0, !PT ;  /* 0xffff0000141e7812 */ /* 0x000fc400078ec0ff */
[C---:B------:R-:W-:Y:S02]  /*d2e0*/  LOP3.LUT R27, R23.reuse, 0xffff0000, RZ, 0xc0, !PT ;  /* 0xffff0000171b7812 */ /* 0x040fe400078ec0ff */
[----:B------:R-:W-:Y:S01]  /*d2f0*/  SHF.L.U32 R28, R23, 0x10, RZ ;  /* 0x00000010171c7819 */ /* 0x000fe200000006ff */
[C---:B------:R-:W-:Y:S01]  /*d300*/  IMAD.U32 R29, R22.reuse, 0x10000, RZ ;  /* 0x00010000161d7824 */ /* 0x040fe200078e00ff */
[----:B------:R-:W-:Y:S02]  /*d310*/  LOP3.LUT R22, R22, 0xffff0000, RZ, 0xc0, !PT ;  /* 0xffff000016167812 */ /* 0x000fe400078ec0ff */
[----:B---3--:R-:W-:Y:S02]  /*d320*/  LOP3.LUT R26, R12, 0xffff0000, RZ, 0xc0, !PT ;  /* 0xffff00000c1a7812 */ /* 0x008fe400078ec0ff */
[----:B--2---:R-:W-:Y:S02]  /*d330*/  LOP3.LUT R21, R2, 0xffff0000, RZ, 0xc0, !PT ;  /* 0xffff000002157812 */ /* 0x004fe400078ec0ff */
[----:B------:R-:W-:Y:S01]  /*d340*/  LOP3.LUT R20, R3, 0xffff0000, RZ, 0xc0, !PT ;  /* 0xffff000003147812 */ /* 0x000fe200078ec0ff */
[----:B------:R-:W-:Y:S01]  /*d350*/  FMUL.FTZ R32, R5, R26 ;  /* 0x0000001a05207220 */ /* 0x000fe20000410000 */
[----:B------:R-:W-:Y:S01]  /*d360*/  LOP3.LUT R23, R13, 0xffff0000, RZ, 0xc0, !PT ;  /* 0xffff00000d177812 */ /* 0x000fe200078ec0ff */
[----:B------:R-:W-:-:S02]  /*d370*/  FMUL.FTZ R19, R5, R21 ;  /* 0x0000001505137220 */ /* 0x000fc40000410000 */
[CC--:B------:R-:W-:Y:S01]  /*d380*/  FMUL.FTZ R5, R27.reuse, R20.reuse ;  /* 0x000000141b057220 */ /* 0x0c0fe20000410000 */
[----:B------:R-:W-:Y:S01]  /*d390*/  FFMA.FTZ R32, R8, R21, R32 ;  /* 0x0000001508207223 */ /* 0x000fe20000010020 */
[-C--:B------:R-:W-:Y:S01]  /*d3a0*/  FMUL.FTZ R27, R27, R23.reuse ;  /* 0x000000171b1b7220 */ /* 0x080fe20000410000 */
[----:B------:R-:W-:Y:S01]  /*d3b0*/  SHF.L.U32 R21, R2, 0x10, RZ ;  /* 0x0000001002157819 */ /* 0x000fe200000006ff */
[----:B------:R-:W-:Y:S01]  /*d3c0*/  FFMA.FTZ R5, R28, R23, -R5 ;  /* 0x000000171c057223 */ /* 0x000fe20000010805 */
[----:B------:R-:W-:Y:S01]  /*d3d0*/  SHF.L.U32 R3, R3, 0x10, RZ ;  /* 0x0000001003037819 */ /* 0x000fe200000006ff */
[----:B------:R-:W-:Y:S01]  /*d3e0*/  IMAD.U32 R23, R12, 0x10000, RZ ;  /* 0x000100000c177824 */ /* 0x000fe200078e00ff */
[----:B------:R-:W-:Y:S01]  /*d3f0*/  SHF.L.U32 R13, R13, 0x10, RZ ;  /* 0x000000100d0d7819 */ /* 0x000fe200000006ff */
[----:B------:R-:W-:Y:S01]  /*d400*/  FFMA.FTZ R20, R28, R20, R27 ;  /* 0x000000141c147223 */ /* 0x000fe2000001001b */
[----:B------:R-:W-:Y:S01]  /*d410*/  FMUL.FTZ R27, R30, R21 ;  /* 0x000000151e1b7220 */ /* 0x000fe20000410000 */
[----:B------:R-:W-:Y:S01]  /*d420*/  FMUL.FTZ R2, R22, R3 ;  /* 0x0000000316027220 */ /* 0x000fe20000410000 */
[----:B------:R-:W-:Y:S01]  /*d430*/  FMUL.FTZ R30, R30, R23 ;  /* 0x000000171e1e7220 */ /* 0x000fe20000410000 */
[----:B------:R-:W-:Y:S01]  /*d440*/  FMUL.FTZ R22, R22, R13 ;  /* 0x0000000d16167220 */ /* 0x000fe20000410000 */
[----:B------:R-:W-:Y:S01]  /*d450*/  FFMA.FTZ R19, R8, R26, -R19 ;  /* 0x0000001a08137223 */ /* 0x000fe20000010813 */
        /* <DEDUP_REMOVED lines=8> */
.L_x_2393:
[----:B------:R-:W-:Y:S05]  /*d4e0*/  BSYNC B0 ;  /* 0x0000000000007941 */ /* 0x000fea0003800000 */
.L_x_2392:
[----:B-----5:R3:W-:Y:S02]  /*d4f0*/  STS.128 [R211+0x1800], R20 ;  /* 0x00180014d3007388 */ /* 0x0207e40000000c00 */
.L_x_2391:
[----:B------:R-:W-:Y:S05]  /*d500*/  BSYNC B1 ;  /* 0x0000000000017941 */ /* 0x000fea0003800000 */
.L_x_2390:
        /* <DEDUP_REMOVED lines=19> */
[C---:B------:R-:W-:Y:S01]  /*d640*/  LOP3.LUT R18, R3.reuse, 0xffff0000, RZ, 0xc0, !PT ;  /* 0xffff000003127812 */ /* 0x040fe200078ec0ff */
[----:B------:R-:W-:Y:S01]  /*d650*/  IMAD.U32 R3, R3, 0x10000, RZ ;  /* 0x0001000003037824 */ /* 0x000fe200078e00ff */
[----:B--2---:R-:W-:Y:S01]  /*d660*/  LOP3.LUT R26, R12, 0xffff0000, RZ, 0xc0, !PT ;  /* 0xffff00000c1a7812 */ /* 0x004fe200078ec0ff */
[----:B------:R-:W-:Y:S01]  /*d670*/  FMUL.FTZ R19, R5, R20 ;  /* 0x0000001405137220 */ /* 0x000fe20000410000 */
[----:B------:R-:W-:Y:S01]  /*d680*/  LOP3.LUT R21, R13, 0xffff0000, RZ, 0xc0, !PT ;  /* 0xffff00000d157812 */ /* 0x000fe200078ec0ff */
[----:B------:R-:W-:Y:S01]  /*d690*/  FMUL.FTZ R22, R23, R18 ;  /* 0x0000001217167220 */ /* 0x000fe20000410000 */
[----:B------:R-:W-:Y:S01]  /*d6a0*/  SHF.L.U32 R2, R2, 0x10, RZ ;  /* 0x0000001002027819 */ /* 0x000fe200000006ff */
[-C--:B------:R-:W-:Y:S01]  /*d6b0*/  FMUL.FTZ R5, R5, R26.reuse ;  /* 0x0000001a05057220 */ /* 0x080fe20000410000 */
[----:B------:R-:W-:Y:S01]  /*d6c0*/  SHF.L.U32 R13, R13, 0x10, RZ ;  /* 0x000000100d0d7819 */ /* 0x000fe200000006ff */
[----:B------:R-:W-:Y:S01]  /*d6d0*/  FFMA.FTZ R19, R8, R26, -R19 ;  /* 0x0000001a08137223 */ /* 0x000fe20000010813 */
[----:B------:R-:W-:Y:S01]  /*d6e0*/  SHF.L.U32 R12, R12, 0x10, RZ ;  /* 0x000000100c0c7819 */ /* 0x000fe200000006ff */
[----:B------:R-:W-:Y:S01]  /*d6f0*/  FFMA.FTZ R8, R8, R20, R5 ;  /* 0x0000001408087223 */ /* 0x000fe20000010005 */
[-C--:B------:R-:W-:Y:S01]  /*d700*/  FMUL.FTZ R20, R23, R21.reuse ;  /* 0x0000001517147220 */ /* 0x080fe20000410000 */
[----:B------:R-:W-:Y:S01]  /*d710*/  FFMA.FTZ R22, R27, R21, -R22 ;  /* 0x000000151b167223 */ /* 0x000fe20000010816 */
[C---:B------:R-:W-:Y:S01]  /*d720*/  FMUL.FTZ R21, R30.reuse, R3 ;  /* 0x000000031e157220 */ /* 0x040fe20000410000 */
[C---:B------:R-:W-:Y:S01]  /*d730*/  FMUL.FTZ R5, R29.reuse, R2 ;  /* 0x000000021d057220 */ /* 0x040fe20000410000 */
[-C--:B------:R-:W-:Y:S01]  /*d740*/  FMUL.FTZ R30, R30, R13.reuse ;  /* 0x0000000d1e1e7220 */ /* 0x080fe20000410000 */
[----:B------:R-:W-:Y:S01]  /*d750*/  FMUL.FTZ R29, R29, R12 ;  /* 0x0000000c1d1d7220 */ /* 0x000fe20000410000 */
[----:B------:R-:W-:Y:S01]  /*d760*/  FFMA.FTZ R27, R27, R18, R20 ;  /* 0x000000121b1b7223 */ /* 0x000fe20000010014 */
        /* <DEDUP_REMOVED lines=8> */
[----:B------:R-:W-:Y:S02]  /*d7f0*/  MOV R21, R8 ;  /* 0x0000000800157202 */ /* 0x000fe40000000f00 */
.L_x_2397:
[----:B------:R-:W-:Y:S05]  /*d800*/  BSYNC B0 ;  /* 0x0000000000007941 */ /* 0x000fea0003800000 */
.L_x_2396:
[----:B-----5:R3:W-:Y:S02]  /*d810*/  STS.128 [R211+0x3800], R20 ;  /* 0x00380014d3007388 */ /* 0x0207e40000000c00 */
.L_x_2395:
[----:B------:R-:W-:Y:S05]  /*d820*/  BSYNC B1 ;  /* 0x0000000000017941 */ /* 0x000fea0003800000 */
.L_x_2394:
[----:B------:R-:W-:-:S13]  /*d830*/  ISETP.GE.AND P0, PT, R9, R11, PT ;  /* 0x0000000b0900720c */ /* 0x000fda0003f06270 */
[----:B------:R1:W-:Y:S01]  /*d840*/  @P0 STS.128 [R211+0x5800], RZ ;  /* 0x005800ffd3000388 */ /* 0x0003e20000000c00 */
[----:B------:R-:W-:Y:S05]  /*d850*/  @P0 BRA `(.L_x_2389) ;  /* 0x0000005000240947 */ /* 0x000fea0003800000 */
[----:B-1-3--:R-:W5:Y:S01]  /*d860*/  LD.E.128 R40, desc[UR6][R40.64+0x100] ;  /* 0x0001000628287980 */ /* 0x00af62000c101d00 */
[----:B------:R-:W-:Y:S01]  /*d870*/  ISETP.GE.AND P0, PT, R9, R7, PT ;  /* 0x000000070900720c */ /* 0x000fe20003f06270 */
[----:B------:R-:W-:-:S12]  /*d880*/  BSSY B0, `(.L_x_2398) ;  /* 0x0000028000007945 */ /* 0x000fd80003800000 */
[----:B------:R-:W-:Y:S05]  /*d890*/  @P0 BRA `(.L_x_2399) ;  /* 0x0000000000980947 */ /* 0x000fea0003800000 */
[----:B------:R-:W3:Y:S04]  /*d8a0*/  LD.E.64 R2, desc[UR6][R24.64+0x80] ;  /* 0x0000800618027980 */ /* 0x000ee8000c101b00 */
[----:B------:R-:W2:Y:S01]  /*d8b0*/  LD.E.64 R8, desc[UR6][R14.64+0x80] ;  /* 0x000080060e087980 */ /* 0x000ea2000c101b00 */
[----:B-----5:R-:W-:Y:S01]  /*d8c0*/  LOP3.LUT R5, R41, 0xffff0000, RZ, 0xc0, !PT ;  /* 0xffff000029057812 */ /* 0x020fe200078ec0ff */
[----:B------:R-:W-:Y:S01]  /*d8d0*/  IMAD.U32 R19, R42, 0x10000, RZ ;  /* 0x000100002a137824 */ /* 0x000fe200078e00ff */
[----:B------:R-:W-:Y:S02]  /*d8e0*/  LOP3.LUT R22, R43, 0xffff0000, RZ, 0xc0, !PT ;  /* 0xffff00002b167812 */ /* 0x000fe400078ec0ff */
[----:B------:R-:W-:Y:S02]  /*d8f0*/  SHF.L.U32 R7, R41, 0x10, RZ ;  /* 0x0000001029077819 */ /* 0x000fe400000006ff */
[----:B------:R-:W-:-:S02]  /*d900*/  SHF.L.U32 R26, R43, 0x10, RZ ;  /* 0x000000102b1a7819 */ /* 0x000fc400000006ff */
[C---:B------:R-:W-:Y:S02]  /*d910*/  SHF.L.U32 R10, R40.reuse, 0x10, RZ ;  /* 0x00000010280a7819 */ /* 0x040fe400000006ff */
[----:B------:R-:W-:Y:S02]  /*d920*/  LOP3.LUT R40, R40, 0xffff0000, RZ, 0xc0, !PT ;  /* 0xffff000028287812 */ /* 0x000fe400078ec0ff */
        /* <DEDUP_REMOVED lines=10> */
[-C--:B------:R-:W-:Y:S01]  /*d9d0*/  FFMA.FTZ R15, R26, R13.reuse, -R15 ;  /* 0x0000000d1a0f7223 */ /* 0x080fe2000001080f */
        /* <DEDUP_REMOVED lines=18> */
.L_x_2399:
[----:B------:R-:W-:Y:S05]  /*db00*/  BSYNC B0 ;  /* 0x0000000000007941 */ /* 0x000fea0003800000 */
.L_x_2398:
[----:B-----5:R1:W-:Y:S01]  /*db10*/  STS.128 [R211+0x5800], R40 ;  /* 0x00580028d3007388 */ /* 0x0203e20000000c00 */
[----:B------:R-:W-:Y:S05]  /*db20*/  BRA `(.L_x_2389) ;  /* 0x0000004c00707947 */ /* 0x000fea0003800000 */
.L_x_2352:
        /* <DEDUP_REMOVED lines=17> */
[----:B------:R-:W-:Y:S02]  /*dc40*/  LEA.HI.X.SX32 R5, R5, R3, 0x1, P0 ;  /* 0x0000000305057211 */ /* 0x000fe400000f0eff */
[C---:B------:R-:W-:Y:S01]  /*dc50*/  LEA R24, P0, R25.reuse, R36, 0x1 ;  /* 0x0000002419187211 */ /* 0x040fe200078008ff */
[----:B------:R-:W3:Y:S03]  /*dc60*/  LD.E.128 R20, desc[UR6][R20.64] ;  /* 0x0000000614147980 */ /* 0x000ee6000c101d00 */
        /* <DEDUP_REMOVED lines=8> */
[----:B------:R-:W2:Y:S01]  /*dcf0*/  LD.E.128 R28, desc[UR6][R28.64] ;  /* 0x000000061c1c7980 */ /* 0x000ea2000c101d00 */
        /* <DEDUP_REMOVED lines=15> */
[----:B----4-:R-:W-:Y:S01]  /*ddf0*/  IMAD.U32 R53, R26, 0x10000, RZ ;  /* 0x000100001a357824 */ /* 0x010fe200078e00ff */
[C---:B------:R-:W-:Y:S01]  /*de00*/  SHF.L.U32 R23, R25.reuse, 0x10, RZ ;  /* 0x0000001019177819 */ /* 0x040fe200000006ff */
[----:B------:R-:W-:Y:S01]  /*de10*/  IMAD.U32 R51, R24, 0x10000, RZ ;  /* 0x0001000018337824 */ /* 0x000fe200078e00ff */
        /* <DEDUP_REMOVED lines=11> */
[----:B------:R-:W-:Y:S01]  /*ded0*/  @!P1 FADD.FTZ R24, -R24, -RZ ;  /* 0x800000ff18189221 */ /* 0x000fe20000010100 */
[----:B------:R-:W-:Y:S01]  /*dee0*/  @!P1 FADD.FTZ R52, -R52, -RZ ;  /* 0x800000ff34349221 */ /* 0x000fe20000010100 */
[----:B------:R-:W-:Y:S01]  /*def0*/  FMUL.FTZ R23, R20, R23 ;  /* 0x0000001714177220 */ /* 0x000fe20000410000 */
[----:B------:R-:W-:Y:S01]  /*df00*/  FMUL.FTZ R53, R48, R53 ;  /* 0x0000003530357220 */ /* 0x000fe20000410000 */
[----:B------:R-:W-:Y:S01]  /*df10*/  @!P1 FADD.FTZ R27, -R27, -RZ ;  /* 0x800000ff1b1b9221 */ /* 0x000fe20000010100 */
[----:B------:R-:W-:Y:S01]  /*df20*/  FMUL.FTZ R25, R22, R25 ;  /* 0x0000001916197220 */ /* 0x000fe20000410000 */
[----:B------:R-:W-:Y:S01]  /*df30*/  FMUL.FTZ R26, R21, R26 ;  /* 0x0000001a151a7220 */ /* 0x000fe20000410000 */
[C---:B--2---:R-:W-:Y:S01]  /*df40*/  IMAD.U32 R22, R28.reuse, 0x10000, RZ ;  /* 0x000100001c167824 */ /* 0x044fe200078e00ff */
[----:B------:R-:W-:Y:S01]  /*df50*/  LOP3.LUT R21, R28, 0xffff0000, RZ, 0xc0, !PT ;  /* 0xffff00001c157812 */ /* 0x000fe200078ec0ff */
[----:B------:R-:W-:Y:S01]  /*df60*/  FMUL.FTZ R33, R33, R24 ;  /* 0x0000001821217220 */ /* 0x000fe20000410000 */
[C---:B------:R-:W-:Y:S01]  /*df70*/  SHF.L.U32 R20, R29.reuse, 0x10, RZ ;  /* 0x000000101d147819 */ /* 0x040fe200000006ff */
        /* <DEDUP_REMOVED lines=20> */
.L_x_2405:
[----:B------:R-:W-:Y:S05]  /*e0c0*/  BSYNC B0 ;  /* 0x0000000000007941 */ /* 0x000fea0003800000 */
.L_x_2404:
[----:B-----5:R3:W-:Y:S02]  /*e0d0*/  STS.128 [R211], R32 ;  /* 0x00000020d3007388 */ /* 0x0207e40000000c00 */
.L_x_2403:
[----:B------:R-:W-:Y:S05]  /*e0e0*/  BSYNC B1 ;  /* 0x0000000000017941 */ /* 0x000fea0003800000 */
.L_x_2402:
        /* <DEDUP_REMOVED lines=26> */
[----:B------:R-:W3:Y:S01]  /*e290*/  LD.E.128 R28, desc[UR6][R28.64+0x80] ;  /* 0x000080061c1c7980 */ /* 0x000ee2000c101d00 */
        /* <DEDUP_REMOVED lines=36> */
[C---:B---3--:R-:W-:Y:S01]  /*e4e0*/  IMAD.U32 R22, R28.reuse, 0x10000, RZ ;  /* 0x000100001c167824 */ /* 0x048fe200078e00ff */
        /* <DEDUP_REMOVED lines=23> */
.L_x_2409:
[----:B------:R-:W-:Y:S05]  /*e660*/  BSYNC B0 ;  /* 0x0000000000007941 */ /* 0x000fea0003800000 */
.L_x_2408:
[----:B-----5:R1:W-:Y:S02]  /*e670*/  STS.128 [R211+0x2000], R32 ;  /* 0x00200020d3007388 */ /* 0x0203e40000000c00 */
.L_x_2407:
[----:B------:R-:W-:Y:S05]  /*e680*/  BSYNC B1 ;  /* 0x0000000000017941 */ /* 0x000fea0003800000 */
.L_x_2406:
        /* <DEDUP_REMOVED lines=36> */
[----:B-12---:R-:W-:Y:S01]  /*e8d0*/  IMAD.U32 R46, R22, 0x10000, RZ ;  /* 0x00010000162e7824 */ /* 0x006fe200078e00ff */
        /* <DEDUP_REMOVED lines=25> */
[C---:B------:R-:W-:Y:S01]  /*ea70*/  IMAD.U32 R22, R28.reuse, 0x10000, RZ ;  /* 0x000100001c167824 */ /* 0x040fe200078e00ff */
        /* <DEDUP_REMOVED lines=23> */
.L_x_2411:
[----:B------:R-:W-:Y:S05]  /*ebf0*/  BSYNC B0 ;  /* 0x0000000000007941 */ /* 0x000fea0003800000 */
.L_x_2410:
[----:B-----5:R3:W-:Y:S02]  /*ec00*/  STS.128 [R211+0x4000], R32 ;  /* 0x00400020d3007388 */ /* 0x0207e40000000c00 */
.L_x_2401:
[----:B------:R-:W-:Y:S05]  /*ec10*/  BSYNC B2 ;  /* 0x0000000000027941 */ /* 0x000fea0003800000 */
.L_x_2400:
        /* <DEDUP_REMOVED lines=13> */
[-C--:B------:R-:W-:Y:S01]  /*ecf0*/  ISETP.GE.AND P0, PT, R12, R15.reuse, PT ;  /* 0x0000000f0c00720c */ /* 0x080fe20003f06270 */
[----:B------:R-:W-:Y:S01]  /*ed00*/  IMAD.MOV.U32 R23, RZ, RZ, RZ ;  /* 0x000000ffff177224 */ /* 0x000fe200078e00ff */
[C---:B------:R-:W-:Y:S02]  /*ed10*/  IADD3 R5, P1, R6.reuse, R2, RZ ;  /* 0x0000000206057210 */ /* 0x040fe40007f3e0ff */
[----:B------:R-:W-:Y:S02]  /*ed20*/  MOV R21, R15 ;  /* 0x0000000f00157202 */ /* 0x000fe40000000f00 */
[----:B------:R-:W-:-:S07]  /*ed30*/  LEA.HI.X.SX32 R4, R6, R3, 0x1, P1 ;  /* 0x0000000306047211 */ /* 0x000fce00008f0eff */
[--C-:B------:R-:W-:Y:S02]  /*ed40*/  @P0 IMAD.MOV R23, RZ, RZ, -R15.reuse ;  /* 0x000000ffff170224 */ /* 0x100fe400078e0a0f */
[----:B------:R-:W-:Y:S02]  /*ed50*/  IMAD.MOV.U32 R8, RZ, RZ, RZ ;  /* 0x000000ffff087224 */ /* 0x000fe400078e00ff */
[----:B------:R-:W-:Y:S01]  /*ed60*/  @P0 IMAD.MOV R21, RZ, RZ, -R15 ;  /* 0x000000ffff150224 */ /* 0x000fe200078e0a0f */
[----:B------:R-:W-:-:S04]  /*ed70*/  IADD3 R25, P1, R23, R5, RZ ;  /* 0x0000000517197210 */ /* 0x000fc80007f3e0ff */
[----:B------:R-:W-:Y:S02]  /*ed80*/  LEA.HI.X.SX32 R23, R23, R4, 0x1, P1 ;  /* 0x0000000417177211 */ /* 0x000fe400008f0eff */
[----:B------:R-:W-:Y:S02]  /*ed90*/  LEA R24, P1, R25, R36, 0x1 ;  /* 0x0000002419187211 */ /* 0x000fe400078208ff */
[----:B------:R-:W-:Y:S02]  /*eda0*/  @P0 IADD3 R8, -R15, RZ, RZ ;  /* 0x000000ff0f080210 */ /* 0x000fe40007ffe1ff */
[----:B------:R-:W-:Y:S01]  /*edb0*/  LEA.HI.X R25, R25, R37, R23, 0x1, P1 ;  /* 0x0000002519197211 */ /* 0x000fe200008f0c17 */
[----:B------:R-:W-:Y:S01]  /*edc0*/  IMAD.WIDE R20, R21, 0x2, R44 ;  /* 0x0000000215147825 */ /* 0x000fe200078e022c */
[----:B------:R-:W-:-:S04]  /*edd0*/  IADD3 R5, P1, R8, R5, RZ ;  /* 0x0000000508057210 */ /* 0x000fc80007f3e0ff */
[----:B------:R-:W3:Y:S01]  /*ede0*/  LD.E.128 R24, desc[UR6][R24.64] ;  /* 0x0000000618187980 */ /* 0x000ee2000c101d00 */
[----:B------:R-:W-:Y:S02]  /*edf0*/  LEA.HI.X.SX32 R4, R8, R4, 0x1, P1 ;  /* 0x0000000408047211 */ /* 0x000fe400008f0eff */
[C---:B------:R-:W-:Y:S01]  /*ee00*/  LEA R28, P1, R5.reuse, R38, 0x1 ;  /* 0x00000026051c7211 */ /* 0x040fe200078208ff */
[----:B------:R-:W4:Y:S03]  /*ee10*/  LD.E.128 R20, desc[UR6][R20.64] ;  /* 0x0000000614147980 */ /* 0x000f26000c101d00 */
[----:B------:R-:W-:-:S06]  /*ee20*/  LEA.HI.X R29, R5, R39, R4, 0x1, P1 ;  /* 0x00000027051d7211 */ /* 0x000fcc00008f0c04 */
[----:B------:R-:W4:Y:S01]  /*ee30*/  LD.E.128 R28, desc[UR6][R28.64] ;  /* 0x000000061c1c7980 */ /* 0x000f22000c101d00 */
[C---:B-----5:R-:W-:Y:S01]  /*ee40*/  IMAD.U32 R8, R32.reuse, 0x10000, RZ ;  /* 0x0001000020087824 */ /* 0x060fe200078e00ff */
[----:B------:R-:W-:Y:S01]  /*ee50*/  LOP3.LUT R5, R32, 0xffff0000, RZ, 0xc0, !PT ;  /* 0xffff000020057812 */ /* 0x000fe200078ec0ff */
[C---:B--2---:R-:W-:Y:S01]  /*ee60*/  IMAD.U32 R46, R35.reuse, 0x10000, RZ ;  /* 0x00010000232e7824 */ /* 0x044fe200078e00ff */
[C---:B------:R-:W-:Y:S02]  /*ee70*/  SHF.L.U32 R32, R34.reuse, 0x10, RZ ;  /* 0x0000001022207819 */ /* 0x040fe400000006ff */
[----:B------:R-:W-:Y:S02]  /*ee80*/  LOP3.LUT R18, R34, 0xffff0000, RZ, 0xc0, !PT ;  /* 0xffff000022127812 */ /* 0x000fe400078ec0ff */
[----:B------:R-:W-:Y:S02]  /*ee90*/  LOP3.LUT R14, R35, 0xffff0000, RZ, 0xc0, !PT ;  /* 0xffff0000230e7812 */ /* 0x000fe400078ec0ff */
[C---:B------:R-:W-:Y:S01]  /*eea0*/  LOP3.LUT R4, R33.reuse, 0xffff0000, RZ, 0xc0, !PT ;  /* 0xffff000021047812 */ /* 0x040fe200078ec0ff */
[----:B------:R-:W-:-:S02]  /*eeb0*/  IMAD.U32 R33, R33, 0x10000, RZ ;  /* 0x0001000021217824 */ /* 0x000fc400078e00ff */
[C---:B---3--:R-:W-:Y:S01]  /*eec0*/  IMAD.U32 R35, R24.reuse, 0x10000, RZ ;  /* 0x0001000018237824 */ /* 0x048fe200078e00ff */
[----:B------:R-:W-:Y:S01]  /*eed0*/  LOP3.LUT R34, R24, 0xffff0000, RZ, 0xc0, !PT ;  /* 0xffff000018227812 */ /* 0x000fe200078ec0ff */
[----:B------:R-:W-:Y:S01]  /*eee0*/  IMAD.U32 R47, R26, 0x10000, RZ ;  /* 0x000100001a2f7824 */ /* 0x000fe200078e00ff */
[C---:B------:R-:W-:Y:S01]  /*eef0*/  SHF.L.U32 R24, R25.reuse, 0x10, RZ ;  /* 0x0000001019187819 */ /* 0x040fe200000006ff */
[----:B----4-:R-:W-:Y:S01]  /*ef00*/  IMAD.U32 R50, R20, 0x10000, RZ ;  /* 0x0001000014327824 */ /* 0x010fe200078e00ff */
[----:B------:R-:W-:Y:S01]  /*ef10*/  LOP3.LUT R48, R25, 0xffff0000, RZ, 0xc0, !PT ;  /* 0xffff000019307812 */ /* 0x000fe200078ec0ff */
[----:B------:R-:W-:Y:S01]  /*ef20*/  IMAD.U32 R52, R22, 0x10000, RZ ;  /* 0x0001000016347824 */ /* 0x000fe200078e00ff */
[----:B------:R-:W-:Y:S01]  /*ef30*/  SHF.L.U32 R25, R27, 0x10, RZ ;  /* 0x000000101b197819 */ /* 0x000fe200000006ff */
        /* <DEDUP_REMOVED lines=13> */
[----:B------:R-:W-:Y:S01]  /*f010*/  SHF.L.U32 R20, R23, 0x10, RZ ;  /* 0x0000001017147819 */ /* 0x000fe200000006ff */
[----:B------:R-:W-:Y:S01]  /*f020*/  FMUL.FTZ R53, R53, R48 ;  /* 0x0000003035357220 */ /* 0x000fe20000410000 */
[----:B------:R-:W-:Y:S01]  /*f030*/  LOP3.LUT R22, R23, 0xffff0000, RZ, 0xc0, !PT ;  /* 0xffff000017167812 */ /* 0x000fe200078ec0ff */
[----:B------:R-:W-:Y:S01]  /*f040*/  @!P0 FADD.FTZ R47, -R47, -RZ ;  /* 0x800000ff2f2f8221 */ /* 0x000fe20000010100 */
[----:B------:R-:W-:-:S02]  /*f050*/  IMAD.U32 R23, R28, 0x10000, RZ ;  /* 0x000100001c177824 */ /* 0x000fc400078e00ff */
[----:B------:R-:W-:Y:S01]  /*f060*/  FMUL.FTZ R25, R20, R25 ;  /* 0x0000001914197220 */ /* 0x000fe20000410000 */
[----:B------:R-:W-:Y:S01]  /*f070*/  SHF.L.U32 R20, R29, 0x10, RZ ;  /* 0x000000101d147819 */ /* 0x000fe200000006ff */
[----:B------:R-:W-:Y:S01]  /*f080*/  FMUL.FTZ R27, R22, R27 ;  /* 0x0000001b161b7220 */ /* 0x000fe20000410000 */
[----:B------:R-:W-:Y:S01]  /*f090*/  LOP3.LUT R22, R28, 0xffff0000, RZ, 0xc0, !PT ;  /* 0xffff00001c167812 */ /* 0x000fe200078ec0ff */
[----:B------:R-:W-:Y:S01]  /*f0a0*/  FMUL.FTZ R21, R21, R26 ;  /* 0x0000001a15157220 */ /* 0x000fe20000410000 */
[----:B------:R-:W-:Y:S01]  /*f0b0*/  LOP3.LUT R48, R29, 0xffff0000, RZ, 0xc0, !PT ;  /* 0xffff00001d307812 */ /* 0x000fe200078ec0ff */
[C---:B------:R-:W-:Y:S01]  /*f0c0*/  IMAD.U32 R29, R30.reuse, 0x10000, RZ ;  /* 0x000100001e1d7824 */ /* 0x040fe200078e00ff */
[----:B------:R-:W-:Y:S01]  /*f0d0*/  LOP3.LUT R28, R30, 0xffff0000, RZ, 0xc0, !PT ;  /* 0xffff00001e1c7812 */ /* 0x000fe200078ec0ff */
[----:B------:R-:W-:Y:S01]  /*f0e0*/  FMUL.FTZ R35, R50, R35 ;  /* 0x0000002332237220 */ /* 0x000fe20000410000 */
[----:B------:R-:W-:Y:S01]  /*f0f0*/  SHF.L.U32 R26, R31, 0x10, RZ ;  /* 0x000000101f1a7819 */ /* 0x000fe200000006ff */
[----:B------:R-:W-:Y:S01]  /*f100*/  FMUL.FTZ R34, R51, R34 ;  /* 0x0000002233227220 */ /* 0x000fe20000410000 */
[----:B------:R-:W-:Y:S01]  /*f110*/  LOP3.LUT R30, R31, 0xffff0000, RZ, 0xc0, !PT ;  /* 0xffff00001f1e7812 */ /* 0x000fe200078ec0ff */
[----:B------:R-:W-:Y:S01]  /*f120*/  FMUL.FTZ R24, R49, R24 ;  /* 0x0000001831187220 */ /* 0x000fe20000410000 */
        /* <DEDUP_REMOVED lines=13> */
.L_x_2417:
[----:B------:R-:W-:Y:S05]  /*f200*/  BSYNC B0 ;  /* 0x0000000000007941 */ /* 0x000fea0003800000 */
.L_x_2416:
[----:B-----5:R3:W-:Y:S02]  /*f210*/  STS.128 [R211+0x800], R32 ;  /* 0x00080020d3007388 */ /* 0x0207e40000000c00 */
.L_x_2415:
[----:B------:R-:W-:Y:S05]  /*f220*/  BSYNC B1 ;  /* 0x0000000000017941 */ /* 0x000fea0003800000 */
.L_x_2414:
        /* <DEDUP_REMOVED lines=9> */
[----:B------:R-:W-:Y:S02]  /*f2c0*/  VIADD R4, R6, 0x40 ;  /* 0x0000004006047836 */ /* 0x000fe40000000000 */
[----:B------:R-:W-:Y:S02]  /*f2d0*/  IMAD.MOV.U32 R23, RZ, RZ, RZ ;  /* 0x000000ffff177224 */ /* 0x000fe400078e00ff */
[----:B------:R-:W-:Y:S01]  /*f2e0*/  IMAD.MOV.U32 R21, RZ, RZ, R15 ;  /* 0x000000ffff157224 */ /* 0x000fe200078e000f */
[----:B------:R-:W-:-:S04]  /*f2f0*/  IADD3 R5, P1, R4, R2, RZ ;  /* 0x0000000204057210 */ /* 0x000fc80007f3e0ff */
[----:B------:R-:W-:-:S03]  /*f300*/  LEA.HI.X.SX32 R4, R4, R3, 0x1, P1 ;  /* 0x0000000304047211 */ /* 0x000fc600008f0eff */
[----:B------:R-:W-:Y:S01]  /*f310*/  @P0 IADD3 R23, -R15, RZ, RZ ;  /* 0x000000ff0f170210 */ /* 0x000fe20007ffe1ff */
[----:B------:R-:W-:-:S03]  /*f320*/  @P0 IMAD.MOV R21, RZ, RZ, -R15 ;  /* 0x000000ffff150224 */ /* 0x000fc600078e0a0f */
[----:B------:R-:W-:-:S04]  /*f330*/  IADD3 R25, P1, R23, R5, RZ ;  /* 0x0000000517197210 */ /* 0x000fc80007f3e0ff */
[----:B------:R-:W-:Y:S02]  /*f340*/  LEA.HI.X.SX32 R23, R23, R4, 0x1, P1 ;  /* 0x0000000417177211 */ /* 0x000fe400008f0eff */
[C---:B------:R-:W-:Y:S02]  /*f350*/  LEA R24, P1, R25.reuse, R36, 0x1 ;  /* 0x0000002419187211 */ /* 0x040fe400078208ff */
[----:B------:R-:W-:Y:S01]  /*f360*/  MOV R8, RZ ;  /* 0x000000ff00087202 */ /* 0x000fe20000000f00 */
[----:B------:R-:W-:Y:S01]  /*f370*/  @P0 IMAD.MOV R8, RZ, RZ, -R15 ;  /* 0x000000ffff080224 */ /* 0x000fe200078e0a0f */
[----:B------:R-:W-:Y:S01]  /*f380*/  LEA.HI.X R25, R25, R37, R23, 0x1, P1 ;  /* 0x0000002519197211 */ /* 0x000fe200008f0c17 */
[----:B------:R-:W-:-:S03]  /*f390*/  IMAD.WIDE R20, R21, 0x2, R44 ;  /* 0x0000000215147825 */ /* 0x000fc600078e022c */
[C---:B------:R-:W-:Y:S02]  /*f3a0*/  IADD3 R5, P1, R8.reuse, R5, RZ ;  /* 0x0000000508057210 */ /* 0x040fe40007f3e0ff */
[----:B------:R-:W3:Y:S02]  /*f3b0*/  LD.E.128 R24, desc[UR6][R24.64] ;  /* 0x0000000618187980 */ /* 0x000ee4000c101d00 */
[----:B------:R-:W-:Y:S02]  /*f3c0*/  LEA.HI.X.SX32 R4, R8, R4, 0x1, P1 ;  /* 0x0000000408047211 */ /* 0x000fe400008f0eff */
[C---:B------:R-:W-:Y:S01]  /*f3d0*/  LEA R28, P1, R5.reuse, R38, 0x1 ;  /* 0x00000026051c7211 */ /* 0x040fe200078208ff */
[----:B------:R-:W4:Y:S03]  /*f3e0*/  LD.E.128 R20, desc[UR6][R20.64+0x80] ;  /* 0x0000800614147980 */ /* 0x000f26000c101d00 */
[----:B------:R-:W-:-:S06]  /*f3f0*/  LEA.HI.X R29, R5, R39, R4, 0x1, P1 ;  /* 0x00000027051d7211 */ /* 0x000fcc00008f0c04 */
[----:B------:R-:W4:Y:S01]  /*f400*/  LD.E.128 R28, desc[UR6][R28.64] ;  /* 0x000000061c1c7980 */ /* 0x000f22000c101d00 */
[C---:B-----5:R-:W-:Y:S01]  /*f410*/  IMAD.U32 R8, R32.reuse, 0x10000, RZ ;  /* 0x0001000020087824 */ /* 0x060fe200078e00ff */
[----:B------:R-:W-:Y:S01]  /*f420*/  LOP3.LUT R5, R32, 0xffff0000, RZ, 0xc0, !PT ;  /* 0xffff000020057812 */ /* 0x000fe200078ec0ff */
[C---:B------:R-:W-:Y:S01]  /*f430*/  IMAD.U32 R32, R34.reuse, 0x10000, RZ ;  /* 0x0001000022207824 */ /* 0x040fe200078e00ff */
[----:B------:R-:W-:Y:S02]  /*f440*/  LOP3.LUT R18, R34, 0xffff0000, RZ, 0xc0, !PT ;  /* 0xffff000022127812 */ /* 0x000fe400078ec0ff */
[C---:B------:R-:W-:Y:S02]  /*f450*/  LOP3.LUT R14, R35.reuse, 0xffff0000, RZ, 0xc0, !PT ;  /* 0xffff0000230e7812 */ /* 0x040fe400078ec0ff */
[----:B--2---:R-:W-:Y:S02]  /*f460*/  SHF.L.U32 R46, R35, 0x10, RZ ;  /* 0x00000010232e7819 */ /* 0x004fe400000006ff */
[----:B------:R-:W-:-:S02]  /*f470*/  LOP3.LUT R4, R33, 0xffff0000, RZ, 0xc0, !PT ;  /* 0xffff000021047812 */ /* 0x000fc400078ec0ff */
[----:B------:R-:W-:Y:S01]  /*f480*/  SHF.L.U32 R33, R33, 0x10, RZ ;  /* 0x0000001021217819 */ /* 0x000fe200000006ff */
[C---:B---3--:R-:W-:Y:S01]  /*f490*/  IMAD.U32 R35, R24.reuse, 0x10000, RZ ;  /* 0x0001000018237824 */ /* 0x048fe200078e00ff */
[----:B------:R-:W-:Y:S01]  /*f4a0*/  LOP3.LUT R34, R24, 0xffff0000, RZ, 0xc0, !PT ;  /* 0xffff000018227812 */ /* 0x000fe200078ec0ff */
[----:B------:R-:W-:Y:S01]  /*f4b0*/  IMAD.U32 R47, R26, 0x10000, RZ ;  /* 0x000100001a2f7824 */ /* 0x000fe200078e00ff */
[----:B------:R-:W-:Y:S01]  /*f4c0*/  SHF.L.U32 R24, R25, 0x10, RZ ;  /* 0x0000001019187819 */ /* 0x000fe200000006ff */
[----:B------:R-:W-:Y:S01]  /*f4d0*/  @!P0 FADD.FTZ R35, -R35, -RZ ;  /* 0x800000ff23238221 */ /* 0x000fe20000010100 */
        /* <DEDUP_REMOVED lines=47> */
.L_x_2421:
[----:B------:R-:W-:Y:S05]  /*f7d0*/  BSYNC B0 ;  /* 0x0000000000007941 */ /* 0x000fea0003800000 */
.L_x_2420:
[----:B-----5:R3:W-:Y:S02]  /*f7e0*/  STS.128 [R211+0x2800], R32 ;  /* 0x00280020d3007388 */ /* 0x0207e40000000c00 */
.L_x_2419:
[----:B------:R-:W-:Y:S05]  /*f7f0*/  BSYNC B1 ;  /* 0x0000000000017941 */ /* 0x000fea0003800000 */
.L_x_2418:
[----:B------:R-:W-:-:S13]  /*f800*/  ISETP.GE.AND P0, PT, R9, R11, PT ;  /* 0x0000000b0900720c */ /* 0x000fda0003f06270 */
[----:B------:R1:W-:Y:S01]  /*f810*/  @P0 STS.128 [R211+0x4800], RZ ;  /* 0x004800ffd3000388 */ /* 0x0003e20000000c00 */
[----:B------:R-:W-:Y:S05]  /*f820*/  @P0 BRA `(.L_x_2413) ;  /* 0x0000000400640947 */ /* 0x000fea0003800000 */
[----:B------:R1:W5:Y:S01]  /*f830*/  LD.E.128 R20, desc[UR6][R44.64+0x100] ;  /* 0x000100062c147980 */ /* 0x000362000c101d00 */
        /* <DEDUP_REMOVED lines=11> */
[C---:B------:R-:W-:Y:S02]  /*f8f0*/  IADD3 R27, P1, R25.reuse, R5, RZ ;  /* 0x00000005191b7210 */ /* 0x040fe40007f3e0ff */
[----:B------:R-:W-:Y:S02]  /*f900*/  MOV R6, RZ ;  /* 0x000000ff00067202 */ /* 0x000fe40000000f00 */
[----:B------:R-:W-:Y:S02]  /*f910*/  LEA.HI.X.SX32 R25, R25, R4, 0x1, P1 ;  /* 0x0000000419197211 */ /* 0x000fe400008f0eff */
[----:B------:R-:W-:Y:S01]  /*f920*/  LEA R24, P1, R27, R36, 0x1 ;  /* 0x000000241b187211 */ /* 0x000fe200078208ff */
[----:B------:R-:W-:-:S03]  /*f930*/  @P0 IMAD.MOV R6, RZ, RZ, -R15 ;  /* 0x000000ffff060224 */ /* 0x000fc600078e0a0f */
[----:B------:R-:W-:Y:S01]  /*f940*/  LEA.HI.X R25, R27, R37, R25, 0x1, P1 ;  /* 0x000000251b197211 */ /* 0x000fe200008f0c19 */
[----:B------:R-:W-:Y:S01]  /*f950*/  IMAD.WIDE R28, R29, 0x2, R44 ;  /* 0x000000021d1c7825 */ /* 0x000fe200078e022c */
[----:B------:R-:W-:-:S04]  /*f960*/  IADD3 R5, P1, R6, R5, RZ ;  /* 0x0000000506057210 */ /* 0x000fc80007f3e0ff */
[----:B------:R-:W2:Y:S01]  /*f970*/  LD.E.128 R24, desc[UR6][R24.64] ;  /* 0x0000000618187980 */ /* 0x000ea2000c101d00 */
[----:B------:R-:W-:Y:S02]  /*f980*/  LEA.HI.X.SX32 R4, R6, R4, 0x1, P1 ;  /* 0x0000000406047211 */ /* 0x000fe400008f0eff */
[C---:B-1-3--:R-:W-:Y:S01]  /*f990*/  LEA R32, P1, R5.reuse, R38, 0x1 ;  /* 0x0000002605207211 */ /* 0x04afe200078208ff */
[----:B------:R-:W3:Y:S03]  /*f9a0*/  LD.E.128 R28, desc[UR6][R28.64+0x100] ;  /* 0x000100061c1c7980 */ /* 0x000ee6000c101d00 */
[----:B------:R-:W-:-:S06]  /*f9b0*/  LEA.HI.X R33, R5, R39, R4, 0x1, P1 ;  /* 0x0000002705217211 */ /* 0x000fcc00008f0c04 */
[----:B------:R-:W4:Y:S01]  /*f9c0*/  LD.E.128 R32, desc[UR6][R32.64] ;  /* 0x0000000620207980 */ /* 0x000f22000c101d00 */
[C---:B-----5:R-:W-:Y:S01]  /*f9d0*/  IMAD.U32 R6, R20.reuse, 0x10000, RZ ;  /* 0x0001000014067824 */ /* 0x060fe200078e00ff */
[----:B------:R-:W-:Y:S01]  /*f9e0*/  LOP3.LUT R5, R20, 0xffff0000, RZ, 0xc0, !PT ;  /* 0xffff000014057812 */ /* 0x000fe200078ec0ff */
[C---:B------:R-:W-:Y:S01]  /*f9f0*/  IMAD.U32 R18, R22.reuse, 0x10000, RZ ;  /* 0x0001000016127824 */ /* 0x040fe200078e00ff */
[----:B------:R-:W-:Y:S01]  /*fa00*/  LOP3.LUT R4, R21, 0xffff0000, RZ, 0xc0, !PT ;  /* 0xffff000015047812 */ /* 0x000fe200078ec0ff */
[----:B------:R-:W-:Y:S01]  /*fa10*/  IMAD.U32 R44, R23, 0x10000, RZ ;  /* 0x00010000172c7824 */ /* 0x000fe200078e00ff */
[----:B------:R-:W-:Y:S02]  /*fa20*/  SHF.L.U32 R20, R21, 0x10, RZ ;  /* 0x0000001015147819 */ /* 0x000fe400000006ff */
[----:B------:R-:W-:Y:S02]  /*fa30*/  LOP3.LUT R14, R22, 0xffff0000, RZ, 0xc0, !PT ;  /* 0xffff0000160e7812 */ /* 0x000fe400078ec0ff */
[----:B------:R-:W-:Y:S01]  /*fa40*/  LOP3.LUT R8, R23, 0xffff0000, RZ, 0xc0, !PT ;  /* 0xffff000017087812 */ /* 0x000fe200078ec0ff */
[C---:B--2---:R-:W-:Y:S01]  /*fa50*/  IMAD.U32 R21, R25.reuse, 0x10000, RZ ;  /* 0x0001000019157824 */ /* 0x044fe200078e00ff */
[----:B------:R-:W-:-:S02]  /*fa60*/  LOP3.LUT R46, R25, 0xffff0000, RZ, 0xc0, !PT ;  /* 0xffff0000192e7812 */ /* 0x000fc400078ec0ff */
[C---:B------:R-:W-:Y:S01]  /*fa70*/  SHF.L.U32 R23, R24.reuse, 0x10, RZ ;  /* 0x0000001018177819 */ /* 0x040fe200000006ff */
[----:B------:R-:W-:Y:S01]  /*fa80*/  @!P0 FADD.FTZ R21, -R21, -RZ ;  /* 0x800000ff15158221 */ /* 0x000fe20000010100 */
        /* <DEDUP_REMOVED lines=8> */
[C---:B---3--:R-:W-:Y:S01]  /*fb10*/  SHF.L.U32 R48, R28.reuse, 0x10, RZ ;  /* 0x000000101c307819 */ /* 0x048fe200000006ff */
[----:B------:R-:W-:Y:S01]  /*fb20*/  @!P0 FADD.FTZ R25, -R25, -RZ ;  /* 0x800000ff19198221 */ /* 0x000fe20000010100 */
[----:B------:R-:W-:Y:S01]  /*fb30*/  LOP3.LUT R27, R28, 0xffff0000, RZ, 0xc0, !PT ;  /* 0xffff00001c1b7812 */ /* 0x000fe200078ec0ff */
[C---:B------:R-:W-:Y:S01]  /*fb40*/  IMAD.U32 R28, R29.reuse, 0x10000, RZ ;  /* 0x000100001d1c7824 */ /* 0x040fe200078e00ff */
[----:B------:R-:W-:Y:S01]  /*fb50*/  LOP3.LUT R47, R29, 0xffff0000, RZ, 0xc0, !PT ;  /* 0xffff00001d2f7812 */ /* 0x000fe200078ec0ff */
[C---:B------:R-:W-:Y:S01]  /*fb60*/  IMAD.U32 R29, R31.reuse, 0x10000, RZ ;  /* 0x000100001f1d7824 */ /* 0x040fe200078e00ff */
[----:B------:R-:W-:Y:S01]  /*fb70*/  LOP3.LUT R31, R31, 0xffff0000, RZ, 0xc0, !PT ;  /* 0xffff00001f1f7812 */ /* 0x000fe200078ec0ff */
[----:B------:R-:W-:Y:S01]  /*fb80*/  @!P0 FADD.FTZ R26, -R26, -RZ ;  /* 0x800000ff1a1a8221 */ /* 0x000fe20000010100 */
[C---:B------:R-:W-:Y:S01]  /*fb90*/  SHF.L.U32 R50, R30.reuse, 0x10, RZ ;  /* 0x000000101e327819 */ /* 0x040fe200000006ff */
[----:B------:R-:W-:Y:S01]  /*fba0*/  FMUL.FTZ R22, R27, R22 ;  /* 0x000000161b167220 */ /* 0x000fe20000410000 */
[----:B------:R-:W-:Y:S01]  /*fbb0*/  LOP3.LUT R30, R30, 0xffff0000, RZ, 0xc0, !PT ;  /* 0xffff00001e1e7812 */ /* 0x000fe200078ec0ff */
[----:B------:R-:W-:Y:S01]  /*fbc0*/  FMUL.FTZ R31, R31, R26 ;  /* 0x0000001a1f1f7220 */ /* 0x000fe20000410000 */
[----:B------:R-:W-:Y:S01]  /*fbd0*/  @!P0 FADD.FTZ R46, -R46, -RZ ;  /* 0x800000ff2e2e8221 */ /* 0x000fe20000010100 */
[----:B----4-:R-:W-:Y:S01]  /*fbe0*/  SHF.L.U32 R27, R32, 0x10, RZ ;  /* 0x00000010201b7819 */ /* 0x010fe200000006ff */
[----:B------:R-:W-:Y:S01]  /*fbf0*/  FMUL.FTZ R23, R48, R23 ;  /* 0x0000001730177220 */ /* 0x000fe20000410000 */
[----:B------:R-:W-:Y:S01]  /*fc00*/  LOP3.LUT R26, R32, 0xffff0000, RZ, 0xc0, !PT ;  /* 0xffff0000201a7812 */ /* 0x000fe200078ec0ff */
        /* <DEDUP_REMOVED lines=25> */
.L_x_2423:
[----:B------:R-:W-:Y:S05]  /*fda0*/  BSYNC B0 ;  /* 0x0000000000007941 */ /* 0x000fea0003800000 */
.L_x_2422:
[----:B-----5:R1:W-:Y:S02]  /*fdb0*/  STS.128 [R211+0x4800], R20 ;  /* 0x00480014d3007388 */ /* 0x0203e40000000c00 */
.L_x_2413:
[----:B------:R-:W-:Y:S05]  /*fdc0*/  BSYNC B2 ;  /* 0x0000000000027941 */ /* 0x000fea0003800000 */
.L_x_2412:
        /* <DEDUP_REMOVED lines=14> */
[----:B------:R-:W-:Y:S02]  /*feb0*/  IMAD.SHL.U32 R4, R15, 0x20, RZ ;  /* 0x000000200f047824 */ /* 0x000fe400078e00ff */
        /* <DEDUP_REMOVED lines=25> */
[----:B------:R-:W-:Y:S02]  /*10050*/  SHF.L.U32 R44, R35, 0x10, RZ ;  /* 0x00000010232c7819 */ /* 0x000fe400000006ff */
[----:B------:R-:W-:-:S02]  /*10060*/  LOP3.LUT R4, R33, 0xffff0000, RZ, 0xc0, !PT ;  /* 0xffff000021047812 */ /* 0x000fc400078ec0ff */
[----:B------:R-:W-:Y:S01]  /*10070*/  SHF.L.U32 R33, R33, 0x10, RZ ;  /* 0x0000001021217819 */ /* 0x000fe200000006ff */
[C---:B---3--:R-:W-:Y:S01]  /*10080*/  IMAD.U32 R35, R24.reuse, 0x10000, RZ ;  /* 0x0001000018237824 */ /* 0x048fe200078e00ff */
[----:B------:R-:W-:Y:S01]  /*10090*/  LOP3.LUT R34, R24, 0xffff0000, RZ, 0xc0, !PT ;  /* 0xffff000018227812 */ /* 0x000fe200078ec0ff */
[----:B------:R-:W-:Y:S01]  /*100a0*/  IMAD.U32 R45, R26, 0x10000, RZ ;  /* 0x000100001a2d7824 */ /* 0x000fe200078e00ff */
[----:B------:R-:W-:Y:S01]  /*100b0*/  SHF.L.U32 R24, R25, 0x10, RZ ;  /* 0x0000001019187819 */ /* 0x000fe200000006ff */
[----:B------:R-:W-:Y:S01]  /*100c0*/  @!P0 FADD.FTZ R35, -R35, -RZ ;  /* 0x800000ff23238221 */ /* 0x000fe20000010100 */
[----:B--2---:R-:W-:Y:S01]  /*100d0*/  LOP3.LUT R46, R25, 0xffff0000, RZ, 0xc0, !PT ;  /* 0xffff0000192e7812 */ /* 0x004fe200078ec0ff */
        /* <DEDUP_REMOVED lines=46> */
.L_x_2429:
[----:B------:R-:W-:Y:S05]  /*103c0*/  BSYNC B0 ;  /* 0x0000000000007941 */ /* 0x000fea0003800000 */
.L_x_2428:
[----:B-----5:R3:W-:Y:S02]  /*103d0*/  STS.128 [R211+0x1000], R32 ;  /* 0x00100020d3007388 */ /* 0x0207e40000000c00 */
.L_x_2427:
[----:B------:R-:W-:Y:S05]  /*103e0*/  BSYNC B1 ;  /* 0x0000000000017941 */ /* 0x000fea0003800000 */
.L_x_2426:
        /* <DEDUP_REMOVED lines=10> */
[----:B------:R-:W-:Y:S02]  /*10490*/  LEA R4, R15, 0x40, 0x5 ;  /* 0x000000400f047811 */ /* 0x000fe400078e28ff */
[----:B------:R-:W-:Y:S02]  /*104a0*/  MOV R21, R15 ;  /* 0x0000000f00157202 */ /* 0x000fe40000000f00 */
[----:B------:R-:W-:-:S04]  /*104b0*/  IADD3 R5, P1, R4, R2, RZ ;  /* 0x0000000204057210 */ /* 0x000fc80007f3e0ff */
[----:B------:R-:W-:-:S03]  /*104c0*/  LEA.HI.X.SX32 R4, R4, R3, 0x1, P1 ;  /* 0x0000000304047211 */ /* 0x000fc600008f0eff */
        /* <DEDUP_REMOVED lines=13> */
[----:B------:R-:W2:Y:S03]  /*105a0*/  LD.E.128 R20, desc[UR6][R20.64+0x80] ;  /* 0x0000800614147980 */ /* 0x000ea6000c101d00 */
[----:B------:R-:W-:-:S06]  /*105b0*/  LEA.HI.X R29, R5, R39, R4, 0x1, P1 ;  /* 0x00000027051d7211 */ /* 0x000fcc00008f0c04 */
[----:B------:R-:W4:Y:S01]  /*105c0*/  LD.E.128 R28, desc[UR6][R28.64] ;  /* 0x000000061c1c7980 */ /* 0x000f22000c101d00 */
[C---:B-----5:R-:W-:Y:S01]  /*105d0*/  IMAD.U32 R8, R32.reuse, 0x10000, RZ ;  /* 0x0001000020087824 */ /* 0x060fe200078e00ff */
[----:B------:R-:W-:Y:S01]  /*105e0*/  LOP3.LUT R5, R32, 0xffff0000, RZ, 0xc0, !PT ;  /* 0xffff000020057812 */ /* 0x000fe200078ec0ff */
[C---:B------:R-:W-:Y:S01]  /*105f0*/  IMAD.U32 R44, R35.reuse, 0x10000, RZ ;  /* 0x00010000232c7824 */ /* 0x040fe200078e00ff */
        /* <DEDUP_REMOVED lines=9> */
[----:B--2---:R-:W-:Y:S01]  /*10690*/  IMAD.U32 R48, R20, 0x10000, RZ ;  /* 0x0001000014307824 */ /* 0x004fe200078e00ff */
        /* <DEDUP_REMOVED lines=20> */
[----:B----4-:R-:W-:-:S02]  /*107e0*/  IMAD.U32 R23, R28, 0x10000, RZ ;  /* 0x000100001c177824 */ /* 0x010fc400078e00ff */
        /* <DEDUP_REMOVED lines=26> */
.L_x_2433:
[----:B------:R-:W-:Y:S05]  /*10990*/  BSYNC B0 ;  /* 0x0000000000007941 */ /* 0x000fea0003800000 */
.L_x_2432:
[----:B-----5:R3:W-:Y:S02]  /*109a0*/  STS.128 [R211+0x3000], R32 ;  /* 0x00300020d3007388 */ /* 0x0207e40000000c00 */
.L_x_2431:
[----:B------:R-:W-:Y:S05]  /*109b0*/  BSYNC B1 ;  /* 0x0000000000017941 */ /* 0x000fea0003800000 */
.L_x_2430:
[----:B------:R-:W-:-:S13]  /*109c0*/  ISETP.GE.AND P0, PT, R9, R11, PT ;  /* 0x0000000b0900720c */ /* 0x000fda0003f06270 */
        /* <DEDUP_REMOVED lines=30> */
[C---:B-1----:R-:W-:Y:S01]  /*10bb0*/  IMAD.U32 R42, R35.reuse, 0x10000, RZ ;  /* 0x00010000232a7824 */ /* 0x042fe200078e00ff */
        /* <DEDUP_REMOVED lines=57> */
.L_x_2435:
[----:B------:R-:W-:Y:S05]  /*10f50*/  BSYNC B0 ;  /* 0x0000000000007941 */ /* 0x000fea0003800000 */
.L_x_2434:
[----:B-----5:R3:W-:Y:S02]  /*10f60*/  STS.128 [R211+0x5000], R32 ;  /* 0x00500020d3007388 */ /* 0x0207e40000000c00 */
.L_x_2425:
[----:B------:R-:W-:Y:S05]  /*10f70*/  BSYNC B2 ;  /* 0x0000000000027941 */ /* 0x000fea0003800000 */
.L_x_2424:
        /* <DEDUP_REMOVED lines=8> */
[----:B-1----:R1:W5:Y:S01]  /*11000*/  LD.E.128 R20, desc[UR6][R40.64] ;  /* 0x0000000628147980 */ /* 0x002362000c101d00 */
[----:B------:R-:W-:Y:S01]  /*11010*/  ISETP.GE.AND P0, PT, R12, R7, PT ;  /* 0x000000070c00720c */ /* 0x000fe20003f06270 */
[----:B------:R-:W-:-:S12]  /*11020*/  BSSY B0, `(.L_x_2438) ;  /* 0x0000054000007945 */ /* 0x000fd80003800000 */
[----:B------:R-:W-:Y:S05]  /*11030*/  @P0 BRA `(.L_x_2439) ;  /* 0x0000000400480947 */ /* 0x000fea0003800000 */
[-C--:B------:R-:W-:Y:S01]  /*11040*/  ISETP.GE.AND P0, PT, R12, R15.reuse, PT ;  /* 0x0000000f0c00720c */ /* 0x080fe20003f06270 */
[----:B------:R-:W-:Y:S01]  /*11050*/  IMAD R5, R15, 0x30, RZ ;  /* 0x000000300f057824 */ /* 0x000fe200078e02ff */
[----:B------:R-:W-:Y:S01]  /*11060*/  MOV R13, R15 ;  /* 0x0000000f000d7202 */ /* 0x000fe20000000f00 */
[----:B------:R-:W-:-:S03]  /*11070*/  IMAD.MOV.U32 R19, RZ, RZ, RZ ;  /* 0x000000ffff137224 */ /* 0x000fc600078e00ff */
[----:B------:R-:W-:-:S04]  /*11080*/  IADD3 R8, P1, R5, R2, RZ ;  /* 0x0000000205087210 */ /* 0x000fc80007f3e0ff */
[----:B------:R-:W-:-:S03]  /*11090*/  LEA.HI.X.SX32 R5, R5, R3, 0x1, P1 ;  /* 0x0000000305057211 */ /* 0x000fc600008f0eff */
[--C-:B------:R-:W-:Y:S02]  /*110a0*/  @P0 IMAD.MOV R19, RZ, RZ, -R15.reuse ;  /* 0x000000ffff130224 */ /* 0x100fe400078e0a0f */
[----:B------:R-:W-:-:S03]  /*110b0*/  @P0 IMAD.MOV R13, RZ, RZ, -R15 ;  /* 0x000000ffff0d0224 */ /* 0x000fc600078e0a0f */
[----:B------:R-:W-:Y:S01]  /*110c0*/  IADD3 R25, P1, R19, R8, RZ ;  /* 0x0000000813197210 */ /* 0x000fe20007f3e0ff */
[----:B------:R-:W-:-:S03]  /*110d0*/  IMAD.MOV.U32 R12, RZ, RZ, RZ ;  /* 0x000000ffff0c7224 */ /* 0x000fc600078e00ff */
[----:B------:R-:W-:Y:S02]  /*110e0*/  LEA.HI.X.SX32 R19, R19, R5, 0x1, P1 ;  /* 0x0000000513137211 */ /* 0x000fe400008f0eff */
[----:B------:R-:W-:Y:S02]  /*110f0*/  LEA R28, P1, R25, R36, 0x1 ;  /* 0x00000024191c7211 */ /* 0x000fe400078208ff */
[----:B------:R-:W-:Y:S02]  /*11100*/  @P0 IADD3 R12, -R15, RZ, RZ ;  /* 0x000000ff0f0c0210 */ /* 0x000fe40007ffe1ff */
[----:B------:R-:W-:Y:S01]  /*11110*/  LEA.HI.X R29, R25, R37, R19, 0x1, P1 ;  /* 0x00000025191d7211 */ /* 0x000fe200008f0c13 */
[----:B------:R-:W-:Y:S01]  /*11120*/  IMAD.WIDE R24, R13, 0x2, R40 ;  /* 0x000000020d187825 */ /* 0x000fe200078e0228 */
[----:B------:R-:W-:-:S04]  /*11130*/  IADD3 R13, P1, R12, R8, RZ ;  /* 0x000000080c0d7210 */ /* 0x000fc80007f3e0ff */
[----:B------:R-:W2:Y:S01]  /*11140*/  LD.E.128 R28, desc[UR6][R28.64] ;  /* 0x000000061c1c7980 */ /* 0x000ea2000c101d00 */
[----:B------:R-:W-:Y:S02]  /*11150*/  LEA.HI.X.SX32 R5, R12, R5, 0x1, P1 ;  /* 0x000000050c057211 */ /* 0x000fe400008f0eff */
[C---:B---3--:R-:W-:Y:S01]  /*11160*/  LEA R32, P1, R13.reuse, R38, 0x1 ;  /* 0x000000260d207211 */ /* 0x048fe200078208ff */
[----:B------:R-:W3:Y:S03]  /*11170*/  LD.E.128 R24, desc[UR6][R24.64] ;  /* 0x0000000618187980 */ /* 0x000ee6000c101d00 */
        /* <DEDUP_REMOVED lines=13> */
[C---:B------:R-:W-:Y:S01]  /*11250*/  SHF.L.U32 R19, R29.reuse, 0x10, RZ ;  /* 0x000000101d137819 */ /* 0x040fe200000006ff */
[----:B---3--:R-:W-:Y:S01]  /*11260*/  IMAD.U32 R45, R26, 0x10000, RZ ;  /* 0x000100001a2d7824 */ /* 0x008fe200078e00ff */
[----:B------:R-:W-:Y:S01]  /*11270*/  LOP3.LUT R43, R29, 0xffff0000, RZ, 0xc0, !PT ;  /* 0xffff00001d2b7812 */ /* 0x000fe200078ec0ff */
[----:B------:R-:W-:Y:S01]  /*11280*/  @!P0 FADD.FTZ R22, -R22, -RZ ;  /* 0x800000ff16168221 */ /* 0x000fe20000010100 */
[----:B------:R-:W-:Y:S01]  /*11290*/  LOP3.LUT R29, R30, 0xffff0000, RZ, 0xc0, !PT ;  /* 0xffff00001e1d7812 */ /* 0x000fe200078ec0ff */
[----:B------:R-:W-:Y:S01]  /*112a0*/  @!P0 FADD.FTZ R19, -R19, -RZ ;  /* 0x800000ff13138221 */ /* 0x000fe20000010100 */
[----:B------:R-:W-:Y:S01]  /*112b0*/  SHF.L.U32 R28, R31, 0x10, RZ ;  /* 0x000000101f1c7819 */ /* 0x000fe200000006ff */
[----:B------:R-:W-:Y:S01]  /*112c0*/  @!P0 FADD.FTZ R21, -R21, -RZ ;  /* 0x800000ff15158221 */ /* 0x000fe20000010100 */
        /* <DEDUP_REMOVED lines=12> */
[----:B------:R-:W-:Y:S01]  /*11390*/  LOP3.LUT R26, R26, 0xffff0000, RZ, 0xc0, !PT ;  /* 0xffff00001a1a7812 */ /* 0x000fe200078ec0ff */
[----:B------:R-:W-:Y:S01]  /*113a0*/  @!P0 FADD.FTZ R42, -R42, -RZ ;  /* 0x800000ff2a2a8221 */ /* 0x000fe20000010100 */
[----:B------:R-:W-:Y:S01]  /*113b0*/  FMUL.FTZ R28, R25, R28 ;  /* 0x0000001c191c7220 */ /* 0x000fe20000410000 */
[----:B------:R-:W-:Y:S01]  /*113c0*/  FMUL.FTZ R31, R31, R22 ;  /* 0x000000161f1f7220 */ /* 0x000fe20000410000 */
[----:B------:R-:W-:Y:S01]  /*113d0*/  FMUL.FTZ R30, R27, R30 ;  /* 0x0000001e1b1e7220 */ /* 0x000fe20000410000 */
[C---:B----4-:R-:W-:Y:S01]  /*113e0*/  IMAD.U32 R25, R32.reuse, 0x10000, RZ ;  /* 0x0001000020197824 */ /* 0x050fe200078e00ff */
[----:B------:R-:W-:Y:S01]  /*113f0*/  LOP3.LUT R24, R32, 0xffff0000, RZ, 0xc0, !PT ;  /* 0xffff000020187812 */ /* 0x000fe200078ec0ff */
[----:B------:R-:W-:Y:S01]  /*11400*/  FMUL.FTZ R29, R26, R29 ;  /* 0x0000001d1a1d7220 */ /* 0x000fe20000410000 */
[C---:B------:R-:W-:Y:S01]  /*11410*/  SHF.L.U32 R22, R33.reuse, 0x10, RZ ;  /* 0x0000001021167819 */ /* 0x040fe200000006ff */
[C---:B------:R-:W-:Y:S01]  /*11420*/  IMAD.U32 R32, R34.reuse, 0x10000, RZ ;  /* 0x0001000022207824 */ /* 0x040fe200078e00ff */
[----:B------:R-:W-:Y:S01]  /*11430*/  LOP3.LUT R27, R34, 0xffff0000, RZ, 0xc0, !PT ;  /* 0xffff0000221b7812 */ /* 0x000fe200078ec0ff */
[----:B------:R-:W-:Y:S01]  /*11440*/  FMUL.FTZ R21, R44, R21 ;  /* 0x000000152c157220 */ /* 0x000fe20000410000 */
[----:B------:R-:W-:Y:S01]  /*11450*/  LOP3.LUT R33, R33, 0xffff0000, RZ, 0xc0, !PT ;  /* 0xffff000021217812 */ /* 0x000fe200078ec0ff */
[----:B------:R-:W-:Y:S01]  /*11460*/  FMUL.FTZ R46, R46, R43 ;  /* 0x0000002b2e2e7220 */ /* 0x000fe20000410000 */
[----:B------:R-:W-:Y:S01]  /*11470*/  SHF.L.U32 R26, R35, 0x10, RZ ;  /* 0x00000010231a7819 */ /* 0x000fe200000006ff */
        /* <DEDUP_REMOVED lines=14> */
.L_x_2439:
[----:B------:R-:W-:Y:S05]  /*11560*/  BSYNC B0 ;  /* 0x0000000000007941 */ /* 0x000fea0003800000 */
.L_x_2438:
[----:B-----5:R1:W-:Y:S02]  /*11570*/  STS.128 [R211+0x1800], R20 ;  /* 0x00180014d3007388 */ /* 0x0203e40000000c00 */
.L_x_2437:
[----:B------:R-:W-:Y:S05]  /*11580*/  BSYNC B1 ;  /* 0x0000000000017941 */ /* 0x000fea0003800000 */
.L_x_2436:
        /* <DEDUP_REMOVED lines=8> */
[----:B------:R-:W-:Y:S01]  /*11610*/  ISETP.GE.AND P0, PT, R10, R15, PT ;  /* 0x0000000f0a00720c */ /* 0x000fe20003f06270 */
[----:B------:R-:W-:Y:S02]  /*11620*/  IMAD.MOV.U32 R8, RZ, RZ, 0x30 ;  /* 0x00000030ff087424 */ /* 0x000fe400078e00ff */
[----:B------:R-:W-:Y:S02]  /*11630*/  IMAD.MOV.U32 R19, RZ, RZ, RZ ;  /* 0x000000ffff137224 */ /* 0x000fe400078e00ff */
[----:B------:R-:W-:Y:S02]  /*11640*/  IMAD R5, R15, R8, 0x40 ;  /* 0x000000400f057424 */ /* 0x000fe400078e0208 */
[----:B------:R-:W-:-:S03]  /*11650*/  IMAD.MOV.U32 R13, RZ, RZ, R15 ;  /* 0x000000ffff0d7224 */ /* 0x000fc600078e000f */
[----:B------:R-:W-:-:S03]  /*11660*/  IADD3 R8, P1, R5, R2, RZ ;  /* 0x0000000205087210 */ /* 0x000fc60007f3e0ff */
[----:B------:R-:W-:Y:S01]  /*11670*/  @P0 IADD3 R19, -R15, RZ, RZ ;  /* 0x000000ff0f130210 */ /* 0x000fe20007ffe1ff */
[--C-:B------:R-:W-:Y:S01]  /*11680*/  @P0 IMAD.MOV R13, RZ, RZ, -R15.reuse ;  /* 0x000000ffff0d0224 */ /* 0x100fe200078e0a0f */
[----:B------:R-:W-:Y:S02]  /*11690*/  LEA.HI.X.SX32 R5, R5, R3, 0x1, P1 ;  /* 0x0000000305057211 */ /* 0x000fe400008f0eff */
[C---:B------:R-:W-:Y:S02]  /*116a0*/  IADD3 R25, P1, R19.reuse, R8, RZ ;  /* 0x0000000813197210 */ /* 0x040fe40007f3e0ff */
[----:B------:R-:W-:Y:S02]  /*116b0*/  MOV R10, RZ ;  /* 0x000000ff000a7202 */ /* 0x000fe40000000f00 */
[----:B------:R-:W-:Y:S01]  /*116c0*/  LEA.HI.X.SX32 R19, R19, R5, 0x1, P1 ;  /* 0x0000000513137211 */ /* 0x000fe200008f0eff */
[----:B------:R-:W-:Y:S01]  /*116d0*/  @P0 IMAD.MOV R10, RZ, RZ, -R15 ;  /* 0x000000ffff0a0224 */ /* 0x000fe200078e0a0f */
[----:B------:R-:W-:-:S04]  /*116e0*/  LEA R28, P1, R25, R36, 0x1 ;  /* 0x00000024191c7211 */ /* 0x000fc800078208ff */
        /* <DEDUP_REMOVED lines=9> */
[C---:B-----5:R-:W-:Y:S02]  /*11780*/  SHF.L.U32 R10, R20.reuse, 0x10, RZ ;  /* 0x00000010140a7819 */ /* 0x060fe400000006ff */
[----:B------:R-:W-:Y:S01]  /*11790*/  LOP3.LUT R8, R20, 0xffff0000, RZ, 0xc0, !PT ;  /* 0xffff000014087812 */ /* 0x000fe200078ec0ff */
[C---:B------:R-:W-:Y:S01]  /*117a0*/  IMAD.U32 R20, R21.reuse, 0x10000, RZ ;  /* 0x0001000015147824 */ /* 0x040fe200078e00ff */
[----:B------:R-:W-:Y:S02]  /*117b0*/  LOP3.LUT R5, R21, 0xffff0000, RZ, 0xc0, !PT ;  /* 0xffff000015057812 */ /* 0x000fe400078ec0ff */
[C---:B------:R-:W-:Y:S02]  /*117c0*/  SHF.L.U32 R14, R22.reuse, 0x10, RZ ;  /* 0x00000010160e7819 */ /* 0x040fe400000006ff */
[----:B------:R-:W-:Y:S01]  /*117d0*/  LOP3.LUT R13, R22, 0xffff0000, RZ, 0xc0, !PT ;  /* 0xffff0000160d7812 */ /* 0x000fe200078ec0ff */
[C---:B------:R-:W-:Y:S01]  /*117e0*/  IMAD.U32 R22, R23.reuse, 0x10000, RZ ;  /* 0x0001000017167824 */ /* 0x040fe200078e00ff */
[----:B------:R-:W-:-:S02]  /*117f0*/  LOP3.LUT R12, R23, 0xffff0000, RZ, 0xc0, !PT ;  /* 0xffff0000170c7812 */ /* 0x000fc400078ec0ff */
[C---:B--2---:R-:W-:Y:S01]  /*11800*/  SHF.L.U32 R21, R28.reuse, 0x10, RZ ;  /* 0x000000101c157819 */ /* 0x044fe200000006ff */
[----:B------:R-:W-:Y:S01]  /*11810*/  IMAD.U32 R18, R29, 0x10000, RZ ;  /* 0x000100001d127824 */ /* 0x000fe200078e00ff */
[----:B------:R-:W-:Y:S01]  /*11820*/  LOP3.LUT R19, R28, 0xffff0000, RZ, 0xc0, !PT ;  /* 0xffff00001c137812 */ /* 0x000fe200078ec0ff */
[----:B------:R-:W-:Y:S01]  /*11830*/  IMAD.U32 R23, R31, 0x10000, RZ ;  /* 0x000100001f177824 */ /* 0x000fe200078e00ff */
[----:B------:R-:W-:Y:S01]  /*11840*/  LOP3.LUT R42, R29, 0xffff0000, RZ, 0xc0, !PT ;  /* 0xffff00001d2a7812 */ /* 0x000fe200078ec0ff */
[----:B------:R-:W-:Y:S01]  /*11850*/  @!P0 FADD.FTZ R18, -R18, -RZ ;  /* 0x800000ff12128221 */ /* 0x000fe20000010100 */
[C---:B------:R-:W-:Y:S01]  /*11860*/  SHF.L.U32 R29, R30.reuse, 0x10, RZ ;  /* 0x000000101e1d7819 */ /* 0x040fe200000006ff */
[----:B------:R-:W-:Y:S01]  /*11870*/  @!P0 FADD.FTZ R19, -R19, -RZ ;  /* 0x800000ff13138221 */ /* 0x000fe20000010100 */
[----:B------:R-:W-:Y:S01]  /*11880*/  LOP3.LUT R28, R30, 0xffff0000, RZ, 0xc0, !PT ;  /* 0xffff00001e1c7812 */ /* 0x000fe200078ec0ff */
[----:B------:R-:W-:Y:S01]  /*11890*/  @!P0 FADD.FTZ R23, -R23, -RZ ;  /* 0x800000ff17178221 */ /* 0x000fe20000010100 */
[----:B------:R-:W-:Y:S01]  /*118a0*/  LOP3.LUT R30, R31, 0xffff0000, RZ, 0xc0, !PT ;  /* 0xffff00001f1e7812 */ /* 0x000fe200078ec0ff */
[C---:B---3--:R-:W-:Y:S01]  /*118b0*/  IMAD.U32 R31, R25.reuse, 0x10000, RZ ;  /* 0x00010000191f7824 */ /* 0x048fe200078e00ff */
[----:B------:R-:W-:Y:S01]  /*118c0*/  LOP3.LUT R43, R25, 0xffff0000, RZ, 0xc0, !PT ;  /* 0xffff0000192b7812 */ /* 0x000fe200078ec0ff */
[----:B------:R-:W-:Y:S01]  /*118d0*/  @!P0 FADD.FTZ R28, -R28, -RZ ;  /* 0x800000ff1c1c8221 */ /* 0x000fe20000010100 */
[----:B------:R-:W-:Y:S01]  /*118e0*/  SHF.L.U32 R44, R24, 0x10, RZ ;  /* 0x00000010182c7819 */ /* 0x000fe200000006ff */
[----:B------:R-:W-:Y:S01]  /*118f0*/  @!P0 FADD.FTZ R30, -R30, -RZ ;  /* 0x800000ff1e1e8221 */ /* 0x000fe20000010100 */
[C---:B------:R-:W-:Y:S01]  /*11900*/  SHF.L.U32 R46, R26.reuse, 0x10, RZ ;  /* 0x000000101a2e7819 */ /* 0x040fe200000006ff */
[----:B------:R-:W-:Y:S01]  /*11910*/  @!P0 FADD.FTZ R29, -R29, -RZ ;  /* 0x800000ff1d1d8221 */ /* 0x000fe20000010100 */
[----:B------:R-:W-:Y:S01]  /*11920*/  LOP3.LUT R25, R26, 0xffff0000, RZ, 0xc0, !PT ;  /* 0xffff00001a197812 */ /* 0x000fe200078ec0ff */
[----:B------:R-:W-:Y:S01]  /*11930*/  IMAD.U32 R26, R27, 0x10000, RZ ;  /* 0x000100001b1a7824 */ /* 0x000fe200078e00ff */
[----:B------:R-:W-:Y:S01]  /*11940*/  LOP3.LUT R24, R24, 0xffff0000, RZ, 0xc0, !PT ;  /* 0xffff000018187812 */ /* 0x000fe200078ec0ff */
[----:B------:R-:W-:Y:S01]  /*11950*/  @!P0 FADD.FTZ R21, -R21, -RZ ;  /* 0x800000ff15158221 */ /* 0x000fe20000010100 */
[----:B------:R-:W-:Y:S01]  /*11960*/  LOP3.LUT R27, R27, 0xffff0000, RZ, 0xc0, !PT ;  /* 0xffff00001b1b7812 */ /* 0x000fe200078ec0ff */
[----:B------:R-:W-:Y:S01]  /*11970*/  FMUL.FTZ R28, R25, R28 ;  /* 0x0000001c191c7220 */ /* 0x000fe20000410000 */
[----:B----4-:R-:W-:Y:S01]  /*11980*/  SHF.L.U32 R25, R32, 0x10, RZ ;  /* 0x0000001020197819 */ /* 0x010fe200000006ff */
[----:B------:R-:W-:Y:S01]  /*11990*/  FMUL.FTZ R19, R24, R19 ;  /* 0x0000001318137220 */ /* 0x000fe20000410000 */
[----:B------:R-:W-:Y:S01]  /*119a0*/  LOP3.LUT R24, R32, 0xffff0000, RZ, 0xc0, !PT ;  /* 0xffff000020187812 */ /* 0x000fe200078ec0ff */
[----:B------:R-:W-:Y:S01]  /*119b0*/  FMUL.FTZ R27, R27, R30 ;  /* 0x0000001e1b1b7220 */ /* 0x000fe20000410000 */
[----:B------:R-:W-:Y:S01]  /*119c0*/  SHF.L.U32 R32, R34, 0x10, RZ ;  /* 0x0000001022207819 */ /* 0x000fe200000006ff */
[----:B------:R-:W-:Y:S01]  /*119d0*/  @!P0 FADD.FTZ R42, -R42, -RZ ;  /* 0x800000ff2a2a8221 */ /* 0x000fe20000010100 */
[----:B------:R-:W-:Y:S01]  /*119e0*/  LOP3.LUT R30, R34, 0xffff0000, RZ, 0xc0, !PT ;  /* 0xffff0000221e7812 */ /* 0x000fe200078ec0ff */
[----:B------:R-:W-:Y:S01]  /*119f0*/  FMUL.FTZ R29, R46, R29 ;  /* 0x0000001d2e1d7220 */ /* 0x000fe20000410000 */
[----:B------:R-:W-:Y:S01]  /*11a00*/  FMUL.FTZ R31, R31, R18 ;  /* 0x000000121f1f7220 */ /* 0x000fe20000410000 */
[----:B------:R-:W-:Y:S01]  /*11a10*/  FMUL.FTZ R23, R26, R23 ;  /* 0x000000171a177220 */ /* 0x000fe20000410000 */
[----:B------:R-:W-:Y:S01]  /*11a20*/  IMAD.U32 R18, R33, 0x10000, RZ ;  /* 0x0001000021127824 */ /* 0x000fe200078e00ff */
[C---:B------:R-:W-:Y:S01]  /*11a30*/  LOP3.LUT R34, R35.reuse, 0xffff0000, RZ, 0xc0, !PT ;  /* 0xffff000023227812 */ /* 0x040fe200078ec0ff */
[----:B------:R-:W-:Y:S01]  /*11a40*/  IMAD.U32 R26, R35, 0x10000, RZ ;  /* 0x00010000231a7824 */ /* 0x000fe200078e00ff */
        /* <DEDUP_REMOVED lines=16> */
.L_x_2443:
[----:B------:R-:W-:Y:S05]  /*11b50*/  BSYNC B0 ;  /* 0x0000000000007941 */ /* 0x000fea0003800000 */
.L_x_2442:
[----:B-----5:R1:W-:Y:S02]  /*11b60*/  STS.128 [R211+0x3800], R20 ;  /* 0x00380014d3007388 */ /* 0x0203e40000000c00 */
.L_x_2441:
[----:B------:R-:W-:Y:S05]  /*11b70*/  BSYNC B1 ;  /* 0x0000000000017941 */ /* 0x000fea0003800000 */
.L_x_2440:
        /* <DEDUP_REMOVED lines=9> */
[-C--:B------:R-:W-:Y:S01]  /*11c10*/  ISETP.GE.AND P0, PT, R9, R15.reuse, PT ;  /* 0x0000000f0900720c */ /* 0x080fe20003f06270 */
[----:B------:R-:W-:Y:S02]  /*11c20*/  IMAD.MOV.U32 R8, RZ, RZ, 0x30 ;  /* 0x00000030ff087424 */ /* 0x000fe400078e00ff */
[----:B------:R-:W-:Y:S02]  /*11c30*/  IMAD.MOV.U32 R5, RZ, RZ, RZ ;  /* 0x000000ffff057224 */ /* 0x000fe400078e00ff */
[----:B------:R-:W-:Y:S01]  /*11c40*/  IMAD R7, R15, R8, 0x80 ;  /* 0x000000800f077424 */ /* 0x000fe200078e0208 */
[----:B------:R-:W-:-:S04]  /*11c50*/  MOV R8, R15 ;  /* 0x0000000f00087202 */ /* 0x000fc80000000f00 */
[----:B------:R-:W-:-:S03]  /*11c60*/  IADD3 R2, P1, R7, R2, RZ ;  /* 0x0000000207027210 */ /* 0x000fc60007f3e0ff */
[--C-:B------:R-:W-:Y:S01]  /*11c70*/  @P0 IMAD.MOV R5, RZ, RZ, -R15.reuse ;  /* 0x000000ffff050224 */ /* 0x100fe200078e0a0f */
[----:B------:R-:W-:Y:S01]  /*11c80*/  LEA.HI.X.SX32 R3, R7, R3, 0x1, P1 ;  /* 0x0000000307037211 */ /* 0x000fe200008f0eff */
[----:B------:R-:W-:-:S03]  /*11c90*/  @P0 IMAD.MOV R8, RZ, RZ, -R15 ;  /* 0x000000ffff080224 */ /* 0x000fc600078e0a0f */
[----:B------:R-:W-:Y:S01]  /*11ca0*/  IADD3 R7, P1, R5, R2, RZ ;  /* 0x0000000205077210 */ /* 0x000fe20007f3e0ff */
[----:B------:R-:W-:-:S03]  /*11cb0*/  IMAD.WIDE R10, R8, 0x2, R10 ;  /* 0x00000002080a7825 */ /* 0x000fc600078e020a */
[----:B------:R-:W-:Y:S02]  /*11cc0*/  LEA.HI.X.SX32 R5, R5, R3, 0x1, P1 ;  /* 0x0000000305057211 */ /* 0x000fe400008f0eff */
[C---:B------:R-:W-:Y:S01]  /*11cd0*/  LEA R24, P1, R7.reuse, R36, 0x1 ;  /* 0x0000002407187211 */ /* 0x040fe200078208ff */
[----:B------:R-:W2:Y:S03]  /*11ce0*/  LD.E.128 R8, desc[UR6][R10.64] ;  /* 0x000000060a087980 */ /* 0x000ea6000c101d00 */
[----:B------:R-:W-:Y:S02]  /*11cf0*/  LEA.HI.X R25, R7, R37, R5, 0x1, P1 ;  /* 0x0000002507197211 */ /* 0x000fe400008f0c05 */
[----:B------:R-:W-:Y:S01]  /*11d00*/  MOV R5, RZ ;  /* 0x000000ff00057202 */ /* 0x000fe20000000f00 */
[----:B------:R-:W-:-:S03]  /*11d10*/  @P0 IMAD.MOV R5, RZ, RZ, -R15 ;  /* 0x000000ffff050224 */ /* 0x000fc600078e0a0f */
[----:B------:R-:W3:Y:S02]  /*11d20*/  LD.E.128 R24, desc[UR6][R24.64] ;  /* 0x0000000618187980 */ /* 0x000ee4000c101d00 */
[----:B------:R-:W-:-:S04]  /*11d30*/  IADD3 R7, P1, R5, R2, RZ ;  /* 0x0000000205077210 */ /* 0x000fc80007f3e0ff */
        /* <DEDUP_REMOVED lines=19> */
[----:B---3--:R-:W-:Y:S01]  /*11e70*/  IMAD.U32 R33, R26, 0x10000, RZ ;  /* 0x000100001a217824 */ /* 0x008fe200078e00ff */
        /* <DEDUP_REMOVED lines=21> */
[C---:B----4-:R-:W-:Y:S01]  /*11fd0*/  SHF.L.U32 R8, R13.reuse, 0x10, RZ ;  /* 0x000000100d087819 */ /* 0x050fe200000006ff */
[----:B------:R-:W-:Y:S01]  /*11fe0*/  IMAD.U32 R10, R12, 0x10000, RZ ;  /* 0x000100000c0a7824 */ /* 0x000fe200078e00ff */
[----:B------:R-:W-:Y:S01]  /*11ff0*/  LOP3.LUT R27, R13, 0xffff0000, RZ, 0xc0, !PT ;  /* 0xffff00000d1b7812 */ /* 0x000fe200078ec0ff */
[----:B------:R-:W-:Y:S01]  /*12000*/  IMAD.U32 R21, R14, 0x10000, RZ ;  /* 0x000100000e157824 */ /* 0x000fe200078e00ff */
[----:B------:R-:W-:Y:S01]  /*12010*/  LOP3.LUT R9, R12, 0xffff0000, RZ, 0xc0, !PT ;  /* 0xffff00000c097812 */ /* 0x000fe200078ec0ff */
[----:B------:R-:W-:Y:S01]  /*12020*/  FMUL.FTZ R22, R22, R31 ;  /* 0x0000001f16167220 */ /* 0x000fe20000410000 */
        /* <DEDUP_REMOVED lines=17> */
.L_x_2445:
[----:B------:R-:W-:Y:S05]  /*12140*/  BSYNC B0 ;  /* 0x0000000000007941 */ /* 0x000fea0003800000 */
.L_x_2444:
[----:B-----5:R1:W-:Y:S01]  /*12150*/  STS.128 [R211+0x5800], R20 ;  /* 0x00580014d3007388 */ /* 0x0203e20000000c00 */
[----:B------:R-:W-:Y:S05]  /*12160*/  BRA `(.L_x_2389) ;  /* 0x0000000400e07947 */ /* 0x000fea0003800000 */
.L_x_2351:
        /* <DEDUP_REMOVED lines=35> */
.L_x_2447:
[----:B------:R-:W-:Y:S05]  /*123a0*/  BSYNC B0 ;  /* 0x0000000000007941 */ /* 0x000fea0003800000 */
.L_x_2446:
        /* <DEDUP_REMOVED lines=27> */
.L_x_2449:
[----:B------:R-:W-:Y:S05]  /*12560*/  BSYNC B0 ;  /* 0x0000000000007941 */ /* 0x000fea0003800000 */
.L_x_2448:
        /* <DEDUP_REMOVED lines=27> */
.L_x_2451:
[----:B------:R-:W-:Y:S05]  /*12720*/  BSYNC B0 ;  /* 0x0000000000007941 */ /* 0x000fea0003800000 */
.L_x_2450:
[----:B------:R-:W-:Y:S05]  /*12730*/  @P4 BRA `(.L_x_2389) ;  /* 0x00000000006c4947 */ /* 0x000fea0003800000 */
[----:B------:R-:W-:Y:S01]  /*12740*/  ISETP.GE.AND P3, PT, R12, R79, PT ;  /* 0x0000004f0c00720c */ /* 0x000fe20003f66270 */
[----:B------:R-:W-:Y:S02]  /*12750*/  IMAD.MOV.U32 R167, RZ, RZ, R169 ;  /* 0x000000ffffa77224 */ /* 0x000fe400078e00a9 */
[----:B--2-4-:R-:W-:Y:S02]  /*12760*/  IMAD R2, R171, 0x30, RZ ;  /* 0x00000030ab027824 */ /* 0x014fe400078e02ff */
[----:B------:R-:W-:-:S04]  /*12770*/  IMAD.WIDE.U32 R170, R170, 0x30, R166 ;  /* 0x00000030aaaa7825 */ /* 0x000fc800078e00a6 */
[----:B------:R-:W-:Y:S01]  /*12780*/  IMAD.IADD R3, R2, 0x1, R171 ;  /* 0x0000000102037824 */ /* 0x000fe200078e02ab */
[----:B-1-3-5:R-:W-:-:S03]  /*12790*/  @!P0 LEA R8, P2, R170, R172, 0x1 ;  /* 0x000000acaa088211 */ /* 0x02afc600078408ff */
[C---:B------:R-:W-:Y:S01]  /*127a0*/  @!P3 LEA R10, P4, R170.reuse, R172, 0x1 ;  /* 0x000000acaa0ab211 */ /* 0x040fe200078808ff */
        /* <DEDUP_REMOVED lines=20> */
.L_x_2389:
[----:B------:R-:W-:Y:S05]  /*128f0*/  BSYNC B3 ;  /* 0x0000000000037941 */ /* 0x000fea0003800000 */
.L_x_2350:
[----:B------:R-:W-:Y:S01]  /*12900*/  VIADD R216, R134, 0xffffffff ;  /* 0xffffffff86d87836 */ /* 0x000fe20000000000 */
[----:B------:R-:W-:Y:S01]  /*12910*/  BSSY B0, `(.L_x_2452) ;  /* 0x000001c000007945 */ /* 0x000fe20003800000 */
[----:B------:R-:W-:-:S03]  /*12920*/  LOP3.LUT R213, R74, 0xff, RZ, 0xc0, !PT ;  /* 0x000000ff4ad57812 */ /* 0x000fc600078ec0ff */
[----:B--2-4-:R-:W-:-:S05]  /*12930*/  SHF.L.U32 R2, R216, 0x6, RZ ;  /* 0x00000006d8027819 */ /* 0x014fca00000006ff */
[----:B------:R-:W-:-:S05]  /*12940*/  IMAD.IADD R5, R69, 0x1, -R2 ;  /* 0x0000000145057824 */ /* 0x000fca00078e0a02 */
[----:B------:R-:W-:-:S13]  /*12950*/  ISETP.GE.AND P0, PT, R162, R5, PT ;  /* 0x00000005a200720c */ /* 0x000fda0003f06270 */
        /* <DEDUP_REMOVED lines=22> */
.L_x_2454:
[----:B------:R4:W-:Y:S02]  /*12ac0*/  STS.128 [R211+0xa000], RZ ;  /* 0x00a000ffd3007388 */ /* 0x0009e40000000c00 */
.L_x_2453:
[----:B------:R-:W-:Y:S05]  /*12ad0*/  BSYNC B0 ;  /* 0x0000000000007941 */ /* 0x000fea0003800000 */
.L_x_2452:
        /* <DEDUP_REMOVED lines=8> */
[----:B-1-3--:R-:W-:Y:S02]  /*12b60*/  @P0 LEA R8, P2, R7, R164, 0x1 ;  /* 0x000000a407080211 */ /* 0x00afe400078408ff */
        /* <DEDUP_REMOVED lines=22> */
.L_x_2457:
[----:B------:R3:W-:Y:S02]  /*12cd0*/  STS.128 [R211+0xa800], RZ ;  /* 0x00a800ffd3007388 */ /* 0x0007e40000000c00 */
.L_x_2456:
[----:B------:R-:W-:Y:S05]  /*12ce0*/  BSYNC B0 ;  /* 0x0000000000007941 */ /* 0x000fea0003800000 */
.L_x_2455:
[----:B------:R-:W-:Y:S01]  /*12cf0*/  ISETP.GE.AND P0, PT, R6, R5, PT ;  /* 0x000000050600720c */ /* 0x000fe20003f06270 */
[----:B------:R-:W-:-:S12]  /*12d00*/  BSSY B0, `(.L_x_2458) ;  /* 0x0000021000007945 */ /* 0x000fd80003800000 */
[----:B------:R-:W-:Y:S05]  /*12d10*/  @P0 BRA `(.L_x_2459) ;  /* 0x00000000007c0947 */ /* 0x000fea0003800000 */
[C---:B------:R-:W-:Y:S02]  /*12d20*/  LOP3.LUT R3, R213.reuse, 0x1, RZ, 0xc0, !PT ;  /* 0x00000001d5037812 */ /* 0x040fe400078ec0ff */
[----:B------:R-:W-:Y:S02]  /*12d30*/  LOP3.LUT P0, RZ, R213, 0x2, RZ, 0xc0, !PT ;  /* 0x00000002d5ff7812 */ /* 0x000fe4000780c0ff */
[----:B------:R-:W-:Y:S01]  /*12d40*/  ISETP.NE.U32.AND P1, PT, R3, 0x1, PT ;  /* 0x000000010300780c */ /* 0x000fe20003f25070 */
[C---:B------:R-:W-:Y:S01]  /*12d50*/  IMAD.SHL.U32 R3, R64.reuse, 0x20, RZ ;  /* 0x0000002040037824 */ /* 0x040fe200078e00ff */
[C---:B-1-3--:R-:W-:Y:S02]  /*12d60*/  LEA R9, P2, R64.reuse, R158, 0x5 ;  /* 0x0000009e40097211 */ /* 0x04afe400078428ff */
[C-C-:B------:R-:W-:Y:S02]  /*12d70*/  SHF.L.U64.HI R8, R64.reuse, 0x5, R65.reuse ;  /* 0x0000000540087819 */ /* 0x140fe40000010241 */
[----:B------:R-:W-:-:S05]  /*12d80*/  LEA.HI.X R7, R64, R157, R65, 0x5, P2 ;  /* 0x0000009d40077211 */ /* 0x000fca00010f2c41 */
[----:B------:R-:W-:Y:S02]  /*12d90*/  @P0 LEA R10, P2, R9, R164, 0x1 ;  /* 0x000000a4090a0211 */ /* 0x000fe400078408ff */
        /* <DEDUP_REMOVED lines=22> */
.L_x_2460:
[----:B------:R3:W-:Y:S02]  /*12f00*/  STS.128 [R211+0xb000], RZ ;  /* 0x00b000ffd3007388 */ /* 0x0007e40000000c00 */
.L_x_2459:
[----:B------:R-:W-:Y:S05]  /*12f10*/  BSYNC B0 ;  /* 0x0000000000007941 */ /* 0x000fea0003800000 */
.L_x_2458:
        /* <DEDUP_REMOVED lines=11> */
[-C--:B-1-3--:R-:W-:Y:S02]  /*12fd0*/  @P2 LEA R10, P4, R156, R164.reuse, 0x1 ;  /* 0x000000a49c0a2211 */ /* 0x08afe400078808ff */
        /* <DEDUP_REMOVED lines=21> */
.L_x_2462:
[----:B------:R-:W-:Y:S05]  /*13130*/  BSYNC B0 ;  /* 0x0000000000007941 */ /* 0x000fea0003800000 */
.L_x_2461:
[----:B------:R-:W0:Y:S04]  /*13140*/  LDGDEPBAR ;  /* 0x00000000000079af */ /* 0x000e280000000000 */
[----:B------:R1:W5:Y:S04]  /*13150*/  LD.E R18, desc[UR6][R16.64+0x184] ;  /* 0x0001840610127980 */ /* 0x000368000c101900 */
[----:B------:R1:W5:Y:S01]  /*13160*/  LD.E R3, desc[UR6][R16.64+0x188] ;  /* 0x0001880610037980 */ /* 0x000362000c101900 */
[----:B------:R-:W-:Y:S01]  /*13170*/  ISETP.GE.AND P0, PT, R162, R5, PT ;  /* 0x00000005a200720c */ /* 0x000fe20003f06270 */
[----:B------:R-:W-:Y:S01]  /*13180*/  IMAD.SHL.U32 R133, R70, 0x2, RZ ;  /* 0x0000000246857824 */ /* 0x000fe200078e00ff */
[----:B------:R-:W-:Y:S01]  /*13190*/  SHF.R.S32.HI R7, RZ, 0x1f, R72 ;  /* 0x0000001fff077819 */ /* 0x000fe20000011448 */
[----:B------:R-:W-:Y:S03]  /*131a0*/  BSSY B0, `(.L_x_2463) ;  /* 0x0000020000007945 */ /* 0x000fe60003800000 */
[----:B------:R-:W-:-:S02]  /*131b0*/  LEA.HI R7, R7, R72, RZ, 0x2 ;  /* 0x0000004807077211 */ /* 0x000fc400078f10ff */
[----:B------:R-:W-:Y:S02]  /*131c0*/  LOP3.LUT R133, R133, 0x6, RZ, 0xc0, !PT ;  /* 0x0000000685857812 */ /* 0x000fe400078ec0ff */
[----:B------:R-:W-:Y:S01]  /*131d0*/  SHF.R.S32.HI R52, RZ, 0x2, R7 ;  /* 0x00000002ff347819 */ /* 0x000fe20000011407 */
[----:B------:R-:W-:-:S04]  /*131e0*/  DEPBAR.LE SB0, 0x0 ;  /* 0x000080000000791a */ /* 0x000fc80000000000 */
[----:B------:R-:W-:Y:S06]  /*131f0*/  BAR.SYNC.DEFER_BLOCKING 0x0 ;  /* 0x0000000000007b1d */ /* 0x000fec0000010000 */
        /* <DEDUP_REMOVED lines=25> */
.L_x_2465:
[----:B------:R3:W-:Y:S02]  /*13390*/  STS.128 [R211+0x10000], RZ ;  /* 0x010000ffd3007388 */ /* 0x0007e40000000c00 */
.L_x_2464:
[----:B------:R-:W-:Y:S05]  /*133a0*/  BSYNC B0 ;  /* 0x0000000000007941 */ /* 0x000fea0003800000 */
.L_x_2463:
        /* <DEDUP_REMOVED lines=8> */
[----:B------:R-:W-:-:S11]  /*13430*/  ISETP.NE.U32.AND P2, PT, R0, 0x1, PT ;  /* 0x000000010000780c */ /* 0x000fd60003f45070 */
[CC--:B-1-3--:R-:W-:Y:S02]  /*13440*/  @P1 LEA R8, P0, R199.reuse, R160.reuse, 0x1 ;  /* 0x000000a0c7081211 */ /* 0x0cafe400078008ff */
[C---:B------:R-:W-:Y:S02]  /*13450*/  @!P2 LEA R10, P3, R199.reuse, R160, 0x1 ;  /* 0x000000a0c70aa211 */ /* 0x040fe400078608ff */
[CCC-:B------:R-:W-:Y:S02]  /*13460*/  @P1 LEA.HI.X R9, R199.reuse, R161.reuse, R200.reuse, 0x1, P0 ;  /* 0x000000a1c7091211 */ /* 0x1c0fe400000f0cc8 */
[----:B------:R-:W-:Y:S02]  /*13470*/  @!P2 LEA.HI.X R11, R199, R161, R200, 0x1, P3 ;  /* 0x000000a1c70ba211 */ /* 0x000fe400018f0cc8 */
[----:B------:R-:W-:-:S03]  /*13480*/  LOP3.LUT P0, RZ, R213, 0x4, RZ, 0xc0, !PT ;  /* 0x00000004d5ff7812 */ /* 0x000fc6000780c0ff */
        /* <DEDUP_REMOVED lines=18> */
.L_x_2468:
[----:B------:R3:W-:Y:S02]  /*135b0*/  STS.128 [R211+0x10800], RZ ;  /* 0x010800ffd3007388 */ /* 0x0007e40000000c00 */
.L_x_2467:
[----:B------:R-:W-:Y:S05]  /*135c0*/  BSYNC B0 ;  /* 0x0000000000007941 */ /* 0x000fea0003800000 */
.L_x_2466:
        /* <DEDUP_REMOVED lines=10> */
[----:B------:R-:W-:-:S09]  /*13670*/  SHF.L.U64.HI R6, R66, 0x5, R67 ;  /* 0x0000000542067819 */ /* 0x000fd20000010243 */
        /* <DEDUP_REMOVED lines=23> */
.L_x_2471:
[----:B------:R3:W-:Y:S02]  /*137f0*/  STS.128 [R211+0x11000], RZ ;  /* 0x011000ffd3007388 */ /* 0x0007e40000000c00 */
.L_x_2470:
[----:B------:R-:W-:Y:S05]  /*13800*/  BSYNC B0 ;  /* 0x0000000000007941 */ /* 0x000fea0003800000 */
.L_x_2469:
[----:B------:R-:W-:Y:S01]  /*13810*/  ISETP.GE.AND P0, PT, R4, R5, PT ;  /* 0x000000050400720c */ /* 0x000fe20003f06270 */
[----:B------:R-:W-:-:S12]  /*13820*/  BSSY B0, `(.L_x_2472) ;  /* 0x0000023000007945 */ /* 0x000fd80003800000 */
[----:B------:R1:W-:Y:S04]  /*13830*/  @P0 STS.128 [R211+0xd800], RZ ;  /* 0x00d800ffd3000388 */ /* 0x0003e80000000c00 */
[----:B------:R1:W-:Y:S04]  /*13840*/  @P0 STS.128 [R211+0xf800], RZ ;  /* 0x00f800ffd3000388 */ /* 0x0003e80000000c00 */
[----:B------:R1:W-:Y:S01]  /*13850*/  @P0 STS.128 [R211+0x11800], RZ ;  /* 0x011800ffd3000388 */ /* 0x0003e20000000c00 */
[----:B------:R-:W-:Y:S05]  /*13860*/  @P0 BRA `(.L_x_2473) ;  /* 0x0000000000780947 */ /* 0x000fea0003800000 */
[C---:B------:R-:W-:Y:S02]  /*13870*/  LOP3.LUT R0, R213.reuse, 0x1, RZ, 0xc0, !PT ;  /* 0x00000001d5007812 */ /* 0x040fe400078ec0ff */
[----:B------:R-:W-:Y:S02]  /*13880*/  R2P PR, R213, 0x6 ;  /* 0x00000006d5007804 */ /* 0x000fe40000000000 */
[----:B------:R-:W-:-:S11]  /*13890*/  ISETP.NE.U32.AND P0, PT, R0, 0x1, PT ;  /* 0x000000010000780c */ /* 0x000fd60003f05070 */
[C---:B------:R-:W-:Y:S02]  /*138a0*/  @P1 IMAD R5, R67.reuse, 0x60, RZ ;  /* 0x0000006043051824 */ /* 0x040fe400078e02ff */
[----:B------:R-:W-:Y:S02]  /*138b0*/  @!P0 IMAD R0, R67, 0x60, RZ ;  /* 0x0000006043008824 */ /* 0x000fe400078e02ff */
[----:B-1-3--:R-:W-:-:S04]  /*138c0*/  @!P0 IMAD.WIDE.U32 R8, R66, 0x60, R160 ;  /* 0x0000006042088825 */ /* 0x00afc800078e00a0 */
[----:B------:R-:W-:Y:S01]  /*138d0*/  @P1 IMAD.WIDE.U32 R6, R66, 0x60, R160 ;  /* 0x0000006042061825 */ /* 0x000fe200078e00a0 */
[----:B------:R-:W-:-:S04]  /*138e0*/  @!P0 IADD3 R9, R0, R9, RZ ;  /* 0x0000000900098210 */ /* 0x000fc80007ffe0ff */
[----:B------:R-:W-:Y:S01]  /*138f0*/  @P1 IADD3 R5, R5, R7, RZ ;  /* 0x0000000705051210 */ /* 0x000fe20007ffe0ff */
[----:B------:R-:W-:Y:S01]  /*13900*/  @!PT LDS RZ, [RZ] ;  /* 0x00000000fffff984 */ /* 0x000fe20000000800 */
[----:B------:R-:W-:Y:S01]  /*13910*/  @!PT LDS RZ, [RZ] ;  /* 0x00000000fffff984 */ /* 0x000fe20000000800 */
[----:B------:R-:W-:Y:S01]  /*13920*/  @!PT LDS RZ, [RZ] ;  /* 0x00000000fffff984 */ /* 0x000fe20000000800 */
[----:B------:R1:W-:Y:S01]  /*13930*/  @!P0 LDGSTS.E.BYPASS.LTC128B.128 [R211+0xd800], desc[UR6][R8.64] ;  /* 0x0d80000008d38fae */ /* 0x0003e2000b901d46 */
[----:B------:R-:W-:-:S03]  /*13940*/  @P1 MOV R4, R6 ;  /* 0x0000000600041202 */ /* 0x000fc60000000f00 */
[----:B------:R1:W-:Y:S04]  /*13950*/  @P0 STS.128 [R211+0xd800], RZ ;  /* 0x00d800ffd3000388 */ /* 0x0003e80000000c00 */
[----:B------:R-:W-:Y:S01]  /*13960*/  @!PT LDS RZ, [RZ] ;  /* 0x00000000fffff984 */ /* 0x000fe20000000800 */
[----:B------:R-:W-:Y:S01]  /*13970*/  @!PT LDS RZ, [RZ] ;  /* 0x00000000fffff984 */ /* 0x000fe20000000800 */
[----:B------:R-:W-:Y:S01]  /*13980*/  @!PT LDS RZ, [RZ] ;  /* 0x00000000fffff984 */ /* 0x000fe20000000800 */
[----:B------:R1:W-:Y:S04]  /*13990*/  @P1 LDGSTS.E.BYPASS.LTC128B.128 [R211+0xf800], desc[UR6][R4.64+0x80] ;  /* 0x0f80008004d31fae */ /* 0x0003e8000b901d46 */
[----:B------:R1:W-:Y:S01]  /*139a0*/  @!P1 STS.128 [R211+0xf800], RZ ;  /* 0x00f800ffd3009388 */ /* 0x0003e20000000c00 */
[----:B------:R-:W-:Y:S05]  /*139b0*/  @!P2 BRA `(.L_x_2474) ;  /* 0x000000000020a947 */ /* 0x000fea0003800000 */
[----:B------:R-:W-:Y:S02]  /*139c0*/  IMAD R67, R67, 0x60, RZ ;  /* 0x0000006043437824 */ /* 0x000fe400078e02ff */
[----:B-1----:R-:W-:-:S05]  /*139d0*/  IMAD.WIDE.U32 R4, R66, 0x60, R160 ;  /* 0x0000006042047825 */ /* 0x002fca00078e00a0 */
[----:B------:R-:W-:-:S05]  /*139e0*/  IADD3 R5, R67, R5, RZ ;  /* 0x0000000543057210 */ /* 0x000fca0007ffe0ff */
[----:B------:R-:W-:Y:S01]  /*139f0*/  @!PT LDS RZ, [RZ] ;  /* 0x00000000fffff984 */ /* 0x000fe20000000800 */
[----:B------:R-:W-:Y:S01]  /*13a00*/  @!PT LDS RZ, [RZ] ;  /* 0x00000000fffff984 */ /* 0x000fe20000000800 */
[----:B------:R-:W-:Y:S01]  /*13a10*/  @!PT LDS RZ, [RZ] ;  /* 0x00000000fffff984 */ /* 0x000fe20000000800 */
[----:B------:R1:W-:Y:S01]  /*13a20*/  LDGSTS.E.BYPASS.LTC128B.128 [R211+0x11800], desc[UR6][R4.64+0x100] ;  /* 0x1180010004d37fae */ /* 0x0003e2000b901d46 */
[----:B------:R-:W-:Y:S05]  /*13a30*/  BRA `(.L_x_2473) ;  /* 0x0000000000047947 */ /* 0x000fea0003800000 */
.L_x_2474:
[----:B------:R3:W-:Y:S02]  /*13a40*/  STS.128 [R211+0x11800], RZ ;  /* 0x011800ffd3007388 */ /* 0x0007e40000000c00 */
.L_x_2473:
[----:B------:R-:W-:Y:S05]  /*13a50*/  BSYNC B0 ;  /* 0x0000000000007941 */ /* 0x000fea0003800000 */
.L_x_2472:
[C---:B------:R-:W-:Y:S01]  /*13a60*/  IMAD.SHL.U32 R0, R56.reuse, 0x40, RZ ;  /* 0x0000004038007824 */ /* 0x040fe200078e00ff */
[----:B------:R-:W-:Y:S01]  /*13a70*/  R2P PR, R56, 0x6 ;  /* 0x0000000638007804 */ /* 0x000fe20000000000 */
[----:B------:R-:W-:Y:S01]  /*13a80*/  IMAD.SHL.U32 R162, R162, 0x8, RZ ;  /* 0x00000008a2a27824 */ /* 0x000fe200078e00ff */
[----:B------:R-:W0:Y:S01]  /*13a90*/  LDGDEPBAR ;  /* 0x00000000000079af */ /* 0x000e220000000000 */
[----:B------:R-:W-:Y:S01]  /*13aa0*/  IMAD R194, R71, 0x400, R54 ;  /* 0x0000040047c27824 */ /* 0x000fe200078e0236 */
[----:B-1----:R-:W-:Y:S01]  /*13ab0*/  LOP3.LUT R5, R0, 0x1c0, RZ, 0xc0, !PT ;  /* 0x000001c000057812 */ /* 0x002fe200078ec0ff */
[----:B------:R-:W-:Y:S01]  /*13ac0*/  BSSY B1, `(.L_x_2475) ;  /* 0x000016c000017945 */ /* 0x000fe20003800000 */
[----:B------:R-:W-:Y:S02]  /*13ad0*/  ISETP.GT.AND P5, PT, R216, R203, PT ;  /* 0x000000cbd800720c */ /* 0x000fe40003fa4270 */
[----:B------:R-:W-:Y:S02]  /*13ae0*/  LOP3.LUT R162, R5, 0x8, R162, 0xf8, !PT ;  /* 0x0000000805a27812 */ /* 0x000fe400078ef8a2 */
[----:B------:R-:W-:-:S02]  /*13af0*/  SHF.R.U32.HI R193, RZ, 0x3, R5 ;  /* 0x00000003ffc17819 */ /* 0x000fc40000011605 */
[----:B------:R-:W-:Y:S02]  /*13b00*/  LEA R194, R194, UR4, 0x1 ;  /* 0x00000004c2c27c11 */ /* 0x000fe4000f8e08ff */
[----:B------:R-:W-:Y:S02]  /*13b10*/  LOP3.LUT R193, R162, R193, RZ, 0x3c, !PT ;  /* 0x000000c1a2c17212 */ /* 0x000fe400078e3cff */
[----:B------:R-:W-:Y:S01]  /*13b20*/  LEA R190, R55, R194, 0x1 ;  /* 0x000000c237be7211 */ /* 0x000fe200078e08ff */
[----:B------:R-:W-:Y:S01]  /*13b30*/  LDSM.16.M88.4 R84, [R194] ;  /* 0x00000000c254783b */ /* 0x000fe20000000200 */
[----:B------:R-:W-:Y:S01]  /*13b40*/  IMAD R192, R57, 0x2, R194 ;  /* 0x0000000239c07824 */ /* 0x000fe200078e02c2 */
[----:B------:R-:W-:Y:S01]  /*13b50*/  LEA R52, R71, R52, 0x4 ;  /* 0x0000003447347211 */ /* 0x000fe200078e20ff */
[----:B------:R-:W-:Y:S01]  /*13b60*/  IMAD R193, R68, 0x200, R193 ;  /* 0x0000020044c17824 */ /* 0x000fe200078e02c1 */
[----:B------:R-:W-:Y:S01]  /*13b70*/  LDSM.16.M88.4 R4, [R190] ;  /* 0x00000000be04783b */ /* 0x000fe20000000200 */
[----:B------:R-:W-:Y:S01]  /*13b80*/  IMAD R189, R55, 0x2, R192 ;  /* 0x0000000237bd7824 */ /* 0x000fe200078e02c0 */
[----:B------:R-:W-:Y:S01]  /*13b90*/  ISETP.NE.U32.AND P0, PT, R214, RZ, PT ;  /* 0x000000ffd600720c */ /* 0x000fe20003f05070 */
[----:B------:R-:W-:Y:S01]  /*13ba0*/  IMAD.IADD R52, R73, 0x1, R52 ;  /* 0x0000000149347824 */ /* 0x000fe200078e0234 */
[----:B------:R-:W-:Y:S01]  /*13bb0*/  LEA R193, R193, UR4, 0x1 ;  /* 0x00000004c1c17c11 */ /* 0x000fe2000f8e08ff */
[----:B---3-5:R-:W-:Y:S01]  /*13bc0*/  LDSM.16.M88.4 R20, [R192] ;  /* 0x00000000c014783b */ /* 0x028fe20000000200 */
[----:B------:R-:W-:Y:S01]  /*13bd0*/  ISETP.NE.AND.EX P0, PT, R215, RZ, PT, P0 ;  /* 0x000000ffd700720c */ /* 0x000fe20003f05300 */
[----:B------:R-:W-:Y:S01]  /*13be0*/  VIADD R218, R52, 0x8 ;  /* 0x0000000834da7836 */ /* 0x000fe20000000000 */
[C---:B------:R-:W-:Y:S01]  /*13bf0*/  IADD3 R0, R193.reuse, 0x6000, RZ ;  /* 0x00006000c1007810 */ /* 0x040fe20007ffe0ff */
[----:B------:R-:W1:Y:S01]  /*13c00*/  LDSM.16.M88.4 R40, [R193+0x6000] ;  /* 0x00600000c128783b */ /* 0x000e620000000200 */
[----:B------:R-:W-:-:S03]  /*13c10*/  VIADD R191, R193, 0x6020 ;  /* 0x00006020c1bf7836 */ /* 0x000fc60000000000 */
[----:B------:R-:W3:Y:S01]  /*13c20*/  LDSM.16.M88.4 R32, [R193+0x6800] ;  /* 0x00680000c120783b */ /* 0x000ee20000000200 */
[----:B------:R-:W-:Y:S02]  /*13c30*/  @P1 VIADD R191, R0, 0xffffffe0 ;  /* 0xffffffe000bf1836 */ /* 0x000fe40000000000 */
[----:B------:R-:W-:Y:S01]  /*13c40*/  IMAD.MOV.U32 R0, RZ, RZ, 0x40 ;  /* 0x00000040ff007424 */ /* 0x000fe200078e00ff */
[----:B------:R-:W2:Y:S01]  /*13c50*/  LDSM.16.M88.4 R24, [R193+0x7000] ;  /* 0x00700000c118783b */ /* 0x000ea20000000200 */
[C---:B------:R-:W-:Y:S01]  /*13c60*/  VIADD R186, R191.reuse, 0x1000 ;  /* 0x00001000bfba7836 */ /* 0x040fe20000000000 */
[C---:B------:R-:W-:Y:S01]  /*13c70*/  IADD3 R187, R191.reuse, 0x800, RZ ;  /* 0x00000800bfbb7810 */ /* 0x040fe20007ffe0ff */
[C---:B------:R-:W-:Y:S01]  /*13c80*/  VIADD R185, R191.reuse, 0x1800 ;  /* 0x00001800bfb97836 */ /* 0x040fe20000000000 */
[----:B------:R-:W4:Y:S01]  /*13c90*/  LDSM.16.M88.4 R80, [R193+0x7800] ;  /* 0x00780000c150783b */ /* 0x000f220000000200 */
[----:B------:R-:W-:Y:S01]  /*13ca0*/  SEL R0, R0, 0xffffffc0, !P2 ;  /* 0xffffffc000007807 */ /* 0x000fe20005000000 */
[C---:B------:R-:W-:Y:S01]  /*13cb0*/  VIADD R183, R191.reuse, 0x2000 ;  /* 0x00002000bfb77836 */ /* 0x040fe20000000000 */
[C---:B------:R-:W-:Y:S01]  /*13cc0*/  IADD3 R182, R191.reuse, 0x2800, RZ ;  /* 0x00002800bfb67810 */ /* 0x040fe20007ffe0ff */
[----:B------:R-:W4:Y:S01]  /*13cd0*/  LDSM.16.M88.4 R76, [R191] ;  /* 0x00000000bf4c783b */ /* 0x000f220000000200 */
[C---:B------:R-:W-:Y:S01]  /*13ce0*/  VIADD R181, R191.reuse, 0x3000 ;  /* 0x00003000bfb57836 */ /* 0x040fe20000000000 */
[----:B------:R-:W-:Y:S01]  /*13cf0*/  IADD3 R178, R191, 0x4800, RZ ;  /* 0x00004800bfb27810 */ /* 0x000fe20007ffe0ff */
[----:B------:R-:W-:Y:S01]  /*13d00*/  IMAD.IADD R188, R193, 0x1, R0 ;  /* 0x00000001c1bc7824 */ /* 0x000fe200078e0200 */
[----:B------:R-:W4:Y:S01]  /*13d10*/  LDSM.16.M88.4 R64, [R191+0x800] ;  /* 0x00080000bf40783b */ /* 0x000f220000000200 */
[----:B------:R-:W-:Y:S01]  /*13d20*/  IMAD.IADD R184, R0, 0x1, R191 ;  /* 0x0000000100b87824 */ /* 0x000fe200078e02bf */
[----:B------:R-:W-:Y:S01]  /*13d30*/  IADD3 R0, R69, 0x1, -R210 ;  /* 0x0000000145007810 */ /* 0x000fe20007ffe8d2 */
[C---:B------:R-:W-:Y:S01]  /*13d40*/  VIADD R180, R191.reuse, 0x3800 ;  /* 0x00003800bfb47836 */ /* 0x040fe20000000000 */
[----:B------:R-:W4:Y:S01]  /*13d50*/  LDSM.16.M88.4 R60, [R191+0x1000] ;  /* 0x00100000bf3c783b */ /* 0x000f220000000200 */
[----:B------:R-:W-:-:S02]  /*13d60*/  VIADD R179, R191, 0x4000 ;  /* 0x00004000bfb37836 */ /* 0x000fc40000000000 */
[----:B------:R-:W-:Y:S01]  /*13d70*/  IMAD.IADD R3, R3, 0x1, R0 ;  /* 0x0000000103037824 */ /* 0x000fe200078e0200 */
[----:B------:R-:W4:Y:S01]  /*13d80*/  LDSM.16.M88.4 R48, [R191+0x1800] ;  /* 0x00180000bf30783b */ /* 0x000f220000000200 */
[C---:B------:R-:W-:Y:S02]  /*13d90*/  VIADD R177, R191.reuse, 0x5000 ;  /* 0x00005000bfb17836 */ /* 0x040fe40000000000 */
[----:B------:R-:W-:Y:S01]  /*13da0*/  VIADD R176, R191, 0x5800 ;  /* 0x00005800bfb07836 */ /* 0x000fe20000000000 */
[----:B------:R-:W4:Y:S01]  /*13db0*/  LDSM.16.M88.4 R12, [R188+0x6000] ;  /* 0x00600000bc0c783b */ /* 0x000f220000000200 */
[C---:B------:R-:W-:Y:S02]  /*13dc0*/  IADD3 R0, R3.reuse, 0x8, R52 ;  /* 0x0000000803007810 */ /* 0x040fe40007ffe034 */
[----:B------:R-:W-:Y:S01]  /*13dd0*/  VIADDMNMX R219, R3, R52, R69, PT ;  /* 0x0000003403db7246 */ /* 0x000fe20003800145 */
[----:B------:R-:W4:Y:S01]  /*13de0*/  LDSM.16.M88.4 R8, [R188+0x6800] ;  /* 0x00680000bc08783b */ /* 0x000f220000000200 */
[----:B------:R-:W-:Y:S01]  /*13df0*/  VIMNMX R217, R0, R69, PT ;  /* 0x0000004500d97248 */ /* 0x000fe20003fe0100 */
[C---:B-1----:R-:W-:Y:S02]  /*13e00*/  HMMA.16816.F32.BF16 R44, R84.reuse, R40, RZ ;  /* 0x00000028542c723c */ /* 0x042fe400000418ff */
[----:B------:R-:W1:Y:S04]  /*13e10*/  LDSM.16.M88.4 R96, [R188+0x7000] ;  /* 0x00700000bc60783b */ /* 0x000e680000000200 */
[----:B------:R-:W1:Y:S01]  /*13e20*/  LDSM.16.M88.4 R92, [R188+0x7800] ;  /* 0x00780000bc5c783b */ /* 0x000e620000000200 */
[C---:B------:R-:W-:Y:S06]  /*13e30*/  HMMA.16816.F32.BF16 R40, R84.reuse, R42, RZ ;  /* 0x0000002a5428723c */ /* 0x040fec00000418ff */
[C---:B---3--:R-:W-:Y:S06]  /*13e40*/  HMMA.16816.F32.BF16 R36, R84.reuse, R32, RZ ;  /* 0x000000205424723c */ /* 0x048fec00000418ff */
[C---:B------:R-:W-:Y:S06]  /*13e50*/  HMMA.16816.F32.BF16 R32, R84.reuse, R34, RZ ;  /* 0x000000225420723c */ /* 0x040fec00000418ff */
[C---:B--2---:R-:W-:Y:S06]  /*13e60*/  HMMA.16816.F32.BF16 R28, R84.reuse, R24, RZ ;  /* 0x00000018541c723c */ /* 0x044fec00000418ff */
[C---:B------:R-:W-:Y:S06]  /*13e70*/  HMMA.16816.F32.BF16 R24, R84.reuse, R26, RZ ;  /* 0x0000001a5418723c */ /* 0x040fec00000418ff */
[C---:B----4-:R-:W-:Y:S06]  /*13e80*/  HMMA.16816.F32.BF16 R88, R84.reuse, R80, RZ ;  /* 0x000000505458723c */ /* 0x050fec00000418ff */
[----:B------:R-:W-:Y:S01]  /*13e90*/  HMMA.16816.F32.BF16 R84, R84, R82, RZ ;  /* 0x000000525454723c */ /* 0x000fe200000418ff */
[----:B------:R-:W-:Y:S05]  /*13ea0*/  LDSM.16.M88.4 R80, [R189] ;  /* 0x00000000bd50783b */ /* 0x000fea0000000200 */
[C---:B------:R-:W-:Y:S06]  /*13eb0*/  HMMA.16816.F32.BF16 R44, R20.reuse, R76, R44 ;  /* 0x0000004c142c723c */ /* 0x040fec000004182c */
[C---:B------:R-:W-:Y:S01]  /*13ec0*/  HMMA.16816.F32.BF16 R40, R20.reuse, R78, R40 ;  /* 0x0000004e1428723c */ /* 0x040fe20000041828 */
[----:B------:R-:W2:Y:S05]  /*13ed0*/  LDSM.16.M88.4 R76, [R184] ;  /* 0x00000000b84c783b */ /* 0x000eaa0000000200 */
[C---:B------:R-:W-:Y:S06]  /*13ee0*/  HMMA.16816.F32.BF16 R36, R20.reuse, R64, R36 ;  /* 0x000000401424723c */ /* 0x040fec0000041824 */
[C---:B------:R-:W-:Y:S01]  /*13ef0*/  HMMA.16816.F32.BF16 R32, R20.reuse, R66, R32 ;  /* 0x000000421420723c */ /* 0x040fe20000041820 */
[----:B------:R-:W3:Y:S05]  /*13f00*/  LDSM.16.M88.4 R64, [R184+0x800] ;  /* 0x00080000b840783b */ /* 0x000eea0000000200 */
[C---:B------:R-:W-:Y:S06]  /*13f10*/  HMMA.16816.F32.BF16 R28, R20.reuse, R60, R28 ;  /* 0x0000003c141c723c */ /* 0x040fec000004181c */
[C---:B------:R-:W-:Y:S01]  /*13f20*/  HMMA.16816.F32.BF16 R24, R20.reuse, R62, R24 ;  /* 0x0000003e1418723c */ /* 0x040fe20000041818 */
[----:B------:R-:W4:Y:S05]  /*13f30*/  LDSM.16.M88.4 R60, [R184+0x1000] ;  /* 0x00100000b83c783b */ /* 0x000f2a0000000200 */
[C---:B------:R-:W-:Y:S06]  /*13f40*/  HMMA.16816.F32.BF16 R88, R20.reuse, R48, R88 ;  /* 0x000000301458723c */ /* 0x040fec0000041858 */
[----:B------:R-:W-:Y:S01]  /*13f50*/  HMMA.16816.F32.BF16 R84, R20, R50, R84 ;  /* 0x000000321454723c */ /* 0x000fe20000041854 */
[----:B------:R-:W4:Y:S04]  /*13f60*/  LDSM.16.M88.4 R48, [R184+0x1800] ;  /* 0x00180000b830783b */ /* 0x000f280000000200 */
[----:B------:R-:W-:Y:S01]  /*13f70*/  LDSM.16.M88.4 R20, [R194+0x2000] ;  /* 0x00200000c214783b */ /* 0x000fe20000000200 */
[C---:B------:R-:W-:Y:S06]  /*13f80*/  HMMA.16816.F32.BF16 R44, R4.reuse, R12, R44 ;  /* 0x0000000c042c723c */ /* 0x040fec000004182c */
[C---:B------:R-:W-:Y:S01]  /*13f90*/  HMMA.16816.F32.BF16 R40, R4.reuse, R14, R40 ;  /* 0x0000000e0428723c */ /* 0x040fe20000041828 */
[----:B------:R-:W4:Y:S05]  /*13fa0*/  LDSM.16.M88.4 R12, [R193+0x8000] ;  /* 0x00800000c10c783b */ /* 0x000f2a0000000200 */
[C---:B------:R-:W-:Y:S06]  /*13fb0*/  HMMA.16816.F32.BF16 R36, R4.reuse, R8, R36 ;  /* 0x000000080424723c */ /* 0x040fec0000041824 */
[C---:B------:R-:W-:Y:S01]  /*13fc0*/  HMMA.16816.F32.BF16 R32, R4.reuse, R10, R32 ;  /* 0x0000000a0420723c */ /* 0x040fe20000041820 */
[----:B------:R-:W4:Y:S05]  /*13fd0*/  LDSM.16.M88.4 R8, [R193+0x8800] ;  /* 0x00880000c108783b */ /* 0x000f2a0000000200 */
[C---:B-1----:R-:W-:Y:S06]  /*13fe0*/  HMMA.16816.F32.BF16 R28, R4.reuse, R96, R28 ;  /* 0x00000060041c723c */ /* 0x042fec000004181c */
[C---:B------:R-:W-:Y:S06]  /*13ff0*/  HMMA.16816.F32.BF16 R24, R4.reuse, R98, R24 ;  /* 0x000000620418723c */ /* 0x040fec0000041818 */
[C---:B------:R-:W-:Y:S06]  /*14000*/  HMMA.16816.F32.BF16 R88, R4.reuse, R92, R88 ;  /* 0x0000005c0458723c */ /* 0x040fec0000041858 */
[----:B------:R-:W-:Y:S01]  /*14010*/  HMMA.16816.F32.BF16 R84, R4, R94, R84 ;  /* 0x0000005e0454723c */ /* 0x000fe20000041854 */
[----:B------:R-:W1:Y:S05]  /*14020*/  LDSM.16.M88.4 R4, [R193+0x9000] ;  /* 0x00900000c104783b */ /* 0x000e6a0000000200 */
[C---:B--2---:R-:W-:Y:S06]  /*14030*/  HMMA.16816.F32.BF16 R44, R80.reuse, R76, R44 ;  /* 0x0000004c502c723c */ /* 0x044fec000004182c */
[C---:B------:R-:W-:Y:S06]  /*14040*/  HMMA.16816.F32.BF16 R40, R80.reuse, R78, R40 ;  /* 0x0000004e5028723c */ /* 0x040fec0000041828 */
[C---:B---3--:R-:W-:Y:S06]  /*14050*/  HMMA.16816.F32.BF16 R36, R80.reuse, R64, R36 ;  /* 0x000000405024723c */ /* 0x048fec0000041824 */
[C---:B------:R-:W-:Y:S01]  /*14060*/  HMMA.16816.F32.BF16 R32, R80.reuse, R66, R32 ;  /* 0x000000425020723c */ /* 0x040fe20000041820 */
[----:B------:R-:W2:Y:S05]  /*14070*/  LDSM.16.M88.4 R64, [R193+0x9800] ;  /* 0x00980000c140783b */ /* 0x000eaa0000000200 */
[C---:B----4-:R-:W-:Y:S06]  /*14080*/  HMMA.16816.F32.BF16 R28, R80.reuse, R60, R28 ;  /* 0x0000003c501c723c */ /* 0x050fec000004181c */
[C---:B------:R-:W-:Y:S01]  /*14090*/  HMMA.16816.F32.BF16 R76, R80.reuse, R62, R24 ;  /* 0x0000003e504c723c */ /* 0x040fe20000041818 */
[----:B------:R-:W-:Y:S04]  /*140a0*/  LDSM.16.M88.4 R60, [R192+0x2000] ;  /* 0x00200000c03c783b */ /* 0x000fe80000000200 */
[----:B------:R-:W3:Y:S01]  /*140b0*/  LDSM.16.M88.4 R24, [R191+0x2000] ;  /* 0x00200000bf18783b */ /* 0x000ee20000000200 */
        /* <DEDUP_REMOVED lines=10> */
[C---:B-1----:R-:W-:Y:S01]  /*14160*/  HMMA.16816.F32.BF16 R92, R20.reuse, R4, R28 ;  /* 0x00000004145c723c */ /* 0x042fe2000004181c */
[----:B------:R-:W1:Y:S05]  /*14170*/  LDSM.16.M88.4 R28, [R188+0x8000] ;  /* 0x00800000bc1c783b */ /* 0x000e6a0000000200 */
[C---:B------:R-:W-:Y:S01]  /*14180*/  HMMA.16816.F32.BF16 R76, R20.reuse, R6, R76 ;  /* 0x00000006144c723c */ /* 0x040fe2000004184c */
[----:B------:R-:W1:Y:S05]  /*14190*/  LDSM.16.M88.4 R4, [R188+0x8800] ;  /* 0x00880000bc04783b */ /* 0x000e6a0000000200 */
[C---:B--2---:R-:W-:Y:S06]  /*141a0*/  HMMA.16816.F32.BF16 R88, R20.reuse, R64, R88 ;  /* 0x000000401458723c */ /* 0x044fec0000041858 */
        /* <DEDUP_REMOVED lines=9> */
[C---:B------:R-:W-:Y:S06]  /*14240*/  HMMA.16816.F32.BF16 R92, R60.reuse, R12, R92 ;  /* 0x0000000c3c5c723c */ /* 0x040fec000004185c */
[C---:B------:R-:W-:Y:S01]  /*14250*/  HMMA.16816.F32.BF16 R76, R60.reuse, R14, R76 ;  /* 0x0000000e3c4c723c */ /* 0x040fe2000004184c */
[----:B------:R-:W4:Y:S05]  /*14260*/  LDSM.16.M88.4 R12, [R184+0x2000] ;  /* 0x00200000b80c783b */ /* 0x000f2a0000000200 */
        /* <DEDUP_REMOVED lines=17> */
[C---:B----4-:R-:W-:Y:S06]  /*14380*/  HMMA.16816.F32.BF16 R44, R48.reuse, R12, R44 ;  /* 0x0000000c302c723c */ /* 0x050fec000004182c */
[C---:B------:R-:W-:Y:S01]  /*14390*/  HMMA.16816.F32.BF16 R40, R48.reuse, R14, R40 ;  /* 0x0000000e3028723c */ /* 0x040fe20000041828 */
[----:B------:R-:W3:Y:S05]  /*143a0*/  LDSM.16.M88.4 R12, [R193+0xb000] ;  /* 0x00b00000c10c783b */ /* 0x000eea0000000200 */
[C---:B------:R-:W-:Y:S06]  /*143b0*/  HMMA.16816.F32.BF16 R36, R48.reuse, R64, R36 ;  /* 0x000000403024723c */ /* 0x040fec0000041824 */
[C---:B------:R-:W-:Y:S01]  /*143c0*/  HMMA.16816.F32.BF16 R32, R48.reuse, R66, R32 ;  /* 0x000000423020723c */ /* 0x040fe20000041820 */
[----:B------:R-:W-:Y:S05]  /*143d0*/  LDSM.16.M88.4 R64, [R188+0xa000] ;  /* 0x00a00000bc40783b */ /* 0x000fea0000000200 */
        /* <DEDUP_REMOVED lines=9> */
[----:B------:R-:W2:Y:S05]  /*14470*/  LDSM.16.M88.4 R4, [R191+0x5000] ;  /* 0x00500000bf04783b */ /* 0x000eaa0000000200 */
[C---:B------:R-:W-:Y:S06]  /*14480*/  HMMA.16816.F32.BF16 R36, R20.reuse, R60, R36 ;  /* 0x0000003c1424723c */ /* 0x040fec0000041824 */
        /* <DEDUP_REMOVED lines=21> */
[----:B------:R-:W2:Y:S01]  /*145e0*/  LDSM.16.M88.4 R60, [R184+0x5800] ;  /* 0x00580000b83c783b */ /* 0x000ea20000000200 */
[----:B------:R-:W-:Y:S01]  /*145f0*/  HMMA.16816.F32.BF16 R44, R80, R64, R44 ;  /* 0x00000040502c723c */ /* 0x000fe2000004182c */
[----:B------:R-:W-:-:S05]  /*14600*/  DEPBAR.LE SB0, 0x0 ;  /* 0x000080000000791a */ /* 0x000fca0000000000 */
[C---:B------:R-:W-:Y:S06]  /*14610*/  HMMA.16816.F32.BF16 R40, R80.reuse, R66, R40 ;  /* 0x000000425028723c */ /* 0x040fec0000041828 */
[C---:B---3--:R-:W-:Y:S06]  /*14620*/  HMMA.16816.F32.BF16 R36, R80.reuse, R12, R36 ;  /* 0x0000000c5024723c */ /* 0x048fec0000041824 */
[C---:B------:R-:W-:Y:S06]  /*14630*/  HMMA.16816.F32.BF16 R32, R80.reuse, R14, R32 ;  /* 0x0000000e5020723c */ /* 0x040fec0000041820 */
[C---:B----4-:R-:W-:Y:S06]  /*14640*/  HMMA.16816.F32.BF16 R92, R80.reuse, R8, R92 ;  /* 0x00000008505c723c */ /* 0x050fec000004185c */
[C---:B------:R-:W-:Y:S06]  /*14650*/  HMMA.16816.F32.BF16 R76, R80.reuse, R10, R76 ;  /* 0x0000000a504c723c */ /* 0x040fec000004184c */
[C---:B------:R-:W-:Y:S06]  /*14660*/  HMMA.16816.F32.BF16 R88, R80.reuse, R20, R88 ;  /* 0x000000145058723c */ /* 0x040fec0000041858 */
[----:B------:R-:W-:Y:S06]  /*14670*/  HMMA.16816.F32.BF16 R84, R80, R22, R84 ;  /* 0x000000165054723c */ /* 0x000fec0000041854 */
[C---:B-1----:R-:W-:Y:S06]  /*14680*/  HMMA.16816.F32.BF16 R44, R24.reuse, R4, R44 ;  /* 0x00000004182c723c */ /* 0x042fec000004182c */
[----:B------:R-:W-:Y:S01]  /*14690*/  HMMA.16816.F32.BF16 R40, R24, R6, R40 ;  /* 0x000000061828723c */ /* 0x000fe20000041828 */
[----:B------:R-:W-:-:S04]  /*146a0*/  IADD3 R5, -R18, R69, -R210 ;  /* 0x0000004512057210 */ /* 0x000fc80007ffe9d2 */
[C---:B------:R-:W-:Y:S01]  /*146b0*/  VIADDMNMX R220, R5.reuse, R52, RZ, !PT ;  /* 0x0000003405dc7246 */ /* 0x040fe200078001ff */
[----:B------:R-:W-:Y:S01]  /*146c0*/  HMMA.16816.F32.BF16 R36, R24, R48, R36 ;  /* 0x000000301824723c */ /* 0x000fe20000041824 */
[----:B------:R-:W-:-:S05]  /*146d0*/  VIADDMNMX R218, R5, R218, RZ, !PT ;  /* 0x000000da05da7246 */ /* 0x000fca00078001ff */
[C---:B------:R-:W-:Y:S06]  /*146e0*/  HMMA.16816.F32.BF16 R32, R24.reuse, R50, R32 ;  /* 0x000000321820723c */ /* 0x040fec0000041820 */
[C---:B--2---:R-:W-:Y:S06]  /*146f0*/  HMMA.16816.F32.BF16 R92, R24.reuse, R28, R92 ;  /* 0x0000001c185c723c */ /* 0x044fec000004185c */
[C---:B------:R-:W-:Y:S06]  /*14700*/  HMMA.16816.F32.BF16 R76, R24.reuse, R30, R76 ;  /* 0x0000001e184c723c */ /* 0x040fec000004184c */
[C---:B------:R-:W-:Y:S06]  /*14710*/  HMMA.16816.F32.BF16 R88, R24.reuse, R60, R88 ;  /* 0x0000003c1858723c */ /* 0x040fec0000041858 */
[----:B------:R-:W-:Y:S01]  /*14720*/  HMMA.16816.F32.BF16 R84, R24, R62, R84 ;  /* 0x0000003e1854723c */ /* 0x000fe20000041854 */
[----:B------:R-:W-:Y:S06]  /*14730*/  BAR.SYNC.DEFER_BLOCKING 0x0 ;  /* 0x0000000000007b1d */ /* 0x000fec0000010000 */
[----:B------:R-:W-:-:S02]  /*14740*/  NOP ;  /* 0x0000000000007918 */ /* 0x000fc40000000000 */
[----:B------:R-:W-:-:S15]  /*14750*/  @!P5 BRA `(.L_x_2476) ;  /* 0x000000080088d947 */ /* 0x000fde0003800000 */
[----:B------:R-:W-:Y:S04]  /*14760*/  BSSY B0, `(.L_x_2477) ;  /* 0x0000041000007945 */ /* 0x000fe80003800000 */
[----:B------:R-:W-:Y:S05]  /*14770*/  @!P0 BRA `(.L_x_2478) ;  /* 0x0000000000f08947 */ /* 0x000fea0003800000 */
[----:B------:R-:W2:Y:S01]  /*14780*/  LD.E R7, desc[UR6][R16.64+0x170] ;  /* 0x0001700610077980 */ /* 0x000ea2000c101900 */
[----:B------:R-:W-:Y:S02]  /*14790*/  IADD3 R8, R2, -0x40, RZ ;  /* 0xffffffc002087810 */ /* 0x000fe40007ffe0ff */
[----:B------:R-:W-:Y:S02]  /*147a0*/  IABS R4, R2 ;  /* 0x0000000200047213 */ /* 0x000fe40000000000 */
[-C--:B--2---:R-:W-:Y:S02]  /*147b0*/  IABS R5, R7.reuse ;  /* 0x0000000700057213 */ /* 0x084fe40000000000 */
[----:B------:R-:W-:Y:S02]  /*147c0*/  IABS R3, R7 ;  /* 0x0000000700037213 */ /* 0x000fe40000000000 */
[----:B------:R-:W1:Y:S02]  /*147d0*/  I2F.RP R6, R5 ;  /* 0x0000000500067306 */ /* 0x000e640000209400 */
[----:B------:R-:W-:-:S06]  /*147e0*/  IADD3 R3, RZ, -R3, RZ ;  /* 0x80000003ff037210 */ /* 0x000fcc0007ffe0ff */
        /* <DEDUP_REMOVED lines=14> */
[----:B------:R-:W-:Y:S01]  /*148d0*/  IMAD R4, R9, R3, R4 ;  /* 0x0000000309047224 */ /* 0x000fe200078e0204 */
[----:B------:R-:W-:Y:S02]  /*148e0*/  LOP3.LUT R3, RZ, R7, RZ, 0x33, !PT ;  /* 0x00000007ff037212 */ /* 0x000fe400078e33ff */
[C---:B------:R-:W-:Y:S02]  /*148f0*/  ISETP.GT.U32.AND P2, PT, R5.reuse, R0, PT ;  /* 0x000000000500720c */ /* 0x040fe40003f44070 */
[----:B------:R-:W-:-:S11]  /*14900*/  ISETP.GT.U32.AND P3, PT, R5, R4, PT ;  /* 0x000000040500720c */ /* 0x000fd60003f64070 */
[----:B------:R-:W-:Y:S01]  /*14910*/  @!P2 IMAD.IADD R0, R0, 0x1, -R5 ;  /* 0x000000010000a824 */ /* 0x000fe200078e0a05 */
[----:B------:R-:W-:Y:S01]  /*14920*/  @!P2 IADD3 R6, R6, 0x1, RZ ;  /* 0x000000010606a810 */ /* 0x000fe20007ffe0ff */
[----:B------:R-:W-:Y:S01]  /*14930*/  @!P3 VIADD R9, R9, 0x1 ;  /* 0x000000010909b836 */ /* 0x000fe20000000000 */
[-C--:B------:R-:W-:Y:S02]  /*14940*/  @!P3 IADD3 R4, R4, -R5.reuse, RZ ;  /* 0x800000050404b210 */ /* 0x080fe40007ffe0ff */
[-C--:B------:R-:W-:Y:S02]  /*14950*/  ISETP.GE.U32.AND P4, PT, R0, R5.reuse, PT ;  /* 0x000000050000720c */ /* 0x080fe40003f86070 */
[----:B------:R-:W-:Y:S02]  /*14960*/  ISETP.GE.U32.AND P6, PT, R4, R5, PT ;  /* 0x000000050400720c */ /* 0x000fe40003fc6070 */
[----:B------:R-:W-:Y:S02]  /*14970*/  LOP3.LUT R0, R2, R7, RZ, 0x3c, !PT ;  /* 0x0000000702007212 */ /* 0x000fe400078e3cff */
[----:B------:R-:W-:-:S02]  /*14980*/  ISETP.NE.AND P2, PT, R7, RZ, PT ;  /* 0x000000ff0700720c */ /* 0x000fc40003f45270 */
[----:B------:R-:W-:-:S05]  /*14990*/  ISETP.GE.AND P3, PT, R0, RZ, PT ;  /* 0x000000ff0000720c */ /* 0x000fca0003f66270 */
[----:B------:R-:W-:Y:S02]  /*149a0*/  @P4 VIADD R6, R6, 0x1 ;  /* 0x0000000106064836 */ /* 0x000fe40000000000 */
[----:B------:R-:W-:Y:S02]  /*149b0*/  @P6 IADD3 R9, R9, 0x1, RZ ;  /* 0x0000000109096810 */ /* 0x000fe40007ffe0ff */
[----:B------:R-:W-:-:S04]  /*149c0*/  @!P1 IMAD.MOV R6, RZ, RZ, -R6 ;  /* 0x000000ffff069224 */ /* 0x000fc800078e0a06 */
[----:B------:R-:W-:Y:S02]  /*149d0*/  @!P3 IADD3 R9, -R9, RZ, RZ ;  /* 0x000000ff0909b210 */ /* 0x000fe40007ffe1ff */
[C---:B------:R-:W-:Y:S02]  /*149e0*/  SEL R0, R3.reuse, R6, !P2 ;  /* 0x0000000603007207 */ /* 0x040fe40005000000 */
[----:B------:R-:W-:Y:S02]  /*149f0*/  SEL R3, R3, R9, !P2 ;  /* 0x0000000903037207 */ /* 0x000fe40005000000 */
[----:B------:R-:W3:Y:S01]  /*14a00*/  LD.E.64 R8, desc[UR6][R16.64+0x38] ;  /* 0x0000380610087980 */ /* 0x000ee2000c101b00 */
[----:B------:R-:W-:-:S04]  /*14a10*/  IMAD.WIDE R14, R0, 0x4, R214 ;  /* 0x00000004000e7825 */ /* 0x000fc800078e02d6 */
[C---:B------:R-:W-:Y:S01]  /*14a20*/  IMAD.WIDE R12, R3.reuse, 0x4, R214 ;  /* 0x00000004030c7825 */ /* 0x040fe200078e02d6 */
[----:B------:R-:W4:Y:S04]  /*14a30*/  LD.E R5, desc[UR6][R14.64] ;  /* 0x000000060e057980 */ /* 0x000f28000c101900 */
[----:B------:R-:W4:Y:S01]  /*14a40*/  LD.E R6, desc[UR6][R12.64] ;  /* 0x000000060c067980 */ /* 0x000f22000c101900 */
[----:B------:R-:W-:-:S04]  /*14a50*/  IMAD.IADD R4, R3, 0x1, -R0 ;  /* 0x0000000103047824 */ /* 0x000fc800078e0a00 */
[----:B------:R-:W-:-:S05]  /*14a60*/  IMAD R4, R7, R4, -0x40 ;  /* 0xffffffc007047424 */ /* 0x000fca00078e0204 */
[----:B------:R-:W-:Y:S01]  /*14a70*/  SHF.R.S32.HI R3, RZ, 0x1f, R4 ;  /* 0x0000001fff037819 */ /* 0x000fe20000011404 */
[----:B---3--:R-:W-:-:S04]  /*14a80*/  IMAD R0, R9, R4, RZ ;  /* 0x0000000409007224 */ /* 0x008fc800078e02ff */
[----:B------:R-:W-:Y:S01]  /*14a90*/  IMAD R0, R8, R3, R0 ;  /* 0x0000000308007224 */ /* 0x000fe200078e0200 */
[----:B----4-:R-:W-:Y:S01]  /*14aa0*/  IADD3 R5, -R6, R5, RZ ;  /* 0x0000000506057210 */ /* 0x010fe20007ffe1ff */
[----:B------:R-:W-:-:S03]  /*14ab0*/  IMAD.WIDE.U32 R6, R8, R4, RZ ;  /* 0x0000000408067225 */ /* 0x000fc600078e00ff */
[----:B------:R-:W-:Y:S01]  /*14ac0*/  SHF.R.S32.HI R4, RZ, 0x1f, R5 ;  /* 0x0000001fff047819 */ /* 0x000fe20000011405 */
[----:B--2---:R-:W-:Y:S02]  /*14ad0*/  IMAD R3, R11, R5, RZ ;  /* 0x000000050b037224 */ /* 0x004fe400078e02ff */
[----:B------:R-:W-:Y:S02]  /*14ae0*/  IMAD.IADD R7, R7, 0x1, R0 ;  /* 0x0000000107077824 */ /* 0x000fe400078e0200 */
[----:B------:R-:W-:Y:S02]  /*14af0*/  IMAD R3, R10, R4, R3 ;  /* 0x000000040a037224 */ /* 0x000fe400078e0203 */
[----:B------:R-:W-:-:S04]  /*14b00*/  IMAD.WIDE.U32 R6, R5, R10, R6 ;  /* 0x0000000a05067225 */ /* 0x000fc800078e0006 */
[----:B------:R-:W-:Y:S01]  /*14b10*/  IMAD.MOV.U32 R0, RZ, RZ, R6 ;  /* 0x000000ffff007224 */ /* 0x000fe200078e0006 */
[----:B------:R-:W-:Y:S01]  /*14b20*/  IADD3 R3, R7, R3, RZ ;  /* 0x0000000307037210 */ /* 0x000fe20007ffe0ff */
[----:B------:R-:W-:Y:S05]  /*14b30*/  BRA `(.L_x_2479) ;  /* 0x00000000000c7947 */ /* 0x000fea0003800000 */
.L_x_2478:
[----:B------:R-:W2:Y:S02]  /*14b40*/  LD.E R0, desc[UR6][R16.64+0x38] ;  /* 0x0000380610007980 */ /* 0x000ea4000c101900 */
[----:B--2---:R-:W-:-:S04]  /*14b50*/  LEA R0, -R0, RZ, 0x6 ;  /* 0x000000ff00007211 */ /* 0x004fc800078e31ff */
[----:B------:R-:W-:Y:S02]  /*14b60*/  SHF.R.S32.HI R3, RZ, 0x1f, R0 ;  /* 0x0000001fff037819 */ /* 0x000fe40000011400 */
.L_x_2479:
[----:B------:R-:W-:Y:S05]  /*14b70*/  BSYNC B0 ;  /* 0x0000000000007941 */ /* 0x000fea0003800000 */
.L_x_2477:
[C---:B------:R-:W-:Y:S02]  /*14b80*/  LOP3.LUT P6, RZ, R213.reuse, 0x1, RZ, 0xc0, !PT ;  /* 0x00000001d5ff7812 */ /* 0x040fe400078cc0ff */
[C---:B------:R-:W-:Y:S02]  /*14b90*/  LOP3.LUT P4, RZ, R213.reuse, 0x2, RZ, 0xc0, !PT ;  /* 0x00000002d5ff7812 */ /* 0x040fe4000788c0ff */
[----:B------:R-:W-:Y:S02]  /*14ba0*/  LOP3.LUT P3, RZ, R213, 0x4, RZ, 0xc0, !PT ;  /* 0x00000004d5ff7812 */ /* 0x000fe4000786c0ff */
[C---:B------:R-:W-:Y:S02]  /*14bb0*/  IADD3 R5, P1, R0.reuse, R201, RZ ;  /* 0x000000c900057210 */ /* 0x040fe40007f3e0ff */
[----:B------:R-:W-:-:S03]  /*14bc0*/  LEA R12, P2, R0, R204, 0x1 ;  /* 0x000000cc000c7211 */ /* 0x000fc600078408ff */
[----:B------:R-:W-:Y:S01]  /*14bd0*/  IMAD.X R4, R3, 0x1, R202, P1 ;  /* 0x0000000103047824 */ /* 0x000fe200008e06ca */
[-C--:B------:R-:W-:Y:S02]  /*14be0*/  LEA.HI.X R13, R0, R205.reuse, R3, 0x1, P2 ;  /* 0x000000cd000d7211 */ /* 0x080fe400010f0c03 */
[CC--:B------:R-:W-:Y:S02]  /*14bf0*/  @P6 LEA R10, P1, R5.reuse, R204.reuse, 0x1 ;  /* 0x000000cc050a6211 */ /* 0x0c0fe400078208ff */
[CC--:B------:R-:W-:Y:S01]  /*14c00*/  @P4 LEA R8, P2, R5.reuse, R204.reuse, 0x1 ;  /* 0x000000cc05084211 */ /* 0x0c0fe200078408ff */
[----:B------:R-:W-:Y:S01]  /*14c10*/  @!PT LDS RZ, [RZ] ;  /* 0x00000000fffff984 */ /* 0x000fe20000000800 */
[----:B------:R-:W-:Y:S01]  /*14c20*/  @!PT LDS RZ, [RZ] ;  /* 0x00000000fffff984 */ /* 0x000fe20000000800 */
[----:B------:R-:W-:Y:S01]  /*14c30*/  @!PT LDS RZ, [RZ] ;  /* 0x00000000fffff984 */ /* 0x000fe20000000800 */
[----:B------:R-:W-:Y:S01]  /*14c40*/  @P6 LDGSTS.E.BYPASS.LTC128B.128 [R211+0x6000], desc[UR6][R12.64] ;  /* 0x060000000cd36fae */ /* 0x000fe2000b901d46 */
[CCC-:B------:R-:W-:Y:S02]  /*14c50*/  @P6 LEA.HI.X R11, R5.reuse, R205.reuse, R4.reuse, 0x1, P1 ;  /* 0x000000cd050b6211 */ /* 0x1c0fe400008f0c04 */
[C---:B------:R-:W-:Y:S01]  /*14c60*/  @P4 LEA.HI.X R9, R5.reuse, R205, R4, 0x1, P2 ;  /* 0x000000cd05094211 */ /* 0x040fe200010f0c04 */
[----:B------:R1:W-:Y:S01]  /*14c70*/  @!P6 STS.128 [R211+0x6000], RZ ;  /* 0x006000ffd300e388 */ /* 0x0003e20000000c00 */
[----:B------:R-:W-:-:S02]  /*14c80*/  @P3 LEA R6, P1, R5, R204, 0x1 ;  /* 0x000000cc05063211 */ /* 0x000fc400078208ff */
[C---:B------:R-:W-:Y:S02]  /*14c90*/  IADD3 R3, P2, R5.reuse, R201, RZ ;  /* 0x000000c905037210 */ /* 0x040fe40007f5e0ff */
[----:B------:R-:W-:Y:S01]  /*14ca0*/  @P3 LEA.HI.X R7, R5, R205, R4, 0x1, P1 ;  /* 0x000000cd05073211 */ /* 0x000fe200008f0c04 */
[----:B------:R-:W-:Y:S01]  /*14cb0*/  @P4 IMAD.MOV.U32 R5, RZ, RZ, R13 ;  /* 0x000000ffff054224 */ /* 0x000fe200078e000d */
[CC--:B------:R-:W-:Y:S01]  /*14cc0*/  @P6 LEA R20, P1, R3.reuse, R204.reuse, 0x1 ;  /* 0x000000cc03146211 */ /* 0x0c0fe200078208ff */
[----:B------:R-:W-:Y:S01]  /*14cd0*/  IMAD.X R4, R4, 0x1, R202, P2 ;  /* 0x0000000104047824 */ /* 0x000fe200010e06ca */
[----:B------:R-:W-:-:S04]  /*14ce0*/  @P4 LEA R18, P2, R3, R204, 0x1 ;  /* 0x000000cc03124211 */ /* 0x000fc800078408ff */
[CCC-:B------:R-:W-:Y:S02]  /*14cf0*/  @P6 LEA.HI.X R21, R3.reuse, R205.reuse, R4.reuse, 0x1, P1 ;  /* 0x000000cd03156211 */ /* 0x1c0fe400008f0c04 */
[C-C-:B------:R-:W-:Y:S02]  /*14d00*/  @P4 LEA.HI.X R19, R3.reuse, R205, R4.reuse, 0x1, P2 ;  /* 0x000000cd03134211 */ /* 0x140fe400010f0c04 */
[CC--:B------:R-:W-:Y:S02]  /*14d10*/  @P3 LEA R14, P1, R3.reuse, R204.reuse, 0x1 ;  /* 0x000000cc030e3211 */ /* 0x0c0fe400078208ff */
[C---:B------:R-:W-:Y:S02]  /*14d20*/  IADD3 R0, P2, R3.reuse, R201, RZ ;  /* 0x000000c903007210 */ /* 0x040fe40007f5e0ff */
[----:B------:R-:W-:Y:S02]  /*14d30*/  @P3 LEA.HI.X R15, R3, R205, R4, 0x1, P1 ;  /* 0x000000cd030f3211 */ /* 0x000fe400008f0c04 */
[-C--:B------:R-:W-:Y:S01]  /*14d40*/  @P6 LEA R24, P1, R0, R204.reuse, 0x1 ;  /* 0x000000cc00186211 */ /* 0x080fe200078208ff */
[----:B------:R-:W-:Y:S01]  /*14d50*/  IMAD.X R4, R4, 0x1, R202, P2 ;  /* 0x0000000104047824 */ /* 0x000fe200010e06ca */
[----:B------:R-:W-:-:S04]  /*14d60*/  @P4 LEA R22, P2, R0, R204, 0x1 ;  /* 0x000000cc00164211 */ /* 0x000fc800078408ff */
[CC--:B------:R-:W-:Y:S02]  /*14d70*/  @P6 LEA.HI.X R25, R0.reuse, R205.reuse, R4, 0x1, P1 ;  /* 0x000000cd00196211 */ /* 0x0c0fe400008f0c04 */
[C---:B------:R-:W-:Y:S01]  /*14d80*/  @P3 LEA R26, P1, R0.reuse, R204, 0x1 ;  /* 0x000000cc001a3211 */ /* 0x040fe200078208ff */
[----:B------:R-:W-:Y:S01]  /*14d90*/  IMAD.MOV.U32 R204, RZ, RZ, R12 ;  /* 0x000000ffffcc7224 */ /* 0x000fe200078e000c */
[CCC-:B------:R-:W-:Y:S02]  /*14da0*/  @P4 LEA.HI.X R23, R0.reuse, R205.reuse, R4.reuse, 0x1, P2 ;  /* 0x000000cd00174211 */ /* 0x1c0fe400010f0c04 */
[----:B------:R-:W-:Y:S01]  /*14db0*/  @P3 LEA.HI.X R27, R0, R205, R4, 0x1, P1 ;  /* 0x000000cd001b3211 */ /* 0x000fe200008f0c04 */
[----:B------:R-:W-:Y:S02]  /*14dc0*/  @P4 IMAD.MOV.U32 R4, RZ, RZ, R12 ;  /* 0x000000ffff044224 */ /* 0x000fe400078e000c */
[----:B------:R-:W-:-:S03]  /*14dd0*/  IMAD.MOV.U32 R205, RZ, RZ, R13 ;  /* 0x000000ffffcd7224 */ /* 0x000fc600078e000d */
[----:B------:R-:W-:Y:S01]  /*14de0*/  @!PT LDS RZ, [RZ] ;  /* 0x00000000fffff984 */ /* 0x000fe20000000800 */
[----:B------:R-:W-:Y:S01]  /*14df0*/  @!PT LDS RZ, [RZ] ;  /* 0x00000000fffff984 */ /* 0x000fe20000000800 */
[----:B------:R-:W-:Y:S01]  /*14e00*/  @!PT LDS RZ, [RZ] ;  /* 0x00000000fffff984 */ /* 0x000fe20000000800 */
[----:B------:R2:W-:Y:S04]  /*14e10*/  @P4 LDGSTS.E.BYPASS.LTC128B.128 [R211+0x8000], desc[UR6][R4.64+0x80] ;  /* 0x0800008004d34fae */ /* 0x0005e8000b901d46 */
[----:B------:R1:W-:Y:S01]  /*14e20*/  @!P4 STS.128 [R211+0x8000], RZ ;  /* 0x008000ffd300c388 */ /* 0x0003e20000000c00 */
[----:B--2---:R-:W-:Y:S02]  /*14e30*/  @P3 IMAD.MOV.U32 R4, RZ, RZ, R12 ;  /* 0x000000ffff043224 */ /* 0x004fe400078e000c */
[----:B------:R-:W-:-:S05]  /*14e40*/  @P3 IMAD.MOV.U32 R5, RZ, RZ, R13 ;  /* 0x000000ffff053224 */ /* 0x000fca00078e000d */
        /* <DEDUP_REMOVED lines=51> */
.L_x_2476:
[----:B------:R-:W-:Y:S05]  /*15180*/  BSYNC B1 ;  /* 0x0000000000017941 */ /* 0x000fea0003800000 */
.L_x_2475:
[----:B------:R2:W3:Y:S01]  /*15190*/  LD.E R165, desc[UR6][R16.64+0xdc] ;  /* 0x0000dc0610a57980 */ /* 0x0004e2000c101900 */
[----:B------:R-:W-:Y:S01]  /*151a0*/  IMAD.IADD R2, R2, 0x1, R133 ;  /* 0x0000000102027824 */ /* 0x000fe200078e0285 */
[----:B------:R-:W-:-:S03]  /*151b0*/  LEA R198, R54, UR4, 0x1 ;  /* 0x0000000436c67c11 */ /* 0x000fc6000f8e08ff */
[C---:B-1----:R-:W-:Y:S01]  /*151c0*/  VIADD R4, R2.reuse, 0x1 ;  /* 0x0000000102047836 */ /* 0x042fe20000000000 */
[C---:B------:R-:W-:Y:S01]  /*151d0*/  ISETP.GE.AND P3, PT, R2.reuse, R220, PT ;  /* 0x000000dc0200720c */ /* 0x040fe20003f66270 */
[C---:B------:R-:W-:Y:S01]  /*151e0*/  VIADD R0, R2.reuse, 0x8 ;  /* 0x0000000802007836 */ /* 0x040fe20000000000 */
[C---:B------:R-:W-:Y:S01]  /*151f0*/  ISETP.GE.AND P2, PT, R2.reuse, R218, PT ;  /* 0x000000da0200720c */ /* 0x040fe20003f46270 */
[----:B------:R-:W-:Y:S01]  /*15200*/  VIADD R6, R2, 0x30 ;  /* 0x0000003002067836 */ /* 0x000fe20000000000 */
[C---:B------:R-:W-:Y:S01]  /*15210*/  ISETP.GE.AND P6, PT, R4.reuse, R220, PT ;  /* 0x000000dc0400720c */ /* 0x040fe20003fc6270 */
[--C-:B------:R-:W-:Y:S01]  /*15220*/  IMAD R197, R57, 0x2, R198.reuse ;  /* 0x0000000239c57824 */ /* 0x100fe200078e02c6 */
[----:B------:R-:W-:Y:S01]  /*15230*/  ISETP.GE.AND P1, PT, R4, R218, PT ;  /* 0x000000da0400720c */ /* 0x000fe20003f26270 */
[C---:B------:R-:W-:Y:S01]  /*15240*/  IMAD R196, R55.reuse, 0x2, R198 ;  /* 0x0000000237c47824 */ /* 0x040fe200078e02c6 */
[-C--:B------:R-:W-:Y:S01]  /*15250*/  ISETP.GE.OR P3, PT, R2, R219.reuse, !P3 ;  /* 0x000000db0200720c */ /* 0x080fe20005f66670 */
[----:B------:R-:W-:Y:S01]  /*15260*/  IMAD R195, R55, 0x2, R197 ;  /* 0x0000000237c37824 */ /* 0x000fe200078e02c5 */
[C---:B------:R-:W-:Y:S01]  /*15270*/  ISETP.GE.OR P6, PT, R4.reuse, R219, !P6 ;  /* 0x000000db0400720c */ /* 0x040fe200077c6670 */
[----:B------:R-:W-:Y:S01]  /*15280*/  LDSM.16.MT88.4 R116, [R197+0xc000] ;  /* 0x00c00000c574783b */ /* 0x000fe20000004200 */
[----:B------:R-:W-:Y:S01]  /*15290*/  ISETP.GE.OR P1, PT, R4, R217, !P1 ;  /* 0x000000d90400720c */ /* 0x000fe20004f26670 */
[----:B------:R-:W-:Y:S01]  /*152a0*/  VIADD R4, R2, 0x9 ;  /* 0x0000000902047836 */ /* 0x000fe20000000000 */
[----:B------:R-:W-:Y:S01]  /*152b0*/  FSEL R3, R44, -INF , !P3 ;  /* 0xff8000002c037808 */ /* 0x000fe20005800000 */
[----:B------:R-:W-:Y:S01]  /*152c0*/  LDSM.16.MT88.4 R56, [R196+0xe000] ;  /* 0x00e00000c438783b */ /* 0x000fe20000004200 */
[----:B------:R-:W-:-:S02]  /*152d0*/  ISETP.GE.AND P4, PT, R0, R220, PT ;  /* 0x000000dc0000720c */ /* 0x000fc40003f86270 */
[----:B------:R-:W-:Y:S01]  /*152e0*/  ISETP.GE.AND P3, PT, R0, R218, PT ;  /* 0x000000da0000720c */ /* 0x000fe20003f66270 */
[----:B------:R-:W-:Y:S01]  /*152f0*/  LDSM.16.MT88.4 R64, [R195+0xe000] ;  /* 0x00e00000c340783b */ /* 0x000fe20000004200 */
[----:B------:R-:W-:Y:S02]  /*15300*/  FSEL R45, R45, -INF , !P6 ;  /* 0xff8000002d2d7808 */ /* 0x000fe40007000000 */
[----:B------:R-:W-:Y:S01]  /*15310*/  FSEL R47, R47, -INF , !P1 ;  /* 0xff8000002f2f7808 */ /* 0x000fe20004800000 */
[----:B------:R-:W-:Y:S01]  /*15320*/  LDSM.16.MT88.4 R72, [R198+0x10000] ;  /* 0x01000000c648783b */ /* 0x000fe20000004200 */
[C---:B------:R-:W-:Y:S02]  /*15330*/  ISETP.GE.AND P6, PT, R4.reuse, R220, PT ;  /* 0x000000dc0400720c */ /* 0x040fe40003fc6270 */
[----:B------:R-:W-:Y:S01]  /*15340*/  ISETP.GE.AND P1, PT, R4, R218, PT ;  /* 0x000000da0400720c */ /* 0x000fe20003f26270 */
[----:B------:R-:W-:Y:S01]  /*15350*/  LDSM.16.MT88.4 R80, [R197+0x10000] ;  /* 0x01000000c550783b */ /* 0x000fe20000004200 */
[----:B------:R-:W-:-:S02]  /*15360*/  ISETP.GE.OR P4, PT, R0, R219, !P4 ;  /* 0x000000db0000720c */ /* 0x000fc40006786670 */
[-C--:B------:R-:W-:Y:S01]  /*15370*/  ISETP.GE.OR P3, PT, R0, R217.reuse, !P3 ;  /* 0x000000d90000720c */ /* 0x080fe20005f66670 */
[C---:B------:R-:W-:Y:S01]  /*15380*/  VIADD R0, R2.reuse, 0x10 ;  /* 0x0000001002007836 */ /* 0x040fe20000000000 */
[----:B------:R-:W-:Y:S01]  /*15390*/  ISETP.GE.OR P2, PT, R2, R217, !P2 ;  /* 0x000000d90200720c */ /* 0x000fe20005746670 */
[----:B------:R-:W-:Y:S01]  /*153a0*/  LDSM.16.MT88.4 R108, [R196+0xc000] ;  /* 0x00c00000c46c783b */ /* 0x000fe20000004200 */
[C---:B------:R-:W-:Y:S02]  /*153b0*/  ISETP.GE.OR P6, PT, R4.reuse, R219, !P6 ;  /* 0x000000db0400720c */ /* 0x040fe400077c6670 */
[----:B------:R-:W-:Y:S01]  /*153c0*/  ISETP.GE.OR P1, PT, R4, R217, !P1 ;  /* 0x000000d90400720c */ /* 0x000fe20004f26670 */
[----:B------:R-:W-:Y:S01]  /*153d0*/  VIADD R4, R2, 0x11 ;  /* 0x0000001102047836 */ /* 0x000fe20000000000 */
[----:B------:R-:W-:Y:S01]  /*153e0*/  FSEL R21, R46, -INF , !P2 ;  /* 0xff8000002e157808 */ /* 0x000fe20005000000 */
[----:B------:R-:W-:Y:S01]  /*153f0*/  LDSM.16.MT88.4 R124, [R198+0xc000] ;  /* 0x00c00000c67c783b */ /* 0x000fe20000004200 */
[----:B------:R-:W-:-:S02]  /*15400*/  FSEL R23, R40, -INF , !P4 ;  /* 0xff80000028177808 */ /* 0x000fc40006000000 */
[C---:B------:R-:W-:Y:S01]  /*15410*/  ISETP.GE.AND P2, PT, R0.reuse, R220, PT ;  /* 0x000000dc0000720c */ /* 0x040fe20003f46270 */
[----:B------:R-:W-:Y:S01]  /*15420*/  LDSM.16.MT88.4 R100, [R195+0xc000] ;  /* 0x00c00000c364783b */ /* 0x000fe20000004200 */
[----:B------:R-:W-:Y:S02]  /*15430*/  ISETP.GE.AND P4, PT, R0, R218, PT ;  /* 0x000000da0000720c */ /* 0x000fe40003f86270 */
[----:B------:R-:W-:Y:S01]  /*15440*/  FSEL R41, R41, -INF , !P6 ;  /* 0xff80000029297808 */ /* 0x000fe20007000000 */
[----:B------:R-:W-:Y:S01]  /*15450*/  LDSM.16.MT88.4 R48, [R197+0xe000] ;  /* 0x00e00000c530783b */ /* 0x000fe20000004200 */
[----:B------:R-:W-:Y:S02]  /*15460*/  FSEL R43, R43, -INF , !P1 ;  /* 0xff8000002b2b7808 */ /* 0x000fe40004800000 */
[C---:B------:R-:W-:Y:S01]  /*15470*/  ISETP.GE.AND P6, PT, R4.reuse, R220, PT ;  /* 0x000000dc0400720c */ /* 0x040fe20003fc6270 */
[----:B------:R-:W-:Y:S01]  /*15480*/  LDSM.16.MT88.4 R140, [R195+0x10000] ;  /* 0x01000000c38c783b */ /* 0x000fe20000004200 */
[----:B------:R-:W-:-:S02]  /*15490*/  ISETP.GE.AND P1, PT, R4, R218, PT ;  /* 0x000000da0400720c */ /* 0x000fc40003f26270 */
[C---:B------:R-:W-:Y:S01]  /*154a0*/  ISETP.GE.OR P2, PT, R0.reuse, R219, !P2 ;  /* 0x000000db0000720c */ /* 0x040fe20005746670 */
[----:B------:R-:W-:Y:S01]  /*154b0*/  LDSM.16.MT88.4 R136, [R198+0xc800] ;  /* 0x00c80000c688783b */ /* 0x000fe20000004200 */
[----:B------:R-:W-:Y:S01]  /*154c0*/  ISETP.GE.OR P4, PT, R0, R217, !P4 ;  /* 0x000000d90000720c */ /* 0x000fe20006786670 */
[----:B------:R-:W-:Y:S01]  /*154d0*/  VIADD R0, R2, 0x18 ;  /* 0x0000001802007836 */ /* 0x000fe20000000000 */
[C---:B------:R-:W-:Y:S02]  /*154e0*/  ISETP.GE.OR P6, PT, R4.reuse, R219, !P6 ;  /* 0x000000db0400720c */ /* 0x040fe400077c6670 */
[----:B------:R-:W-:Y:S01]  /*154f0*/  ISETP.GE.OR P1, PT, R4, R217, !P1 ;  /* 0x000000d90400720c */ /* 0x000fe20004f26670 */
[----:B------:R-:W-:Y:S01]  /*15500*/  VIADD R4, R2, 0x19 ;  /* 0x0000001902047836 */ /* 0x000fe20000000000 */
[----:B------:R-:W-:Y:S02]  /*15510*/  FSEL R19, R42, -INF , !P3 ;  /* 0xff8000002a137808 */ /* 0x000fe40005800000 */
[----:B--2---:R-:W-:-:S02]  /*15520*/  FSEL R17, R36, -INF , !P2 ;  /* 0xff80000024117808 */ /* 0x004fc40005000000 */
[C---:B------:R-:W-:Y:S02]  /*15530*/  ISETP.GE.AND P3, PT, R0.reuse, R220, PT ;  /* 0x000000dc0000720c */ /* 0x040fe40003f66270 */
[----:B------:R-:W-:Y:S02]  /*15540*/  ISETP.GE.AND P2, PT, R0, R218, PT ;  /* 0x000000da0000720c */ /* 0x000fe40003f46270 */
[----:B------:R-:W-:Y:S02]  /*15550*/  FSEL R11, R38, -INF , !P4 ;  /* 0xff800000260b7808 */ /* 0x000fe40006000000 */
[----:B------:R-:W-:Y:S02]  /*15560*/  FSEL R9, R39, -INF , !P1 ;  /* 0xff80000027097808 */ /* 0x000fe40004800000 */
[C---:B------:R-:W-:Y:S02]  /*15570*/  ISETP.GE.AND P4, PT, R4.reuse, R220, PT ;  /* 0x000000dc0400720c */ /* 0x040fe40003f86270 */
[----:B------:R-:W-:-:S02]  /*15580*/  ISETP.GE.AND P1, PT, R4, R218, PT ;  /* 0x000000da0400720c */ /* 0x000fc40003f26270 */
[C---:B------:R-:W-:Y:S02]  /*15590*/  ISETP.GE.OR P3, PT, R0.reuse, R219, !P3 ;  /* 0x000000db0000720c */ /* 0x040fe40005f66670 */
[----:B------:R-:W-:Y:S01]  /*155a0*/  ISETP.GE.OR P2, PT, R0, R217, !P2 ;  /* 0x000000d90000720c */ /* 0x000fe20005746670 */
[----:B------:R-:W-:Y:S01]  /*155b0*/  VIADD R0, R2, 0x20 ;  /* 0x0000002002007836 */ /* 0x000fe20000000000 */
[C---:B------:R-:W-:Y:S02]  /*155c0*/  ISETP.GE.OR P4, PT, R4.reuse, R219, !P4 ;  /* 0x000000db0400720c */ /* 0x040fe40006786670 */
[----:B------:R-:W-:Y:S01]  /*155d0*/  ISETP.GE.OR P1, PT, R4, R217, !P1 ;  /* 0x000000d90400720c */ /* 0x000fe20004f26670 */
[----:B------:R-:W-:Y:S01]  /*155e0*/  VIADD R4, R2, 0x21 ;  /* 0x0000002102047836 */ /* 0x000fe20000000000 */
[----:B------:R-:W-:Y:S02]  /*155f0*/  FSEL R15, R37, -INF , !P6 ;  /* 0xff800000250f7808 */ /* 0x000fe40007000000 */
[----:B------:R-:W-:-:S02]  /*15600*/  FSEL R13, R32, -INF , !P3 ;  /* 0xff800000200d7808 */ /* 0x000fc40005800000 */
        /* <DEDUP_REMOVED lines=10> */
[----:B------:R-:W-:Y:S02]  /*156b0*/  ISETP.GE.OR P2, PT, R4, R217, !P2 ;  /* 0x000000d90400720c */ /* 0x000fe40005746670 */
[----:B------:R-:W-:Y:S02]  /*156c0*/  FMNMX.FTZ R4, R3, R45, !PT ;  /* 0x0000002d03047209 */ /* 0x000fe40007810000 */
[----:B------:R-:W-:-:S02]  /*156d0*/  FSEL R5, R35, -INF , !P1 ;  /* 0xff80000023057808 */ /* 0x000fc40004800000 */
[C---:B------:R-:W-:Y:S02]  /*156e0*/  ISETP.GE.AND P1, PT, R0.reuse, R220, PT ;  /* 0x000000dc0000720c */ /* 0x040fe40003f26270 */
[----:B------:R-:W-:Y:S02]  /*156f0*/  FMNMX.FTZ R4, R23, R4, !PT ;  /* 0x0000000417047209 */ /* 0x000fe40007810000 */
[----:B------:R-:W-:Y:S02]  /*15700*/  ISETP.GE.OR P1, PT, R0, R219, !P1 ;  /* 0x000000db0000720c */ /* 0x000fe40004f26670 */
[----:B------:R-:W-:Y:S02]  /*15710*/  FMNMX.FTZ R4, R41, R4, !PT ;  /* 0x0000000429047209 */ /* 0x000fe40007810000 */
[----:B------:R-:W-:Y:S02]  /*15720*/  FSEL R233, R94, -INF , !P3 ;  /* 0xff8000005ee97808 */ /* 0x000fe40005800000 */
[----:B------:R-:W-:-:S02]  /*15730*/  FSEL R235, R76, -INF , !P1 ;  /* 0xff8000004ceb7808 */ /* 0x000fc40004800000 */
[C---:B------:R-:W-:Y:S02]  /*15740*/  ISETP.GE.AND P3, PT, R6.reuse, R220, PT ;  /* 0x000000dc0600720c */ /* 0x040fe40003f66270 */
[----:B------:R-:W-:Y:S02]  /*15750*/  FMNMX.FTZ R4, R17, R4, !PT ;  /* 0x0000000411047209 */ /* 0x000fe40007810000 */
[----:B------:R-:W-:Y:S02]  /*15760*/  ISETP.GE.AND P1, PT, R6, R218, PT ;  /* 0x000000da0600720c */ /* 0x000fe40003f26270 */
[----:B------:R-:W-:Y:S01]  /*15770*/  FMNMX.FTZ R8, R15, R4, !PT ;  /* 0x000000040f087209 */ /* 0x000fe20007810000 */
[----:B------:R-:W-:Y:S01]  /*15780*/  VIADD R4, R2, 0x31 ;  /* 0x0000003102047836 */ /* 0x000fe20000000000 */
[C---:B------:R-:W-:Y:S02]  /*15790*/  ISETP.GE.OR P3, PT, R6.reuse, R219, !P3 ;  /* 0x000000db0600720c */ /* 0x040fe40005f66670 */
[----:B------:R-:W-:-:S02]  /*157a0*/  ISETP.GE.OR P1, PT, R6, R217, !P1 ;  /* 0x000000d90600720c */ /* 0x000fc40004f26670 */
[----:B------:R-:W-:Y:S02]  /*157b0*/  FSEL R237, R92, -INF , !P6 ;  /* 0xff8000005ced7808 */ /* 0x000fe40007000000 */
[----:B------:R-:W-:Y:S02]  /*157c0*/  FMNMX.FTZ R6, R21, R47, !PT ;  /* 0x0000002f15067209 */ /* 0x000fe40007810000 */
[C---:B------:R-:W-:Y:S02]  /*157d0*/  ISETP.GE.AND P6, PT, R0.reuse, R218, PT ;  /* 0x000000da0000720c */ /* 0x040fe40003fc6270 */
[----:B------:R-:W-:Y:S02]  /*157e0*/  FMNMX.FTZ R8, R13, R8, !PT ;  /* 0x000000080d087209 */ /* 0x000fe40007810000 */
[----:B------:R-:W-:Y:S02]  /*157f0*/  FMNMX.FTZ R6, R19, R6, !PT ;  /* 0x0000000613067209 */ /* 0x000fe40007810000 */
[----:B------:R-:W-:Y:S01]  /*15800*/  ISETP.GE.OR P6, PT, R0, R217, !P6 ;  /* 0x000000d90000720c */ /* 0x000fe200077c6670 */
[----:B------:R-:W-:Y:S01]  /*15810*/  VIADD R0, R2, 0x29 ;  /* 0x0000002902007836 */ /* 0x000fe20000000000 */
[----:B------:R-:W-:-:S02]  /*15820*/  FMNMX.FTZ R8, R33, R8, !PT ;  /* 0x0000000821087209 */ /* 0x000fc40007810000 */
[----:B------:R-:W-:Y:S02]  /*15830*/  FMNMX.FTZ R6, R43, R6, !PT ;  /* 0x000000062b067209 */ /* 0x000fe40007810000 */
[----:B------:R-:W-:Y:S02]  /*15840*/  FSEL R159, R93, -INF , !P4 ;  /* 0xff8000005d9f7808 */ /* 0x000fe40006000000 */
[----:B------:R-:W-:Y:S02]  /*15850*/  ISETP.GE.AND P4, PT, R0, R220, PT ;  /* 0x000000dc0000720c */ /* 0x000fe40003f86270 */
[----:B------:R-:W-:Y:S02]  /*15860*/  FMNMX.FTZ R8, R237, R8, !PT ;  /* 0x00000008ed087209 */ /* 0x000fe40007810000 */
[----:B------:R-:W-:Y:S02]  /*15870*/  FSEL R169, R95, -INF , !P2 ;  /* 0xff8000005fa97808 */ /* 0x000fe40005000000 */
[----:B------:R-:W-:-:S02]  /*15880*/  FMNMX.FTZ R6, R11, R6, !PT ;  /* 0x000000060b067209 */ /* 0x000fc40007810000 */
[C---:B------:R-:W-:Y:S02]  /*15890*/  ISETP.GE.AND P2, PT, R0.reuse, R218, PT ;  /* 0x000000da0000720c */ /* 0x040fe40003f46270 */
[C---:B------:R-:W-:Y:S02]  /*158a0*/  ISETP.GE.OR P4, PT, R0.reuse, R219, !P4 ;  /* 0x000000db0000720c */ /* 0x040fe40006786670 */
[----:B------:R-:W-:Y:S02]  /*158b0*/  FMNMX.FTZ R8, R159, R8, !PT ;  /* 0x000000089f087209 */ /* 0x000fe40007810000 */
[----:B------:R-:W-:Y:S02]  /*158c0*/  FMNMX.FTZ R6, R9, R6, !PT ;  /* 0x0000000609067209 */ /* 0x000fe40007810000 */
[----:B------:R-:W-:Y:S01]  /*158d0*/  ISETP.GE.OR P2, PT, R0, R217, !P2 ;  /* 0x000000d90000720c */ /* 0x000fe20005746670 */
[----:B------:R-:W-:Y:S01]  /*158e0*/  VIADD R0, R2, 0x38 ;  /* 0x0000003802007836 */ /* 0x000fe20000000000 */
[----:B------:R-:W-:Y:S01]  /*158f0*/  FSEL R175, R78, -INF , !P6 ;  /* 0xff8000004eaf7808 */ /* 0x000fe20007000000 */
[----:B------:R-:W-:Y:S01]  /*15900*/  VIADD R2, R2, 0x39 ;  /* 0x0000003902027836 */ /* 0x000fe20000000000 */
[----:B------:R-:W-:-:S02]  /*15910*/  ISETP.GE.AND P6, PT, R4, R220, PT ;  /* 0x000000dc0400720c */ /* 0x000fc40003fc6270 */
[----:B------:R-:W-:Y:S02]  /*15920*/  FSEL R163, R77, -INF , !P4 ;  /* 0xff8000004da37808 */ /* 0x000fe40006000000 */
[----:B------:R-:W-:Y:S02]  /*15930*/  FMNMX.FTZ R8, R235, R8, !PT ;  /* 0x00000008eb087209 */ /* 0x000fe40007810000 */
[----:B------:R-:W-:Y:S02]  /*15940*/  FMNMX.FTZ R6, R7, R6, !PT ;  /* 0x0000000607067209 */ /* 0x000fe40007810000 */
[----:B------:R-:W-:Y:S02]  /*15950*/  ISETP.GE.AND P4, PT, R0, R220, PT ;  /* 0x000000dc0000720c */ /* 0x000fe40003f86270 */
[----:B------:R-:W-:Y:S02]  /*15960*/  FSEL R229, R88, -INF , !P3 ;  /* 0xff80000058e57808 */ /* 0x000fe40005800000 */
[----:B------:R-:W-:-:S02]  /*15970*/  ISETP.GE.OR P6, PT, R4, R219, !P6 ;  /* 0x000000db0400720c */ /* 0x000fc400077c6670 */
[----:B------:R-:W-:Y:S02]  /*15980*/  FMNMX.FTZ R8, R163, R8, !PT ;  /* 0x00000008a3087209 */ /* 0x000fe40007810000 */
[----:B------:R-:W-:Y:S02]  /*15990*/  FMNMX.FTZ R6, R5, R6, !PT ;  /* 0x0000000605067209 */ /* 0x000fe40007810000 */
[----:B------:R-:W-:Y:S02]  /*159a0*/  ISETP.GE.AND P3, PT, R2, R220, PT ;  /* 0x000000dc0200720c */ /* 0x000fe40003f66270 */
[----:B------:R-:W-:Y:S02]  /*159b0*/  ISETP.GE.OR P4, PT, R0, R219, !P4 ;  /* 0x000000db0000720c */ /* 0x000fe40006786670 */
[----:B------:R-:W-:Y:S02]  /*159c0*/  FSEL R227, R89, -INF , !P6 ;  /* 0xff80000059e37808 */ /* 0x000fe40007000000 */
[----:B------:R-:W-:-:S02]  /*159d0*/  FMNMX.FTZ R8, R229, R8, !PT ;  /* 0x00000008e5087209 */ /* 0x000fc40007810000 */
[----:B------:R-:W-:Y:S02]  /*159e0*/  FMNMX.FTZ R6, R233, R6, !PT ;  /* 0x00000006e9067209 */ /* 0x000fe40007810000 */
[----:B------:R-:W-:Y:S02]  /*159f0*/  ISETP.GE.OR P3, PT, R2, R219, !P3 ;  /* 0x000000db0200720c */ /* 0x000fe40005f66670 */
[----:B------:R-:W-:Y:S02]  /*15a00*/  FSEL R225, R84, -INF , !P4 ;  /* 0xff80000054e17808 */ /* 0x000fe40006000000 */
[----:B------:R-:W-:Y:S02]  /*15a10*/  FMNMX.FTZ R8, R227, R8, !PT ;  /* 0x00000008e3087209 */ /* 0x000fe40007810000 */
[----:B------:R-:W-:Y:S02]  /*15a20*/  FMNMX.FTZ R6, R169, R6, !PT ;  /* 0x00000006a9067209 */ /* 0x000fe40007810000 */
[----:B------:R-:W-:-:S02]  /*15a30*/  FSEL R231, R79, -INF , !P2 ;  /* 0xff8000004fe77808 */ /* 0x000fc40005000000 */
[----:B------:R-:W-:Y:S02]  /*15a40*/  FSEL R223, R85, -INF , !P3 ;  /* 0xff80000055df7808 */ /* 0x000fe40005800000 */
[----:B------:R-:W-:Y:S02]  /*15a50*/  FMNMX.FTZ R10, R225, R8, !PT ;  /* 0x00000008e10a7209 */ /* 0x000fe40007810000 */
[-C--:B------:R-:W-:Y:S02]  /*15a60*/  ISETP.GE.AND P2, PT, R0, R218.reuse, PT ;  /* 0x000000da0000720c */ /* 0x080fe40003f46270 */
[----:B------:R-:W-:Y:S02]  /*15a70*/  ISETP.GE.AND P3, PT, R4, R218, PT ;  /* 0x000000da0400720c */ /* 0x000fe40003f66270 */
[----:B------:R-:W-:Y:S02]  /*15a80*/  FMNMX.FTZ R8, R175, R6, !PT ;  /* 0x00000006af087209 */ /* 0x000fe40007810000 */
[----:B------:R-:W-:-:S02]  /*15a90*/  ISETP.GE.OR P2, PT, R0, R217, !P2 ;  /* 0x000000d90000720c */ /* 0x000fc40005746670 */
[----:B------:R-:W-:Y:S02]  /*15aa0*/  FMNMX.FTZ R6, R223, R10, !PT ;  /* 0x0000000adf067209 */ /* 0x000fe40007810000 */
[----:B------:R-:W-:Y:S02]  /*15ab0*/  ISETP.GE.OR P3, PT, R4, R217, !P3 ;  /* 0x000000d90400720c */ /* 0x000fe40005f66670 */
[----:B------:R-:W-:Y:S01]  /*15ac0*/  FSEL R221, R90, -INF , !P1 ;  /* 0xff8000005add7808 */ /* 0x000fe20004800000 */
[----:B------:R-:W1:Y:S01]  /*15ad0*/  SHFL.BFLY PT, R25, R6, 0x2, 0x1f ;  /* 0x0c401f0006197f89 */ /* 0x000e6200000e0000 */
[----:B------:R-:W-:Y:S02]  /*15ae0*/  FMNMX.FTZ R0, R231, R8, !PT ;  /* 0x00000008e7007209 */ /* 0x000fe40007810000 */
[----:B------:R-:W-:Y:S02]  /*15af0*/  ISETP.GE.AND P1, PT, R2, R218, PT ;  /* 0x000000da0200720c */ /* 0x000fe40003f26270 */
[----:B------:R-:W-:-:S02]  /*15b00*/  FSEL R173, R91, -INF , !P3 ;  /* 0xff8000005bad7808 */ /* 0x000fc40005800000 */
[----:B------:R-:W-:Y:S01]  /*15b10*/  FMNMX.FTZ R0, R221, R0, !PT ;  /* 0x00000000dd007209 */ /* 0x000fe20007810000 */
[----:B------:R-:W-:Y:S01]  /*15b20*/  LDSM.16.MT88.4 R88, [R196+0x10000] ;  /* 0x01000000c458783b */ /* 0x000fe20000004200 */
[----:B------:R-:W-:Y:S02]  /*15b30*/  ISETP.GE.OR P1, PT, R2, R217, !P1 ;  /* 0x000000d90200720c */ /* 0x000fe40004f26670 */
[----:B------:R-:W-:Y:S02]  /*15b40*/  FSEL R171, R86, -INF , !P2 ;  /* 0xff80000056ab7808 */ /* 0x000fe40005000000 */
        /* <DEDUP_REMOVED lines=11> */
[----:B------:R-:W-:Y:S01]  /*15c00*/  FSETP.NEU.FTZ.AND P1, PT, R132, -INF , PT ;  /* 0xff8000008400780b */ /* 0x000fe20003f3d000 */
[----:B---3--:R-:W-:-:S05]  /*15c10*/  FMUL.FTZ R168, R165, R132 ;  /* 0x00000084a5a87220 */ /* 0x008fca0000410000 */
[----:B------:R-:W-:-:S05]  /*15c20*/  FSEL R168, R168, RZ, P1 ;  /* 0x000000ffa8a87208 */ /* 0x000fca0000800000 */
[-CC-:B------:R-:W-:Y:S01]  /*15c30*/  FFMA.FTZ R155, R3, R165.reuse, -R168.reuse ;  /* 0x000000a5039b7223 */ /* 0x180fe200000108a8 */
[-CC-:B------:R-:W-:Y:S01]  /*15c40*/  FFMA.FTZ R148, R41, R165.reuse, -R168.reuse ;  /* 0x000000a529947223 */ /* 0x180fe200000108a8 */
[-CC-:B------:R-:W-:Y:S01]  /*15c50*/  FFMA.FTZ R152, R45, R165.reuse, -R168.reuse ;  /* 0x000000a52d987223 */ /* 0x180fe200000108a8 */
[-CC-:B------:R-:W-:Y:S01]  /*15c60*/  FFMA.FTZ R151, R23, R165.reuse, -R168.reuse ;  /* 0x000000a517977223 */ /* 0x180fe200000108a8 */
[-CC-:B------:R-:W-:Y:S01]  /*15c70*/  FFMA.FTZ R146, R15, R165.reuse, -R168.reuse ;  /* 0x000000a50f927223 */ /* 0x180fe200000108a8 */
[-CC-:B------:R-:W-:Y:S01]  /*15c80*/  FFMA.FTZ R145, R13, R165.reuse, -R168.reuse ;  /* 0x000000a50d917223 */ /* 0x180fe200000108a8 */
[----:B------:R-:W-:Y:S01]  /*15c90*/  MUFU.EX2 R155, R155 ;  /* 0x0000009b009b7308 */ /* 0x000fe20000000800 */
[----:B-1----:R-:W-:Y:S01]  /*15ca0*/  FMNMX.FTZ R3, R25, R0, !PT ;  /* 0x0000000019037209 */ /* 0x002fe20007810000 */
[----:B------:R-:W-:Y:S01]  /*15cb0*/  LDSM.16.MT88.4 R12, [R197+0xc800] ;  /* 0x00c80000c50c783b */ /* 0x000fe20000004200 */
[-CC-:B------:R-:W-:Y:S01]  /*15cc0*/  FFMA.FTZ R149, R17, R165.reuse, -R168.reuse ;  /* 0x000000a511957223 */ /* 0x180fe200000108a8 */
[--C-:B------:R-:W-:Y:S01]  /*15cd0*/  FFMA.FTZ R0, R33, R165, -R168.reuse ;  /* 0x000000a521007223 */ /* 0x100fe200000108a8 */
[----:B------:R-:W-:Y:S01]  /*15ce0*/  FSETP.NEU.FTZ.AND P1, PT, R3, -INF , PT ;  /* 0xff8000000300780b */ /* 0x000fe20003f3d000 */
[----:B------:R-:W-:Y:S01]  /*15cf0*/  FMUL.FTZ R164, R165, R3 ;  /* 0x00000003a5a47220 */ /* 0x000fe20000410000 */
[----:B------:R-:W-:Y:S01]  /*15d00*/  LDSM.16.MT88.4 R32, [R196+0xc800] ;  /* 0x00c80000c420783b */ /* 0x000fe20000004200 */
[----:B------:R-:W1:Y:S01]  /*15d10*/  MUFU.EX2 R152, R152 ;  /* 0x0000009800987308 */ /* 0x000e620000000800 */
[-CC-:B------:R-:W-:Y:S01]  /*15d20*/  FFMA.FTZ R156, R237, R165.reuse, -R168.reuse ;  /* 0x000000a5ed9c7223 */ /* 0x180fe200000108a8 */
[-CC-:B------:R-:W-:Y:S01]  /*15d30*/  FFMA.FTZ R159, R159, R165.reuse, -R168.reuse ;  /* 0x000000a59f9f7223 */ /* 0x180fe200000108a8 */
[----:B------:R-:W-:Y:S01]  /*15d40*/  FSEL R164, R164, RZ, P1 ;  /* 0x000000ffa4a47208 */ /* 0x000fe20000800000 */
[----:B------:R-:W-:Y:S01]  /*15d50*/  LDSM.16.MT88.4 R24, [R197+0xe800] ;  /* 0x00e80000c518783b */ /* 0x000fe20000004200 */
[-CC-:B------:R-:W-:Y:S01]  /*15d60*/  FFMA.FTZ R158, R235, R165.reuse, -R168.reuse ;  /* 0x000000a5eb9e7223 */ /* 0x180fe200000108a8 */
[-CC-:B------:R-:W-:Y:S01]  /*15d70*/  FFMA.FTZ R163, R163, R165.reuse, -R168.reuse ;  /* 0x000000a5a3a37223 */ /* 0x180fe200000108a8 */
[-C--:B------:R-:W-:Y:S01]  /*15d80*/  FFMA.FTZ R170, R229, R165.reuse, -R168 ;  /* 0x000000a5e5aa7223 */ /* 0x080fe200000108a8 */
[-CC-:B------:R-:W-:Y:S01]  /*15d90*/  FFMA.FTZ R150, R43, R165.reuse, -R164.reuse ;  /* 0x000000a52b967223 */ /* 0x180fe200000108a4 */
[-CC-:B------:R-:W-:Y:S01]  /*15da0*/  FFMA.FTZ R154, R21, R165.reuse, -R164.reuse ;  /* 0x000000a5159a7223 */ /* 0x180fe200000108a4 */
[----:B------:R-:W2:Y:S01]  /*15db0*/  LDSM.16.MT88.4 R40, [R198+0xe000] ;  /* 0x00e00000c628783b */ /* 0x000ea20000004200 */
[-CC-:B------:R-:W-:Y:S01]  /*15dc0*/  FFMA.FTZ R157, R47, R165.reuse, -R164.reuse ;  /* 0x000000a52f9d7223 */ /* 0x180fe200000108a4 */
[-CC-:B------:R-:W-:Y:S01]  /*15dd0*/  FFMA.FTZ R153, R19, R165.reuse, -R164.reuse ;  /* 0x000000a513997223 */ /* 0x180fe200000108a4 */
[----:B------:R-:W-:Y:S01]  /*15de0*/  MUFU.EX2 R151, R151 ;  /* 0x0000009700977308 */ /* 0x000fe20000000800 */
[-CC-:B------:R-:W-:Y:S01]  /*15df0*/  FFMA.FTZ R147, R11, R165.reuse, -R164.reuse ;  /* 0x000000a50b937223 */ /* 0x180fe200000108a4 */
[-CC-:B------:R-:W-:Y:S01]  /*15e00*/  FFMA.FTZ R144, R9, R165.reuse, -R164.reuse ;  /* 0x000000a509907223 */ /* 0x180fe200000108a4 */
[--C-:B------:R-:W-:Y:S01]  /*15e10*/  FFMA.FTZ R135, R7, R165, -R164.reuse ;  /* 0x000000a507877223 */ /* 0x100fe200000108a4 */
[----:B------:R-:W3:Y:S01]  /*15e20*/  LDSM.16.MT88.4 R8, [R198+0xe800] ;  /* 0x00e80000c608783b */ /* 0x000ee20000004200 */
[----:B-1----:R-:W-:Y:S01]  /*15e30*/  F2FP.BF16.F32.PACK_AB R96, R152, R155 ;  /* 0x0000009b9860723e */ /* 0x002fe200000010ff */
[-CC-:B------:R-:W-:Y:S01]  /*15e40*/  FFMA.FTZ R2, R5, R165.reuse, -R164.reuse ;  /* 0x000000a505027223 */ /* 0x180fe200000108a4 */
[-CC-:B------:R-:W-:Y:S01]  /*15e50*/  FFMA.FTZ R166, R175, R165.reuse, -R164.reuse ;  /* 0x000000a5afa67223 */ /* 0x180fe200000108a4 */
[----:B------:R-:W1:Y:S01]  /*15e60*/  MUFU.EX2 R148, R148 ;  /* 0x0000009400947308 */ /* 0x000e620000000800 */
[----:B------:R-:W4:Y:S01]  /*15e70*/  LDSM.16.MT88.4 R20, [R196+0xe800] ;  /* 0x00e80000c414783b */ /* 0x000f220000004200 */
[-CC-:B------:R-:W-:Y:S01]  /*15e80*/  FFMA.FTZ R162, R233, R165.reuse, -R164.reuse ;  /* 0x000000a5e9a27223 */ /* 0x180fe200000108a4 */
[-CC-:B------:R-:W-:Y:S01]  /*15e90*/  FFMA.FTZ R169, R169, R165.reuse, -R164.reuse ;  /* 0x000000a5a9a97223 */ /* 0x180fe200000108a4 */
[-C--:B------:R-:W-:Y:S01]  /*15ea0*/  FFMA.FTZ R175, R231, R165.reuse, -R164 ;  /* 0x000000a5e7af7223 */ /* 0x080fe200000108a4 */
[----:B------:R-:W5:Y:S01]  /*15eb0*/  LDSM.16.MT88.4 R16, [R195+0xe800] ;  /* 0x00e80000c310783b */ /* 0x000f620000004200 */
[-CC-:B------:R-:W-:Y:S01]  /*15ec0*/  FFMA.FTZ R227, R227, R165.reuse, -R168.reuse ;  /* 0x000000a5e3e37223 */ /* 0x180fe200000108a8 */
[-CC-:B------:R-:W-:Y:S01]  /*15ed0*/  FFMA.FTZ R172, R225, R165.reuse, -R168.reuse ;  /* 0x000000a5e1ac7223 */ /* 0x180fe200000108a8 */
[----:B------:R-:W-:Y:S01]  /*15ee0*/  MUFU.EX2 R154, R154 ;  /* 0x0000009a009a7308 */ /* 0x000fe20000000800 */
[-C--:B------:R-:W-:Y:S01]  /*15ef0*/  FFMA.FTZ R223, R223, R165.reuse, -R168 ;  /* 0x000000a5dfdf7223 */ /* 0x080fe200000108a8 */
[-CC-:B------:R-:W-:Y:S01]  /*15f00*/  FFMA.FTZ R168, R221, R165.reuse, -R164.reuse ;  /* 0x000000a5dda87223 */ /* 0x180fe200000108a4 */
[-CC-:B------:R-:W-:Y:S01]  /*15f10*/  FFMA.FTZ R173, R173, R165.reuse, -R164.reuse ;  /* 0x000000a5adad7223 */ /* 0x180fe200000108a4 */
[-CC-:B------:R-:W-:Y:S01]  /*15f20*/  FFMA.FTZ R171, R171, R165.reuse, -R164.reuse ;  /* 0x000000a5abab7223 */ /* 0x180fe200000108a4 */
[----:B------:R-:W-:Y:S01]  /*15f30*/  FFMA.FTZ R164, R167, R165, -R164 ;  /* 0x000000a5a7a47223 */ /* 0x000fe200000108a4 */
[----:B------:R-:W-:-:S02]  /*15f40*/  FADD.FTZ R152, R155, R152 ;  /* 0x000000989b987221 */ /* 0x000fc40000010000 */
[----:B------:R-:W2:Y:S01]  /*15f50*/  MUFU.EX2 R157, R157 ;  /* 0x0000009d009d7308 */ /* 0x000ea20000000800 */
[----:B-1----:R-:W-:Y:S01]  /*15f60*/  F2FP.BF16.F32.PACK_AB R98, R148, R151 ;  /* 0x000000979462723e */ /* 0x002fe200000010ff */
[----:B------:R-:W-:-:S04]  /*15f70*/  FADD.FTZ R151, R151, R152 ;  /* 0x0000009897977221 */ /* 0x000fc80000010000 */
[----:B------:R-:W-:Y:S02]  /*15f80*/  FADD.FTZ R148, R148, R151 ;  /* 0x0000009794947221 */ /* 0x000fe40000010000 */
[----:B------:R-:W-:Y:S08]  /*15f90*/  MUFU.EX2 R153, R153 ;  /* 0x0000009900997308 */ /* 0x000ff00000000800 */
[----:B------:R-:W1:Y:S01]  /*15fa0*/  MUFU.EX2 R150, R150 ;  /* 0x0000009600967308 */ /* 0x000e620000000800 */
[----:B--2---:R-:W-:Y:S01]  /*15fb0*/  F2FP.BF16.F32.PACK_AB R97, R157, R154 ;  /* 0x0000009a9d61723e */ /* 0x004fe200000010ff */
[----:B------:R-:W-:-:S06]  /*15fc0*/  FADD.FTZ R154, R154, R157 ;  /* 0x0000009d9a9a7221 */ /* 0x000fcc0000010000 */
[----:B------:R-:W-:Y:S08]  /*15fd0*/  MUFU.EX2 R149, R149 ;  /* 0x0000009500957308 */ /* 0x000ff00000000800 */
[----:B------:R-:W2:Y:S01]  /*15fe0*/  MUFU.EX2 R146, R146 ;  /* 0x0000009200927308 */ /* 0x000ea20000000800 */
[----:B-1----:R-:W-:Y:S01]  /*15ff0*/  F2FP.BF16.F32.PACK_AB R99, R150, R153 ;  /* 0x000000999663723e */ /* 0x002fe200000010ff */
[----:B------:R-:W-:-:S04]  /*16000*/  FADD.FTZ R153, R153, R154 ;  /* 0x0000009a99997221 */ /* 0x000fc80000010000 */
[----:B------:R-:W-:Y:S02]  /*16010*/  FADD.FTZ R150, R150, R153 ;  /* 0x0000009996967221 */ /* 0x000fe40000010000 */
[C---:B------:R-:W-:Y:S01]  /*16020*/  HMMA.16816.F32.BF16 R120, R96.reuse, R116, RZ ;  /* 0x000000746078723c */ /* 0x040fe200000418ff */
[----:B------:R-:W-:Y:S05]  /*16030*/  MUFU.EX2 R145, R145 ;  /* 0x0000009100917308 */ /* 0x000fea0000000800 */
[C---:B------:R-:W-:Y:S03]  /*16040*/  HMMA.16816.F32.BF16 R36, R96.reuse, R40, RZ ;  /* 0x000000286024723c */ /* 0x040fe600000418ff */
[----:B------:R-:W1:Y:S01]  /*16050*/  MUFU.EX2 R0, R0 ;  /* 0x0000000000007308 */ /* 0x000e620000000800 */
        /* <DEDUP_REMOVED lines=8> */
[----:B-1----:R-:W-:Y:S01]  /*160e0*/  F2FP.BF16.F32.PACK_AB R6, R0, R145 ;  /* 0x000000910006723e */ /* 0x002fe200000010ff */
[----:B------:R-:W-:-:S03]  /*160f0*/  FADD.FTZ R145, R145, R146 ;  /* 0x0000009291917221 */ /* 0x000fc60000010000 */
[C---:B------:R-:W-:Y:S01]  /*16100*/  HMMA.16816.F32.BF16 R60, R96.reuse, R64, RZ ;  /* 0x00000040603c723c */ /* 0x040fe200000418ff */
[----:B------:R-:W-:Y:S02]  /*16110*/  FADD.FTZ R145, R0, R145 ;  /* 0x0000009100917221 */ /* 0x000fe40000010000 */
[----:B------:R-:W-:Y:S03]  /*16120*/  MUFU.EX2 R135, R135 ;  /* 0x0000008700877308 */ /* 0x000fe60000000800 */
[C---:B------:R-:W-:Y:S05]  /*16130*/  HMMA.16816.F32.BF16 R56, R96.reuse, R58, RZ ;  /* 0x0000003a6038723c */ /* 0x040fea00000418ff */
[----:B------:R-:W1:Y:S01]  /*16140*/  MUFU.EX2 R2, R2 ;  /* 0x0000000200027308 */ /* 0x000e620000000800 */
[----:B--2---:R-:W-:Y:S01]  /*16150*/  F2FP.BF16.F32.PACK_AB R5, R144, R147 ;  /* 0x000000939005723e */ /* 0x004fe200000010ff */
        /* <DEDUP_REMOVED lines=15> */
[----:B------:R-:W1:Y:S03]  /*16250*/  MUFU.EX2 R163, R163 ;  /* 0x000000a300a37308 */ /* 0x000e660000000800 */
[C---:B---3--:R-:W-:Y:S05]  /*16260*/  HMMA.16816.F32.BF16 R36, R4.reuse, R8, R36 ;  /* 0x000000080424723c */ /* 0x048fea0000041824 */
[----:B------:R-:W-:Y:S01]  /*16270*/  MUFU.EX2 R162, R162 ;  /* 0x000000a200a27308 */ /* 0x000fe20000000800 */
[----:B------:R-:W-:Y:S01]  /*16280*/  HMMA.16816.F32.BF16 R40, R4, R10, R40 ;  /* 0x0000000a0428723c */ /* 0x000fe20000041828 */
[----:B------:R-:W3:Y:S05]  /*16290*/  LDSM.16.MT88.4 R8, [R197+0x10800] ;  /* 0x01080000c508783b */ /* 0x000eea0000004200 */
[C---:B------:R-:W-:Y:S01]  /*162a0*/  HMMA.16816.F32.BF16 R80, R96.reuse, R82, RZ ;  /* 0x000000526050723c */ /* 0x040fe200000418ff */
[----:B------:R-:W1:Y:S05]  /*162b0*/  MUFU.EX2 R169, R169 ;  /* 0x000000a900a97308 */ /* 0x000e6a0000000800 */
[----:B------:R-:W-:Y:S03]  /*162c0*/  HMMA.16816.F32.BF16 R112, R96, R108, RZ ;  /* 0x0000006c6070723c */ /* 0x000fe600000418ff */
[----:B------:R-:W-:Y:S03]  /*162d0*/  MUFU.EX2 R166, R166 ;  /* 0x000000a600a67308 */ /* 0x000fe60000000800 */
[C---:B----4-:R-:W-:Y:S05]  /*162e0*/  HMMA.16816.F32.BF16 R52, R4.reuse, R20, R52 ;  /* 0x000000140434723c */ /* 0x050fea0000041834 */
[----:B------:R-:W4:Y:S01]  /*162f0*/  MUFU.EX2 R175, R175 ;  /* 0x000000af00af7308 */ /* 0x000f220000000800 */
[C---:B------:R-:W-:Y:S01]  /*16300*/  HMMA.16816.F32.BF16 R56, R4.reuse, R22, R56 ;  /* 0x000000160438723c */ /* 0x040fe20000041838 */
[----:B------:R-:W1:Y:S05]  /*16310*/  LDSM.16.MT88.4 R20, [R196+0x10800] ;  /* 0x01080000c414783b */ /* 0x000e6a0000004200 */
[C---:B-----5:R-:W-:Y:S01]  /*16320*/  HMMA.16816.F32.BF16 R60, R4.reuse, R16, R60 ;  /* 0x00000010043c723c */ /* 0x060fe2000004183c */
[----:B------:R-:W-:Y:S05]  /*16330*/  MUFU.EX2 R170, R170 ;  /* 0x000000aa00aa7308 */ /* 0x000fea0000000800 */
[----:B------:R-:W-:Y:S01]  /*16340*/  HMMA.16816.F32.BF16 R64, R4, R18, R64 ;  /* 0x000000120440723c */ /* 0x000fe20000041840 */
[----:B------:R-:W5:Y:S02]  /*16350*/  LDSM.16.MT88.4 R16, [R195+0x10800] ;  /* 0x01080000c310783b */ /* 0x000f640000004200 */
[----:B------:R-:W4:Y:S03]  /*16360*/  MUFU.EX2 R227, R227 ;  /* 0x000000e300e37308 */ /* 0x000f260000000800 */
[----:B------:R-:W-:Y:S05]  /*16370*/  HMMA.16816.F32.BF16 R108, R96, R110, RZ ;  /* 0x0000006e606c723c */ /* 0x000fea00000418ff */
[----:B------:R-:W-:Y:S01]  /*16380*/  MUFU.EX2 R172, R172 ;  /* 0x000000ac00ac7308 */ /* 0x000fe20000000800 */
[C---:B--2---:R-:W-:Y:S06]  /*16390*/  HMMA.16816.F32.BF16 R68, R4.reuse, R12, R68 ;  /* 0x0000000c0444723c */ /* 0x044fec0000041844 */
[C---:B------:R-:W-:Y:S01]  /*163a0*/  HMMA.16816.F32.BF16 R72, R4.reuse, R14, R72 ;  /* 0x0000000e0448723c */ /* 0x040fe20000041848 */
[----:B------:R-:W2:Y:S01]  /*163b0*/  LDSM.16.MT88.4 R12, [R196+0xd000] ;  /* 0x00d00000c40c783b */ /* 0x000ea20000004200 */
[----:B------:R-:W2:Y:S04]  /*163c0*/  MUFU.EX2 R223, R223 ;  /* 0x000000df00df7308 */ /* 0x000ea80000000800 */
        /* <DEDUP_REMOVED lines=33> */
[C---:B-----5:R-:W-:Y:S06]  /*165e0*/  HMMA.16816.F32.BF16 R92, R4.reuse, R16, R92 ;  /* 0x00000010045c723c */ /* 0x060fec000004185c */
[----:B------:R-:W-:Y:S01]  /*165f0*/  HMMA.16816.F32.BF16 R96, R4, R18, R96 ;  /* 0x000000120460723c */ /* 0x000fe20000041860 */
[----:B------:R-:W5:Y:S06]  /*16600*/  LDSM.16.MT88.4 R16, [R198+0x11000] ;  /* 0x01100000c610783b */ /* 0x000f6c0000004200 */
[----:B------:R-:W-:Y:S01]  /*16610*/  F2FP.BF16.F32.PACK_AB R4, R159, R156 ;  /* 0x0000009c9f04723e */ /* 0x000fe200000010ff */
[----:B------:R-:W-:Y:S01]  /*16620*/  FADD.FTZ R156, R156, R145 ;  /* 0x000000919c9c7221 */ /* 0x000fe20000010000 */
[----:B------:R-:W-:-:S02]  /*16630*/  F2FP.BF16.F32.PACK_AB R6, R163, R158 ;  /* 0x0000009ea306723e */ /* 0x000fc400000010ff */
[----:B------:R-:W-:Y:S01]  /*16640*/  F2FP.BF16.F32.PACK_AB R5, R169, R162 ;  /* 0x000000a2a905723e */ /* 0x000fe200000010ff */
[----:B------:R-:W-:Y:S01]  /*16650*/  FADD.FTZ R162, R162, R135 ;  /* 0x00000087a2a27221 */ /* 0x000fe20000010000 */
[----:B----4-:R-:W-:Y:S01]  /*16660*/  F2FP.BF16.F32.PACK_AB R7, R175, R166 ;  /* 0x000000a6af07723e */ /* 0x010fe200000010ff */
[----:B------:R-:W-:Y:S02]  /*16670*/  FADD.FTZ R159, R159, R156 ;  /* 0x0000009c9f9f7221 */ /* 0x000fe40000010000 */
[----:B------:R-:W-:Y:S02]  /*16680*/  FADD.FTZ R169, R169, R162 ;  /* 0x000000a2a9a97221 */ /* 0x000fe40000010000 */
[----:B------:R-:W-:Y:S02]  /*16690*/  FADD.FTZ R158, R158, R159 ;  /* 0x0000009f9e9e7221 */ /* 0x000fe40000010000 */
[----:B--2---:R-:W-:Y:S01]  /*166a0*/  HMMA.16816.F32.BF16 R112, R4, R12, R112 ;  /* 0x0000000c0470723c */ /* 0x004fe20000041870 */
[----:B------:R-:W-:Y:S01]  /*166b0*/  FADD.FTZ R166, R166, R169 ;  /* 0x000000a9a6a67221 */ /* 0x000fe20000010000 */
[----:B------:R-:W-:-:S03]  /*166c0*/  FADD.FTZ R163, R163, R158 ;  /* 0x0000009ea3a37221 */ /* 0x000fc60000010000 */
[----:B------:R-:W-:Y:S01]  /*166d0*/  FADD.FTZ R175, R175, R166 ;  /* 0x000000a6afaf7221 */ /* 0x000fe20000010000 */
        /* <DEDUP_REMOVED lines=8> */
[C---:B-----5:R-:W-:Y:S06]  /*16760*/  HMMA.16816.F32.BF16 R68, R4.reuse, R16, R68 ;  /* 0x000000100444723c */ /* 0x060fec0000041844 */
        /* <DEDUP_REMOVED lines=28> */
[----:B------:R-:W-:-:S02]  /*16930*/  F2FP.BF16.F32.PACK_AB R6, R223, R172 ;  /* 0x000000acdf06723e */ /* 0x000fc400000010ff */
[----:B------:R-:W-:Y:S01]  /*16940*/  F2FP.BF16.F32.PACK_AB R5, R173, R168 ;  /* 0x000000a8ad05723e */ /* 0x000fe200000010ff */
[----:B------:R-:W-:Y:S01]  /*16950*/  FADD.FTZ R168, R168, R175 ;  /* 0x000000afa8a87221 */ /* 0x000fe20000010000 */
[----:B------:R-:W-:Y:S01]  /*16960*/  F2FP.BF16.F32.PACK_AB R7, R164, R171 ;  /* 0x000000aba407723e */ /* 0x000fe200000010ff */
[----:B------:R-:W-:Y:S02]  /*16970*/  FADD.FTZ R227, R227, R170 ;  /* 0x000000aae3e37221 */ /* 0x000fe40000010000 */
[----:B------:R-:W-:Y:S02]  /*16980*/  FADD.FTZ R168, R173, R168 ;  /* 0x000000a8ada87221 */ /* 0x000fe40000010000 */
[----:B------:R-:W-:Y:S02]  /*16990*/  FADD.FTZ R172, R172, R227 ;  /* 0x000000e3acac7221 */ /* 0x000fe40000010000 */
[----:B----4-:R-:W-:Y:S01]  /*169a0*/  HMMA.16816.F32.BF16 R128, R4, R16, R128 ;  /* 0x000000100480723c */ /* 0x010fe20000041880 */
[----:B------:R-:W-:Y:S01]  /*169b0*/  FADD.FTZ R171, R171, R168 ;  /* 0x000000a8abab7221 */ /* 0x000fe20000010000 */
[----:B------:R-:W-:-:S03]  /*169c0*/  FADD.FTZ R223, R223, R172 ;  /* 0x000000acdfdf7221 */ /* 0x000fc60000010000 */
[----:B------:R-:W-:Y:S01]  /*169d0*/  FADD.FTZ R221, R164, R171 ;  /* 0x000000aba4dd7221 */ /* 0x000fe20000010000 */
        /* <DEDUP_REMOVED lines=28> */
[----:B------:R-:W1:Y:S01]  /*16ba0*/  LDC.64 R230, c[0x0][0x198] ;  /* 0x00006600ffe67b82 */ /* 0x000e620000000a00 */
[----:B------:R-:W-:-:S04]  /*16bb0*/  DEPBAR.LE SB0, 0x0 ;  /* 0x000080000000791a */ /* 0x000fc80000000000 */
[----:B------:R-:W-:Y:S05]  /*16bc0*/  WARPSYNC.ALL ;  /* 0x0000000000007948 */ /* 0x000fea0003800000 */
[----:B------:R-:W2:Y:S01]  /*16bd0*/  LDC.64 R228, c[0x0][0x208] ;  /* 0x00008200ffe47b82 */ /* 0x000ea20000000a00 */
[----:B------:R-:W-:Y:S01]  /*16be0*/  BSSY B0, `(.L_x_2481) ;  /* 0x000004d000007945 */ /* 0x000fe20003800000 */
[----:B------:R-:W-:-:S06]  /*16bf0*/  IADD3 R216, R134, -0x2, RZ ;  /* 0xfffffffe86d87810 */ /* 0x000fcc0007ffe0ff */
[----:B------:R-:W-:Y:S06]  /*16c00*/  BAR.SYNC.DEFER_BLOCKING 0x0 ;  /* 0x0000000000007b1d */ /* 0x000fec0000010000 */
[----:B------:R-:W-:Y:S05]  /*16c10*/  @!P0 BRA `(.L_x_2482) ;  /* 0x0000000400108947 */ /* 0x000fea0003800000 */
[----:B--2---:R-:W-:Y:S02]  /*16c20*/  R2UR UR4, R228 ;  /* 0x00000000e40472ca */ /* 0x004fe400000e0000 */
[----:B------:R-:W-:-:S13]  /*16c30*/  R2UR UR5, R229 ;  /* 0x00000000e50572ca */ /* 0x000fda00000e0000 */
[----:B-1----:R-:W2:Y:S01]  /*16c40*/  LD.E R9, desc[UR4][R230.64+0x170] ;  /* 0x00017004e6097980 */ /* 0x002ea2000c101900 */
[----:B------:R-:W-:Y:S01]  /*16c50*/  IMAD.SHL.U32 R0, R216, 0x40, RZ ;  /* 0x00000040d8007824 */ /* 0x000fe200078e00ff */
[----:B------:R-:W-:Y:S02]  /*16c60*/  R2UR UR10, R228 ;  /* 0x00000000e40a72ca */ /* 0x000fe400000e0000 */
[----:B------:R-:W-:Y:S02]  /*16c70*/  R2UR UR11, R229 ;  /* 0x00000000e50b72ca */ /* 0x000fe400000e0000 */
[----:B------:R-:W-:Y:S02]  /*16c80*/  IADD3 R10, R0, 0x40, RZ ;  /* 0x00000040000a7810 */ /* 0x000fe40007ffe0ff */
[----:B------:R-:W-:Y:S02]  /*16c90*/  IABS R2, R0 ;  /* 0x0000000000027213 */ /* 0x000fe40000000000 */
[----:B------:R-:W-:-:S02]  /*16ca0*/  IABS R4, R10 ;  /* 0x0000000a00047213 */ /* 0x000fc40000000000 */
[C---:B------:R-:W-:Y:S02]  /*16cb0*/  R2UR UR12, R228.reuse ;  /* 0x00000000e40c72ca */ /* 0x040fe400000e0000 */
[C---:B------:R-:W-:Y:S02]  /*16cc0*/  R2UR UR13, R229.reuse ;  /* 0x00000000e50d72ca */ /* 0x040fe400000e0000 */
[----:B------:R-:W-:Y:S02]  /*16cd0*/  R2UR UR8, R228 ;  /* 0x00000000e40872ca */ /* 0x000fe400000e0000 */
[----:B------:R-:W-:Y:S02]  /*16ce0*/  R2UR UR9, R229 ;  /* 0x00000000e50972ca */ /* 0x000fe400000e0000 */
[-C--:B--2---:R-:W-:Y:S02]  /*16cf0*/  IABS R6, R9.reuse ;  /* 0x0000000900067213 */ /* 0x084fe40000000000 */
[----:B------:R-:W-:-:S02]  /*16d00*/  IABS R5, R9 ;  /* 0x0000000900057213 */ /* 0x000fc40000000000 */
[----:B------:R-:W1:Y:S01]  /*16d10*/  I2F.RP R7, R6 ;  /* 0x0000000600077306 */ /* 0x000e620000209400 */
[-C--:B------:R-:W-:Y:S02]  /*16d20*/  LOP3.LUT R0, R0, R9.reuse, RZ, 0x3c, !PT ;  /* 0x0000000900007212 */ /* 0x080fe400078e3cff */
[----:B------:R-:W-:Y:S01]  /*16d30*/  IMAD.MOV R5, RZ, RZ, -R5 ;  /* 0x000000ffff057224 */ /* 0x000fe200078e0a05 */
        /* <DEDUP_REMOVED lines=21> */
[----:B------:R-:W-:Y:S01]  /*16e90*/  ISETP.NE.AND P2, PT, R9, RZ, PT ;  /* 0x000000ff0900720c */ /* 0x000fe20003f45270 */
[----:B------:R-:W-:Y:S01]  /*16ea0*/  @!P4 VIADD R8, R8, 0x1 ;  /* 0x000000010808c836 */ /* 0x000fe20000000000 */
[-C--:B------:R-:W-:Y:S02]  /*16eb0*/  ISETP.GE.U32.AND P5, PT, R11, R6.reuse, PT ;  /* 0x000000060b00720c */ /* 0x080fe40003fa6070 */
[----:B------:R-:W-:Y:S01]  /*16ec0*/  ISETP.GE.U32.AND P6, PT, R5, R6, PT ;  /* 0x000000060500720c */ /* 0x000fe20003fc6070 */
[----:B------:R-:W3:Y:S10]  /*16ed0*/  LD.E.64 R10, desc[UR4][R230.64+0x40] ;  /* 0x00004004e60a7980 */ /* 0x000ef4000c101b00 */
[----:B------:R-:W-:-:S02]  /*16ee0*/  @P5 IADD3 R7, R7, 0x1, RZ ;  /* 0x0000000107075810 */ /* 0x000fc40007ffe0ff */
[----:B------:R-:W-:-:S03]  /*16ef0*/  @P6 VIADD R8, R8, 0x1 ;  /* 0x0000000108086836 */ /* 0x000fc60000000000 */
[----:B------:R-:W-:Y:S02]  /*16f00*/  @!P1 IMAD.MOV R7, RZ, RZ, -R7 ;  /* 0x000000ffff079224 */ /* 0x000fe400078e0a07 */
[----:B------:R-:W-:-:S03]  /*16f10*/  @!P3 IADD3 R8, -R8, RZ, RZ ;  /* 0x000000ff0808b210 */ /* 0x000fc60007ffe1ff */
[C---:B------:R-:W-:Y:S02]  /*16f20*/  SEL R2, R0.reuse, R7, !P2 ;  /* 0x0000000700027207 */ /* 0x040fe40005000000 */
[----:B------:R-:W-:-:S03]  /*16f30*/  SEL R7, R0, R8, !P2 ;  /* 0x0000000800077207 */ /* 0x000fc60005000000 */
[----:B------:R-:W-:-:S04]  /*16f40*/  IMAD.WIDE R16, R2, 0x4, R214 ;  /* 0x0000000402107825 */ /* 0x000fc800078e02d6 */
[C---:B------:R-:W-:Y:S01]  /*16f50*/  IMAD.WIDE R14, R7.reuse, 0x4, R214 ;  /* 0x00000004070e7825 */ /* 0x040fe200078e02d6 */
[----:B------:R-:W4:Y:S04]  /*16f60*/  LD.E R0, desc[UR10][R16.64] ;  /* 0x0000000a10007980 */ /* 0x000f28000c101900 */
[----:B------:R-:W4:Y:S01]  /*16f70*/  LD.E R5, desc[UR12][R14.64] ;  /* 0x0000000c0e057980 */ /* 0x000f22000c101900 */
[----:B------:R-:W-:-:S04]  /*16f80*/  IMAD.IADD R2, R7, 0x1, -R2 ;  /* 0x0000000107027824 */ /* 0x000fc800078e0a02 */
[----:B------:R-:W-:-:S05]  /*16f90*/  IMAD R9, R9, R2, -0x40 ;  /* 0xffffffc009097424 */ /* 0x000fca00078e0202 */
[----:B------:R-:W-:Y:S01]  /*16fa0*/  SHF.R.S32.HI R7, RZ, 0x1f, R9 ;  /* 0x0000001fff077819 */ /* 0x000fe20000011409 */
[-C--:B---3--:R-:W-:Y:S02]  /*16fb0*/  IMAD R2, R11, R9.reuse, RZ ;  /* 0x000000090b027224 */ /* 0x088fe400078e02ff */
[----:B------:R-:W-:-:S04]  /*16fc0*/  IMAD.WIDE.U32 R8, R10, R9, RZ ;  /* 0x000000090a087225 */ /* 0x000fc800078e00ff */
[----:B------:R-:W-:-:S05]  /*16fd0*/  IMAD R2, R10, R7, R2 ;  /* 0x000000070a027224 */ /* 0x000fca00078e0202 */
[----:B------:R-:W-:Y:S01]  /*16fe0*/  IADD3 R9, R9, R2, RZ ;  /* 0x0000000209097210 */ /* 0x000fe20007ffe0ff */
[----:B----4-:R-:W-:-:S04]  /*16ff0*/  IMAD.IADD R5, R0, 0x1, -R5 ;  /* 0x0000000100057824 */ /* 0x010fc800078e0a05 */
[----:B--2---:R-:W-:Y:S01]  /*17000*/  IMAD R7, R13, R5, RZ ;  /* 0x000000050d077224 */ /* 0x004fe200078e02ff */
[----:B------:R-:W-:Y:S01]  /*17010*/  SHF.R.S32.HI R0, RZ, 0x1f, R5 ;  /* 0x0000001fff007819 */ /* 0x000fe20000011405 */
[----:B------:R-:W-:-:S04]  /*17020*/  IMAD.WIDE.U32 R4, R5, R12, R8 ;  /* 0x0000000c05047225 */ /* 0x000fc800078e0008 */
[----:B------:R-:W-:-:S04]  /*17030*/  IMAD R0, R12, R0, R7 ;  /* 0x000000000c007224 */ /* 0x000fc800078e0207 */
[----:B------:R-:W-:Y:S01]  /*17040*/  IMAD.IADD R0, R5, 0x1, R0 ;  /* 0x0000000105007824 */ /* 0x000fe200078e0200 */
[----:B------:R-:W-:Y:S05]  /*17050*/  BRA `(.L_x_2483) ;  /* 0x0000000000147947 */ /* 0x000fea0003800000 */
.L_x_2482:
[----:B--2---:R-:W-:Y:S02]  /*17060*/  R2UR UR4, R228 ;  /* 0x00000000e40472ca */ /* 0x004fe400000e0000 */
[----:B------:R-:W-:-:S13]  /*17070*/  R2UR UR5, R229 ;  /* 0x00000000e50572ca */ /* 0x000fda00000e0000 */
[----:B-1----:R-:W2:Y:S02]  /*17080*/  LD.E R4, desc[UR4][R230.64+0x40] ;  /* 0x00004004e6047980 */ /* 0x002ea4000c101900 */
[----:B--2---:R-:W-:-:S05]  /*17090*/  IMAD.U32 R4, R4, -0x40, RZ ;  /* 0xffffffc004047824 */ /* 0x004fca00078e00ff */
[----:B------:R-:W-:Y:S02]  /*170a0*/  SHF.R.S32.HI R0, RZ, 0x1f, R4 ;  /* 0x0000001fff007819 */ /* 0x000fe40000011404 */
.L_x_2483:
[----:B------:R-:W-:Y:S05]  /*170b0*/  BSYNC B0 ;  /* 0x0000000000007941 */ /* 0x000fea0003800000 */
.L_x_2481:
[C---:B------:R-:W-:Y:S01]  /*170c0*/  LOP3.LUT P5, RZ, R213.reuse, 0x1, RZ, 0xc0, !PT ;  /* 0x00000001d5ff7812 */ /* 0x040fe200078ac0ff */
[----:B------:R-:W-:Y:S01]  /*170d0*/  IMAD R133, R216, 0x40, R133 ;  /* 0x00000040d8857824 */ /* 0x000fe200078e0285 */
[C---:B------:R-:W-:Y:S01]  /*170e0*/  LOP3.LUT P4, RZ, R213.reuse, 0x2, RZ, 0xc0, !PT ;  /* 0x00000002d5ff7812 */ /* 0x040fe2000788c0ff */
[----:B------:R-:W-:Y:S01]  /*170f0*/  BSSY B1, `(.L_x_2484) ;  /* 0x000024e000017945 */ /* 0x000fe20003800000 */
[----:B------:R-:W-:Y:S02]  /*17100*/  LOP3.LUT P3, RZ, R213, 0x4, RZ, 0xc0, !PT ;  /* 0x00000004d5ff7812 */ /* 0x000fe4000786c0ff */
[C---:B------:R-:W-:Y:S02]  /*17110*/  LEA R134, P1, R4.reuse, R160, 0x1 ;  /* 0x000000a004867211 */ /* 0x040fe400078208ff */
[C---:B------:R-:W-:Y:S02]  /*17120*/  IADD3 R7, P2, R4.reuse, R199, RZ ;  /* 0x000000c704077210 */ /* 0x040fe40007f5e0ff */
[----:B------:R-:W-:-:S03]  /*17130*/  LEA.HI.X R135, R4, R161, R0, 0x1, P1 ;  /* 0x000000a104877211 */ /* 0x000fc600008f0c00 */
[----:B------:R-:W-:Y:S01]  /*17140*/  @P5 R2UR UR4, R228 ;  /* 0x00000000e40452ca */ /* 0x000fe200000e0000 */
[----:B------:R-:W-:Y:S01]  /*17150*/  IMAD.X R2, R0, 0x1, R200, P2 ;  /* 0x0000000100027824 */ /* 0x000fe200010e06c8 */
[C---:B------:R-:W-:Y:S01]  /*17160*/  @P5 R2UR UR5, R229.reuse ;  /* 0x00000000e50552ca */ /* 0x040fe200000e0000 */
[----:B------:R-:W-:Y:S01]  /*17170*/  @P4 IMAD.MOV.U32 R20, RZ, RZ, R134 ;  /* 0x000000ffff144224 */ /* 0x000fe200078e0086 */
[C---:B------:R-:W-:Y:S01]  /*17180*/  @P4 R2UR UR8, R228.reuse ;  /* 0x00000000e40842ca */ /* 0x040fe200000e0000 */
[----:B------:R-:W-:Y:S01]  /*17190*/  @P4 IMAD.MOV.U32 R21, RZ, RZ, R135 ;  /* 0x000000ffff154224 */ /* 0x000fe200078e0087 */
[----:B------:R-:W-:Y:S02]  /*171a0*/  @P4 R2UR UR9, R229 ;  /* 0x00000000e50942ca */ /* 0x000fe400000e0000 */
[----:B------:R-:W-:Y:S02]  /*171b0*/  @P5 LEA R10, P6, R7, R160, 0x1 ;  /* 0x000000a0070a5211 */ /* 0x000fe400078c08ff */
[----:B------:R-:W-:-:S02]  /*171c0*/  @P5 R2UR UR12, R228 ;  /* 0x00000000e40c52ca */ /* 0x000fc400000e0000 */
[----:B------:R-:W-:Y:S02]  /*171d0*/  @P5 R2UR UR13, R229 ;  /* 0x00000000e50d52ca */ /* 0x000fe400000e0000 */
[----:B------:R-:W-:Y:S01]  /*171e0*/  @P4 LEA R8, P2, R7, R160, 0x1 ;  /* 0x000000a007084211 */ /* 0x000fe200078408ff */
[----:B------:R-:W-:Y:S01]  /*171f0*/  @!PT LDS RZ, [RZ] ;  /* 0x00000000fffff984 */ /* 0x000fe20000000800 */
[----:B------:R-:W-:Y:S01]  /*17200*/  @!PT LDS RZ, [RZ] ;  /* 0x00000000fffff984 */ /* 0x000fe20000000800 */
[----:B------:R-:W-:Y:S01]  /*17210*/  @!PT LDS RZ, [RZ] ;  /* 0x00000000fffff984 */ /* 0x000fe20000000800 */
[----:B------:R-:W-:Y:S01]  /*17220*/  @P5 LDGSTS.E.BYPASS.LTC128B.128 [R211+0xc000], desc[UR4][R134.64] ;  /* 0x0c00000086d35fae */ /* 0x000fe2000b901d44 */
[C---:B------:R-:W-:Y:S02]  /*17230*/  @P3 R2UR UR4, R228.reuse ;  /* 0x00000000e40432ca */ /* 0x040fe400000e0000 */
[----:B------:R-:W-:Y:S01]  /*17240*/  @P3 R2UR UR5, R229 ;  /* 0x00000000e50532ca */ /* 0x000fe200000e0000 */
[----:B------:R-:W-:Y:S01]  /*17250*/  @!P5 STS.128 [R211+0xc000], RZ ;  /* 0x00c000ffd300d388 */ /* 0x000fe20000000c00 */
[----:B------:R-:W-:Y:S02]  /*17260*/  @P5 LEA.HI.X R11, R7, R161, R2, 0x1, P6 ;  /* 0x000000a1070b5211 */ /* 0x000fe400030f0c02 */
[----:B------:R-:W-:Y:S01]  /*17270*/  @P4 R2UR UR10, R228 ;  /* 0x00000000e40a42ca */ /* 0x000fe200000e0000 */
[----:B------:R-:W-:Y:S01]  /*17280*/  @!PT LDS RZ, [RZ] ;  /* 0x00000000fffff984 */ /* 0x000fe20000000800 */
[----:B------:R-:W-:Y:S01]  /*17290*/  @!PT LDS RZ, [RZ] ;  /* 0x00000000fffff984 */ /* 0x000fe20000000800 */
[----:B------:R-:W-:Y:S01]  /*172a0*/  @!PT LDS RZ, [RZ] ;  /* 0x00000000fffff984 */ /* 0x000fe20000000800 */
[----:B------:R1:W-:Y:S01]  /*172b0*/  @P4 LDGSTS.E.BYPASS.LTC128B.128 [R211+0xe000], desc[UR8][R20.64+0x80] ;  /* 0x0e00008014d34fae */ /* 0x0003e2000b901d48 */
[----:B------:R-:W-:-:S02]  /*172c0*/  @P4 R2UR UR11, R229 ;  /* 0x00000000e50b42ca */ /* 0x000fc400000e0000 */
[CC--:B------:R-:W-:Y:S01]  /*172d0*/  @P3 LEA R6, P1, R7.reuse, R160.reuse, 0x1 ;  /* 0x000000a007063211 */ /* 0x0c0fe200078208ff */
[----:B------:R-:W-:Y:S01]  /*172e0*/  @!P4 STS.128 [R211+0xe000], RZ ;  /* 0x00e000ffd300c388 */ /* 0x000fe20000000c00 */
[----:B------:R-:W-:Y:S02]  /*172f0*/  IADD3 R5, P6, R7, R199, RZ ;  /* 0x000000c707057210 */ /* 0x000fe40007fde0ff */
[----:B------:R-:W-:Y:S02]  /*17300*/  @P3 R2UR UR8, R228 ;  /* 0x00000000e40832ca */ /* 0x000fe400000e0000 */
[----:B------:R-:W-:Y:S02]  /*17310*/  @P3 R2UR UR9, R229 ;  /* 0x00000000e50932ca */ /* 0x000fe400000e0000 */
[CCC-:B------:R-:W-:Y:S02]  /*17320*/  @P4 LEA.HI.X R9, R7.reuse, R161.reuse, R2.reuse, 0x1, P2 ;  /* 0x000000a107094211 */ /* 0x1c0fe400010f0c02 */
[----:B------:R-:W-:Y:S01]  /*17330*/  @P3 LEA.HI.X R7, R7, R161, R2, 0x1, P1 ;  /* 0x000000a107073211 */ /* 0x000fe200008f0c02 */
[----:B------:R-:W-:Y:S01]  /*17340*/  IMAD.X R2, R2, 0x1, R200, P6 ;  /* 0x0000000102027824 */ /* 0x000fe200030e06c8 */
[----:B------:R-:W-:-:S02]  /*17350*/  @P5 LEA R14, P6, R5, R160, 0x1 ;  /* 0x000000a0050e5211 */ /* 0x000fc400078c08ff */
[----:B------:R-:W-:Y:S02]  /*17360*/  @P4 R2UR UR14, R228 ;  /* 0x00000000e40e42ca */ /* 0x000fe400000e0000 */
[----:B------:R-:W-:Y:S02]  /*17370*/  @P4 R2UR UR15, R229 ;  /* 0x00000000e50f42ca */ /* 0x000fe400000e0000 */
[CC--:B------:R-:W-:Y:S02]  /*17380*/  @P4 LEA R12, P2, R5.reuse, R160.reuse, 0x1 ;  /* 0x000000a0050c4211 */ /* 0x0c0fe400078408ff */
[C---:B------:R-:W-:Y:S02]  /*17390*/  @P5 LEA.HI.X R15, R5.reuse, R161, R2, 0x1, P6 ;  /* 0x000000a1050f5211 */ /* 0x040fe400030f0c02 */
[C---:B------:R-:W-:Y:S01]  /*173a0*/  @P3 LEA R4, P1, R5.reuse, R160, 0x1 ;  /* 0x000000a005043211 */ /* 0x040fe200078208ff */
[----:B-1----:R-:W-:Y:S01]  /*173b0*/  @P3 IMAD.MOV.U32 R20, RZ, RZ, R134 ;  /* 0x000000ffff143224 */ /* 0x002fe200078e0086 */
[C---:B------:R-:W-:Y:S01]  /*173c0*/  IADD3 R0, P6, R5.reuse, R199, RZ ;  /* 0x000000c705007210 */ /* 0x040fe20007fde0ff */
[----:B------:R-:W-:Y:S01]  /*173d0*/  @P3 IMAD.MOV.U32 R21, RZ, RZ, R135 ;  /* 0x000000ffff153224 */ /* 0x000fe200078e0087 */
[----:B------:R-:W-:-:S02]  /*173e0*/  @P4 LEA.HI.X R13, R5, R161, R2, 0x1, P2 ;  /* 0x000000a1050d4211 */ /* 0x000fc400010f0c02 */
[----:B------:R-:W-:Y:S01]  /*173f0*/  @P3 LEA.HI.X R5, R5, R161, R2, 0x1, P1 ;  /* 0x000000a105053211 */ /* 0x000fe200008f0c02 */
[----:B------:R-:W-:Y:S01]  /*17400*/  IMAD.X R2, R2, 0x1, R200, P6 ;  /* 0x0000000102027824 */ /* 0x000fe200030e06c8 */
[----:B------:R-:W-:Y:S01]  /*17410*/  @!PT LDS RZ, [RZ] ;  /* 0x00000000fffff984 */ /* 0x000fe20000000800 */
[----:B------:R-:W-:Y:S01]  /*17420*/  @!PT LDS RZ, [RZ] ;  /* 0x00000000fffff984 */ /* 0x000fe20000000800 */
[----:B------:R-:W-:Y:S01]  /*17430*/  @!PT LDS RZ, [RZ] ;  /* 0x00000000fffff984 */ /* 0x000fe20000000800 */
[----:B------:R1:W-:Y:S01]  /*17440*/  @P3 LDGSTS.E.BYPASS.LTC128B.128 [R211+0x10000], desc[UR4][R20.64+0x100] ;  /* 0x1000010014d33fae */ /* 0x0003e2000b901d44 */
[----:B------:R-:W-:Y:S02]  /*17450*/  @P5 R2UR UR4, R228 ;  /* 0x00000000e40452ca */ /* 0x000fe400000e0000 */
[----:B------:R-:W-:Y:S01]  /*17460*/  @P5 R2UR UR5, R229 ;  /* 0x00000000e50552ca */ /* 0x000fe200000e0000 */
[----:B------:R-:W-:Y:S01]  /*17470*/  @!P3 STS.128 [R211+0x10000], RZ ;  /* 0x010000ffd300b388 */ /* 0x000fe20000000c00 */
[CC--:B------:R-:W-:Y:S02]  /*17480*/  @P5 LEA R18, P6, R0.reuse, R160.reuse, 0x1 ;  /* 0x000000a000125211 */ /* 0x0c0fe400078c08ff */
[----:B------:R-:W-:Y:S01]  /*17490*/  @P4 LEA R16, P2, R0, R160, 0x1 ;  /* 0x000000a000104211 */ /* 0x000fe200078408ff */
[----:B------:R-:W-:Y:S01]  /*174a0*/  @!PT LDS RZ, [RZ] ;  /* 0x00000000fffff984 */ /* 0x000fe20000000800 */
[----:B------:R-:W-:Y:S01]  /*174b0*/  @!PT LDS RZ, [RZ] ;  /* 0x00000000fffff984 */ /* 0x000fe20000000800 */
[----:B------:R-:W-:Y:S01]  /*174c0*/  @!PT LDS RZ, [RZ] ;  /* 0x00000000fffff984 */ /* 0x000fe20000000800 */
[----:B------:R-:W-:Y:S01]  /*174d0*/  @P5 LDGSTS.E.BYPASS.LTC128B.128 [R211+0xc800], desc[UR12][R10.64] ;  /* 0x0c8000000ad35fae */ /* 0x000fe2000b901d4c */
[----:B------:R-:W-:-:S02]  /*174e0*/  @P3 R2UR UR12, R228 ;  /* 0x00000000e40c32ca */ /* 0x000fc400000e0000 */
[C---:B------:R-:W-:Y:S01]  /*174f0*/  @P3 R2UR UR13, R229.reuse ;  /* 0x00000000e50d32ca */ /* 0x040fe200000e0000 */
[----:B------:R-:W-:Y:S01]  /*17500*/  @!P5 STS.128 [R211+0xc800], RZ ;  /* 0x00c800ffd300d388 */ /* 0x000fe20000000c00 */
[C---:B------:R-:W-:Y:S02]  /*17510*/  @P3 LEA R24, P1, R0.reuse, R160, 0x1 ;  /* 0x000000a000183211 */ /* 0x040fe400078208ff */
[-CC-:B------:R-:W-:Y:S01]  /*17520*/  @P5 LEA.HI.X R19, R0, R161.reuse, R2.reuse, 0x1, P6 ;  /* 0x000000a100135211 */ /* 0x180fe200030f0c02 */
[----:B------:R-:W-:Y:S01]  /*17530*/  @!PT LDS RZ, [RZ] ;  /* 0x00000000fffff984 */ /* 0x000fe20000000800 */
[----:B------:R-:W-:Y:S01]  /*17540*/  @!PT LDS RZ, [RZ] ;  /* 0x00000000fffff984 */ /* 0x000fe20000000800 */
[----:B------:R-:W-:Y:S01]  /*17550*/  @!PT LDS RZ, [RZ] ;  /* 0x00000000fffff984 */ /* 0x000fe20000000800 */
[----:B------:R-:W-:Y:S01]  /*17560*/  @P4 LDGSTS.E.BYPASS.LTC128B.128 [R211+0xe800], desc[UR10][R8.64+0x80] ;  /* 0x0e80008008d34fae */ /* 0x000fe2000b901d4a */
[----:B------:R-:W-:Y:S02]  /*17570*/  @P5 R2UR UR10, R228 ;  /* 0x00000000e40a52ca */ /* 0x000fe400000e0000 */
[----:B------:R-:W-:Y:S01]  /*17580*/  @P5 R2UR UR11, R229 ;  /* 0x00000000e50b52ca */ /* 0x000fe200000e0000 */
[----:B------:R-:W-:Y:S01]  /*17590*/  @!P4 STS.128 [R211+0xe800], RZ ;  /* 0x00e800ffd300c388 */ /* 0x000fe20000000c00 */
[----:B------:R-:W-:-:S02]  /*175a0*/  @P4 LEA.HI.X R17, R0, R161, R2, 0x1, P2 ;  /* 0x000000a100114211 */ /* 0x000fc400010f0c02 */
[----:B------:R-:W-:Y:S01]  /*175b0*/  @P3 LEA.HI.X R25, R0, R161, R2, 0x1, P1 ;  /* 0x000000a100193211 */ /* 0x000fe200008f0c02 */
[----:B------:R-:W-:Y:S01]  /*175c0*/  @!PT LDS RZ, [RZ] ;  /* 0x00000000fffff984 */ /* 0x000fe20000000800 */
[----:B------:R-:W-:Y:S01]  /*175d0*/  @!PT LDS RZ, [RZ] ;  /* 0x00000000fffff984 */ /* 0x000fe20000000800 */
[----:B------:R-:W-:Y:S01]  /*175e0*/  @!PT LDS RZ, [RZ] ;  /* 0x00000000fffff984 */ /* 0x000fe20000000800 */
[----:B------:R-:W-:Y:S01]  /*175f0*/  @P3 LDGSTS.E.BYPASS.LTC128B.128 [R211+0x10800], desc[UR8][R6.64+0x100] ;  /* 0x1080010006d33fae */ /* 0x000fe2000b901d48 */
[----:B------:R-:W-:Y:S02]  /*17600*/  @P4 R2UR UR8, R228 ;  /* 0x00000000e40842ca */ /* 0x000fe400000e0000 */
[----:B------:R-:W-:Y:S01]  /*17610*/  @P4 R2UR UR9, R229 ;  /* 0x00000000e50942ca */ /* 0x000fe200000e0000 */
[----:B------:R-:W-:Y:S01]  /*17620*/  @!P3 STS.128 [R211+0x10800], RZ ;  /* 0x010800ffd300b388 */ /* 0x000fe20000000c00 */
[----:B------:R-:W-:-:S03]  /*17630*/  ISETP.GE.AND P1, PT, R133, R218, PT ;  /* 0x000000da8500720c */ /* 0x000fc60003f26270 */
[----:B------:R-:W-:Y:S01]  /*17640*/  @!PT LDS RZ, [RZ] ;  /* 0x00000000fffff984 */ /* 0x000fe20000000800 */
[----:B------:R-:W-:Y:S01]  /*17650*/  @!PT LDS RZ, [RZ] ;  /* 0x00000000fffff984 */ /* 0x000fe20000000800 */
[----:B------:R-:W-:Y:S01]  /*17660*/  @!PT LDS RZ, [RZ] ;  /* 0x00000000fffff984 */ /* 0x000fe20000000800 */
[----:B------:R-:W-:Y:S01]  /*17670*/  @P5 LDGSTS.E.BYPASS.LTC128B.128 [R211+0xd000], desc[UR4][R14.64] ;  /* 0x0d0000000ed35fae */ /* 0x000fe2000b901d44 */
[----:B------:R-:W-:Y:S02]  /*17680*/  @P3 R2UR UR4, R228 ;  /* 0x00000000e40432ca */ /* 0x000fe400000e0000 */
[----:B------:R-:W-:Y:S01]  /*17690*/  @P3 R2UR UR5, R229 ;  /* 0x00000000e50532ca */ /* 0x000fe200000e0000 */
[----:B------:R-:W-:Y:S01]  /*176a0*/  @!P5 STS.128 [R211+0xd000], RZ ;  /* 0x00d000ffd300d388 */ /* 0x000fe20000000c00 */
[----:B------:R-:W-:-:S03]  /*176b0*/  ISETP.GE.OR P1, PT, R133, R217, !P1 ;  /* 0x000000d98500720c */ /* 0x000fc60004f26670 */
        /* <DEDUP_REMOVED lines=13> */
[----:B------:R-:W-:Y:S04]  /*17790*/  @P5 LDGSTS.E.BYPASS.LTC128B.128 [R211+0xd800], desc[UR10][R18.64] ;  /* 0x0d80000012d35fae */ /* 0x000fe8000b901d4a */
[----:B------:R-:W-:Y:S01]  /*177a0*/  @!P5 STS.128 [R211+0xd800], RZ ;  /* 0x00d800ffd300d388 */ /* 0x000fe20000000c00 */
[----:B------:R-:W-:-:S03]  /*177b0*/  ISETP.GE.AND P5, PT, R133, R220, PT ;  /* 0x000000dc8500720c */ /* 0x000fc60003fa6270 */
[----:B------:R-:W-:Y:S01]  /*177c0*/  @!PT LDS RZ, [RZ] ;  /* 0x00000000fffff984 */ /* 0x000fe20000000800 */
[----:B------:R-:W-:Y:S01]  /*177d0*/  @!PT LDS RZ, [RZ] ;  /* 0x00000000fffff984 */ /* 0x000fe20000000800 */
[----:B------:R-:W-:Y:S01]  /*177e0*/  @!PT LDS RZ, [RZ] ;  /* 0x00000000fffff984 */ /* 0x000fe20000000800 */
[----:B------:R4:W-:Y:S01]  /*177f0*/  @P4 LDGSTS.E.BYPASS.LTC128B.128 [R211+0xf800], desc[UR8][R16.64+0x80] ;  /* 0x0f80008010d34fae */ /* 0x0009e2000b901d48 */
[----:B------:R-:W-:-:S03]  /*17800*/  ISETP.GE.OR P5, PT, R133, R219, !P5 ;  /* 0x000000db8500720c */ /* 0x000fc60006fa6670 */
[----:B------:R-:W-:Y:S04]  /*17810*/  @!P4 STS.128 [R211+0xf800], RZ ;  /* 0x00f800ffd300c388 */ /* 0x000fe80000000c00 */
[----:B------:R-:W-:Y:S01]  /*17820*/  @!PT LDS RZ, [RZ] ;  /* 0x00000000fffff984 */ /* 0x000fe20000000800 */
[----:B------:R-:W-:Y:S01]  /*17830*/  @!PT LDS RZ, [RZ] ;  /* 0x00000000fffff984 */ /* 0x000fe20000000800 */
[----:B------:R-:W-:Y:S01]  /*17840*/  @!PT LDS RZ, [RZ] ;  /* 0x00000000fffff984 */ /* 0x000fe20000000800 */
[----:B------:R5:W-:Y:S04]  /*17850*/  @P3 LDGSTS.E.BYPASS.LTC128B.128 [R211+0x11800], desc[UR4][R24.64+0x100] ;  /* 0x1180010018d33fae */ /* 0x000be8000b901d44 */
[----:B------:R-:W-:Y:S04]  /*17860*/  @!P3 STS.128 [R211+0x11800], RZ ;  /* 0x011800ffd300b388 */ /* 0x000fe80000000c00 */
[----:B------:R-:W-:Y:S04]  /*17870*/  LDSM.16.M88.4 R164, [R194] ;  /* 0x00000000c2a4783b */ /* 0x000fe80000000200 */
[----:B------:R-:W4:Y:S04]  /*17880*/  LDSM.16.M88.4 R136, [R193+0x6000] ;  /* 0x00600000c188783b */ /* 0x000f280000000200 */
[----:B------:R-:W5:Y:S04]  /*17890*/  LDSM.16.M88.4 R28, [R193+0x6800] ;  /* 0x00680000c11c783b */ /* 0x000f680000000200 */
[----:B-1----:R-:W1:Y:S04]  /*178a0*/  LDSM.16.M88.4 R20, [R193+0x7000] ;  /* 0x00700000c114783b */ /* 0x002e680000000200 */
[----:B------:R-:W1:Y:S04]  /*178b0*/  LDSM.16.M88.4 R160, [R193+0x7800] ;  /* 0x00780000c1a0783b */ /* 0x000e680000000200 */
[----:B------:R-:W-:Y:S04]  /*178c0*/  LDSM.16.M88.4 R156, [R192] ;  /* 0x00000000c09c783b */ /* 0x000fe80000000200 */
[----:B--2---:R-:W2:Y:S04]  /*178d0*/  LDSM.16.M88.4 R12, [R191] ;  /* 0x00000000bf0c783b */ /* 0x004ea80000000200 */
[----:B---3--:R-:W3:Y:S04]  /*178e0*/  LDSM.16.M88.4 R4, [R186] ;  /* 0x00000000ba04783b */ /* 0x008ee80000000200 */
[----:B------:R-:W3:Y:S04]  /*178f0*/  LDSM.16.M88.4 R8, [R187] ;  /* 0x00000000bb08783b */ /* 0x000ee80000000200 */
[----:B------:R-:W3:Y:S04]  /*17900*/  LDSM.16.M88.4 R172, [R185] ;  /* 0x00000000b9ac783b */ /* 0x000ee80000000200 */
[----:B------:R-:W-:Y:S01]  /*17910*/  LDSM.16.M88.4 R144, [R190] ;  /* 0x00000000be90783b */ /* 0x000fe20000000200 */
[C---:B----4-:R-:W-:Y:S03]  /*17920*/  HMMA.16816.F32.BF16 R140, R164.reuse, R136, RZ ;  /* 0x00000088a48c723c */ /* 0x050fe600000418ff */
[----:B------:R-:W4:Y:S04]  /*17930*/  LDSM.16.M88.4 R152, [R188+0x6000] ;  /* 0x00600000bc98783b */ /* 0x000f280000000200 */
[----:B------:R-:W4:Y:S01]  /*17940*/  LDSM.16.M88.4 R148, [R188+0x7000] ;  /* 0x00700000bc94783b */ /* 0x000f220000000200 */
[C---:B------:R-:W-:Y:S03]  /*17950*/  HMMA.16816.F32.BF16 R136, R164.reuse, R138, RZ ;  /* 0x0000008aa488723c */ /* 0x040fe600000418ff */
[----:B------:R-:W4:Y:S03]  /*17960*/  LDSM.16.M88.4 R16, [R188+0x6800] ;  /* 0x00680000bc10783b */ /* 0x000f260000000200 */
[C---:B-----5:R-:W-:Y:S01]  /*17970*/  HMMA.16816.F32.BF16 R32, R164.reuse, R28, RZ ;  /* 0x0000001ca420723c */ /* 0x060fe200000418ff */
[----:B------:R-:W5:Y:S04]  /*17980*/  LDSM.16.M88.4 R224, [R188+0x7800] ;  /* 0x00780000bce0783b */ /* 0x000f680000000200 */
[----:B------:R-:W0:Y:S01]  /*17990*/  LDGDEPBAR ;  /* 0x00000000000079af */ /* 0x000e220000000000 */
[C---:B-1----:R-:W-:Y:S06]  /*179a0*/  HMMA.16816.F32.BF16 R24, R164.reuse, R20, RZ ;  /* 0x00000014a418723c */ /* 0x042fec00000418ff */
[C---:B------:R-:W-:Y:S06]  /*179b0*/  HMMA.16816.F32.BF16 R28, R164.reuse, R30, RZ ;  /* 0x0000001ea41c723c */ /* 0x040fec00000418ff */
[C---:B------:R-:W-:Y:S06]  /*179c0*/  HMMA.16816.F32.BF16 R20, R164.reuse, R22, RZ ;  /* 0x00000016a414723c */ /* 0x040fec00000418ff */
[C---:B------:R-:W-:Y:S06]  /*179d0*/  HMMA.16816.F32.BF16 R168, R164.reuse, R160, RZ ;  /* 0x000000a0a4a8723c */ /* 0x040fec00000418ff */
[----:B------:R-:W-:Y:S01]  /*179e0*/  HMMA.16816.F32.BF16 R164, R164, R162, RZ ;  /* 0x000000a2a4a4723c */ /* 0x000fe200000418ff */
[----:B------:R-:W-:Y:S05]  /*179f0*/  LDSM.16.M88.4 R160, [R189] ;  /* 0x00000000bda0783b */ /* 0x000fea0000000200 */
[C---:B--2---:R-:W-:Y:S06]  /*17a00*/  HMMA.16816.F32.BF16 R140, R156.reuse, R12, R140 ;  /* 0x0000000c9c8c723c */ /* 0x044fec000004188c */
[C---:B------:R-:W-:Y:S01]  /*17a10*/  HMMA.16816.F32.BF16 R136, R156.reuse, R14, R136 ;  /* 0x0000000e9c88723c */ /* 0x040fe20000041888 */
[----:B------:R-:W1:Y:S05]  /*17a20*/  LDSM.16.M88.4 R12, [R184] ;  /* 0x00000000b80c783b */ /* 0x000e6a0000000200 */
[C---:B---3--:R-:W-:Y:S06]  /*17a30*/  HMMA.16816.F32.BF16 R24, R156.reuse, R4, R24 ;  /* 0x000000049c18723c */ /* 0x048fec0000041818 */
[C---:B------:R-:W-:Y:S06]  /*17a40*/  HMMA.16816.F32.BF16 R32, R156.reuse, R8, R32 ;  /* 0x000000089c20723c */ /* 0x040fec0000041820 */
[C---:B------:R-:W-:Y:S01]  /*17a50*/  HMMA.16816.F32.BF16 R28, R156.reuse, R10, R28 ;  /* 0x0000000a9c1c723c */ /* 0x040fe2000004181c */
[----:B------:R-:W-:Y:S05]  /*17a60*/  LDSM.16.M88.4 R8, [R184+0x800] ;  /* 0x00080000b808783b */ /* 0x000fea0000000200 */
        /* <DEDUP_REMOVED lines=8> */
[----:B------:R-:W-:Y:S05]  /*17af0*/  LDSM.16.M88.4 R152, [R193+0x8800] ;  /* 0x00880000c198783b */ /* 0x000fea0000000200 */
[C---:B------:R-:W-:Y:S06]  /*17b00*/  HMMA.16816.F32.BF16 R24, R144.reuse, R148, R24 ;  /* 0x000000949018723c */ /* 0x040fec0000041818 */
[C---:B------:R-:W-:Y:S06]  /*17b10*/  HMMA.16816.F32.BF16 R32, R144.reuse, R16, R32 ;  /* 0x000000109020723c */ /* 0x040fec0000041820 */
[C---:B------:R-:W-:Y:S01]  /*17b20*/  HMMA.16816.F32.BF16 R28, R144.reuse, R18, R28 ;  /* 0x00000012901c723c */ /* 0x040fe2000004181c */
[----:B------:R-:W4:Y:S05]  /*17b30*/  LDSM.16.M88.4 R16, [R194+0x2000] ;  /* 0x00200000c210783b */ /* 0x000f2a0000000200 */
[C---:B------:R-:W-:Y:S01]  /*17b40*/  HMMA.16816.F32.BF16 R20, R144.reuse, R150, R20 ;  /* 0x000000969014723c */ /* 0x040fe20000041814 */
[----:B------:R-:W4:Y:S05]  /*17b50*/  LDSM.16.M88.4 R148, [R193+0x9000] ;  /* 0x00900000c194783b */ /* 0x000f2a0000000200 */
[C---:B-----5:R-:W-:Y:S06]  /*17b60*/  HMMA.16816.F32.BF16 R168, R144.reuse, R224, R168 ;  /* 0x000000e090a8723c */ /* 0x060fec00000418a8 */
[----:B------:R-:W-:Y:S01]  /*17b70*/  HMMA.16816.F32.BF16 R164, R144, R226, R164 ;  /* 0x000000e290a4723c */ /* 0x000fe200000418a4 */
[----:B------:R-:W5:Y:S04]  /*17b80*/  LDSM.16.M88.4 R144, [R193+0x9800] ;  /* 0x00980000c190783b */ /* 0x000f680000000200 */
[----:B------:R-:W-:Y:S01]  /*17b90*/  LDSM.16.M88.4 R224, [R192+0x2000] ;  /* 0x00200000c0e0783b */ /* 0x000fe20000000200 */
[C---:B-1----:R-:W-:Y:S06]  /*17ba0*/  HMMA.16816.F32.BF16 R140, R160.reuse, R12, R140 ;  /* 0x0000000ca08c723c */ /* 0x042fec000004188c */
[C---:B------:R-:W-:Y:S01]  /*17bb0*/  HMMA.16816.F32.BF16 R136, R160.reuse, R14, R136 ;  /* 0x0000000ea088723c */ /* 0x040fe20000041888 */
[----:B------:R-:W1:Y:S05]  /*17bc0*/  LDSM.16.M88.4 R12, [R183] ;  /* 0x00000000b70c783b */ /* 0x000e6a0000000200 */
[C---:B--2---:R-:W-:Y:S06]  /*17bd0*/  HMMA.16816.F32.BF16 R24, R160.reuse, R4, R24 ;  /* 0x00000004a018723c */ /* 0x044fec0000041818 */
[C---:B------:R-:W-:Y:S06]  /*17be0*/  HMMA.16816.F32.BF16 R32, R160.reuse, R8, R32 ;  /* 0x00000008a020723c */ /* 0x040fec0000041820 */
[C---:B------:R-:W-:Y:S01]  /*17bf0*/  HMMA.16816.F32.BF16 R28, R160.reuse, R10, R28 ;  /* 0x0000000aa01c723c */ /* 0x040fe2000004181c */
[----:B------:R-:W-:Y:S05]  /*17c00*/  LDSM.16.M88.4 R8, [R182] ;  /* 0x00000000b608783b */ /* 0x000fea0000000200 */
[C---:B------:R-:W-:Y:S01]  /*17c10*/  HMMA.16816.F32.BF16 R20, R160.reuse, R6, R20 ;  /* 0x00000006a014723c */ /* 0x040fe20000041814 */
[----:B------:R-:W2:Y:S05]  /*17c20*/  LDSM.16.M88.4 R4, [R181] ;  /* 0x00000000b504783b */ /* 0x000eaa0000000200 */
[C---:B---3--:R-:W-:Y:S06]  /*17c30*/  HMMA.16816.F32.BF16 R168, R160.reuse, R172, R168 ;  /* 0x000000aca0a8723c */ /* 0x048fec00000418a8 */
[----:B------:R-:W-:Y:S01]  /*17c40*/  HMMA.16816.F32.BF16 R164, R160, R174, R164 ;  /* 0x000000aea0a4723c */ /* 0x000fe200000418a4 */
[----:B------:R-:W3:Y:S04]  /*17c50*/  LDSM.16.M88.4 R172, [R180] ;  /* 0x00000000b4ac783b */ /* 0x000ee80000000200 */
[----:B------:R-:W-:Y:S01]  /*17c60*/  LDSM.16.M88.4 R160, [R190+0x2000] ;  /* 0x00200000bea0783b */ /* 0x000fe20000000200 */
[C---:B----4-:R-:W-:Y:S06]  /*17c70*/  HMMA.16816.F32.BF16 R140, R16.reuse, R156, R140 ;  /* 0x0000009c108c723c */ /* 0x050fec000004188c */
[C---:B------:R-:W-:Y:S01]  /*17c80*/  HMMA.16816.F32.BF16 R136, R16.reuse, R158, R136 ;  /* 0x0000009e1088723c */ /* 0x040fe20000041888 */
[----:B------:R-:W4:Y:S05]  /*17c90*/  LDSM.16.M88.4 R156, [R188+0x8000] ;  /* 0x00800000bc9c783b */ /* 0x000f2a0000000200 */
[C---:B------:R-:W-:Y:S06]  /*17ca0*/  HMMA.16816.F32.BF16 R24, R16.reuse, R148, R24 ;  /* 0x000000941018723c */ /* 0x040fec0000041818 */
[C---:B------:R-:W-:Y:S06]  /*17cb0*/  HMMA.16816.F32.BF16 R32, R16.reuse, R152, R32 ;  /* 0x000000981020723c */ /* 0x040fec0000041820 */
[C---:B------:R-:W-:Y:S01]  /*17cc0*/  HMMA.16816.F32.BF16 R28, R16.reuse, R154, R28 ;  /* 0x0000009a101c723c */ /* 0x040fe2000004181c */
[----:B------:R-:W-:Y:S05]  /*17cd0*/  LDSM.16.M88.4 R152, [R188+0x8800] ;  /* 0x00880000bc98783b */ /* 0x000fea0000000200 */
        /* <DEDUP_REMOVED lines=8> */
[----:B------:R-:W1:Y:S05]  /*17d60*/  LDSM.16.M88.4 R12, [R184+0x2000] ;  /* 0x00200000b80c783b */ /* 0x000e6a0000000200 */
[C---:B--2---:R-:W-:Y:S06]  /*17d70*/  HMMA.16816.F32.BF16 R24, R224.reuse, R4, R24 ;  /* 0x00000004e018723c */ /* 0x044fec0000041818 */
[C---:B------:R-:W-:Y:S06]  /*17d80*/  HMMA.16816.F32.BF16 R32, R224.reuse, R8, R32 ;  /* 0x00000008e020723c */ /* 0x040fec0000041820 */
[C---:B------:R-:W-:Y:S01]  /*17d90*/  HMMA.16816.F32.BF16 R28, R224.reuse, R10, R28 ;  /* 0x0000000ae01c723c */ /* 0x040fe2000004181c */
[----:B------:R-:W-:Y:S05]  /*17da0*/  LDSM.16.M88.4 R8, [R184+0x2800] ;  /* 0x00280000b808783b */ /* 0x000fea0000000200 */
[C---:B------:R-:W-:Y:S01]  /*17db0*/  HMMA.16816.F32.BF16 R20, R224.reuse, R6, R20 ;  /* 0x00000006e014723c */ /* 0x040fe20000041814 */
[----:B------:R-:W2:Y:S05]  /*17dc0*/  LDSM.16.M88.4 R4, [R184+0x3000] ;  /* 0x00300000b804783b */ /* 0x000eaa0000000200 */
[----:B---3--:R-:W-:Y:S06]  /*17dd0*/  HMMA.16816.F32.BF16 R168, R224, R172, R168 ;  /* 0x000000ace0a8723c */ /* 0x008fec00000418a8 */
[C---:B----4-:R-:W-:Y:S06]  /*17de0*/  HMMA.16816.F32.BF16 R140, R160.reuse, R156, R140 ;  /* 0x0000009ca08c723c */ /* 0x050fec000004188c */
[----:B------:R-:W-:Y:S06]  /*17df0*/  HMMA.16816.F32.BF16 R136, R160, R158, R136 ;  /* 0x0000009ea088723c */ /* 0x000fec0000041888 */
[----:B------:R-:W-:Y:S01]  /*17e00*/  HMMA.16816.F32.BF16 R164, R224, R174, R164 ;  /* 0x000000aee0a4723c */ /* 0x000fe200000418a4 */
[----:B------:R-:W-:Y:S05]  /*17e10*/  LDSM.16.M88.4 R172, [R184+0x3800] ;  /* 0x00380000b8ac783b */ /* 0x000fea0000000200 */
[C---:B------:R-:W-:Y:S01]  /*17e20*/  HMMA.16816.F32.BF16 R156, R160.reuse, R148, R24 ;  /* 0x00000094a09c723c */ /* 0x040fe20000041818 */
[----:B------:R-:W-:Y:S05]  /*17e30*/  LDSM.16.M88.4 R24, [R193+0xa000] ;  /* 0x00a00000c118783b */ /* 0x000fea0000000200 */
[C---:B------:R-:W-:Y:S06]  /*17e40*/  HMMA.16816.F32.BF16 R32, R160.reuse, R152, R32 ;  /* 0x00000098a020723c */ /* 0x040fec0000041820 */
[C---:B------:R-:W-:Y:S01]  /*17e50*/  HMMA.16816.F32.BF16 R28, R160.reuse, R154, R28 ;  /* 0x0000009aa01c723c */ /* 0x040fe2000004181c */
[----:B------:R-:W3:Y:S05]  /*17e60*/  LDSM.16.M88.4 R152, [R194+0x4000] ;  /* 0x00400000c298783b */ /* 0x000eea0000000200 */
[C---:B------:R-:W-:Y:S01]  /*17e70*/  HMMA.16816.F32.BF16 R148, R160.reuse, R150, R20 ;  /* 0x00000096a094723c */ /* 0x040fe20000041814 */
[----:B------:R-:W-:Y:S05]  /*17e80*/  LDSM.16.M88.4 R20, [R193+0xa800] ;  /* 0x00a80000c114783b */ /* 0x000fea0000000200 */
[----:B-----5:R-:W-:Y:S01]  /*17e90*/  HMMA.16816.F32.BF16 R224, R160, R144, R168 ;  /* 0x00000090a0e0723c */ /* 0x020fe200000418a8 */
[----:B------:R-:W4:Y:S05]  /*17ea0*/  LDSM.16.M88.4 R168, [R193+0xb000] ;  /* 0x00b00000c1a8783b */ /* 0x000f2a0000000200 */
[C---:B-1----:R-:W-:Y:S06]  /*17eb0*/  HMMA.16816.F32.BF16 R140, R16.reuse, R12, R140 ;  /* 0x0000000c108c723c */ /* 0x042fec000004188c */
[----:B------:R-:W-:Y:S01]  /*17ec0*/  HMMA.16816.F32.BF16 R136, R16, R14, R136 ;  /* 0x0000000e1088723c */ /* 0x000fe20000041888 */
[----:B------:R-:W-:Y:S05]  /*17ed0*/  LDSM.16.M88.4 R12, [R179] ;  /* 0x00000000b30c783b */ /* 0x000fea0000000200 */
[----:B------:R-:W-:Y:S01]  /*17ee0*/  HMMA.16816.F32.BF16 R164, R160, R146, R164 ;  /* 0x00000092a0a4723c */ /* 0x000fe200000418a4 */
[----:B------:R-:W1:Y:S05]  /*17ef0*/  LDSM.16.M88.4 R144, [R192+0x4000] ;  /* 0x00400000c090783b */ /* 0x000e6a0000000200 */
[C---:B--2---:R-:W-:Y:S06]  /*17f00*/  HMMA.16816.F32.BF16 R156, R16.reuse, R4, R156 ;  /* 0x00000004109c723c */ /* 0x044fec000004189c */
[C---:B------:R-:W-:Y:S06]  /*17f10*/  HMMA.16816.F32.BF16 R32, R16.reuse, R8, R32 ;  /* 0x000000081020723c */ /* 0x040fec0000041820 */
[C---:B------:R-:W-:Y:S01]  /*17f20*/  HMMA.16816.F32.BF16 R28, R16.reuse, R10, R28 ;  /* 0x0000000a101c723c */ /* 0x040fe2000004181c */
[----:B------:R-:W2:Y:S05]  /*17f30*/  LDSM.16.M88.4 R8, [R193+0xb800] ;  /* 0x00b80000c108783b */ /* 0x000eaa0000000200 */
[----:B------:R-:W-:Y:S01]  /*17f40*/  HMMA.16816.F32.BF16 R148, R16, R6, R148 ;  /* 0x000000061094723c */ /* 0x000fe20000041894 */
[----:B------:R-:W5:Y:S05]  /*17f50*/  LDSM.16.M88.4 R4, [R178] ;  /* 0x00000000b204783b */ /* 0x000f6a0000000200 */
[C---:B---3--:R-:W-:Y:S06]  /*17f60*/  HMMA.16816.F32.BF16 R140, R152.reuse, R24, R140 ;  /* 0x00000018988c723c */ /* 0x048fec000004188c */
[----:B------:R-:W-:Y:S01]  /*17f70*/  HMMA.16816.F32.BF16 R136, R152, R26, R136 ;  /* 0x0000001a9888723c */ /* 0x000fe20000041888 */
[----:B------:R-:W-:Y:S05]  /*17f80*/  LDSM.16.M88.4 R24, [R188+0xa000] ;  /* 0x00a00000bc18783b */ /* 0x000fea0000000200 */
[C---:B------:R-:W-:Y:S06]  /*17f90*/  HMMA.16816.F32.BF16 R224, R16.reuse, R172, R224 ;  /* 0x000000ac10e0723c */ /* 0x040fec00000418e0 */
[----:B------:R-:W-:Y:S01]  /*17fa0*/  HMMA.16816.F32.BF16 R164, R16, R174, R164 ;  /* 0x000000ae10a4723c */ /* 0x000fe200000418a4 */
[----:B------:R-:W-:Y:S05]  /*17fb0*/  LDSM.16.M88.4 R16, [R177] ;  /* 0x00000000b110783b */ /* 0x000fea0000000200 */
[C---:B----4-:R-:W-:Y:S06]  /*17fc0*/  HMMA.16816.F32.BF16 R156, R152.reuse, R168, R156 ;  /* 0x000000a8989c723c */ /* 0x050fec000004189c */
[C---:B------:R-:W-:Y:S06]  /*17fd0*/  HMMA.16816.F32.BF16 R32, R152.reuse, R20, R32 ;  /* 0x000000149820723c */ /* 0x040fec0000041820 */
[C---:B------:R-:W-:Y:S01]  /*17fe0*/  HMMA.16816.F32.BF16 R28, R152.reuse, R22, R28 ;  /* 0x00000016981c723c */ /* 0x040fe2000004181c */
[----:B------:R-:W-:Y:S05]  /*17ff0*/  LDSM.16.M88.4 R20, [R176] ;  /* 0x00000000b014783b */ /* 0x000fea0000000200 */
[----:B------:R-:W-:Y:S01]  /*18000*/  HMMA.16816.F32.BF16 R168, R152, R170, R148 ;  /* 0x000000aa98a8723c */ /* 0x000fe20000041894 */
[----:B------:R-:W3:Y:S05]  /*18010*/  LDSM.16.M88.4 R148, [R190+0x4000] ;  /* 0x00400000be94783b */ /* 0x000eea0000000200 */
[C---:B-1----:R-:W-:Y:S06]  /*18020*/  HMMA.16816.F32.BF16 R140, R144.reuse, R12, R140 ;  /* 0x0000000c908c723c */ /* 0x042fec000004188c */
[----:B------:R-:W-:Y:S01]  /*18030*/  HMMA.16816.F32.BF16 R136, R144, R14, R136 ;  /* 0x0000000e9088723c */ /* 0x000fe20000041888 */
[----:B------:R-:W-:Y:S05]  /*18040*/  LDSM.16.M88.4 R12, [R188+0xb800] ;  /* 0x00b80000bc0c783b */ /* 0x000fea0000000200 */
[C---:B--2---:R-:W-:Y:S06]  /*18050*/  HMMA.16816.F32.BF16 R224, R152.reuse, R8, R224 ;  /* 0x0000000898e0723c */ /* 0x044fec00000418e0 */
[----:B------:R-:W-:Y:S01]  /*18060*/  HMMA.16816.F32.BF16 R164, R152, R10, R164 ;  /* 0x0000000a98a4723c */ /* 0x000fe200000418a4 */
[----:B------:R-:W1:Y:S04]  /*18070*/  LDSM.16.M88.4 R8, [R188+0xa800] ;  /* 0x00a80000bc08783b */ /* 0x000e680000000200 */
[----:B------:R-:W-:Y:S01]  /*18080*/  LDSM.16.M88.4 R152, [R188+0xb000] ;  /* 0x00b00000bc98783b */ /* 0x000fe20000000200 */
[C---:B-----5:R-:W-:Y:S06]  /*18090*/  HMMA.16816.F32.BF16 R32, R144.reuse, R4, R32 ;  /* 0x000000049020723c */ /* 0x060fec0000041820 */
[----:B------:R-:W-:Y:S01]  /*180a0*/  HMMA.16816.F32.BF16 R160, R144, R6, R28 ;  /* 0x0000000690a0723c */ /* 0x000fe2000004181c */
[----:B------:R-:W-:Y:S04]  /*180b0*/  LDSM.16.M88.4 R28, [R189+0x4000] ;  /* 0x00400000bd1c783b */ /* 0x000fe80000000200 */
[----:B------:R-:W2:Y:S01]  /*180c0*/  LDSM.16.M88.4 R4, [R184+0x4000] ;  /* 0x00400000b804783b */ /* 0x000ea20000000200 */
[C---:B---3--:R-:W-:Y:S06]  /*180d0*/  HMMA.16816.F32.BF16 R140, R148.reuse, R24, R140 ;  /* 0x00000018948c723c */ /* 0x048fec000004188c */
[----:B------:R-:W-:Y:S06]  /*180e0*/  HMMA.16816.F32.BF16 R136, R148, R26, R136 ;  /* 0x0000001a9488723c */ /* 0x000fec0000041888 */
[C---:B------:R-:W-:Y:S06]  /*180f0*/  HMMA.16816.F32.BF16 R156, R144.reuse, R16, R156 ;  /* 0x00000010909c723c */ /* 0x040fec000004189c */
[----:B------:R-:W-:Y:S01]  /*18100*/  HMMA.16816.F32.BF16 R168, R144, R18, R168 ;  /* 0x0000001290a8723c */ /* 0x000fe200000418a8 */
[----:B------:R-:W3:Y:S05]  /*18110*/  LDSM.16.M88.4 R16, [R184+0x4800] ;  /* 0x00480000b810783b */ /* 0x000eea0000000200 */
[C---:B-1----:R-:W-:Y:S06]  /*18120*/  HMMA.16816.F32.BF16 R32, R148.reuse, R8, R32 ;  /* 0x000000089420723c */ /* 0x042fec0000041820 */
[----:B------:R-:W-:Y:S01]  /*18130*/  HMMA.16816.F32.BF16 R160, R148, R10, R160 ;  /* 0x0000000a94a0723c */ /* 0x000fe200000418a0 */
[----:B------:R-:W1:Y:S05]  /*18140*/  LDSM.16.M88.4 R8, [R184+0x5000] ;  /* 0x00500000b808783b */ /* 0x000e6a0000000200 */
[----:B------:R-:W-:Y:S06]  /*18150*/  HMMA.16816.F32.BF16 R224, R144, R20, R224 ;  /* 0x0000001490e0723c */ /* 0x000fec00000418e0 */
[C---:B--2---:R-:W-:Y:S06]  /*18160*/  HMMA.16816.F32.BF16 R140, R28.reuse, R4, R140 ;  /* 0x000000041c8c723c */ /* 0x044fec000004188c */
[----:B------:R-:W-:Y:S01]  /*18170*/  HMMA.16816.F32.BF16 R136, R28, R6, R136 ;  /* 0x000000061c88723c */ /* 0x000fe20000041888 */
[----:B------:R-:W-:-:S02]  /*18180*/  VIADD R5, R133, 0x8 ;  /* 0x0000000885057836 */ /* 0x000fc40000000000 */
[----:B------:R-:W-:-:S03]  /*18190*/  VIADD R4, R133, 0x9 ;  /* 0x0000000985047836 */ /* 0x000fc60000000000 */
[----:B------:R-:W-:Y:S01]  /*181a0*/  HMMA.16816.F32.BF16 R156, R148, R152, R156 ;  /* 0x00000098949c723c */ /* 0x000fe2000004189c */
[----:B------:R-:W-:Y:S01]  /*181b0*/  VIADD R6, R133, 0x1 ;  /* 0x0000000185067836 */ /* 0x000fe20000000000 */
[----:B------:R-:W-:-:S04]  /*181c0*/  ISETP.GE.AND P6, PT, R5, R220, PT ;  /* 0x000000dc0500720c */ /* 0x000fc80003fc6270 */
[C---:B------:R-:W-:Y:S01]  /*181d0*/  ISETP.GE.AND P2, PT, R6.reuse, R220, PT ;  /* 0x000000dc0600720c */ /* 0x040fe20003f46270 */
[C---:B------:R-:W-:Y:S01]  /*181e0*/  HMMA.16816.F32.BF16 R168, R148.reuse, R154, R168 ;  /* 0x0000009a94a8723c */ /* 0x040fe200000418a8 */
[-C--:B------:R-:W-:Y:S02]  /*181f0*/  ISETP.GE.OR P6, PT, R5, R219.reuse, !P6 ;  /* 0x000000db0500720c */ /* 0x080fe400077c6670 */
[----:B------:R-:W-:Y:S02]  /*18200*/  ISETP.GE.OR P2, PT, R6, R219, !P2 ;  /* 0x000000db0600720c */ /* 0x000fe40005746670 */
[----:B------:R-:W-:Y:S01]  /*18210*/  FSEL R0, R142, -INF , !P1 ;  /* 0xff8000008e007808 */ /* 0x000fe20004800000 */
[----:B------:R-:W-:Y:S01]  /*18220*/  HMMA.16816.F32.BF16 R224, R148, R12, R224 ;  /* 0x0000000c94e0723c */ /* 0x000fe200000418e0 */
[----:B------:R-:W-:-:S04]  /*18230*/  ISETP.GE.AND P1, PT, R4, R218, PT ;  /* 0x000000da0400720c */ /* 0x000fc80003f26270 */
[----:B------:R-:W-:Y:S01]  /*18240*/  FSEL R2, R136, -INF , !P6 ;  /* 0xff80000088027808 */ /* 0x000fe20007000000 */
[C---:B---3--:R-:W-:Y:S01]  /*18250*/  HMMA.16816.F32.BF16 R160, R28.reuse, R18, R160 ;  /* 0x000000121ca0723c */ /* 0x048fe200000418a0 */
[----:B------:R-:W-:Y:S01]  /*18260*/  FSEL R12, R141, -INF , !P2 ;  /* 0xff8000008d0c7808 */ /* 0x000fe20005000000 */
[----:B------:R-:W-:Y:S01]  /*18270*/  VIADD R13, R133, 0x11 ;  /* 0x00000011850d7836 */ /* 0x000fe20000000000 */
[----:B------:R-:W-:Y:S02]  /*18280*/  ISETP.GE.AND P2, PT, R5, R218, PT ;  /* 0x000000da0500720c */ /* 0x000fe40003f46270 */
[----:B------:R-:W-:Y:S01]  /*18290*/  ISETP.GE.AND P6, PT, R4, R220, PT ;  /* 0x000000dc0400720c */ /* 0x000fe20003fc6270 */
[----:B------:R-:W-:Y:S01]  /*182a0*/  HMMA.16816.F32.BF16 R32, R28, R16, R32 ;  /* 0x000000101c20723c */ /* 0x000fe20000041820 */
[----:B------:R-:W-:Y:S02]  /*182b0*/  FSEL R18, R140, -INF , !P5 ;  /* 0xff8000008c127808 */ /* 0x000fe40006800000 */
[----:B------:R-:W-:-:S02]  /*182c0*/  ISETP.GE.AND P5, PT, R6, R218, PT ;  /* 0x000000da0600720c */ /* 0x000fc40003fa6270 */
[-C--:B------:R-:W-:Y:S01]  /*182d0*/  ISETP.GE.OR P2, PT, R5, R217.reuse, !P2 ;  /* 0x000000d90500720c */ /* 0x080fe20005746670 */
[----:B------:R-:W-:Y:S01]  /*182e0*/  HMMA.16816.F32.BF16 R164, R144, R22, R164 ;  /* 0x0000001690a4723c */ /* 0x000fe200000418a4 */
[----:B------:R-:W-:Y:S02]  /*182f0*/  ISETP.GE.OR P5, PT, R6, R217, !P5 ;  /* 0x000000d90600720c */ /* 0x000fe40006fa6670 */
[C---:B------:R-:W-:Y:S02]  /*18300*/  ISETP.GE.OR P6, PT, R4.reuse, R219, !P6 ;  /* 0x000000db0400720c */ /* 0x040fe400077c6670 */
[----:B------:R-:W-:Y:S01]  /*18310*/  ISETP.GE.OR P1, PT, R4, R217, !P1 ;  /* 0x000000d90400720c */ /* 0x000fe20004f26670 */
[----:B-1----:R-:W-:Y:S01]  /*18320*/  HMMA.16816.F32.BF16 R156, R28, R8, R156 ;  /* 0x000000081c9c723c */ /* 0x002fe2000004189c */
[----:B------:R-:W1:Y:S01]  /*18330*/  LDSM.16.M88.4 R4, [R184+0x5800] ;  /* 0x00580000b804783b */ /* 0x000e620000000200 */
[----:B------:R-:W-:Y:S01]  /*18340*/  FSEL R22, R137, -INF , !P6 ;  /* 0xff80000089167808 */ /* 0x000fe20007000000 */
[----:B------:R-:W-:-:S04]  /*18350*/  DEPBAR.LE SB0, 0x0 ;  /* 0x000080000000791a */ /* 0x000fc80000000000 */
[----:B------:R-:W-:Y:S01]  /*18360*/  VIADD R9, R133, 0x10 ;  /* 0x0000001085097836 */ /* 0x000fe20000000000 */
[----:B------:R-:W-:Y:S01]  /*18370*/  FSEL R8, R143, -INF , !P5 ;  /* 0xff8000008f087808 */ /* 0x000fe20006800000 */
[----:B------:R-:W-:Y:S01]  /*18380*/  HMMA.16816.F32.BF16 R168, R28, R10, R168 ;  /* 0x0000000a1ca8723c */ /* 0x000fe200000418a8 */
[-C--:B------:R-:W-:Y:S02]  /*18390*/  ISETP.GE.AND P5, PT, R13, R220.reuse, PT ;  /* 0x000000dc0d00720c */ /* 0x080fe40003fa6270 */
[----:B------:R-:W-:Y:S02]  /*183a0*/  FSEL R20, R138, -INF , !P2 ;  /* 0xff8000008a147808 */ /* 0x000fe40005000000 */
[C---:B------:R-:W-:Y:S02]  /*183b0*/  ISETP.GE.AND P6, PT, R9.reuse, R220, PT ;  /* 0x000000dc0900720c */ /* 0x040fe40003fc6270 */
[----:B------:R-:W-:Y:S01]  /*183c0*/  ISETP.GE.AND P2, PT, R9, R218, PT ;  /* 0x000000da0900720c */ /* 0x000fe20003f46270 */
[----:B------:R-:W-:Y:S01]  /*183d0*/  VIADD R10, R133, 0x19 ;  /* 0x00000019850a7836 */ /* 0x000fe20000000000 */
[----:B------:R-:W-:Y:S01]  /*183e0*/  BAR.SYNC.DEFER_BLOCKING 0x0 ;  /* 0x0000000000007b1d */ /* 0x000fe20000010000 */
[-C--:B------:R-:W-:Y:S01]  /*183f0*/  ISETP.GE.OR P5, PT, R13, R219.reuse, !P5 ;  /* 0x000000db0d00720c */ /* 0x080fe20006fa6670 */
[----:B------:R-:W-:Y:S01]  /*18400*/  VIADD R11, R133, 0x20 ;  /* 0x00000020850b7836 */ /* 0x000fe20000000000 */
[----:B------:R-:W-:Y:S01]  /*18410*/  FSEL R16, R139, -INF , !P1 ;  /* 0xff8000008b107808 */ /* 0x000fe20004800000 */
[----:B------:R-:W-:Y:S01]  /*18420*/  HMMA.16816.F32.BF16 R164, R148, R14, R164 ;  /* 0x0000000e94a4723c */ /* 0x000fe200000418a4 */
[----:B------:R-:W-:-:S02]  /*18430*/  ISETP.GE.OR P6, PT, R9, R219, !P6 ;  /* 0x000000db0900720c */ /* 0x000fc400077c6670 */
[-C--:B------:R-:W-:Y:S01]  /*18440*/  ISETP.GE.OR P2, PT, R9, R217.reuse, !P2 ;  /* 0x000000d90900720c */ /* 0x080fe20005746670 */
[----:B------:R-:W-:Y:S01]  /*18450*/  VIADD R9, R133, 0x18 ;  /* 0x0000001885097836 */ /* 0x000fe20000000000 */
[----:B------:R-:W-:Y:S02]  /*18460*/  ISETP.GE.AND P1, PT, R13, R218, PT ;  /* 0x000000da0d00720c */ /* 0x000fe40003f26270 */
[----:B------:R-:W-:Y:S02]  /*18470*/  FSEL R222, R33, -INF , !P5 ;  /* 0xff80000021de7808 */ /* 0x000fe40006800000 */
[----:B------:R-:W-:Y:S02]  /*18480*/  ISETP.GE.AND P5, PT, R10, R220, PT ;  /* 0x000000dc0a00720c */ /* 0x000fe40003fa6270 */
[----:B------:R-:W-:Y:S02]  /*18490*/  ISETP.GE.OR P1, PT, R13, R217, !P1 ;  /* 0x000000d90d00720c */ /* 0x000fe40004f26670 */
[----:B------:R-:W-:-:S02]  /*184a0*/  FSEL R244, R32, -INF , !P6 ;  /* 0xff80000020f47808 */ /* 0x000fc40007000000 */
[----:B------:R-:W-:Y:S02]  /*184b0*/  ISETP.GE.AND P6, PT, R9, R220, PT ;  /* 0x000000dc0900720c */ /* 0x000fe40003fc6270 */
[-C--:B------:R-:W-:Y:S02]  /*184c0*/  ISETP.GE.OR P5, PT, R10, R219.reuse, !P5 ;  /* 0x000000db0a00720c */ /* 0x080fe40006fa6670 */
[----:B------:R-:W-:Y:S01]  /*184d0*/  FSEL R240, R35, -INF , !P1 ;  /* 0xff80000023f07808 */ /* 0x000fe20004800000 */
[----:B-1----:R-:W-:Y:S01]  /*184e0*/  HMMA.16816.F32.BF16 R224, R28, R4, R224 ;  /* 0x000000041ce0723c */ /* 0x002fe200000418e0 */
[C---:B------:R-:W-:Y:S02]  /*184f0*/  ISETP.GE.OR P1, PT, R9.reuse, R219, !P6 ;  /* 0x000000db0900720c */ /* 0x040fe40007726670 */
[----:B------:R-:W-:Y:S02]  /*18500*/  FSEL R242, R34, -INF , !P2 ;  /* 0xff80000022f27808 */ /* 0x000fe40005000000 */
[----:B------:R-:W-:-:S02]  /*18510*/  ISETP.GE.AND P6, PT, R9, R218, PT ;  /* 0x000000da0900720c */ /* 0x000fc40003fc6270 */
[----:B------:R-:W-:Y:S01]  /*18520*/  FSEL R136, R161, -INF , !P5 ;  /* 0xff800000a1887808 */ /* 0x000fe20006800000 */
[----:B------:R-:W-:Y:S01]  /*18530*/  VIADD R4, R133, 0x29 ;  /* 0x0000002985047836 */ /* 0x000fe20000000000 */
[C---:B------:R-:W-:Y:S01]  /*18540*/  ISETP.GE.AND P2, PT, R10.reuse, R218, PT ;  /* 0x000000da0a00720c */ /* 0x040fe20003f46270 */
[----:B------:R-:W-:Y:S01]  /*18550*/  IMAD.MOV.U32 R161, RZ, RZ, R135 ;  /* 0x000000ffffa17224 */ /* 0x000fe200078e0087 */
[----:B------:R-:W-:Y:S02]  /*18560*/  ISETP.GE.AND P5, PT, R11, R220, PT ;  /* 0x000000dc0b00720c */ /* 0x000fe40003fa6270 */
[-C--:B------:R-:W-:Y:S01]  /*18570*/  ISETP.GE.OR P6, PT, R9, R217.reuse, !P6 ;  /* 0x000000d90900720c */ /* 0x080fe200077c6670 */
[C---:B------:R-:W-:Y:S01]  /*18580*/  VIADD R9, R133.reuse, 0x28 ;  /* 0x0000002885097836 */ /* 0x040fe20000000000 */
[----:B------:R-:W-:Y:S01]  /*18590*/  ISETP.GE.OR P2, PT, R10, R217, !P2 ;  /* 0x000000d90a00720c */ /* 0x000fe20005746670 */
[----:B------:R-:W-:Y:S01]  /*185a0*/  VIADD R10, R133, 0x21 ;  /* 0x00000021850a7836 */ /* 0x000fe20000000000 */
[----:B------:R-:W-:-:S02]  /*185b0*/  ISETP.GE.OR P5, PT, R11, R219, !P5 ;  /* 0x000000db0b00720c */ /* 0x000fc40006fa6670 */
[----:B------:R-:W-:Y:S01]  /*185c0*/  FSEL R138, R160, -INF , !P1 ;  /* 0xff800000a08a7808 */ /* 0x000fe20004800000 */
[----:B------:R-:W-:Y:S01]  /*185d0*/  IMAD.MOV.U32 R160, RZ, RZ, R134 ;  /* 0x000000ffffa07224 */ /* 0x000fe200078e0086 */
[----:B------:R-:W-:Y:S02]  /*185e0*/  FSEL R234, R156, -INF , !P5 ;  /* 0xff8000009cea7808 */ /* 0x000fe40006800000 */
[----:B------:R-:W-:Y:S02]  /*185f0*/  ISETP.GE.AND P1, PT, R11, R218, PT ;  /* 0x000000da0b00720c */ /* 0x000fe40003f26270 */
[----:B------:R-:W-:Y:S02]  /*18600*/  FSEL R236, R163, -INF , !P2 ;  /* 0xff800000a3ec7808 */ /* 0x000fe40005000000 */
[-C--:B------:R-:W-:Y:S02]  /*18610*/  ISETP.GE.AND P5, PT, R9, R220.reuse, PT ;  /* 0x000000dc0900720c */ /* 0x080fe40003fa6270 */
[----:B------:R-:W-:-:S02]  /*18620*/  ISETP.GE.AND P2, PT, R10, R220, PT ;  /* 0x000000dc0a00720c */ /* 0x000fc40003f46270 */
[----:B------:R-:W-:Y:S02]  /*18630*/  ISETP.GE.OR P1, PT, R11, R217, !P1 ;  /* 0x000000d90b00720c */ /* 0x000fe40004f26670 */
[-C--:B------:R-:W-:Y:S02]  /*18640*/  ISETP.GE.OR P5, PT, R9, R219.reuse, !P5 ;  /* 0x000000db0900720c */ /* 0x080fe40006fa6670 */
[----:B------:R-:W-:Y:S02]  /*18650*/  ISETP.GE.OR P2, PT, R10, R219, !P2 ;  /* 0x000000db0a00720c */ /* 0x000fe40005746670 */
[----:B------:R-:W-:Y:S02]  /*18660*/  FSEL R148, R168, -INF , !P5 ;  /* 0xff800000a8947808 */ /* 0x000fe40006800000 */
[----:B------:R-:W-:Y:S02]  /*18670*/  FSEL R144, R158, -INF , !P1 ;  /* 0xff8000009e907808 */ /* 0x000fe40004800000 */
[----:B------:R-:W-:-:S02]  /*18680*/  FSEL R150, R157, -INF , !P2 ;  /* 0xff8000009d967808 */ /* 0x000fc40005000000 */
[C---:B------:R-:W-:Y:S02]  /*18690*/  ISETP.GE.AND P5, PT, R4.reuse, R220, PT ;  /* 0x000000dc0400720c */ /* 0x040fe40003fa6270 */
[CC--:B------:R-:W-:Y:S02]  /*186a0*/  ISETP.GE.AND P1, PT, R4.reuse, R218.reuse, PT ;  /* 0x000000da0400720c */ /* 0x0c0fe40003f26270 */
[C---:B------:R-:W-:Y:S02]  /*186b0*/  ISETP.GE.AND P2, PT, R9.reuse, R218, PT ;  /* 0x000000da0900720c */ /* 0x040fe40003f46270 */
[C---:B------:R-:W-:Y:S02]  /*186c0*/  ISETP.GE.OR P5, PT, R4.reuse, R219, !P5 ;  /* 0x000000db0400720c */ /* 0x040fe40006fa6670 */
[-C--:B------:R-:W-:Y:S02]  /*186d0*/  ISETP.GE.OR P1, PT, R4, R217.reuse, !P1 ;  /* 0x000000d90400720c */ /* 0x080fe40004f26670 */
[----:B------:R-:W-:Y:S01]  /*186e0*/  ISETP.GE.OR P2, PT, R9, R217, !P2 ;  /* 0x000000d90900720c */ /* 0x000fe20005746670 */
[----:B------:R-:W-:Y:S01]  /*186f0*/  HMMA.16816.F32.BF16 R4, R28, R6, R164 ;  /* 0x000000061c04723c */ /* 0x000fe200000418a4 */
[----:B------:R-:W-:Y:S01]  /*18700*/  VIADD R9, R133, 0x31 ;  /* 0x0000003185097836 */ /* 0x000fe20000000000 */
[----:B------:R-:W-:-:S02]  /*18710*/  FSEL R232, R169, -INF , !P5 ;  /* 0xff800000a9e87808 */ /* 0x000fc40006800000 */
[----:B------:R-:W-:Y:S02]  /*18720*/  FSEL R140, R171, -INF , !P1 ;  /* 0xff800000ab8c7808 */ /* 0x000fe40004800000 */
[C---:B------:R-:W-:Y:S02]  /*18730*/  ISETP.GE.AND P5, PT, R9.reuse, R220, PT ;  /* 0x000000dc0900720c */ /* 0x040fe40003fa6270 */
[C---:B------:R-:W-:Y:S02]  /*18740*/  ISETP.GE.AND P1, PT, R9.reuse, R218, PT ;  /* 0x000000da0900720c */ /* 0x040fe40003f26270 */
[C---:B------:R-:W-:Y:S02]  /*18750*/  ISETP.GE.OR P5, PT, R9.reuse, R219, !P5 ;  /* 0x000000db0900720c */ /* 0x040fe40006fa6670 */
[----:B------:R-:W-:Y:S01]  /*18760*/  ISETP.GE.OR P1, PT, R9, R217, !P1 ;  /* 0x000000d90900720c */ /* 0x000fe20004f26670 */
[----:B------:R-:W-:Y:S01]  /*18770*/  VIADD R9, R133, 0x38 ;  /* 0x0000003885097836 */ /* 0x000fe20000000000 */
[----:B------:R-:W-:-:S02]  /*18780*/  FSEL R238, R162, -INF , !P6 ;  /* 0xff800000a2ee7808 */ /* 0x000fc40007000000 */
[C---:B------:R-:W-:Y:S02]  /*18790*/  ISETP.GE.AND P6, PT, R10.reuse, R218, PT ;  /* 0x000000da0a00720c */ /* 0x040fe40003fc6270 */
[----:B------:R-:W-:Y:S02]  /*187a0*/  FSEL R174, R225, -INF , !P5 ;  /* 0xff800000e1ae7808 */ /* 0x000fe40006800000 */
[----:B------:R-:W-:Y:S02]  /*187b0*/  ISETP.GE.AND P5, PT, R9, R220, PT ;  /* 0x000000dc0900720c */ /* 0x000fe40003fa6270 */
[----:B------:R-:W-:Y:S01]  /*187c0*/  ISETP.GE.OR P6, PT, R10, R217, !P6 ;  /* 0x000000d90a00720c */ /* 0x000fe200077c6670 */
[----:B------:R-:W-:Y:S01]  /*187d0*/  VIADD R10, R133, 0x30 ;  /* 0x00000030850a7836 */ /* 0x000fe20000000000 */
[----:B------:R-:W-:Y:S01]  /*187e0*/  ISETP.GE.OR P5, PT, R9, R219, !P5 ;  /* 0x000000db0900720c */ /* 0x000fe20006fa6670 */
[----:B------:R-:W-:Y:S01]  /*187f0*/  VIADD R133, R133, 0x39 ;  /* 0x0000003985857836 */ /* 0x000fe20000000000 */
[----:B------:R-:W-:-:S02]  /*18800*/  FSEL R146, R159, -INF , !P6 ;  /* 0xff8000009f927808 */ /* 0x000fc40007000000 */
[----:B------:R-:W-:Y:S02]  /*18810*/  FSEL R142, R170, -INF , !P2 ;  /* 0xff800000aa8e7808 */ /* 0x000fe40005000000 */
[C---:B------:R-:W-:Y:S02]  /*18820*/  ISETP.GE.AND P6, PT, R10.reuse, R220, PT ;  /* 0x000000dc0a00720c */ /* 0x040fe40003fc6270 */
[----:B------:R-:W-:Y:S02]  /*18830*/  ISETP.GE.AND P2, PT, R10, R218, PT ;  /* 0x000000da0a00720c */ /* 0x000fe40003f46270 */
[----:B------:R-:W-:Y:S02]  /*18840*/  FSEL R172, R4, -INF , !P5 ;  /* 0xff80000004ac7808 */ /* 0x000fe40006800000 */
[----:B------:R-:W-:Y:S02]  /*18850*/  ISETP.GT.AND P5, PT, R216, R203, PT ;  /* 0x000000cbd800720c */ /* 0x000fe40003fa4270 */
[----:B------:R-:W-:-:S02]  /*18860*/  ISETP.GE.OR P6, PT, R10, R219, !P6 ;  /* 0x000000db0a00720c */ /* 0x000fc400077c6670 */
[----:B------:R-:W-:Y:S02]  /*18870*/  ISETP.GE.OR P2, PT, R10, R217, !P2 ;  /* 0x000000d90a00720c */ /* 0x000fe40005746670 */
[----:B------:R-:W-:Y:S02]  /*18880*/  FSEL R224, R224, -INF , !P6 ;  /* 0xff800000e0e07808 */ /* 0x000fe40007000000 */
[----:B------:R-:W-:Y:S02]  /*18890*/  FSEL R170, R226, -INF , !P2 ;  /* 0xff800000e2aa7808 */ /* 0x000fe40005000000 */
[----:B------:R-:W-:Y:S02]  /*188a0*/  FSEL R168, R227, -INF , !P1 ;  /* 0xff800000e3a87808 */ /* 0x000fe40004800000 */
[----:B------:R-:W-:Y:S02]  /*188b0*/  ISETP.GE.AND P2, PT, R9, R218, PT ;  /* 0x000000da0900720c */ /* 0x000fe40003f46270 */
[----:B------:R-:W-:-:S02]  /*188c0*/  ISETP.GE.AND P6, PT, R133, R220, PT ;  /* 0x000000dc8500720c */ /* 0x000fc40003fc6270 */
[----:B------:R-:W-:Y:S02]  /*188d0*/  ISETP.GE.AND P1, PT, R133, R218, PT ;  /* 0x000000da8500720c */ /* 0x000fe40003f26270 */
[----:B------:R-:W-:Y:S02]  /*188e0*/  ISETP.GE.OR P2, PT, R9, R217, !P2 ;  /* 0x000000d90900720c */ /* 0x000fe40005746670 */
[C---:B------:R-:W-:Y:S02]  /*188f0*/  ISETP.GE.OR P6, PT, R133.reuse, R219, !P6 ;  /* 0x000000db8500720c */ /* 0x040fe400077c6670 */
[----:B------:R-:W-:Y:S02]  /*18900*/  ISETP.GE.OR P1, PT, R133, R217, !P1 ;  /* 0x000000d98500720c */ /* 0x000fe40004f26670 */
[----:B------:R-:W-:Y:S02]  /*18910*/  FSEL R164, R6, -INF , !P2 ;  /* 0xff80000006a47808 */ /* 0x000fe40005000000 */
[----:B------:R-:W-:-:S02]  /*18920*/  FSEL R167, R5, -INF , !P6 ;  /* 0xff80000005a77808 */ /* 0x000fc40007000000 */
[----:B------:R-:W-:Y:S01]  /*18930*/  FSEL R163, R7, -INF , !P1 ;  /* 0xff80000007a37808 */ /* 0x000fe20004800000 */
[----:B------:R-:W-:Y:S05]  /*18940*/  @!P5 BRA `(.L_x_2485) ;  /* 0x0000000c0020d947 */ /* 0x000fea0003800000 */
[----:B------:R-:W-:Y:S04]  /*18950*/  BSSY B0, `(.L_x_2486) ;  /* 0x000004c000007945 */ /* 0x000fe80003800000 */
[----:B------:R-:W-:Y:S05]  /*18960*/  @!P0 BRA `(.L_x_2487) ;  /* 0x0000000400148947 */ /* 0x000fea0003800000 */
[----:B------:R-:W-:Y:S02]  /*18970*/  R2UR UR4, R228 ;  /* 0x00000000e40472ca */ /* 0x000fe400000e0000 */
[----:B------:R-:W-:-:S13]  /*18980*/  R2UR UR5, R229 ;  /* 0x00000000e50572ca */ /* 0x000fda00000e0000 */
[----:B------:R-:W2:Y:S01]  /*18990*/  LD.E R13, desc[UR4][R230.64+0x170] ;  /* 0x00017004e60d7980 */ /* 0x000ea2000c101900 */
[----:B------:R-:W-:Y:S01]  /*189a0*/  MOV R10, RZ ;  /* 0x000000ff000a7202 */ /* 0x000fe20000000f00 */
[----:B------:R-:W-:Y:S01]  /*189b0*/  IMAD.SHL.U32 R5, R216, 0x40, RZ ;  /* 0x00000040d8057824 */ /* 0x000fe200078e00ff */
[C---:B------:R-:W-:Y:S02]  /*189c0*/  R2UR UR12, R228.reuse ;  /* 0x00000000e40c72ca */ /* 0x040fe400000e0000 */
[C---:B------:R-:W-:Y:S02]  /*189d0*/  R2UR UR13, R229.reuse ;  /* 0x00000000e50d72ca */ /* 0x040fe400000e0000 */
[----:B------:R-:W-:Y:S02]  /*189e0*/  IABS R7, R5 ;  /* 0x0000000500077213 */ /* 0x000fe40000000000 */
[----:B------:R-:W-:Y:S02]  /*189f0*/  R2UR UR10, R228 ;  /* 0x00000000e40a72ca */ /* 0x000fe400000e0000 */
[----:B------:R-:W-:-:S02]  /*18a00*/  R2UR UR11, R229 ;  /* 0x00000000e50b72ca */ /* 0x000fc400000e0000 */
[----:B------:R-:W-:Y:S02]  /*18a10*/  R2UR UR8, R228 ;  /* 0x00000000e40872ca */ /* 0x000fe400000e0000 */
[----:B------:R-:W-:Y:S02]  /*18a20*/  R2UR UR9, R229 ;  /* 0x00000000e50972ca */ /* 0x000fe400000e0000 */
[-C--:B--2---:R-:W-:Y:S02]  /*18a30*/  IABS R9, R13.reuse ;  /* 0x0000000d00097213 */ /* 0x084fe40000000000 */
[----:B------:R-:W-:Y:S02]  /*18a40*/  IABS R6, R13 ;  /* 0x0000000d00067213 */ /* 0x000fe40000000000 */
[----:B------:R-:W1:Y:S03]  /*18a50*/  I2F.RP R4, R9 ;  /* 0x0000000900047306 */ /* 0x000e660000209400 */
[----:B------:R-:W-:-:S05]  /*18a60*/  IMAD.MOV R6, RZ, RZ, -R6 ;  /* 0x000000ffff067224 */ /* 0x000fca00078e0a06 */
[----:B-1----:R-:W1:Y:S02]  /*18a70*/  MUFU.RCP R11, R4 ;  /* 0x00000004000b7308 */ /* 0x002e640000001000 */
[----:B-1----:R-:W-:-:S06]  /*18a80*/  VIADD R11, R11, 0xffffffe ;  /* 0x0ffffffe0b0b7836 */ /* 0x002fcc0000000000 */
[----:B------:R-:W1:Y:S02]  /*18a90*/  F2I.FTZ.U32.TRUNC.NTZ R11, R11 ;  /* 0x0000000b000b7305 */ /* 0x000e64000021f000 */
[----:B-1----:R-:W-:-:S04]  /*18aa0*/  IMAD.MOV R14, RZ, RZ, -R11 ;  /* 0x000000ffff0e7224 */ /* 0x002fc800078e0a0b */
[----:B------:R-:W-:-:S04]  /*18ab0*/  IMAD R14, R14, R9, RZ ;  /* 0x000000090e0e7224 */ /* 0x000fc800078e02ff */
[----:B------:R-:W-:-:S04]  /*18ac0*/  IMAD.HI.U32 R14, R11, R14, R10 ;  /* 0x0000000e0b0e7227 */ /* 0x000fc800078e000a */
[C---:B------:R-:W-:Y:S01]  /*18ad0*/  VIADD R10, R5.reuse, 0xffffffc0 ;  /* 0xffffffc0050a7836 */ /* 0x040fe20000000000 */
[----:B------:R-:W-:Y:S01]  /*18ae0*/  LOP3.LUT R5, R5, R13, RZ, 0x3c, !PT ;  /* 0x0000000d05057212 */ /* 0x000fe200078e3cff */
[----:B------:R-:W-:-:S03]  /*18af0*/  IMAD.HI.U32 R11, R14, R7, RZ ;  /* 0x000000070e0b7227 */ /* 0x000fc600078e00ff */
[----:B------:R-:W-:Y:S01]  /*18b00*/  IABS R4, R10 ;  /* 0x0000000a00047213 */ /* 0x000fe20000000000 */
[----:B------:R-:W-:Y:S01]  /*18b10*/  IMAD R24, R11, R6, R7 ;  /* 0x000000060b187224 */ /* 0x000fe200078e0207 */
[----:B------:R-:W-:-:S03]  /*18b20*/  LOP3.LUT R10, R10, R13, RZ, 0x3c, !PT ;  /* 0x0000000d0a0a7212 */ /* 0x000fc600078e3cff */
[----:B------:R-:W-:Y:S01]  /*18b30*/  IMAD.HI.U32 R7, R14, R4, RZ ;  /* 0x000000040e077227 */ /* 0x000fe200078e00ff */
[----:B------:R-:W-:Y:S01]  /*18b40*/  ISETP.GT.U32.AND P2, PT, R9, R24, PT ;  /* 0x000000180900720c */ /* 0x000fe20003f44070 */
[----:B------:R-:W2:Y:S02]  /*18b50*/  LD.E.64 R14, desc[UR8][R230.64+0x20] ;  /* 0x00002008e60e7980 */ /* 0x000ea4000c101b00 */
[----:B------:R-:W-:-:S05]  /*18b60*/  IMAD R4, R7, R6, R4 ;  /* 0x0000000607047224 */ /* 0x000fca00078e0204 */
[----:B------:R-:W-:-:S05]  /*18b70*/  ISETP.GT.U32.AND P1, PT, R9, R4, PT ;  /* 0x000000040900720c */ /* 0x000fca0003f24070 */
[----:B------:R-:W-:Y:S02]  /*18b80*/  @!P2 IMAD.IADD R24, R24, 0x1, -R9 ;  /* 0x000000011818a824 */ /* 0x000fe400078e0a09 */
[----:B------:R-:W-:Y:S01]  /*18b90*/  @!P2 VIADD R11, R11, 0x1 ;  /* 0x000000010b0ba836 */ /* 0x000fe20000000000 */
[----:B------:R-:W-:Y:S02]  /*18ba0*/  ISETP.GE.AND P2, PT, R5, RZ, PT ;  /* 0x000000ff0500720c */ /* 0x000fe40003f46270 */
[----:B------:R-:W-:Y:S02]  /*18bb0*/  ISETP.GE.U32.AND P0, PT, R24, R9, PT ;  /* 0x000000091800720c */ /* 0x000fe40003f06070 */
[----:B------:R-:W-:Y:S01]  /*18bc0*/  LOP3.LUT R5, RZ, R13, RZ, 0x33, !PT ;  /* 0x0000000dff057212 */ /* 0x000fe200078e33ff */
[----:B------:R-:W-:Y:S01]  /*18bd0*/  @!P1 VIADD R7, R7, 0x1 ;  /* 0x0000000107079836 */ /* 0x000fe20000000000 */
[----:B------:R-:W-:Y:S02]  /*18be0*/  @!P1 IADD3 R4, R4, -R9, RZ ;  /* 0x8000000904049210 */ /* 0x000fe40007ffe0ff */
[----:B------:R-:W-:-:S02]  /*18bf0*/  ISETP.NE.AND P1, PT, R13, RZ, PT ;  /* 0x000000ff0d00720c */ /* 0x000fc40003f25270 */
[----:B------:R-:W-:-:S05]  /*18c00*/  ISETP.GE.U32.AND P6, PT, R4, R9, PT ;  /* 0x000000090400720c */ /* 0x000fca0003fc6070 */
[----:B------:R-:W-:Y:S01]  /*18c10*/  @P0 VIADD R11, R11, 0x1 ;  /* 0x000000010b0b0836 */ /* 0x000fe20000000000 */
[----:B------:R-:W-:-:S03]  /*18c20*/  ISETP.GE.AND P0, PT, R10, RZ, PT ;  /* 0x000000ff0a00720c */ /* 0x000fc60003f06270 */
[----:B------:R-:W-:-:S04]  /*18c30*/  @!P2 IMAD.MOV R11, RZ, RZ, -R11 ;  /* 0x000000ffff0ba224 */ /* 0x000fc800078e0a0b */
[----:B------:R-:W-:-:S05]  /*18c40*/  @P6 IADD3 R7, R7, 0x1, RZ ;  /* 0x0000000107076810 */ /* 0x000fca0007ffe0ff */
[----:B------:R-:W-:Y:S01]  /*18c50*/  IMAD.MOV.U32 R6, RZ, RZ, R7 ;  /* 0x000000ffff067224 */ /* 0x000fe200078e0007 */
[----:B------:R-:W-:Y:S02]  /*18c60*/  SEL R7, R5, R11, !P1 ;  /* 0x0000000b05077207 */ /* 0x000fe40004800000 */
[----:B------:R-:W3:Y:S02]  /*18c70*/  LD.E.64 R10, desc[UR4][R230.64+0x38] ;  /* 0x00003804e60a7980 */ /* 0x000ee4000c101b00 */
[----:B------:R-:W-:Y:S01]  /*18c80*/  @!P0 IADD3 R6, -R6, RZ, RZ ;  /* 0x000000ff06068210 */ /* 0x000fe20007ffe1ff */
[----:B------:R-:W-:-:S03]  /*18c90*/  IMAD.WIDE R28, R7, 0x4, R214 ;  /* 0x00000004071c7825 */ /* 0x000fc600078e02d6 */
[----:B------:R-:W-:Y:S02]  /*18ca0*/  SEL R6, R5, R6, !P1 ;  /* 0x0000000605067207 */ /* 0x000fe40004800000 */
[----:B------:R-:W4:Y:S03]  /*18cb0*/  LD.E R5, desc[UR12][R28.64] ;  /* 0x0000000c1c057980 */ /* 0x000f26000c101900 */
[----:B------:R-:W-:-:S05]  /*18cc0*/  IMAD.WIDE R26, R6, 0x4, R214 ;  /* 0x00000004061a7825 */ /* 0x000fca00078e02d6 */
        /* <DEDUP_REMOVED lines=15> */
.L_x_2487:
[----:B------:R-:W-:Y:S02]  /*18dc0*/  R2UR UR4, R228 ;  /* 0x00000000e40472ca */ /* 0x000fe400000e0000 */
[----:B------:R-:W-:-:S13]  /*18dd0*/  R2UR UR5, R229 ;  /* 0x00000000e50572ca */ /* 0x000fda00000e0000 */
[----:B------:R-:W2:Y:S02]  /*18de0*/  LD.E R10, desc[UR4][R230.64+0x38] ;  /* 0x00003804e60a7980 */ /* 0x000ea4000c101900 */
[----:B--2---:R-:W-:-:S05]  /*18df0*/  IMAD.U32 R10, R10, -0x40, RZ ;  /* 0xffffffc00a0a7824 */ /* 0x004fca00078e00ff */
[----:B------:R-:W-:Y:S02]  /*18e00*/  SHF.R.S32.HI R9, RZ, 0x1f, R10 ;  /* 0x0000001fff097819 */ /* 0x000fe4000001140a */
.L_x_2488:
[----:B------:R-:W-:Y:S05]  /*18e10*/  BSYNC B0 ;  /* 0x0000000000007941 */ /* 0x000fea0003800000 */
.L_x_2486:
[----:B------:R-:W-:Y:S02]  /*18e20*/  LOP3.LUT R4, R213, 0x1, RZ, 0xc0, !PT ;  /* 0x00000001d5047812 */ /* 0x000fe400078ec0ff */
[CC--:B------:R-:W-:Y:S02]  /*18e30*/  @P4 IADD3 R7, P1, R10.reuse, R201.reuse, RZ ;  /* 0x000000c90a074210 */ /* 0x0c0fe40007f3e0ff */
[----:B------:R-:W-:Y:S02]  /*18e40*/  @P3 IADD3 R5, P0, R10, R201, RZ ;  /* 0x000000c90a053210 */ /* 0x000fe40007f1e0ff */
[----:B------:R-:W-:Y:S01]  /*18e50*/  ISETP.NE.U32.AND P2, PT, R4, 0x1, PT ;  /* 0x000000010400780c */ /* 0x000fe20003f45070 */
[--C-:B------:R-:W-:Y:S01]  /*18e60*/  @P4 IMAD.X R6, R9, 0x1, R202.reuse, P1 ;  /* 0x0000000109064824 */ /* 0x100fe200008e06ca */
[-C--:B------:R-:W-:Y:S01]  /*18e70*/  @P4 LEA R24, P1, R7, R204.reuse, 0x1 ;  /* 0x000000cc07184211 */ /* 0x080fe200078208ff */
[----:B------:R-:W-:Y:S01]  /*18e80*/  @P3 IMAD.X R4, R9, 0x1, R202, P0 ;  /* 0x0000000109043824 */ /* 0x000fe200000e06ca */
[----:B------:R-:W-:-:S02]  /*18e90*/  @P3 LEA R14, P0, R5, R204, 0x1 ;  /* 0x000000cc050e3211 */ /* 0x000fc400078008ff */
[-C--:B------:R-:W-:Y:S02]  /*18ea0*/  @P4 LEA.HI.X R25, R7, R205.reuse, R6, 0x1, P1 ;  /* 0x000000cd07194211 */ /* 0x080fe400008f0c06 */
[----:B------:R-:W-:Y:S02]  /*18eb0*/  @P3 LEA.HI.X R15, R5, R205, R4, 0x1, P0 ;  /* 0x000000cd050f3211 */ /* 0x000fe400000f0c04 */
[C---:B------:R-:W-:Y:S02]  /*18ec0*/  LEA R26, P6, R10.reuse, R204, 0x1 ;  /* 0x000000cc0a1a7211 */ /* 0x040fe400078c08ff */
[----:B------:R-:W-:Y:S02]  /*18ed0*/  IADD3 R5, P1, P0, R201, R201, R10 ;  /* 0x000000c9c9057210 */ /* 0x000fe4000783e00a */
[--C-:B------:R-:W-:Y:S02]  /*18ee0*/  LEA.HI.X R27, R10, R205, R9.reuse, 0x1, P6 ;  /* 0x000000cd0a1b7211 */ /* 0x100fe400030f0c09 */
[----:B------:R-:W-:-:S02]  /*18ef0*/  IADD3.X R6, R202, R202, R9, P1, P0 ;  /* 0x000000caca067210 */ /* 0x000fc40000fe0409 */
[----:B------:R-:W-:Y:S02]  /*18f00*/  @!P2 R2UR UR4, R228 ;  /* 0x00000000e404a2ca */ /* 0x000fe400000e0000 */
[----:B------:R-:W-:Y:S02]  /*18f10*/  @!P2 R2UR UR5, R229 ;  /* 0x00000000e505a2ca */ /* 0x000fe400000e0000 */
[CC--:B------:R-:W-:Y:S02]  /*18f20*/  @!P2 LEA R32, P6, R5.reuse, R204.reuse, 0x1 ;  /* 0x000000cc0520a211 */ /* 0x0c0fe400078c08ff */
[C---:B------:R-:W-:Y:S02]  /*18f30*/  @P4 LEA R30, P0, R5.reuse, R204, 0x1 ;  /* 0x000000cc051e4211 */ /* 0x040fe400078008ff */
[CCC-:B------:R-:W-:Y:S02]  /*18f40*/  @!P2 LEA.HI.X R33, R5.reuse, R205.reuse, R6.reuse, 0x1, P6 ;  /* 0x000000cd0521a211 */ /* 0x1c0fe400030f0c06 */
[----:B------:R-:W-:-:S02]  /*18f50*/  @P4 LEA.HI.X R31, R5, R205, R6, 0x1, P0 ;  /* 0x000000cd051f4211 */ /* 0x000fc400000f0c06 */
[CC--:B------:R-:W-:Y:S02]  /*18f60*/  @P3 LEA R28, P1, R5.reuse, R204.reuse, 0x1 ;  /* 0x000000cc051c3211 */ /* 0x0c0fe400078208ff */
[-C--:B------:R-:W-:Y:S01]  /*18f70*/  IADD3 R4, P6, R5, R201.reuse, RZ ;  /* 0x000000c905047210 */ /* 0x080fe20007fde0ff */
[----:B------:R-:W-:Y:S01]  /*18f80*/  @!PT LDS RZ, [RZ] ;  /* 0x00000000fffff984 */ /* 0x000fe20000000800 */
[----:B------:R-:W-:Y:S01]  /*18f90*/  @!PT LDS RZ, [RZ] ;  /* 0x00000000fffff984 */ /* 0x000fe20000000800 */
[----:B------:R-:W-:Y:S01]  /*18fa0*/  @!PT LDS RZ, [RZ] ;  /* 0x00000000fffff984 */ /* 0x000fe20000000800 */
[----:B------:R-:W-:Y:S01]  /*18fb0*/  @!P2 LDGSTS.E.BYPASS.LTC128B.128 [R211+0x6000], desc[UR4][R26.64] ;  /* 0x060000001ad3afae */ /* 0x000fe2000b901d44 */
[----:B------:R-:W-:Y:S02]  /*18fc0*/  @!P2 IADD3 R10, P0, R10, R201, RZ ;  /* 0x000000c90a0aa210 */ /* 0x000fe40007f1e0ff */
[----:B------:R-:W-:Y:S01]  /*18fd0*/  @P4 R2UR UR8, R228 ;  /* 0x00000000e40842ca */ /* 0x000fe200000e0000 */
[----:B------:R1:W-:Y:S01]  /*18fe0*/  @P2 STS.128 [R211+0x6000], RZ ;  /* 0x006000ffd3002388 */ /* 0x0003e20000000c00 */
[----:B------:R-:W-:Y:S01]  /*18ff0*/  @P4 R2UR UR9, R229 ;  /* 0x00000000e50942ca */ /* 0x000fe200000e0000 */
[----:B------:R-:W-:Y:S01]  /*19000*/  @!P2 IMAD.X R9, R9, 0x1, R202, P0 ;  /* 0x000000010909a824 */ /* 0x000fe200000e06ca */
[----:B------:R-:W-:Y:S01]  /*19010*/  @P3 LEA.HI.X R29, R5, R205, R6, 0x1, P1 ;  /* 0x000000cd051d3211 */ /* 0x000fe200008f0c06 */
[----:B------:R-:W-:Y:S01]  /*19020*/  IMAD.X R6, R6, 0x1, R202, P6 ;  /* 0x0000000106067824 */ /* 0x000fe200030e06ca */
[CC--:B------:R-:W-:Y:S01]  /*19030*/  @!P2 LEA R34, P6, R4.reuse, R204.reuse, 0x1 ;  /* 0x000000cc0422a211 */ /* 0x0c0fe200078c08ff */
[----:B------:R-:W-:Y:S01]  /*19040*/  @P4 IMAD.MOV.U32 R5, RZ, RZ, R27 ;  /* 0x000000ffff054224 */ /* 0x000fe200078e001b */
[----:B------:R-:W-:-:S02]  /*19050*/  @P4 LEA R152, P1, R4, R204, 0x1 ;  /* 0x000000cc04984211 */ /* 0x000fc400078208ff */
[----:B------:R-:W-:Y:S02]  /*19060*/  @P3 LEA R134, P0, R4, R204, 0x1 ;  /* 0x000000cc04863211 */ /* 0x000fe400078008ff */
[----:B------:R-:W-:Y:S02]  /*19070*/  @P3 R2UR UR4, R228 ;  /* 0x00000000e40432ca */ /* 0x000fe400000e0000 */
[----:B------:R-:W-:Y:S02]  /*19080*/  @P3 R2UR UR5, R229 ;  /* 0x00000000e50532ca */ /* 0x000fe400000e0000 */
[CCC-:B------:R-:W-:Y:S02]  /*19090*/  @!P2 LEA.HI.X R35, R4.reuse, R205.reuse, R6.reuse, 0x1, P6 ;  /* 0x000000cd0423a211 */ /* 0x1c0fe400030f0c06 */
[CCC-:B------:R-:W-:Y:S02]  /*190a0*/  @P4 LEA.HI.X R153, R4.reuse, R205.reuse, R6.reuse, 0x1, P1 ;  /* 0x000000cd04994211 */ /* 0x1c0fe400008f0c06 */
[----:B------:R-:W-:Y:S01]  /*190b0*/  @P3 LEA.HI.X R135, R4, R205, R6, 0x1, P0 ;  /* 0x000000cd04873211 */ /* 0x000fe200000f0c06 */
[----:B------:R-:W-:Y:S01]  /*190c0*/  @P4 IMAD.MOV.U32 R4, RZ, RZ, R26 ;  /* 0x000000ffff044224 */ /* 0x000fe200078e001a */
[----:B------:R-:W-:-:S02]  /*190d0*/  @!P2 R2UR UR12, R228 ;  /* 0x00000000e40ca2ca */ /* 0x000fc400000e0000 */
[C---:B------:R-:W-:Y:S02]  /*190e0*/  @!P2 R2UR UR13, R229.reuse ;  /* 0x00000000e50da2ca */ /* 0x040fe400000e0000 */
[----:B------:R-:W-:Y:S01]  /*190f0*/  @!PT LDS RZ, [RZ] ;  /* 0x00000000fffff984 */ /* 0x000fe20000000800 */
[----:B------:R-:W-:Y:S01]  /*19100*/  @!PT LDS RZ, [RZ] ;  /* 0x00000000fffff984 */ /* 0x000fe20000000800 */
[----:B------:R-:W-:Y:S01]  /*19110*/  @!PT LDS RZ, [RZ] ;  /* 0x00000000fffff984 */ /* 0x000fe20000000800 */
[----:B------:R2:W-:Y:S01]  /*19120*/  @P4 LDGSTS.E.BYPASS.LTC128B.128 [R211+0x8000], desc[UR8][R4.64+0x80] ;  /* 0x0800008004d34fae */ /* 0x0005e2000b901d48 */
[----:B------:R-:W-:Y:S02]  /*19130*/  @P4 R2UR UR10, R228 ;  /* 0x00000000e40a42ca */ /* 0x000fe400000e0000 */
[C---:B------:R-:W-:Y:S01]  /*19140*/  @P4 R2UR UR11, R229.reuse ;  /* 0x00000000e50b42ca */ /* 0x040fe200000e0000 */
[----:B------:R1:W-:Y:S01]  /*19150*/  @!P4 STS.128 [R211+0x8000], RZ ;  /* 0x008000ffd300c388 */ /* 0x0003e20000000c00 */
[----:B------:R-:W-:Y:S01]  /*19160*/  @!P2 LEA R154, P6, R10, R204, 0x1 ;  /* 0x000000cc0a9aa211 */ /* 0x000fe200078c08ff */
[----:B------:R-:W-:Y:S01]  /*19170*/  IMAD.MOV.U32 R204, RZ, RZ, R26 ;  /* 0x000000ffffcc7224 */ /* 0x000fe200078e001a */
[----:B------:R-:W-:Y:S02]  /*19180*/  @P3 R2UR UR8, R228 ;  /* 0x00000000e40832ca */ /* 0x000fe400000e0000 */
[----:B------:R-:W-:-:S02]  /*19190*/  @P3 R2UR UR9, R229 ;  /* 0x00000000e50932ca */ /* 0x000fc400000e0000 */
[----:B------:R-:W-:Y:S01]  /*191a0*/  @!P2 LEA.HI.X R155, R10, R205, R9, 0x1, P6 ;  /* 0x000000cd0a9ba211 */ /* 0x000fe200030f0c09 */
[--C-:B------:R-:W-:Y:S01]  /*191b0*/  IMAD.MOV.U32 R205, RZ, RZ, R27.reuse ;  /* 0x000000ffffcd7224 */ /* 0x100fe200078e001b */
[----:B------:R-:W-:Y:S02]  /*191c0*/  @P4 R2UR UR14, R228 ;  /* 0x00000000e40e42ca */ /* 0x000fe400000e0000 */
[----:B------:R-:W-:Y:S01]  /*191d0*/  @P4 R2UR UR15, R229 ;  /* 0x00000000e50f42ca */ /* 0x000fe200000e0000 */
[----:B--2---:R-:W-:Y:S02]  /*191e0*/  @P3 IMAD.MOV.U32 R4, RZ, RZ, R26 ;  /* 0x000000ffff043224 */ /* 0x004fe400078e001a */
[----:B------:R-:W-:-:S05]  /*191f0*/  @P3 IMAD.MOV.U32 R5, RZ, RZ, R27 ;  /* 0x000000ffff053224 */ /* 0x000fca00078e001b */
[----:B------:R-:W-:Y:S01]  /*19200*/  @!PT LDS RZ, [RZ] ;  /* 0x00000000fffff984 */ /* 0x000fe20000000800 */
[----:B------:R-:W-:Y:S01]  /*19210*/  @!PT LDS RZ, [RZ] ;  /* 0x00000000fffff984 */ /* 0x000fe20000000800 */
[----:B------:R-:W-:Y:S01]  /*19220*/  @!PT LDS RZ, [RZ] ;  /* 0x00000000fffff984 */ /* 0x000fe20000000800 */
[----:B------:R1:W-:Y:S01]  /*19230*/  @P3 LDGSTS.E.BYPASS.LTC128B.128 [R211+0xa000], desc[UR4][R4.64+0x100] ;  /* 0x0a00010004d33fae */ /* 0x0003e2000b901d44 */
[C---:B------:R-:W-:Y:S02]  /*19240*/  @!P2 R2UR UR4, R228.reuse ;  /* 0x00000000e404a2ca */ /* 0x040fe400000e0000 */
[C---:B------:R-:W-:Y:S01]  /*19250*/  @!P2 R2UR UR5, R229.reuse ;  /* 0x00000000e505a2ca */ /* 0x040fe200000e0000 */
[----:B------:R1:W-:Y:S04]  /*19260*/  @!P3 STS.128 [R211+0xa000], RZ ;  /* 0x00a000ffd300b388 */ /* 0x0003e80000000c00 */
[----:B------:R-:W-:Y:S01]  /*19270*/  @!PT LDS RZ, [RZ] ;  /* 0x00000000fffff984 */ /* 0x000fe20000000800 */
[----:B------:R-:W-:Y:S01]  /*19280*/  @!PT LDS RZ, [RZ] ;  /* 0x00000000fffff984 */ /* 0x000fe20000000800 */
[----:B------:R-:W-:Y:S01]  /*19290*/  @!PT LDS RZ, [RZ] ;  /* 0x00000000fffff984 */ /* 0x000fe20000000800 */
[----:B------:R1:W-:Y:S01]  /*192a0*/  @!P2 LDGSTS.E.BYPASS.LTC128B.128 [R211+0x6800], desc[UR12][R154.64] ;  /* 0x068000009ad3afae */ /* 0x0003e2000b901d4c */
[C---:B------:R-:W-:Y:S02]  /*192b0*/  @P3 R2UR UR12, R228.reuse ;  /* 0x00000000e40c32ca */ /* 0x040fe400000e0000 */
[----:B------:R-:W-:Y:S01]  /*192c0*/  @P3 R2UR UR13, R229 ;  /* 0x00000000e50d32ca */ /* 0x000fe200000e0000 */
[----:B------:R1:W-:Y:S04]  /*192d0*/  @P2 STS.128 [R211+0x6800], RZ ;  /* 0x006800ffd3002388 */ /* 0x0003e80000000c00 */
[----:B------:R-:W-:Y:S01]  /*192e0*/  @!PT LDS RZ, [RZ] ;  /* 0x00000000fffff984 */ /* 0x000fe20000000800 */
[----:B------:R-:W-:Y:S01]  /*192f0*/  @!PT LDS RZ, [RZ] ;  /* 0x00000000fffff984 */ /* 0x000fe20000000800 */
[----:B------:R-:W-:Y:S01]  /*19300*/  @!PT LDS RZ, [RZ] ;  /* 0x00000000fffff984 */ /* 0x000fe20000000800 */
[----:B------:R1:W-:Y:S01]  /*19310*/  @P4 LDGSTS.E.BYPASS.LTC128B.128 [R211+0x8800], desc[UR10][R24.64+0x80] ;  /* 0x0880008018d34fae */ /* 0x0003e2000b901d4a */
[----:B------:R-:W-:-:S02]  /*19320*/  @!P2 R2UR UR10, R228 ;  /* 0x00000000e40aa2ca */ /* 0x000fc400000e0000 */
[C---:B------:R-:W-:Y:S01]  /*19330*/  @!P2 R2UR UR11, R229.reuse ;  /* 0x00000000e50ba2ca */ /* 0x040fe200000e0000 */
[----:B------:R1:W-:Y:S04]  /*19340*/  @!P4 STS.128 [R211+0x8800], RZ ;  /* 0x008800ffd300c388 */ /* 0x0003e80000000c00 */
[----:B------:R-:W-:Y:S01]  /*19350*/  @!PT LDS RZ, [RZ] ;  /* 0x00000000fffff984 */ /* 0x000fe20000000800 */
[----:B------:R-:W-:Y:S01]  /*19360*/  @!PT LDS RZ, [RZ] ;  /* 0x00000000fffff984 */ /* 0x000fe20000000800 */
[----:B------:R-:W-:Y:S01]  /*19370*/  @!PT LDS RZ, [RZ] ;  /* 0x00000000fffff984 */ /* 0x000fe20000000800 */
[----:B------:R1:W-:Y:S01]  /*19380*/  @P3 LDGSTS.E.BYPASS.LTC128B.128 [R211+0xa800], desc[UR8][R14.64+0x100] ;  /* 0x0a8001000ed33fae */ /* 0x0003e2000b901d48 */
[C---:B------:R-:W-:Y:S02]  /*19390*/  @P4 R2UR UR8, R228.reuse ;  /* 0x00000000e40842ca */ /* 0x040fe400000e0000 */
[----:B------:R-:W-:Y:S01]  /*193a0*/  @P4 R2UR UR9, R229 ;  /* 0x00000000e50942ca */ /* 0x000fe200000e0000 */
[----:B------:R1:W-:Y:S04]  /*193b0*/  @!P3 STS.128 [R211+0xa800], RZ ;  /* 0x00a800ffd300b388 */ /* 0x0003e80000000c00 */
[----:B------:R-:W-:Y:S01]  /*193c0*/  @!PT LDS RZ, [RZ] ;  /* 0x00000000fffff984 */ /* 0x000fe20000000800 */
[----:B------:R-:W-:Y:S01]  /*193d0*/  @!PT LDS RZ, [RZ] ;  /* 0x00000000fffff984 */ /* 0x000fe20000000800 */
[----:B------:R-:W-:Y:S01]  /*193e0*/  @!PT LDS RZ, [RZ] ;  /* 0x00000000fffff984 */ /* 0x000fe20000000800 */
[----:B------:R1:W-:Y:S01]  /*193f0*/  @!P2 LDGSTS.E.BYPASS.LTC128B.128 [R211+0x7000], desc[UR4][R32.64] ;  /* 0x0700000020d3afae */ /* 0x0003e2000b901d44 */
[----:B------:R-:W-:-:S02]  /*19400*/  @P3 R2UR UR4, R228 ;  /* 0x00000000e40432ca */ /* 0x000fc400000e0000 */
[----:B------:R-:W-:Y:S01]  /*19410*/  @P3 R2UR UR5, R229 ;  /* 0x00000000e50532ca */ /* 0x000fe200000e0000 */
        /* <DEDUP_REMOVED lines=27> */
.L_x_2485:
[----:B------:R-:W-:Y:S05]  /*195d0*/  BSYNC B1 ;  /* 0x0000000000017941 */ /* 0x000fea0003800000 */
.L_x_2484:
[----:B------:R-:W-:Y:S01]  /*195e0*/  R2UR UR4, R228 ;  /* 0x00000000e40472ca */ /* 0x000fe200000e0000 */
[----:B-1----:R-:W-:Y:S01]  /*195f0*/  LDSM.16.MT88.4 R24, [R196+0xc000] ;  /* 0x00c00000c418783b */ /* 0x002fe20000004200 */
[----:B------:R-:W-:Y:S02]  /*19600*/  R2UR UR5, R229 ;  /* 0x00000000e50572ca */ /* 0x000fe400000e0000 */
[----:B------:R-:W-:Y:S01]  /*19610*/  FMNMX.FTZ R5, R132, R18, !PT ;  /* 0x0000001284057209 */ /* 0x000fe20007810000 */
[----:B------:R-:W-:Y:S10]  /*19620*/  LDSM.16.MT88.4 R32, [R195+0xc000] ;  /* 0x00c00000c320783b */ /* 0x000ff40000004200 */
[----:B------:R-:W2:Y:S01]  /*19630*/  LD.E R166, desc[UR4][R230.64+0xdc] ;  /* 0x0000dc04e6a67980 */ /* 0x000ea2000c101900 */
        /* <DEDUP_REMOVED lines=30> */
[----:B------:R-:W-:-:S03]  /*19820*/  FMNMX.FTZ R7, R163, R4, !PT ;  /* 0x00000004a3077209 */ /* 0x000fc60007810000 */
[----:B------:R-:W1:Y:S04]  /*19830*/  SHFL.BFLY PT, R5, R6, 0x2, 0x1f ;  /* 0x0c401f0006057f89 */ /* 0x000e6800000e0000 */
[----:B------:R-:W3:Y:S01]  /*19840*/  SHFL.BFLY PT, R4, R7, 0x2, 0x1f ;  /* 0x0c401f0007047f89 */ /* 0x000ee200000e0000 */
[----:B-1----:R-:W-:Y:S02]  /*19850*/  FMNMX.FTZ R5, R6, R5, !PT ;  /* 0x0000000506057209 */ /* 0x002fe40007810000 */
[----:B---3--:R-:W-:-:S03]  /*19860*/  FMNMX.FTZ R4, R7, R4, !PT ;  /* 0x0000000407047209 */ /* 0x008fc60007810000 */
[----:B------:R-:W1:Y:S04]  /*19870*/  SHFL.BFLY PT, R158, R5, 0x1, 0x1f ;  /* 0x0c201f00059e7f89 */ /* 0x000e6800000e0000 */
[----:B------:R-:W3:Y:S01]  /*19880*/  SHFL.BFLY PT, R157, R4, 0x1, 0x1f ;  /* 0x0c201f00049d7f89 */ /* 0x000ee200000e0000 */
[----:B-1----:R-:W-:Y:S02]  /*19890*/  FMNMX.FTZ R158, R5, R158, !PT ;  /* 0x0000009e059e7209 */ /* 0x002fe40007810000 */
[----:B---3--:R-:W-:Y:S02]  /*198a0*/  FMNMX.FTZ R157, R4, R157, !PT ;  /* 0x0000009d049d7209 */ /* 0x008fe40007810000 */
[----:B------:R-:W-:Y:S02]  /*198b0*/  FSETP.NEU.FTZ.AND P1, PT, R158, -INF , PT ;  /* 0xff8000009e00780b */ /* 0x000fe40003f3d000 */
[----:B------:R-:W-:-:S02]  /*198c0*/  FSETP.NEU.FTZ.AND P0, PT, R157, -INF , PT ;  /* 0xff8000009d00780b */ /* 0x000fc40003f1d000 */
[----:B------:R-:W-:Y:S02]  /*198d0*/  FSEL R5, R158, RZ, P1 ;  /* 0x000000ff9e057208 */ /* 0x000fe40000800000 */
[----:B------:R-:W-:-:S03]  /*198e0*/  FSEL R4, R157, RZ, P0 ;  /* 0x000000ff9d047208 */ /* 0x000fc60000000000 */
[----:B------:R-:W-:Y:S02]  /*198f0*/  FADD.FTZ R5, R132, -R5 ;  /* 0x8000000584057221 */ /* 0x000fe40000010000 */
[----:B------:R-:W-:Y:S01]  /*19900*/  FADD.FTZ R3, R3, -R4 ;  /* 0x8000000403037221 */ /* 0x000fe20000010000 */
[----:B------:R-:W-:Y:S01]  /*19910*/  LDSM.16.MT88.4 R132, [R198+0xc800] ;  /* 0x00c80000c684783b */ /* 0x000fe20000004200 */
[C---:B--2---:R-:W-:Y:S01]  /*19920*/  FMUL.FTZ R169, R166.reuse, R158 ;  /* 0x0000009ea6a97220 */ /* 0x044fe20000410000 */
[C---:B------:R-:W-:Y:S01]  /*19930*/  FMUL.FTZ R165, R166.reuse, R157 ;  /* 0x0000009da6a57220 */ /* 0x040fe20000410000 */
[C---:B------:R-:W-:Y:S01]  /*19940*/  FMUL.FTZ R162, R166.reuse, R5 ;  /* 0x00000005a6a27220 */ /* 0x040fe20000410000 */
[----:B------:R-:W-:Y:S02]  /*19950*/  FMUL.FTZ R3, R166, R3 ;  /* 0x00000003a6037220 */ /* 0x000fe40000410000 */
[----:B------:R-:W-:Y:S02]  /*19960*/  FSEL R169, R169, RZ, P1 ;  /* 0x000000ffa9a97208 */ /* 0x000fe40000800000 */
[----:B------:R-:W-:Y:S01]  /*19970*/  FSEL R165, R165, RZ, P0 ;  /* 0x000000ffa5a57208 */ /* 0x000fe20000000000 */
[----:B------:R-:W1:Y:S02]  /*19980*/  MUFU.EX2 R162, R162 ;  /* 0x000000a200a27308 */ /* 0x000e640000000800 */
[-CC-:B------:R-:W-:Y:S01]  /*19990*/  FFMA.FTZ R156, R18, R166.reuse, -R169.reuse ;  /* 0x000000a6129c7223 */ /* 0x180fe200000108a9 */
[-C--:B------:R-:W-:Y:S01]  /*199a0*/  FFMA.FTZ R154, R2, R166.reuse, -R169 ;  /* 0x000000a6029a7223 */ /* 0x080fe200000108a9 */
[-CC-:B------:R-:W-:Y:S01]  /*199b0*/  FFMA.FTZ R159, R16, R166.reuse, -R165.reuse ;  /* 0x000000a6109f7223 */ /* 0x180fe200000108a5 */
[-C--:B------:R-:W-:Y:S01]  /*199c0*/  FFMA.FTZ R152, R0, R166.reuse, -R165 ;  /* 0x000000a600987223 */ /* 0x080fe200000108a5 */
[----:B------:R-:W2:Y:S01]  /*199d0*/  LDSM.16.MT88.4 R16, [R197+0xc000] ;  /* 0x00c00000c510783b */ /* 0x000ea20000004200 */
[-CC-:B------:R-:W-:Y:S01]  /*199e0*/  FFMA.FTZ R155, R12, R166.reuse, -R169.reuse ;  /* 0x000000a60c9b7223 */ /* 0x180fe200000108a9 */
[-C--:B------:R-:W-:Y:S01]  /*199f0*/  FFMA.FTZ R153, R22, R166.reuse, -R169 ;  /* 0x000000a616997223 */ /* 0x080fe200000108a9 */
[-CC-:B------:R-:W-:Y:S01]  /*19a00*/  FFMA.FTZ R2, R8, R166.reuse, -R165.reuse ;  /* 0x000000a608027223 */ /* 0x180fe200000108a5 */
[-C--:B------:R-:W-:Y:S01]  /*19a10*/  FFMA.FTZ R0, R20, R166.reuse, -R165 ;  /* 0x000000a614007223 */ /* 0x080fe200000108a5 */
[----:B------:R-:W-:Y:S01]  /*19a20*/  MUFU.EX2 R156, R156 ;  /* 0x0000009c009c7308 */ /* 0x000fe20000000800 */
[----:B------:R-:W3:Y:S01]  /*19a30*/  LDSM.16.MT88.4 R8, [R198+0xc000] ;  /* 0x00c00000c608783b */ /* 0x000ee20000004200 */
[-CC-:B------:R-:W-:Y:S01]  /*19a40*/  FFMA.FTZ R173, R138, R166.reuse, -R169.reuse ;  /* 0x000000a68aad7223 */ /* 0x180fe200000108a9 */
[-CC-:B------:R-:W-:Y:S01]  /*19a50*/  FFMA.FTZ R226, R136, R166.reuse, -R169.reuse ;  /* 0x000000a688e27223 */ /* 0x180fe200000108a9 */
[--C-:B------:R-:W-:Y:S01]  /*19a60*/  FFMA.FTZ R171, R244, R166, -R169.reuse ;  /* 0x000000a6f4ab7223 */ /* 0x100fe200000108a9 */
[----:B------:R-:W4:Y:S01]  /*19a70*/  LDSM.16.MT88.4 R136, [R195+0x10000] ;  /* 0x01000000c388783b */ /* 0x000f220000004200 */
[-C--:B-1----:R-:W-:Y:S01]  /*19a80*/  FMUL.FTZ R20, R120, R162.reuse ;  /* 0x000000a278147220 */ /* 0x082fe20000410000 */
[-C--:B------:R-:W-:Y:S01]  /*19a90*/  FMUL.FTZ R21, R121, R162.reuse ;  /* 0x000000a279157220 */ /* 0x080fe20000410000 */
[----:B------:R-:W1:Y:S01]  /*19aa0*/  MUFU.EX2 R155, R155 ;  /* 0x0000009b009b7308 */ /* 0x000e620000000800 */
[-C--:B------:R-:W-:Y:S01]  /*19ab0*/  FMUL.FTZ R116, R116, R162.reuse ;  /* 0x000000a274747220 */ /* 0x080fe20000410000 */
[-C--:B------:R-:W-:Y:S01]  /*19ac0*/  FMUL.FTZ R117, R117, R162.reuse ;  /* 0x000000a275757220 */ /* 0x080fe20000410000 */
[-C--:B------:R-:W-:Y:S01]  /*19ad0*/  FMUL.FTZ R28, R112, R162.reuse ;  /* 0x000000a2701c7220 */ /* 0x080fe20000410000 */
[-C--:B------:R-:W-:Y:S01]  /*19ae0*/  FMUL.FTZ R29, R113, R162.reuse ;  /* 0x000000a2711d7220 */ /* 0x080fe20000410000 */
[-C--:B------:R-:W-:Y:S01]  /*19af0*/  FMUL.FTZ R108, R108, R162.reuse ;  /* 0x000000a26c6c7220 */ /* 0x080fe20000410000 */
[-C--:B------:R-:W-:Y:S01]  /*19b00*/  FMUL.FTZ R109, R109, R162.reuse ;  /* 0x000000a26d6d7220 */ /* 0x080fe20000410000 */
[-C--:B------:R-:W-:Y:S01]  /*19b10*/  FMUL.FTZ R12, R128, R162.reuse ;  /* 0x000000a2800c7220 */ /* 0x080fe20000410000 */
[----:B------:R-:W-:Y:S01]  /*19b20*/  MUFU.EX2 R154, R154 ;  /* 0x0000009a009a7308 */ /* 0x000fe20000000800 */
[-C--:B------:R-:W-:Y:S01]  /*19b30*/  FMUL.FTZ R13, R129, R162.reuse ;  /* 0x000000a2810d7220 */ /* 0x080fe20000410000 */
[-C--:B------:R-:W-:Y:S01]  /*19b40*/  FMUL.FTZ R124, R124, R162.reuse ;  /* 0x000000a27c7c7220 */ /* 0x080fe20000410000 */
[-C--:B------:R-:W-:Y:S01]  /*19b50*/  FMUL.FTZ R125, R125, R162.reuse ;  /* 0x000000a27d7d7220 */ /* 0x080fe20000410000 */
[-C--:B------:R-:W-:Y:S01]  /*19b60*/  FMUL.FTZ R76, R76, R162.reuse ;  /* 0x000000a24c4c7220 */ /* 0x080fe20000410000 */
[----:B------:R-:W-:Y:S01]  /*19b70*/  FMUL.FTZ R77, R77, R162 ;  /* 0x000000a24d4d7220 */ /* 0x000fe20000410000 */
[-C--:B------:R-:W-:Y:S01]  /*19b80*/  FFMA.FTZ R222, R222, R166.reuse, -R169 ;  /* 0x000000a6dede7223 */ /* 0x080fe200000108a9 */
[--C-:B------:R-:W-:Y:S01]  /*19b90*/  FFMA.FTZ R175, R242, R166, -R165.reuse ;  /* 0x000000a6f2af7223 */ /* 0x100fe200000108a5 */
[----:B------:R-:W5:Y:S01]  /*19ba0*/  MUFU.EX2 R153, R153 ;  /* 0x0000009900997308 */ /* 0x000f620000000800 */
[----:B-1----:R-:W-:Y:S01]  /*19bb0*/  F2FP.BF16.F32.PACK_AB R4, R155, R156 ;  /* 0x0000009c9b04723e */ /* 0x002fe200000010ff */
[-CC-:B------:R-:W-:Y:S01]  /*19bc0*/  FFMA.FTZ R228, R240, R166.reuse, -R165.reuse ;  /* 0x000000a6f0e47223 */ /* 0x180fe200000108a5 */
[-CC-:B------:R-:W-:Y:S01]  /*19bd0*/  FFMA.FTZ R225, R238, R166.reuse, -R165.reuse ;  /* 0x000000a6eee17223 */ /* 0x180fe200000108a5 */
[--C-:B------:R-:W-:Y:S01]  /*19be0*/  FFMA.FTZ R230, R236, R166, -R165.reuse ;  /* 0x000000a6ece67223 */ /* 0x100fe200000108a5 */
[-C--:B------:R-:W-:Y:S01]  /*19bf0*/  FMUL.FTZ R88, R88, R162.reuse ;  /* 0x000000a258587220 */ /* 0x080fe20000410000 */
[-C--:B------:R-:W-:Y:S01]  /*19c00*/  FMUL.FTZ R89, R89, R162.reuse ;  /* 0x000000a259597220 */ /* 0x080fe20000410000 */
[-C--:B------:R-:W-:Y:S01]  /*19c10*/  FMUL.FTZ R92, R92, R162.reuse ;  /* 0x000000a25c5c7220 */ /* 0x080fe20000410000 */
[----:B------:R-:W-:Y:S01]  /*19c20*/  MUFU.EX2 R152, R152 ;  /* 0x0000009800987308 */ /* 0x000fe20000000800 */
[-C--:B------:R-:W-:Y:S01]  /*19c30*/  FMUL.FTZ R93, R93, R162.reuse ;  /* 0x000000a25d5d7220 */ /* 0x080fe20000410000 */
[-C--:B------:R-:W-:Y:S01]  /*19c40*/  FMUL.FTZ R96, R96, R162.reuse ;  /* 0x000000a260607220 */ /* 0x080fe20000410000 */
[----:B------:R-:W-:Y:S01]  /*19c50*/  FMUL.FTZ R97, R97, R162 ;  /* 0x000000a261617220 */ /* 0x000fe20000410000 */
[-CC-:B------:R-:W-:Y:S01]  /*19c60*/  FFMA.FTZ R231, R144, R166.reuse, -R165.reuse ;  /* 0x000000a690e77223 */ /* 0x180fe200000108a5 */
[-C--:B------:R-:W-:Y:S01]  /*19c70*/  FFMA.FTZ R236, R146, R166.reuse, -R165 ;  /* 0x000000a692ec7223 */ /* 0x080fe200000108a5 */
[--C-:B------:R-:W-:Y:S01]  /*19c80*/  FFMA.FTZ R227, R234, R166, -R169.reuse ;  /* 0x000000a6eae37223 */ /* 0x100fe200000108a9 */
[----:B------:R-:W-:Y:S01]  /*19c90*/  LDSM.16.MT88.4 R144, [R198+0xf000] ;  /* 0x00f00000c690783b */ /* 0x000fe20000004200 */
[----:B------:R-:W1:Y:S01]  /*19ca0*/  MUFU.EX2 R2, R2 ;  /* 0x0000000200027308 */ /* 0x000e620000000800 */
[----:B-----5:R-:W-:Y:S01]  /*19cb0*/  F2FP.BF16.F32.PACK_AB R6, R153, R154 ;  /* 0x0000009a9906723e */ /* 0x020fe200000010ff */
[-CC-:B------:R-:W-:Y:S01]  /*19cc0*/  FFMA.FTZ R234, R150, R166.reuse, -R169.reuse ;  /* 0x000000a696ea7223 */ /* 0x180fe200000108a9 */
[-CC-:B------:R-:W-:Y:S01]  /*19cd0*/  FFMA.FTZ R229, R148, R166.reuse, -R169.reuse ;  /* 0x000000a694e57223 */ /* 0x180fe200000108a9 */
[-C--:B------:R-:W-:Y:S01]  /*19ce0*/  FFMA.FTZ R232, R232, R166.reuse, -R169 ;  /* 0x000000a6e8e87223 */ /* 0x080fe200000108a9 */
[-CC-:B------:R-:W-:Y:S01]  /*19cf0*/  FFMA.FTZ R233, R142, R166.reuse, -R165.reuse ;  /* 0x000000a68ee97223 */ /* 0x180fe200000108a5 */
[-CC-:B------:R-:W-:Y:S01]  /*19d00*/  FFMA.FTZ R238, R140, R166.reuse, -R165.reuse ;  /* 0x000000a68cee7223 */ /* 0x180fe200000108a5 */
[----:B------:R-:W-:Y:S01]  /*19d10*/  LDSM.16.MT88.4 R148, [R195+0xd000] ;  /* 0x00d00000c394783b */ /* 0x000fe20000004200 */
[----:B------:R-:W-:Y:S01]  /*19d20*/  MUFU.EX2 R0, R0 ;  /* 0x0000000000007308 */ /* 0x000fe20000000800 */
[-CC-:B------:R-:W-:Y:S01]  /*19d30*/  FFMA.FTZ R168, R168, R166.reuse, -R165.reuse ;  /* 0x000000a6a8a87223 */ /* 0x180fe200000108a5 */
[-CC-:B------:R-:W-:Y:S01]  /*19d40*/  FFMA.FTZ R164, R164, R166.reuse, -R165.reuse ;  /* 0x000000a6a4a47223 */ /* 0x180fe200000108a5 */
[----:B------:R-:W-:Y:S01]  /*19d50*/  LDSM.16.MT88.4 R140, [R197+0xf000] ;  /* 0x00f00000c58c783b */ /* 0x000fe20000004200 */
[----:B------:R-:W-:Y:S01]  /*19d60*/  FFMA.FTZ R163, R163, R166, -R165 ;  /* 0x000000a6a3a37223 */ /* 0x000fe200000108a5 */
[----:B------:R-:W-:-:S03]  /*19d70*/  FFMA.FTZ R156, R223, R162, R156 ;  /* 0x000000a2df9c7223 */ /* 0x000fc6000001009c */
[----:B------:R-:W5:Y:S01]  /*19d80*/  MUFU.EX2 R159, R159 ;  /* 0x0000009f009f7308 */ /* 0x000f620000000800 */
[----:B-1----:R-:W-:Y:S01]  /*19d90*/  F2FP.BF16.F32.PACK_AB R5, R2, R152 ;  /* 0x000000980205723e */ /* 0x002fe200000010ff */
[----:B------:R-:W-:-:S04]  /*19da0*/  FADD.FTZ R155, R155, R156 ;  /* 0x0000009c9b9b7221 */ /* 0x000fc80000010000 */
[----:B------:R-:W-:Y:S02]  /*19db0*/  FADD.FTZ R154, R154, R155 ;  /* 0x0000009b9a9a7221 */ /* 0x000fe40000010000 */
[----:B------:R-:W1:Y:S02]  /*19dc0*/  MUFU.EX2 R3, R3 ;  /* 0x0000000300037308 */ /* 0x000e640000000800 */
[----:B------:R-:W-:-:S06]  /*19dd0*/  FADD.FTZ R154, R153, R154 ;  /* 0x0000009a999a7221 */ /* 0x000fcc0000010000 */
[----:B------:R-:W-:Y:S01]  /*19de0*/  MUFU.EX2 R171, R171 ;  /* 0x000000ab00ab7308 */ /* 0x000fe20000000800 */
[----:B-----5:R-:W-:-:S07]  /*19df0*/  F2FP.BF16.F32.PACK_AB R7, R159, R0 ;  /* 0x000000009f07723e */ /* 0x020fce00000010ff */
[----:B------:R-:W5:Y:S01]  /*19e00*/  MUFU.EX2 R222, R222 ;  /* 0x000000de00de7308 */ /* 0x000f620000000800 */
[-C--:B-1----:R-:W-:Y:S01]  /*19e10*/  FMUL.FTZ R22, R122, R3.reuse ;  /* 0x000000037a167220 */ /* 0x082fe20000410000 */
[-C--:B------:R-:W-:Y:S01]  /*19e20*/  FMUL.FTZ R23, R123, R3.reuse ;  /* 0x000000037b177220 */ /* 0x080fe20000410000 */
[-C--:B------:R-:W-:Y:S01]  /*19e30*/  FMUL.FTZ R118, R118, R3.reuse ;  /* 0x0000000376767220 */ /* 0x080fe20000410000 */
[-C--:B------:R-:W-:Y:S01]  /*19e40*/  FMUL.FTZ R119, R119, R3.reuse ;  /* 0x0000000377777220 */ /* 0x080fe20000410000 */
[-C--:B------:R-:W-:Y:S01]  /*19e50*/  FMUL.FTZ R30, R114, R3.reuse ;  /* 0x00000003721e7220 */ /* 0x080fe20000410000 */
[-C--:B------:R-:W-:Y:S01]  /*19e60*/  FMUL.FTZ R31, R115, R3.reuse ;  /* 0x00000003731f7220 */ /* 0x080fe20000410000 */
[-C--:B------:R-:W-:Y:S01]  /*19e70*/  FMUL.FTZ R110, R110, R3.reuse ;  /* 0x000000036e6e7220 */ /* 0x080fe20000410000 */
[-C--:B------:R-:W-:Y:S01]  /*19e80*/  FMUL.FTZ R111, R111, R3.reuse ;  /* 0x000000036f6f7220 */ /* 0x080fe20000410000 */
[C---:B--2---:R-:W-:Y:S01]  /*19e90*/  HMMA.16816.F32.BF16 R20, R4.reuse, R16, R20 ;  /* 0x000000100414723c */ /* 0x044fe20000041814 */
        /* <DEDUP_REMOVED lines=9> */
[----:B------:R-:W-:Y:S01]  /*19f30*/  MUFU.EX2 R173, R173 ;  /* 0x000000ad00ad7308 */ /* 0x000fe20000000800 */
[----:B------:R-:W-:Y:S01]  /*19f40*/  LDSM.16.MT88.4 R128, [R196+0xc800] ;  /* 0x00c80000c480783b */ /* 0x000fe20000004200 */
[C---:B------:R-:W-:Y:S01]  /*19f50*/  HMMA.16816.F32.BF16 R28, R4.reuse, R24, R28 ;  /* 0x00000018041c723c */ /* 0x040fe2000004181c */
[-C--:B------:R-:W-:Y:S01]  /*19f60*/  FMUL.FTZ R90, R90, R3.reuse ;  /* 0x000000035a5a7220 */ /* 0x080fe20000410000 */
[-C--:B------:R-:W-:Y:S01]  /*19f70*/  FMUL.FTZ R91, R91, R3.reuse ;  /* 0x000000035b5b7220 */ /* 0x080fe20000410000 */
[----:B------:R-:W-:Y:S01]  /*19f80*/  LDSM.16.MT88.4 R120, [R198+0xe800] ;  /* 0x00e80000c678783b */ /* 0x000fe20000004200 */
[-C--:B------:R-:W-:Y:S01]  /*19f90*/  FMUL.FTZ R94, R94, R3.reuse ;  /* 0x000000035e5e7220 */ /* 0x080fe20000410000 */
[-C--:B------:R-:W-:Y:S01]  /*19fa0*/  FMUL.FTZ R95, R95, R3.reuse ;  /* 0x000000035f5f7220 */ /* 0x080fe20000410000 */
[----:B------:R-:W-:Y:S01]  /*19fb0*/  HMMA.16816.F32.BF16 R24, R4, R26, R108 ;  /* 0x0000001a0418723c */ /* 0x000fe2000004186c */
[----:B------:R-:W-:Y:S01]  /*19fc0*/  MUFU.EX2 R226, R226 ;  /* 0x000000e200e27308 */ /* 0x000fe20000000800 */
[-C--:B------:R-:W-:Y:S01]  /*19fd0*/  FMUL.FTZ R98, R98, R3.reuse ;  /* 0x0000000362627220 */ /* 0x080fe20000410000 */
[----:B------:R-:W-:-:S03]  /*19fe0*/  FMUL.FTZ R99, R99, R3 ;  /* 0x0000000363637220 */ /* 0x000fc60000410000 */
[C---:B---3--:R-:W-:Y:S01]  /*19ff0*/  HMMA.16816.F32.BF16 R12, R4.reuse, R8, R12 ;  /* 0x00000008040c723c */ /* 0x048fe2000004180c */
        /* <DEDUP_REMOVED lines=10> */
[----:B------:R-:W-:Y:S04]  /*1a0a0*/  MUFU.EX2 R175, R175 ;  /* 0x000000af00af7308 */ /* 0x000fe80000000800 */
[C---:B------:R-:W-:Y:S01]  /*1a0b0*/  HMMA.16816.F32.BF16 R100, R4.reuse, R32, R108 ;  /* 0x000000200464723c */ /* 0x040fe2000004186c */
[----:B------:R-:W2:Y:S03]  /*1a0c0*/  LDSM.16.MT88.4 R108, [R196+0xe000] ;  /* 0x00e00000c46c783b */ /* 0x000ea60000004200 */
[----:B------:R-:W3:Y:S02]  /*1a0d0*/  MUFU.EX2 R228, R228 ;  /* 0x000000e400e47308 */ /* 0x000ee40000000800 */
[C---:B------:R-:W-:Y:S06]  /*1a0e0*/  HMMA.16816.F32.BF16 R32, R4.reuse, R34, R104 ;  /* 0x000000220420723c */ /* 0x040fec0000041868 */
        /* <DEDUP_REMOVED lines=9> */
[----:B------:R-:W3:Y:S01]  /*1a180*/  MUFU.EX2 R230, R230 ;  /* 0x000000e600e67308 */ /* 0x000ee20000000800 */
[C---:B----4-:R-:W-:Y:S06]  /*1a190*/  HMMA.16816.F32.BF16 R92, R4.reuse, R136, R92 ;  /* 0x00000088045c723c */ /* 0x050fec000004185c */
[C---:B-1----:R-:W-:Y:S01]  /*1a1a0*/  HMMA.16816.F32.BF16 R40, R4.reuse, R116, R104 ;  /* 0x000000740428723c */ /* 0x042fe20000041868 */
[----:B------:R-:W1:Y:S01]  /*1a1b0*/  LDSM.16.MT88.4 R104, [R195+0xe000] ;  /* 0x00e00000c368783b */ /* 0x000e620000004200 */
[----:B------:R-:W-:Y:S04]  /*1a1c0*/  MUFU.EX2 R227, R227 ;  /* 0x000000e300e37308 */ /* 0x000fe80000000800 */
[----:B------:R-:W-:Y:S01]  /*1a1d0*/  HMMA.16816.F32.BF16 R36, R4, R118, R36 ;  /* 0x000000760424723c */ /* 0x000fe20000041824 */
[-C--:B------:R-:W-:Y:S01]  /*1a1e0*/  FMUL.FTZ R116, R44, R162.reuse ;  /* 0x000000a22c747220 */ /* 0x080fe20000410000 */
[-C--:B------:R-:W-:Y:S01]  /*1a1f0*/  FMUL.FTZ R117, R45, R162.reuse ;  /* 0x000000a22d757220 */ /* 0x080fe20000410000 */
[-C--:B------:R-:W-:Y:S01]  /*1a200*/  FMUL.FTZ R44, R48, R162.reuse ;  /* 0x000000a2302c7220 */ /* 0x080fe20000410000 */
[----:B------:R-:W-:Y:S01]  /*1a210*/  FMUL.FTZ R45, R49, R162 ;  /* 0x000000a2312d7220 */ /* 0x000fe20000410000 */
[----:B------:R-:W4:Y:S02]  /*1a220*/  MUFU.EX2 R234, R234 ;  /* 0x000000ea00ea7308 */ /* 0x000f240000000800 */
        /* <DEDUP_REMOVED lines=11> */
[----:B------:R-:W5:Y:S01]  /*1a2e0*/  LDSM.16.MT88.4 R112, [R198+0x10000] ;  /* 0x01000000c670783b */ /* 0x000f620000004200 */
[-C--:B------:R-:W-:Y:S01]  /*1a2f0*/  FMUL.FTZ R52, R56, R162.reuse ;  /* 0x000000a238347220 */ /* 0x080fe20000410000 */
[-C--:B------:R-:W-:Y:S01]  /*1a300*/  FMUL.FTZ R53, R57, R162.reuse ;  /* 0x000000a239357220 */ /* 0x080fe20000410000 */
[-C--:B------:R-:W-:Y:S01]  /*1a310*/  FMUL.FTZ R54, R58, R3.reuse ;  /* 0x000000033a367220 */ /* 0x080fe20000410000 */
[-C--:B------:R-:W-:Y:S01]  /*1a320*/  FMUL.FTZ R55, R59, R3.reuse ;  /* 0x000000033b377220 */ /* 0x080fe20000410000 */
[----:B------:R-:W-:Y:S01]  /*1a330*/  MUFU.EX2 R232, R232 ;  /* 0x000000e800e87308 */ /* 0x000fe20000000800 */
[C---:B--2---:R-:W-:Y:S06]  /*1a340*/  HMMA.16816.F32.BF16 R56, R4.reuse, R108, R116 ;  /* 0x0000006c0438723c */ /* 0x044fec0000041874 */
[C---:B------:R-:W-:Y:S01]  /*1a350*/  HMMA.16816.F32.BF16 R52, R4.reuse, R110, R52 ;  /* 0x0000006e0434723c */ /* 0x040fe20000041834 */
[----:B------:R-:W2:Y:S01]  /*1a360*/  LDSM.16.MT88.4 R108, [R197+0x10000] ;  /* 0x01000000c56c783b */ /* 0x000ea20000004200 */
        /* <DEDUP_REMOVED lines=20> */
[----:B------:R-:W4:Y:S01]  /*1a4b0*/  MUFU.EX2 R236, R236 ;  /* 0x000000ec00ec7308 */ /* 0x000f220000000800 */
[C---:B-----5:R-:W-:Y:S01]  /*1a4c0*/  HMMA.16816.F32.BF16 R72, R4.reuse, R112, R116 ;  /* 0x000000700448723c */ /* 0x060fe20000041874 */
[----:B------:R-:W5:Y:S05]  /*1a4d0*/  LDSM.16.MT88.4 R116, [R197+0xc800] ;  /* 0x00c80000c574783b */ /* 0x000f6a0000004200 */
[C---:B------:R-:W-:Y:S01]  /*1a4e0*/  HMMA.16816.F32.BF16 R68, R4.reuse, R114, R68 ;  /* 0x000000720444723c */ /* 0x040fe20000041844 */
[-C--:B------:R-:W-:Y:S01]  /*1a4f0*/  FMUL.FTZ R112, R80, R162.reuse ;  /* 0x000000a250707220 */ /* 0x080fe20000410000 */
[-C--:B------:R-:W-:Y:S01]  /*1a500*/  FMUL.FTZ R113, R81, R162.reuse ;  /* 0x000000a251717220 */ /* 0x080fe20000410000 */
[-C--:B------:R-:W-:Y:S01]  /*1a510*/  FMUL.FTZ R80, R84, R162.reuse ;  /* 0x000000a254507220 */ /* 0x080fe20000410000 */
[----:B------:R-:W-:Y:S01]  /*1a520*/  FMUL.FTZ R81, R85, R162 ;  /* 0x000000a255517220 */ /* 0x000fe20000410000 */
[----:B------:R-:W-:Y:S01]  /*1a530*/  MUFU.EX2 R233, R233 ;  /* 0x000000e900e97308 */ /* 0x000fe20000000800 */
[----:B--2---:R-:W-:Y:S01]  /*1a540*/  HMMA.16816.F32.BF16 R76, R4, R108, R76 ;  /* 0x0000006c044c723c */ /* 0x004fe2000004184c */
[-C--:B------:R-:W-:Y:S01]  /*1a550*/  FMUL.FTZ R114, R82, R3.reuse ;  /* 0x0000000352727220 */ /* 0x080fe20000410000 */
[-C--:B------:R-:W-:Y:S01]  /*1a560*/  FMUL.FTZ R115, R83, R3.reuse ;  /* 0x0000000353737220 */ /* 0x080fe20000410000 */
[-C--:B------:R-:W-:Y:S01]  /*1a570*/  FMUL.FTZ R82, R86, R3.reuse ;  /* 0x0000000356527220 */ /* 0x080fe20000410000 */
[-C--:B------:R-:W-:Y:S01]  /*1a580*/  FMUL.FTZ R83, R87, R3.reuse ;  /* 0x0000000357537220 */ /* 0x080fe20000410000 */
[----:B------:R-:W-:-:S02]  /*1a590*/  FFMA.FTZ R3, R221, R3, R152 ;  /* 0x00000003dd037223 */ /* 0x000fc40000010098 */
[----:B------:R-:W2:Y:S02]  /*1a5a0*/  MUFU.EX2 R238, R238 ;  /* 0x000000ee00ee7308 */ /* 0x000ea40000000800 */
[----:B------:R-:W-:Y:S01]  /*1a5b0*/  HMMA.16816.F32.BF16 R84, R4, R110, R112 ;  /* 0x0000006e0454723c */ /* 0x000fe20000041870 */
[----:B------:R-:W4:Y:S01]  /*1a5c0*/  LDSM.16.MT88.4 R112, [R197+0xe800] ;  /* 0x00e80000c570783b */ /* 0x000f220000004200 */
[----:B------:R-:W-:-:S03]  /*1a5d0*/  FADD.FTZ R3, R2, R3 ;  /* 0x0000000302037221 */ /* 0x000fc60000010000 */
[----:B------:R-:W2:Y:S01]  /*1a5e0*/  LDSM.16.MT88.4 R108, [R196+0xe800] ;  /* 0x00e80000c46c783b */ /* 0x000ea20000004200 */
[----:B------:R-:W-:Y:S01]  /*1a5f0*/  MUFU.EX2 R168, R168 ;  /* 0x000000a800a87308 */ /* 0x000fe20000000800 */
[----:B------:R-:W-:-:S04]  /*1a600*/  FADD.FTZ R0, R0, R3 ;  /* 0x0000000300007221 */ /* 0x000fc80000010000 */
[----:B------:R-:W-:Y:S01]  /*1a610*/  FADD.FTZ R0, R159, R0 ;  /* 0x000000009f007221 */ /* 0x000fe20000010000 */
[C---:B-1----:R-:W-:Y:S02]  /*1a620*/  HMMA.16816.F32.BF16 R80, R4.reuse, R104, R80 ;  /* 0x000000680450723c */ /* 0x042fe40000041850 */
[----:B------:R-:W-:Y:S04]  /*1a630*/  MUFU.EX2 R164, R164 ;  /* 0x000000a400a47308 */ /* 0x000fe80000000800 */
[C---:B------:R-:W-:Y:S01]  /*1a640*/  HMMA.16816.F32.BF16 R88, R4.reuse, R106, R88 ;  /* 0x0000006a0458723c */ /* 0x040fe20000041858 */
[----:B------:R-:W-:Y:S01]  /*1a650*/  F2FP.BF16.F32.PACK_AB R104, R222, R171 ;  /* 0x000000abde68723e */ /* 0x000fe200000010ff */
[----:B------:R-:W-:Y:S01]  /*1a660*/  FADD.FTZ R171, R171, R154 ;  /* 0x0000009aabab7221 */ /* 0x000fe20000010000 */
[----:B---3--:R-:W-:Y:S01]  /*1a670*/  F2FP.BF16.F32.PACK_AB R105, R228, R175 ;  /* 0x000000afe469723e */ /* 0x008fe200000010ff */
[----:B------:R-:W1:Y:S01]  /*1a680*/  MUFU.EX2 R163, R163 ;  /* 0x000000a300a37308 */ /* 0x000e620000000800 */
[----:B------:R-:W-:Y:S01]  /*1a690*/  FADD.FTZ R175, R175, R0 ;  /* 0x00000000afaf7221 */ /* 0x000fe20000010000 */
[----:B------:R-:W-:Y:S01]  /*1a6a0*/  HMMA.16816.F32.BF16 R4, R4, R138, R96 ;  /* 0x0000008a0404723c */ /* 0x000fe20000041860 */
[----:B------:R-:W-:Y:S01]  /*1a6b0*/  F2FP.BF16.F32.PACK_AB R106, R226, R173 ;  /* 0x000000ade26a723e */ /* 0x000fe200000010ff */
[----:B------:R-:W-:Y:S01]  /*1a6c0*/  LDSM.16.MT88.4 R96, [R196+0x10800] ;  /* 0x01080000c460783b */ /* 0x000fe20000004200 */
[----:B------:R-:W-:Y:S01]  /*1a6d0*/  F2FP.BF16.F32.PACK_AB R107, R230, R225 ;  /* 0x000000e1e66b723e */ /* 0x000fe200000010ff */
[----:B------:R-:W-:Y:S01]  /*1a6e0*/  FADD.FTZ R222, R222, R171 ;  /* 0x000000abdede7221 */ /* 0x000fe20000010000 */
[----:B------:R-:W-:Y:S01]  /*1a6f0*/  FADD.FTZ R228, R228, R175 ;  /* 0x000000afe4e47221 */ /* 0x000fe20000010000 */
[----:B------:R-:W-:Y:S02]  /*1a700*/  LDSM.16.MT88.4 R136, [R195+0xf000] ;  /* 0x00f00000c388783b */ /* 0x000fe40000004200 */
[----:B------:R-:W-:Y:S01]  /*1a710*/  FADD.FTZ R173, R173, R222 ;  /* 0x000000deadad7221 */ /* 0x000fe20000010000 */
[----:B------:R-:W-:Y:S01]  /*1a720*/  FADD.FTZ R225, R225, R228 ;  /* 0x000000e4e1e17221 */ /* 0x000fe20000010000 */
[----:B-----5:R-:W-:Y:S02]  /*1a730*/  HMMA.16816.F32.BF16 R20, R104, R116, R20 ;  /* 0x000000746814723c */ /* 0x020fe40000041814 */
[----:B------:R-:W-:Y:S01]  /*1a740*/  FADD.FTZ R226, R226, R173 ;  /* 0x000000ade2e27221 */ /* 0x000fe20000010000 */
[----:B------:R-:W-:-:S03]  /*1a750*/  FADD.FTZ R230, R230, R225 ;  /* 0x000000e1e6e67221 */ /* 0x000fc60000010000 */
        /* <DEDUP_REMOVED lines=32> */
[----:B------:R-:W-:Y:S01]  /*1a960*/  F2FP.BF16.F32.PACK_AB R99, R238, R233 ;  /* 0x000000e9ee63723e */ /* 0x000fe200000010ff */
        /* <DEDUP_REMOVED lines=10> */
[----:B------:R-:W4:Y:S05]  /*1aa10*/  LDSM.16.MT88.4 R8, [R198+0x11000] ;  /* 0x01100000c608783b */ /* 0x000f2a0000004200 */
[C---:B--2---:R-:W-:Y:S06]  /*1aa20*/  HMMA.16816.F32.BF16 R112, R96.reuse, R108, R28 ;  /* 0x0000006c6070723c */ /* 0x044fec000004181c */
[C---:B------:R-:W-:Y:S06]  /*1aa30*/  HMMA.16816.F32.BF16 R28, R96.reuse, R144, R40 ;  /* 0x00000090601c723c */ /* 0x040fec0000041828 */
[----:B------:R-:W-:Y:S01]  /*1aa40*/  HMMA.16816.F32.BF16 R40, R96, R146, R36 ;  /* 0x000000926028723c */ /* 0x000fe20000041824 */
[----:B------:R-:W2:Y:S04]  /*1aa50*/  LDSM.16.MT88.4 R36, [R197+0x11000] ;  /* 0x01100000c524783b */ /* 0x000ea80000004200 */
[----:B------:R-:W-:Y:S01]  /*1aa60*/  LDSM.16.MT88.4 R144, [R195+0x11000] ;  /* 0x01100000c390783b */ /* 0x000fe20000004200 */
[C---:B-1----:R-:W-:Y:S06]  /*1aa70*/  HMMA.16816.F32.BF16 R76, R104.reuse, R120, R76 ;  /* 0x00000078684c723c */ /* 0x042fec000004184c */
[----:B------:R-:W-:Y:S01]  /*1aa80*/  HMMA.16816.F32.BF16 R84, R104, R122, R84 ;  /* 0x0000007a6854723c */ /* 0x000fe20000041854 */
[----:B------:R-:W-:Y:S05]  /*1aa90*/  LDSM.16.MT88.4 R104, [R196+0xd800] ;  /* 0x00d80000c468783b */ /* 0x000fea0000004200 */
[C---:B---3--:R-:W-:Y:S06]  /*1aaa0*/  HMMA.16816.F32.BF16 R120, R96.reuse, R116, R20 ;  /* 0x000000746078723c */ /* 0x048fec0000041814 */
[C---:B------:R-:W-:Y:S06]  /*1aab0*/  HMMA.16816.F32.BF16 R20, R96.reuse, R132, R56 ;  /* 0x000000846014723c */ /* 0x040fec0000041838 */
[C---:B------:R-:W-:Y:S01]  /*1aac0*/  HMMA.16816.F32.BF16 R56, R96.reuse, R134, R52 ;  /* 0x000000866038723c */ /* 0x040fe20000041834 */
[----:B------:R-:W1:Y:S04]  /*1aad0*/  LDSM.16.MT88.4 R132, [R196+0x11000] ;  /* 0x01100000c484783b */ /* 0x000e680000004200 */
[----:B------:R-:W-:Y:S01]  /*1aae0*/  LDSM.16.MT88.4 R52, [R197+0xf800] ;  /* 0x00f80000c534783b */ /* 0x000fe20000004200 */
[C---:B----4-:R-:W-:Y:S06]  /*1aaf0*/  HMMA.16816.F32.BF16 R12, R96.reuse, R8, R72 ;  /* 0x00000008600c723c */ /* 0x050fec0000041848 */
[C---:B------:R-:W-:Y:S01]  /*1ab00*/  HMMA.16816.F32.BF16 R72, R96.reuse, R10, R68 ;  /* 0x0000000a6048723c */ /* 0x040fe20000041844 */
[----:B------:R-:W-:Y:S05]  /*1ab10*/  LDSM.16.MT88.4 R68, [R195+0xf800] ;  /* 0x00f80000c344783b */ /* 0x000fea0000004200 */
[C---:B------:R-:W-:Y:S06]  /*1ab20*/  HMMA.16816.F32.BF16 R108, R96.reuse, R110, R24 ;  /* 0x0000006e606c723c */ /* 0x040fec0000041818 */
[C---:B--2---:R-:W-:Y:S06]  /*1ab30*/  HMMA.16816.F32.BF16 R76, R96.reuse, R36, R76 ;  /* 0x00000024604c723c */ /* 0x044fec000004184c */
[C---:B------:R-:W-:Y:S01]  /*1ab40*/  HMMA.16816.F32.BF16 R8, R96.reuse, R38, R84 ;  /* 0x000000266008723c */ /* 0x040fe20000041854 */
[----:B------:R-:W2:Y:S05]  /*1ab50*/  LDSM.16.MT88.4 R36, [R195+0xd800] ;  /* 0x00d80000c324783b */ /* 0x000eaa0000004200 */
[C---:B------:R-:W-:Y:S06]  /*1ab60*/  HMMA.16816.F32.BF16 R24, R96.reuse, R140, R48 ;  /* 0x0000008c6018723c */ /* 0x040fec0000041830 */
[C---:B------:R-:W-:Y:S06]  /*1ab70*/  HMMA.16816.F32.BF16 R116, R96.reuse, R118, R16 ;  /* 0x000000766074723c */ /* 0x040fec0000041810 */
[C---:B------:R-:W-:Y:S01]  /*1ab80*/  HMMA.16816.F32.BF16 R48, R96.reuse, R142, R44 ;  /* 0x0000008e6030723c */ /* 0x040fe2000004182c */
[----:B------:R-:W3:Y:S04]  /*1ab90*/  LDSM.16.MT88.4 R44, [R198+0xf800] ;  /* 0x00f80000c62c783b */ /* 0x000ee80000004200 */
[----:B------:R-:W-:Y:S01]  /*1aba0*/  LDSM.16.MT88.4 R140, [R198+0xd800] ;  /* 0x00d80000c68c783b */ /* 0x000fe20000004200 */
[C---:B------:R-:W-:Y:S06]  /*1abb0*/  HMMA.16816.F32.BF16 R16, R96.reuse, R136, R64 ;  /* 0x000000886010723c */ /* 0x040fec0000041840 */
[C---:B------:R-:W-:Y:S01]  /*1abc0*/  HMMA.16816.F32.BF16 R64, R96.reuse, R138, R60 ;  /* 0x0000008a6040723c */ /* 0x040fe2000004183c */
[----:B------:R-:W4:Y:S04]  /*1abd0*/  LDSM.16.MT88.4 R60, [R196+0xf800] ;  /* 0x00f80000c43c783b */ /* 0x000f280000004200 */
[----:B------:R-:W5:Y:S01]  /*1abe0*/  LDSM.16.MT88.4 R136, [R197+0xd800] ;  /* 0x00d80000c588783b */ /* 0x000f620000004200 */
[C---:B------:R-:W-:Y:S06]  /*1abf0*/  HMMA.16816.F32.BF16 R32, R96.reuse, R150, R32 ;  /* 0x000000966020723c */ /* 0x040fec0000041820 */
[----:B------:R-:W-:Y:S01]  /*1ac00*/  HMMA.16816.F32.BF16 R100, R96, R148, R100 ;  /* 0x000000946064723c */ /* 0x000fe20000041864 */
[-CC-:B------:R-:W-:Y:S01]  /*1ac10*/  FFMA.FTZ R151, R167, R166.reuse, -R169.reuse ;  /* 0x000000a6a7977223 */ /* 0x180fe200000108a9 */
[-C--:B------:R-:W-:Y:S01]  /*1ac20*/  FFMA.FTZ R150, R172, R166.reuse, -R169 ;  /* 0x000000a6ac967223 */ /* 0x080fe200000108a9 */
[----:B------:R-:W-:-:S03]  /*1ac30*/  FFMA.FTZ R167, R170, R166, -R165 ;  /* 0x000000a6aaa77223 */ /* 0x000fc600000108a5 */
[C---:B-1----:R-:W-:Y:S01]  /*1ac40*/  HMMA.16816.F32.BF16 R84, R96.reuse, R132, R80 ;  /* 0x000000846054723c */ /* 0x042fe20000041850 */
[-CC-:B------:R-:W-:Y:S01]  /*1ac50*/  FFMA.FTZ R148, R224, R166.reuse, -R169.reuse ;  /* 0x000000a6e0947223 */ /* 0x180fe200000108a9 */
[----:B------:R-:W-:Y:S01]  /*1ac60*/  FFMA.FTZ R149, R174, R166, -R169 ;  /* 0x000000a6ae957223 */ /* 0x000fe200000108a9 */
[----:B------:R-:W-:Y:S01]  /*1ac70*/  MUFU.EX2 R150, R150 ;  /* 0x0000009600967308 */ /* 0x000fe20000000800 */
[----:B------:R-:W1:Y:S02]  /*1ac80*/  LDSM.16.MT88.4 R80, [R197+0x11800] ;  /* 0x01180000c550783b */ /* 0x000e640000004200 */
[C---:B------:R-:W-:Y:S02]  /*1ac90*/  HMMA.16816.F32.BF16 R88, R96.reuse, R134, R88 ;  /* 0x000000866058723c */ /* 0x040fe40000041858 */
[----:B------:R-:W1:Y:S03]  /*1aca0*/  LDSM.16.MT88.4 R132, [R198+0x11800] ;  /* 0x01180000c684783b */ /* 0x000e660000004200 */
[----:B------:R-:W-:Y:S01]  /*1acb0*/  MUFU.EX2 R148, R148 ;  /* 0x0000009400947308 */ /* 0x000fe20000000800 */
[C---:B------:R-:W-:Y:S06]  /*1acc0*/  HMMA.16816.F32.BF16 R92, R96.reuse, R144, R92 ;  /* 0x00000090605c723c */ /* 0x040fec000004185c */
[----:B------:R-:W-:Y:S01]  /*1acd0*/  HMMA.16816.F32.BF16 R4, R96, R146, R4 ;  /* 0x000000926004723c */ /* 0x000fe20000041804 */
[----:B------:R-:W2:Y:S06]  /*1ace0*/  MUFU.EX2 R149, R149 ;  /* 0x0000009500957308 */ /* 0x000eac0000000800 */
[----:B------:R-:W-:-:S02]  /*1acf0*/  F2FP.BF16.F32.PACK_AB R99, R163, R164 ;  /* 0x000000a4a363723e */ /* 0x000fc400000010ff */
[----:B------:R-:W3:Y:S08]  /*1ad00*/  MUFU.EX2 R151, R151 ;  /* 0x0000009700977308 */ /* 0x000ef00000000800 */
[----:B------:R-:W4:Y:S01]  /*1ad10*/  MUFU.EX2 R167, R167 ;  /* 0x000000a700a77308 */ /* 0x000f220000000800 */
[----:B--2---:R-:W-:Y:S01]  /*1ad20*/  F2FP.BF16.F32.PACK_AB R96, R149, R148 ;  /* 0x000000949560723e */ /* 0x004fe200000010ff */
[----:B------:R-:W-:Y:S01]  /*1ad30*/  FADD.FTZ R148, R148, R3 ;  /* 0x0000000394947221 */ /* 0x000fe20000010000 */
[----:B------:R-:W-:-:S03]  /*1ad40*/  MOV R3, R157 ;  /* 0x0000009d00037202 */ /* 0x000fc60000000f00 */
[----:B------:R-:W-:Y:S01]  /*1ad50*/  FADD.FTZ R149, R149, R148 ;  /* 0x0000009495957221 */ /* 0x000fe20000010000 */
[----:B---3--:R-:W-:-:S03]  /*1ad60*/  F2FP.BF16.F32.PACK_AB R98, R151, R150 ;  /* 0x000000969762723e */ /* 0x008fc600000010ff */
        /* <DEDUP_REMOVED lines=19> */
[----:B------:R-:W2:Y:S05]  /*1aea0*/  LDSM.16.MT88.4 R136, [R196+0x11800] ;  /* 0x01180000c488783b */ /* 0x000eaa0000004200 */
[C---:B------:R-:W-:Y:S01]  /*1aeb0*/  HMMA.16816.F32.BF16 R60, R96.reuse, R68, R16 ;  /* 0x00000044603c723c */ /* 0x040fe20000041810 */
[----:B------:R-:W3:Y:S05]  /*1aec0*/  LDSM.16.MT88.4 R16, [R195+0x11800] ;  /* 0x01180000c310783b */ /* 0x000eea0000004200 */
[C---:B------:R-:W-:Y:S06]  /*1aed0*/  HMMA.16816.F32.BF16 R64, R96.reuse, R70, R64 ;  /* 0x000000466040723c */ /* 0x040fec0000041840 */
[C---:B-1----:R-:W-:Y:S06]  /*1aee0*/  HMMA.16816.F32.BF16 R76, R96.reuse, R80, R76 ;  /* 0x00000050604c723c */ /* 0x042fec000004184c */
[C---:B------:R-:W-:Y:S06]  /*1aef0*/  HMMA.16816.F32.BF16 R128, R96.reuse, R140, R128 ;  /* 0x0000008c6080723c */ /* 0x040fec0000041880 */
[C---:B------:R-:W-:Y:S06]  /*1af00*/  HMMA.16816.F32.BF16 R124, R96.reuse, R142, R124 ;  /* 0x0000008e607c723c */ /* 0x040fec000004187c */
[C---:B------:R-:W-:Y:S06]  /*1af10*/  HMMA.16816.F32.BF16 R68, R96.reuse, R132, R12 ;  /* 0x000000846044723c */ /* 0x040fec000004180c */
[----:B------:R-:W-:Y:S01]  /*1af20*/  HMMA.16816.F32.BF16 R72, R96, R134, R72 ;  /* 0x000000866048723c */ /* 0x000fe20000041848 */
[----:B------:R-:W-:-:S05]  /*1af30*/  MOV R132, R158 ;  /* 0x0000009e00847202 */ /* 0x000fca0000000f00 */
[C---:B------:R-:W-:Y:S06]  /*1af40*/  HMMA.16816.F32.BF16 R80, R96.reuse, R82, R8 ;  /* 0x000000526050723c */ /* 0x040fec0000041808 */
[C---:B--2---:R-:W-:Y:S06]  /*1af50*/  HMMA.16816.F32.BF16 R84, R96.reuse, R136, R84 ;  /* 0x000000886054723c */ /* 0x044fec0000041854 */
[C---:B------:R-:W-:Y:S06]  /*1af60*/  HMMA.16816.F32.BF16 R88, R96.reuse, R138, R88 ;  /* 0x0000008a6058723c */ /* 0x040fec0000041858 */
[C---:B---3--:R-:W-:Y:S06]  /*1af70*/  HMMA.16816.F32.BF16 R92, R96.reuse, R16, R92 ;  /* 0x00000010605c723c */ /* 0x048fec000004185c */
[----:B------:R-:W-:-:S15]  /*1af80*/  HMMA.16816.F32.BF16 R96, R96, R18, R4 ;  /* 0x000000126060723c */ /* 0x000fde0000041804 */
[----:B------:R-:W-:-:S09]  /*1af90*/  NOP ;  /* 0x0000000000007918 */ /* 0x000fd20000000000 */
.L_x_2480:
[----:B------:R-:W-:Y:S05]  /*1afa0*/  @!P5 BRA `(.L_x_2489) ;  /* 0x000000440024d947 */ /* 0x000fea0003800000 */
[----:B------:R-:W-:Y:S02]  /*1afb0*/  MOV R2, R3 ;  /* 0x0000000300027202 */ /* 0x000fe40000000f00 */
[----:B------:R-:W-:-:S07]  /*1afc0*/  MOV R0, R132 ;  /* 0x0000008400007202 */ /* 0x000fce0000000f00 */
.L_x_2498:
[----:B------:R-:W1:Y:S01]  /*1afd0*/  LDC.64 R134, c[0x0][0x208] ;  /* 0x00008200ff867b82 */ /* 0x000e620000000a00 */
[----:B------:R-:W-:Y:S04]  /*1afe0*/  DEPBAR.LE SB0, 0x0 ;  /* 0x000080000000791a */ /* 0x000fe80000000000 */
[----:B------:R-:W-:Y:S05]  /*1aff0*/  WARPSYNC.ALL ;  /* 0x0000000000007948 */ /* 0x000fea0003800000 */
[----:B------:R-:W2:Y:S08]  /*1b000*/  LDC.64 R132, c[0x0][0x198] ;  /* 0x00006600ff847b82 */ /* 0x000eb00000000a00 */
[----:B------:R-:W-:Y:S01]  /*1b010*/  BAR.SYNC.DEFER_BLOCKING 0x0 ;  /* 0x0000000000007b1d */ /* 0x000fe20000010000 */
[----:B------:R-:W-:Y:S01]  /*1b020*/  ISETP.NE.U32.AND P0, PT, R214, RZ, PT ;  /* 0x000000ffd600720c */ /* 0x000fe20003f05070 */
[----:B------:R-:W-:Y:S03]  /*1b030*/  VIADD R216, R216, 0xffffffff ;  /* 0xffffffffd8d87836 */ /* 0x000fe60000000000 */
        /* <DEDUP_REMOVED lines=12> */
[----:B--2---:R-:W2:Y:S11]  /*1b100*/  LD.E R10, desc[UR4][R132.64+0x170] ;  /* 0x00017004840a7980 */ /* 0x004eb6000c101900 */
        /* <DEDUP_REMOVED lines=17> */
[-C--:B------:R-:W-:Y:S01]  /*1b220*/  LOP3.LUT R3, R3, R10.reuse, RZ, 0x3c, !PT ;  /* 0x0000000a03037212 */ /* 0x080fe200078e3cff */
[----:B------:R-:W-:Y:S02]  /*1b230*/  IMAD.HI.U32 R9, R9, R13, R8 ;  /* 0x0000000d09097227 */ /* 0x000fe400078e0008 */
[----:B------:R-:W2:Y:S01]  /*1b240*/  LD.E.64 R12, desc[UR4][R132.64+0x40] ;  /* 0x00004004840c7980 */ /* 0x000ea2000c101b00 */
[----:B------:R-:W-:Y:S02]  /*1b250*/  ISETP.GE.AND P0, PT, R3, RZ, PT ;  /* 0x000000ff0300720c */ /* 0x000fe40003f06270 */
[----:B------:R-:W-:Y:S01]  /*1b260*/  LOP3.LUT R3, RZ, R10, RZ, 0x33, !PT ;  /* 0x0000000aff037212 */ /* 0x000fe200078e33ff */
        /* <DEDUP_REMOVED lines=13> */
[----:B------:R-:W-:Y:S07]  /*1b340*/  ISETP.NE.AND P2, PT, R10, RZ, PT ;  /* 0x000000ff0a00720c */ /* 0x000fee0003f45270 */
        /* <DEDUP_REMOVED lines=26> */
.L_x_2491:
[----:B-1----:R-:W-:Y:S02]  /*1b4f0*/  R2UR UR4, R134 ;  /* 0x00000000860472ca */ /* 0x002fe400000e0000 */
[----:B------:R-:W-:Y:S11]  /*1b500*/  R2UR UR5, R135 ;  /* 0x00000000870572ca */ /* 0x000ff600000e0000 */
[----:B------:R-:W-:Y:S02]  /*1b510*/  @!UPT UIADD3 URZ, URZ, URZ, URZ ;  /* 0x0000003f3f3ff290 */ /* 0x000fe4000fffe03f */
[----:B--2---:R-:W2:Y:S02]  /*1b520*/  LD.E R10, desc[UR4][R132.64+0x40] ;  /* 0x00004004840a7980 */ /* 0x004ea4000c101900 */
[----:B--2---:R-:W-:Y:S05]  /*1b530*/  IMAD.U32 R10, R10, -0x40, RZ ;  /* 0xffffffc00a0a7824 */ /* 0x004fea00078e00ff */
[----:B------:R-:W-:Y:S02]  /*1b540*/  SHF.R.S32.HI R5, RZ, 0x1f, R10 ;  /* 0x0000001fff057819 */ /* 0x000fe4000001140a */
.L_x_2492:
[----:B------:R-:W-:Y:S05]  /*1b550*/  BSYNC B0 ;  /* 0x0000000000007941 */ /* 0x000fea0003800000 */
.L_x_2490:
        /* <DEDUP_REMOVED lines=77> */
[----:B------:R-:W-:Y:S01]  /*1ba30*/  @P4 R2UR UR11, R135 ;  /* 0x00000000870b42ca */ /* 0x000fe200000e0000 */
[----:B------:R-:W-:Y:S01]  /*1ba40*/  @!P4 STS.128 [R211+0xd000], RZ ;  /* 0x00d000ffd300c388 */ /* 0x000fe20000000c00 */
        /* <DEDUP_REMOVED lines=10> */
[----:B------:R-:W-:Y:S01]  /*1baf0*/  @P2 R2UR UR4, R134 ;  /* 0x00000000860422ca */ /* 0x000fe200000e0000 */
[----:B------:R-:W-:Y:S01]  /*1bb00*/  @!PT LDS RZ, [RZ] ;  /* 0x00000000fffff984 */ /* 0x000fe20000000800 */
[----:B------:R-:W-:Y:S01]  /*1bb10*/  @!PT LDS RZ, [RZ] ;  /* 0x00000000fffff984 */ /* 0x000fe20000000800 */
[----:B------:R-:W-:Y:S01]  /*1bb20*/  @!PT LDS RZ, [RZ] ;  /* 0x00000000fffff984 */ /* 0x000fe20000000800 */
[----:B------:R2:W-:Y:S01]  /*1bb30*/  @P2 LDGSTS.E.BYPASS.LTC128B.128 [R211+0x11000], desc[UR12][R12.64+0x100] ;  /* 0x110001000cd32fae */ /* 0x0005e2000b901d4c */
[-CC-:B------:R-:W-:Y:S02]  /*1bb40*/  @P3 LEA.HI.X R19, R3, R161.reuse, R4.reuse, 0x1, P1 ;  /* 0x000000a103133211 */ /* 0x180fe400008f0c04 */
        /* <DEDUP_REMOVED lines=8> */
[----:B------:R-:W-:Y:S01]  /*1bbd0*/  ISETP.GT.AND P0, PT, R216, R203, PT ;  /* 0x000000cbd800720c */ /* 0x000fe20003f04270 */
        /* <DEDUP_REMOVED lines=12> */
[----:B------:R-:W1:Y:S04]  /*1bca0*/  LDSM.16.M88.4 R140, [R193+0x6000] ;  /* 0x00600000c18c783b */ /* 0x000e680000000200 */
[----:B------:R-:W2:Y:S04]  /*1bcb0*/  LDSM.16.M88.4 R144, [R193+0x6800] ;  /* 0x00680000c190783b */ /* 0x000ea80000000200 */
[----:B------:R-:W4:Y:S04]  /*1bcc0*/  LDSM.16.M88.4 R148, [R193+0x7000] ;  /* 0x00700000c194783b */ /* 0x000f280000000200 */
[----:B------:R-:W5:Y:S04]  /*1bcd0*/  LDSM.16.M88.4 R152, [R193+0x7800] ;  /* 0x00780000c198783b */ /* 0x000f680000000200 */
[----:B------:R-:W0:Y:S04]  /*1bce0*/  LDGDEPBAR ;  /* 0x00000000000079af */ /* 0x000e280000000000 */
[----:B------:R-:W-:Y:S04]  /*1bcf0*/  LDSM.16.M88.4 R156, [R192] ;  /* 0x00000000c09c783b */ /* 0x000fe80000000200 */
[----:B------:R-:W5:Y:S04]  /*1bd00*/  LDSM.16.M88.4 R160, [R191] ;  /* 0x00000000bfa0783b */ /* 0x000f680000000200 */
[----:B------:R-:W5:Y:S04]  /*1bd10*/  LDSM.16.M88.4 R164, [R187] ;  /* 0x00000000bba4783b */ /* 0x000f680000000200 */
[----:B------:R-:W5:Y:S04]  /*1bd20*/  LDSM.16.M88.4 R168, [R186] ;  /* 0x00000000baa8783b */ /* 0x000f680000000200 */
[----:B------:R-:W5:Y:S01]  /*1bd30*/  LDSM.16.M88.4 R172, [R185] ;  /* 0x00000000b9ac783b */ /* 0x000f620000000200 */
[C---:B-1----:R-:W-:Y:S06]  /*1bd40*/  HMMA.16816.F32.BF16 R4, R136.reuse, R140, RZ ;  /* 0x0000008c8804723c */ /* 0x042fec00000418ff */
[C---:B------:R-:W-:Y:S01]  /*1bd50*/  HMMA.16816.F32.BF16 R8, R136.reuse, R142, RZ ;  /* 0x0000008e8808723c */ /* 0x040fe200000418ff */
[----:B------:R-:W-:Y:S05]  /*1bd60*/  LDSM.16.M88.4 R140, [R190] ;  /* 0x00000000be8c783b */ /* 0x000fea0000000200 */
[C---:B--2---:R-:W-:Y:S06]  /*1bd70*/  HMMA.16816.F32.BF16 R12, R136.reuse, R144, RZ ;  /* 0x00000090880c723c */ /* 0x044fec00000418ff */
[C---:B---3--:R-:W-:Y:S01]  /*1bd80*/  HMMA.16816.F32.BF16 R16, R136.reuse, R146, RZ ;  /* 0x000000928810723c */ /* 0x048fe200000418ff */
[----:B------:R-:W1:Y:S05]  /*1bd90*/  LDSM.16.M88.4 R144, [R188+0x6000] ;  /* 0x00600000bc90783b */ /* 0x000e6a0000000200 */
[C---:B----4-:R-:W-:Y:S06]  /*1bda0*/  HMMA.16816.F32.BF16 R20, R136.reuse, R148, RZ ;  /* 0x000000948814723c */ /* 0x050fec00000418ff */
[C---:B------:R-:W-:Y:S01]  /*1bdb0*/  HMMA.16816.F32.BF16 R24, R136.reuse, R150, RZ ;  /* 0x000000968818723c */ /* 0x040fe200000418ff */
[----:B------:R-:W2:Y:S05]  /*1bdc0*/  LDSM.16.M88.4 R148, [R188+0x6800] ;  /* 0x00680000bc94783b */ /* 0x000eaa0000000200 */
[C---:B-----5:R-:W-:Y:S06]  /*1bdd0*/  HMMA.16816.F32.BF16 R28, R136.reuse, R152, RZ ;  /* 0x00000098881c723c */ /* 0x060fec00000418ff */
        /* <DEDUP_REMOVED lines=172> */
[----:B------:R-:W-:Y:S06]  /*1c8a0*/  IMAD.HI.U32 R143, R143, R145, R142 ;  /* 0x000000918f8f7227 */ /* 0x000fec00078e008e */
[C---:B------:R-:W-:Y:S04]  /*1c8b0*/  IMAD.HI.U32 R140, R143.reuse, R136, RZ ;  /* 0x000000888f8c7227 */ /* 0x040fe800078e00ff */
[----:B------:R-:W-:Y:S04]  /*1c8c0*/  IMAD.HI.U32 R142, R143, R138, RZ ;  /* 0x0000008a8f8e7227 */ /* 0x000fe800078e00ff */
[-C--:B------:R-:W-:Y:S02]  /*1c8d0*/  IMAD R136, R140, R137.reuse, R136 ;  /* 0x000000898c887224 */ /* 0x080fe400078e0288 */
[----:B------:R-:W-:Y:S01]  /*1c8e0*/  IMAD R138, R142, R137, R138 ;  /* 0x000000898e8a7224 */ /* 0x000fe200078e028a */
[----:B------:R-:W-:Y:S02]  /*1c8f0*/  LOP3.LUT R137, RZ, R144, RZ, 0x33, !PT ;  /* 0x00000090ff897212 */ /* 0x000fe400078e33ff */
        /* <DEDUP_REMOVED lines=9> */
[----:B------:R-:W-:Y:S07]  /*1c990*/  ISETP.GE.AND P1, PT, R3, RZ, PT ;  /* 0x000000ff0300720c */ /* 0x000fee0003f26270 */
[----:B------:R-:W-:Y:S01]  /*1c9a0*/  @P5 VIADD R140, R140, 0x1 ;  /* 0x000000018c8c5836 */ /* 0x000fe20000000000 */
[----:B------:R-:W-:Y:S01]  /*1c9b0*/  ISETP.NE.AND P5, PT, R144, RZ, PT ;  /* 0x000000ff9000720c */ /* 0x000fe20003fa5270 */
[----:B------:R-:W-:Y:S02]  /*1c9c0*/  @P6 VIADD R142, R142, 0x1 ;  /* 0x000000018e8e6836 */ /* 0x000fe40000000000 */
[----:B------:R-:W-:Y:S02]  /*1c9d0*/  @!P0 IMAD.MOV R140, RZ, RZ, -R140 ;  /* 0x000000ffff8c8224 */ /* 0x000fe400078e0a8c */
[----:B------:R-:W-:Y:S03]  /*1c9e0*/  @!P1 IMAD.MOV R142, RZ, RZ, -R142 ;  /* 0x000000ffff8e9224 */ /* 0x000fe600078e0a8e */
[C---:B------:R-:W-:Y:S02]  /*1c9f0*/  SEL R139, R137.reuse, R140, !P5 ;  /* 0x0000008c898b7207 */ /* 0x040fe40006800000 */
[----:B------:R-:W-:Y:S01]  /*1ca00*/  SEL R137, R137, R142, !P5 ;  /* 0x0000008e89897207 */ /* 0x000fe20006800000 */
[----:B------:R-:W2:Y:S01]  /*1ca10*/  LD.E.64 R140, desc[UR4][R132.64+0x38] ;  /* 0x00003804848c7980 */ /* 0x000ea2000c101b00 */
[-C--:B------:R-:W-:Y:S02]  /*1ca20*/  LEA R148, P1, R139, R214.reuse, 0x2 ;  /* 0x000000d68b947211 */ /* 0x080fe400078210ff */
[----:B------:R-:W-:Y:S02]  /*1ca30*/  LEA R146, P0, R137, R214, 0x2 ;  /* 0x000000d689927211 */ /* 0x000fe400078010ff */
[-C--:B------:R-:W-:Y:S01]  /*1ca40*/  LEA.HI.X.SX32 R149, R139, R215.reuse, 0x2, P1 ;  /* 0x000000d78b957211 */ /* 0x080fe200008f16ff */
[----:B------:R-:W3:Y:S01]  /*1ca50*/  LD.E.64 R142, desc[UR8][R132.64+0x20] ;  /* 0x00002008848e7980 */ /* 0x000ee2000c101b00 */
[C---:B------:R-:W-:Y:S01]  /*1ca60*/  LEA.HI.X.SX32 R147, R137.reuse, R215, 0x2, P0 ;  /* 0x000000d789937211 */ /* 0x040fe200000f16ff */
[----:B------:R-:W-:Y:S04]  /*1ca70*/  IMAD.IADD R137, R137, 0x1, -R139 ;  /* 0x0000000189897824 */ /* 0x000fe800078e0a8b */
[----:B------:R-:W-:Y:S01]  /*1ca80*/  IMAD R144, R144, R137, -0x40 ;  /* 0xffffffc090907424 */ /* 0x000fe200078e0289 */
[----:B------:R-:W4:Y:S04]  /*1ca90*/  LD.E R3, desc[UR10][R148.64] ;  /* 0x0000000a94037980 */ /* 0x000f28000c101900 */
[----:B------:R-:W4:Y:S01]  /*1caa0*/  LD.E R136, desc[UR12][R146.64] ;  /* 0x0000000c92887980 */ /* 0x000f22000c101900 */
[----:B------:R-:W-:Y:S01]  /*1cab0*/  SHF.R.S32.HI R138, RZ, 0x1f, R144 ;  /* 0x0000001fff8a7819 */ /* 0x000fe20000011490 */
[-C--:B--2---:R-:W-:Y:S02]  /*1cac0*/  IMAD R137, R141, R144.reuse, RZ ;  /* 0x000000908d897224 */ /* 0x084fe400078e02ff */
[C---:B------:R-:W-:Y:S04]  /*1cad0*/  IMAD.WIDE.U32 R144, R140.reuse, R144, RZ ;  /* 0x000000908c907225 */ /* 0x040fe800078e00ff */
[----:B------:R-:W-:Y:S04]  /*1cae0*/  IMAD R137, R140, R138, R137 ;  /* 0x0000008a8c897224 */ /* 0x000fe800078e0289 */
[----:B------:R-:W-:Y:S01]  /*1caf0*/  IMAD.IADD R145, R145, 0x1, R137 ;  /* 0x0000000191917824 */ /* 0x000fe200078e0289 */
[----:B----4-:R-:W-:Y:S04]  /*1cb00*/  IADD3 R3, -R136, R3, RZ ;  /* 0x0000000388037210 */ /* 0x010fe80007ffe1ff */
[----:B------:R-:W-:Y:S01]  /*1cb10*/  SHF.R.S32.HI R136, RZ, 0x1f, R3 ;  /* 0x0000001fff887819 */ /* 0x000fe20000011403 */
[----:B---3--:R-:W-:Y:S02]  /*1cb20*/  IMAD R137, R143, R3, RZ ;  /* 0x000000038f897224 */ /* 0x008fe400078e02ff */
[----:B------:R-:W-:Y:S04]  /*1cb30*/  IMAD.WIDE.U32 R144, R3, R142, R144 ;  /* 0x0000008e03907225 */ /* 0x000fe800078e0090 */
[----:B------:R-:W-:Y:S02]  /*1cb40*/  IMAD R137, R142, R136, R137 ;  /* 0x000000888e897224 */ /* 0x000fe400078e0289 */
[----:B------:R-:W-:Y:S02]  /*1cb50*/  IMAD.MOV.U32 R3, RZ, RZ, R144 ;  /* 0x000000ffff037224 */ /* 0x000fe400078e0090 */
[----:B------:R-:W-:Y:S01]  /*1cb60*/  IMAD.IADD R136, R145, 0x1, R137 ;  /* 0x0000000191887824 */ /* 0x000fe200078e0289 */
[----:B------:R-:W-:Y:S05]  /*1cb70*/  BRA `(.L_x_2497) ;  /* 0x0000000000187947 */ /* 0x000fea0003800000 */
.L_x_2496:
[----:B------:R-:W-:Y:S02]  /*1cb80*/  R2UR UR4, R134 ;  /* 0x00000000860472ca */ /* 0x000fe400000e0000 */
[----:B------:R-:W-:Y:S11]  /*1cb90*/  R2UR UR5, R135 ;  /* 0x00000000870572ca */ /* 0x000ff600000e0000 */
[----:B------:R-:W-:Y:S02]  /*1cba0*/  @!UPT UIADD3 URZ, URZ, URZ, URZ ;  /* 0x0000003f3f3ff290 */ /* 0x000fe4000fffe03f */
[----:B------:R-:W2:Y:S02]  /*1cbb0*/  LD.E R3, desc[UR4][R132.64+0x38] ;  /* 0x0000380484037980 */ /* 0x000ea4000c101900 */
[----:B--2---:R-:W-:Y:S05]  /*1cbc0*/  IMAD.U32 R3, R3, -0x40, RZ ;  /* 0xffffffc003037824 */ /* 0x004fea00078e00ff */
[----:B------:R-:W-:Y:S02]  /*1cbd0*/  SHF.R.S32.HI R136, RZ, 0x1f, R3 ;  /* 0x0000001fff887819 */ /* 0x000fe40000011403 */
.L_x_2497:
[----:B------:R-:W-:Y:S05]  /*1cbe0*/  BSYNC B0 ;  /* 0x0000000000007941 */ /* 0x000fea0003800000 */
.L_x_2495:
[C---:B------:R-:W-:Y:S02]  /*1cbf0*/  @P4 R2UR UR4, R134.reuse ;  /* 0x00000000860442ca */ /* 0x040fe400000e0000 */
[----:B------:R-:W-:Y:S02]  /*1cc00*/  @P4 R2UR UR5, R135 ;  /* 0x00000000870542ca */ /* 0x000fe400000e0000 */
[CC--:B------:R-:W-:Y:S02]  /*1cc10*/  LEA R144, P0, R3.reuse, R204.reuse, 0x1 ;  /* 0x000000cc03907211 */ /* 0x0c0fe400078008ff */
[C---:B------:R-:W-:Y:S02]  /*1cc20*/  @P3 R2UR UR8, R134.reuse ;  /* 0x00000000860832ca */ /* 0x040fe400000e0000 */
        /* <DEDUP_REMOVED lines=11> */
[C---:B------:R-:W-:Y:S02]  /*1cce0*/  @P3 R2UR UR10, R134.reuse ;  /* 0x00000000860a32ca */ /* 0x040fe400000e0000 */
        /* <DEDUP_REMOVED lines=19> */
[CC--:B------:R-:W-:Y:S01]  /*1ce20*/  @P2 LEA R138, P0, R3.reuse, R204.reuse, 0x1 ;  /* 0x000000cc038a2211 */ /* 0x0c0fe200078008ff */
[----:B------:R-:W-:Y:S01]  /*1ce30*/  @!PT LDS RZ, [RZ] ;  /* 0x00000000fffff984 */ /* 0x000fe20000000800 */
[----:B------:R-:W-:Y:S01]  /*1ce40*/  @!PT LDS RZ, [RZ] ;  /* 0x00000000fffff984 */ /* 0x000fe20000000800 */
[----:B------:R-:W-:Y:S01]  /*1ce50*/  @!PT LDS RZ, [RZ] ;  /* 0x00000000fffff984 */ /* 0x000fe20000000800 */
[----:B------:R1:W-:Y:S01]  /*1ce60*/  @P4 LDGSTS.E.BYPASS.LTC128B.128 [R211+0x6800], desc[UR12][R142.64] ;  /* 0x068000008ed34fae */ /* 0x0003e2000b901d4c */
[C---:B------:R-:W-:Y:S02]  /*1ce70*/  @P4 R2UR UR4, R134.reuse ;  /* 0x00000000860442ca */ /* 0x040fe400000e0000 */
[----:B------:R-:W-:Y:S01]  /*1ce80*/  @P2 LEA.HI.X R139, R3, R205, R136, 0x1, P0 ;  /* 0x000000cd038b2211 */ /* 0x000fe200000f0c88 */
        /* <DEDUP_REMOVED lines=38> */
[----:B------:R-:W-:Y:S01]  /*1d0f0*/  @P3 R2UR UR9, R135 ;  /* 0x00000000870932ca */ /* 0x000fe200000e0000 */
        /* <DEDUP_REMOVED lines=32> */
.L_x_2494:
[----:B------:R-:W-:Y:S05]  /*1d300*/  BSYNC B1 ;  /* 0x0000000000017941 */ /* 0x000fea0003800000 */
.L_x_2493:
[----:B------:R-:W-:Y:S01]  /*1d310*/  R2UR UR4, R134 ;  /* 0x00000000860472ca */ /* 0x000fe200000e0000 */
[----:B------:R-:W2:Y:S01]  /*1d320*/  S2R R3, SR_TID.X ;  /* 0x0000000000037919 */ /* 0x000ea20000002100 */
[----:B------:R-:W-:Y:S11]  /*1d330*/  R2UR UR5, R135 ;  /* 0x00000000870572ca */ /* 0x000ff600000e0000 */
[----:B------:R-:W-:Y:S02]  /*1d340*/  @!UPT UIADD3 URZ, URZ, URZ, URZ ;  /* 0x0000003f3f3ff290 */ /* 0x000fe4000fffe03f */
[----:B------:R3:W4:Y:S01]  /*1d350*/  LD.E R133, desc[UR4][R132.64+0xdc] ;  /* 0x0000dc0484857980 */ /* 0x000722000c101900 */
[----:B--2---:R-:W-:Y:S04]  /*1d360*/  SHF.L.U32 R3, R3, 0x1, RZ ;  /* 0x0000000103037819 */ /* 0x004fe800000006ff */
[----:B------:R-:W-:Y:S04]  /*1d370*/  LOP3.LUT R3, R3, 0x6, RZ, 0xc0, !PT ;  /* 0x0000000603037812 */ /* 0x000fe800078ec0ff */
[----:B------:R-:W-:Y:S04]  /*1d380*/  LEA R3, R216, R3, 0x6 ;  /* 0x00000003d8037211 */ /* 0x000fe800078e30ff */
[C---:B------:R-:W-:Y:S01]  /*1d390*/  IADD3 R136, R3.reuse, 0x8, RZ ;  /* 0x0000000803887810 */ /* 0x040fe20007ffe0ff */
[C---:B------:R-:W-:Y:S01]  /*1d3a0*/  VIADD R137, R3.reuse, 0x1 ;  /* 0x0000000103897836 */ /* 0x040fe20000000000 */
[CC--:B------:R-:W-:Y:S01]  /*1d3b0*/  ISETP.GE.AND P6, PT, R3.reuse, R220.reuse, PT ;  /* 0x000000dc0300720c */ /* 0x0c0fe20003fc6270 */
[C---:B---3--:R-:W-:Y:S01]  /*1d3c0*/  VIADD R132, R3.reuse, 0x10 ;  /* 0x0000001003847836 */ /* 0x048fe20000000000 */
[C---:B------:R-:W-:Y:S02]  /*1d3d0*/  ISETP.GE.AND P4, PT, R136.reuse, R220, PT ;  /* 0x000000dc8800720c */ /* 0x040fe40003f86270 */
[CC--:B------:R-:W-:Y:S02]  /*1d3e0*/  ISETP.GE.AND P2, PT, R136.reuse, R218.reuse, PT ;  /* 0x000000da8800720c */ /* 0x0c0fe40003f46270 */
[C---:B------:R-:W-:Y:S02]  /*1d3f0*/  ISETP.GE.OR P4, PT, R136.reuse, R219, !P4 ;  /* 0x000000db8800720c */ /* 0x040fe40006786670 */
[----:B------:R-:W-:Y:S02]  /*1d400*/  ISETP.GE.OR P2, PT, R136, R217, !P2 ;  /* 0x000000d98800720c */ /* 0x000fe40005746670 */
[C---:B------:R-:W-:Y:S02]  /*1d410*/  IADD3 R136, R3.reuse, 0x9, RZ ;  /* 0x0000000903887810 */ /* 0x040fe40007ffe0ff */
[----:B------:R-:W-:Y:S02]  /*1d420*/  ISETP.GE.AND P5, PT, R3, R218, PT ;  /* 0x000000da0300720c */ /* 0x000fe40003fa6270 */
[-C--:B------:R-:W-:Y:S02]  /*1d430*/  ISETP.GE.AND P0, PT, R137, R220.reuse, PT ;  /* 0x000000dc8900720c */ /* 0x080fe40003f06270 */
[----:B------:R-:W-:Y:S02]  /*1d440*/  ISETP.GE.OR P6, PT, R3, R219, !P6 ;  /* 0x000000db0300720c */ /* 0x000fe400077c6670 */
[----:B------:R-:W-:Y:S02]  /*1d450*/  ISETP.GE.AND P3, PT, R136, R220, PT ;  /* 0x000000dc8800720c */ /* 0x000fe40003f66270 */
[----:B------:R-:W-:Y:S02]  /*1d460*/  ISETP.GE.AND P1, PT, R137, R218, PT ;  /* 0x000000da8900720c */ /* 0x000fe40003f26270 */
[----:B------:R-:W-:Y:S02]  /*1d470*/  ISETP.GE.OR P5, PT, R3, R217, !P5 ;  /* 0x000000d90300720c */ /* 0x000fe40006fa6670 */
[CC--:B------:R-:W-:Y:S02]  /*1d480*/  ISETP.GE.OR P0, PT, R137.reuse, R219.reuse, !P0 ;  /* 0x000000db8900720c */ /* 0x0c0fe40004706670 */
[----:B-1----:R-:W-:Y:S02]  /*1d490*/  FSEL R157, R4, -INF , !P6 ;  /* 0xff800000049d7808 */ /* 0x002fe40007000000 */
[----:B------:R-:W-:Y:S02]  /*1d4a0*/  ISETP.GE.OR P3, PT, R136, R219, !P3 ;  /* 0x000000db8800720c */ /* 0x000fe40005f66670 */
[----:B------:R-:W-:Y:S02]  /*1d4b0*/  ISETP.GE.OR P1, PT, R137, R217, !P1 ;  /* 0x000000d98900720c */ /* 0x000fe40004f26670 */
[----:B------:R-:W-:Y:S02]  /*1d4c0*/  FSEL R137, R6, -INF , !P5 ;  /* 0xff80000006897808 */ /* 0x000fe40006800000 */
[C---:B------:R-:W-:Y:S02]  /*1d4d0*/  IADD3 R4, R3.reuse, 0x11, RZ ;  /* 0x0000001103047810 */ /* 0x040fe40007ffe0ff */
[----:B------:R-:W-:Y:S02]  /*1d4e0*/  IADD3 R6, R3, 0x18, RZ ;  /* 0x0000001803067810 */ /* 0x000fe40007ffe0ff */
[----:B------:R-:W-:Y:S02]  /*1d4f0*/  FSEL R159, R8, -INF , !P4 ;  /* 0xff800000089f7808 */ /* 0x000fe40006000000 */
[----:B------:R-:W-:Y:S02]  /*1d500*/  FSEL R139, R5, -INF , !P0 ;  /* 0xff800000058b7808 */ /* 0x000fe40004000000 */
[----:B------:R-:W-:Y:S02]  /*1d510*/  FMNMX.FTZ R8, R157, R0, !PT ;  /* 0x000000009d087209 */ /* 0x000fe40007810000 */
[----:B------:R-:W-:Y:S02]  /*1d520*/  FSEL R5, R9, -INF , !P3 ;  /* 0xff80000009057808 */ /* 0x000fe40005800000 */
[----:B------:R-:W-:Y:S02]  /*1d530*/  FSEL R7, R7, -INF , !P1 ;  /* 0xff80000007077808 */ /* 0x000fe40004800000 */
[----:B------:R-:W-:Y:S02]  /*1d540*/  FSEL R9, R10, -INF , !P2 ;  /* 0xff8000000a097808 */ /* 0x000fe40005000000 */
[----:B------:R-:W-:Y:S02]  /*1d550*/  ISETP.GE.AND P0, PT, R132, R218, PT ;  /* 0x000000da8400720c */ /* 0x000fe40003f06270 */
[C---:B------:R-:W-:Y:S02]  /*1d560*/  ISETP.GE.AND P3, PT, R6.reuse, R220, PT ;  /* 0x000000dc0600720c */ /* 0x040fe40003f66270 */
[----:B------:R-:W-:Y:S02]  /*1d570*/  ISETP.GE.AND P2, PT, R6, R218, PT ;  /* 0x000000da0600720c */ /* 0x000fe40003f46270 */
[C---:B------:R-:W-:Y:S02]  /*1d580*/  ISETP.GE.AND P1, PT, R4.reuse, R220, PT ;  /* 0x000000dc0400720c */ /* 0x040fe40003f26270 */
[-C--:B------:R-:W-:Y:S02]  /*1d590*/  ISETP.GE.AND P4, PT, R4, R218.reuse, PT ;  /* 0x000000da0400720c */ /* 0x080fe40003f86270 */
[----:B------:R-:W-:Y:S02]  /*1d5a0*/  ISETP.GE.AND P6, PT, R136, R218, PT ;  /* 0x000000da8800720c */ /* 0x000fe40003fc6270 */
[----:B------:R-:W-:Y:S02]  /*1d5b0*/  FMNMX.FTZ R8, R139, R8, !PT ;  /* 0x000000088b087209 */ /* 0x000fe40007810000 */
[----:B------:R-:W-:Y:S02]  /*1d5c0*/  ISETP.GE.AND P5, PT, R132, R220, PT ;  /* 0x000000dc8400720c */ /* 0x000fe40003fa6270 */
[C---:B------:R-:W-:Y:S02]  /*1d5d0*/  ISETP.GE.OR P3, PT, R6.reuse, R219, !P3 ;  /* 0x000000db0600720c */ /* 0x040fe40005f66670 */
[-C--:B------:R-:W-:Y:S02]  /*1d5e0*/  ISETP.GE.OR P2, PT, R6, R217.reuse, !P2 ;  /* 0x000000d90600720c */ /* 0x080fe40005746670 */
[----:B------:R-:W-:Y:S02]  /*1d5f0*/  ISETP.GE.OR P0, PT, R132, R217, !P0 ;  /* 0x000000d98400720c */ /* 0x000fe40004706670 */
[C---:B------:R-:W-:Y:S02]  /*1d600*/  ISETP.GE.OR P1, PT, R4.reuse, R219, !P1 ;  /* 0x000000db0400720c */ /* 0x040fe40004f26670 */
[-C--:B------:R-:W-:Y:S01]  /*1d610*/  ISETP.GE.OR P4, PT, R4, R217.reuse, !P4 ;  /* 0x000000d90400720c */ /* 0x080fe20006786670 */
[C---:B------:R-:W-:Y:S01]  /*1d620*/  VIADD R4, R3.reuse, 0x19 ;  /* 0x0000001903047836 */ /* 0x040fe20000000000 */
[----:B------:R-:W-:Y:S02]  /*1d630*/  ISETP.GE.OR P6, PT, R136, R217, !P6 ;  /* 0x000000d98800720c */ /* 0x000fe400077c6670 */
[-C--:B------:R-:W-:Y:S02]  /*1d640*/  ISETP.GE.OR P5, PT, R132, R219.reuse, !P5 ;  /* 0x000000db8400720c */ /* 0x080fe40006fa6670 */
[----:B------:R-:W-:Y:S02]  /*1d650*/  IADD3 R6, R3, 0x20, RZ ;  /* 0x0000002003067810 */ /* 0x000fe40007ffe0ff */
[----:B------:R-:W-:Y:S02]  /*1d660*/  FMNMX.FTZ R8, R159, R8, !PT ;  /* 0x000000089f087209 */ /* 0x000fe40007810000 */
[----:B------:R-:W-:Y:S02]  /*1d670*/  FSEL R169, R13, -INF , !P1 ;  /* 0xff8000000da97808 */ /* 0x000fe40004800000 */
[----:B------:R-:W-:Y:S02]  /*1d680*/  FSEL R225, R14, -INF , !P0 ;  /* 0xff8000000ee17808 */ /* 0x000fe40004000000 */
[----:B------:R-:W-:Y:S02]  /*1d690*/  FSEL R11, R11, -INF , !P6 ;  /* 0xff8000000b0b7808 */ /* 0x000fe40007000000 */
[----:B------:R-:W-:Y:S02]  /*1d6a0*/  FSEL R241, R12, -INF , !P5 ;  /* 0xff8000000cf17808 */ /* 0x000fe40006800000 */
[----:B------:R-:W-:Y:S02]  /*1d6b0*/  FMNMX.FTZ R8, R5, R8, !PT ;  /* 0x0000000805087209 */ /* 0x000fe40007810000 */
[C---:B------:R-:W-:Y:S02]  /*1d6c0*/  ISETP.GE.AND P1, PT, R6.reuse, R220, PT ;  /* 0x000000dc0600720c */ /* 0x040fe40003f26270 */
[----:B------:R-:W-:Y:S02]  /*1d6d0*/  ISETP.GE.AND P0, PT, R6, R218, PT ;  /* 0x000000da0600720c */ /* 0x000fe40003f06270 */
[C---:B------:R-:W-:Y:S02]  /*1d6e0*/  ISETP.GE.AND P6, PT, R4.reuse, R220, PT ;  /* 0x000000dc0400720c */ /* 0x040fe40003fc6270 */
[----:B------:R-:W-:Y:S02]  /*1d6f0*/  ISETP.GE.AND P5, PT, R4, R218, PT ;  /* 0x000000da0400720c */ /* 0x000fe40003fa6270 */
[C---:B------:R-:W-:Y:S02]  /*1d700*/  ISETP.GE.OR P1, PT, R6.reuse, R219, !P1 ;  /* 0x000000db0600720c */ /* 0x040fe40004f26670 */
[----:B------:R-:W-:Y:S01]  /*1d710*/  ISETP.GE.OR P0, PT, R6, R217, !P0 ;  /* 0x000000d90600720c */ /* 0x000fe20004706670 */
[----:B------:R-:W-:Y:S01]  /*1d720*/  VIADD R6, R3, 0x28 ;  /* 0x0000002803067836 */ /* 0x000fe20000000000 */
[----:B------:R-:W-:Y:S02]  /*1d730*/  FMNMX.FTZ R10, R241, R8, !PT ;  /* 0x00000008f10a7209 */ /* 0x000fe40007810000 */
[C---:B------:R-:W-:Y:S02]  /*1d740*/  ISETP.GE.OR P6, PT, R4.reuse, R219, !P6 ;  /* 0x000000db0400720c */ /* 0x040fe400077c6670 */
[----:B------:R-:W-:Y:S02]  /*1d750*/  ISETP.GE.OR P5, PT, R4, R217, !P5 ;  /* 0x000000d90400720c */ /* 0x000fe40006fa6670 */
[----:B------:R-:W-:Y:S02]  /*1d760*/  FMNMX.FTZ R8, R137, R2, !PT ;  /* 0x0000000289087209 */ /* 0x000fe40007810000 */
[----:B------:R-:W-:Y:S02]  /*1d770*/  IADD3 R4, R3, 0x21, RZ ;  /* 0x0000002103047810 */ /* 0x000fe40007ffe0ff */
[----:B------:R-:W-:Y:S02]  /*1d780*/  FSEL R239, R16, -INF , !P3 ;  /* 0xff80000010ef7808 */ /* 0x000fe40005800000 */
[----:B------:R-:W-:Y:S02]  /*1d790*/  FMNMX.FTZ R10, R169, R10, !PT ;  /* 0x0000000aa90a7209 */ /* 0x000fe40007810000 */
        /* <DEDUP_REMOVED lines=8> */
[----:B------:R-:W-:Y:S02]  /*1d820*/  FMNMX.FTZ R10, R239, R10, !PT ;  /* 0x0000000aef0a7209 */ /* 0x000fe40007810000 */
[----:B------:R-:W-:Y:S02]  /*1d830*/  FMNMX.FTZ R8, R9, R8, !PT ;  /* 0x0000000809087209 */ /* 0x000fe40007810000 */
[C---:B------:R-:W-:Y:S02]  /*1d840*/  ISETP.GE.OR P6, PT, R6.reuse, R219, !P6 ;  /* 0x000000db0600720c */ /* 0x040fe400077c6670 */
[----:B------:R-:W-:Y:S02]  /*1d850*/  ISETP.GE.OR P2, PT, R6, R217, !P2 ;  /* 0x000000d90600720c */ /* 0x000fe40005746670 */
[C---:B------:R-:W-:Y:S02]  /*1d860*/  ISETP.GE.OR P4, PT, R4.reuse, R219, !P4 ;  /* 0x000000db0400720c */ /* 0x040fe40006786670 */
[----:B------:R-:W-:Y:S02]  /*1d870*/  ISETP.GE.OR P3, PT, R4, R217, !P3 ;  /* 0x000000d90400720c */ /* 0x000fe40005f66670 */
[C---:B------:R-:W-:Y:S02]  /*1d880*/  IADD3 R6, R3.reuse, 0x30, RZ ;  /* 0x0000003003067810 */ /* 0x040fe40007ffe0ff */
[----:B------:R-:W-:Y:S02]  /*1d890*/  FSEL R237, R20, -INF , !P1 ;  /* 0xff80000014ed7808 */ /* 0x000fe40004800000 */
[----:B------:R-:W-:Y:S02]  /*1d8a0*/  IADD3 R4, R3, 0x29, RZ ;  /* 0x0000002903047810 */ /* 0x000fe40007ffe0ff */
[----:B------:R-:W-:Y:S02]  /*1d8b0*/  FMNMX.FTZ R10, R173, R10, !PT ;  /* 0x0000000aad0a7209 */ /* 0x000fe40007810000 */
[----:B------:R-:W-:Y:S02]  /*1d8c0*/  FMNMX.FTZ R8, R11, R8, !PT ;  /* 0x000000080b087209 */ /* 0x000fe40007810000 */
[----:B------:R-:W-:Y:S02]  /*1d8d0*/  FSEL R235, R21, -INF , !P4 ;  /* 0xff80000015eb7808 */ /* 0x000fe40006000000 */
[----:B------:R-:W-:Y:S02]  /*1d8e0*/  FSEL R229, R22, -INF , !P0 ;  /* 0xff80000016e57808 */ /* 0x000fe40004000000 */
[----:B------:R-:W-:Y:S02]  /*1d8f0*/  FSEL R141, R19, -INF , !P5 ;  /* 0xff800000138d7808 */ /* 0x000fe40006800000 */
[C---:B------:R-:W-:Y:S01]  /*1d900*/  ISETP.GE.AND P4, PT, R6.reuse, R220, PT ;  /* 0x000000dc0600720c */ /* 0x040fe20003f86270 */
[----:B------:R-:W-:Y:S01]  /*1d910*/  LDSM.16.MT88.4 R16, [R198+0xc000] ;  /* 0x00c00000c610783b */ /* 0x000fe20000004200 */
[----:B------:R-:W-:Y:S02]  /*1d920*/  ISETP.GE.AND P0, PT, R6, R218, PT ;  /* 0x000000da0600720c */ /* 0x000fe40003f06270 */
[----:B------:R-:W-:Y:S02]  /*1d930*/  FMNMX.FTZ R10, R237, R10, !PT ;  /* 0x0000000aed0a7209 */ /* 0x000fe40007810000 */
[----:B------:R-:W-:Y:S02]  /*1d940*/  ISETP.GE.AND P5, PT, R4, R220, PT ;  /* 0x000000dc0400720c */ /* 0x000fe40003fa6270 */
[----:B------:R-:W-:Y:S02]  /*1d950*/  FMNMX.FTZ R8, R225, R8, !PT ;  /* 0x00000008e1087209 */ /* 0x000fe40007810000 */
[C---:B------:R-:W-:Y:S02]  /*1d960*/  ISETP.GE.OR P4, PT, R6.reuse, R219, !P4 ;  /* 0x000000db0600720c */ /* 0x040fe40006786670 */
[----:B------:R-:W-:Y:S02]  /*1d970*/  ISETP.GE.OR P0, PT, R6, R217, !P0 ;  /* 0x000000d90600720c */ /* 0x000fe40004706670 */
[----:B------:R-:W-:Y:S02]  /*1d980*/  FSEL R233, R24, -INF , !P6 ;  /* 0xff80000018e97808 */ /* 0x000fe40007000000 */
[C---:B------:R-:W-:Y:S02]  /*1d990*/  ISETP.GE.OR P5, PT, R4.reuse, R219, !P5 ;  /* 0x000000db0400720c */ /* 0x040fe40006fa6670 */
[----:B------:R-:W-:Y:S02]  /*1d9a0*/  IADD3 R6, R3, 0x31, RZ ;  /* 0x0000003103067810 */ /* 0x000fe40007ffe0ff */
[----:B------:R-:W-:Y:S02]  /*1d9b0*/  FMNMX.FTZ R10, R235, R10, !PT ;  /* 0x0000000aeb0a7209 */ /* 0x000fe40007810000 */
[----:B------:R-:W-:Y:S02]  /*1d9c0*/  FMNMX.FTZ R8, R175, R8, !PT ;  /* 0x00000008af087209 */ /* 0x000fe40007810000 */
[----:B------:R-:W-:Y:S02]  /*1d9d0*/  ISETP.GE.AND P1, PT, R4, R218, PT ;  /* 0x000000da0400720c */ /* 0x000fe40003f26270 */
[----:B------:R-:W-:Y:S02]  /*1d9e0*/  FSEL R227, R23, -INF , !P3 ;  /* 0xff80000017e37808 */ /* 0x000fe40005800000 */
[----:B------:R-:W-:Y:S02]  /*1d9f0*/  FSEL R231, R25, -INF , !P5 ;  /* 0xff80000019e77808 */ /* 0x000fe40006800000 */
[----:B------:R-:W-:Y:S02]  /*1da00*/  FMNMX.FTZ R10, R233, R10, !PT ;  /* 0x0000000ae90a7209 */ /* 0x000fe40007810000 */
[----:B------:R-:W-:Y:S02]  /*1da10*/  ISETP.GE.AND P3, PT, R6, R220, PT ;  /* 0x000000dc0600720c */ /* 0x000fe40003f66270 */
[----:B------:R-:W-:Y:S02]  /*1da20*/  FMNMX.FTZ R8, R143, R8, !PT ;  /* 0x000000088f087209 */ /* 0x000fe40007810000 */
[----:B------:R-:W-:Y:S01]  /*1da30*/  ISETP.GE.OR P1, PT, R4, R217, !P1 ;  /* 0x000000d90400720c */ /* 0x000fe20004f26670 */
[----:B------:R-:W-:Y:S01]  /*1da40*/  VIADD R4, R3, 0x38 ;  /* 0x0000003803047836 */ /* 0x000fe20000000000 */
[----:B------:R-:W-:Y:S02]  /*1da50*/  FSEL R171, R28, -INF , !P4 ;  /* 0xff8000001cab7808 */ /* 0x000fe40006000000 */
[-C--:B------:R-:W-:Y:S02]  /*1da60*/  ISETP.GE.OR P3, PT, R6, R219.reuse, !P3 ;  /* 0x000000db0600720c */ /* 0x080fe40005f66670 */
[----:B------:R-:W-:Y:S02]  /*1da70*/  FMNMX.FTZ R10, R231, R10, !PT ;  /* 0x0000000ae70a7209 */ /* 0x000fe40007810000 */
[----:B------:R-:W-:Y:S02]  /*1da80*/  FMNMX.FTZ R8, R141, R8, !PT ;  /* 0x000000088d087209 */ /* 0x000fe40007810000 */
[----:B------:R-:W-:Y:S02]  /*1da90*/  IADD3 R3, R3, 0x39, RZ ;  /* 0x0000003903037810 */ /* 0x000fe40007ffe0ff */
[C---:B------:R-:W-:Y:S02]  /*1daa0*/  ISETP.GE.AND P6, PT, R4.reuse, R220, PT ;  /* 0x000000dc0400720c */ /* 0x040fe40003fc6270 */
[----:B------:R-:W-:Y:S02]  /*1dab0*/  FSEL R155, R29, -INF , !P3 ;  /* 0xff8000001d9b7808 */ /* 0x000fe40005800000 */
[----:B------:R-:W-:Y:S02]  /*1dac0*/  FMNMX.FTZ R10, R171, R10, !PT ;  /* 0x0000000aab0a7209 */ /* 0x000fe40007810000 */
[----:B------:R-:W-:Y:S02]  /*1dad0*/  FMNMX.FTZ R8, R229, R8, !PT ;  /* 0x00000008e5087209 */ /* 0x000fe40007810000 */
[----:B------:R-:W-:Y:S02]  /*1dae0*/  ISETP.GE.AND P5, PT, R3, R220, PT ;  /* 0x000000dc0300720c */ /* 0x000fe40003fa6270 */
[-C--:B------:R-:W-:Y:S02]  /*1daf0*/  ISETP.GE.OR P6, PT, R4, R219.reuse, !P6 ;  /* 0x000000db0400720c */ /* 0x080fe400077c6670 */
[----:B------:R-:W-:Y:S02]  /*1db00*/  FMNMX.FTZ R13, R155, R10, !PT ;  /* 0x0000000a9b0d7209 */ /* 0x000fe40007810000 */
[----:B------:R-:W-:Y:S02]  /*1db10*/  FSEL R147, R26, -INF , !P2 ;  /* 0xff8000001a937808 */ /* 0x000fe40005000000 */
[----:B------:R-:W-:Y:S02]  /*1db20*/  FMNMX.FTZ R10, R227, R8, !PT ;  /* 0x00000008e30a7209 */ /* 0x000fe40007810000 */
[----:B------:R-:W-:Y:S02]  /*1db30*/  FSEL R152, R32, -INF , !P6 ;  /* 0xff80000020987808 */ /* 0x000fe40007000000 */
[----:B------:R-:W-:Y:S02]  /*1db40*/  FSEL R145, R27, -INF , !P1 ;  /* 0xff8000001b917808 */ /* 0x000fe40004800000 */
[----:B------:R-:W-:Y:S01]  /*1db50*/  ISETP.GE.OR P5, PT, R3, R219, !P5 ;  /* 0x000000db0300720c */ /* 0x000fe20006fa6670 */
[----:B------:R-:W-:Y:S01]  /*1db60*/  LDSM.16.MT88.4 R24, [R197+0xc000] ;  /* 0x00c00000c518783b */ /* 0x000fe20000004200 */
[----:B------:R-:W-:Y:S02]  /*1db70*/  ISETP.GE.AND P1, PT, R4, R218, PT ;  /* 0x000000da0400720c */ /* 0x000fe40003f26270 */
[----:B------:R-:W-:Y:S02]  /*1db80*/  FMNMX.FTZ R10, R147, R10, !PT ;  /* 0x0000000a930a7209 */ /* 0x000fe40007810000 */
[----:B------:R-:W-:Y:S02]  /*1db90*/  ISETP.GE.AND P2, PT, R6, R218, PT ;  /* 0x000000da0600720c */ /* 0x000fe40003f46270 */
[----:B------:R-:W-:Y:S02]  /*1dba0*/  FSEL R150, R33, -INF , !P5 ;  /* 0xff80000021967808 */ /* 0x000fe40006800000 */
[----:B------:R-:W-:Y:S02]  /*1dbb0*/  FMNMX.FTZ R13, R152, R13, !PT ;  /* 0x0000000d980d7209 */ /* 0x000fe40007810000 */
[-C--:B------:R-:W-:Y:S02]  /*1dbc0*/  ISETP.GE.OR P1, PT, R4, R217.reuse, !P1 ;  /* 0x000000d90400720c */ /* 0x080fe40004f26670 */
[----:B------:R-:W-:Y:S02]  /*1dbd0*/  FSEL R153, R30, -INF , !P0 ;  /* 0xff8000001e997808 */ /* 0x000fe40004000000 */
[----:B------:R-:W-:Y:S02]  /*1dbe0*/  FMNMX.FTZ R4, R145, R10, !PT ;  /* 0x0000000a91047209 */ /* 0x000fe40007810000 */
[----:B------:R-:W-:Y:S02]  /*1dbf0*/  ISETP.GE.OR P2, PT, R6, R217, !P2 ;  /* 0x000000d90600720c */ /* 0x000fe40005746670 */
[----:B------:R-:W-:Y:S02]  /*1dc00*/  FMNMX.FTZ R8, R150, R13, !PT ;  /* 0x0000000d96087209 */ /* 0x000fe40007810000 */
[----:B------:R-:W-:Y:S02]  /*1dc10*/  FSEL R151, R31, -INF , !P2 ;  /* 0xff8000001f977808 */ /* 0x000fe40005000000 */
[----:B------:R-:W-:Y:S01]  /*1dc20*/  FMNMX.FTZ R4, R153, R4, !PT ;  /* 0x0000000499047209 */ /* 0x000fe20007810000 */
[----:B------:R-:W1:Y:S01]  /*1dc30*/  SHFL.BFLY PT, R13, R8, 0x2, 0x1f ;  /* 0x0c401f00080d7f89 */ /* 0x000e6200000e0000 */
[----:B------:R-:W-:Y:S02]  /*1dc40*/  ISETP.GE.AND P0, PT, R3, R218, PT ;  /* 0x000000da0300720c */ /* 0x000fe40003f06270 */
[----:B------:R-:W-:Y:S05]  /*1dc50*/  FSEL R149, R34, -INF , !P1 ;  /* 0xff80000022957808 */ /* 0x000fea0004800000 */
[----:B------:R-:W-:Y:S01]  /*1dc60*/  LDSM.16.MT88.4 R28, [R196+0xc000] ;  /* 0x00c00000c41c783b */ /* 0x000fe20000004200 */
[----:B------:R-:W-:Y:S02]  /*1dc70*/  FMNMX.FTZ R10, R151, R4, !PT ;  /* 0x00000004970a7209 */ /* 0x000fe40007810000 */
[----:B------:R-:W-:Y:S02]  /*1dc80*/  ISETP.GE.OR P0, PT, R3, R217, !P0 ;  /* 0x000000d90300720c */ /* 0x000fe40004706670 */
[----:B------:R-:W-:Y:S02]  /*1dc90*/  FMNMX.FTZ R3, R149, R10, !PT ;  /* 0x0000000a95037209 */ /* 0x000fe40007810000 */
[----:B------:R-:W-:Y:S04]  /*1dca0*/  FSEL R134, R35, -INF , !P0 ;  /* 0xff80000023867808 */ /* 0x000fe80004000000 */
[----:B------:R-:W-:Y:S05]  /*1dcb0*/  FMNMX.FTZ R6, R134, R3, !PT ;  /* 0x0000000386067209 */ /* 0x000fea0007810000 */
[----:B------:R-:W2:Y:S01]  /*1dcc0*/  SHFL.BFLY PT, R3, R6, 0x2, 0x1f ;  /* 0x0c401f0006037f89 */ /* 0x000ea200000e0000 */
[----:B-1----:R-:W-:Y:S07]  /*1dcd0*/  FMNMX.FTZ R13, R8, R13, !PT ;  /* 0x0000000d080d7209 */ /* 0x002fee0007810000 */
[----:B------:R-:W1:Y:S01]  /*1dce0*/  SHFL.BFLY PT, R132, R13, 0x1, 0x1f ;  /* 0x0c201f000d847f89 */ /* 0x000e6200000e0000 */
[----:B--2---:R-:W-:Y:S07]  /*1dcf0*/  FMNMX.FTZ R4, R6, R3, !PT ;  /* 0x0000000306047209 */ /* 0x004fee0007810000 */
[----:B------:R-:W2:Y:S01]  /*1dd00*/  SHFL.BFLY PT, R3, R4, 0x1, 0x1f ;  /* 0x0c201f0004037f89 */ /* 0x000ea200000e0000 */
[----:B-1----:R-:W-:Y:S04]  /*1dd10*/  FMNMX.FTZ R132, R13, R132, !PT ;  /* 0x000000840d847209 */ /* 0x002fe80007810000 */
[----:B------:R-:W-:Y:S01]  /*1dd20*/  FSETP.NEU.FTZ.AND P1, PT, R132, -INF , PT ;  /* 0xff8000008400780b */ /* 0x000fe20003f3d000 */
[----:B----4-:R-:W-:Y:S05]  /*1dd30*/  FMUL.FTZ R154, R133, R132 ;  /* 0x00000084859a7220 */ /* 0x010fea0000410000 */
[----:B------:R-:W-:Y:S05]  /*1dd40*/  FSEL R154, R154, RZ, P1 ;  /* 0x000000ff9a9a7208 */ /* 0x000fea0000800000 */
[-CC-:B------:R-:W-:Y:S01]  /*1dd50*/  FFMA.FTZ R158, R5, R133.reuse, -R154.reuse ;  /* 0x00000085059e7223 */ /* 0x180fe2000001089a */
[----:B------:R-:W-:Y:S01]  /*1dd60*/  FSEL R5, R132, RZ, P1 ;  /* 0x000000ff84057208 */ /* 0x000fe20000800000 */
[-CC-:B------:R-:W-:Y:S01]  /*1dd70*/  FFMA.FTZ R165, R157, R133.reuse, -R154.reuse ;  /* 0x000000859da57223 */ /* 0x180fe2000001089a */
[-CC-:B------:R-:W-:Y:S01]  /*1dd80*/  FFMA.FTZ R162, R139, R133.reuse, -R154.reuse ;  /* 0x000000858ba27223 */ /* 0x180fe2000001089a */
[----:B------:R-:W-:Y:S01]  /*1dd90*/  FFMA.FTZ R159, R159, R133, -R154 ;  /* 0x000000859f9f7223 */ /* 0x000fe2000001089a */
[----:B--2---:R-:W-:Y:S01]  /*1dda0*/  FMNMX.FTZ R3, R4, R3, !PT ;  /* 0x0000000304037209 */ /* 0x004fe20007810000 */
[----:B------:R-:W-:Y:S01]  /*1ddb0*/  FADD.FTZ R0, -R5, R0 ;  /* 0x0000000005007221 */ /* 0x000fe20000010100 */
[----:B------:R-:W-:Y:S01]  /*1ddc0*/  MUFU.EX2 R158, R158 ;  /* 0x0000009e009e7308 */ /* 0x000fe20000000800 */
[--C-:B------:R-:W-:Y:S01]  /*1ddd0*/  FFMA.FTZ R226, R155, R133, -R154.reuse ;  /* 0x000000859be27223 */ /* 0x100fe2000001089a */
[----:B------:R-:W-:Y:S01]  /*1dde0*/  FSETP.NEU.FTZ.AND P0, PT, R3, -INF , PT ;  /* 0xff8000000300780b */ /* 0x000fe20003f1d000 */
[C---:B------:R-:W-:Y:S01]  /*1ddf0*/  FMUL.FTZ R148, R133.reuse, R3 ;  /* 0x0000000385947220 */ /* 0x040fe20000410000 */
[----:B------:R-:W-:Y:S01]  /*1de00*/  FMUL.FTZ R6, R133, R0 ;  /* 0x0000000085067220 */ /* 0x000fe20000410000 */
[-CC-:B------:R-:W-:Y:S01]  /*1de10*/  FFMA.FTZ R228, R152, R133.reuse, -R154.reuse ;  /* 0x0000008598e47223 */ /* 0x180fe2000001089a */
[----:B------:R-:W-:Y:S01]  /*1de20*/  FSEL R5, R3, RZ, P0 ;  /* 0x000000ff03057208 */ /* 0x000fe20000000000 */
[-CC-:B------:R-:W-:Y:S01]  /*1de30*/  FFMA.FTZ R164, R241, R133.reuse, -R154.reuse ;  /* 0x00000085f1a47223 */ /* 0x180fe2000001089a */
[----:B------:R-:W-:Y:S02]  /*1de40*/  FSEL R148, R148, RZ, P0 ;  /* 0x000000ff94947208 */ /* 0x000fe40000000000 */
[----:B------:R-:W-:Y:S01]  /*1de50*/  MUFU.EX2 R165, R165 ;  /* 0x000000a500a57308 */ /* 0x000fe20000000800 */
[-C--:B------:R-:W-:Y:S01]  /*1de60*/  FFMA.FTZ R169, R169, R133.reuse, -R154 ;  /* 0x00000085a9a97223 */ /* 0x080fe2000001089a */
[----:B------:R-:W-:Y:S01]  /*1de70*/  FADD.FTZ R0, -R5, R2 ;  /* 0x0000000205007221 */ /* 0x000fe20000010100 */
[-C--:B------:R-:W-:Y:S01]  /*1de80*/  FFMA.FTZ R166, R239, R133.reuse, -R154 ;  /* 0x00000085efa67223 */ /* 0x080fe2000001089a */
[-CC-:B------:R-:W-:Y:S01]  /*1de90*/  FFMA.FTZ R167, R137, R133.reuse, -R148.reuse ;  /* 0x0000008589a77223 */ /* 0x180fe20000010894 */
[-CC-:B------:R-:W-:Y:S01]  /*1dea0*/  FFMA.FTZ R157, R7, R133.reuse, -R148.reuse ;  /* 0x00000085079d7223 */ /* 0x180fe20000010894 */
[-CC-:B------:R-:W-:Y:S01]  /*1deb0*/  FFMA.FTZ R156, R9, R133.reuse, -R148.reuse ;  /* 0x00000085099c7223 */ /* 0x180fe20000010894 */
[-CC-:B------:R-:W-:Y:S01]  /*1dec0*/  FFMA.FTZ R163, R11, R133.reuse, -R148.reuse ;  /* 0x000000850ba37223 */ /* 0x180fe20000010894 */
[----:B------:R-:W-:Y:S02]  /*1ded0*/  FMUL.FTZ R8, R133, R0 ;  /* 0x0000000085087220 */ /* 0x000fe40000410000 */
[----:B------:R-:W1:Y:S01]  /*1dee0*/  MUFU.EX2 R162, R162 ;  /* 0x000000a200a27308 */ /* 0x000e620000000800 */
[-CC-:B------:R-:W-:Y:S01]  /*1def0*/  FFMA.FTZ R170, R141, R133.reuse, -R148.reuse ;  /* 0x000000858daa7223 */ /* 0x180fe20000010894 */
[-CC-:B------:R-:W-:Y:S01]  /*1df00*/  FFMA.FTZ R224, R147, R133.reuse, -R148.reuse ;  /* 0x0000008593e07223 */ /* 0x180fe20000010894 */
[-CC-:B------:R-:W-:Y:S01]  /*1df10*/  FFMA.FTZ R230, R153, R133.reuse, -R148.reuse ;  /* 0x0000008599e67223 */ /* 0x180fe20000010894 */
[-CC-:B------:R-:W-:Y:S01]  /*1df20*/  FFMA.FTZ R232, R149, R133.reuse, -R148.reuse ;  /* 0x0000008595e87223 */ /* 0x180fe20000010894 */
[-CC-:B------:R-:W-:Y:S01]  /*1df30*/  FFMA.FTZ R168, R225, R133.reuse, -R148.reuse ;  /* 0x00000085e1a87223 */ /* 0x180fe20000010894 */
[-C--:B------:R-:W-:Y:S01]  /*1df40*/  FFMA.FTZ R225, R143, R133.reuse, -R148 ;  /* 0x000000858fe17223 */ /* 0x080fe20000010894 */
[-C--:B------:R-:W-:Y:S03]  /*1df50*/  FFMA.FTZ R173, R173, R133.reuse, -R154 ;  /* 0x00000085adad7223 */ /* 0x080fe6000001089a */
[----:B------:R-:W2:Y:S01]  /*1df60*/  MUFU.EX2 R159, R159 ;  /* 0x0000009f009f7308 */ /* 0x000ea20000000800 */
[----:B------:R-:W-:Y:S01]  /*1df70*/  LDSM.16.MT88.4 R140, [R196+0xe800] ;  /* 0x00e80000c48c783b */ /* 0x000fe20000004200 */
[-CC-:B------:R-:W-:Y:S01]  /*1df80*/  FFMA.FTZ R175, R175, R133.reuse, -R148.reuse ;  /* 0x00000085afaf7223 */ /* 0x180fe20000010894 */
[-CC-:B------:R-:W-:Y:S01]  /*1df90*/  FFMA.FTZ R222, R229, R133.reuse, -R148.reuse ;  /* 0x00000085e5de7223 */ /* 0x180fe20000010894 */
[-C--:B------:R-:W-:Y:S01]  /*1dfa0*/  FFMA.FTZ R229, R145, R133.reuse, -R148 ;  /* 0x0000008591e57223 */ /* 0x080fe20000010894 */
[-C--:B------:R-:W-:Y:S01]  /*1dfb0*/  FFMA.FTZ R172, R237, R133.reuse, -R154 ;  /* 0x00000085edac7223 */ /* 0x080fe2000001089a */
[-C--:B------:R-:W-:Y:S01]  /*1dfc0*/  FFMA.FTZ R237, R151, R133.reuse, -R148 ;  /* 0x0000008597ed7223 */ /* 0x080fe20000010894 */
[--C-:B------:R-:W-:Y:S03]  /*1dfd0*/  FFMA.FTZ R235, R235, R133, -R154.reuse ;  /* 0x00000085ebeb7223 */ /* 0x100fe6000001089a */
[----:B------:R-:W-:Y:S01]  /*1dfe0*/  MUFU.EX2 R167, R167 ;  /* 0x000000a700a77308 */ /* 0x000fe20000000800 */
[----:B-1----:R-:W-:Y:S01]  /*1dff0*/  F2FP.BF16.F32.PACK_AB R136, R162, R165 ;  /* 0x000000a5a288723e */ /* 0x002fe200000010ff */
[----:B------:R-:W-:Y:S01]  /*1e000*/  LDSM.16.MT88.4 R144, [R195+0xf000] ;  /* 0x00f00000c390783b */ /* 0x000fe20000004200 */
[-CC-:B------:R-:W-:Y:S01]  /*1e010*/  FFMA.FTZ R174, R233, R133.reuse, -R154.reuse ;  /* 0x00000085e9ae7223 */ /* 0x180fe2000001089a */
[-C--:B------:R-:W-:Y:S01]  /*1e020*/  FFMA.FTZ R231, R231, R133.reuse, -R154 ;  /* 0x00000085e7e77223 */ /* 0x080fe2000001089a */
[-CC-:B------:R-:W-:Y:S01]  /*1e030*/  FFMA.FTZ R227, R227, R133.reuse, -R148.reuse ;  /* 0x00000085e3e37223 */ /* 0x180fe20000010894 */
[-C--:B------:R-:W-:Y:S01]  /*1e040*/  FFMA.FTZ R148, R134, R133.reuse, -R148 ;  /* 0x0000008586947223 */ /* 0x080fe20000010894 */
[--C-:B------:R-:W-:Y:S03]  /*1e050*/  FFMA.FTZ R171, R171, R133, -R154.reuse ;  /* 0x00000085abab7223 */ /* 0x100fe6000001089a */
[----:B------:R-:W1:Y:S01]  /*1e060*/  MUFU.EX2 R157, R157 ;  /* 0x0000009d009d7308 */ /* 0x000e620000000800 */
[----:B--2---:R-:W-:Y:S01]  /*1e070*/  F2FP.BF16.F32.PACK_AB R138, R158, R159 ;  /* 0x0000009f9e8a723e */ /* 0x004fe200000010ff */
[----:B------:R-:W-:Y:S01]  /*1e080*/  FFMA.FTZ R154, R150, R133, -R154 ;  /* 0x00000085969a7223 */ /* 0x000fe2000001089a */
[----:B------:R-:W-:Y:S07]  /*1e090*/  ISETP.GT.AND P0, PT, R216, R203, PT ;  /* 0x000000cbd800720c */ /* 0x000fee0003f04270 */
[----:B------:R-:W-:Y:S10]  /*1e0a0*/  MUFU.EX2 R156, R156 ;  /* 0x0000009c009c7308 */ /* 0x000ff40000000800 */
[----:B------:R-:W2:Y:S01]  /*1e0b0*/  MUFU.EX2 R163, R163 ;  /* 0x000000a300a37308 */ /* 0x000ea20000000800 */
[----:B-1----:R-:W-:Y:S09]  /*1e0c0*/  F2FP.BF16.F32.PACK_AB R137, R157, R167 ;  /* 0x000000a79d89723e */ /* 0x002ff200000010ff */
[----:B------:R-:W1:Y:S10]  /*1e0d0*/  MUFU.EX2 R2, R6 ;  /* 0x0000000600027308 */ /* 0x000e740000000800 */
[----:B------:R-:W3:Y:S01]  /*1e0e0*/  MUFU.EX2 R0, R8 ;  /* 0x0000000800007308 */ /* 0x000ee20000000800 */
[----:B--2---:R-:W-:Y:S09]  /*1e0f0*/  F2FP.BF16.F32.PACK_AB R139, R163, R156 ;  /* 0x0000009ca38b723e */ /* 0x004ff200000010ff */
[----:B------:R-:W-:Y:S01]  /*1e100*/  MUFU.EX2 R233, R154 ;  /* 0x0000009a00e97308 */ /* 0x000fe20000000800 */
        /* <DEDUP_REMOVED lines=17> */
[----:B------:R1:W-:Y:S04]  /*1e220*/  MUFU.EX2 R133, R148 ;  /* 0x0000009400857308 */ /* 0x0003e80000000800 */
[----:B------:R-:W2:Y:S01]  /*1e230*/  LDSM.16.MT88.4 R120, [R195+0xc000] ;  /* 0x00c00000c378783b */ /* 0x000ea20000004200 */
[C---:B------:R-:W-:Y:S05]  /*1e240*/  HMMA.16816.F32.BF16 R8, R136.reuse, R18, R8 ;  /* 0x000000128808723c */ /* 0x040fea0000041808 */
[----:B------:R-:W-:Y:S01]  /*1e250*/  MUFU.EX2 R164, R164 ;  /* 0x000000a400a47308 */ /* 0x000fe20000000800 */
[C---:B------:R-:W-:Y:S01]  /*1e260*/  FMUL.FTZ R16, R2.reuse, R116 ;  /* 0x0000007402107220 */ /* 0x040fe20000410000 */
[C---:B------:R-:W-:Y:S01]  /*1e270*/  HMMA.16816.F32.BF16 R12, R136.reuse, R24, R12 ;  /* 0x00000018880c723c */ /* 0x040fe2000004180c */
[----:B------:R-:W3:Y:S03]  /*1e280*/  LDSM.16.MT88.4 R124, [R198+0xe000] ;  /* 0x00e00000c67c783b */ /* 0x000ee60000004200 */
[----:B------:R-:W-:Y:S01]  /*1e290*/  FMUL.FTZ R17, R2, R117 ;  /* 0x0000007502117220 */ /* 0x000fe20000410000 */
[C---:B------:R-:W-:Y:S01]  /*1e2a0*/  FMUL.FTZ R18, R0.reuse, R118 ;  /* 0x0000007600127220 */ /* 0x040fe20000410000 */
[C---:B------:R-:W-:Y:S01]  /*1e2b0*/  FMUL.FTZ R19, R0.reuse, R119 ;  /* 0x0000007700137220 */ /* 0x040fe20000410000 */
[C---:B------:R-:W-:Y:S02]  /*1e2c0*/  FMUL.FTZ R22, R0.reuse, R114 ;  /* 0x0000007200167220 */ /* 0x040fe40000410000 */
[----:B------:R-:W-:Y:S01]  /*1e2d0*/  LDSM.16.MT88.4 R116, [R196+0xc800] ;  /* 0x00c80000c474783b */ /* 0x000fe20000004200 */
[----:B------:R-:W4:Y:S01]  /*1e2e0*/  MUFU.EX2 R169, R169 ;  /* 0x000000a900a97308 */ /* 0x000f220000000800 */
[----:B------:R-:W-:Y:S01]  /*1e2f0*/  FMUL.FTZ R23, R0, R115 ;  /* 0x0000007300177220 */ /* 0x000fe20000410000 */
[C---:B------:R-:W-:Y:S01]  /*1e300*/  FMUL.FTZ R24, R2.reuse, R108 ;  /* 0x0000006c02187220 */ /* 0x040fe20000410000 */
[C---:B------:R-:W-:Y:S01]  /*1e310*/  FMUL.FTZ R25, R2.reuse, R109 ;  /* 0x0000006d02197220 */ /* 0x040fe20000410000 */
[C---:B------:R-:W-:Y:S03]  /*1e320*/  HMMA.16816.F32.BF16 R16, R136.reuse, R26, R16 ;  /* 0x0000001a8810723c */ /* 0x040fe60000041810 */
[----:B------:R-:W-:Y:S01]  /*1e330*/  LDSM.16.MT88.4 R112, [R197+0x10000] ;  /* 0x01000000c570783b */ /* 0x000fe20000004200 */
[----:B------:R-:W-:Y:S01]  /*1e340*/  FMUL.FTZ R33, R2, R101 ;  /* 0x0000006502217220 */ /* 0x000fe20000410000 */
[C---:B------:R-:W-:Y:S01]  /*1e350*/  FMUL.FTZ R34, R0.reuse, R102 ;  /* 0x0000006600227220 */ /* 0x040fe20000410000 */
[C---:B------:R-:W-:Y:S01]  /*1e360*/  HMMA.16816.F32.BF16 R20, R136.reuse, R28, R20 ;  /* 0x0000001c8814723c */ /* 0x040fe20000041814 */
[----:B------:R-:W-:Y:S04]  /*1e370*/  MUFU.EX2 R166, R166 ;  /* 0x000000a600a67308 */ /* 0x000fe80000000800 */
[C---:B------:R-:W-:Y:S01]  /*1e380*/  FMUL.FTZ R26, R0.reuse, R110 ;  /* 0x0000006e001a7220 */ /* 0x040fe20000410000 */
[----:B------:R-:W-:Y:S01]  /*1e390*/  FMUL.FTZ R27, R0, R111 ;  /* 0x0000006f001b7220 */ /* 0x000fe20000410000 */
[----:B-1----:R-:W-:Y:S01]  /*1e3a0*/  LDSM.16.MT88.4 R148, [R198+0xf800] ;  /* 0x00f80000c694783b */ /* 0x002fe20000004200 */
[C---:B------:R-:W-:Y:S03]  /*1e3b0*/  FMUL.FTZ R28, R2.reuse, R104 ;  /* 0x00000068021c7220 */ /* 0x040fe60000410000 */
[----:B------:R-:W1:Y:S01]  /*1e3c0*/  MUFU.EX2 R173, R173 ;  /* 0x000000ad00ad7308 */ /* 0x000e620000000800 */
[----:B------:R-:W-:Y:S01]  /*1e3d0*/  FMUL.FTZ R29, R2, R105 ;  /* 0x00000069021d7220 */ /* 0x000fe20000410000 */
[----:B------:R-:W-:Y:S01]  /*1e3e0*/  FMUL.FTZ R35, R0, R103 ;  /* 0x0000006700237220 */ /* 0x000fe20000410000 */
[C---:B------:R-:W-:Y:S01]  /*1e3f0*/  HMMA.16816.F32.BF16 R24, R136.reuse, R30, R24 ;  /* 0x0000001e8818723c */ /* 0x040fe20000041818 */
[----:B------:R-:W5:Y:S02]  /*1e400*/  LDSM.16.MT88.4 R108, [R197+0xe000] ;  /* 0x00e00000c56c783b */ /* 0x000f640000004200 */
[C---:B------:R-:W-:Y:S01]  /*1e410*/  FMUL.FTZ R36, R2.reuse, R36 ;  /* 0x0000002402247220 */ /* 0x040fe20000410000 */
[----:B------:R-:W-:Y:S01]  /*1e420*/  FMUL.FTZ R37, R2, R37 ;  /* 0x0000002502257220 */ /* 0x000fe20000410000 */
[C---:B------:R-:W-:Y:S01]  /*1e430*/  FMUL.FTZ R38, R0.reuse, R38 ;  /* 0x0000002600267220 */ /* 0x040fe20000410000 */
[C---:B------:R-:W-:Y:S01]  /*1e440*/  FMUL.FTZ R39, R0.reuse, R39 ;  /* 0x0000002700277220 */ /* 0x040fe20000410000 */
[C---:B------:R-:W-:Y:S01]  /*1e450*/  FMUL.FTZ R30, R0.reuse, R106 ;  /* 0x0000006a001e7220 */ /* 0x040fe20000410000 */
[----:B------:R-:W-:Y:S01]  /*1e460*/  FMUL.FTZ R31, R0, R107 ;  /* 0x0000006b001f7220 */ /* 0x000fe20000410000 */
[----:B------:R-:W-:Y:S01]  /*1e470*/  MUFU.EX2 R168, R168 ;  /* 0x000000a800a87308 */ /* 0x000fe20000000800 */
[----:B------:R-:W4:Y:S01]  /*1e480*/  LDSM.16.MT88.4 R104, [R196+0xe000] ;  /* 0x00e00000c468783b */ /* 0x000f220000004200 */
[C---:B------:R-:W-:Y:S01]  /*1e490*/  FMUL.FTZ R40, R2.reuse, R40 ;  /* 0x0000002802287220 */ /* 0x040fe20000410000 */
[----:B------:R-:W-:Y:S01]  /*1e4a0*/  FMUL.FTZ R41, R2, R41 ;  /* 0x0000002902297220 */ /* 0x000fe20000410000 */
[C---:B------:R-:W-:Y:S01]  /*1e4b0*/  FMUL.FTZ R42, R0.reuse, R42 ;  /* 0x0000002a002a7220 */ /* 0x040fe20000410000 */
[----:B------:R-:W-:Y:S01]  /*1e4c0*/  FMUL.FTZ R43, R0, R43 ;  /* 0x0000002b002b7220 */ /* 0x000fe20000410000 */
[C---:B--2---:R-:W-:Y:S04]  /*1e4d0*/  HMMA.16816.F32.BF16 R28, R136.reuse, R120, R28 ;  /* 0x00000078881c723c */ /* 0x044fe8000004181c */
[----:B------:R-:W2:Y:S01]  /*1e4e0*/  MUFU.EX2 R175, R175 ;  /* 0x000000af00af7308 */ /* 0x000ea20000000800 */
[----:B------:R-:W1:Y:S01]  /*1e4f0*/  LDSM.16.MT88.4 R100, [R195+0xe000] ;  /* 0x00e00000c364783b */ /* 0x000e620000004200 */
[C---:B------:R-:W-:Y:S01]  /*1e500*/  FMUL.FTZ R44, R2.reuse, R44 ;  /* 0x0000002c022c7220 */ /* 0x040fe20000410000 */
[----:B------:R-:W-:Y:S01]  /*1e510*/  FMUL.FTZ R45, R2, R45 ;  /* 0x0000002d022d7220 */ /* 0x000fe20000410000 */
[C---:B------:R-:W-:Y:S06]  /*1e520*/  HMMA.16816.F32.BF16 R32, R136.reuse, R122, R32 ;  /* 0x0000007a8820723c */ /* 0x040fec0000041820 */
[----:B------:R-:W-:Y:S01]  /*1e530*/  MUFU.EX2 R225, R225 ;  /* 0x000000e100e17308 */ /* 0x000fe20000000800 */
[----:B------:R-:W-:Y:S01]  /*1e540*/  LDSM.16.MT88.4 R120, [R195+0xc800] ;  /* 0x00c80000c378783b */ /* 0x000fe20000004200 */
[C---:B---3--:R-:W-:Y:S03]  /*1e550*/  HMMA.16816.F32.BF16 R36, R136.reuse, R124, R36 ;  /* 0x0000007c8824723c */ /* 0x048fe60000041824 */
[C---:B------:R-:W-:Y:S03]  /*1e560*/  FMUL.FTZ R46, R0.reuse, R46 ;  /* 0x0000002e002e7220 */ /* 0x040fe60000410000 */
[C---:B------:R-:W-:Y:S01]  /*1e570*/  HMMA.16816.F32.BF16 R40, R136.reuse, R126, R40 ;  /* 0x0000007e8828723c */ /* 0x040fe20000041828 */
[----:B------:R-:W-:Y:S01]  /*1e580*/  LDSM.16.MT88.4 R124, [R198+0xe800] ;  /* 0x00e80000c67c783b */ /* 0x000fe20000004200 */
[----:B------:R-:W3:Y:S03]  /*1e590*/  MUFU.EX2 R170, R170 ;  /* 0x000000aa00aa7308 */ /* 0x000ee60000000800 */
[----:B------:R-:W-:Y:S01]  /*1e5a0*/  FMUL.FTZ R47, R0, R47 ;  /* 0x0000002f002f7220 */ /* 0x000fe20000410000 */
[C---:B------:R-:W-:Y:S01]  /*1e5b0*/  FMUL.FTZ R48, R2.reuse, R48 ;  /* 0x0000003002307220 */ /* 0x040fe20000410000 */
[----:B------:R-:W-:Y:S01]  /*1e5c0*/  FMUL.FTZ R49, R2, R49 ;  /* 0x0000003102317220 */ /* 0x000fe20000410000 */
[C---:B------:R-:W-:Y:S01]  /*1e5d0*/  FMUL.FTZ R50, R0.reuse, R50 ;  /* 0x0000003200327220 */ /* 0x040fe20000410000 */
[----:B------:R-:W-:Y:S03]  /*1e5e0*/  LDSM.16.MT88.4 R152, [R197+0xf800] ;  /* 0x00f80000c598783b */ /* 0x000fe60000004200 */
        /* <DEDUP_REMOVED lines=8> */
[----:B------:R-:W3:Y:S03]  /*1e670*/  MUFU.EX2 R235, R235 ;  /* 0x000000eb00eb7308 */ /* 0x000ee60000000800 */
[----:B------:R-:W-:Y:S01]  /*1e680*/  FMUL.FTZ R55, R0, R55 ;  /* 0x0000003700377220 */ /* 0x000fe20000410000 */
[C---:B------:R-:W-:Y:S01]  /*1e690*/  FMUL.FTZ R56, R2.reuse, R56 ;  /* 0x0000003802387220 */ /* 0x040fe20000410000 */
[----:B------:R-:W-:Y:S01]  /*1e6a0*/  FMUL.FTZ R57, R2, R57 ;  /* 0x0000003902397220 */ /* 0x000fe20000410000 */
[C---:B------:R-:W-:Y:S04]  /*1e6b0*/  FMUL.FTZ R58, R0.reuse, R58 ;  /* 0x0000003a003a7220 */ /* 0x040fe80000410000 */
[----:B------:R-:W-:Y:S01]  /*1e6c0*/  MUFU.EX2 R174, R174 ;  /* 0x000000ae00ae7308 */ /* 0x000fe20000000800 */
[----:B------:R-:W-:Y:S01]  /*1e6d0*/  FMUL.FTZ R59, R0, R59 ;  /* 0x0000003b003b7220 */ /* 0x000fe20000410000 */
[C---:B----4-:R-:W-:Y:S03]  /*1e6e0*/  HMMA.16816.F32.BF16 R52, R136.reuse, R104, R52 ;  /* 0x000000688834723c */ /* 0x050fe60000041834 */
[C---:B------:R-:W-:Y:S01]  /*1e6f0*/  FMUL.FTZ R60, R2.reuse, R60 ;  /* 0x0000003c023c7220 */ /* 0x040fe20000410000 */
[----:B------:R-:W-:Y:S01]  /*1e700*/  FMUL.FTZ R61, R2, R61 ;  /* 0x0000003d023d7220 */ /* 0x000fe20000410000 */
[C---:B------:R-:W-:Y:S01]  /*1e710*/  FMUL.FTZ R62, R0.reuse, R62 ;  /* 0x0000003e003e7220 */ /* 0x040fe20000410000 */
[C---:B------:R-:W-:Y:S01]  /*1e720*/  HMMA.16816.F32.BF16 R56, R136.reuse, R106, R56 ;  /* 0x0000006a8838723c */ /* 0x040fe20000041838 */
[----:B------:R-:W4:Y:S01]  /*1e730*/  LDSM.16.MT88.4 R104, [R196+0x10000] ;  /* 0x01000000c468783b */ /* 0x000f220000004200 */
[----:B------:R-:W3:Y:S03]  /*1e740*/  MUFU.EX2 R231, R231 ;  /* 0x000000e700e77308 */ /* 0x000ee60000000800 */
        /* <DEDUP_REMOVED lines=12> */
[----:B------:R-:W3:Y:S03]  /*1e810*/  MUFU.EX2 R227, R227 ;  /* 0x000000e300e37308 */ /* 0x000ee60000000800 */
        /* <DEDUP_REMOVED lines=12> */
[----:B------:R-:W5:Y:S03]  /*1e8e0*/  MUFU.EX2 R229, R229 ;  /* 0x000000e500e57308 */ /* 0x000f660000000800 */
[----:B------:R-:W-:Y:S01]  /*1e8f0*/  FMUL.FTZ R79, R0, R79 ;  /* 0x0000004f004f7220 */ /* 0x000fe20000410000 */
[C---:B------:R-:W-:Y:S01]  /*1e900*/  FMUL.FTZ R80, R2.reuse, R80 ;  /* 0x0000005002507220 */ /* 0x040fe20000410000 */
[----:B------:R-:W-:Y:S01]  /*1e910*/  FMUL.FTZ R81, R2, R81 ;  /* 0x0000005102517220 */ /* 0x000fe20000410000 */
[C---:B------:R-:W-:Y:S04]  /*1e920*/  FMUL.FTZ R82, R0.reuse, R82 ;  /* 0x0000005200527220 */ /* 0x040fe80000410000 */
[----:B------:R-:W-:Y:S01]  /*1e930*/  MUFU.EX2 R171, R171 ;  /* 0x000000ab00ab7308 */ /* 0x000fe20000000800 */
[----:B------:R-:W-:Y:S01]  /*1e940*/  FMUL.FTZ R83, R0, R83 ;  /* 0x0000005300537220 */ /* 0x000fe20000410000 */
[C---:B------:R-:W-:Y:S03]  /*1e950*/  HMMA.16816.F32.BF16 R76, R136.reuse, R112, R76 ;  /* 0x00000070884c723c */ /* 0x040fe6000004184c */
        /* <DEDUP_REMOVED lines=10> */
[----:B------:R-:W5:Y:S01]  /*1ea00*/  MUFU.EX2 R228, R228 ;  /* 0x000000e400e47308 */ /* 0x000f620000000800 */
[----:B------:R-:W-:Y:S01]  /*1ea10*/  FMUL.FTZ R91, R0, R91 ;  /* 0x0000005b005b7220 */ /* 0x000fe20000410000 */
[C---:B----4-:R-:W-:Y:S03]  /*1ea20*/  HMMA.16816.F32.BF16 R84, R136.reuse, R104, R84 ;  /* 0x000000688854723c */ /* 0x050fe60000041854 */
[C---:B------:R-:W-:Y:S01]  /*1ea30*/  FMUL.FTZ R92, R2.reuse, R92 ;  /* 0x0000005c025c7220 */ /* 0x040fe20000410000 */
[----:B------:R-:W-:Y:S01]  /*1ea40*/  FMUL.FTZ R93, R2, R93 ;  /* 0x0000005d025d7220 */ /* 0x000fe20000410000 */
[C---:B------:R-:W-:Y:S01]  /*1ea50*/  FMUL.FTZ R94, R0.reuse, R94 ;  /* 0x0000005e005e7220 */ /* 0x040fe20000410000 */
[C---:B------:R-:W-:Y:S02]  /*1ea60*/  HMMA.16816.F32.BF16 R88, R136.reuse, R106, R88 ;  /* 0x0000006a8858723c */ /* 0x040fe40000041858 */
[----:B------:R-:W-:Y:S03]  /*1ea70*/  MUFU.EX2 R230, R230 ;  /* 0x000000e600e67308 */ /* 0x000fe60000000800 */
[----:B------:R-:W-:Y:S01]  /*1ea80*/  FMUL.FTZ R95, R0, R95 ;  /* 0x0000005f005f7220 */ /* 0x000fe20000410000 */
[C---:B------:R-:W-:Y:S01]  /*1ea90*/  FMUL.FTZ R96, R2.reuse, R96 ;  /* 0x0000006002607220 */ /* 0x040fe20000410000 */
[----:B------:R-:W-:Y:S01]  /*1eaa0*/  FMUL.FTZ R97, R2, R97 ;  /* 0x0000006102617220 */ /* 0x000fe20000410000 */
[C---:B------:R-:W-:Y:S04]  /*1eab0*/  FMUL.FTZ R98, R0.reuse, R98 ;  /* 0x0000006200627220 */ /* 0x040fe80000410000 */
[----:B------:R-:W4:Y:S01]  /*1eac0*/  MUFU.EX2 R237, R237 ;  /* 0x000000ed00ed7308 */ /* 0x000f220000000800 */
[----:B------:R-:W-:Y:S01]  /*1ead0*/  FMUL.FTZ R99, R0, R99 ;  /* 0x0000006300637220 */ /* 0x000fe20000410000 */
[C---:B-1----:R-:W-:Y:S03]  /*1eae0*/  HMMA.16816.F32.BF16 R92, R136.reuse, R100, R92 ;  /* 0x00000064885c723c */ /* 0x042fe6000004185c */
[----:B------:R-:W-:Y:S01]  /*1eaf0*/  F2FP.BF16.F32.PACK_AB R104, R169, R164 ;  /* 0x000000a4a968723e */ /* 0x000fe200000010ff */
[----:B------:R-:W-:Y:S01]  /*1eb00*/  FFMA.FTZ R165, R2, R223, R165 ;  /* 0x000000df02a57223 */ /* 0x000fe200000100a5 */
[----:B------:R-:W-:Y:S01]  /*1eb10*/  F2FP.BF16.F32.PACK_AB R106, R173, R166 ;  /* 0x000000a6ad6a723e */ /* 0x000fe200000010ff */
[----:B------:R-:W-:Y:S01]  /*1eb20*/  HMMA.16816.F32.BF16 R96, R136, R102, R96 ;  /* 0x000000668860723c */ /* 0x000fe20000041860 */
[----:B------:R-:W1:Y:S01]  /*1eb30*/  LDSM.16.MT88.4 R100, [R195+0xe800] ;  /* 0x00e80000c364783b */ /* 0x000e620000004200 */
[----:B------:R-:W4:Y:S03]  /*1eb40*/  MUFU.EX2 R232, R232 ;  /* 0x000000e800e87308 */ /* 0x000f260000000800 */
[----:B--2---:R-:W-:Y:S01]  /*1eb50*/  F2FP.BF16.F32.PACK_AB R105, R175, R168 ;  /* 0x000000a8af69723e */ /* 0x004fe200000010ff */
[----:B------:R-:W-:Y:S01]  /*1eb60*/  FFMA.FTZ R167, R0, R221, R167 ;  /* 0x000000dd00a77223 */ /* 0x000fe200000100a7 */
[----:B---3--:R-:W-:Y:S01]  /*1eb70*/  F2FP.BF16.F32.PACK_AB R107, R170, R225 ;  /* 0x000000e1aa6b723e */ /* 0x008fe200000010ff */
[----:B------:R-:W-:Y:S01]  /*1eb80*/  FADD.FTZ R162, R162, R165 ;  /* 0x000000a5a2a27221 */ /* 0x000fe20000010000 */
[----:B------:R-:W-:Y:S02]  /*1eb90*/  LDSM.16.MT88.4 R136, [R195+0xd000] ;  /* 0x00d00000c388783b */ /* 0x000fe40000004200 */
[----:B------:R-:W-:Y:S01]  /*1eba0*/  MOV R2, R3 ;  /* 0x0000000300027202 */ /* 0x000fe20000000f00 */
[----:B------:R-:W-:Y:S01]  /*1ebb0*/  FADD.FTZ R167, R157, R167 ;  /* 0x000000a79da77221 */ /* 0x000fe20000010000 */
[----:B------:R-:W-:Y:S01]  /*1ebc0*/  FADD.FTZ R159, R159, R162 ;  /* 0x000000a29f9f7221 */ /* 0x000fe20000010000 */
[C---:B-----5:R-:W-:Y:S05]  /*1ebd0*/  HMMA.16816.F32.BF16 R4, R104.reuse, R108, R4 ;  /* 0x0000006c6804723c */ /* 0x060fea0000041804 */
[----:B------:R-:W-:Y:S01]  /*1ebe0*/  FADD.FTZ R156, R156, R167 ;  /* 0x000000a79c9c7221 */ /* 0x000fe20000010000 */
[C---:B------:R-:W-:Y:S01]  /*1ebf0*/  HMMA.16816.F32.BF16 R8, R104.reuse, R110, R8 ;  /* 0x0000006e6808723c */ /* 0x040fe20000041808 */
[----:B------:R-:W2:Y:S04]  /*1ec00*/  LDSM.16.MT88.4 R108, [R198+0x10800] ;  /* 0x01080000c66c783b */ /* 0x000ea80000004200 */
        /* <DEDUP_REMOVED lines=9> */
[----:B------:R-:W5:Y:S04]  /*1eca0*/  LDSM.16.MT88.4 R116, [R196+0x10800] ;  /* 0x01080000c474783b */ /* 0x000f680000004200 */
[----:B------:R-:W-:Y:S01]  /*1ecb0*/  FADD.FTZ R169, R169, R164 ;  /* 0x000000a4a9a97221 */ /* 0x000fe20000010000 */
        /* <DEDUP_REMOVED lines=14> */
[----:B------:R-:W-:Y:S01]  /*1eda0*/  MOV R0, R132 ;  /* 0x0000008400007202 */ /* 0x000fe20000000f00 */
[C---:B------:R-:W-:Y:S06]  /*1edb0*/  HMMA.16816.F32.BF16 R52, R104.reuse, R140, R52 ;  /* 0x0000008c6834723c */ /* 0x040fec0000041834 */
[C---:B------:R-:W-:Y:S01]  /*1edc0*/  HMMA.16816.F32.BF16 R56, R104.reuse, R142, R56 ;  /* 0x0000008e6838723c */ /* 0x040fe20000041838 */
[----:B------:R-:W-:Y:S05]  /*1edd0*/  LDSM.16.MT88.4 R140, [R197+0xf000] ;  /* 0x00f00000c58c783b */ /* 0x000fea0000004200 */
[C---:B-1----:R-:W-:Y:S06]  /*1ede0*/  HMMA.16816.F32.BF16 R60, R104.reuse, R100, R60 ;  /* 0x00000064683c723c */ /* 0x042fec000004183c */
[C---:B------:R-:W-:Y:S05]  /*1edf0*/  HMMA.16816.F32.BF16 R64, R104.reuse, R102, R64 ;  /* 0x000000666840723c */ /* 0x040fea0000041840 */
[----:B------:R-:W-:Y:S01]  /*1ee00*/  F2FP.BF16.F32.PACK_AB R100, R235, R172 ;  /* 0x000000aceb64723e */ /* 0x000fe200000010ff */
[C---:B--2---:R-:W-:Y:S05]  /*1ee10*/  HMMA.16816.F32.BF16 R68, R104.reuse, R108, R68 ;  /* 0x0000006c6844723c */ /* 0x044fea0000041844 */
[----:B------:R-:W-:Y:S01]  /*1ee20*/  F2FP.BF16.F32.PACK_AB R102, R231, R174 ;  /* 0x000000aee766723e */ /* 0x000fe200000010ff */
[C---:B------:R-:W-:Y:S01]  /*1ee30*/  HMMA.16816.F32.BF16 R72, R104.reuse, R110, R72 ;  /* 0x0000006e6848723c */ /* 0x040fe20000041848 */
[----:B------:R-:W1:Y:S04]  /*1ee40*/  LDSM.16.MT88.4 R108, [R196+0xd000] ;  /* 0x00d00000c46c783b */ /* 0x000e680000004200 */
[----:B------:R-:W-:Y:S01]  /*1ee50*/  F2FP.BF16.F32.PACK_AB R101, R227, R222 ;  /* 0x000000dee365723e */ /* 0x000fe200000010ff */
[C---:B---3--:R-:W-:Y:S05]  /*1ee60*/  HMMA.16816.F32.BF16 R76, R104.reuse, R112, R76 ;  /* 0x00000070684c723c */ /* 0x048fea000004184c */
[----:B------:R-:W-:Y:S01]  /*1ee70*/  F2FP.BF16.F32.PACK_AB R103, R229, R224 ;  /* 0x000000e0e567723e */ /* 0x000fe200000010ff */
[C---:B------:R-:W-:Y:S01]  /*1ee80*/  HMMA.16816.F32.BF16 R80, R104.reuse, R114, R80 ;  /* 0x000000726850723c */ /* 0x040fe20000041850 */
[----:B------:R-:W2:Y:S04]  /*1ee90*/  LDSM.16.MT88.4 R112, [R198+0xf000] ;  /* 0x00f00000c670783b */ /* 0x000ea80000004200 */
[----:B------:R-:W-:Y:S01]  /*1eea0*/  FADD.FTZ R172, R172, R173 ;  /* 0x000000adacac7221 */ /* 0x000fe20000010000 */
[C---:B-----5:R-:W-:Y:S05]  /*1eeb0*/  HMMA.16816.F32.BF16 R84, R104.reuse, R116, R84 ;  /* 0x000000746854723c */ /* 0x060fea0000041854 */
[----:B------:R-:W-:Y:S01]  /*1eec0*/  FADD.FTZ R222, R222, R225 ;  /* 0x000000e1dede7221 */ /* 0x000fe20000010000 */
[C---:B------:R-:W-:Y:S01]  /*1eed0*/  HMMA.16816.F32.BF16 R88, R104.reuse, R118, R88 ;  /* 0x000000766858723c */ /* 0x040fe20000041858 */
[----:B------:R-:W3:Y:S04]  /*1eee0*/  LDSM.16.MT88.4 R116, [R196+0xf000] ;  /* 0x00f00000c474783b */ /* 0x000ee80000004200 */
[----:B------:R-:W-:Y:S01]  /*1eef0*/  FADD.FTZ R235, R235, R172 ;  /* 0x000000acebeb7221 */ /* 0x000fe20000010000 */
[C---:B----4-:R-:W-:Y:S05]  /*1ef00*/  HMMA.16816.F32.BF16 R92, R104.reuse, R120, R92 ;  /* 0x00000078685c723c */ /* 0x050fea000004185c */
[----:B------:R-:W-:Y:S01]  /*1ef10*/  FADD.FTZ R227, R227, R222 ;  /* 0x000000dee3e37221 */ /* 0x000fe20000010000 */
[----:B------:R-:W-:Y:S01]  /*1ef20*/  HMMA.16816.F32.BF16 R96, R104, R122, R96 ;  /* 0x0000007a6860723c */ /* 0x000fe20000041860 */
        /* <DEDUP_REMOVED lines=9> */
[C---:B------:R-:W-:Y:S06]  /*1efc0*/  HMMA.16816.F32.BF16 R16, R100.reuse, R130, R16 ;  /* 0x000000826410723c */ /* 0x040fec0000041810 */
[C---:B-1----:R-:W-:Y:S06]  /*1efd0*/  HMMA.16816.F32.BF16 R20, R100.reuse, R108, R20 ;  /* 0x0000006c6414723c */ /* 0x042fec0000041814 */
[C---:B------:R-:W-:Y:S01]  /*1efe0*/  HMMA.16816.F32.BF16 R24, R100.reuse, R110, R24 ;  /* 0x0000006e6418723c */ /* 0x040fe20000041818 */
[----:B------:R-:W1:Y:S05]  /*1eff0*/  LDSM.16.MT88.4 R108, [R197+0x11000] ;  /* 0x01100000c56c783b */ /* 0x000e6a0000004200 */
        /* <DEDUP_REMOVED lines=30> */
[C---:B------:R-:W-:Y:S06]  /*1f1e0*/  HMMA.16816.F32.BF16 R80, R100.reuse, R110, R80 ;  /* 0x0000006e6450723c */ /* 0x040fec0000041850 */
[C---:B--2---:R-:W-:Y:S06]  /*1f1f0*/  HMMA.16816.F32.BF16 R84, R100.reuse, R112, R84 ;  /* 0x000000706454723c */ /* 0x044fec0000041854 */
[C---:B------:R-:W-:Y:S06]  /*1f200*/  HMMA.16816.F32.BF16 R88, R100.reuse, R114, R88 ;  /* 0x000000726458723c */ /* 0x040fec0000041858 */
[C---:B---3--:R-:W-:Y:S06]  /*1f210*/  HMMA.16816.F32.BF16 R92, R100.reuse, R116, R92 ;  /* 0x00000074645c723c */ /* 0x048fec000004185c */
[----:B------:R-:W-:Y:S06]  /*1f220*/  HMMA.16816.F32.BF16 R96, R100, R118, R96 ;  /* 0x000000766460723c */ /* 0x000fec0000041860 */
[C---:B------:R-:W-:Y:S01]  /*1f230*/  HMMA.16816.F32.BF16 R128, R136.reuse, R124, R4 ;  /* 0x0000007c8880723c */ /* 0x040fe20000041804 */
[----:B------:R-:W1:Y:S05]  /*1f240*/  LDSM.16.MT88.4 R4, [R196+0xf800] ;  /* 0x00f80000c404783b */ /* 0x000e6a0000004200 */
[C---:B------:R-:W-:Y:S03]  /*1f250*/  HMMA.16816.F32.BF16 R124, R136.reuse, R126, R8 ;  /* 0x0000007e887c723c */ /* 0x040fe60000041808 */
[----:B------:R-:W2:Y:S03]  /*1f260*/  LDSM.16.MT88.4 R8, [R195+0xf800] ;  /* 0x00f80000c308783b */ /* 0x000ea60000004200 */
[C---:B----4-:R-:W-:Y:S05]  /*1f270*/  HMMA.16816.F32.BF16 R120, R136.reuse, R104, R12 ;  /* 0x000000688878723c */ /* 0x050fea000004180c */
[----:B------:R-:W3:Y:S01]  /*1f280*/  LDSM.16.MT88.4 R12, [R198+0x11800] ;  /* 0x01180000c60c783b */ /* 0x000ee20000004200 */
[C---:B------:R-:W-:Y:S06]  /*1f290*/  HMMA.16816.F32.BF16 R116, R136.reuse, R106, R16 ;  /* 0x0000006a8874723c */ /* 0x040fec0000041810 */
[C---:B------:R-:W-:Y:S01]  /*1f2a0*/  HMMA.16816.F32.BF16 R112, R136.reuse, R140, R20 ;  /* 0x0000008c8870723c */ /* 0x040fe20000041814 */
[----:B------:R-:W4:Y:S05]  /*1f2b0*/  LDSM.16.MT88.4 R16, [R197+0x11800] ;  /* 0x01180000c510783b */ /* 0x000f2a0000004200 */
[C---:B------:R-:W-:Y:S03]  /*1f2c0*/  HMMA.16816.F32.BF16 R108, R136.reuse, R142, R24 ;  /* 0x0000008e886c723c */ /* 0x040fe60000041818 */
[----:B------:R-:W5:Y:S03]  /*1f2d0*/  LDSM.16.MT88.4 R20, [R196+0x11800] ;  /* 0x01180000c414783b */ /* 0x000f660000004200 */
[C---:B------:R-:W-:Y:S05]  /*1f2e0*/  HMMA.16816.F32.BF16 R104, R136.reuse, R144, R28 ;  /* 0x000000908868723c */ /* 0x040fea000004181c */
[----:B------:R-:W5:Y:S01]  /*1f2f0*/  LDSM.16.MT88.4 R24, [R195+0x11800] ;  /* 0x01180000c318783b */ /* 0x000f620000004200 */
[C---:B------:R-:W-:Y:S06]  /*1f300*/  HMMA.16816.F32.BF16 R100, R136.reuse, R146, R32 ;  /* 0x000000928864723c */ /* 0x040fec0000041820 */
[C---:B------:R-:W-:Y:S06]  /*1f310*/  HMMA.16816.F32.BF16 R36, R136.reuse, R148, R36 ;  /* 0x000000948824723c */ /* 0x040fec0000041824 */
[C---:B------:R-:W-:Y:S06]  /*1f320*/  HMMA.16816.F32.BF16 R40, R136.reuse, R150, R40 ;  /* 0x000000968828723c */ /* 0x040fec0000041828 */
[C---:B------:R-:W-:Y:S06]  /*1f330*/  HMMA.16816.F32.BF16 R44, R136.reuse, R152, R44 ;  /* 0x00000098882c723c */ /* 0x040fec000004182c */
[C---:B------:R-:W-:Y:S06]  /*1f340*/  HMMA.16816.F32.BF16 R48, R136.reuse, R154, R48 ;  /* 0x0000009a8830723c */ /* 0x040fec0000041830 */
[C---:B-1----:R-:W-:Y:S06]  /*1f350*/  HMMA.16816.F32.BF16 R52, R136.reuse, R4, R52 ;  /* 0x000000048834723c */ /* 0x042fec0000041834 */
[C---:B------:R-:W-:Y:S06]  /*1f360*/  HMMA.16816.F32.BF16 R56, R136.reuse, R6, R56 ;  /* 0x000000068838723c */ /* 0x040fec0000041838 */
[C---:B--2---:R-:W-:Y:S06]  /*1f370*/  HMMA.16816.F32.BF16 R60, R136.reuse, R8, R60 ;  /* 0x00000008883c723c */ /* 0x044fec000004183c */
[C---:B------:R-:W-:Y:S06]  /*1f380*/  HMMA.16816.F32.BF16 R64, R136.reuse, R10, R64 ;  /* 0x0000000a8840723c */ /* 0x040fec0000041840 */
[C---:B---3--:R-:W-:Y:S06]  /*1f390*/  HMMA.16816.F32.BF16 R68, R136.reuse, R12, R68 ;  /* 0x0000000c8844723c */ /* 0x048fec0000041844 */
[C---:B------:R-:W-:Y:S06]  /*1f3a0*/  HMMA.16816.F32.BF16 R72, R136.reuse, R14, R72 ;  /* 0x0000000e8848723c */ /* 0x040fec0000041848 */
[C---:B----4-:R-:W-:Y:S06]  /*1f3b0*/  HMMA.16816.F32.BF16 R76, R136.reuse, R16, R76 ;  /* 0x00000010884c723c */ /* 0x050fec000004184c */
[C---:B------:R-:W-:Y:S06]  /*1f3c0*/  HMMA.16816.F32.BF16 R80, R136.reuse, R18, R80 ;  /* 0x000000128850723c */ /* 0x040fec0000041850 */
[C---:B-----5:R-:W-:Y:S06]  /*1f3d0*/  HMMA.16816.F32.BF16 R84, R136.reuse, R20, R84 ;  /* 0x000000148854723c */ /* 0x060fec0000041854 */
[C---:B------:R-:W-:Y:S06]  /*1f3e0*/  HMMA.16816.F32.BF16 R88, R136.reuse, R22, R88 ;  /* 0x000000168858723c */ /* 0x040fec0000041858 */
[C---:B------:R-:W-:Y:S06]  /*1f3f0*/  HMMA.16816.F32.BF16 R92, R136.reuse, R24, R92 ;  /* 0x00000018885c723c */ /* 0x040fec000004185c */
[----:B------:R-:W-:Y:S01]  /*1f400*/  HMMA.16816.F32.BF16 R96, R136, R26, R96 ;  /* 0x0000001a8860723c */ /* 0x000fe20000041860 */
[----:B------:R-:W-:Y:S11]  /*1f410*/  @!UPT UIADD3 URZ, URZ, URZ, URZ ;  /* 0x0000003f3f3ff290 */ /* 0x000ff6000fffe03f */
[----:B------:R-:W-:Y:S01]  /*1f420*/  @!UPT UIADD3 URZ, URZ, URZ, URZ ;  /* 0x0000003f3f3ff290 */ /* 0x000fe2000fffe03f */
[----:B------:R-:W-:Y:S11]  /*1f430*/  @P0 BRA `(.L_x_2498) ;  /* 0xffffffb800e40947 */ /* 0x000ff6000383ffff */
.L_x_2489:
        /* <DEDUP_REMOVED lines=14> */
.L_x_2515:
        /* <DEDUP_REMOVED lines=277> */
.L_x_2501:
        /* <DEDUP_REMOVED lines=8> */
.L_x_2502:
[----:B------:R-:W-:Y:S05]  /*206f0*/  BSYNC B0 ;  /* 0x0000000000007941 */ /* 0x000fea0003800000 */
.L_x_2500:
[----:B------:R-:W1:Y:S01]  /*20700*/  S2R R4, SR_TID.X ;  /* 0x0000000000047919 */ /* 0x000e620000002100 */
        /* <DEDUP_REMOVED lines=9> */
[----:B------:R-:W-:Y:S01]  /*207a0*/  LOP3.LUT R13, R13, 0xffffffc, RZ, 0xc0, !PT ;  /* 0x0ffffffc0d0d7812 */ /* 0x000fe200078ec0ff */
[----:B------:R2:W5:Y:S01]  /*207b0*/  LD.E.64 R72, desc[UR4][R10.64+0xa0] ;  /* 0x0000a0040a487980 */ /* 0x000562000c101b00 */
[----:B------:R-:W-:Y:S05]  /*207c0*/  WARPSYNC.ALL ;  /* 0x0000000000007948 */ /* 0x000fea0003800000 */
[----:B------:R-:W-:Y:S01]  /*207d0*/  BAR.SYNC.DEFER_BLOCKING 0x0 ;  /* 0x0000000000007b1d */ /* 0x000fe20000010000 */
[----:B------:R-:W-:Y:S01]  /*207e0*/  IMAD.IADD R14, R14, 0x1, -R13 ;  /* 0x000000010e0e7824 */ /* 0x000fe200078e0a0d */
[----:B------:R-:W-:-:S02]  /*207f0*/  LOP3.LUT P0, RZ, R15, 0x3, RZ, 0xc0, !PT ;  /* 0x000000030fff7812 */ /* 0x000fc4000780c0ff */
[----:B-1----:R-:W-:-:S04]  /*20800*/  SHF.R.S32.HI R3, RZ, 0x1f, R4 ;  /* 0x0000001fff037819 */ /* 0x002fc80000011404 */
[----:B------:R-:W-:-:S04]  /*20810*/  LEA.HI R17, R3, R4, RZ, 0x5 ;  /* 0x0000000403117211 */ /* 0x000fc800078f28ff */
[----:B------:R-:W-:-:S05]  /*20820*/  LOP3.LUT R17, R17, 0xffffffe0, RZ, 0xc0, !PT ;  /* 0xffffffe011117812 */ /* 0x000fca00078ec0ff */
[----:B------:R-:W-:-:S05]  /*20830*/  IMAD.IADD R12, R4, 0x1, -R17 ;  /* 0x00000001040c7824 */ /* 0x000fca00078e0a11 */
[----:B------:R-:W-:Y:S01]  /*20840*/  SHF.R.S32.HI R61, RZ, 0x1f, R12 ;  /* 0x0000001fff3d7819 */ /* 0x000fe2000001140c */
[----:B------:R2:W1:Y:S03]  /*20850*/  LDS.128 R52, [R211] ;  /* 0x00000000d3347984 */ /* 0x0004660000000c00 */
[----:B------:R-:W-:Y:S01]  /*20860*/  LEA.HI R61, R61, R12, RZ, 0x2 ;  /* 0x0000000c3d3d7211 */ /* 0x000fe200078f10ff */
[----:B------:R2:W3:Y:S03]  /*20870*/  LDS.128 R48, [R211+0x800] ;  /* 0x00080000d3307984 */ /* 0x0004e60000000c00 */
[----:B------:R-:W-:Y:S01]  /*20880*/  SHF.R.S32.HI R61, RZ, 0x2, R61 ;  /* 0x00000002ff3d7819 */ /* 0x000fe2000001143d */
[----:B------:R2:W4:Y:S04]  /*20890*/  LDS.128 R44, [R211+0x1000] ;  /* 0x00100000d32c7984 */ /* 0x0005280000000c00 */
[----:B------:R-:W-:Y:S01]  /*208a0*/  IMAD R61, R14, 0x10, R61 ;  /* 0x000000100e3d7824 */ /* 0x000fe200078e023d */
        /* <DEDUP_REMOVED lines=10> */
[----:B---34-:R-:W-:Y:S05]  /*20950*/  @P0 BRA `(.L_x_2504) ;  /* 0x0000000000400947 */ /* 0x018fea0003800000 */
        /* <DEDUP_REMOVED lines=16> */
.L_x_2504:
[----:B------:R-:W-:Y:S05]  /*20a60*/  BSYNC B0 ;  /* 0x0000000000007941 */ /* 0x000fea0003800000 */
.L_x_2503:
[----:B------:R-:W-:Y:S02]  /*20a70*/  LEA.HI R5, R5, R2, RZ, 0x3 ;  /* 0x0000000205057211 */ /* 0x000fe400078f18ff */
[----:B------:R-:W-:Y:S02]  /*20a80*/  R2UR UR4, R6 ;  /* 0x00000000060472ca */ /* 0x000fe400000e0000 */
[----:B------:R-:W-:Y:S02]  /*20a90*/  LOP3.LUT R5, R5, 0xfffffff8, RZ, 0xc0, !PT ;  /* 0xfffffff805057812 */ /* 0x000fe400078ec0ff */
[----:B------:R-:W-:-:S03]  /*20aa0*/  R2UR UR5, R7 ;  /* 0x00000000070572ca */ /* 0x000fc600000e0000 */
[----:B------:R-:W-:-:S04]  /*20ab0*/  IMAD.IADD R5, R2, 0x1, -R5 ;  /* 0x0000000102057824 */ /* 0x000fc800078e0a05 */
[----:B------:R-:W-:Y:S02]  /*20ac0*/  IMAD.SHL.U32 R62, R5, 0x8, RZ ;  /* 0x00000008053e7824 */ /* 0x000fe400078e00ff */
[----:B------:R-:W-:-:S03]  /*20ad0*/  IMAD.SHL.U32 R209, R209, 0x40, RZ ;  /* 0x00000040d1d17824 */ /* 0x000fc600078e00ff */
[--C-:B------:R-:W-:Y:S01]  /*20ae0*/  SHF.R.S32.HI R63, RZ, 0x1f, R62.reuse ;  /* 0x0000001fff3f7819 */ /* 0x100fe2000001143e */
[-C--:B---3--:R-:W-:Y:S01]  /*20af0*/  IMAD R60, R69, R209.reuse, RZ ;  /* 0x000000d1453c7224 */ /* 0x088fe200078e02ff */
[----:B------:R-:W-:Y:S01]  /*20b00*/  SHF.R.S32.HI R9, RZ, 0x1f, R209 ;  /* 0x0000001fff097819 */ /* 0x000fe200000114d1 */
[----:B--2---:R2:W5:Y:S01]  /*20b10*/  LD.E R10, desc[UR4][R10.64+0xc0] ;  /* 0x0000c0040a0a7980 */ /* 0x004562000c101900 */
[----:B------:R-:W-:Y:S01]  /*20b20*/  LEA.HI R3, R3, R4, RZ, 0x3 ;  /* 0x0000000403037211 */ /* 0x000fe200078f18ff */
[C---:B------:R-:W-:Y:S01]  /*20b30*/  IMAD.WIDE.U32 R64, R68.reuse, R209, R62 ;  /* 0x000000d144407225 */ /* 0x040fe200078e003e */
[----:B------:R-:W-:Y:S01]  /*20b40*/  SHF.R.S32.HI R5, RZ, 0x1f, R207 ;  /* 0x0000001fff057819 */ /* 0x000fe200000114cf */
[----:B------:R-:W-:Y:S02]  /*20b50*/  BSSY B0, `(.L_x_2505) ;  /* 0x000002b000007945 */ /* 0x000fe40003800000 */
[----:B------:R-:W-:Y:S01]  /*20b60*/  IMAD R9, R68, R9, R60 ;  /* 0x0000000944097224 */ /* 0x000fe200078e023c */
[----:B------:R-:W-:Y:S01]  /*20b70*/  IADD3 R8, P0, R8, R64, RZ ;  /* 0x0000004008087210 */ /* 0x000fe20007f1e0ff */
[----:B------:R-:W-:-:S02]  /*20b80*/  IMAD.IADD R210, R210, 0x1, -R209 ;  /* 0x00000001d2d27824 */ /* 0x000fc400078e0ad1 */
[----:B------:R-:W-:Y:S01]  /*20b90*/  IMAD R2, R67, R207, RZ ;  /* 0x000000cf43027224 */ /* 0x000fe200078e02ff */
[----:B------:R-:W-:-:S03]  /*20ba0*/  IADD3.X R9, R0, R65, R9, P0, !PT ;  /* 0x0000004100097210 */ /* 0x000fc600007fe409 */
[C---:B------:R-:W-:Y:S02]  /*20bb0*/  IMAD R2, R66.reuse, R5, R2 ;  /* 0x0000000542027224 */ /* 0x040fe400078e0202 */
[----:B------:R-:W-:-:S04]  /*20bc0*/  IMAD.WIDE.U32 R66, R66, R207, R8 ;  /* 0x000000cf42427225 */ /* 0x000fc800078e0008 */
[----:B------:R-:W-:Y:S01]  /*20bd0*/  IMAD.IADD R65, R67, 0x1, R2 ;  /* 0x0000000143417824 */ /* 0x000fe200078e0202 */
[----:B--2---:R-:W-:Y:S02]  /*20be0*/  SHF.R.S32.HI R11, RZ, 0x3, R3 ;  /* 0x00000003ff0b7819 */ /* 0x004fe40000011403 */
[----:B------:R-:W-:Y:S02]  /*20bf0*/  LOP3.LUT R3, R3, 0xfffffff8, RZ, 0xc0, !PT ;  /* 0xfffffff803037812 */ /* 0x000fe400078ec0ff */
[C---:B------:R-:W-:Y:S01]  /*20c00*/  ISETP.GE.AND P0, PT, R11.reuse, R210, PT ;  /* 0x000000d20b00720c */ /* 0x040fe20003f06270 */
[C---:B------:R-:W-:Y:S01]  /*20c10*/  VIADD R5, R11.reuse, 0x10 ;  /* 0x000000100b057836 */ /* 0x040fe20000000000 */
[----:B------:R-:W-:Y:S01]  /*20c20*/  IADD3 R61, R11, 0x20, RZ ;  /* 0x000000200b3d7810 */ /* 0x000fe20007ffe0ff */
[----:B------:R-:W-:-:S03]  /*20c30*/  IMAD.IADD R3, R4, 0x1, -R3 ;  /* 0x0000000104037824 */ /* 0x000fc600078e0a03 */
[-C--:B------:R-:W-:Y:S01]  /*20c40*/  ISETP.GE.AND P3, PT, R5, R210.reuse, PT ;  /* 0x000000d20500720c */ /* 0x080fe20003f66270 */
[----:B------:R-:W-:Y:S01]  /*20c50*/  VIADD R5, R11, 0x30 ;  /* 0x000000300b057836 */ /* 0x000fe20000000000 */
[----:B------:R-:W-:Y:S01]  /*20c60*/  ISETP.GE.AND P2, PT, R61, R210, PT ;  /* 0x000000d23d00720c */ /* 0x000fe20003f46270 */
[----:B------:R-:W-:-:S03]  /*20c70*/  IMAD.SHL.U32 R3, R3, 0x8, RZ ;  /* 0x0000000803037824 */ /* 0x000fc600078e00ff */
[----:B------:R-:W-:Y:S01]  /*20c80*/  ISETP.GE.AND P1, PT, R5, R210, PT ;  /* 0x000000d20500720c */ /* 0x000fe20003f26270 */
[C---:B------:R-:W-:Y:S01]  /*20c90*/  VIADD R9, R3.reuse, 0x40 ;  /* 0x0000004003097836 */ /* 0x040fe20000000000 */
[----:B------:R-:W-:Y:S02]  /*20ca0*/  SHF.R.S32.HI R5, RZ, 0x1f, R11 ;  /* 0x0000001fff057819 */ /* 0x000fe4000001140b */
[----:B------:R-:W-:Y:S01]  /*20cb0*/  IADD3 R3, R3, 0x80, RZ ;  /* 0x0000008003037810 */ /* 0x000fe20007ffe0ff */
[----:B------:R-:W-:Y:S08]  /*20cc0*/  @P0 BRA `(.L_x_2506) ;  /* 0x00000000004c0947 */ /* 0x000ff00003800000 */
        /* <DEDUP_REMOVED lines=16> */
[----:B-1----:R2:W-:Y:S04]  /*20dd0*/  @!P6 ST.E.128 desc[UR10][R72.64], R52 ;  /* 0x000000344800e985 */ /* 0x0025e8000c101d0a */
[----:B------:R2:W-:Y:S04]  /*20de0*/  @!P5 ST.E.128 desc[UR8][R72.64+0x80], R36 ;  /* 0x000080244800d985 */ /* 0x0005e8000c101d08 */
[----:B------:R2:W-:Y:S02]  /*20df0*/  @!P4 ST.E.128 desc[UR4][R72.64+0x100], R20 ;  /* 0x000100144800c985 */ /* 0x0005e4000c101d04 */
.L_x_2506:
[----:B------:R-:W-:Y:S05]  /*20e00*/  BSYNC B0 ;  /* 0x0000000000007941 */ /* 0x000fea0003800000 */
.L_x_2505:
[----:B------:R-:W-:Y:S04]  /*20e10*/  BSSY B0, `(.L_x_2507) ;  /* 0x0000018000007945 */ /* 0x000fe80003800000 */
[----:B------:R-:W-:Y:S05]  /*20e20*/  @P3 BRA `(.L_x_2508) ;  /* 0x0000000000583947 */ /* 0x000fea0003800000 */
[----:B-12---:R-:W-:Y:S01]  /*20e30*/  IADD3 R23, P4, R11, 0x10, RZ ;  /* 0x000000100b177810 */ /* 0x006fe20007f9e0ff */
        /* <DEDUP_REMOVED lines=21> */
.L_x_2508:
[----:B------:R-:W-:Y:S05]  /*20f90*/  BSYNC B0 ;  /* 0x0000000000007941 */ /* 0x000fea0003800000 */
.L_x_2507:
[----:B------:R-:W-:Y:S04]  /*20fa0*/  BSSY B0, `(.L_x_2509) ;  /* 0x0000018000007945 */ /* 0x000fe80003800000 */
[----:B------:R-:W-:Y:S05]  /*20fb0*/  @P2 BRA `(.L_x_2510) ;  /* 0x0000000000582947 */ /* 0x000fea0003800000 */
[----:B-1-3--:R-:W-:Y:S01]  /*20fc0*/  IADD3 R19, P3, R11, 0x20, RZ ;  /* 0x000000200b137810 */ /* 0x00afe20007f7e0ff */
[----:B--2---:R-:W-:Y:S01]  /*20fd0*/  IMAD.MOV.U32 R20, RZ, RZ, R66 ;  /* 0x000000ffff147224 */ /* 0x004fe200078e0042 */
        /* <DEDUP_REMOVED lines=20> */
.L_x_2510:
[----:B------:R-:W-:Y:S05]  /*21120*/  BSYNC B0 ;  /* 0x0000000000007941 */ /* 0x000fea0003800000 */
.L_x_2509:
[----:B------:R-:W-:-:S04]  /*21130*/  MOV R207, 0x0 ;  /* 0x0000000000cf7802 */ /* 0x000fc80000000f00 */
[----:B-12345:R-:W-:Y:S05]  /*21140*/  @P1 RET.REL.NODEC R206 `(_ZN5flash24flash_fwd_splitkv_kernelI23Flash_fwd_kernel_traitsILi192ELi64ELi64ELi4ELb0ELb0EN7cutlass10bfloat16_tE19Flash_kernel_traitsILi192ELi64ELi64ELi4ES3_EELb0ELb1ELb0ELb0ELb0ELb0ELb0ELb1EEEvNS_16Flash_fwd_paramsE) ;  /* 0xfffffdecceac1950 */ /* 0x03efea0003c3ffff */
        /* <DEDUP_REMOVED lines=20> */
[----:B-1----:R-:W-:Y:S05]  /*21290*/  @P0 RET.REL.NODEC R206 `(_ZN5flash24flash_fwd_splitkv_kernelI23Flash_fwd_kernel_traitsILi192ELi64ELi64ELi4ELb0ELb0EN7cutlass10bfloat16_tE19Flash_kernel_traitsILi192ELi64ELi64ELi4ES3_EELb0ELb1ELb0ELb0ELb0ELb0ELb0ELb1EEEvNS_16Flash_fwd_paramsE) ;  /* 0xfffffdecce580950 */ /* 0x002fea0003c3ffff */
[----:B------:R-:W-:Y:S01]  /*212a0*/  R2UR UR4, R6 ;  /* 0x00000000060472ca */ /* 0x000fe200000e0000 */
[----:B------:R-:W-:Y:S01]  /*212b0*/  IMAD.MOV.U32 R207, RZ, RZ, 0x0 ;  /* 0x00000000ffcf7424 */ /* 0x000fe200078e00ff */
[----:B------:R-:W-:-:S13]  /*212c0*/  R2UR UR5, R7 ;  /* 0x00000000070572ca */ /* 0x000fda00000e0000 */
[----:B------:R1:W-:Y:S02]  /*212d0*/  ST.E.128 desc[UR4][R2.64+0x100], R56 ;  /* 0x0001003802007985 */ /* 0x0003e4000c101d04 */
[----:B-1----:R-:W-:Y:S05]  /*212e0*/  RET.REL.NODEC R206 `(_ZN5flash24flash_fwd_splitkv_kernelI23Flash_fwd_kernel_traitsILi192ELi64ELi64ELi4ELb0ELb0EN7cutlass10bfloat16_tE19Flash_kernel_traitsILi192ELi64ELi64ELi4ES3_EELb0ELb1ELb0ELb0ELb0ELb0ELb0ELb1EEEvNS_16Flash_fwd_paramsE) ;  /* 0xfffffdecce447950 */ /* 0x002fea0003c3ffff */
.L_x_2499:
[----:B------:R-:W-:Y:S01]  /*212f0*/  MOV R5, 0x2 ;  /* 0x0000000200057802 */ /* 0x000fe20000000f00 */
[----:B------:R-:W-:Y:S01]  /*21300*/  IMAD.MOV.U32 R0, RZ, RZ, 0x1f ;  /* 0x0000001fff007424 */ /* 0x000fe200078e00ff */
[----:B------:R-:W-:-:S07]  /*21310*/  MOV R2, 0xffffffff ;  /* 0xffffffff00027802 */ /* 0x000fce0000000f00 */
[----:B-1---5:R-:W-:Y:S05]  /*21320*/  WARPSYNC.COLLECTIVE R2, `(.L_x_2511) ;  /* 0x0000000002087348 */ /* 0x022fea0003c00000 */
[----:B------:R2:W3:Y:S02]  /*21330*/  SHFL.BFLY P0, R13, R223, R5, R0 ;  /* 0x0c000005df0d7389 */ /* 0x0004e40000000000 */
[----:B-123-5:R-:W-:Y:S01]  /*21340*/  ENDCOLLECTIVE ;  /* 0x000000000000791b */ /* 0x02efe20003800000 */
.L_x_2511:
[----:B------:R-:W-:Y:S02]  /*21350*/  IMAD.MOV.U32 R8, RZ, RZ, R13 ;  /* 0x000000ffff087224 */ /* 0x000fe400078e000d */
[----:B------:R-:W-:Y:S02]  /*21360*/  IMAD.MOV.U32 R5, RZ, RZ, 0x1 ;  /* 0x00000001ff057424 */ /* 0x000fe400078e00ff */
[----:B------:R-:W-:-:S05]  /*21370*/  FADD.FTZ R9, R8, R223 ;  /* 0x000000df08097221 */ /* 0x000fca0000010000 */
[----:B------:R-:W-:-:S07]  /*21380*/  MOV R223, R9 ;  /* 0x0000000900df7202 */ /* 0x000fce0000000f00 */
[----:B------:R-:W-:Y:S05]  /*21390*/  WARPSYNC.COLLECTIVE R2, `(.L_x_2512) ;  /* 0x0000000002087348 */ /* 0x000fea0003c00000 */
[----:B------:R1:W2:Y:S02]  /*213a0*/  SHFL.BFLY P0, R13, R223, R5, R0 ;  /* 0x0c000005df0d7389 */ /* 0x0002a40000000000 */
[----:B-12---:R-:W-:Y:S01]  /*213b0*/  ENDCOLLECTIVE ;  /* 0x000000000000791b */ /* 0x006fe20003800000 */
.L_x_2512:
[----:B------:R-:W-:Y:S01]  /*213c0*/  MOV R223, R221 ;  /* 0x000000dd00df7202 */ /* 0x000fe20000000f00 */
[----:B------:R-:W-:Y:S01]  /*213d0*/  IMAD.MOV.U32 R5, RZ, RZ, 0x2 ;  /* 0x00000002ff057424 */ /* 0x000fe200078e00ff */
[----:B------:R-:W-:-:S07]  /*213e0*/  MOV R8, R13 ;  /* 0x0000000d00087202 */ /* 0x000fce0000000f00 */
[----:B------:R-:W-:Y:S05]  /*213f0*/  WARPSYNC.COLLECTIVE R2, `(.L_x_2513) ;  /* 0x0000000002087348 */ /* 0x000fea0003c00000 */
[----:B------:R1:W2:Y:S02]  /*21400*/  SHFL.BFLY P0, R13, R223, R5, R0 ;  /* 0x0c000005df0d7389 */ /* 0x0002a40000000000 */
[----:B-12---:R-:W-:Y:S01]  /*21410*/  ENDCOLLECTIVE ;  /* 0x000000000000791b */ /* 0x006fe20003800000 */
.L_x_2513:
[----:B------:R-:W-:Y:S01]  /*21420*/  FADD.FTZ R8, R9, R8 ;  /* 0x0000000809087221 */ /* 0x000fe20000010000 */
[----:B------:R-:W-:Y:S01]  /*21430*/  FADD.FTZ R12, R13, R221 ;  /* 0x000000dd0d0c7221 */ /* 0x000fe20000010000 */
[----:B------:R-:W-:-:S04]  /*21440*/  MOV R5, 0x1 ;  /* 0x0000000100057802 */ /* 0x000fc80000000f00 */
[----:B------:R-:W-:-:S07]  /*21450*/  MOV R223, R12 ;  /* 0x0000000c00df7202 */ /* 0x000fce0000000f00 */
[----:B------:R-:W-:Y:S05]  /*21460*/  WARPSYNC.COLLECTIVE R2, `(.L_x_2514) ;  /* 0x0000000002087348 */ /* 0x000fea0003c00000 */
[----:B------:R1:W2:Y:S02]  /*21470*/  SHFL.BFLY P0, R13, R223, R5, R0 ;  /* 0x0c000005df0d7389 */ /* 0x0002a40000000000 */
[----:B-12---:R-:W-:Y:S01]  /*21480*/  ENDCOLLECTIVE ;  /* 0x000000000000791b */ /* 0x006fe20003800000 */
.L_x_2514:
[----:B------:R-:W-:Y:S05]  /*21490*/  BRA `(.L_x_2515) ;  /* 0xffffffe000207947 */ /* 0x000fea000383ffff */
.L_x_2516:
        /* <DEDUP_REMOVED lines=14> */
.L_x_7902:


//--------------------- .text._ZN5flash24flash_fwd_splitkv_kernelI23Flash_fwd_kernel_traitsILi192ELi64ELi64ELi4ELb0ELb0EN7cutlass10bfloat16_tE19Flash_kernel_traitsILi192ELi64ELi64ELi4ES3_EELb0ELb1ELb0ELb0ELb0ELb1ELb0ELb1EEEvNS_16Flash_fwd_paramsE --------------------------
	.section	.text._ZN5flash24flash_fwd_splitkv_kernelI23Flash_fwd_kernel_traitsILi192ELi64ELi64ELi4ELb0ELb0EN7cutlass10bfloat16_tE19Flash_kernel_traitsILi192ELi64ELi64ELi4ES3_EELb0ELb1ELb0ELb0ELb0ELb1ELb0ELb1EEEvNS_16Flash_fwd_paramsE,"ax",@progbits
	.align	128
        .global         _ZN5flash24flash_fwd_splitkv_kernelI23Flash_fwd_kernel_traitsILi192ELi64ELi64ELi4ELb0ELb0EN7cutlass10bfloat16_tE19Flash_kernel_traitsILi192ELi64ELi64ELi4ES3_EELb0ELb1ELb0ELb0ELb0ELb1ELb0ELb1EEEvNS_16Flash_fwd_paramsE
        .type           _ZN5flash24flash_fwd_splitkv_kernelI23Flash_fwd_kernel_traitsILi192ELi64ELi64ELi4ELb0ELb0EN7cutlass10bfloat16_tE19Flash_kernel_traitsILi192ELi64ELi64ELi4ES3_EELb0ELb1ELb0ELb0ELb0ELb1ELb0ELb1EEEvNS_16Flash_fwd_paramsE,@function
        .size           _ZN5flash24flash_fwd_splitkv_kernelI23Flash_fwd_kernel_traitsILi192ELi64ELi64ELi4ELb0ELb0EN7cutlass10bfloat16_tE19Flash_kernel_traitsILi192ELi64ELi64ELi4ES3_EELb0ELb1ELb0ELb0ELb0ELb1ELb0ELb1EEEvNS_16Flash_fwd_paramsE,(.L_x_7903 - _ZN5flash24flash_fwd_splitkv_kernelI23Flash_fwd_kernel_traitsILi192ELi64ELi64ELi4ELb0ELb0EN7cutlass10bfloat16_tE19Flash_kernel_traitsILi192ELi64ELi64ELi4ES3_EELb0ELb1ELb0ELb0ELb0ELb1ELb0ELb1EEEvNS_16Flash_fwd_paramsE)
        .other          _ZN5flash24flash_fwd_splitkv_kernelI23Flash_fwd_kernel_traitsILi192ELi64ELi64ELi4ELb0ELb0EN7cutlass10bfloat16_tE19Flash_kernel_traitsILi192ELi64ELi64ELi4ES3_EELb0ELb1ELb0ELb0ELb0ELb1ELb0ELb1EEEvNS_16Flash_fwd_paramsE,@"STO_CUDA_ENTRY STV_DEFAULT"
_ZN5flash24flash_fwd_splitkv_kernelI23Flash_fwd_kernel_traitsILi192ELi64ELi64ELi4ELb0ELb0EN7cutlass10bfloat16_tE19Flash_kernel_traitsILi192ELi64ELi64ELi4ES3_EELb0ELb1ELb0ELb0ELb0ELb1ELb0ELb1EEEvNS_16Flash_fwd_paramsE:
.text._ZN5flash24flash_fwd_splitkv_kernelI23Flash_fwd_kernel_traitsILi192ELi64ELi64ELi4ELb0ELb0EN7cutlass10bfloat16_tE19Flash_kernel_traitsILi192ELi64ELi64ELi4ES3_EELb0ELb1ELb0ELb0ELb0ELb1ELb0ELb1EEEvNS_16Flash_fwd_paramsE:
[----:B------:R-:W-:Y:S01]  /*0000*/  LDC R1, c[0x0][0x28] ;  /* 0x00000a00ff017b82 */ /* 0x000fe20000000800 */
[----:B------:R-:W1:Y:S07]  /*0010*/  S2R R217, SR_CTAID.X ;  /* 0x0000000000d97919 */ /* 0x000e6e0000002500 */
[----:B------:R-:W2:Y:S01]  /*0020*/  LDC.64 R16, c[0x0][0x198] ;  /* 0x00006600ff107b82 */ /* 0x000ea20000000a00 */
[----:B------:R-:W-:Y:S01]  /*0030*/  BSSY B4, `(.L_x_2517) ;  /* 0x0000005000047945 */ /* 0x000fe20003800000 */
[----:B------:R-:W-:Y:S01]  /*0040*/  MOV R214, 0x80 ;  /* 0x0000008000d67802 */ /* 0x000fe20000000f00 */
[----:B------:R-:W3:Y:S01]  /*0050*/  S2R R216, SR_CTAID.Y ;  /* 0x0000000000d87919 */ /* 0x000ee20000002600 */
[----:B------:R-:W4:Y:S05]  /*0060*/  S2R R215, SR_CTAID.Z ;  /* 0x0000000000d77919 */ /* 0x000f2a0000002700 */
[----:B-1234-:R-:W-:Y:S05]  /*0070*/  CALL.REL.NOINC `($_ZN5flash24flash_fwd_splitkv_kernelI23Flash_fwd_kernel_traitsILi192ELi64ELi64ELi4ELb0ELb0EN7cutlass10bfloat16_tE19Flash_kernel_traitsILi192ELi64ELi64ELi4ES3_EELb0ELb1ELb0ELb0ELb0ELb1ELb0ELb1EEEvNS_16Flash_fwd_paramsE$_ZN5flash30compute_attn_1rowblock_splitkvI23Flash_fwd_kernel_traitsILi192ELi64ELi64ELi4ELb0ELb0EN7cutlass10bfloat16_tE19Flash_kernel_traitsILi192ELi64ELi64ELi4ES3_EELb0ELb1ELb0ELb0ELb0ELb1ELb0ELb1ENS_16Flash_fwd_paramsEEEvRKT8_iiiii) ;  /* 0x0000000000087944 */ /* 0x01efea0003c00000 */
[----:B------:R-:W-:Y:S05]  /*0080*/  BSYNC B4 ;  /* 0x0000000000047941 */ /* 0x000fea0003800000 */
.L_x_2517:
[----:B------:R-:W-:Y:S05]  /*0090*/  EXIT ;  /* 0x000000000000794d */ /* 0x000fea0003800000 */
        .type           $_ZN5flash24flash_fwd_splitkv_kernelI23Flash_fwd_kernel_traitsILi192ELi64ELi64ELi4ELb0ELb0EN7cutlass10bfloat16_tE19Flash_kernel_traitsILi192ELi64ELi64ELi4ES3_EELb0ELb1ELb0ELb0ELb0ELb1ELb0ELb1EEEvNS_16Flash_fwd_paramsE$_ZN5flash30compute_attn_1rowblock_splitkvI23Flash_fwd_kernel_traitsILi192ELi64ELi64ELi4ELb0ELb0EN7cutlass10bfloat16_tE19Flash_kernel_traitsILi192ELi64ELi64ELi4ES3_EELb0ELb1ELb0ELb0ELb0ELb1ELb0ELb1ENS_16Flash_fwd_paramsEEEvRKT8_iiiii,@function
        .size           $_ZN5flash24flash_fwd_splitkv_kernelI23Flash_fwd_kernel_traitsILi192ELi64ELi64ELi4ELb0ELb0EN7cutlass10bfloat16_tE19Flash_kernel_traitsILi192ELi64ELi64ELi4ES3_EELb0ELb1ELb0ELb0ELb0ELb1ELb0ELb1EEEvNS_16Flash_fwd_paramsE$_ZN5flash30compute_attn_1rowblock_splitkvI23Flash_fwd_kernel_traitsILi192ELi64ELi64ELi4ELb0ELb0EN7cutlass10bfloat16_tE19Flash_kernel_traitsILi192ELi64ELi64ELi4ES3_EELb0ELb1ELb0ELb0ELb0ELb1ELb0ELb1ENS_16Flash_fwd_paramsEEEvRKT8_iiiii,(.L_x_7903 - $_ZN5flash24flash_fwd_splitkv_kernelI23Flash_fwd_kernel_traitsILi192ELi64ELi64ELi4ELb0ELb0EN7cutlass10bfloat16_tE19Flash_kernel_traitsILi192ELi64ELi64ELi4ES3_EELb0ELb1ELb0ELb0ELb0ELb1ELb0ELb1EEEvNS_16Flash_fwd_paramsE$_ZN5flash30compute_attn_1rowblock_splitkvI23Flash_fwd_kernel_traitsILi192ELi64ELi64ELi4ELb0ELb0EN7cutlass10bfloat16_tE19Flash_kernel_traitsILi192ELi64ELi64ELi4ES3_EELb0ELb1ELb0ELb0ELb0ELb1ELb0ELb1ENS_16Flash_fwd_paramsEEEvRKT8_iiiii)
$_ZN5flash24flash_fwd_splitkv_kernelI23Flash_fwd_kernel_traitsILi192ELi64ELi64ELi4ELb0ELb0EN7cutlass10bfloat16_tE19Flash_kernel_traitsILi192ELi64ELi64ELi4ES3_EELb0ELb1ELb0ELb0ELb0ELb1ELb0ELb1EEEvNS_16Flash_fwd_paramsE$_ZN5flash30compute_attn_1rowblock_splitkvI23Flash_fwd_kernel_traitsILi192ELi64ELi64ELi4ELb0ELb0EN7cutlass10bfloat16_tE19Flash_kernel_traitsILi192ELi64ELi64ELi4ES3_EELb0ELb1ELb0ELb0ELb0ELb1ELb0ELb1ENS_16Flash_fwd_paramsEEEvRKT8_iiiii:
        /* <DEDUP_REMOVED lines=27> */
.L_x_2519:
[----:B------:R-:W-:Y:S05]  /*0250*/  BSYNC B0 ;  /* 0x0000000000007941 */ /* 0x000fea0003800000 */
.L_x_2518:
        /* <DEDUP_REMOVED lines=8> */
.L_x_2521:
[----:B------:R3:W5:Y:S02]  /*02e0*/  LD.E R76, desc[UR6][R16.64+0xb8] ;  /* 0x0000b806104c7980 */ /* 0x000764000c101900 */
.L_x_2522:
[----:B------:R-:W-:Y:S05]  /*02f0*/  BSYNC B0 ;  /* 0x0000000000007941 */ /* 0x000fea0003800000 */
.L_x_2520:
        /* <DEDUP_REMOVED lines=10> */
.L_x_2524:
[----:B------:R-:W2:Y:S01]  /*03a0*/  LD.E.64 R2, desc[UR6][R16.64+0x108] ;  /* 0x0001080610027980 */ /* 0x000ea2000c101b00 */
[----:B------:R-:W-:Y:S01]  /*03b0*/  BSSY B0, `(.L_x_2526) ;  /* 0x0000006000007945 */ /* 0x000fe20003800000 */
[----:B------:R-:W-:Y:S01]  /*03c0*/  IMAD.MOV.U32 R69, RZ, RZ, RZ ;  /* 0x000000ffff457224 */ /* 0x000fe200078e00ff */
[----:B--2---:R-:W-:-:S04]  /*03d0*/  ISETP.NE.U32.AND P0, PT, R2, RZ, PT ;  /* 0x000000ff0200720c */ /* 0x004fc80003f05070 */
[----:B------:R-:W-:-:S13]  /*03e0*/  ISETP.NE.AND.EX P0, PT, R3, RZ, PT, P0 ;  /* 0x000000ff0300720c */ /* 0x000fda0003f05300 */
[----:B------:R-:W-:Y:S05]  /*03f0*/  @!P0 BRA `(.L_x_2527) ;  /* 0x0000000000048947 */ /* 0x000fea0003800000 */
[----:B------:R2:W5:Y:S02]  /*0400*/  LD.E R69, desc[UR6][R16.64+0xbc] ;  /* 0x0000bc0610457980 */ /* 0x000564000c101900 */
.L_x_2527:
[----:B------:R-:W-:Y:S05]  /*0410*/  BSYNC B0 ;  /* 0x0000000000007941 */ /* 0x000fea0003800000 */
.L_x_2526:
[----:B-----5:R-:W-:Y:S02]  /*0420*/  IADD3 R69, R76, R69, RZ ;  /* 0x000000454c457210 */ /* 0x020fe40007ffe0ff */
.L_x_2525:
[----:B------:R-:W-:Y:S05]  /*0430*/  BSYNC B1 ;  /* 0x0000000000017941 */ /* 0x000fea0003800000 */
.L_x_2523:
[----:B------:R-:W-:Y:S01]  /*0440*/  IMAD.SHL.U32 R73, R217, 0x40, RZ ;  /* 0x00000040d9497824 */ /* 0x000fe200078e00ff */
[----:B------:R-:W-:Y:S01]  /*0450*/  MOV R2, R214 ;  /* 0x000000d600027202 */ /* 0x000fe20000000f00 */
[----:B------:R-:W-:-:S03]  /*0460*/  IMAD.MOV.U32 R3, RZ, RZ, 0x0 ;  /* 0x00000000ff037424 */ /* 0x000fc600078e00ff */
[----:B------:R-:W-:-:S13]  /*0470*/  ISETP.GT.AND P0, PT, R218, R73, PT ;  /* 0x00000049da00720c */ /* 0x000fda0003f04270 */
[----:B-1234-:R-:W-:Y:S05]  /*0480*/  @!P0 RET.REL.NODEC R2 `(_ZN5flash24flash_fwd_splitkv_kernelI23Flash_fwd_kernel_traitsILi192ELi64ELi64ELi4ELb0ELb0EN7cutlass10bfloat16_tE19Flash_kernel_traitsILi192ELi64ELi64ELi4ES3_EELb0ELb1ELb0ELb0ELb0ELb1ELb0ELb1EEEvNS_16Flash_fwd_paramsE) ;  /* 0xfffffff802dc8950 */ /* 0x01efea0003c3ffff */
        /* <DEDUP_REMOVED lines=88> */
.L_x_2530:
[----:B------:R-:W-:Y:S05]  /*0a10*/  BSYNC B0 ;  /* 0x0000000000007941 */ /* 0x000fea0003800000 */
.L_x_2529:
        /* <DEDUP_REMOVED lines=19> */
.L_x_2532:
[----:B------:R-:W-:Y:S05]  /*0b50*/  BSYNC B0 ;  /* 0x0000000000007941 */ /* 0x000fea0003800000 */
.L_x_2531:
        /* <DEDUP_REMOVED lines=21> */
.L_x_2534:
[----:B------:R-:W-:Y:S05]  /*0cb0*/  BSYNC B0 ;  /* 0x0000000000007941 */ /* 0x000fea0003800000 */
.L_x_2533:
        /* <DEDUP_REMOVED lines=29> */
.L_x_2536:
[----:B------:R-:W-:Y:S05]  /*0e90*/  BSYNC B0 ;  /* 0x0000000000007941 */ /* 0x000fea0003800000 */
.L_x_2535:
[----:B------:R-:W-:Y:S01]  /*0ea0*/  MOV R215, 0x0 ;  /* 0x0000000000d77802 */ /* 0x000fe20000000f00 */
[----:B------:R-:W-:Y:S04]  /*0eb0*/  @!P6 ST.E desc[UR6][R10.64], R4 ;  /* 0x000000040a00e985 */ /* 0x000fe8000c101906 */
[----:B------:R-:W-:Y:S04]  /*0ec0*/  @!P5 ST.E desc[UR6][R10.64+0x40], R3 ;  /* 0x000040030a00d985 */ /* 0x000fe8000c101906 */
[----:B------:R1:W-:Y:S02]  /*0ed0*/  @!P4 ST.E desc[UR6][R10.64+0x80], R0 ;  /* 0x000080000a00c985 */ /* 0x0003e4000c101906 */
[----:B-12---:R-:W-:Y:S05]  /*0ee0*/  @P3 RET.REL.NODEC R214 `(_ZN5flash24flash_fwd_splitkv_kernelI23Flash_fwd_kernel_traitsILi192ELi64ELi64ELi4ELb0ELb0EN7cutlass10bfloat16_tE19Flash_kernel_traitsILi192ELi64ELi64ELi4ES3_EELb0ELb1ELb0ELb0ELb0ELb1ELb0ELb1EEEvNS_16Flash_fwd_paramsE) ;  /* 0xfffffff0d6443950 */ /* 0x006fea0003c3ffff */
[----:B------:R-:W-:Y:S02]  /*0ef0*/  MOV R3, 0x7f800000 ;  /* 0x7f80000000037802 */ /* 0x000fe40000000f00 */
[----:B------:R-:W-:-:S03]  /*0f00*/  MOV R215, 0x0 ;  /* 0x0000000000d77802 */ /* 0x000fc60000000f00 */
[----:B------:R1:W-:Y:S02]  /*0f10*/  ST.E desc[UR6][R10.64+0xc0], R3 ;  /* 0x0000c0030a007985 */ /* 0x0003e4000c101906 */
[----:B-1----:R-:W-:Y:S05]  /*0f20*/  RET.REL.NODEC R214 `(_ZN5flash24flash_fwd_splitkv_kernelI23Flash_fwd_kernel_traitsILi192ELi64ELi64ELi4ELb0ELb0EN7cutlass10bfloat16_tE19Flash_kernel_traitsILi192ELi64ELi64ELi4ES3_EELb0ELb1ELb0ELb0ELb0ELb1ELb0ELb1EEEvNS_16Flash_fwd_paramsE) ;  /* 0xfffffff0d6347950 */ /* 0x002fea0003c3ffff */
.L_x_2528:
        /* <DEDUP_REMOVED lines=105> */
.L_x_2538:
        /* <DEDUP_REMOVED lines=80> */
.L_x_2539:
[----:B------:R-:W-:Y:S05]  /*1ac0*/  BSYNC B0 ;  /* 0x0000000000007941 */ /* 0x000fea0003800000 */
.L_x_2537:
        /* <DEDUP_REMOVED lines=275> */
.L_x_2634:
        /* <DEDUP_REMOVED lines=24> */
.L_x_2542:
[----:B------:R-:W-:Y:S05]  /*2d80*/  BSYNC B0 ;  /* 0x0000000000007941 */ /* 0x000fea0003800000 */
.L_x_2541:
        /* <DEDUP_REMOVED lines=15> */
.L_x_2544:
[----:B------:R-:W-:Y:S05]  /*2e80*/  BSYNC B0 ;  /* 0x0000000000007941 */ /* 0x000fea0003800000 */
.L_x_2543:
        /* <DEDUP_REMOVED lines=15> */
.L_x_2546:
[----:B------:R-:W-:Y:S05]  /*2f80*/  BSYNC B0 ;  /* 0x0000000000007941 */ /* 0x000fea0003800000 */
.L_x_2545:
        /* <DEDUP_REMOVED lines=15> */
.L_x_2548:
[----:B------:R-:W-:Y:S05]  /*3080*/  BSYNC B0 ;  /* 0x0000000000007941 */ /* 0x000fea0003800000 */
.L_x_2547:
        /* <DEDUP_REMOVED lines=66> */
.L_x_2555:
[----:B------:R-:W-:Y:S05]  /*34b0*/  BSYNC B0 ;  /* 0x0000000000007941 */ /* 0x000fea0003800000 */
.L_x_2554:
        /* <DEDUP_REMOVED lines=48> */
.L_x_2557:
[----:B------:R-:W-:Y:S05]  /*37c0*/  BSYNC B0 ;  /* 0x0000000000007941 */ /* 0x000fea0003800000 */
.L_x_2556:
        /* <DEDUP_REMOVED lines=47> */
.L_x_2553:
[----:B------:R-:W-:Y:S05]  /*3ac0*/  BSYNC B1 ;  /* 0x0000000000017941 */ /* 0x000fea0003800000 */
.L_x_2552:
        /* <DEDUP_REMOVED lines=65> */
.L_x_2561:
[----:B------:R-:W-:Y:S05]  /*3ee0*/  BSYNC B0 ;  /* 0x0000000000007941 */ /* 0x000fea0003800000 */
.L_x_2560:
        /* <DEDUP_REMOVED lines=51> */
.L_x_2563:
[----:B------:R-:W-:Y:S05]  /*4220*/  BSYNC B0 ;  /* 0x0000000000007941 */ /* 0x000fea0003800000 */
.L_x_2562:
        /* <DEDUP_REMOVED lines=50> */
.L_x_2559:
[----:B------:R-:W-:Y:S05]  /*4550*/  BSYNC B1 ;  /* 0x0000000000017941 */ /* 0x000fea0003800000 */
.L_x_2558:
        /* <DEDUP_REMOVED lines=65> */
.L_x_2567:
[----:B------:R-:W-:Y:S05]  /*4970*/  BSYNC B0 ;  /* 0x0000000000007941 */ /* 0x000fea0003800000 */
.L_x_2566:
        /* <DEDUP_REMOVED lines=51> */
.L_x_2569:
[----:B------:R-:W-:Y:S05]  /*4cb0*/  BSYNC B0 ;  /* 0x0000000000007941 */ /* 0x000fea0003800000 */
.L_x_2568:
        /* <DEDUP_REMOVED lines=50> */
.L_x_2565:
[----:B------:R-:W-:Y:S05]  /*4fe0*/  BSYNC B1 ;  /* 0x0000000000017941 */ /* 0x000fea0003800000 */
.L_x_2564:
        /* <DEDUP_REMOVED lines=67> */
.L_x_2573:
[----:B------:R-:W-:Y:S05]  /*5420*/  BSYNC B0 ;  /* 0x0000000000007941 */ /* 0x000fea0003800000 */
.L_x_2572:
        /* <DEDUP_REMOVED lines=51> */
.L_x_2575:
[----:B------:R-:W-:Y:S05]  /*5760*/  BSYNC B0 ;  /* 0x0000000000007941 */ /* 0x000fea0003800000 */
.L_x_2574:
        /* <DEDUP_REMOVED lines=50> */
.L_x_2571:
[----:B------:R-:W-:Y:S05]  /*5a90*/  BSYNC B1 ;  /* 0x0000000000017941 */ /* 0x000fea0003800000 */
.L_x_2570:
[----:B------:R-:W2:Y:S02]  /*5aa0*/  LD.E R3, desc[UR6][R16.64+0xd0] ;  /* 0x0000d00610037980 */ /* 0x000ea4000c101900 */
[----:B--2---:R-:W-:Y:S05]  /*5ab0*/  IMAD.U32 R3, R3, -0x20, RZ ;  /* 0xffffffe003037824 */ /* 0x004fea00078e00ff */
[C---:B------:R-:W-:Y:S02]  /*5ac0*/  LEA R18, P1, R3.reuse, R18, 0x1 ;  /* 0x0000001203127211 */ /* 0x040fe400078208ff */
[C---:B------:R-:W-:Y:S02]  /*5ad0*/  LEA R58, P0, R3.reuse, R58, 0x1 ;  /* 0x0000003a033a7211 */ /* 0x040fe400078008ff */
[C---:B------:R-:W-:Y:S02]  /*5ae0*/  LEA.HI.X.SX32 R19, R3.reuse, R19, 0x1, P1 ;  /* 0x0000001303137211 */ /* 0x040fe400008f0eff */
[----:B------:R-:W-:Y:S01]  /*5af0*/  LEA.HI.X.SX32 R59, R3, R59, 0x1, P0 ;  /* 0x0000003b033b7211 */ /* 0x000fe200000f0eff */
[----:B------:R-:W-:Y:S05]  /*5b00*/  BRA `(.L_x_2576) ;  /* 0x0000004c00a87947 */ /* 0x000fea0003800000 */
.L_x_2551:
        /* <DEDUP_REMOVED lines=89> */
.L_x_2582:
[----:B------:R-:W-:Y:S05]  /*60a0*/  BSYNC B0 ;  /* 0x0000000000007941 */ /* 0x000fea0003800000 */
.L_x_2581:
[----:B-----5:R2:W-:Y:S02]  /*60b0*/  ST.E.128 desc[UR6][R130.64], R48 ;  /* 0x0000003082007985 */ /* 0x0205e4000c101d06 */
.L_x_2580:
[----:B------:R-:W-:Y:S05]  /*60c0*/  BSYNC B1 ;  /* 0x0000000000017941 */ /* 0x000fea0003800000 */
.L_x_2579:
        /* <DEDUP_REMOVED lines=87> */
.L_x_2586:
[----:B------:R-:W-:Y:S05]  /*6640*/  BSYNC B0 ;  /* 0x0000000000007941 */ /* 0x000fea0003800000 */
.L_x_2585:
[----:B-----5:R3:W-:Y:S02]  /*6650*/  ST.E.128 desc[UR6][R130.64+0x80], R48 ;  /* 0x0000803082007985 */ /* 0x0207e4000c101d06 */
.L_x_2584:
[----:B------:R-:W-:Y:S05]  /*6660*/  BSYNC B1 ;  /* 0x0000000000017941 */ /* 0x000fea0003800000 */
.L_x_2583:
        /* <DEDUP_REMOVED lines=86> */
.L_x_2588:
[----:B------:R-:W-:Y:S05]  /*6bd0*/  BSYNC B0 ;  /* 0x0000000000007941 */ /* 0x000fea0003800000 */
.L_x_2587:
[----:B-----5:R4:W-:Y:S02]  /*6be0*/  ST.E.128 desc[UR6][R130.64+0x100], R48 ;  /* 0x0001003082007985 */ /* 0x0209e4000c101d06 */
.L_x_2578:
[----:B------:R-:W-:Y:S05]  /*6bf0*/  BSYNC B2 ;  /* 0x0000000000027941 */ /* 0x000fea0003800000 */
.L_x_2577:
        /* <DEDUP_REMOVED lines=99> */
.L_x_2594:
[----:B------:R-:W-:Y:S05]  /*7230*/  BSYNC B0 ;  /* 0x0000000000007941 */ /* 0x000fea0003800000 */
.L_x_2593:
[----:B-----5:R3:W-:Y:S02]  /*7240*/  ST.E.128 desc[UR6][R188.64], R48 ;  /* 0x00000030bc007985 */ /* 0x0207e4000c101d06 */
.L_x_2592:
[----:B------:R-:W-:Y:S05]  /*7250*/  BSYNC B1 ;  /* 0x0000000000017941 */ /* 0x000fea0003800000 */
.L_x_2591:
        /* <DEDUP_REMOVED lines=94> */
.L_x_2598:
[----:B------:R-:W-:Y:S05]  /*7840*/  BSYNC B0 ;  /* 0x0000000000007941 */ /* 0x000fea0003800000 */
.L_x_2597:
[----:B-----5:R3:W-:Y:S02]  /*7850*/  ST.E.128 desc[UR6][R188.64], R48 ;  /* 0x00000030bc007985 */ /* 0x0207e4000c101d06 */
.L_x_2596:
[----:B------:R-:W-:Y:S05]  /*7860*/  BSYNC B1 ;  /* 0x0000000000017941 */ /* 0x000fea0003800000 */
.L_x_2595:
        /* <DEDUP_REMOVED lines=93> */
.L_x_2600:
[----:B------:R-:W-:Y:S05]  /*7e40*/  BSYNC B0 ;  /* 0x0000000000007941 */ /* 0x000fea0003800000 */
.L_x_2599:
[----:B-----5:R3:W-:Y:S02]  /*7e50*/  ST.E.128 desc[UR6][R188.64], R48 ;  /* 0x00000030bc007985 */ /* 0x0207e4000c101d06 */
.L_x_2590:
[----:B------:R-:W-:Y:S05]  /*7e60*/  BSYNC B2 ;  /* 0x0000000000027941 */ /* 0x000fea0003800000 */
.L_x_2589:
        /* <DEDUP_REMOVED lines=99> */
.L_x_2606:
[----:B------:R-:W-:Y:S05]  /*84a0*/  BSYNC B0 ;  /* 0x0000000000007941 */ /* 0x000fea0003800000 */
.L_x_2605:
[----:B-----5:R3:W-:Y:S02]  /*84b0*/  ST.E.128 desc[UR6][R188.64], R48 ;  /* 0x00000030bc007985 */ /* 0x0207e4000c101d06 */
.L_x_2604:
[----:B------:R-:W-:Y:S05]  /*84c0*/  BSYNC B1 ;  /* 0x0000000000017941 */ /* 0x000fea0003800000 */
.L_x_2603:
        /* <DEDUP_REMOVED lines=94> */
.L_x_2610:
[----:B------:R-:W-:Y:S05]  /*8ab0*/  BSYNC B0 ;  /* 0x0000000000007941 */ /* 0x000fea0003800000 */
.L_x_2609:
[----:B-----5:R3:W-:Y:S02]  /*8ac0*/  ST.E.128 desc[UR6][R188.64], R48 ;  /* 0x00000030bc007985 */ /* 0x0207e4000c101d06 */
.L_x_2608:
[----:B------:R-:W-:Y:S05]  /*8ad0*/  BSYNC B1 ;  /* 0x0000000000017941 */ /* 0x000fea0003800000 */
.L_x_2607:
        /* <DEDUP_REMOVED lines=93> */
.L_x_2612:
[----:B------:R-:W-:Y:S05]  /*90b0*/  BSYNC B0 ;  /* 0x0000000000007941 */ /* 0x000fea0003800000 */
.L_x_2611:
[----:B-----5:R3:W-:Y:S02]  /*90c0*/  ST.E.128 desc[UR6][R188.64], R48 ;  /* 0x00000030bc007985 */ /* 0x0207e4000c101d06 */
.L_x_2602:
[----:B------:R-:W-:Y:S05]  /*90d0*/  BSYNC B2 ;  /* 0x0000000000027941 */ /* 0x000fea0003800000 */
.L_x_2601:
        /* <DEDUP_REMOVED lines=101> */
.L_x_2618:
[----:B------:R-:W-:Y:S05]  /*9730*/  BSYNC B0 ;  /* 0x0000000000007941 */ /* 0x000fea0003800000 */
.L_x_2617:
[----:B-----5:R3:W-:Y:S02]  /*9740*/  ST.E.128 desc[UR6][R184.64], R48 ;  /* 0x00000030b8007985 */ /* 0x0207e4000c101d06 */
.L_x_2616:
[----:B------:R-:W-:Y:S05]  /*9750*/  BSYNC B1 ;  /* 0x0000000000017941 */ /* 0x000fea0003800000 */
.L_x_2615:
        /* <DEDUP_REMOVED lines=94> */
.L_x_2622:
[----:B------:R-:W-:Y:S05]  /*9d40*/  BSYNC B0 ;  /* 0x0000000000007941 */ /* 0x000fea0003800000 */
.L_x_2621:
[----:B-----5:R3:W-:Y:S02]  /*9d50*/  ST.E.128 desc[UR6][R184.64], R48 ;  /* 0x00000030b8007985 */ /* 0x0207e4000c101d06 */
.L_x_2620:
[----:B------:R-:W-:Y:S05]  /*9d60*/  BSYNC B1 ;  /* 0x0000000000017941 */ /* 0x000fea0003800000 */
.L_x_2619:
        /* <DEDUP_REMOVED lines=93> */
.L_x_2624:
[----:B------:R-:W-:Y:S05]  /*a340*/  BSYNC B0 ;  /* 0x0000000000007941 */ /* 0x000fea0003800000 */
.L_x_2623:
[----:B-----5:R3:W-:Y:S02]  /*a350*/  ST.E.128 desc[UR6][R184.64], R48 ;  /* 0x00000030b8007985 */ /* 0x0207e4000c101d06 */
.L_x_2614:
[----:B------:R-:W-:Y:S05]  /*a360*/  BSYNC B2 ;  /* 0x0000000000027941 */ /* 0x000fea0003800000 */
.L_x_2613:
[----:B------:R-:W4:Y:S02]  /*a370*/  LD.E R3, desc[UR6][R16.64+0xd0] ;  /* 0x0000d00610037980 */ /* 0x000f24000c101900 */
[----:B----4-:R-:W-:Y:S05]  /*a380*/  IMAD.U32 R3, R3, -0x20, RZ ;  /* 0xffffffe003037824 */ /* 0x010fea00078e00ff */
[C---:B------:R-:W-:Y:S02]  /*a390*/  LEA R128, P1, R3.reuse, R128, 0x1 ;  /* 0x0000008003807211 */ /* 0x040fe400078208ff */
[C---:B------:R-:W-:Y:S02]  /*a3a0*/  LEA R126, P0, R3.reuse, R126, 0x1 ;  /* 0x0000007e037e7211 */ /* 0x040fe400078008ff */
[C---:B------:R-:W-:Y:S02]  /*a3b0*/  LEA.HI.X.SX32 R129, R3.reuse, R129, 0x1, P1 ;  /* 0x0000008103817211 */ /* 0x040fe400008f0eff */
[----:B------:R-:W-:Y:S01]  /*a3c0*/  LEA.HI.X.SX32 R127, R3, R127, 0x1, P0 ;  /* 0x0000007f037f7211 */ /* 0x000fe200000f0eff */
[----:B------:R-:W-:Y:S05]  /*a3d0*/  BRA `(.L_x_2576) ;  /* 0x0000000400747947 */ /* 0x000fea0003800000 */
.L_x_2550:
        /* <DEDUP_REMOVED lines=18> */
.L_x_2626:
[----:B------:R-:W-:Y:S05]  /*a500*/  BSYNC B0 ;  /* 0x0000000000007941 */ /* 0x000fea0003800000 */
.L_x_2625:
        /* <DEDUP_REMOVED lines=24> */
.L_x_2628:
[----:B------:R-:W-:Y:S05]  /*a690*/  BSYNC B0 ;  /* 0x0000000000007941 */ /* 0x000fea0003800000 */
.L_x_2627:
        /* <DEDUP_REMOVED lines=24> */
.L_x_2630:
[----:B------:R-:W-:Y:S05]  /*a820*/  BSYNC B0 ;  /* 0x0000000000007941 */ /* 0x000fea0003800000 */
.L_x_2629:
        /* <DEDUP_REMOVED lines=24> */
.L_x_2576:
[----:B------:R-:W-:Y:S05]  /*a9b0*/  BSYNC B3 ;  /* 0x0000000000037941 */ /* 0x000fea0003800000 */
.L_x_2549:
        /* <DEDUP_REMOVED lines=89> */
.L_x_2632:
        /* <DEDUP_REMOVED lines=8> */
.L_x_2633:
[----:B------:R-:W-:Y:S05]  /*afd0*/  BSYNC B0 ;  /* 0x0000000000007941 */ /* 0x000fea0003800000 */
.L_x_2631:
[----:B------:R-:W-:Y:S04]  /*afe0*/  IADD3 R11, R11, -0x1, RZ ;  /* 0xffffffff0b0b7810 */ /* 0x000fe80007ffe0ff */
[----:B------:R-:W-:Y:S11]  /*aff0*/  ISETP.GT.AND P0, PT, R11, R99, PT ;  /* 0x000000630b00720c */ /* 0x000ff60003f04270 */
[----:B------:R-:W-:Y:S02]  /*b000*/  @!UPT UIADD3 URZ, URZ, URZ, URZ ;  /* 0x0000003f3f3ff290 */ /* 0x000fe4000fffe03f */
[----:B------:R-:W-:Y:S05]  /*b010*/  @P0 BRA `(.L_x_2634) ;  /* 0xffffff7800f80947 */ /* 0x000fea000383ffff */
.L_x_2540:
        /* <DEDUP_REMOVED lines=110> */
.L_x_2643:
[----:B------:R-:W-:Y:S05]  /*b700*/  BSYNC B0 ;  /* 0x0000000000007941 */ /* 0x000fea0003800000 */
.L_x_2642:
[----:B-----5:R3:W-:Y:S02]  /*b710*/  STS.128 [R219], R20 ;  /* 0x00000014db007388 */ /* 0x0207e40000000c00 */
.L_x_2641:
[----:B------:R-:W-:Y:S05]  /*b720*/  BSYNC B1 ;  /* 0x0000000000017941 */ /* 0x000fea0003800000 */
.L_x_2640:
        /* <DEDUP_REMOVED lines=46> */
.L_x_2647:
[----:B------:R-:W-:Y:S05]  /*ba10*/  BSYNC B0 ;  /* 0x0000000000007941 */ /* 0x000fea0003800000 */
.L_x_2646:
[----:B-----5:R1:W-:Y:S02]  /*ba20*/  STS.128 [R219+0x2000], R20 ;  /* 0x00200014db007388 */ /* 0x0203e40000000c00 */
.L_x_2645:
[----:B------:R-:W-:Y:S05]  /*ba30*/  BSYNC B1 ;  /* 0x0000000000017941 */ /* 0x000fea0003800000 */
.L_x_2644:
        /* <DEDUP_REMOVED lines=45> */
.L_x_2649:
[----:B------:R-:W-:Y:S05]  /*bd10*/  BSYNC B0 ;  /* 0x0000000000007941 */ /* 0x000fea0003800000 */
.L_x_2648:
[----:B-----5:R3:W-:Y:S02]  /*bd20*/  STS.128 [R219+0x4000], R20 ;  /* 0x00400014db007388 */ /* 0x0207e40000000c00 */
.L_x_2639:
[----:B------:R-:W-:Y:S05]  /*bd30*/  BSYNC B2 ;  /* 0x0000000000027941 */ /* 0x000fea0003800000 */
.L_x_2638:
        /* <DEDUP_REMOVED lines=59> */
.L_x_2655:
[----:B------:R-:W-:Y:S05]  /*c0f0*/  BSYNC B0 ;  /* 0x0000000000007941 */ /* 0x000fea0003800000 */
.L_x_2654:
[----:B-----5:R3:W-:Y:S02]  /*c100*/  STS.128 [R219+0x800], R20 ;  /* 0x00080014db007388 */ /* 0x0207e40000000c00 */
.L_x_2653:
[----:B------:R-:W-:Y:S05]  /*c110*/  BSYNC B1 ;  /* 0x0000000000017941 */ /* 0x000fea0003800000 */
.L_x_2652:
        /* <DEDUP_REMOVED lines=46> */
.L_x_2659:
[----:B------:R-:W-:Y:S05]  /*c400*/  BSYNC B0 ;  /* 0x0000000000007941 */ /* 0x000fea0003800000 */
.L_x_2658:
[----:B-----5:R3:W-:Y:S02]  /*c410*/  STS.128 [R219+0x2800], R20 ;  /* 0x00280014db007388 */ /* 0x0207e40000000c00 */
.L_x_2657:
[----:B------:R-:W-:Y:S05]  /*c420*/  BSYNC B1 ;  /* 0x0000000000017941 */ /* 0x000fea0003800000 */
.L_x_2656:
        /* <DEDUP_REMOVED lines=45> */
.L_x_2661:
[----:B------:R-:W-:Y:S05]  /*c700*/  BSYNC B0 ;  /* 0x0000000000007941 */ /* 0x000fea0003800000 */
.L_x_2660:
[----:B-----5:R1:W-:Y:S02]  /*c710*/  STS.128 [R219+0x4800], R44 ;  /* 0x0048002cdb007388 */ /* 0x0203e40000000c00 */
.L_x_2651:
[----:B------:R-:W-:Y:S05]  /*c720*/  BSYNC B2 ;  /* 0x0000000000027941 */ /* 0x000fea0003800000 */
.L_x_2650:
        /* <DEDUP_REMOVED lines=60> */
.L_x_2667:
[----:B------:R-:W-:Y:S05]  /*caf0*/  BSYNC B0 ;  /* 0x0000000000007941 */ /* 0x000fea0003800000 */
.L_x_2666:
[----:B-----5:R1:W-:Y:S02]  /*cb00*/  STS.128 [R219+0x1000], R20 ;  /* 0x00100014db007388 */ /* 0x0203e40000000c00 */
.L_x_2665:
[----:B------:R-:W-:Y:S05]  /*cb10*/  BSYNC B1 ;  /* 0x0000000000017941 */ /* 0x000fea0003800000 */
.L_x_2664:
        /* <DEDUP_REMOVED lines=46> */
.L_x_2671:
[----:B------:R-:W-:Y:S05]  /*ce00*/  BSYNC B0 ;  /* 0x0000000000007941 */ /* 0x000fea0003800000 */
.L_x_2670:
[----:B-----5:R3:W-:Y:S02]  /*ce10*/  STS.128 [R219+0x3000], R20 ;  /* 0x00300014db007388 */ /* 0x0207e40000000c00 */
.L_x_2669:
[----:B------:R-:W-:Y:S05]  /*ce20*/  BSYNC B1 ;  /* 0x0000000000017941 */ /* 0x000fea0003800000 */
.L_x_2668:
        /* <DEDUP_REMOVED lines=45> */
.L_x_2673:
[----:B------:R-:W-:Y:S05]  /*d100*/  BSYNC B0 ;  /* 0x0000000000007941 */ /* 0x000fea0003800000 */
.L_x_2672:
[----:B-----5:R3:W-:Y:S02]  /*d110*/  STS.128 [R219+0x5000], R20 ;  /* 0x00500014db007388 */ /* 0x0207e40000000c00 */
.L_x_2663:
[----:B------:R-:W-:Y:S05]  /*d120*/  BSYNC B2 ;  /* 0x0000000000027941 */ /* 0x000fea0003800000 */
.L_x_2662:
        /* <DEDUP_REMOVED lines=59> */
.L_x_2678:
[----:B------:R-:W-:Y:S05]  /*d4e0*/  BSYNC B0 ;  /* 0x0000000000007941 */ /* 0x000fea0003800000 */
.L_x_2677:
[----:B-----5:R3:W-:Y:S02]  /*d4f0*/  STS.128 [R219+0x1800], R20 ;  /* 0x00180014db007388 */ /* 0x0207e40000000c00 */
.L_x_2676:
[----:B------:R-:W-:Y:S05]  /*d500*/  BSYNC B1 ;  /* 0x0000000000017941 */ /* 0x000fea0003800000 */
.L_x_2675:
        /* <DEDUP_REMOVED lines=47> */
.L_x_2682:
[----:B------:R-:W-:Y:S05]  /*d800*/  BSYNC B0 ;  /* 0x0000000000007941 */ /* 0x000fea0003800000 */
.L_x_2681:
[----:B-----5:R3:W-:Y:S02]  /*d810*/  STS.128 [R219+0x3800], R20 ;  /* 0x00380014db007388 */ /* 0x0207e40000000c00 */
.L_x_2680:
[----:B------:R-:W-:Y:S05]  /*d820*/  BSYNC B1 ;  /* 0x0000000000017941 */ /* 0x000fea0003800000 */
.L_x_2679:
        /* <DEDUP_REMOVED lines=45> */
.L_x_2684:
[----:B------:R-:W-:Y:S05]  /*db00*/  BSYNC B0 ;  /* 0x0000000000007941 */ /* 0x000fea0003800000 */
.L_x_2683:
[----:B-----5:R1:W-:Y:S01]  /*db10*/  STS.128 [R219+0x5800], R40 ;  /* 0x00580028db007388 */ /* 0x0203e20000000c00 */
[----:B------:R-:W-:Y:S05]  /*db20*/  BRA `(.L_x_2674) ;  /* 0x0000004c00707947 */ /* 0x000fea0003800000 */
.L_x_2637:
        /* <DEDUP_REMOVED lines=89> */
.L_x_2690:
[----:B------:R-:W-:Y:S05]  /*e0c0*/  BSYNC B0 ;  /* 0x0000000000007941 */ /* 0x000fea0003800000 */
.L_x_2689:
[----:B-----5:R3:W-:Y:S02]  /*e0d0*/  STS.128 [R219], R32 ;  /* 0x00000020db007388 */ /* 0x0207e40000000c00 */
.L_x_2688:
[----:B------:R-:W-:Y:S05]  /*e0e0*/  BSYNC B1 ;  /* 0x0000000000017941 */ /* 0x000fea0003800000 */
.L_x_2687:
        /* <DEDUP_REMOVED lines=87> */
.L_x_2694:
[----:B------:R-:W-:Y:S05]  /*e660*/  BSYNC B0 ;  /* 0x0000000000007941 */ /* 0x000fea0003800000 */
.L_x_2693:
[----:B-----5:R1:W-:Y:S02]  /*e670*/  STS.128 [R219+0x2000], R32 ;  /* 0x00200020db007388 */ /* 0x0203e40000000c00 */
.L_x_2692:
[----:B------:R-:W-:Y:S05]  /*e680*/  BSYNC B1 ;  /* 0x0000000000017941 */ /* 0x000fea0003800000 */
.L_x_2691:
        /* <DEDUP_REMOVED lines=86> */
.L_x_2696:
[----:B------:R-:W-:Y:S05]  /*ebf0*/  BSYNC B0 ;  /* 0x0000000000007941 */ /* 0x000fea0003800000 */
.L_x_2695:
[----:B-----5:R3:W-:Y:S02]  /*ec00*/  STS.128 [R219+0x4000], R32 ;  /* 0x00400020db007388 */ /* 0x0207e40000000c00 */
.L_x_2686:
[----:B------:R-:W-:Y:S05]  /*ec10*/  BSYNC B2 ;  /* 0x0000000000027941 */ /* 0x000fea0003800000 */
.L_x_2685:
        /* <DEDUP_REMOVED lines=94> */
.L_x_2702:
[----:B------:R-:W-:Y:S05]  /*f200*/  BSYNC B0 ;  /* 0x0000000000007941 */ /* 0x000fea0003800000 */
.L_x_2701:
[----:B-----5:R3:W-:Y:S02]  /*f210*/  STS.128 [R219+0x800], R32 ;  /* 0x00080020db007388 */ /* 0x0207e40000000c00 */
.L_x_2700:
[----:B------:R-:W-:Y:S05]  /*f220*/  BSYNC B1 ;  /* 0x0000000000017941 */ /* 0x000fea0003800000 */
.L_x_2699:
        /* <DEDUP_REMOVED lines=90> */
.L_x_2706:
[----:B------:R-:W-:Y:S05]  /*f7d0*/  BSYNC B0 ;  /* 0x0000000000007941 */ /* 0x000fea0003800000 */
.L_x_2705:
[----:B-----5:R3:W-:Y:S02]  /*f7e0*/  STS.128 [R219+0x2800], R32 ;  /* 0x00280020db007388 */ /* 0x0207e40000000c00 */
.L_x_2704:
[----:B------:R-:W-:Y:S05]  /*f7f0*/  BSYNC B1 ;  /* 0x0000000000017941 */ /* 0x000fea0003800000 */
.L_x_2703:
        /* <DEDUP_REMOVED lines=90> */
.L_x_2708:
[----:B------:R-:W-:Y:S05]  /*fda0*/  BSYNC B0 ;  /* 0x0000000000007941 */ /* 0x000fea0003800000 */
.L_x_2707:
[----:B-----5:R1:W-:Y:S02]  /*fdb0*/  STS.128 [R219+0x4800], R20 ;  /* 0x00480014db007388 */ /* 0x0203e40000000c00 */
.L_x_2698:
[----:B------:R-:W-:Y:S05]  /*fdc0*/  BSYNC B2 ;  /* 0x0000000000027941 */ /* 0x000fea0003800000 */
.L_x_2697:
        /* <DEDUP_REMOVED lines=95> */
.L_x_2714:
[----:B------:R-:W-:Y:S05]  /*103c0*/  BSYNC B0 ;  /* 0x0000000000007941 */ /* 0x000fea0003800000 */
.L_x_2713:
[----:B-----5:R3:W-:Y:S02]  /*103d0*/  STS.128 [R219+0x1000], R32 ;  /* 0x00100020db007388 */ /* 0x0207e40000000c00 */
.L_x_2712:
[----:B------:R-:W-:Y:S05]  /*103e0*/  BSYNC B1 ;  /* 0x0000000000017941 */ /* 0x000fea0003800000 */
.L_x_2711:
        /* <DEDUP_REMOVED lines=90> */
.L_x_2718:
[----:B------:R-:W-:Y:S05]  /*10990*/  BSYNC B0 ;  /* 0x0000000000007941 */ /* 0x000fea0003800000 */
.L_x_2717:
[----:B-----5:R3:W-:Y:S02]  /*109a0*/  STS.128 [R219+0x3000], R32 ;  /* 0x00300020db007388 */ /* 0x0207e40000000c00 */
.L_x_2716:
[----:B------:R-:W-:Y:S05]  /*109b0*/  BSYNC B1 ;  /* 0x0000000000017941 */ /* 0x000fea0003800000 */
.L_x_2715:
        /* <DEDUP_REMOVED lines=89> */
.L_x_2720:
[----:B------:R-:W-:Y:S05]  /*10f50*/  BSYNC B0 ;  /* 0x0000000000007941 */ /* 0x000fea0003800000 */
.L_x_2719:
[----:B-----5:R3:W-:Y:S02]  /*10f60*/  STS.128 [R219+0x5000], R32 ;  /* 0x00500020db007388 */ /* 0x0207e40000000c00 */
.L_x_2710:
[----:B------:R-:W-:Y:S05]  /*10f70*/  BSYNC B2 ;  /* 0x0000000000027941 */ /* 0x000fea0003800000 */
.L_x_2709:
        /* <DEDUP_REMOVED lines=94> */
.L_x_2724:
[----:B------:R-:W-:Y:S05]  /*11560*/  BSYNC B0 ;  /* 0x0000000000007941 */ /* 0x000fea0003800000 */
.L_x_2723:
[----:B-----5:R1:W-:Y:S02]  /*11570*/  STS.128 [R219+0x1800], R20 ;  /* 0x00180014db007388 */ /* 0x0203e40000000c00 */
.L_x_2722:
[----:B------:R-:W-:Y:S05]  /*11580*/  BSYNC B1 ;  /* 0x0000000000017941 */ /* 0x000fea0003800000 */
.L_x_2721:
        /* <DEDUP_REMOVED lines=92> */
.L_x_2728:
[----:B------:R-:W-:Y:S05]  /*11b50*/  BSYNC B0 ;  /* 0x0000000000007941 */ /* 0x000fea0003800000 */
.L_x_2727:
[----:B-----5:R1:W-:Y:S02]  /*11b60*/  STS.128 [R219+0x3800], R20 ;  /* 0x00380014db007388 */ /* 0x0203e40000000c00 */
.L_x_2726:
[----:B------:R-:W-:Y:S05]  /*11b70*/  BSYNC B1 ;  /* 0x0000000000017941 */ /* 0x000fea0003800000 */
.L_x_2725:
        /* <DEDUP_REMOVED lines=92> */
.L_x_2730:
[----:B------:R-:W-:Y:S05]  /*12140*/  BSYNC B0 ;  /* 0x0000000000007941 */ /* 0x000fea0003800000 */
.L_x_2729:
[----:B-----5:R1:W-:Y:S01]  /*12150*/  STS.128 [R219+0x5800], R20 ;  /* 0x00580014db007388 */ /* 0x0203e20000000c00 */
[----:B------:R-:W-:Y:S05]  /*12160*/  BRA `(.L_x_2674) ;  /* 0x0000000400e07947 */ /* 0x000fea0003800000 */
.L_x_2636:
        /* <DEDUP_REMOVED lines=35> */
.L_x_2732:
[----:B------:R-:W-:Y:S05]  /*123a0*/  BSYNC B0 ;  /* 0x0000000000007941 */ /* 0x000fea0003800000 */
.L_x_2731:
        /* <DEDUP_REMOVED lines=27> */
.L_x_2734:
[----:B------:R-:W-:Y:S05]  /*12560*/  BSYNC B0 ;  /* 0x0000000000007941 */ /* 0x000fea0003800000 */
.L_x_2733:
        /* <DEDUP_REMOVED lines=27> */
.L_x_2736:
[----:B------:R-:W-:Y:S05]  /*12720*/  BSYNC B0 ;  /* 0x0000000000007941 */ /* 0x000fea0003800000 */
.L_x_2735:
        /* <DEDUP_REMOVED lines=28> */
.L_x_2674:
[----:B------:R-:W-:Y:S05]  /*128f0*/  BSYNC B3 ;  /* 0x0000000000037941 */ /* 0x000fea0003800000 */
.L_x_2635:
        /* <DEDUP_REMOVED lines=28> */
.L_x_2739:
[----:B------:R4:W-:Y:S02]  /*12ac0*/  STS.128 [R219+0xa000], RZ ;  /* 0x00a000ffdb007388 */ /* 0x0009e40000000c00 */
.L_x_2738:
[----:B------:R-:W-:Y:S05]  /*12ad0*/  BSYNC B0 ;  /* 0x0000000000007941 */ /* 0x000fea0003800000 */
.L_x_2737:
        /* <DEDUP_REMOVED lines=31> */
.L_x_2742:
[----:B------:R3:W-:Y:S02]  /*12cd0*/  STS.128 [R219+0xa800], RZ ;  /* 0x00a800ffdb007388 */ /* 0x0007e40000000c00 */
.L_x_2741:
[----:B------:R-:W-:Y:S05]  /*12ce0*/  BSYNC B0 ;  /* 0x0000000000007941 */ /* 0x000fea0003800000 */
.L_x_2740:
        /* <DEDUP_REMOVED lines=33> */
.L_x_2745:
[----:B------:R3:W-:Y:S02]  /*12f00*/  STS.128 [R219+0xb000], RZ ;  /* 0x00b000ffdb007388 */ /* 0x0007e40000000c00 */
.L_x_2744:
[----:B------:R-:W-:Y:S05]  /*12f10*/  BSYNC B0 ;  /* 0x0000000000007941 */ /* 0x000fea0003800000 */
.L_x_2743:
        /* <DEDUP_REMOVED lines=33> */
.L_x_2747:
[----:B------:R-:W-:Y:S05]  /*13130*/  BSYNC B0 ;  /* 0x0000000000007941 */ /* 0x000fea0003800000 */
.L_x_2746:
        /* <DEDUP_REMOVED lines=37> */
.L_x_2750:
[----:B------:R3:W-:Y:S02]  /*13390*/  STS.128 [R219+0x10000], RZ ;  /* 0x010000ffdb007388 */ /* 0x0007e40000000c00 */
.L_x_2749:
[----:B------:R-:W-:Y:S05]  /*133a0*/  BSYNC B0 ;  /* 0x0000000000007941 */ /* 0x000fea0003800000 */
.L_x_2748:
        /* <DEDUP_REMOVED lines=32> */
.L_x_2753:
[----:B------:R3:W-:Y:S02]  /*135b0*/  STS.128 [R219+0x10800], RZ ;  /* 0x010800ffdb007388 */ /* 0x0007e40000000c00 */
.L_x_2752:
[----:B------:R-:W-:Y:S05]  /*135c0*/  BSYNC B0 ;  /* 0x0000000000007941 */ /* 0x000fea0003800000 */
.L_x_2751:
        /* <DEDUP_REMOVED lines=34> */
.L_x_2756:
[----:B------:R3:W-:Y:S02]  /*137f0*/  STS.128 [R219+0x11000], RZ ;  /* 0x011000ffdb007388 */ /* 0x0007e40000000c00 */
.L_x_2755:
[----:B------:R-:W-:Y:S05]  /*13800*/  BSYNC B0 ;  /* 0x0000000000007941 */ /* 0x000fea0003800000 */
.L_x_2754:
        /* <DEDUP_REMOVED lines=35> */
.L_x_2759:
[----:B------:R3:W-:Y:S02]  /*13a40*/  STS.128 [R219+0x11800], RZ ;  /* 0x011800ffdb007388 */ /* 0x0007e40000000c00 */
.L_x_2758:
[----:B------:R-:W-:Y:S05]  /*13a50*/  BSYNC B0 ;  /* 0x0000000000007941 */ /* 0x000fea0003800000 */
.L_x_2757:
[----:B------:R-:W-:Y:S01]  /*13a60*/  SHF.L.U32 R0, R56, 0x6, RZ ;  /* 0x0000000638007819 */ /* 0x000fe200000006ff */
[----:B------:R-:W2:Y:S01]  /*13a70*/  LD.E R19, desc[UR6][R16.64+0x18c] ;  /* 0x00018c0610137980 */ /* 0x000ea2000c101900 */
[----:B------:R-:W-:Y:S02]  /*13a80*/  SHF.L.U32 R162, R162, 0x3, RZ ;  /* 0x00000003a2a27819 */ /* 0x000fe400000006ff */
[----:B-1----:R-:W-:Y:S01]  /*13a90*/  LOP3.LUT R5, R0, 0x1c0, RZ, 0xc0, !PT ;  /* 0x000001c000057812 */ /* 0x002fe200078ec0ff */
[----:B------:R-:W0:Y:S01]  /*13aa0*/  LDGDEPBAR ;  /* 0x00000000000079af */ /* 0x000e220000000000 */
[----:B------:R-:W-:Y:S02]  /*13ab0*/  LEA R202, R71, R54, 0xa ;  /* 0x0000003647ca7211 */ /* 0x000fe400078e50ff */
[----:B------:R-:W-:Y:S02]  /*13ac0*/  LOP3.LUT R162, R5, 0x8, R162, 0xf8, !PT ;  /* 0x0000000805a27812 */ /* 0x000fe400078ef8a2 */
[----:B------:R-:W-:-:S02]  /*13ad0*/  SHF.R.U32.HI R201, RZ, 0x3, R5 ;  /* 0x00000003ffc97819 */ /* 0x000fc40000011605 */
[----:B------:R-:W-:Y:S02]  /*13ae0*/  LEA R202, R202, UR4, 0x1 ;  /* 0x00000004caca7c11 */ /* 0x000fe4000f8e08ff */
[----:B------:R-:W-:Y:S02]  /*13af0*/  LOP3.LUT R201, R162, R201, RZ, 0x3c, !PT ;  /* 0x000000c9a2c97212 */ /* 0x000fe400078e3cff */
[----:B------:R-:W-:Y:S01]  /*13b00*/  R2P PR, R56, 0x6 ;  /* 0x0000000638007804 */ /* 0x000fe20000000000 */
[----:B------:R-:W-:Y:S01]  /*13b10*/  LDSM.16.M88.4 R48, [R202] ;  /* 0x00000000ca30783b */ /* 0x000fe20000000200 */
[----:B------:R-:W-:Y:S02]  /*13b20*/  IMAD R200, R57, 0x2, R202 ;  /* 0x0000000239c87824 */ /* 0x000fe400078e02ca */
[----:B------:R-:W-:-:S03]  /*13b30*/  IMAD R201, R68, 0x200, R201 ;  /* 0x0000020044c97824 */ /* 0x000fc600078e02c9 */
[----:B---3--:R-:W-:Y:S02]  /*13b40*/  LDSM.16.M88.4 R8, [R200] ;  /* 0x00000000c808783b */ /* 0x008fe40000000200 */
[----:B------:R-:W-:-:S04]  /*13b50*/  LEA R201, R201, UR4, 0x1 ;  /* 0x00000004c9c97c11 */ /* 0x000fc8000f8e08ff */
[C---:B------:R-:W-:Y:S01]  /*13b60*/  IADD3 R0, R201.reuse, 0x6000, RZ ;  /* 0x00006000c9007810 */ /* 0x040fe20007ffe0ff */
[----:B------:R-:W1:Y:S01]  /*13b70*/  LDSM.16.M88.4 R12, [R201+0x6000] ;  /* 0x00600000c90c783b */ /* 0x000e620000000200 */
[----:B------:R-:W-:Y:S02]  /*13b80*/  IADD3 R199, R201, 0x6020, RZ ;  /* 0x00006020c9c77810 */ /* 0x000fe40007ffe0ff */
[----:B------:R-:W-:Y:S01]  /*13b90*/  @P1 IADD3 R199, R0, -0x20, RZ ;  /* 0xffffffe000c71810 */ /* 0x000fe20007ffe0ff */
[----:B------:R-:W3:Y:S04]  /*13ba0*/  LDSM.16.M88.4 R40, [R201+0x6800] ;  /* 0x00680000c928783b */ /* 0x000ee80000000200 */
[----:B------:R-:W-:Y:S04]  /*13bb0*/  LDSM.16.M88.4 R60, [R199] ;  /* 0x00000000c73c783b */ /* 0x000fe80000000200 */
[----:B------:R-:W4:Y:S01]  /*13bc0*/  LDSM.16.M88.4 R76, [R201+0x7000] ;  /* 0x00700000c94c783b */ /* 0x000f220000000200 */
[----:B------:R-:W-:Y:S01]  /*13bd0*/  MOV R0, 0x40 ;  /* 0x0000004000007802 */ /* 0x000fe20000000f00 */
[----:B------:R-:W-:-:S02]  /*13be0*/  IMAD R198, R55, 0x2, R202 ;  /* 0x0000000237c67824 */ /* 0x000fc400078e02ca */
[----:B------:R-:W-:Y:S01]  /*13bf0*/  LDSM.16.M88.4 R32, [R201+0x7800] ;  /* 0x00780000c920783b */ /* 0x000fe20000000200 */
[----:B------:R-:W-:-:S03]  /*13c00*/  SEL R0, R0, 0xffffffc0, !P2 ;  /* 0xffffffc000007807 */ /* 0x000fc60005000000 */
[----:B------:R-:W-:Y:S01]  /*13c10*/  LDSM.16.M88.4 R96, [R198] ;  /* 0x00000000c660783b */ /* 0x000fe20000000200 */
[----:B------:R-:W-:-:S03]  /*13c20*/  IADD3 R196, R201, R0, RZ ;  /* 0x00000000c9c47210 */ /* 0x000fc60007ffe0ff */
[----:B------:R-:W-:Y:S04]  /*13c30*/  LDSM.16.M88.4 R4, [R199+0x800] ;  /* 0x00080000c704783b */ /* 0x000fe80000000200 */
[----:B------:R-:W4:Y:S04]  /*13c40*/  LDSM.16.M88.4 R88, [R196+0x6000] ;  /* 0x00600000c458783b */ /* 0x000f280000000200 */
[----:B------:R-:W4:Y:S01]  /*13c50*/  LDSM.16.M88.4 R24, [R199+0x1000] ;  /* 0x00100000c718783b */ /* 0x000f220000000200 */
[----:B------:R-:W-:-:S03]  /*13c60*/  LEA R197, R55, R200, 0x1 ;  /* 0x000000c837c57211 */ /* 0x000fc600078e08ff */
[----:B------:R-:W-:Y:S01]  /*13c70*/  LDSM.16.M88.4 R92, [R201+0x8000] ;  /* 0x00800000c95c783b */ /* 0x000fe20000000200 */
[C---:B-1---5:R-:W-:Y:S01]  /*13c80*/  HMMA.16816.F32.BF16 R20, R48.reuse, R12, RZ ;  /* 0x0000000c3014723c */ /* 0x062fe200000418ff */
[----:B------:R-:W-:Y:S02]  /*13c90*/  IMAD.IADD R192, R0, 0x1, R199 ;  /* 0x0000000100c07824 */ /* 0x000fe400078e02c7 */
[----:B------:R-:W-:Y:S03]  /*13ca0*/  LDSM.16.M88.4 R84, [R197] ;  /* 0x00000000c554783b */ /* 0x000fe60000000200 */
[C---:B------:R-:W-:Y:S01]  /*13cb0*/  HMMA.16816.F32.BF16 R12, R48.reuse, R14, RZ ;  /* 0x0000000e300c723c */ /* 0x040fe200000418ff */
[----:B------:R-:W1:Y:S04]  /*13cc0*/  LDSM.16.M88.4 R104, [R192] ;  /* 0x00000000c068783b */ /* 0x000e680000000200 */
[----:B------:R-:W1:Y:S01]  /*13cd0*/  LDSM.16.M88.4 R64, [R199+0x1800] ;  /* 0x00180000c740783b */ /* 0x000e620000000200 */
[C---:B---3--:R-:W-:Y:S03]  /*13ce0*/  HMMA.16816.F32.BF16 R44, R48.reuse, R40, RZ ;  /* 0x00000028302c723c */ /* 0x048fe600000418ff */
[----:B------:R-:W3:Y:S03]  /*13cf0*/  LDSM.16.M88.4 R28, [R196+0x6800] ;  /* 0x00680000c41c783b */ /* 0x000ee60000000200 */
[----:B----4-:R-:W-:Y:S01]  /*13d00*/  HMMA.16816.F32.BF16 R80, R48, R76, RZ ;  /* 0x0000004c3050723c */ /* 0x010fe200000418ff */
[----:B------:R-:W4:Y:S04]  /*13d10*/  LDSM.16.M88.4 R36, [R196+0x7000] ;  /* 0x00700000c424783b */ /* 0x000f280000000200 */
[----:B------:R-:W-:Y:S01]  /*13d20*/  LDSM.16.M88.4 R108, [R198+0x2000] ;  /* 0x00200000c66c783b */ /* 0x000fe20000000200 */
[C---:B------:R-:W-:Y:S06]  /*13d30*/  HMMA.16816.F32.BF16 R20, R8.reuse, R60, R20 ;  /* 0x0000003c0814723c */ /* 0x040fec0000041814 */
[----:B------:R-:W-:Y:S01]  /*13d40*/  HMMA.16816.F32.BF16 R12, R8, R62, R12 ;  /* 0x0000003e080c723c */ /* 0x000fe2000004180c */
[----:B------:R-:W-:Y:S05]  /*13d50*/  LDSM.16.M88.4 R60, [R196+0x7800] ;  /* 0x00780000c43c783b */ /* 0x000fea0000000200 */
[C---:B------:R-:W-:Y:S06]  /*13d60*/  HMMA.16816.F32.BF16 R40, R48.reuse, R42, RZ ;  /* 0x0000002a3028723c */ /* 0x040fec00000418ff */
[----:B------:R-:W-:Y:S06]  /*13d70*/  HMMA.16816.F32.BF16 R76, R48, R78, RZ ;  /* 0x0000004e304c723c */ /* 0x000fec00000418ff */
[----:B------:R-:W-:Y:S06]  /*13d80*/  HMMA.16816.F32.BF16 R20, R96, R88, R20 ;  /* 0x000000586014723c */ /* 0x000fec0000041814 */
[----:B------:R-:W-:Y:S06]  /*13d90*/  HMMA.16816.F32.BF16 R100, R48, R32, RZ ;  /* 0x000000203064723c */ /* 0x000fec00000418ff */
[----:B------:R-:W-:Y:S01]  /*13da0*/  HMMA.16816.F32.BF16 R12, R96, R90, R12 ;  /* 0x0000005a600c723c */ /* 0x000fe2000004180c */
[----:B------:R-:W-:Y:S05]  /*13db0*/  LDSM.16.M88.4 R88, [R192+0x1800] ;  /* 0x00180000c058783b */ /* 0x000fea0000000200 */
[----:B------:R-:W-:Y:S01]  /*13dc0*/  HMMA.16816.F32.BF16 R48, R48, R34, RZ ;  /* 0x000000223030723c */ /* 0x000fe200000418ff */
[----:B------:R-:W-:Y:S05]  /*13dd0*/  LDSM.16.M88.4 R32, [R192+0x1000] ;  /* 0x00100000c020783b */ /* 0x000fea0000000200 */
[C---:B------:R-:W-:Y:S06]  /*13de0*/  HMMA.16816.F32.BF16 R44, R8.reuse, R4, R44 ;  /* 0x00000004082c723c */ /* 0x040fec000004182c */
[C---:B------:R-:W-:Y:S01]  /*13df0*/  HMMA.16816.F32.BF16 R40, R8.reuse, R6, R40 ;  /* 0x000000060828723c */ /* 0x040fe20000041828 */
[----:B------:R-:W-:Y:S05]  /*13e00*/  LDSM.16.M88.4 R4, [R192+0x800] ;  /* 0x00080000c004783b */ /* 0x000fea0000000200 */
[C---:B------:R-:W-:Y:S06]  /*13e10*/  HMMA.16816.F32.BF16 R80, R8.reuse, R24, R80 ;  /* 0x000000180850723c */ /* 0x040fec0000041850 */
[----:B------:R-:W-:Y:S01]  /*13e20*/  HMMA.16816.F32.BF16 R76, R8, R26, R76 ;  /* 0x0000001a084c723c */ /* 0x000fe2000004184c */
[----:B------:R-:W4:Y:S05]  /*13e30*/  LDSM.16.M88.4 R24, [R202+0x2000] ;  /* 0x00200000ca18783b */ /* 0x000f2a0000000200 */
[----:B-1----:R-:W-:Y:S06]  /*13e40*/  HMMA.16816.F32.BF16 R20, R84, R104, R20 ;  /* 0x000000685414723c */ /* 0x002fec0000041814 */
[----:B------:R-:W-:Y:S06]  /*13e50*/  HMMA.16816.F32.BF16 R100, R8, R64, R100 ;  /* 0x000000400864723c */ /* 0x000fec0000041864 */
[----:B------:R-:W-:Y:S01]  /*13e60*/  HMMA.16816.F32.BF16 R12, R84, R106, R12 ;  /* 0x0000006a540c723c */ /* 0x000fe2000004180c */
[----:B------:R-:W-:Y:S05]  /*13e70*/  LDSM.16.M88.4 R104, [R196+0x9800] ;  /* 0x00980000c468783b */ /* 0x000fea0000000200 */
[----:B------:R-:W-:Y:S01]  /*13e80*/  HMMA.16816.F32.BF16 R8, R8, R66, R48 ;  /* 0x000000420808723c */ /* 0x000fe20000041830 */
[----:B------:R-:W-:Y:S04]  /*13e90*/  LDSM.16.M88.4 R64, [R199+0x2000] ;  /* 0x00200000c740783b */ /* 0x000fe80000000200 */
[----:B------:R-:W-:Y:S01]  /*13ea0*/  LDSM.16.M88.4 R48, [R201+0x8800] ;  /* 0x00880000c930783b */ /* 0x000fe20000000200 */
[C---:B---3--:R-:W-:Y:S06]  /*13eb0*/  HMMA.16816.F32.BF16 R44, R96.reuse, R28, R44 ;  /* 0x0000001c602c723c */ /* 0x048fec000004182c */
[C---:B------:R-:W-:Y:S01]  /*13ec0*/  HMMA.16816.F32.BF16 R40, R96.reuse, R30, R40 ;  /* 0x0000001e6028723c */ /* 0x040fe20000041828 */
[----:B------:R-:W-:Y:S05]  /*13ed0*/  LDSM.16.M88.4 R28, [R201+0x9000] ;  /* 0x00900000c91c783b */ /* 0x000fea0000000200 */
[C---:B----4-:R-:W-:Y:S06]  /*13ee0*/  HMMA.16816.F32.BF16 R80, R96.reuse, R36, R80 ;  /* 0x000000246050723c */ /* 0x050fec0000041850 */
[----:B------:R-:W-:Y:S01]  /*13ef0*/  HMMA.16816.F32.BF16 R76, R96, R38, R76 ;  /* 0x00000026604c723c */ /* 0x000fe2000004184c */
[----:B------:R-:W1:Y:S05]  /*13f00*/  LDSM.16.M88.4 R36, [R200+0x2000] ;  /* 0x00200000c824783b */ /* 0x000e6a0000000200 */
[----:B------:R-:W-:Y:S06]  /*13f10*/  HMMA.16816.F32.BF16 R20, R24, R92, R20 ;  /* 0x0000005c1814723c */ /* 0x000fec0000041814 */
[----:B------:R-:W-:Y:S06]  /*13f20*/  HMMA.16816.F32.BF16 R100, R96, R60, R100 ;  /* 0x0000003c6064723c */ /* 0x000fec0000041864 */
[----:B------:R-:W-:Y:S01]  /*13f30*/  HMMA.16816.F32.BF16 R12, R24, R94, R12 ;  /* 0x0000005e180c723c */ /* 0x000fe2000004180c */
[----:B------:R-:W-:Y:S05]  /*13f40*/  LDSM.16.M88.4 R92, [R197+0x2000] ;  /* 0x00200000c55c783b */ /* 0x000fea0000000200 */
[----:B------:R-:W-:Y:S01]  /*13f50*/  HMMA.16816.F32.BF16 R96, R96, R62, R8 ;  /* 0x0000003e6060723c */ /* 0x000fe20000041808 */
[----:B------:R-:W-:Y:S04]  /*13f60*/  LDSM.16.M88.4 R60, [R201+0x9800] ;  /* 0x00980000c93c783b */ /* 0x000fe80000000200 */
[----:B------:R-:W-:Y:S01]  /*13f70*/  LDSM.16.M88.4 R8, [R199+0x2800] ;  /* 0x00280000c708783b */ /* 0x000fe20000000200 */
[C---:B------:R-:W-:Y:S06]  /*13f80*/  HMMA.16816.F32.BF16 R44, R84.reuse, R4, R44 ;  /* 0x00000004542c723c */ /* 0x040fec000004182c */
[C---:B------:R-:W-:Y:S01]  /*13f90*/  HMMA.16816.F32.BF16 R40, R84.reuse, R6, R40 ;  /* 0x000000065428723c */ /* 0x040fe20000041828 */
[----:B------:R-:W-:Y:S05]  /*13fa0*/  LDSM.16.M88.4 R4, [R199+0x3000] ;  /* 0x00300000c704783b */ /* 0x000fea0000000200 */
[C---:B------:R-:W-:Y:S06]  /*13fb0*/  HMMA.16816.F32.BF16 R80, R84.reuse, R32, R80 ;  /* 0x000000205450723c */ /* 0x040fec0000041850 */
[----:B------:R-:W-:Y:S01]  /*13fc0*/  HMMA.16816.F32.BF16 R76, R84, R34, R76 ;  /* 0x00000022544c723c */ /* 0x000fe2000004184c */
[----:B------:R-:W3:Y:S05]  /*13fd0*/  LDSM.16.M88.4 R32, [R196+0x8000] ;  /* 0x00800000c420783b */ /* 0x000eea0000000200 */
[C---:B-1----:R-:W-:Y:S06]  /*13fe0*/  HMMA.16816.F32.BF16 R20, R36.reuse, R64, R20 ;  /* 0x000000402414723c */ /* 0x042fec0000041814 */
[----:B------:R-:W-:Y:S01]  /*13ff0*/  HMMA.16816.F32.BF16 R12, R36, R66, R12 ;  /* 0x00000042240c723c */ /* 0x000fe2000004180c */
[----:B------:R-:W-:Y:S05]  /*14000*/  LDSM.16.M88.4 R64, [R202+0x4000] ;  /* 0x00400000ca40783b */ /* 0x000fea0000000200 */
[C---:B------:R-:W-:Y:S06]  /*14010*/  HMMA.16816.F32.BF16 R100, R84.reuse, R88, R100 ;  /* 0x000000585464723c */ /* 0x040fec0000041864 */
        /* <DEDUP_REMOVED lines=8> */
[----:B------:R-:W1:Y:S05]  /*140a0*/  LDSM.16.M88.4 R28, [R192+0x2000] ;  /* 0x00200000c01c783b */ /* 0x000e6a0000000200 */
[C---:B---3--:R-:W-:Y:S06]  /*140b0*/  HMMA.16816.F32.BF16 R20, R108.reuse, R32, R20 ;  /* 0x000000206c14723c */ /* 0x048fec0000041814 */
[----:B------:R-:W-:Y:S01]  /*140c0*/  HMMA.16816.F32.BF16 R12, R108, R34, R12 ;  /* 0x000000226c0c723c */ /* 0x000fe2000004180c */
[----:B------:R-:W-:Y:S05]  /*140d0*/  LDSM.16.M88.4 R32, [R192+0x2800] ;  /* 0x00280000c020783b */ /* 0x000fea0000000200 */
[C---:B------:R-:W-:Y:S06]  /*140e0*/  HMMA.16816.F32.BF16 R100, R24.reuse, R60, R100 ;  /* 0x0000003c1864723c */ /* 0x040fec0000041864 */
[----:B------:R-:W-:Y:S01]  /*140f0*/  HMMA.16816.F32.BF16 R96, R24, R62, R96 ;  /* 0x0000003e1860723c */ /* 0x000fe20000041860 */
[----:B------:R-:W3:Y:S04]  /*14100*/  LDSM.16.M88.4 R24, [R196+0x8800] ;  /* 0x00880000c418783b */ /* 0x000ee80000000200 */
[----:B------:R-:W-:Y:S01]  /*14110*/  LDSM.16.M88.4 R60, [R201+0xa800] ;  /* 0x00a80000c93c783b */ /* 0x000fe20000000200 */
[C---:B------:R-:W-:Y:S06]  /*14120*/  HMMA.16816.F32.BF16 R44, R36.reuse, R8, R44 ;  /* 0x00000008242c723c */ /* 0x040fec000004182c */
[----:B------:R-:W-:Y:S01]  /*14130*/  HMMA.16816.F32.BF16 R40, R36, R10, R40 ;  /* 0x0000000a2428723c */ /* 0x000fe20000041828 */
[----:B------:R-:W4:Y:S05]  /*14140*/  LDSM.16.M88.4 R8, [R201+0xa000] ;  /* 0x00a00000c908783b */ /* 0x000f2a0000000200 */
[----:B-1----:R-:W-:Y:S06]  /*14150*/  HMMA.16816.F32.BF16 R20, R92, R28, R20 ;  /* 0x0000001c5c14723c */ /* 0x002fec0000041814 */
[C---:B------:R-:W-:Y:S06]  /*14160*/  HMMA.16816.F32.BF16 R80, R36.reuse, R4, R80 ;  /* 0x000000042450723c */ /* 0x040fec0000041850 */
[----:B------:R-:W-:Y:S01]  /*14170*/  HMMA.16816.F32.BF16 R76, R36, R6, R76 ;  /* 0x00000006244c723c */ /* 0x000fe2000004184c */
[----:B------:R-:W1:Y:S05]  /*14180*/  LDSM.16.M88.4 R4, [R196+0x9000] ;  /* 0x00900000c404783b */ /* 0x000e6a0000000200 */
[----:B------:R-:W-:Y:S01]  /*14190*/  HMMA.16816.F32.BF16 R12, R92, R30, R12 ;  /* 0x0000001e5c0c723c */ /* 0x000fe2000004180c */
[----:B------:R-:W-:Y:S05]  /*141a0*/  LDSM.16.M88.4 R28, [R198+0x4000] ;  /* 0x00400000c61c783b */ /* 0x000fea0000000200 */
[C---:B------:R-:W-:Y:S06]  /*141b0*/  HMMA.16816.F32.BF16 R100, R36.reuse, R48, R100 ;  /* 0x000000302464723c */ /* 0x040fec0000041864 */
[----:B------:R-:W-:Y:S01]  /*141c0*/  HMMA.16816.F32.BF16 R96, R36, R50, R96 ;  /* 0x000000322460723c */ /* 0x000fe20000041860 */
[----:B------:R-:W-:Y:S04]  /*141d0*/  LDSM.16.M88.4 R36, [R200+0x4000] ;  /* 0x00400000c824783b */ /* 0x000fe80000000200 */
[----:B------:R-:W2:Y:S01]  /*141e0*/  LDSM.16.M88.4 R48, [R199+0x4000] ;  /* 0x00400000c730783b */ /* 0x000ea20000000200 */
[C---:B---3--:R-:W-:Y:S06]  /*141f0*/  HMMA.16816.F32.BF16 R44, R108.reuse, R24, R44 ;  /* 0x000000186c2c723c */ /* 0x048fec000004182c */
[----:B------:R-:W-:Y:S01]  /*14200*/  HMMA.16816.F32.BF16 R40, R108, R26, R40 ;  /* 0x0000001a6c28723c */ /* 0x000fe20000041828 */
[----:B------:R-:W3:Y:S05]  /*14210*/  LDSM.16.M88.4 R24, [R196+0xa000] ;  /* 0x00a00000c418783b */ /* 0x000eea0000000200 */
[C---:B----4-:R-:W-:Y:S06]  /*14220*/  HMMA.16816.F32.BF16 R20, R64.reuse, R8, R20 ;  /* 0x000000084014723c */ /* 0x050fec0000041814 */
[----:B------:R-:W-:Y:S01]  /*14230*/  HMMA.16816.F32.BF16 R12, R64, R10, R12 ;  /* 0x0000000a400c723c */ /* 0x000fe2000004180c */
[----:B------:R-:W-:Y:S05]  /*14240*/  LDSM.16.M88.4 R8, [R197+0x4000] ;  /* 0x00400000c508783b */ /* 0x000fea0000000200 */
[----:B-1----:R-:W-:Y:S06]  /*14250*/  HMMA.16816.F32.BF16 R80, R108, R4, R80 ;  /* 0x000000046c50723c */ /* 0x002fec0000041850 */
[C---:B------:R-:W-:Y:S06]  /*14260*/  HMMA.16816.F32.BF16 R44, R92.reuse, R32, R44 ;  /* 0x000000205c2c723c */ /* 0x040fec000004182c */
[----:B------:R-:W-:Y:S01]  /*14270*/  HMMA.16816.F32.BF16 R40, R92, R34, R40 ;  /* 0x000000225c28723c */ /* 0x000fe20000041828 */
[----:B------:R-:W-:Y:S05]  /*14280*/  LDSM.16.M88.4 R32, [R199+0x4800] ;  /* 0x00480000c720783b */ /* 0x000fea0000000200 */
[C---:B--2---:R-:W-:Y:S06]  /*14290*/  HMMA.16816.F32.BF16 R20, R36.reuse, R48, R20 ;  /* 0x000000302414723c */ /* 0x044fec0000041814 */
[----:B------:R-:W-:Y:S01]  /*142a0*/  HMMA.16816.F32.BF16 R12, R36, R50, R12 ;  /* 0x00000032240c723c */ /* 0x000fe2000004180c */
[----:B------:R-:W1:Y:S05]  /*142b0*/  LDSM.16.M88.4 R48, [R201+0xb000] ;  /* 0x00b00000c930783b */ /* 0x000e6a0000000200 */
[----:B------:R-:W-:Y:S01]  /*142c0*/  HMMA.16816.F32.BF16 R76, R108, R6, R76 ;  /* 0x000000066c4c723c */ /* 0x000fe2000004184c */
[----:B------:R-:W2:Y:S05]  /*142d0*/  LDSM.16.M88.4 R4, [R192+0x4000] ;  /* 0x00400000c004783b */ /* 0x000eaa0000000200 */
[----:B------:R-:W-:Y:S06]  /*142e0*/  HMMA.16816.F32.BF16 R80, R92, R88, R80 ;  /* 0x000000585c50723c */ /* 0x000fec0000041850 */
[----:B---3--:R-:W-:Y:S06]  /*142f0*/  HMMA.16816.F32.BF16 R20, R28, R24, R20 ;  /* 0x000000181c14723c */ /* 0x008fec0000041814 */
[C---:B------:R-:W-:Y:S06]  /*14300*/  HMMA.16816.F32.BF16 R44, R64.reuse, R60, R44 ;  /* 0x0000003c402c723c */ /* 0x040fec000004182c */
[----:B------:R-:W-:Y:S01]  /*14310*/  HMMA.16816.F32.BF16 R40, R64, R62, R40 ;  /* 0x0000003e4028723c */ /* 0x000fe20000041828 */
[----:B------:R-:W-:Y:S05]  /*14320*/  LDSM.16.M88.4 R60, [R192+0x4800] ;  /* 0x00480000c03c783b */ /* 0x000fea0000000200 */
[----:B------:R-:W-:Y:S01]  /*14330*/  HMMA.16816.F32.BF16 R12, R28, R26, R12 ;  /* 0x0000001a1c0c723c */ /* 0x000fe2000004180c */
[----:B------:R-:W3:Y:S05]  /*14340*/  LDSM.16.M88.4 R24, [R199+0x5000] ;  /* 0x00500000c718783b */ /* 0x000eea0000000200 */
[C---:B------:R-:W-:Y:S06]  /*14350*/  HMMA.16816.F32.BF16 R100, R108.reuse, R104, R100 ;  /* 0x000000686c64723c */ /* 0x040fec0000041864 */
[----:B------:R-:W-:Y:S01]  /*14360*/  HMMA.16816.F32.BF16 R104, R108, R106, R96 ;  /* 0x0000006a6c68723c */ /* 0x000fe20000041860 */
[----:B------:R-:W-:Y:S05]  /*14370*/  LDSM.16.M88.4 R96, [R196+0xa800] ;  /* 0x00a80000c460783b */ /* 0x000fea0000000200 */
[----:B------:R-:W-:Y:S06]  /*14380*/  HMMA.16816.F32.BF16 R76, R92, R90, R76 ;  /* 0x0000005a5c4c723c */ /* 0x000fec000004184c */
[----:B-1----:R-:W-:Y:S06]  /*14390*/  HMMA.16816.F32.BF16 R80, R64, R48, R80 ;  /* 0x000000304050723c */ /* 0x002fec0000041850 */
[----:B--2---:R-:W-:Y:S06]  /*143a0*/  HMMA.16816.F32.BF16 R20, R8, R4, R20 ;  /* 0x000000040814723c */ /* 0x004fec0000041814 */
[C---:B------:R-:W-:Y:S06]  /*143b0*/  HMMA.16816.F32.BF16 R44, R36.reuse, R32, R44 ;  /* 0x00000020242c723c */ /* 0x040fec000004182c */
[----:B------:R-:W-:Y:S01]  /*143c0*/  HMMA.16816.F32.BF16 R40, R36, R34, R40 ;  /* 0x000000222428723c */ /* 0x000fe20000041828 */
[----:B------:R-:W1:Y:S05]  /*143d0*/  LDSM.16.M88.4 R32, [R201+0xb800] ;  /* 0x00b80000c920783b */ /* 0x000e6a0000000200 */
[C---:B------:R-:W-:Y:S06]  /*143e0*/  HMMA.16816.F32.BF16 R100, R92.reuse, R84, R100 ;  /* 0x000000545c64723c */ /* 0x040fec0000041864 */
[----:B------:R-:W-:Y:S01]  /*143f0*/  HMMA.16816.F32.BF16 R104, R92, R86, R104 ;  /* 0x000000565c68723c */ /* 0x000fe20000041868 */
[----:B------:R-:W-:-:S05]  /*14400*/  FMUL.FTZ R0, R20, R19 ;  /* 0x0000001314007220 */ /* 0x000fca0000410000 */
[----:B------:R-:W-:Y:S01]  /*14410*/  HMMA.16816.F32.BF16 R12, R8, R6, R12 ;  /* 0x00000006080c723c */ /* 0x000fe2000004180c */
[-C--:B------:R-:W-:Y:S01]  /*14420*/  FMUL.FTZ R53, R21, R19.reuse ;  /* 0x0000001315357220 */ /* 0x080fe20000410000 */
[-C--:B------:R-:W-:Y:S01]  /*14430*/  FMUL.FTZ R56, R22, R19.reuse ;  /* 0x0000001316387220 */ /* 0x080fe20000410000 */
[----:B------:R-:W2:Y:S03]  /*14440*/  LDSM.16.M88.4 R4, [R196+0xb000] ;  /* 0x00b00000c404783b */ /* 0x000ea60000000200 */
[----:B------:R-:W-:Y:S01]  /*14450*/  HMMA.16816.F32.BF16 R76, R64, R50, R76 ;  /* 0x00000032404c723c */ /* 0x000fe2000004184c */
[----:B------:R-:W-:Y:S05]  /*14460*/  LDSM.16.M88.4 R48, [R192+0x5000] ;  /* 0x00500000c030783b */ /* 0x000fea0000000200 */
[----:B---3--:R-:W-:Y:S07]  /*14470*/  HMMA.16816.F32.BF16 R80, R36, R24, R80 ;  /* 0x000000182450723c */ /* 0x008fee0000041850 */
[----:B------:R-:W-:-:S02]  /*14480*/  FMUL.FTZ R24, R23, R19 ;  /* 0x0000001317187220 */ /* 0x000fc40000410000 */
[----:B------:R-:W3:Y:S01]  /*14490*/  LDSM.16.M88.4 R20, [R199+0x5800] ;  /* 0x00580000c714783b */ /* 0x000ee20000000200 */
[----:B-1----:R-:W-:Y:S02]  /*144a0*/  HMMA.16816.F32.BF16 R100, R64, R32, R100 ;  /* 0x000000204064723c */ /* 0x002fe40000041864 */
[----:B------:R-:W-:-:S04]  /*144b0*/  FMUL.FTZ R12, R12, R19 ;  /* 0x000000130c0c7220 */ /* 0x000fc80000410000 */
[----:B------:R-:W-:Y:S01]  /*144c0*/  HMMA.16816.F32.BF16 R104, R64, R34, R104 ;  /* 0x000000224068723c */ /* 0x000fe20000041868 */
[----:B------:R1:W4:Y:S01]  /*144d0*/  MUFU.TANH R25, R12 ;  /* 0x0000000c00197308 */ /* 0x0003220000002400 */
[----:B------:R-:W-:-:S04]  /*144e0*/  FMUL.FTZ R58, R13, R19 ;  /* 0x000000130d3a7220 */ /* 0x000fc80000410000 */
[----:B------:R-:W-:Y:S07]  /*144f0*/  HMMA.16816.F32.BF16 R76, R36, R26, R76 ;  /* 0x0000001a244c723c */ /* 0x000fee000004184c */
[-C--:B------:R-:W-:Y:S01]  /*14500*/  FMUL.FTZ R26, R14, R19.reuse ;  /* 0x000000130e1a7220 */ /* 0x080fe20000410000 */
[----:B------:R-:W-:Y:S02]  /*14510*/  FMUL.FTZ R27, R15, R19 ;  /* 0x000000130f1b7220 */ /* 0x000fe40000410000 */
[----:B-1----:R-:W1:Y:S01]  /*14520*/  LDSM.16.M88.4 R12, [R196+0xb800] ;  /* 0x00b80000c40c783b */ /* 0x002e620000000200 */
[----:B--2---:R-:W-:Y:S06]  /*14530*/  HMMA.16816.F32.BF16 R80, R28, R4, R80 ;  /* 0x000000041c50723c */ /* 0x004fec0000041850 */
[C---:B---3--:R-:W-:Y:S06]  /*14540*/  HMMA.16816.F32.BF16 R100, R36.reuse, R20, R100 ;  /* 0x000000142464723c */ /* 0x048fec0000041864 */
[----:B------:R-:W-:Y:S06]  /*14550*/  HMMA.16816.F32.BF16 R104, R36, R22, R104 ;  /* 0x000000162468723c */ /* 0x000fec0000041868 */
[C---:B------:R-:W-:Y:S01]  /*14560*/  HMMA.16816.F32.BF16 R76, R28.reuse, R6, R76 ;  /* 0x000000061c4c723c */ /* 0x040fe2000004184c */
[----:B------:R-:W2:Y:S05]  /*14570*/  LDSM.16.M88.4 R4, [R192+0x5800] ;  /* 0x00580000c004783b */ /* 0x000eaa0000000200 */
[C---:B------:R-:W-:Y:S06]  /*14580*/  HMMA.16816.F32.BF16 R44, R28.reuse, R96, R44 ;  /* 0x000000601c2c723c */ /* 0x040fec000004182c */
[----:B------:R-:W-:Y:S01]  /*14590*/  HMMA.16816.F32.BF16 R40, R28, R98, R40 ;  /* 0x000000621c28723c */ /* 0x000fe20000041828 */
[----:B------:R-:W-:-:S02]  /*145a0*/  ISETP.GT.AND P5, PT, R224, R211, PT ;  /* 0x000000d3e000720c */ /* 0x000fc40003fa4270 */
[----:B------:R-:W-:Y:S01]  /*145b0*/  LEA R52, R71, R52, 0x4 ;  /* 0x0000003447347211 */ /* 0x000fe200078e20ff */
[----:B------:R-:W3:Y:S01]  /*145c0*/  MUFU.TANH R0, R0 ;  /* 0x0000000000007308 */ /* 0x000ee20000002400 */
[----:B------:R-:W-:-:S04]  /*145d0*/  DEPBAR.LE SB0, 0x0 ;  /* 0x000080000000791a */ /* 0x000fc80000000000 */
[C---:B-1----:R-:W-:Y:S06]  /*145e0*/  HMMA.16816.F32.BF16 R100, R28.reuse, R12, R100 ;  /* 0x0000000c1c64723c */ /* 0x042fec0000041864 */
[----:B------:R-:W-:Y:S06]  /*145f0*/  HMMA.16816.F32.BF16 R104, R28, R14, R104 ;  /* 0x0000000e1c68723c */ /* 0x000fec0000041868 */
[C---:B------:R-:W-:Y:S06]  /*14600*/  HMMA.16816.F32.BF16 R44, R8.reuse, R60, R44 ;  /* 0x0000003c082c723c */ /* 0x040fec000004182c */
[C---:B------:R-:W-:Y:S06]  /*14610*/  HMMA.16816.F32.BF16 R40, R8.reuse, R62, R40 ;  /* 0x0000003e0828723c */ /* 0x040fec0000041828 */
[C---:B------:R-:W-:Y:S06]  /*14620*/  HMMA.16816.F32.BF16 R80, R8.reuse, R48, R80 ;  /* 0x000000300850723c */ /* 0x040fec0000041850 */
[C---:B------:R-:W-:Y:S06]  /*14630*/  HMMA.16816.F32.BF16 R76, R8.reuse, R50, R76 ;  /* 0x00000032084c723c */ /* 0x040fec000004184c */
[C---:B--2---:R-:W-:Y:S06]  /*14640*/  HMMA.16816.F32.BF16 R100, R8.reuse, R4, R100 ;  /* 0x000000040864723c */ /* 0x044fec0000041864 */
[----:B------:R-:W-:Y:S01]  /*14650*/  HMMA.16816.F32.BF16 R104, R8, R6, R104 ;  /* 0x000000060868723c */ /* 0x000fe20000041868 */
        /* <DEDUP_REMOVED lines=15> */
[----:B------:R-:W-:-:S02]  /*14750*/  FMUL.FTZ R79, R79, R19 ;  /* 0x000000134f4f7220 */ /* 0x000fc40000410000 */
[-C--:B------:R-:W-:Y:S01]  /*14760*/  FMUL.FTZ R100, R100, R19.reuse ;  /* 0x0000001364647220 */ /* 0x080fe20000410000 */
[-C--:B------:R-:W-:Y:S01]  /*14770*/  FMUL.FTZ R101, R101, R19.reuse ;  /* 0x0000001365657220 */ /* 0x080fe20000410000 */
[-C--:B------:R-:W-:Y:S01]  /*14780*/  FMUL.FTZ R102, R102, R19.reuse ;  /* 0x0000001366667220 */ /* 0x080fe20000410000 */
[----:B------:R-:W-:-:S03]  /*14790*/  FMUL.FTZ R103, R103, R19 ;  /* 0x0000001367677220 */ /* 0x000fc60000410000 */
[-C--:B------:R-:W-:Y:S01]  /*147a0*/  FMUL.FTZ R104, R104, R19.reuse ;  /* 0x0000001368687220 */ /* 0x080fe20000410000 */
[-C--:B------:R-:W-:Y:S01]  /*147b0*/  FMUL.FTZ R105, R105, R19.reuse ;  /* 0x0000001369697220 */ /* 0x080fe20000410000 */
[-C--:B------:R-:W-:Y:S01]  /*147c0*/  FMUL.FTZ R106, R106, R19.reuse ;  /* 0x000000136a6a7220 */ /* 0x080fe20000410000 */
[----:B------:R-:W-:Y:S01]  /*147d0*/  FMUL.FTZ R107, R107, R19 ;  /* 0x000000136b6b7220 */ /* 0x000fe20000410000 */
[----:B------:R-:W1:Y:S01]  /*147e0*/  MUFU.TANH R53, R53 ;  /* 0x0000003500357308 */ /* 0x000e620000002400 */
[----:B------:R-:W-:Y:S02]  /*147f0*/  IADD3 R4, R69, 0x1, -R218 ;  /* 0x0000000145047810 */ /* 0x000fe40007ffe8da */
[----:B------:R-:W-:-:S05]  /*14800*/  IADD3 R228, R73, R52, RZ ;  /* 0x0000003449e47210 */ /* 0x000fca0007ffe0ff */
[----:B------:R-:W2:Y:S01]  /*14810*/  MUFU.TANH R56, R56 ;  /* 0x0000003800387308 */ /* 0x000ea20000002400 */
[----:B------:R-:W-:-:S07]  /*14820*/  IADD3 R5, R3, R4, RZ ;  /* 0x0000000403057210 */ /* 0x000fce0007ffe0ff */
[----:B------:R-:W1:Y:S01]  /*14830*/  MUFU.TANH R24, R24 ;  /* 0x0000001800187308 */ /* 0x000e620000002400 */
[----:B------:R-:W-:-:S07]  /*14840*/  VIADD R226, R228, 0x8 ;  /* 0x00000008e4e27836 */ /* 0x000fce0000000000 */
[----:B------:R1:W1:Y:S08]  /*14850*/  MUFU.TANH R32, R58 ;  /* 0x0000003a00207308 */ /* 0x0002700000002400 */
[----:B------:R-:W1:Y:S08]  /*14860*/  MUFU.TANH R26, R26 ;  /* 0x0000001a001a7308 */ /* 0x000e700000002400 */
        /* <DEDUP_REMOVED lines=25> */
[----:B------:R-:W-:Y:S01]  /*14a00*/  IADD3 R3, -R18, R69, -R218 ;  /* 0x0000004512037210 */ /* 0x000fe20007ffe9da */
[----:B------:R-:W-:Y:S01]  /*14a10*/  BSSY B1, `(.L_x_2760) ;  /* 0x00000b6000017945 */ /* 0x000fe20003800000 */
[----:B------:R-:W-:-:S02]  /*14a20*/  IADD3 R4, R5, 0x8, R228 ;  /* 0x0000000805047810 */ /* 0x000fc40007ffe0e4 */
[----:B------:R-:W-:Y:S01]  /*14a30*/  ISETP.NE.U32.AND P0, PT, R222, RZ, PT ;  /* 0x000000ffde00720c */ /* 0x000fe20003f05070 */
[----:B------:R-:W-:Y:S01]  /*14a40*/  VIADD R191, R199, 0x2000 ;  /* 0x00002000c7bf7836 */ /* 0x000fe20000000000 */
[-C--:B------:R-:W-:Y:S01]  /*14a50*/  VIADDMNMX R227, R5, R228.reuse, R69, PT ;  /* 0x000000e405e37246 */ /* 0x080fe20003800145 */
[----:B------:R-:W-:Y:S01]  /*14a60*/  VIADD R187, R199, 0x4000 ;  /* 0x00004000c7bb7836 */ /* 0x000fe20000000000 */
[C---:B------:R-:W-:Y:S02]  /*14a70*/  VIADDMNMX R228, R3.reuse, R228, RZ, !PT ;  /* 0x000000e403e47246 */ /* 0x040fe400078001ff */
[----:B------:R-:W-:Y:S02]  /*14a80*/  VIADDMNMX R226, R3, R226, RZ, !PT ;  /* 0x000000e203e27246 */ /* 0x000fe400078001ff */
[----:B------:R-:W-:Y:S02]  /*14a90*/  VIMNMX R225, R4, R69, PT ;  /* 0x0000004504e17248 */ /* 0x000fe40003fe0100 */
[----:B------:R-:W-:-:S02]  /*14aa0*/  ISETP.NE.AND.EX P0, PT, R223, RZ, PT, P0 ;  /* 0x000000ffdf00720c */ /* 0x000fc40003f05300 */
[C---:B------:R-:W-:Y:S02]  /*14ab0*/  IADD3 R195, R199.reuse, 0x800, RZ ;  /* 0x00000800c7c37810 */ /* 0x040fe40007ffe0ff */
[C---:B------:R-:W-:Y:S02]  /*14ac0*/  IADD3 R194, R199.reuse, 0x1000, RZ ;  /* 0x00001000c7c27810 */ /* 0x040fe40007ffe0ff */
[C---:B------:R-:W-:Y:S02]  /*14ad0*/  IADD3 R193, R199.reuse, 0x1800, RZ ;  /* 0x00001800c7c17810 */ /* 0x040fe40007ffe0ff */
[C---:B------:R-:W-:Y:S02]  /*14ae0*/  IADD3 R190, R199.reuse, 0x2800, RZ ;  /* 0x00002800c7be7810 */ /* 0x040fe40007ffe0ff */
[C---:B------:R-:W-:Y:S02]  /*14af0*/  IADD3 R189, R199.reuse, 0x3000, RZ ;  /* 0x00003000c7bd7810 */ /* 0x040fe40007ffe0ff */
[----:B------:R-:W-:-:S02]  /*14b00*/  IADD3 R188, R199, 0x3800, RZ ;  /* 0x00003800c7bc7810 */ /* 0x000fc40007ffe0ff */
[C---:B------:R-:W-:Y:S02]  /*14b10*/  IADD3 R186, R199.reuse, 0x4800, RZ ;  /* 0x00004800c7ba7810 */ /* 0x040fe40007ffe0ff */
[C---:B------:R-:W-:Y:S02]  /*14b20*/  IADD3 R185, R199.reuse, 0x5000, RZ ;  /* 0x00005000c7b97810 */ /* 0x040fe40007ffe0ff */
[----:B------:R-:W-:Y:S01]  /*14b30*/  IADD3 R184, R199, 0x5800, RZ ;  /* 0x00005800c7b87810 */ /* 0x000fe20007ffe0ff */
[----:B------:R-:W-:Y:S06]  /*14b40*/  BAR.SYNC.DEFER_BLOCKING 0x0 ;  /* 0x0000000000007b1d */ /* 0x000fec0000010000 */
[----:B-1234-:R-:W-:Y:S05]  /*14b50*/  @!P5 BRA `(.L_x_2761) ;  /* 0x000000080084d947 */ /* 0x01efea0003800000 */
        /* <DEDUP_REMOVED lines=17> */
[----:B------:R-:W-:-:S03]  /*14c70*/  IMAD.HI.U32 R14, R9, R14, R8 ;  /* 0x0000000e090e7227 */ /* 0x000fc600078e0008 */
[----:B------:R-:W-:Y:S02]  /*14c80*/  ISETP.GE.AND P1, PT, R10, RZ, PT ;  /* 0x000000ff0a00720c */ /* 0x000fe40003f26270 */
[----:B------:R-:W2:Y:S01]  /*14c90*/  LD.E.64 R10, desc[UR6][R16.64+0x20] ;  /* 0x00002006100a7980 */ /* 0x000ea2000c101b00 */
[----:B------:R-:W-:-:S04]  /*14ca0*/  IMAD.HI.U32 R8, R14, R3, RZ ;  /* 0x000000030e087227 */ /* 0x000fc800078e00ff */
[----:B------:R-:W-:-:S04]  /*14cb0*/  IMAD.HI.U32 R9, R14, R7, RZ ;  /* 0x000000070e097227 */ /* 0x000fc800078e00ff */
[-C--:B------:R-:W-:Y:S02]  /*14cc0*/  IMAD R3, R8, R4.reuse, R3 ;  /* 0x0000000408037224 */ /* 0x080fe400078e0203 */
[----:B------:R-:W-:-:S03]  /*14cd0*/  IMAD R7, R9, R4, R7 ;  /* 0x0000000409077224 */ /* 0x000fc600078e0207 */
        /* <DEDUP_REMOVED lines=10> */
[----:B------:R-:W-:Y:S02]  /*14d80*/  ISETP.GE.AND P3, PT, R3, RZ, PT ;  /* 0x000000ff0300720c */ /* 0x000fe40003f66270 */
[----:B------:R-:W-:-:S03]  /*14d90*/  LOP3.LUT R3, RZ, R5, RZ, 0x33, !PT ;  /* 0x00000005ff037212 */ /* 0x000fc600078e33ff */
        /* <DEDUP_REMOVED lines=16> */
[----:B------:R-:W-:Y:S01]  /*14ea0*/  IMAD R4, R8, R4, R3 ;  /* 0x0000000408047224 */ /* 0x000fe200078e0203 */
[----:B----4-:R-:W-:-:S03]  /*14eb0*/  IADD3 R7, -R7, R6, RZ ;  /* 0x0000000607077210 */ /* 0x010fc60007ffe1ff */
[----:B------:R-:W-:Y:S01]  /*14ec0*/  IMAD.IADD R15, R15, 0x1, R4 ;  /* 0x000000010f0f7824 */ /* 0x000fe200078e0204 */
[----:B------:R-:W-:Y:S01]  /*14ed0*/  SHF.R.S32.HI R5, RZ, 0x1f, R7 ;  /* 0x0000001fff057819 */ /* 0x000fe20000011407 */
[----:B--2---:R-:W-:Y:S02]  /*14ee0*/  IMAD R3, R11, R7, RZ ;  /* 0x000000070b037224 */ /* 0x004fe400078e02ff */
[----:B------:R-:W-:-:S04]  /*14ef0*/  IMAD.WIDE.U32 R6, R7, R10, R14 ;  /* 0x0000000a07067225 */ /* 0x000fc800078e000e */
[----:B------:R-:W-:-:S05]  /*14f00*/  IMAD R3, R10, R5, R3 ;  /* 0x000000050a037224 */ /* 0x000fca00078e0203 */
[----:B------:R-:W-:Y:S01]  /*14f10*/  IADD3 R4, R7, R3, RZ ;  /* 0x0000000307047210 */ /* 0x000fe20007ffe0ff */
[----:B------:R-:W-:Y:S05]  /*14f20*/  BRA `(.L_x_2764) ;  /* 0x00000000000c7947 */ /* 0x000fea0003800000 */
.L_x_2763:
[----:B------:R-:W2:Y:S02]  /*14f30*/  LD.E R6, desc[UR6][R16.64+0x38] ;  /* 0x0000380610067980 */ /* 0x000ea4000c101900 */
[----:B--2---:R-:W-:-:S04]  /*14f40*/  LEA R6, -R6, RZ, 0x6 ;  /* 0x000000ff06067211 */ /* 0x004fc800078e31ff */
[----:B------:R-:W-:Y:S02]  /*14f50*/  SHF.R.S32.HI R4, RZ, 0x1f, R6 ;  /* 0x0000001fff047819 */ /* 0x000fe40000011406 */
.L_x_2764:
[----:B------:R-:W-:Y:S05]  /*14f60*/  BSYNC B0 ;  /* 0x0000000000007941 */ /* 0x000fea0003800000 */
.L_x_2762:
[C---:B------:R-:W-:Y:S02]  /*14f70*/  LOP3.LUT P6, RZ, R221.reuse, 0x1, RZ, 0xc0, !PT ;  /* 0x00000001ddff7812 */ /* 0x040fe400078cc0ff */
[C---:B------:R-:W-:Y:S02]  /*14f80*/  LOP3.LUT P4, RZ, R221.reuse, 0x2, RZ, 0xc0, !PT ;  /* 0x00000002ddff7812 */ /* 0x040fe4000788c0ff */
[----:B------:R-:W-:Y:S02]  /*14f90*/  LOP3.LUT P3, RZ, R221, 0x4, RZ, 0xc0, !PT ;  /* 0x00000004ddff7812 */ /* 0x000fe4000786c0ff */
[C---:B------:R-:W-:Y:S02]  /*14fa0*/  LEA R14, P2, R6.reuse, R212, 0x1 ;  /* 0x000000d4060e7211 */ /* 0x040fe400078408ff */
[C---:B------:R-:W-:Y:S02]  /*14fb0*/  IADD3 R3, P1, R6.reuse, R209, RZ ;  /* 0x000000d106037210 */ /* 0x040fe40007f3e0ff */
[----:B------:R-:W-:-:S03]  /*14fc0*/  LEA.HI.X R15, R6, R213, R4, 0x1, P2 ;  /* 0x000000d5060f7211 */ /* 0x000fc600010f0c04 */
[----:B------:R-:W-:Y:S01]  /*14fd0*/  IMAD.X R4, R4, 0x1, R210, P1 ;  /* 0x0000000104047824 */ /* 0x000fe200008e06d2 */
[CC--:B------:R-:W-:Y:S01]  /*14fe0*/  @P6 LEA R10, P1, R3.reuse, R212.reuse, 0x1 ;  /* 0x000000d4030a6211 */ /* 0x0c0fe200078208ff */
[----:B------:R-:W-:Y:S01]  /*14ff0*/  @!PT LDS RZ, [RZ] ;  /* 0x00000000fffff984 */ /* 0x000fe20000000800 */
[----:B------:R-:W-:Y:S01]  /*15000*/  @!PT LDS RZ, [RZ] ;  /* 0x00000000fffff984 */ /* 0x000fe20000000800 */
[----:B------:R-:W-:Y:S01]  /*15010*/  @!PT LDS RZ, [RZ] ;  /* 0x00000000fffff984 */ /* 0x000fe20000000800 */
[----:B------:R-:W-:Y:S01]  /*15020*/  @P6 LDGSTS.E.BYPASS.LTC128B.128 [R219+0x6000], desc[UR6][R14.64] ;  /* 0x060000000edb6fae */ /* 0x000fe2000b901d46 */
[CC--:B------:R-:W-:Y:S02]  /*15030*/  @P4 LEA R8, P2, R3.reuse, R212.reuse, 0x1 ;  /* 0x000000d403084211 */ /* 0x0c0fe400078408ff */
[CCC-:B------:R-:W-:Y:S01]  /*15040*/  @P6 LEA.HI.X R11, R3.reuse, R213.reuse, R4.reuse, 0x1, P1 ;  /* 0x000000d5030b6211 */ /* 0x1c0fe200008f0c04 */
[----:B------:R1:W-:Y:S01]  /*15050*/  @!P6 STS.128 [R219+0x6000], RZ ;  /* 0x006000ffdb00e388 */ /* 0x0003e20000000c00 */
[C---:B------:R-:W-:Y:S02]  /*15060*/  @P4 LEA.HI.X R9, R3.reuse, R213, R4, 0x1, P2 ;  /* 0x000000d503094211 */ /* 0x040fe400010f0c04 */
[C---:B------:R-:W-:Y:S02]  /*15070*/  @P3 LEA R6, P1, R3.reuse, R212, 0x1 ;  /* 0x000000d403063211 */ /* 0x040fe400078208ff */
[----:B------:R-:W-:-:S02]  /*15080*/  IADD3 R5, P2, R3, R209, RZ ;  /* 0x000000d103057210 */ /* 0x000fc40007f5e0ff */
[----:B------:R-:W-:Y:S02]  /*15090*/  @P3 LEA.HI.X R7, R3, R213, R4, 0x1, P1 ;  /* 0x000000d503073211 */ /* 0x000fe400008f0c04 */
[CC--:B------:R-:W-:Y:S01]  /*150a0*/  @P6 LEA R30, P1, R5.reuse, R212.reuse, 0x1 ;  /* 0x000000d4051e6211 */ /* 0x0c0fe200078208ff */
[----:B------:R-:W-:Y:S01]  /*150b0*/  IMAD.X R4, R4, 0x1, R210, P2 ;  /* 0x0000000104047824 */ /* 0x000fe200010e06d2 */
[----:B------:R-:W-:-:S04]  /*150c0*/  @P4 LEA R28, P2, R5, R212, 0x1 ;  /* 0x000000d4051c4211 */ /* 0x000fc800078408ff */
[CCC-:B------:R-:W-:Y:S02]  /*150d0*/  @P6 LEA.HI.X R31, R5.reuse, R213.reuse, R4.reuse, 0x1, P1 ;  /* 0x000000d5051f6211 */ /* 0x1c0fe400008f0c04 */
[C-C-:B------:R-:W-:Y:S02]  /*150e0*/  @P4 LEA.HI.X R29, R5.reuse, R213, R4.reuse, 0x1, P2 ;  /* 0x000000d5051d4211 */ /* 0x140fe400010f0c04 */
[CC--:B------:R-:W-:Y:S02]  /*150f0*/  @P3 LEA R18, P1, R5.reuse, R212.reuse, 0x1 ;  /* 0x000000d405123211 */ /* 0x0c0fe400078208ff */
[C---:B------:R-:W-:Y:S02]  /*15100*/  IADD3 R3, P2, R5.reuse, R209, RZ ;  /* 0x000000d105037210 */ /* 0x040fe40007f5e0ff */
[----:B------:R-:W-:Y:S01]  /*15110*/  @P3 LEA.HI.X R19, R5, R213, R4, 0x1, P1 ;  /* 0x000000d505133211 */ /* 0x000fe200008f0c04 */
[----:B------:R-:W-:Y:S01]  /*15120*/  @P4 IMAD.MOV.U32 R5, RZ, RZ, R15 ;  /* 0x000000ffff054224 */ /* 0x000fe200078e000f */
[CC--:B------:R-:W-:Y:S01]  /*15130*/  @P6 LEA R38, P1, R3.reuse, R212.reuse, 0x1 ;  /* 0x000000d403266211 */ /* 0x0c0fe200078208ff */
        /* <DEDUP_REMOVED lines=67> */
.L_x_2761:
[----:B------:R-:W-:Y:S05]  /*15570*/  BSYNC B1 ;  /* 0x0000000000017941 */ /* 0x000fea0003800000 */
.L_x_2760:
[----:B------:R2:W3:Y:S01]  /*15580*/  LD.E R165, desc[UR6][R16.64+0xdc] ;  /* 0x0000dc0610a57980 */ /* 0x0004e2000c101900 */
[----:B------:R-:W-:Y:S01]  /*15590*/  IMAD.IADD R2, R2, 0x1, R133 ;  /* 0x0000000102027824 */ /* 0x000fe200078e0285 */
[----:B------:R-:W-:-:S03]  /*155a0*/  LEA R206, R54, UR4, 0x1 ;  /* 0x0000000436ce7c11 */ /* 0x000fc6000f8e08ff */
[C---:B------:R-:W-:Y:S01]  /*155b0*/  VIADD R3, R2.reuse, 0x1 ;  /* 0x0000000102037836 */ /* 0x040fe20000000000 */
[C---:B------:R-:W-:Y:S01]  /*155c0*/  ISETP.GE.AND P1, PT, R2.reuse, R228, PT ;  /* 0x000000e40200720c */ /* 0x040fe20003f26270 */
[C---:B-1----:R-:W-:Y:S01]  /*155d0*/  VIADD R5, R2.reuse, 0x8 ;  /* 0x0000000802057836 */ /* 0x042fe20000000000 */
[C---:B------:R-:W-:Y:S01]  /*155e0*/  ISETP.GE.AND P6, PT, R2.reuse, R226, PT ;  /* 0x000000e20200720c */ /* 0x040fe20003fc6270 */
[C---:B------:R-:W-:Y:S01]  /*155f0*/  VIADD R4, R2.reuse, 0x9 ;  /* 0x0000000902047836 */ /* 0x040fe20000000000 */
[----:B------:R-:W-:Y:S01]  /*15600*/  ISETP.GE.AND P4, PT, R3, R228, PT ;  /* 0x000000e40300720c */ /* 0x000fe20003f86270 */
[--C-:B------:R-:W-:Y:S01]  /*15610*/  IMAD R205, R57, 0x2, R206.reuse ;  /* 0x0000000239cd7824 */ /* 0x100fe200078e02ce */
[----:B------:R-:W-:Y:S01]  /*15620*/  ISETP.GE.AND P2, PT, R3, R226, PT ;  /* 0x000000e20300720c */ /* 0x000fe20003f46270 */
[C---:B------:R-:W-:Y:S01]  /*15630*/  IMAD R204, R55.reuse, 0x2, R206 ;  /* 0x0000000237cc7824 */ /* 0x040fe200078e02ce */
[-C--:B------:R-:W-:Y:S01]  /*15640*/  ISETP.GE.OR P1, PT, R2, R227.reuse, !P1 ;  /* 0x000000e30200720c */ /* 0x080fe20004f26670 */
[----:B------:R-:W-:Y:S01]  /*15650*/  IMAD R203, R55, 0x2, R205 ;  /* 0x0000000237cb7824 */ /* 0x000fe200078e02cd */
[----:B------:R-:W-:Y:S01]  /*15660*/  ISETP.GE.OR P4, PT, R3, R227, !P4 ;  /* 0x000000e30300720c */ /* 0x000fe20006786670 */
[----:B------:R-:W-:Y:S01]  /*15670*/  LDSM.16.MT88.4 R116, [R205+0xc000] ;  /* 0x00c00000cd74783b */ /* 0x000fe20000004200 */
[----:B------:R-:W-:-:S02]  /*15680*/  ISETP.GE.AND P3, PT, R5, R228, PT ;  /* 0x000000e40500720c */ /* 0x000fc40003f66270 */
[-C--:B------:R-:W-:Y:S01]  /*15690*/  ISETP.GE.OR P6, PT, R2, R225.reuse, !P6 ;  /* 0x000000e10200720c */ /* 0x080fe200077c6670 */
[----:B------:R-:W-:Y:S01]  /*156a0*/  LDSM.16.MT88.4 R64, [R203+0xe000] ;  /* 0x00e00000cb40783b */ /* 0x000fe20000004200 */
[----:B------:R-:W-:Y:S02]  /*156b0*/  ISETP.GE.OR P2, PT, R3, R225, !P2 ;  /* 0x000000e10300720c */ /* 0x000fe40005746670 */
[----:B------:R-:W-:Y:S01]  /*156c0*/  FSEL R3, R0, -INF , !P1 ;  /* 0xff80000000037808 */ /* 0x000fe20004800000 */
[----:B------:R-:W-:Y:S01]  /*156d0*/  VIADD R0, R2, 0x10 ;  /* 0x0000001002007836 */ /* 0x000fe20000000000 */
[----:B------:R-:W-:Y:S01]  /*156e0*/  ISETP.GE.OR P3, PT, R5, R227, !P3 ;  /* 0x000000e30500720c */ /* 0x000fe20005f66670 */
[----:B------:R-:W-:Y:S01]  /*156f0*/  LDSM.16.MT88.4 R72, [R206+0x10000] ;  /* 0x01000000ce48783b */ /* 0x000fe20000004200 */
[----:B------:R-:W-:Y:S02]  /*15700*/  FSEL R31, R56, -INF , !P6 ;  /* 0xff800000381f7808 */ /* 0x000fe40007000000 */
[----:B------:R-:W-:Y:S01]  /*15710*/  FSEL R53, R53, -INF , !P4 ;  /* 0xff80000035357808 */ /* 0x000fe20006000000 */
[----:B------:R-:W-:Y:S01]  /*15720*/  LDSM.16.MT88.4 R56, [R204+0xe000] ;  /* 0x00e00000cc38783b */ /* 0x000fe20000004200 */
[----:B------:R-:W-:-:S02]  /*15730*/  ISETP.GE.AND P6, PT, R4, R228, PT ;  /* 0x000000e40400720c */ /* 0x000fc40003fc6270 */
[-C--:B------:R-:W-:Y:S01]  /*15740*/  ISETP.GE.AND P4, PT, R4, R226.reuse, PT ;  /* 0x000000e20400720c */ /* 0x080fe20003f86270 */
        /* <DEDUP_REMOVED lines=10> */
[-C--:B------:R-:W-:Y:S01]  /*157f0*/  ISETP.GE.OR P4, PT, R4, R225.reuse, !P4 ;  /* 0x000000e10400720c */ /* 0x080fe20006786670 */
[----:B------:R-:W-:Y:S01]  /*15800*/  VIADD R4, R2, 0x11 ;  /* 0x0000001102047836 */ /* 0x000fe20000000000 */
        /* <DEDUP_REMOVED lines=14> */
[----:B------:R-:W-:Y:S02]  /*158f0*/  FMNMX.FTZ R6, R3, R53, !PT ;  /* 0x0000003503067209 */ /* 0x000fe40007810000 */
[----:B------:R-:W-:-:S02]  /*15900*/  ISETP.GE.AND P4, PT, R0, R228, PT ;  /* 0x000000e40000720c */ /* 0x000fc40003f86270 */
[----:B------:R-:W-:Y:S02]  /*15910*/  ISETP.GE.AND P2, PT, R0, R226, PT ;  /* 0x000000e20000720c */ /* 0x000fe40003f46270 */
[C---:B------:R-:W-:Y:S02]  /*15920*/  ISETP.GE.OR P1, PT, R4.reuse, R227, !P1 ;  /* 0x000000e30400720c */ /* 0x040fe40004f26670 */
[----:B------:R-:W-:Y:S01]  /*15930*/  ISETP.GE.OR P6, PT, R4, R225, !P6 ;  /* 0x000000e10400720c */ /* 0x000fe200077c6670 */
[----:B------:R-:W-:Y:S01]  /*15940*/  VIADD R4, R2, 0x19 ;  /* 0x0000001902047836 */ /* 0x000fe20000000000 */
[----:B------:R-:W-:Y:S02]  /*15950*/  FMNMX.FTZ R6, R37, R6, !PT ;  /* 0x0000000625067209 */ /* 0x000fe40007810000 */
[C---:B------:R-:W-:Y:S02]  /*15960*/  ISETP.GE.OR P4, PT, R0.reuse, R227, !P4 ;  /* 0x000000e30000720c */ /* 0x040fe40006786670 */
[----:B------:R-:W-:Y:S01]  /*15970*/  ISETP.GE.OR P2, PT, R0, R225, !P2 ;  /* 0x000000e10000720c */ /* 0x000fe20005746670 */
[----:B------:R-:W-:Y:S01]  /*15980*/  VIADD R0, R2, 0x20 ;  /* 0x0000002002007836 */ /* 0x000fe20000000000 */
[----:B------:R-:W-:-:S02]  /*15990*/  FSEL R11, R20, -INF , !P3 ;  /* 0xff800000140b7808 */ /* 0x000fc40005800000 */
[----:B--2---:R-:W-:Y:S02]  /*159a0*/  FSEL R17, R34, -INF , !P1 ;  /* 0xff80000022117808 */ /* 0x004fe40004800000 */
[C---:B------:R-:W-:Y:S02]  /*159b0*/  ISETP.GE.AND P3, PT, R4.reuse, R228, PT ;  /* 0x000000e40400720c */ /* 0x040fe40003f66270 */
[----:B------:R-:W-:Y:S02]  /*159c0*/  ISETP.GE.AND P1, PT, R4, R226, PT ;  /* 0x000000e20400720c */ /* 0x000fe40003f26270 */
[----:B------:R-:W-:Y:S02]  /*159d0*/  FMNMX.FTZ R6, R25, R6, !PT ;  /* 0x0000000619067209 */ /* 0x000fe40007810000 */
[----:B------:R-:W-:Y:S02]  /*159e0*/  FSEL R9, R21, -INF , !P6 ;  /* 0xff80000015097808 */ /* 0x000fe40007000000 */
[----:B------:R-:W-:-:S02]  /*159f0*/  FSEL R15, R40, -INF , !P4 ;  /* 0xff800000280f7808 */ /* 0x000fc40006000000 */
[C---:B------:R-:W-:Y:S01]  /*15a00*/  ISETP.GE.AND P6, PT, R0.reuse, R228, PT ;  /* 0x000000e40000720c */ /* 0x040fe20003fc6270 */
[----:B------:R-:W-:Y:S01]  /*15a10*/  LDSM.16.MT88.4 R40, [R206+0xe000] ;  /* 0x00e00000ce28783b */ /* 0x000fe20000004200 */
[----:B------:R-:W-:Y:S02]  /*15a20*/  ISETP.GE.AND P4, PT, R0, R226, PT ;  /* 0x000000e20000720c */ /* 0x000fe40003f86270 */
[C---:B------:R-:W-:Y:S02]  /*15a30*/  ISETP.GE.OR P3, PT, R4.reuse, R227, !P3 ;  /* 0x000000e30400720c */ /* 0x040fe40005f66670 */
[----:B------:R-:W-:Y:S01]  /*15a40*/  ISETP.GE.OR P1, PT, R4, R225, !P1 ;  /* 0x000000e10400720c */ /* 0x000fe20004f26670 */
[----:B------:R-:W-:Y:S01]  /*15a50*/  VIADD R4, R2, 0x21 ;  /* 0x0000002102047836 */ /* 0x000fe20000000000 */
[----:B------:R-:W-:Y:S02]  /*15a60*/  FMNMX.FTZ R6, R19, R6, !PT ;  /* 0x0000000613067209 */ /* 0x000fe40007810000 */
[----:B------:R-:W-:-:S02]  /*15a70*/  ISETP.GE.OR P6, PT, R0, R227, !P6 ;  /* 0x000000e30000720c */ /* 0x000fc400077c6670 */
[----:B------:R-:W-:Y:S01]  /*15a80*/  ISETP.GE.OR P4, PT, R0, R225, !P4 ;  /* 0x000000e10000720c */ /* 0x000fe20006786670 */
[----:B------:R-:W-:Y:S01]  /*15a90*/  VIADD R0, R2, 0x28 ;  /* 0x0000002802007836 */ /* 0x000fe20000000000 */
[----:B------:R-:W-:Y:S02]  /*15aa0*/  FSEL R7, R22, -INF , !P2 ;  /* 0xff80000016077808 */ /* 0x000fe40005000000 */
[----:B------:R-:W-:Y:S02]  /*15ab0*/  FSEL R13, R35, -INF , !P3 ;  /* 0xff800000230d7808 */ /* 0x000fe40005800000 */
[----:B------:R-:W-:Y:S02]  /*15ac0*/  FMNMX.FTZ R8, R17, R6, !PT ;  /* 0x0000000611087209 */ /* 0x000fe40007810000 */
[C---:B------:R-:W-:Y:S02]  /*15ad0*/  ISETP.GE.AND P2, PT, R4.reuse, R228, PT ;  /* 0x000000e40400720c */ /* 0x040fe40003f46270 */
[----:B------:R-:W-:-:S02]  /*15ae0*/  ISETP.GE.AND P3, PT, R4, R226, PT ;  /* 0x000000e20400720c */ /* 0x000fc40003f66270 */
[----:B------:R-:W-:Y:S02]  /*15af0*/  FMNMX.FTZ R6, R31, R29, !PT ;  /* 0x0000001d1f067209 */ /* 0x000fe40007810000 */
[----:B------:R-:W-:Y:S02]  /*15b00*/  FSEL R5, R12, -INF , !P1 ;  /* 0xff8000000c057808 */ /* 0x000fe40004800000 */
[----:B------:R-:W-:Y:S02]  /*15b10*/  FSEL R237, R237, -INF , !P6 ;  /* 0xff800000eded7808 */ /* 0x000fe40007000000 */
[----:B------:R-:W-:Y:S02]  /*15b20*/  FMNMX.FTZ R8, R15, R8, !PT ;  /* 0x000000080f087209 */ /* 0x000fe40007810000 */
[C---:B------:R-:W-:Y:S02]  /*15b30*/  ISETP.GE.AND P1, PT, R0.reuse, R228, PT ;  /* 0x000000e40000720c */ /* 0x040fe40003f26270 */
[----:B------:R-:W-:-:S02]  /*15b40*/  ISETP.GE.AND P6, PT, R0, R226, PT ;  /* 0x000000e20000720c */ /* 0x000fc40003fc6270 */
[C---:B------:R-:W-:Y:S02]  /*15b50*/  ISETP.GE.OR P2, PT, R4.reuse, R227, !P2 ;  /* 0x000000e30400720c */ /* 0x040fe40005746670 */
[----:B------:R-:W-:Y:S01]  /*15b60*/  ISETP.GE.OR P3, PT, R4, R225, !P3 ;  /* 0x000000e10400720c */ /* 0x000fe20005f66670 */
[----:B------:R-:W-:Y:S01]  /*15b70*/  VIADD R4, R2, 0x29 ;  /* 0x0000002902047836 */ /* 0x000fe20000000000 */
[----:B------:R-:W-:Y:S02]  /*15b80*/  FMNMX.FTZ R6, R23, R6, !PT ;  /* 0x0000000617067209 */ /* 0x000fe40007810000 */
[----:B------:R-:W-:Y:S02]  /*15b90*/  FMNMX.FTZ R8, R13, R8, !PT ;  /* 0x000000080d087209 */ /* 0x000fe40007810000 */
[C---:B------:R-:W-:Y:S02]  /*15ba0*/  ISETP.GE.OR P1, PT, R0.reuse, R227, !P1 ;  /* 0x000000e30000720c */ /* 0x040fe40004f26670 */
[----:B------:R-:W-:Y:S01]  /*15bb0*/  ISETP.GE.OR P6, PT, R0, R225, !P6 ;  /* 0x000000e10000720c */ /* 0x000fe200077c6670 */
[----:B------:R-:W-:Y:S01]  /*15bc0*/  VIADD R0, R2, 0x30 ;  /* 0x0000003002007836 */ /* 0x000fe20000000000 */
[----:B------:R-:W-:-:S02]  /*15bd0*/  FMNMX.FTZ R6, R27, R6, !PT ;  /* 0x000000061b067209 */ /* 0x000fc40007810000 */
[----:B------:R-:W-:Y:S02]  /*15be0*/  FSEL R233, R233, -INF , !P4 ;  /* 0xff800000e9e97808 */ /* 0x000fe40006000000 */
[----:B------:R-:W-:Y:S02]  /*15bf0*/  FSEL R161, R161, -INF , !P2 ;  /* 0xff800000a1a17808 */ /* 0x000fe40005000000 */
[C---:B------:R-:W-:Y:S02]  /*15c00*/  ISETP.GE.AND P4, PT, R4.reuse, R228, PT ;  /* 0x000000e40400720c */ /* 0x040fe40003f86270 */
[----:B------:R-:W-:Y:S02]  /*15c10*/  ISETP.GE.AND P2, PT, R4, R226, PT ;  /* 0x000000e20400720c */ /* 0x000fe40003f46270 */
[----:B------:R-:W-:Y:S02]  /*15c20*/  FMNMX.FTZ R8, R237, R8, !PT ;  /* 0x00000008ed087209 */ /* 0x000fe40007810000 */
[----:B------:R-:W-:-:S02]  /*15c30*/  FMNMX.FTZ R6, R11, R6, !PT ;  /* 0x000000060b067209 */ /* 0x000fc40007810000 */
[----:B------:R-:W-:Y:S02]  /*15c40*/  FSEL R169, R169, -INF , !P3 ;  /* 0xff800000a9a97808 */ /* 0x000fe40005800000 */
[----:B------:R-:W-:Y:S02]  /*15c50*/  FSEL R235, R235, -INF , !P1 ;  /* 0xff800000ebeb7808 */ /* 0x000fe40004800000 */
[C---:B------:R-:W-:Y:S02]  /*15c60*/  ISETP.GE.AND P3, PT, R0.reuse, R228, PT ;  /* 0x000000e40000720c */ /* 0x040fe40003f66270 */
[----:B------:R-:W-:Y:S02]  /*15c70*/  ISETP.GE.AND P1, PT, R0, R226, PT ;  /* 0x000000e20000720c */ /* 0x000fe40003f26270 */
[C---:B------:R-:W-:Y:S02]  /*15c80*/  ISETP.GE.OR P4, PT, R4.reuse, R227, !P4 ;  /* 0x000000e30400720c */ /* 0x040fe40006786670 */
[----:B------:R-:W-:Y:S01]  /*15c90*/  ISETP.GE.OR P2, PT, R4, R225, !P2 ;  /* 0x000000e10400720c */ /* 0x000fe20005746670 */
[----:B------:R-:W-:Y:S01]  /*15ca0*/  VIADD R4, R2, 0x31 ;  /* 0x0000003102047836 */ /* 0x000fe20000000000 */
[----:B------:R-:W-:-:S02]  /*15cb0*/  FMNMX.FTZ R8, R161, R8, !PT ;  /* 0x00000008a1087209 */ /* 0x000fc40007810000 */
[----:B------:R-:W-:Y:S02]  /*15cc0*/  FMNMX.FTZ R6, R9, R6, !PT ;  /* 0x0000000609067209 */ /* 0x000fe40007810000 */
[C---:B------:R-:W-:Y:S02]  /*15cd0*/  ISETP.GE.OR P3, PT, R0.reuse, R227, !P3 ;  /* 0x000000e30000720c */ /* 0x040fe40005f66670 */
[----:B------:R-:W-:Y:S01]  /*15ce0*/  ISETP.GE.OR P1, PT, R0, R225, !P1 ;  /* 0x000000e10000720c */ /* 0x000fe20004f26670 */
[C---:B------:R-:W-:Y:S01]  /*15cf0*/  VIADD R0, R2.reuse, 0x38 ;  /* 0x0000003802007836 */ /* 0x040fe20000000000 */
[----:B------:R-:W-:Y:S01]  /*15d00*/  FSEL R231, R231, -INF , !P6 ;  /* 0xff800000e7e77808 */ /* 0x000fe20007000000 */
[----:B------:R-:W-:Y:S01]  /*15d10*/  VIADD R2, R2, 0x39 ;  /* 0x0000003902027836 */ /* 0x000fe20000000000 */
[----:B------:R-:W-:Y:S02]  /*15d20*/  FMNMX.FTZ R10, R235, R8, !PT ;  /* 0x00000008eb0a7209 */ /* 0x000fe40007810000 */
[----:B------:R-:W-:-:S02]  /*15d30*/  ISETP.GE.AND P6, PT, R4, R228, PT ;  /* 0x000000e40400720c */ /* 0x000fc40003fc6270 */
[----:B------:R-:W-:Y:S02]  /*15d40*/  FSEL R163, R163, -INF , !P4 ;  /* 0xff800000a3a37808 */ /* 0x000fe40006000000 */
[----:B------:R-:W-:Y:S02]  /*15d50*/  FMNMX.FTZ R8, R7, R6, !PT ;  /* 0x0000000607087209 */ /* 0x000fe40007810000 */
[----:B------:R-:W-:Y:S02]  /*15d60*/  ISETP.GE.AND P4, PT, R0, R228, PT ;  /* 0x000000e40000720c */ /* 0x000fe40003f86270 */
[----:B------:R-:W-:Y:S02]  /*15d70*/  FSEL R229, R229, -INF , !P3 ;  /* 0xff800000e5e57808 */ /* 0x000fe40005800000 */
[----:B------:R-:W-:Y:S02]  /*15d80*/  ISETP.GE.OR P6, PT, R4, R227, !P6 ;  /* 0x000000e30400720c */ /* 0x000fe400077c6670 */
[----:B------:R-:W-:-:S02]  /*15d90*/  FMNMX.FTZ R6, R163, R10, !PT ;  /* 0x0000000aa3067209 */ /* 0x000fc40007810000 */
[----:B------:R-:W-:Y:S02]  /*15da0*/  FMNMX.FTZ R8, R5, R8, !PT ;  /* 0x0000000805087209 */ /* 0x000fe40007810000 */
[----:B------:R-:W-:Y:S02]  /*15db0*/  ISETP.GE.AND P3, PT, R2, R228, PT ;  /* 0x000000e40200720c */ /* 0x000fe40003f66270 */
[----:B------:R-:W-:Y:S02]  /*15dc0*/  ISETP.GE.OR P4, PT, R0, R227, !P4 ;  /* 0x000000e30000720c */ /* 0x000fe40006786670 */
[----:B------:R-:W-:Y:S02]  /*15dd0*/  FSEL R183, R183, -INF , !P6 ;  /* 0xff800000b7b77808 */ /* 0x000fe40007000000 */
[----:B------:R-:W-:Y:S02]  /*15de0*/  FMNMX.FTZ R6, R229, R6, !PT ;  /* 0x00000006e5067209 */ /* 0x000fe40007810000 */
[----:B------:R-:W-:-:S02]  /*15df0*/  FMNMX.FTZ R8, R233, R8, !PT ;  /* 0x00000008e9087209 */ /* 0x000fc40007810000 */
[----:B------:R-:W-:Y:S02]  /*15e00*/  ISETP.GE.OR P3, PT, R2, R227, !P3 ;  /* 0x000000e30200720c */ /* 0x000fe40005f66670 */
[----:B------:R-:W-:Y:S02]  /*15e10*/  FSEL R181, R181, -INF , !P4 ;  /* 0xff800000b5b57808 */ /* 0x000fe40006000000 */
[----:B------:R-:W-:Y:S02]  /*15e20*/  FMNMX.FTZ R6, R183, R6, !PT ;  /* 0x00000006b7067209 */ /* 0x000fe40007810000 */
[----:B------:R-:W-:Y:S02]  /*15e30*/  FMNMX.FTZ R8, R169, R8, !PT ;  /* 0x00000008a9087209 */ /* 0x000fe40007810000 */
[----:B------:R-:W-:Y:S02]  /*15e40*/  FSEL R179, R179, -INF , !P3 ;  /* 0xff800000b3b37808 */ /* 0x000fe40005800000 */
[----:B------:R-:W-:-:S02]  /*15e50*/  ISETP.GE.AND P3, PT, R0, R226, PT ;  /* 0x000000e20000720c */ /* 0x000fc40003f66270 */
[----:B------:R-:W-:Y:S02]  /*15e60*/  ISETP.GE.AND P4, PT, R4, R226, PT ;  /* 0x000000e20400720c */ /* 0x000fe40003f86270 */
[----:B------:R-:W-:Y:S02]  /*15e70*/  FMNMX.FTZ R6, R181, R6, !PT ;  /* 0x00000006b5067209 */ /* 0x000fe40007810000 */
[----:B------:R-:W-:Y:S02]  /*15e80*/  FSEL R175, R175, -INF , !P2 ;  /* 0xff800000afaf7808 */ /* 0x000fe40005000000 */
[----:B------:R-:W-:Y:S02]  /*15e90*/  FMNMX.FTZ R8, R231, R8, !PT ;  /* 0x00000008e7087209 */ /* 0x000fe40007810000 */
[----:B------:R-:W-:Y:S02]  /*15ea0*/  ISETP.GE.OR P3, PT, R0, R225, !P3 ;  /* 0x000000e10000720c */ /* 0x000fe40005f66670 */
[----:B------:R-:W-:-:S02]  /*15eb0*/  FMNMX.FTZ R6, R179, R6, !PT ;  /* 0x00000006b3067209 */ /* 0x000fc40007810000 */
[----:B------:R-:W-:Y:S02]  /*15ec0*/  ISETP.GE.OR P4, PT, R4, R225, !P4 ;  /* 0x000000e10400720c */ /* 0x000fe40006786670 */
[----:B------:R-:W-:Y:S01]  /*15ed0*/  FSEL R177, R177, -INF , !P1 ;  /* 0xff800000b1b17808 */ /* 0x000fe20004800000 */
[----:B------:R-:W1:Y:S01]  /*15ee0*/  SHFL.BFLY PT, R21, R6, 0x2, 0x1f ;  /* 0x0c401f0006157f89 */ /* 0x000e6200000e0000 */
[----:B------:R-:W-:Y:S02]  /*15ef0*/  FMNMX.FTZ R0, R175, R8, !PT ;  /* 0x00000008af007209 */ /* 0x000fe40007810000 */
[----:B------:R-:W-:Y:S02]  /*15f00*/  ISETP.GE.AND P1, PT, R2, R226, PT ;  /* 0x000000e20200720c */ /* 0x000fe40003f26270 */
[----:B------:R-:W-:Y:S02]  /*15f10*/  FSEL R173, R173, -INF , !P4 ;  /* 0xff800000adad7808 */ /* 0x000fe40006000000 */
[----:B------:R-:W-:-:S02]  /*15f20*/  FMNMX.FTZ R0, R177, R0, !PT ;  /* 0x00000000b1007209 */ /* 0x000fc40007810000 */
        /* <DEDUP_REMOVED lines=9> */
[----:B-1----:R-:W-:Y:S02]  /*15fc0*/  FMNMX.FTZ R21, R35, R0, !PT ;  /* 0x0000000023157209 */ /* 0x002fe40007810000 */
[----:B--2---:R-:W-:-:S03]  /*15fd0*/  FMNMX.FTZ R132, R33, R132, !PT ;  /* 0x0000008421847209 */ /* 0x004fc60007810000 */
[----:B------:R-:W1:Y:S01]  /*15fe0*/  SHFL.BFLY PT, R0, R21, 0x1, 0x1f ;  /* 0x0c201f0015007f89 */ /* 0x000e6200000e0000 */
[----:B------:R-:W-:-:S03]  /*15ff0*/  FSETP.NEU.FTZ.AND P1, PT, R132, -INF , PT ;  /* 0xff8000008400780b */ /* 0x000fc60003f3d000 */
[----:B------:R-:W-:Y:S01]  /*16000*/  LDSM.16.MT88.4 R32, [R204+0xc800] ;  /* 0x00c80000cc20783b */ /* 0x000fe20000004200 */
        /* <DEDUP_REMOVED lines=8> */
[----:B-1----:R-:W-:Y:S01]  /*16090*/  FMNMX.FTZ R3, R21, R0, !PT ;  /* 0x0000000015037209 */ /* 0x002fe20007810000 */
[----:B------:R-:W-:Y:S01]  /*160a0*/  MUFU.EX2 R155, R155 ;  /* 0x0000009b009b7308 */ /* 0x000fe20000000800 */
[-CC-:B------:R-:W-:Y:S01]  /*160b0*/  FFMA.FTZ R0, R13, R165.reuse, -R168.reuse ;  /* 0x000000a50d007223 */ /* 0x180fe200000108a8 */
[--C-:B------:R-:W-:Y:S01]  /*160c0*/  FFMA.FTZ R146, R17, R165, -R168.reuse ;  /* 0x000000a511927223 */ /* 0x100fe200000108a8 */
[----:B------:R-:W-:Y:S01]  /*160d0*/  FSETP.NEU.FTZ.AND P1, PT, R3, -INF , PT ;  /* 0xff8000000300780b */ /* 0x000fe20003f3d000 */
[----:B------:R-:W-:Y:S01]  /*160e0*/  FMUL.FTZ R164, R165, R3 ;  /* 0x00000003a5a47220 */ /* 0x000fe20000410000 */
[----:B------:R-:W1:Y:S01]  /*160f0*/  LDSM.16.MT88.4 R12, [R205+0xc800] ;  /* 0x00c80000cd0c783b */ /* 0x000e620000004200 */
[-CC-:B------:R-:W-:Y:S01]  /*16100*/  FFMA.FTZ R158, R237, R165.reuse, -R168.reuse ;  /* 0x000000a5ed9e7223 */ /* 0x180fe200000108a8 */
[-CC-:B------:R-:W-:Y:S01]  /*16110*/  FFMA.FTZ R161, R161, R165.reuse, -R168.reuse ;  /* 0x000000a5a1a17223 */ /* 0x180fe200000108a8 */
[----:B------:R-:W2:Y:S01]  /*16120*/  MUFU.EX2 R152, R152 ;  /* 0x0000009800987308 */ /* 0x000ea20000000800 */
[----:B------:R-:W-:Y:S01]  /*16130*/  FSEL R164, R164, RZ, P1 ;  /* 0x000000ffa4a47208 */ /* 0x000fe20000800000 */
[----:B------:R-:W-:Y:S01]  /*16140*/  LDSM.16.MT88.4 R16, [R203+0xe800] ;  /* 0x00e80000cb10783b */ /* 0x000fe20000004200 */
        /* <DEDUP_REMOVED lines=8> */
[-CC-:B------:R-:W-:Y:S01]  /*161d0*/  FFMA.FTZ R147, R11, R165.reuse, -R164.reuse ;  /* 0x000000a50b937223 */ /* 0x180fe200000108a4 */
[-CC-:B------:R-:W-:Y:S01]  /*161e0*/  FFMA.FTZ R144, R9, R165.reuse, -R164.reuse ;  /* 0x000000a509907223 */ /* 0x180fe200000108a4 */
[-CC-:B------:R-:W-:Y:S01]  /*161f0*/  FFMA.FTZ R135, R7, R165.reuse, -R164.reuse ;  /* 0x000000a507877223 */ /* 0x180fe200000108a4 */
[----:B------:R-:W3:Y:S01]  /*16200*/  LDSM.16.MT88.4 R8, [R206+0xe800] ;  /* 0x00e80000ce08783b */ /* 0x000ee20000004200 */
[-CC-:B------:R-:W-:Y:S01]  /*16210*/  FFMA.FTZ R2, R5, R165.reuse, -R164.reuse ;  /* 0x000000a505027223 */ /* 0x180fe200000108a4 */
[--C-:B------:R-:W-:Y:S01]  /*16220*/  FFMA.FTZ R162, R233, R165, -R164.reuse ;  /* 0x000000a5e9a27223 */ /* 0x100fe200000108a4 */
[----:B--2---:R-:W-:Y:S01]  /*16230*/  F2FP.BF16.F32.PACK_AB R96, R152, R155 ;  /* 0x0000009b9860723e */ /* 0x004fe200000010ff */
[----:B------:R-:W2:Y:S01]  /*16240*/  MUFU.EX2 R148, R148 ;  /* 0x0000009400947308 */ /* 0x000ea20000000800 */
[----:B------:R-:W4:Y:S01]  /*16250*/  LDSM.16.MT88.4 R20, [R204+0xe800] ;  /* 0x00e80000cc14783b */ /* 0x000f220000004200 */
[-CC-:B------:R-:W-:Y:S01]  /*16260*/  FFMA.FTZ R169, R169, R165.reuse, -R164.reuse ;  /* 0x000000a5a9a97223 */ /* 0x180fe200000108a4 */
[-CC-:B------:R-:W-:Y:S01]  /*16270*/  FFMA.FTZ R166, R231, R165.reuse, -R164.reuse ;  /* 0x000000a5e7a67223 */ /* 0x180fe200000108a4 */
[-C--:B------:R-:W-:Y:S01]  /*16280*/  FFMA.FTZ R175, R175, R165.reuse, -R164 ;  /* 0x000000a5afaf7223 */ /* 0x080fe200000108a4 */
[----:B------:R-:W-:Y:S01]  /*16290*/  LDSM.16.MT88.4 R28, [R203+0xc800] ;  /* 0x00c80000cb1c783b */ /* 0x000fe20000004200 */
[-CC-:B------:R-:W-:Y:S01]  /*162a0*/  FFMA.FTZ R183, R183, R165.reuse, -R168.reuse ;  /* 0x000000a5b7b77223 */ /* 0x180fe200000108a8 */
[-CC-:B------:R-:W-:Y:S01]  /*162b0*/  FFMA.FTZ R172, R181, R165.reuse, -R168.reuse ;  /* 0x000000a5b5ac7223 */ /* 0x180fe200000108a8 */
[----:B------:R-:W-:Y:S01]  /*162c0*/  MUFU.EX2 R154, R154 ;  /* 0x0000009a009a7308 */ /* 0x000fe20000000800 */
[----:B------:R-:W-:Y:S01]  /*162d0*/  LDSM.16.MT88.4 R24, [R205+0xe800] ;  /* 0x00e80000cd18783b */ /* 0x000fe20000004200 */
[-C--:B------:R-:W-:Y:S01]  /*162e0*/  FFMA.FTZ R231, R179, R165.reuse, -R168 ;  /* 0x000000a5b3e77223 */ /* 0x080fe200000108a8 */
[-CC-:B------:R-:W-:Y:S01]  /*162f0*/  FFMA.FTZ R168, R177, R165.reuse, -R164.reuse ;  /* 0x000000a5b1a87223 */ /* 0x180fe200000108a4 */
[-CC-:B------:R-:W-:Y:S01]  /*16300*/  FFMA.FTZ R173, R173, R165.reuse, -R164.reuse ;  /* 0x000000a5adad7223 */ /* 0x180fe200000108a4 */
[-CC-:B------:R-:W-:Y:S01]  /*16310*/  FFMA.FTZ R171, R171, R165.reuse, -R164.reuse ;  /* 0x000000a5abab7223 */ /* 0x180fe200000108a4 */
[----:B------:R-:W-:Y:S01]  /*16320*/  FFMA.FTZ R164, R167, R165, -R164 ;  /* 0x000000a5a7a47223 */ /* 0x000fe200000108a4 */
[----:B------:R-:W-:Y:S01]  /*16330*/  FADD.FTZ R152, R155, R152 ;  /* 0x000000989b987221 */ /* 0x000fe20000010000 */
[----:B------:R-:W5:Y:S01]  /*16340*/  MUFU.EX2 R159, R159 ;  /* 0x0000009f009f7308 */ /* 0x000f620000000800 */
[----:B--2---:R-:W-:-:S02]  /*16350*/  F2FP.BF16.F32.PACK_AB R98, R148, R151 ;  /* 0x000000979462723e */ /* 0x004fc400000010ff */
[----:B------:R-:W-:-:S04]  /*16360*/  FADD.FTZ R151, R151, R152 ;  /* 0x0000009897977221 */ /* 0x000fc80000010000 */
[----:B------:R-:W-:Y:S01]  /*16370*/  FADD.FTZ R148, R148, R151 ;  /* 0x0000009794947221 */ /* 0x000fe20000010000 */
[----:B------:R-:W-:Y:S08]  /*16380*/  MUFU.EX2 R153, R153 ;  /* 0x0000009900997308 */ /* 0x000ff00000000800 */
[----:B------:R-:W2:Y:S01]  /*16390*/  MUFU.EX2 R150, R150 ;  /* 0x0000009600967308 */ /* 0x000ea20000000800 */
[----:B-----5:R-:W-:Y:S01]  /*163a0*/  F2FP.BF16.F32.PACK_AB R97, R159, R154 ;  /* 0x0000009a9f61723e */ /* 0x020fe200000010ff */
[----:B------:R-:W-:-:S06]  /*163b0*/  FADD.FTZ R154, R154, R159 ;  /* 0x0000009f9a9a7221 */ /* 0x000fcc0000010000 */
[----:B------:R-:W-:Y:S08]  /*163c0*/  MUFU.EX2 R149, R149 ;  /* 0x0000009500957308 */ /* 0x000ff00000000800 */
[----:B------:R-:W5:Y:S01]  /*163d0*/  MUFU.EX2 R146, R146 ;  /* 0x0000009200927308 */ /* 0x000f620000000800 */
[----:B--2---:R-:W-:Y:S01]  /*163e0*/  F2FP.BF16.F32.PACK_AB R99, R150, R153 ;  /* 0x000000999663723e */ /* 0x004fe200000010ff */
[----:B------:R-:W-:-:S04]  /*163f0*/  FADD.FTZ R153, R153, R154 ;  /* 0x0000009a99997221 */ /* 0x000fc80000010000 */
[----:B------:R-:W-:Y:S02]  /*16400*/  FADD.FTZ R150, R150, R153 ;  /* 0x0000009996967221 */ /* 0x000fe40000010000 */
[C---:B------:R-:W-:Y:S01]  /*16410*/  HMMA.16816.F32.BF16 R120, R96.reuse, R116, RZ ;  /* 0x000000746078723c */ /* 0x040fe200000418ff */
[----:B------:R-:W-:Y:S05]  /*16420*/  MUFU.EX2 R145, R145 ;  /* 0x0000009100917308 */ /* 0x000fea0000000800 */
[C---:B------:R-:W-:Y:S03]  /*16430*/  HMMA.16816.F32.BF16 R36, R96.reuse, R40, RZ ;  /* 0x000000286024723c */ /* 0x040fe600000418ff */
[----:B------:R-:W2:Y:S01]  /*16440*/  MUFU.EX2 R0, R0 ;  /* 0x0000000000007308 */ /* 0x000ea20000000800 */
        /* <DEDUP_REMOVED lines=8> */
[----:B--2---:R-:W-:Y:S01]  /*164d0*/  F2FP.BF16.F32.PACK_AB R6, R0, R145 ;  /* 0x000000910006723e */ /* 0x004fe200000010ff */
[----:B------:R-:W-:-:S03]  /*164e0*/  FADD.FTZ R145, R145, R146 ;  /* 0x0000009291917221 */ /* 0x000fc60000010000 */
[C---:B------:R-:W-:Y:S01]  /*164f0*/  HMMA.16816.F32.BF16 R60, R96.reuse, R64, RZ ;  /* 0x00000040603c723c */ /* 0x040fe200000418ff */
[----:B------:R-:W-:Y:S02]  /*16500*/  FADD.FTZ R145, R0, R145 ;  /* 0x0000009100917221 */ /* 0x000fe40000010000 */
[----:B------:R-:W-:Y:S03]  /*16510*/  MUFU.EX2 R135, R135 ;  /* 0x0000008700877308 */ /* 0x000fe60000000800 */
[C---:B------:R-:W-:Y:S05]  /*16520*/  HMMA.16816.F32.BF16 R56, R96.reuse, R58, RZ ;  /* 0x0000003a6038723c */ /* 0x040fea00000418ff */
[----:B------:R-:W2:Y:S01]  /*16530*/  MUFU.EX2 R2, R2 ;  /* 0x0000000200027308 */ /* 0x000ea20000000800 */
[----:B-----5:R-:W-:Y:S01]  /*16540*/  F2FP.BF16.F32.PACK_AB R5, R144, R147 ;  /* 0x000000939005723e */ /* 0x020fe200000010ff */
[----:B------:R-:W-:Y:S01]  /*16550*/  HMMA.16816.F32.BF16 R64, R96, R66, RZ ;  /* 0x000000426040723c */ /* 0x000fe200000418ff */
[----:B------:R-:W-:-:S04]  /*16560*/  FADD.FTZ R147, R147, R150 ;  /* 0x0000009693937221 */ /* 0x000fc80000010000 */
[----:B------:R-:W-:Y:S01]  /*16570*/  FADD.FTZ R144, R144, R147 ;  /* 0x0000009390907221 */ /* 0x000fe20000010000 */
[C---:B------:R-:W-:Y:S01]  /*16580*/  HMMA.16816.F32.BF16 R68, R96.reuse, R72, RZ ;  /* 0x000000486044723c */ /* 0x040fe200000418ff */
[----:B------:R-:W-:Y:S05]  /*16590*/  MUFU.EX2 R158, R158 ;  /* 0x0000009e009e7308 */ /* 0x000fea0000000800 */
[----:B------:R-:W-:Y:S01]  /*165a0*/  HMMA.16816.F32.BF16 R76, R96, R80, RZ ;  /* 0x00000050604c723c */ /* 0x000fe200000418ff */
[----:B--2---:R-:W-:Y:S02]  /*165b0*/  F2FP.BF16.F32.PACK_AB R7, R2, R135 ;  /* 0x000000870207723e */ /* 0x004fe400000010ff */
        /* <DEDUP_REMOVED lines=8> */
[----:B------:R-:W5:Y:S03]  /*16640*/  MUFU.EX2 R163, R163 ;  /* 0x000000a300a37308 */ /* 0x000f660000000800 */
[C---:B---3--:R-:W-:Y:S05]  /*16650*/  HMMA.16816.F32.BF16 R36, R4.reuse, R8, R36 ;  /* 0x000000080424723c */ /* 0x048fea0000041824 */
[----:B------:R-:W-:Y:S01]  /*16660*/  MUFU.EX2 R162, R162 ;  /* 0x000000a200a27308 */ /* 0x000fe20000000800 */
[----:B------:R-:W-:Y:S01]  /*16670*/  HMMA.16816.F32.BF16 R40, R4, R10, R40 ;  /* 0x0000000a0428723c */ /* 0x000fe20000041828 */
[----:B------:R-:W3:Y:S05]  /*16680*/  LDSM.16.MT88.4 R8, [R205+0x10800] ;  /* 0x01080000cd08783b */ /* 0x000eea0000004200 */
[C---:B------:R-:W-:Y:S01]  /*16690*/  HMMA.16816.F32.BF16 R80, R96.reuse, R82, RZ ;  /* 0x000000526050723c */ /* 0x040fe200000418ff */
[----:B------:R-:W5:Y:S05]  /*166a0*/  MUFU.EX2 R169, R169 ;  /* 0x000000a900a97308 */ /* 0x000f6a0000000800 */
[----:B------:R-:W-:Y:S03]  /*166b0*/  HMMA.16816.F32.BF16 R112, R96, R108, RZ ;  /* 0x0000006c6070723c */ /* 0x000fe600000418ff */
[----:B------:R-:W-:Y:S03]  /*166c0*/  MUFU.EX2 R166, R166 ;  /* 0x000000a600a67308 */ /* 0x000fe60000000800 */
[C---:B----4-:R-:W-:Y:S05]  /*166d0*/  HMMA.16816.F32.BF16 R52, R4.reuse, R20, R52 ;  /* 0x000000140434723c */ /* 0x050fea0000041834 */
[----:B------:R-:W4:Y:S01]  /*166e0*/  MUFU.EX2 R175, R175 ;  /* 0x000000af00af7308 */ /* 0x000f220000000800 */
[C---:B------:R-:W-:Y:S01]  /*166f0*/  HMMA.16816.F32.BF16 R56, R4.reuse, R22, R56 ;  /* 0x000000160438723c */ /* 0x040fe20000041838 */
[----:B------:R-:W2:Y:S05]  /*16700*/  LDSM.16.MT88.4 R20, [R204+0x10800] ;  /* 0x01080000cc14783b */ /* 0x000eaa0000004200 */
[C---:B------:R-:W-:Y:S01]  /*16710*/  HMMA.16816.F32.BF16 R60, R4.reuse, R16, R60 ;  /* 0x00000010043c723c */ /* 0x040fe2000004183c */
[----:B------:R-:W-:Y:S05]  /*16720*/  MUFU.EX2 R170, R170 ;  /* 0x000000aa00aa7308 */ /* 0x000fea0000000800 */
[----:B------:R-:W-:Y:S01]  /*16730*/  HMMA.16816.F32.BF16 R64, R4, R18, R64 ;  /* 0x000000120440723c */ /* 0x000fe20000041840 */
[----:B------:R-:W5:Y:S02]  /*16740*/  LDSM.16.MT88.4 R16, [R203+0x10800] ;  /* 0x01080000cb10783b */ /* 0x000f640000004200 */
[----:B------:R-:W4:Y:S03]  /*16750*/  MUFU.EX2 R183, R183 ;  /* 0x000000b700b77308 */ /* 0x000f260000000800 */
[----:B------:R-:W-:Y:S05]  /*16760*/  HMMA.16816.F32.BF16 R108, R96, R110, RZ ;  /* 0x0000006e606c723c */ /* 0x000fea00000418ff */
[----:B------:R-:W-:Y:S01]  /*16770*/  MUFU.EX2 R172, R172 ;  /* 0x000000ac00ac7308 */ /* 0x000fe20000000800 */
[C---:B-1----:R-:W-:Y:S06]  /*16780*/  HMMA.16816.F32.BF16 R68, R4.reuse, R12, R68 ;  /* 0x0000000c0444723c */ /* 0x042fec0000041844 */
[C---:B------:R-:W-:Y:S01]  /*16790*/  HMMA.16816.F32.BF16 R72, R4.reuse, R14, R72 ;  /* 0x0000000e0448723c */ /* 0x040fe20000041848 */
[----:B------:R-:W1:Y:S01]  /*167a0*/  LDSM.16.MT88.4 R12, [R204+0xd000] ;  /* 0x00d00000cc0c783b */ /* 0x000e620000004200 */
[----:B------:R-:W1:Y:S04]  /*167b0*/  MUFU.EX2 R231, R231 ;  /* 0x000000e700e77308 */ /* 0x000e680000000800 */
        /* <DEDUP_REMOVED lines=45> */
[----:B-1----:R-:W-:Y:S01]  /*16a90*/  HMMA.16816.F32.BF16 R112, R4, R12, R112 ;  /* 0x0000000c0470723c */ /* 0x002fe20000041870 */
[----:B------:R-:W-:Y:S01]  /*16aa0*/  FADD.FTZ R166, R166, R169 ;  /* 0x000000a9a6a67221 */ /* 0x000fe20000010000 */
[----:B------:R-:W-:-:S03]  /*16ab0*/  FADD.FTZ R163, R163, R160 ;  /* 0x000000a0a3a37221 */ /* 0x000fc60000010000 */
[----:B------:R-:W-:Y:S01]  /*16ac0*/  FADD.FTZ R175, R175, R166 ;  /* 0x000000a6afaf7221 */ /* 0x000fe20000010000 */
        /* <DEDUP_REMOVED lines=8> */
[C---:B-----5:R-:W-:Y:S06]  /*16b50*/  HMMA.16816.F32.BF16 R68, R4.reuse, R16, R68 ;  /* 0x000000100444723c */ /* 0x060fec0000041844 */
        /* <DEDUP_REMOVED lines=143> */
.L_x_2767:
[----:B--2---:R-:W-:Y:S02]  /*17450*/  R2UR UR4, R236 ;  /* 0x00000000ec0472ca */ /* 0x004fe400000e0000 */
[----:B------:R-:W-:-:S13]  /*17460*/  R2UR UR5, R237 ;  /* 0x00000000ed0572ca */ /* 0x000fda00000e0000 */
[----:B-1----:R-:W2:Y:S02]  /*17470*/  LD.E R4, desc[UR4][R238.64+0x40] ;  /* 0x00004004ee047980 */ /* 0x002ea4000c101900 */
[----:B--2---:R-:W-:-:S05]  /*17480*/  IMAD.U32 R4, R4, -0x40, RZ ;  /* 0xffffffc004047824 */ /* 0x004fca00078e00ff */
[----:B------:R-:W-:Y:S02]  /*17490*/  SHF.R.S32.HI R0, RZ, 0x1f, R4 ;  /* 0x0000001fff007819 */ /* 0x000fe40000011404 */
.L_x_2768:
[----:B------:R-:W-:Y:S05]  /*174a0*/  BSYNC B0 ;  /* 0x0000000000007941 */ /* 0x000fea0003800000 */
.L_x_2766:
[C---:B------:R-:W-:Y:S02]  /*174b0*/  LOP3.LUT P5, RZ, R221.reuse, 0x1, RZ, 0xc0, !PT ;  /* 0x00000001ddff7812 */ /* 0x040fe400078ac0ff */
[C---:B------:R-:W-:Y:S02]  /*174c0*/  LOP3.LUT P4, RZ, R221.reuse, 0x2, RZ, 0xc0, !PT ;  /* 0x00000002ddff7812 */ /* 0x040fe4000788c0ff */
        /* <DEDUP_REMOVED lines=52> */
[----:B------:R-:W-:Y:S01]  /*17810*/  @P3 LDGSTS.E.BYPASS.LTC128B.128 [R219+0x10000], desc[UR4][R18.64+0x100] ;  /* 0x1000010012db3fae */ /* 0x000fe2000b901d44 */
        /* <DEDUP_REMOVED lines=27> */
[C---:B------:R-:W-:Y:S02]  /*179d0*/  @P4 R2UR UR8, R236.reuse ;  /* 0x00000000ec0842ca */ /* 0x040fe400000e0000 */
[----:B------:R-:W-:Y:S01]  /*179e0*/  @P4 R2UR UR9, R237 ;  /* 0x00000000ed0942ca */ /* 0x000fe200000e0000 */
[----:B------:R-:W-:Y:S04]  /*179f0*/  @!P3 STS.128 [R219+0x10800], RZ ;  /* 0x010800ffdb00b388 */ /* 0x000fe80000000c00 */
[----:B------:R-:W-:Y:S01]  /*17a00*/  @!PT LDS RZ, [RZ] ;  /* 0x00000000fffff984 */ /* 0x000fe20000000800 */
[----:B------:R-:W-:Y:S01]  /*17a10*/  @!PT LDS RZ, [RZ] ;  /* 0x00000000fffff984 */ /* 0x000fe20000000800 */
[----:B------:R-:W-:Y:S01]  /*17a20*/  @!PT LDS RZ, [RZ] ;  /* 0x00000000fffff984 */ /* 0x000fe20000000800 */
[----:B------:R-:W-:Y:S01]  /*17a30*/  @P5 LDGSTS.E.BYPASS.LTC128B.128 [R219+0xd000], desc[UR4][R14.64] ;  /* 0x0d0000000edb5fae */ /* 0x000fe2000b901d44 */
[----:B------:R-:W-:-:S02]  /*17a40*/  @P3 R2UR UR4, R236 ;  /* 0x00000000ec0432ca */ /* 0x000fc400000e0000 */
[----:B------:R-:W-:Y:S01]  /*17a50*/  @P3 R2UR UR5, R237 ;  /* 0x00000000ed0532ca */ /* 0x000fe200000e0000 */
        /* <DEDUP_REMOVED lines=24> */
[----:B------:R3:W-:Y:S01]  /*17be0*/  @P3 LDGSTS.E.BYPASS.LTC128B.128 [R219+0x11800], desc[UR4][R22.64+0x100] ;  /* 0x1180010016db3fae */ /* 0x0007e2000b901d44 */
[----:B------:R-:W-:-:S02]  /*17bf0*/  R2UR UR4, R236 ;  /* 0x00000000ec0472ca */ /* 0x000fc400000e0000 */
[----:B------:R-:W-:Y:S01]  /*17c00*/  R2UR UR5, R237 ;  /* 0x00000000ed0572ca */ /* 0x000fe200000e0000 */
[----:B------:R-:W-:Y:S04]  /*17c10*/  @!P3 STS.128 [R219+0x11800], RZ ;  /* 0x011800ffdb00b388 */ /* 0x000fe80000000c00 */
[----:B------:R-:W-:Y:S04]  /*17c20*/  LDSM.16.M88.4 R168, [R202] ;  /* 0x00000000caa8783b */ /* 0x000fe80000000200 */
[----:B-1----:R-:W1:Y:S04]  /*17c30*/  LDSM.16.M88.4 R12, [R201+0x6000] ;  /* 0x00600000c90c783b */ /* 0x002e680000000200 */
[----:B------:R-:W-:Y:S04]  /*17c40*/  LDSM.16.M88.4 R8, [R200] ;  /* 0x00000000c808783b */ /* 0x000fe80000000200 */
[----:B--2---:R-:W-:Y:S04]  /*17c50*/  LDSM.16.M88.4 R4, [R199] ;  /* 0x00000000c704783b */ /* 0x004fe80000000200 */
[----:B------:R-:W2:Y:S01]  /*17c60*/  LD.E R0, desc[UR4][R238.64+0x18c] ;  /* 0x00018c04ee007980 */ /* 0x000ea2000c101900 */
[----:B------:R-:W-:Y:S01]  /*17c70*/  IMAD R133, R224, 0x40, R133 ;  /* 0x00000040e0857824 */ /* 0x000fe200078e0285 */
[----:B------:R-:W-:Y:S02]  /*17c80*/  BSSY B1, `(.L_x_2769) ;  /* 0x0000217000017945 */ /* 0x000fe40003800000 */
[----:B------:R-:W4:Y:S02]  /*17c90*/  LDSM.16.M88.4 R144, [R201+0x6800] ;  /* 0x00680000c990783b */ /* 0x000f240000000200 */
[----:B------:R-:W-:-:S02]  /*17ca0*/  ISETP.GE.AND P2, PT, R133, R228, PT ;  /* 0x000000e48500720c */ /* 0x000fc40003f46270 */
[----:B------:R-:W5:Y:S02]  /*17cb0*/  LDSM.16.M88.4 R136, [R201+0x7000] ;  /* 0x00700000c988783b */ /* 0x000f640000000200 */
[----:B------:R-:W-:Y:S02]  /*17cc0*/  ISETP.GE.OR P2, PT, R133, R227, !P2 ;  /* 0x000000e38500720c */ /* 0x000fe40005746670 */
[----:B------:R-:W5:Y:S04]  /*17cd0*/  LDSM.16.M88.4 R24, [R201+0x7800] ;  /* 0x00780000c918783b */ /* 0x000f680000000200 */
[----:B------:R-:W-:Y:S04]  /*17ce0*/  LDSM.16.M88.4 R152, [R198] ;  /* 0x00000000c698783b */ /* 0x000fe80000000200 */
[----:B---3--:R-:W3:Y:S04]  /*17cf0*/  LDSM.16.M88.4 R20, [R196+0x6000] ;  /* 0x00600000c414783b */ /* 0x008ee80000000200 */
[----:B------:R-:W3:Y:S01]  /*17d00*/  LDSM.16.M88.4 R176, [R195] ;  /* 0x00000000c3b0783b */ /* 0x000ee20000000200 */
[C---:B-1----:R-:W-:Y:S03]  /*17d10*/  HMMA.16816.F32.BF16 R16, R168.reuse, R12, RZ ;  /* 0x0000000ca810723c */ /* 0x042fe600000418ff */
[----:B------:R-:W1:Y:S04]  /*17d20*/  LDSM.16.M88.4 R164, [R194] ;  /* 0x00000000c2a4783b */ /* 0x000e680000000200 */
[----:B------:R-:W1:Y:S01]  /*17d30*/  LDSM.16.M88.4 R32, [R193] ;  /* 0x00000000c120783b */ /* 0x000e620000000200 */
[C---:B------:R-:W-:Y:S03]  /*17d40*/  HMMA.16816.F32.BF16 R12, R168.reuse, R14, RZ ;  /* 0x0000000ea80c723c */ /* 0x040fe600000418ff */
[----:B------:R-:W-:Y:S04]  /*17d50*/  LDSM.16.M88.4 R160, [R197] ;  /* 0x00000000c5a0783b */ /* 0x000fe80000000200 */
[----:B------:R-:W-:Y:S01]  /*17d60*/  LDSM.16.M88.4 R156, [R196+0x6800] ;  /* 0x00680000c49c783b */ /* 0x000fe20000000200 */
[C---:B----4-:R-:W-:Y:S03]  /*17d70*/  HMMA.16816.F32.BF16 R148, R168.reuse, R144, RZ ;  /* 0x00000090a894723c */ /* 0x050fe600000418ff */
[----:B------:R-:W-:Y:S04]  /*17d80*/  LDSM.16.M88.4 R28, [R202+0x2000] ;  /* 0x00200000ca1c783b */ /* 0x000fe80000000200 */
[----:B------:R-:W-:Y:S01]  /*17d90*/  LDSM.16.M88.4 R232, [R196+0x7800] ;  /* 0x00780000c4e8783b */ /* 0x000fe20000000200 */
[----:B------:R-:W-:Y:S03]  /*17da0*/  HMMA.16816.F32.BF16 R144, R168, R146, RZ ;  /* 0x00000092a890723c */ /* 0x000fe600000418ff */
[----:B------:R-:W-:Y:S03]  /*17db0*/  LDSM.16.M88.4 R180, [R200+0x2000] ;  /* 0x00200000c8b4783b */ /* 0x000fe60000000200 */
[C---:B------:R-:W-:Y:S01]  /*17dc0*/  HMMA.16816.F32.BF16 R16, R8.reuse, R4, R16 ;  /* 0x000000040810723c */ /* 0x040fe20000041810 */
[----:B------:R-:W0:Y:S05]  /*17dd0*/  LDGDEPBAR ;  /* 0x00000000000079af */ /* 0x000e2a0000000000 */
[----:B------:R-:W-:Y:S01]  /*17de0*/  HMMA.16816.F32.BF16 R12, R8, R6, R12 ;  /* 0x00000006080c723c */ /* 0x000fe2000004180c */
[----:B------:R-:W4:Y:S05]  /*17df0*/  LDSM.16.M88.4 R4, [R192] ;  /* 0x00000000c004783b */ /* 0x000f2a0000000200 */
[C---:B-----5:R-:W-:Y:S06]  /*17e00*/  HMMA.16816.F32.BF16 R140, R168.reuse, R136, RZ ;  /* 0x00000088a88c723c */ /* 0x060fec00000418ff */
[C---:B------:R-:W-:Y:S06]  /*17e10*/  HMMA.16816.F32.BF16 R136, R168.reuse, R138, RZ ;  /* 0x0000008aa888723c */ /* 0x040fec00000418ff */
[C---:B------:R-:W-:Y:S06]  /*17e20*/  HMMA.16816.F32.BF16 R172, R168.reuse, R24, RZ ;  /* 0x00000018a8ac723c */ /* 0x040fec00000418ff */
[----:B------:R-:W-:Y:S01]  /*17e30*/  HMMA.16816.F32.BF16 R168, R168, R26, RZ ;  /* 0x0000001aa8a8723c */ /* 0x000fe200000418ff */
[----:B------:R-:W5:Y:S05]  /*17e40*/  LDSM.16.M88.4 R24, [R196+0x7000] ;  /* 0x00700000c418783b */ /* 0x000f6a0000000200 */
[C---:B---3--:R-:W-:Y:S06]  /*17e50*/  HMMA.16816.F32.BF16 R16, R152.reuse, R20, R16 ;  /* 0x000000149810723c */ /* 0x048fec0000041810 */
[----:B------:R-:W-:Y:S01]  /*17e60*/  HMMA.16816.F32.BF16 R12, R152, R22, R12 ;  /* 0x00000016980c723c */ /* 0x000fe2000004180c */
[----:B------:R-:W3:Y:S05]  /*17e70*/  LDSM.16.M88.4 R20, [R201+0x8000] ;  /* 0x00800000c914783b */ /* 0x000eea0000000200 */
[C---:B------:R-:W-:Y:S06]  /*17e80*/  HMMA.16816.F32.BF16 R148, R8.reuse, R176, R148 ;  /* 0x000000b00894723c */ /* 0x040fec0000041894 */
[C---:B------:R-:W-:Y:S01]  /*17e90*/  HMMA.16816.F32.BF16 R144, R8.reuse, R178, R144 ;  /* 0x000000b20890723c */ /* 0x040fe20000041890 */
[----:B------:R-:W-:Y:S05]  /*17ea0*/  LDSM.16.M88.4 R176, [R192+0x1800] ;  /* 0x00180000c0b0783b */ /* 0x000fea0000000200 */
[C---:B-1----:R-:W-:Y:S06]  /*17eb0*/  HMMA.16816.F32.BF16 R140, R8.reuse, R164, R140 ;  /* 0x000000a4088c723c */ /* 0x042fec000004188c */
[C---:B------:R-:W-:Y:S01]  /*17ec0*/  HMMA.16816.F32.BF16 R136, R8.reuse, R166, R136 ;  /* 0x000000a60888723c */ /* 0x040fe20000041888 */
[----:B------:R-:W-:Y:S05]  /*17ed0*/  LDSM.16.M88.4 R164, [R198+0x2000] ;  /* 0x00200000c6a4783b */ /* 0x000fea0000000200 */
[C---:B------:R-:W-:Y:S06]  /*17ee0*/  HMMA.16816.F32.BF16 R172, R8.reuse, R32, R172 ;  /* 0x0000002008ac723c */ /* 0x040fec00000418ac */
[----:B------:R-:W-:Y:S01]  /*17ef0*/  HMMA.16816.F32.BF16 R168, R8, R34, R168 ;  /* 0x0000002208a8723c */ /* 0x000fe200000418a8 */
[----:B------:R-:W1:Y:S04]  /*17f00*/  LDSM.16.M88.4 R32, [R192+0x800] ;  /* 0x00080000c020783b */ /* 0x000e680000000200 */
[----:B------:R-:W1:Y:S01]  /*17f10*/  LDSM.16.M88.4 R8, [R192+0x1000] ;  /* 0x00100000c008783b */ /* 0x000e620000000200 */
[C---:B----4-:R-:W-:Y:S06]  /*17f20*/  HMMA.16816.F32.BF16 R16, R160.reuse, R4, R16 ;  /* 0x00000004a010723c */ /* 0x050fec0000041810 */
[----:B------:R-:W-:Y:S01]  /*17f30*/  HMMA.16816.F32.BF16 R12, R160, R6, R12 ;  /* 0x00000006a00c723c */ /* 0x000fe2000004180c */
[----:B------:R-:W4:Y:S05]  /*17f40*/  LDSM.16.M88.4 R4, [R191] ;  /* 0x00000000bf04783b */ /* 0x000f2a0000000200 */
[C---:B------:R-:W-:Y:S06]  /*17f50*/  HMMA.16816.F32.BF16 R148, R152.reuse, R156, R148 ;  /* 0x0000009c9894723c */ /* 0x040fec0000041894 */
[C---:B------:R-:W-:Y:S01]  /*17f60*/  HMMA.16816.F32.BF16 R144, R152.reuse, R158, R144 ;  /* 0x0000009e9890723c */ /* 0x040fe20000041890 */
[----:B------:R-:W-:Y:S05]  /*17f70*/  LDSM.16.M88.4 R156, [R201+0x9000] ;  /* 0x00900000c99c783b */ /* 0x000fea0000000200 */
[C---:B-----5:R-:W-:Y:S06]  /*17f80*/  HMMA.16816.F32.BF16 R140, R152.reuse, R24, R140 ;  /* 0x00000018988c723c */ /* 0x060fec000004188c */
[----:B------:R-:W-:Y:S01]  /*17f90*/  HMMA.16816.F32.BF16 R136, R152, R26, R136 ;  /* 0x0000001a9888723c */ /* 0x000fe20000041888 */
[----:B------:R-:W5:Y:S05]  /*17fa0*/  LDSM.16.M88.4 R24, [R201+0x8800] ;  /* 0x00880000c918783b */ /* 0x000f6a0000000200 */
[C---:B---3--:R-:W-:Y:S06]  /*17fb0*/  HMMA.16816.F32.BF16 R16, R28.reuse, R20, R16 ;  /* 0x000000141c10723c */ /* 0x048fec0000041810 */
        /* <DEDUP_REMOVED lines=8> */
[----:B------:R-:W-:Y:S01]  /*18040*/  LDSM.16.M88.4 R232, [R189] ;  /* 0x00000000bde8783b */ /* 0x000fe20000000200 */
[C---:B------:R-:W-:Y:S06]  /*18050*/  HMMA.16816.F32.BF16 R140, R160.reuse, R8, R140 ;  /* 0x00000008a08c723c */ /* 0x040fec000004188c */
[----:B------:R-:W-:Y:S01]  /*18060*/  HMMA.16816.F32.BF16 R136, R160, R10, R136 ;  /* 0x0000000aa088723c */ /* 0x000fe20000041888 */
[----:B------:R-:W1:Y:S05]  /*18070*/  LDSM.16.M88.4 R8, [R190] ;  /* 0x00000000be08783b */ /* 0x000e6a0000000200 */
[C---:B----4-:R-:W-:Y:S06]  /*18080*/  HMMA.16816.F32.BF16 R16, R180.reuse, R4, R16 ;  /* 0x00000004b410723c */ /* 0x050fec0000041810 */
[----:B------:R-:W-:Y:S01]  /*18090*/  HMMA.16816.F32.BF16 R12, R180, R6, R12 ;  /* 0x00000006b40c723c */ /* 0x000fe2000004180c */
[----:B------:R-:W4:Y:S05]  /*180a0*/  LDSM.16.M88.4 R4, [R192+0x2000] ;  /* 0x00200000c004783b */ /* 0x000f2a0000000200 */
[C---:B-----5:R-:W-:Y:S06]  /*180b0*/  HMMA.16816.F32.BF16 R148, R28.reuse, R24, R148 ;  /* 0x000000181c94723c */ /* 0x060fec0000041894 */
[----:B------:R-:W-:Y:S01]  /*180c0*/  HMMA.16816.F32.BF16 R144, R28, R26, R144 ;  /* 0x0000001a1c90723c */ /* 0x000fe20000041890 */
[----:B------:R-:W-:Y:S05]  /*180d0*/  LDSM.16.M88.4 R24, [R202+0x4000] ;  /* 0x00400000ca18783b */ /* 0x000fea0000000200 */
[C---:B------:R-:W-:Y:S06]  /*180e0*/  HMMA.16816.F32.BF16 R172, R160.reuse, R176, R172 ;  /* 0x000000b0a0ac723c */ /* 0x040fec00000418ac */
[----:B------:R-:W-:Y:S01]  /*180f0*/  HMMA.16816.F32.BF16 R168, R160, R178, R168 ;  /* 0x000000b2a0a8723c */ /* 0x000fe200000418a8 */
[----:B------:R-:W5:Y:S04]  /*18100*/  LDSM.16.M88.4 R160, [R196+0x8800] ;  /* 0x00880000c4a0783b */ /* 0x000f680000000200 */
[----:B------:R-:W2:Y:S01]  /*18110*/  LDSM.16.M88.4 R176, [R188] ;  /* 0x00000000bcb0783b */ /* 0x000ea20000000200 */
[C---:B---3--:R-:W-:Y:S06]  /*18120*/  HMMA.16816.F32.BF16 R16, R164.reuse, R20, R16 ;  /* 0x00000014a410723c */ /* 0x048fec0000041810 */
[----:B------:R-:W-:Y:S01]  /*18130*/  HMMA.16816.F32.BF16 R12, R164, R22, R12 ;  /* 0x00000016a40c723c */ /* 0x000fe2000004180c */
[----:B------:R-:W3:Y:S05]  /*18140*/  LDSM.16.M88.4 R20, [R201+0xa000] ;  /* 0x00a00000c914783b */ /* 0x000eea0000000200 */
[C---:B-1----:R-:W-:Y:S06]  /*18150*/  HMMA.16816.F32.BF16 R148, R180.reuse, R8, R148 ;  /* 0x00000008b494723c */ /* 0x042fec0000041894 */
[----:B------:R-:W-:Y:S01]  /*18160*/  HMMA.16816.F32.BF16 R144, R180, R10, R144 ;  /* 0x0000000ab490723c */ /* 0x000fe20000041890 */
[----:B------:R-:W-:Y:S05]  /*18170*/  LDSM.16.M88.4 R8, [R200+0x4000] ;  /* 0x00400000c808783b */ /* 0x000fea0000000200 */
[C---:B------:R-:W-:Y:S06]  /*18180*/  HMMA.16816.F32.BF16 R140, R28.reuse, R156, R140 ;  /* 0x0000009c1c8c723c */ /* 0x040fec000004188c */
        /* <DEDUP_REMOVED lines=9> */
[C---:B-----5:R-:W-:Y:S06]  /*18220*/  HMMA.16816.F32.BF16 R148, R164.reuse, R160, R148 ;  /* 0x000000a0a494723c */ /* 0x060fec0000041894 */
[----:B------:R-:W-:Y:S01]  /*18230*/  HMMA.16816.F32.BF16 R144, R164, R162, R144 ;  /* 0x000000a2a490723c */ /* 0x000fe20000041890 */
[----:B------:R-:W5:Y:S05]  /*18240*/  LDSM.16.M88.4 R160, [R201+0xa800] ;  /* 0x00a80000c9a0783b */ /* 0x000f6a0000000200 */
[C---:B--2---:R-:W-:Y:S06]  /*18250*/  HMMA.16816.F32.BF16 R172, R180.reuse, R176, R172 ;  /* 0x000000b0b4ac723c */ /* 0x044fec00000418ac */
[----:B------:R-:W-:Y:S06]  /*18260*/  HMMA.16816.F32.BF16 R168, R180, R178, R168 ;  /* 0x000000b2b4a8723c */ /* 0x000fec00000418a8 */
[C---:B---3--:R-:W-:Y:S06]  /*18270*/  HMMA.16816.F32.BF16 R16, R24.reuse, R20, R16 ;  /* 0x000000141810723c */ /* 0x048fec0000041810 */
[----:B------:R-:W-:Y:S01]  /*18280*/  HMMA.16816.F32.BF16 R176, R24, R22, R12 ;  /* 0x0000001618b0723c */ /* 0x000fe2000004180c */
[----:B------:R-:W-:Y:S04]  /*18290*/  LDSM.16.M88.4 R20, [R198+0x4000] ;  /* 0x00400000c614783b */ /* 0x000fe80000000200 */
[----:B------:R-:W2:Y:S01]  /*182a0*/  LDSM.16.M88.4 R12, [R196+0xa000] ;  /* 0x00a00000c40c783b */ /* 0x000ea20000000200 */
[C---:B------:R-:W-:Y:S06]  /*182b0*/  HMMA.16816.F32.BF16 R140, R180.reuse, R232, R140 ;  /* 0x000000e8b48c723c */ /* 0x040fec000004188c */
[----:B------:R-:W-:Y:S06]  /*182c0*/  HMMA.16816.F32.BF16 R136, R180, R234, R136 ;  /* 0x000000eab488723c */ /* 0x000fec0000041888 */
[C---:B-1----:R-:W-:Y:S06]  /*182d0*/  HMMA.16816.F32.BF16 R148, R32.reuse, R28, R148 ;  /* 0x0000001c2094723c */ /* 0x042fec0000041894 */
[----:B------:R-:W-:Y:S01]  /*182e0*/  HMMA.16816.F32.BF16 R144, R32, R30, R144 ;  /* 0x0000001e2090723c */ /* 0x000fe20000041890 */
[----:B------:R-:W1:Y:S05]  /*182f0*/  LDSM.16.M88.4 R28, [R192+0x3000] ;  /* 0x00300000c01c783b */ /* 0x000e6a0000000200 */
[C---:B------:R-:W-:Y:S06]  /*18300*/  HMMA.16816.F32.BF16 R172, R164.reuse, R152, R172 ;  /* 0x00000098a4ac723c */ /* 0x040fec00000418ac */
[----:B------:R-:W-:Y:S01]  /*18310*/  HMMA.16816.F32.BF16 R168, R164, R154, R168 ;  /* 0x0000009aa4a8723c */ /* 0x000fe200000418a8 */
[----:B------:R-:W3:Y:S05]  /*18320*/  LDSM.16.M88.4 R152, [R186] ;  /* 0x00000000ba98783b */ /* 0x000eea0000000200 */
[C---:B----4-:R-:W-:Y:S06]  /*18330*/  HMMA.16816.F32.BF16 R16, R8.reuse, R4, R16 ;  /* 0x000000040810723c */ /* 0x050fec0000041810 */
[----:B------:R-:W-:Y:S01]  /*18340*/  HMMA.16816.F32.BF16 R176, R8, R6, R176 ;  /* 0x0000000608b0723c */ /* 0x000fe200000418b0 */
[----:B------:R-:W-:Y:S05]  /*18350*/  LDSM.16.M88.4 R4, [R192+0x4000] ;  /* 0x00400000c004783b */ /* 0x000fea0000000200 */
[C---:B------:R-:W-:Y:S06]  /*18360*/  HMMA.16816.F32.BF16 R140, R164.reuse, R156, R140 ;  /* 0x0000009ca48c723c */ /* 0x040fec000004188c */
[----:B------:R-:W-:Y:S01]  /*18370*/  HMMA.16816.F32.BF16 R136, R164, R158, R136 ;  /* 0x0000009ea488723c */ /* 0x000fe20000041888 */
[----:B------:R-:W4:Y:S04]  /*18380*/  LDSM.16.M88.4 R156, [R197+0x4000] ;  /* 0x00400000c59c783b */ /* 0x000f280000000200 */
[----:B------:R-:W-:Y:S01]  /*18390*/  LDSM.16.M88.4 R164, [R192+0x3800] ;  /* 0x00380000c0a4783b */ /* 0x000fe20000000200 */
[C---:B-----5:R-:W-:Y:S06]  /*183a0*/  HMMA.16816.F32.BF16 R148, R24.reuse, R160, R148 ;  /* 0x000000a01894723c */ /* 0x060fec0000041894 */
[----:B------:R-:W-:Y:S01]  /*183b0*/  HMMA.16816.F32.BF16 R144, R24, R162, R144 ;  /* 0x000000a21890723c */ /* 0x000fe20000041890 */
[----:B------:R-:W5:Y:S05]  /*183c0*/  LDSM.16.M88.4 R160, [R201+0xb000] ;  /* 0x00b00000c9a0783b */ /* 0x000f6a0000000200 */
[C---:B--2---:R-:W-:Y:S06]  /*183d0*/  HMMA.16816.F32.BF16 R16, R20.reuse, R12, R16 ;  /* 0x0000000c1410723c */ /* 0x044fec0000041810 */
[----:B------:R-:W-:Y:S01]  /*183e0*/  HMMA.16816.F32.BF16 R176, R20, R14, R176 ;  /* 0x0000000e14b0723c */ /* 0x000fe200000418b0 */
[----:B------:R-:W2:Y:S05]  /*183f0*/  LDSM.16.M88.4 R12, [R196+0xa800] ;  /* 0x00a80000c40c783b */ /* 0x000eaa0000000200 */
[C---:B-1----:R-:W-:Y:S06]  /*18400*/  HMMA.16816.F32.BF16 R140, R32.reuse, R28, R140 ;  /* 0x0000001c208c723c */ /* 0x042fec000004188c */
[----:B------:R-:W-:Y:S01]  /*18410*/  HMMA.16816.F32.BF16 R136, R32, R30, R136 ;  /* 0x0000001e2088723c */ /* 0x000fe20000041888 */
[----:B------:R-:W-:Y:S05]  /*18420*/  LDSM.16.M88.4 R28, [R201+0xb800] ;  /* 0x00b80000c91c783b */ /* 0x000fea0000000200 */
[C---:B---3--:R-:W-:Y:S06]  /*18430*/  HMMA.16816.F32.BF16 R148, R8.reuse, R152, R148 ;  /* 0x000000980894723c */ /* 0x048fec0000041894 */
[----:B------:R-:W-:Y:S01]  /*18440*/  HMMA.16816.F32.BF16 R144, R8, R154, R144 ;  /* 0x0000009a0890723c */ /* 0x000fe20000041890 */
[----:B------:R-:W1:Y:S05]  /*18450*/  LDSM.16.M88.4 R152, [R185] ;  /* 0x00000000b998783b */ /* 0x000e6a0000000200 */
[C---:B----4-:R-:W-:Y:S06]  /*18460*/  HMMA.16816.F32.BF16 R16, R156.reuse, R4, R16 ;  /* 0x000000049c10723c */ /* 0x050fec0000041810 */
[----:B------:R-:W-:Y:S01]  /*18470*/  HMMA.16816.F32.BF16 R176, R156, R6, R176 ;  /* 0x000000069cb0723c */ /* 0x000fe200000418b0 */
[----:B------:R-:W3:Y:S05]  /*18480*/  LDSM.16.M88.4 R4, [R192+0x4800] ;  /* 0x00480000c004783b */ /* 0x000eea0000000200 */
[C---:B-----5:R-:W-:Y:S06]  /*18490*/  HMMA.16816.F32.BF16 R140, R24.reuse, R160, R140 ;  /* 0x000000a0188c723c */ /* 0x060fec000004188c */
[----:B------:R-:W-:Y:S06]  /*184a0*/  HMMA.16816.F32.BF16 R136, R24, R162, R136 ;  /* 0x000000a21888723c */ /* 0x000fec0000041888 */
[----:B--2---:R-:W-:Y:S01]  /*184b0*/  HMMA.16816.F32.BF16 R148, R20, R12, R148 ;  /* 0x0000000c1494723c */ /* 0x004fe20000041894 */
[-C--:B------:R-:W-:Y:S01]  /*184c0*/  FMUL.FTZ R16, R16, R0.reuse ;  /* 0x0000000010107220 */ /* 0x080fe20000410000 */
[-C--:B------:R-:W-:Y:S01]  /*184d0*/  FMUL.FTZ R2, R17, R0.reuse ;  /* 0x0000000011027220 */ /* 0x080fe20000410000 */
[----:B------:R-:W-:-:S02]  /*184e0*/  FMUL.FTZ R162, R18, R0 ;  /* 0x0000000012a27220 */ /* 0x000fc40000410000 */
[----:B------:R2:W4:Y:S01]  /*184f0*/  MUFU.TANH R180, R16 ;  /* 0x0000001000b47308 */ /* 0x0005220000002400 */
[----:B------:R-:W-:Y:S01]  /*18500*/  HMMA.16816.F32.BF16 R144, R20, R14, R144 ;  /* 0x0000000e1490723c */ /* 0x000fe20000041890 */
[----:B------:R-:W5:Y:S01]  /*18510*/  LDSM.16.M88.4 R12, [R196+0xb000] ;  /* 0x00b00000c40c783b */ /* 0x000f620000000200 */
[-C--:B------:R-:W-:Y:S01]  /*18520*/  FMUL.FTZ R160, R176, R0.reuse ;  /* 0x00000000b0a07220 */ /* 0x080fe20000410000 */
[----:B------:R-:W-:-:S03]  /*18530*/  FMUL.FTZ R161, R177, R0 ;  /* 0x00000000b1a17220 */ /* 0x000fc60000410000 */
[----:B------:R-:W-:Y:S01]  /*18540*/  HMMA.16816.F32.BF16 R172, R32, R164, R172 ;  /* 0x000000a420ac723c */ /* 0x000fe200000418ac */
[----:B------:R-:W4:Y:S05]  /*18550*/  MUFU.TANH R2, R2 ;  /* 0x0000000200027308 */ /* 0x000f2a0000002400 */
[C---:B-1----:R-:W-:Y:S03]  /*18560*/  HMMA.16816.F32.BF16 R140, R8.reuse, R152, R140 ;  /* 0x00000098088c723c */ /* 0x042fe6000004188c */
[----:B------:R-:W1:Y:S03]  /*18570*/  MUFU.TANH R160, R160 ;  /* 0x000000a000a07308 */ /* 0x000e660000002400 */
[----:B------:R-:W-:Y:S01]  /*18580*/  HMMA.16816.F32.BF16 R136, R8, R154, R136 ;  /* 0x0000009a0888723c */ /* 0x000fe20000041888 */
[----:B------:R-:W-:-:S02]  /*18590*/  FMUL.FTZ R152, R19, R0 ;  /* 0x0000000013987220 */ /* 0x000fc40000410000 */
[----:B--2---:R-:W2:Y:S02]  /*185a0*/  LDSM.16.M88.4 R16, [R184] ;  /* 0x00000000b810783b */ /* 0x004ea40000000200 */
[----:B------:R-:W1:Y:S01]  /*185b0*/  MUFU.TANH R161, R161 ;  /* 0x000000a100a17308 */ /* 0x000e620000002400 */
[----:B------:R-:W-:Y:S06]  /*185c0*/  HMMA.16816.F32.BF16 R168, R32, R166, R168 ;  /* 0x000000a620a8723c */ /* 0x000fec00000418a8 */
[----:B---3--:R-:W-:Y:S01]  /*185d0*/  HMMA.16816.F32.BF16 R148, R156, R4, R148 ;  /* 0x000000049c94723c */ /* 0x008fe20000041894 */
[----:B------:R-:W3:Y:S01]  /*185e0*/  MUFU.TANH R162, R162 ;  /* 0x000000a200a27308 */ /* 0x000ee20000002400 */
[-C--:B------:R-:W-:Y:S01]  /*185f0*/  FMUL.FTZ R33, R178, R0.reuse ;  /* 0x00000000b2217220 */ /* 0x080fe20000410000 */
[----:B------:R-:W-:-:S03]  /*18600*/  FMUL.FTZ R34, R179, R0 ;  /* 0x00000000b3227220 */ /* 0x000fc60000410000 */
[----:B------:R-:W-:Y:S01]  /*18610*/  HMMA.16816.F32.BF16 R144, R156, R6, R144 ;  /* 0x000000069c90723c */ /* 0x000fe20000041890 */
[----:B------:R-:W4:Y:S02]  /*18620*/  LDSM.16.M88.4 R4, [R192+0x5000] ;  /* 0x00500000c004783b */ /* 0x000f240000000200 */
[----:B------:R-:W3:Y:S03]  /*18630*/  MUFU.TANH R33, R33 ;  /* 0x0000002100217308 */ /* 0x000ee60000002400 */
[----:B------:R-:W-:Y:S05]  /*18640*/  HMMA.16816.F32.BF16 R172, R24, R28, R172 ;  /* 0x0000001c18ac723c */ /* 0x000fea00000418ac */
[----:B------:R-:W-:Y:S01]  /*18650*/  MUFU.TANH R32, R152 ;  /* 0x0000009800207308 */ /* 0x000fe20000002400 */
[C---:B-----5:R-:W-:Y:S06]  /*18660*/  HMMA.16816.F32.BF16 R140, R20.reuse, R12, R140 ;  /* 0x0000000c148c723c */ /* 0x060fec000004188c */
[----:B------:R-:W-:Y:S01]  /*18670*/  HMMA.16816.F32.BF16 R136, R20, R14, R136 ;  /* 0x0000000e1488723c */ /* 0x000fe20000041888 */
[----:B------:R-:W5:Y:S01]  /*18680*/  LDSM.16.M88.4 R12, [R196+0xb800] ;  /* 0x00b80000c40c783b */ /* 0x000f620000000200 */
[-C--:B------:R-:W-:Y:S01]  /*18690*/  FMUL.FTZ R148, R148, R0.reuse ;  /* 0x0000000094947220 */ /* 0x080fe20000410000 */
[----:B------:R-:W-:Y:S01]  /*186a0*/  MUFU.TANH R34, R34 ;  /* 0x0000002200227308 */ /* 0x000fe20000002400 */
[-C--:B------:R-:W-:Y:S01]  /*186b0*/  FMUL.FTZ R149, R149, R0.reuse ;  /* 0x0000000095957220 */ /* 0x080fe20000410000 */
[-C--:B------:R-:W-:Y:S01]  /*186c0*/  FMUL.FTZ R151, R151, R0.reuse ;  /* 0x0000000097977220 */ /* 0x080fe20000410000 */
[----:B------:R-:W-:Y:S01]  /*186d0*/  HMMA.16816.F32.BF16 R168, R24, R30, R168 ;  /* 0x0000001e18a8723c */ /* 0x000fe200000418a8 */
[-C--:B------:R-:W-:Y:S01]  /*186e0*/  FMUL.FTZ R146, R146, R0.reuse ;  /* 0x0000000092927220 */ /* 0x080fe20000410000 */
[----:B------:R-:W-:-:S03]  /*186f0*/  FMUL.FTZ R147, R147, R0 ;  /* 0x0000000093937220 */ /* 0x000fc60000410000 */
[----:B------:R-:W3:Y:S01]  /*18700*/  MUFU.TANH R242, R148 ;  /* 0x0000009400f27308 */ /* 0x000ee20000002400 */
[----:B--2---:R-:W-:Y:S01]  /*18710*/  HMMA.16816.F32.BF16 R172, R8, R16, R172 ;  /* 0x0000001008ac723c */ /* 0x004fe200000418ac */
[-C--:B------:R-:W-:Y:S01]  /*18720*/  FMUL.FTZ R24, R144, R0.reuse ;  /* 0x0000000090187220 */ /* 0x080fe20000410000 */
[----:B------:R-:W-:-:S05]  /*18730*/  FMUL.FTZ R25, R145, R0 ;  /* 0x0000000091197220 */ /* 0x000fca0000410000 */
[----:B------:R-:W-:Y:S01]  /*18740*/  FMUL.FTZ R16, R150, R0 ;  /* 0x0000000096107220 */ /* 0x000fe20000410000 */
[----:B------:R-:W-:Y:S01]  /*18750*/  MUFU.TANH R178, R149 ;  /* 0x0000009500b27308 */ /* 0x000fe20000002400 */
[C---:B----4-:R-:W-:Y:S07]  /*18760*/  HMMA.16816.F32.BF16 R140, R156.reuse, R4, R140 ;  /* 0x000000049c8c723c */ /* 0x050fee000004188c */
[----:B------:R-:W2:Y:S01]  /*18770*/  MUFU.TANH R16, R16 ;  /* 0x0000001000107308 */ /* 0x000ea20000002400 */
[----:B------:R-:W-:Y:S01]  /*18780*/  HMMA.16816.F32.BF16 R136, R156, R6, R136 ;  /* 0x000000069c88723c */ /* 0x000fe20000041888 */
[----:B------:R-:W4:Y:S01]  /*18790*/  LDSM.16.M88.4 R4, [R192+0x5800] ;  /* 0x00580000c004783b */ /* 0x000f220000000200 */
[----:B------:R-:W-:-:S04]  /*187a0*/  DEPBAR.LE SB0, 0x0 ;  /* 0x000080000000791a */ /* 0x000fc80000000000 */
[----:B------:R-:W-:Y:S01]  /*187b0*/  HMMA.16816.F32.BF16 R168, R8, R18, R168 ;  /* 0x0000001208a8723c */ /* 0x000fe200000418a8 */
[----:B------:R-:W-:Y:S05]  /*187c0*/  MUFU.TANH R24, R24 ;  /* 0x0000001800187308 */ /* 0x000fea0000002400 */
[C---:B-----5:R-:W-:Y:S01]  /*187d0*/  HMMA.16816.F32.BF16 R172, R20.reuse, R12, R172 ;  /* 0x0000000c14ac723c */ /* 0x060fe200000418ac */
[C---:B------:R-:W-:Y:S02]  /*187e0*/  VIADD R8, R133.reuse, 0x1 ;  /* 0x0000000185087836 */ /* 0x040fe40000000000 */
[C---:B------:R-:W-:Y:S01]  /*187f0*/  VIADD R9, R133.reuse, 0x8 ;  /* 0x0000000885097836 */ /* 0x040fe20000000000 */
[----:B------:R-:W-:Y:S01]  /*18800*/  MUFU.TANH R182, R151 ;  /* 0x0000009700b67308 */ /* 0x000fe20000002400 */
[----:B------:R-:W-:Y:S01]  /*18810*/  VIADD R11, R133, 0x10 ;  /* 0x00000010850b7836 */ /* 0x000fe20000000000 */
[----:B------:R-:W-:Y:S01]  /*18820*/  ISETP.GE.AND P6, PT, R8, R228, PT ;  /* 0x000000e40800720c */ /* 0x000fe20003fc6270 */
[----:B------:R-:W-:Y:S01]  /*18830*/  FMUL.FTZ R140, R140, R0 ;  /* 0x000000008c8c7220 */ /* 0x000fe20000410000 */
[----:B------:R-:W-:Y:S01]  /*18840*/  ISETP.GE.AND P1, PT, R8, R226, PT ;  /* 0x000000e20800720c */ /* 0x000fe20003f26270 */
[-C--:B------:R-:W-:Y:S01]  /*18850*/  FMUL.FTZ R142, R142, R0.reuse ;  /* 0x000000008e8e7220 */ /* 0x080fe20000410000 */
[C---:B------:R-:W-:Y:S01]  /*18860*/  ISETP.GE.OR P6, PT, R8.reuse, R227, !P6 ;  /* 0x000000e30800720c */ /* 0x040fe200077c6670 */
[-C--:B------:R-:W-:Y:S01]  /*18870*/  FMUL.FTZ R141, R141, R0.reuse ;  /* 0x000000008d8d7220 */ /* 0x080fe20000410000 */
[----:B------:R-:W-:Y:S01]  /*18880*/  ISETP.GE.OR P1, PT, R8, R225, !P1 ;  /* 0x000000e10800720c */ /* 0x000fe20004f26670 */
[----:B------:R-:W5:Y:S01]  /*18890*/  MUFU.TANH R234, R140 ;  /* 0x0000008c00ea7308 */ /* 0x000f620000002400 */
[----:B------:R-:W-:Y:S01]  /*188a0*/  FSEL R8, R180, -INF , !P2 ;  /* 0xff800000b4087808 */ /* 0x000fe20005000000 */
[----:B------:R-:W-:Y:S01]  /*188b0*/  FMUL.FTZ R137, R137, R0 ;  /* 0x0000000089897220 */ /* 0x000fe20000410000 */
[C---:B------:R-:W-:Y:S01]  /*188c0*/  ISETP.GE.AND P5, PT, R9.reuse, R228, PT ;  /* 0x000000e40900720c */ /* 0x040fe20003fa6270 */
[----:B------:R-:W-:Y:S01]  /*188d0*/  FMUL.FTZ R136, R136, R0 ;  /* 0x0000000088887220 */ /* 0x000fe20000410000 */
[C---:B------:R-:W-:Y:S01]  /*188e0*/  ISETP.GE.AND P2, PT, R9.reuse, R226, PT ;  /* 0x000000e20900720c */ /* 0x040fe20003f46270 */
[----:B------:R-:W-:Y:S01]  /*188f0*/  HMMA.16816.F32.BF16 R168, R20, R14, R168 ;  /* 0x0000000e14a8723c */ /* 0x000fe200000418a8 */
[C---:B------:R-:W-:Y:S01]  /*18900*/  ISETP.GE.OR P5, PT, R9.reuse, R227, !P5 ;  /* 0x000000e30900720c */ /* 0x040fe20006fa6670 */
[----:B------:R-:W5:Y:S01]  /*18910*/  MUFU.TANH R25, R25 ;  /* 0x0000001900197308 */ /* 0x000f620000002400 */
[----:B------:R-:W-:Y:S01]  /*18920*/  ISETP.GE.OR P2, PT, R9, R225, !P2 ;  /* 0x000000e10900720c */ /* 0x000fe20005746670 */
[----:B------:R-:W-:Y:S01]  /*18930*/  VIADD R9, R133, 0x9 ;  /* 0x0000000985097836 */ /* 0x000fe20000000000 */
[----:B------:R-:W-:Y:S01]  /*18940*/  FSEL R12, R2, -INF , !P6 ;  /* 0xff800000020c7808 */ /* 0x000fe20007000000 */
[-C--:B------:R-:W-:Y:S01]  /*18950*/  FMUL.FTZ R143, R143, R0.reuse ;  /* 0x000000008f8f7220 */ /* 0x080fe20000410000 */
[----:B-1----:R-:W-:Y:S01]  /*18960*/  FSEL R10, R160, -INF , !P5 ;  /* 0xff800000a00a7808 */ /* 0x002fe20006800000 */
[----:B------:R-:W-:Y:S01]  /*18970*/  FMUL.FTZ R139, R139, R0 ;  /* 0x000000008b8b7220 */ /* 0x000fe20000410000 */
[----:B------:R-:W-:Y:S01]  /*18980*/  ISETP.GE.AND P6, PT, R9, R228, PT ;  /* 0x000000e40900720c */ /* 0x000fe20003fc6270 */
[----:B----4-:R-:W-:Y:S01]  /*18990*/  HMMA.16816.F32.BF16 R172, R156, R4, R172 ;  /* 0x000000049cac723c */ /* 0x010fe200000418ac */
[----:B------:R-:W-:Y:S01]  /*189a0*/  ISETP.GE.AND P5, PT, R133, R226, PT ;  /* 0x000000e28500720c */ /* 0x000fe20003fa6270 */
[----:B------:R-:W1:Y:S01]  /*189b0*/  MUFU.TANH R148, R137 ;  /* 0x0000008900947308 */ /* 0x000e620000002400 */
[----:B------:R-:W-:Y:S01]  /*189c0*/  ISETP.GE.OR P6, PT, R9, R227, !P6 ;  /* 0x000000e30900720c */ /* 0x000fe200077c6670 */
[C---:B------:R-:W-:Y:S01]  /*189d0*/  VIADD R13, R133.reuse, 0x30 ;  /* 0x00000030850d7836 */ /* 0x040fe20000000000 */
[----:B------:R-:W-:-:S02]  /*189e0*/  ISETP.GE.OR P5, PT, R133, R225, !P5 ;  /* 0x000000e18500720c */ /* 0x000fc40006fa6670 */
[----:B------:R-:W-:Y:S01]  /*189f0*/  FSEL R2, R161, -INF , !P6 ;  /* 0xff800000a1027808 */ /* 0x000fe20007000000 */
[----:B------:R-:W-:Y:S01]  /*18a00*/  VIADD R5, R133, 0x19 ;  /* 0x0000001985057836 */ /* 0x000fe20000000000 */
[----:B------:R-:W-:Y:S01]  /*18a10*/  ISETP.GE.AND P6, PT, R9, R226, PT ;  /* 0x000000e20900720c */ /* 0x000fe20003fc6270 */
[----:B------:R-:W4:Y:S01]  /*18a20*/  MUFU.TANH R240, R146 ;  /* 0x0000009200f07308 */ /* 0x000f220000002400 */
[----:B---3--:R-:W-:Y:S02]  /*18a30*/  FSEL R162, R162, -INF , !P5 ;  /* 0xff800000a2a27808 */ /* 0x008fe40006800000 */
[----:B------:R-:W-:Y:S01]  /*18a40*/  ISETP.GE.AND P5, PT, R11, R228, PT ;  /* 0x000000e40b00720c */ /* 0x000fe20003fa6270 */
[----:B------:R-:W-:Y:S01]  /*18a50*/  HMMA.16816.F32.BF16 R168, R156, R6, R168 ;  /* 0x000000069ca8723c */ /* 0x000fe200000418a8 */
[----:B------:R-:W-:Y:S01]  /*18a60*/  ISETP.GE.OR P6, PT, R9, R225, !P6 ;  /* 0x000000e10900720c */ /* 0x000fe200077c6670 */
[----:B------:R-:W-:Y:S01]  /*18a70*/  VIADD R9, R133, 0x11 ;  /* 0x0000001185097836 */ /* 0x000fe20000000000 */
[----:B------:R-:W-:Y:S01]  /*18a80*/  ISETP.GE.OR P5, PT, R11, R227, !P5 ;  /* 0x000000e30b00720c */ /* 0x000fe20006fa6670 */
[----:B------:R-:W3:Y:S01]  /*18a90*/  MUFU.TANH R230, R147 ;  /* 0x0000009300e67308 */ /* 0x000ee20000002400 */
[----:B------:R-:W-:-:S02]  /*18aa0*/  FSEL R4, R33, -INF , !P2 ;  /* 0xff80000021047808 */ /* 0x000fc40005000000 */
[----:B------:R-:W-:Y:S01]  /*18ab0*/  FSEL R242, R242, -INF , !P5 ;  /* 0xff800000f2f27808 */ /* 0x000fe20006800000 */
[----:B------:R-:W-:Y:S01]  /*18ac0*/  VIADD R7, R133, 0x29 ;  /* 0x0000002985077836 */ /* 0x000fe20000000000 */
[----:B------:R-:W-:Y:S01]  /*18ad0*/  FSEL R32, R32, -INF , !P1 ;  /* 0xff80000020207808 */ /* 0x000fe20004800000 */
[----:B------:R-:W-:Y:S01]  /*18ae0*/  FMUL.FTZ R172, R172, R0 ;  /* 0x00000000acac7220 */ /* 0x000fe20000410000 */
[C---:B------:R-:W-:Y:S01]  /*18af0*/  ISETP.GE.AND P2, PT, R9.reuse, R228, PT ;  /* 0x000000e40900720c */ /* 0x040fe20003f46270 */
[----:B------:R5:W3:Y:S01]  /*18b00*/  MUFU.TANH R146, R142 ;  /* 0x0000008e00927308 */ /* 0x000ae20000002400 */
[-C--:B------:R-:W-:Y:S01]  /*18b10*/  ISETP.GE.AND P5, PT, R9, R226.reuse, PT ;  /* 0x000000e20900720c */ /* 0x080fe20003fa6270 */
[----:B------:R-:W-:Y:S01]  /*18b20*/  VIADD R6, R133, 0x21 ;  /* 0x0000002185067836 */ /* 0x000fe20000000000 */
[----:B------:R-:W-:Y:S01]  /*18b30*/  ISETP.GE.AND P1, PT, R11, R226, PT ;  /* 0x000000e20b00720c */ /* 0x000fe20003f26270 */
[-C--:B------:R-:W-:Y:S01]  /*18b40*/  FMUL.FTZ R175, R175, R0.reuse ;  /* 0x00000000afaf7220 */ /* 0x080fe20000410000 */
[C---:B------:R-:W-:Y:S01]  /*18b50*/  ISETP.GE.OR P2, PT, R9.reuse, R227, !P2 ;  /* 0x000000e30900720c */ /* 0x040fe20005746670 */
[----:B------:R-:W-:Y:S01]  /*18b60*/  IMAD.MOV.U32 R156, RZ, RZ, R134 ;  /* 0x000000ffff9c7224 */ /* 0x000fe200078e0086 */
[-C--:B------:R-:W-:Y:S01]  /*18b70*/  ISETP.GE.OR P5, PT, R9, R225.reuse, !P5 ;  /* 0x000000e10900720c */ /* 0x080fe20006fa6670 */
[----:B------:R-:W-:Y:S01]  /*18b80*/  VIADD R9, R133, 0x20 ;  /* 0x0000002085097836 */ /* 0x000fe20000000000 */
[----:B------:R-:W-:Y:S01]  /*18b90*/  ISETP.GE.OR P1, PT, R11, R225, !P1 ;  /* 0x000000e10b00720c */ /* 0x000fe20004f26670 */
[----:B------:R-:W-:Y:S01]  /*18ba0*/  VIADD R11, R133, 0x18 ;  /* 0x00000018850b7836 */ /* 0x000fe20000000000 */
[----:B------:R-:W-:Y:S01]  /*18bb0*/  FSEL R34, R34, -INF , !P6 ;  /* 0xff80000022227808 */ /* 0x000fe20007000000 */
[----:B------:R-:W3:Y:S01]  /*18bc0*/  MUFU.TANH R232, R141 ;  /* 0x0000008d00e87308 */ /* 0x000ee20000002400 */
[----:B--2---:R-:W-:Y:S01]  /*18bd0*/  FSEL R180, R16, -INF , !P1 ;  /* 0xff80000010b47808 */ /* 0x004fe20004800000 */
[----:B------:R-:W-:Y:S01]  /*18be0*/  FMUL.FTZ R167, R169, R0 ;  /* 0x00000000a9a77220 */ /* 0x000fe20000410000 */
[----:B------:R-:W-:Y:S01]  /*18bf0*/  ISETP.GE.AND P1, PT, R9, R228, PT ;  /* 0x000000e40900720c */ /* 0x000fe20003f26270 */
[----:B------:R-:W-:Y:S01]  /*18c00*/  FMUL.FTZ R164, R170, R0 ;  /* 0x00000000aaa47220 */ /* 0x000fe20000410000 */
[----:B------:R-:W-:Y:S01]  /*18c10*/  ISETP.GE.AND P6, PT, R11, R228, PT ;  /* 0x000000e40b00720c */ /* 0x000fe20003fc6270 */
[-C--:B-----5:R-:W-:Y:S01]  /*18c20*/  FMUL.FTZ R142, R138, R0.reuse ;  /* 0x000000008a8e7220 */ /* 0x0a0fe20000410000 */
[-C--:B------:R-:W-:Y:S01]  /*18c30*/  ISETP.GE.OR P1, PT, R9, R227.reuse, !P1 ;  /* 0x000000e30900720c */ /* 0x080fe20004f26670 */
[----:B------:R2:W5:Y:S01]  /*18c40*/  MUFU.TANH R150, R136 ;  /* 0x0000008800967308 */ /* 0x0005620000002400 */
[----:B------:R-:W-:Y:S01]  /*18c50*/  FSEL R178, R178, -INF , !P2 ;  /* 0xff800000b2b27808 */ /* 0x000fe20005000000 */
[----:B------:R-:W-:Y:S01]  /*18c60*/  FMUL.FTZ R163, R171, R0 ;  /* 0x00000000aba37220 */ /* 0x000fe20000410000 */
[----:B------:R-:W-:Y:S01]  /*18c70*/  ISETP.GE.OR P6, PT, R11, R227, !P6 ;  /* 0x000000e30b00720c */ /* 0x000fe200077c6670 */
[----:B------:R-:W-:Y:S01]  /*18c80*/  IMAD.MOV.U32 R157, RZ, RZ, R135 ;  /* 0x000000ffff9d7224 */ /* 0x000fe200078e0087 */
[----:B------:R-:W-:-:S02]  /*18c90*/  ISETP.GE.AND P2, PT, R5, R228, PT ;  /* 0x000000e40500720c */ /* 0x000fc40003f46270 */
[----:B------:R-:W-:Y:S01]  /*18ca0*/  FSEL R234, R234, -INF , !P1 ;  /* 0xff800000eaea7808 */ /* 0x000fe20004800000 */
[----:B------:R-:W5:Y:S01]  /*18cb0*/  MUFU.TANH R172, R172 ;  /* 0x000000ac00ac7308 */ /* 0x000f620000002400 */
[----:B------:R-:W-:Y:S02]  /*18cc0*/  ISETP.GE.AND P1, PT, R7, R228, PT ;  /* 0x000000e40700720c */ /* 0x000fe40003f26270 */
[----:B------:R-:W-:Y:S02]  /*18cd0*/  FSEL R138, R24, -INF , !P6 ;  /* 0xff800000188a7808 */ /* 0x000fe40007000000 */
[-C--:B------:R-:W-:Y:S02]  /*18ce0*/  ISETP.GE.OR P2, PT, R5, R227.reuse, !P2 ;  /* 0x000000e30500720c */ /* 0x080fe40005746670 */
[----:B------:R-:W-:Y:S01]  /*18cf0*/  ISETP.GE.AND P6, PT, R11, R226, PT ;  /* 0x000000e20b00720c */ /* 0x000fe20003fc6270 */
[----:B------:R-:W5:Y:S01]  /*18d00*/  MUFU.TANH R144, R143 ;  /* 0x0000008f00907308 */ /* 0x000f620000002400 */
[----:B------:R-:W-:-:S02]  /*18d10*/  ISETP.GE.OR P1, PT, R7, R227, !P1 ;  /* 0x000000e30700720c */ /* 0x000fc40004f26670 */
[----:B------:R-:W-:Y:S02]  /*18d20*/  FSEL R182, R182, -INF , !P5 ;  /* 0xff800000b6b67808 */ /* 0x000fe40006800000 */
[----:B--2---:R-:W-:Y:S02]  /*18d30*/  FSEL R136, R25, -INF , !P2 ;  /* 0xff80000019887808 */ /* 0x004fe40005000000 */
[----:B------:R-:W-:Y:S01]  /*18d40*/  ISETP.GE.AND P5, PT, R9, R226, PT ;  /* 0x000000e20900720c */ /* 0x000fe20003fa6270 */
[----:B------:R-:W2:Y:S01]  /*18d50*/  MUFU.TANH R142, R142 ;  /* 0x0000008e008e7308 */ /* 0x000ea20000002400 */
[----:B------:R-:W-:Y:S01]  /*18d60*/  ISETP.GE.OR P6, PT, R11, R225, !P6 ;  /* 0x000000e10b00720c */ /* 0x000fe200077c6670 */
[----:B------:R-:W-:Y:S01]  /*18d70*/  FMUL.FTZ R11, R174, R0 ;  /* 0x00000000ae0b7220 */ /* 0x000fe20000410000 */
[----:B------:R-:W-:Y:S02]  /*18d80*/  ISETP.GE.AND P2, PT, R5, R226, PT ;  /* 0x000000e20500720c */ /* 0x000fe40003f46270 */
[----:B-1----:R-:W-:-:S02]  /*18d90*/  FSEL R148, R148, -INF , !P1 ;  /* 0xff80000094947808 */ /* 0x002fc40004800000 */
[----:B------:R-:W-:Y:S01]  /*18da0*/  ISETP.GE.AND P1, PT, R7, R226, PT ;  /* 0x000000e20700720c */ /* 0x000fe20003f26270 */
[----:B------:R-:W1:Y:S01]  /*18db0*/  MUFU.TANH R140, R139 ;  /* 0x0000008b008c7308 */ /* 0x000e620000002400 */
[-C--:B------:R-:W-:Y:S01]  /*18dc0*/  ISETP.GE.OR P5, PT, R9, R225.reuse, !P5 ;  /* 0x000000e10900720c */ /* 0x080fe20006fa6670 */
[----:B------:R-:W-:Y:S01]  /*18dd0*/  VIADD R9, R133, 0x28 ;  /* 0x0000002885097836 */ /* 0x000fe20000000000 */
[-C--:B------:R-:W-:Y:S01]  /*18de0*/  ISETP.GE.OR P2, PT, R5, R225.reuse, !P2 ;  /* 0x000000e10500720c */ /* 0x080fe20005746670 */
[----:B------:R-:W-:Y:S01]  /*18df0*/  FMUL.FTZ R5, R173, R0 ;  /* 0x00000000ad057220 */ /* 0x000fe20000410000 */
[----:B----4-:R-:W-:Y:S02]  /*18e00*/  FSEL R240, R240, -INF , !P6 ;  /* 0xff800000f0f07808 */ /* 0x010fe40007000000 */
[----:B------:R-:W-:Y:S01]  /*18e10*/  ISETP.GE.AND P6, PT, R6, R228, PT ;  /* 0x000000e40600720c */ /* 0x000fe20003fc6270 */
[----:B------:R-:W-:Y:S01]  /*18e20*/  MUFU.TANH R11, R11 ;  /* 0x0000000b000b7308 */ /* 0x000fe20000002400 */
[----:B------:R-:W-:Y:S01]  /*18e30*/  ISETP.GE.OR P1, PT, R7, R225, !P1 ;  /* 0x000000e10700720c */ /* 0x000fe20004f26670 */
[----:B------:R-:W-:Y:S01]  /*18e40*/  FMUL.FTZ R7, R168, R0 ;  /* 0x00000000a8077220 */ /* 0x000fe20000410000 */
[----:B---3--:R-:W-:Y:S01]  /*18e50*/  FSEL R230, R230, -INF , !P2 ;  /* 0xff800000e6e67808 */ /* 0x008fe20005000000 */
[----:B------:R-:W-:Y:S01]  /*18e60*/  VIADD R0, R133, 0x38 ;  /* 0x0000003885007836 */ /* 0x000fe20000000000 */
[----:B------:R-:W-:-:S02]  /*18e70*/  ISETP.GE.AND P2, PT, R9, R228, PT ;  /* 0x000000e40900720c */ /* 0x000fc40003f46270 */
[-C--:B------:R-:W-:Y:S01]  /*18e80*/  ISETP.GE.OR P6, PT, R6, R227.reuse, !P6 ;  /* 0x000000e30600720c */ /* 0x080fe200077c6670 */
[----:B------:R-:W3:Y:S01]  /*18e90*/  MUFU.TANH R7, R7 ;  /* 0x0000000700077308 */ /* 0x000ee20000002400 */
[----:B------:R-:W-:Y:S02]  /*18ea0*/  FSEL R146, R146, -INF , !P5 ;  /* 0xff80000092927808 */ /* 0x000fe40006800000 */
[----:B------:R-:W-:Y:S02]  /*18eb0*/  ISETP.GE.AND P5, PT, R13, R228, PT ;  /* 0x000000e40d00720c */ /* 0x000fe40003fa6270 */
[----:B------:R-:W-:Y:S02]  /*18ec0*/  ISETP.GE.OR P2, PT, R9, R227, !P2 ;  /* 0x000000e30900720c */ /* 0x000fe40005746670 */
[----:B------:R-:W-:Y:S01]  /*18ed0*/  FSEL R232, R232, -INF , !P6 ;  /* 0xff800000e8e87808 */ /* 0x000fe20007000000 */
[----:B------:R-:W4:Y:S01]  /*18ee0*/  MUFU.TANH R5, R5 ;  /* 0x0000000500057308 */ /* 0x000f220000002400 */
[----:B------:R-:W-:Y:S01]  /*18ef0*/  BAR.SYNC.DEFER_BLOCKING 0x0 ;  /* 0x0000000000007b1d */ /* 0x000fe20000010000 */
[----:B------:R-:W-:-:S02]  /*18f00*/  ISETP.GE.AND P6, PT, R6, R226, PT ;  /* 0x000000e20600720c */ /* 0x000fc40003fc6270 */
[----:B------:R-:W-:Y:S02]  /*18f10*/  ISETP.GE.OR P5, PT, R13, R227, !P5 ;  /* 0x000000e30d00720c */ /* 0x000fe40006fa6670 */
[----:B-----5:R-:W-:Y:S02]  /*18f20*/  FSEL R150, R150, -INF , !P2 ;  /* 0xff80000096967808 */ /* 0x020fe40005000000 */
[----:B------:R-:W-:Y:S01]  /*18f30*/  ISETP.GE.AND P2, PT, R9, R226, PT ;  /* 0x000000e20900720c */ /* 0x000fe20003f46270 */
[----:B------:R-:W-:Y:S01]  /*18f40*/  MUFU.TANH R167, R167 ;  /* 0x000000a700a77308 */ /* 0x000fe20000002400 */
[----:B------:R-:W-:Y:S02]  /*18f50*/  ISETP.GE.OR P6, PT, R6, R225, !P6 ;  /* 0x000000e10600720c */ /* 0x000fe400077c6670 */
[----:B------:R-:W-:Y:S02]  /*18f60*/  FSEL R176, R172, -INF , !P5 ;  /* 0xff800000acb07808 */ /* 0x000fe40006800000 */
[----:B------:R-:W-:-:S02]  /*18f70*/  ISETP.GE.AND P5, PT, R0, R228, PT ;  /* 0x000000e40000720c */ /* 0x000fc40003fa6270 */
[----:B------:R-:W-:Y:S01]  /*18f80*/  ISETP.GE.OR P2, PT, R9, R225, !P2 ;  /* 0x000000e10900720c */ /* 0x000fe20005746670 */
[----:B------:R-:W5:Y:S01]  /*18f90*/  MUFU.TANH R6, R175 ;  /* 0x000000af00067308 */ /* 0x000f620000002400 */
[C---:B------:R-:W-:Y:S01]  /*18fa0*/  VIADD R9, R133.reuse, 0x31 ;  /* 0x0000003185097836 */ /* 0x040fe20000000000 */
[----:B------:R-:W-:Y:S01]  /*18fb0*/  ISETP.GE.OR P5, PT, R0, R227, !P5 ;  /* 0x000000e30000720c */ /* 0x000fe20006fa6670 */
[----:B------:R-:W-:Y:S01]  /*18fc0*/  VIADD R133, R133, 0x39 ;  /* 0x0000003985857836 */ /* 0x000fe20000000000 */
[----:B------:R-:W-:Y:S02]  /*18fd0*/  FSEL R144, R144, -INF , !P6 ;  /* 0xff80000090907808 */ /* 0x000fe40007000000 */
[----:B--2---:R-:W-:Y:S02]  /*18fe0*/  FSEL R142, R142, -INF , !P2 ;  /* 0xff8000008e8e7808 */ /* 0x004fe40005000000 */
[----:B-1----:R-:W-:Y:S01]  /*18ff0*/  FSEL R140, R140, -INF , !P1 ;  /* 0xff8000008c8c7808 */ /* 0x002fe20004800000 */
[----:B------:R-:W1:Y:S01]  /*19000*/  MUFU.TANH R164, R164 ;  /* 0x000000a400a47308 */ /* 0x000e620000002400 */
[----:B------:R-:W-:-:S02]  /*19010*/  ISETP.GE.AND P6, PT, R13, R226, PT ;  /* 0x000000e20d00720c */ /* 0x000fc40003fc6270 */
[C---:B------:R-:W-:Y:S02]  /*19020*/  ISETP.GE.AND P2, PT, R9.reuse, R228, PT ;  /* 0x000000e40900720c */ /* 0x040fe40003f46270 */
[----:B------:R-:W-:Y:S02]  /*19030*/  ISETP.GE.AND P1, PT, R9, R226, PT ;  /* 0x000000e20900720c */ /* 0x000fe40003f26270 */
[----:B---3--:R-:W-:Y:S01]  /*19040*/  FSEL R172, R7, -INF , !P5 ;  /* 0xff80000007ac7808 */ /* 0x008fe20006800000 */
[----:B------:R-:W2:Y:S01]  /*19050*/  MUFU.TANH R163, R163 ;  /* 0x000000a300a37308 */ /* 0x000ea20000002400 */
[----:B------:R-:W-:Y:S02]  /*19060*/  ISETP.GT.AND P5, PT, R224, R211, PT ;  /* 0x000000d3e000720c */ /* 0x000fe40003fa4270 */
[----:B------:R-:W-:Y:S02]  /*19070*/  ISETP.GE.OR P6, PT, R13, R225, !P6 ;  /* 0x000000e10d00720c */ /* 0x000fe400077c6670 */
[----:B------:R-:W-:-:S02]  /*19080*/  ISETP.GE.OR P2, PT, R9, R227, !P2 ;  /* 0x000000e30900720c */ /* 0x000fc40005746670 */
[----:B------:R-:W-:Y:S02]  /*19090*/  ISETP.GE.OR P1, PT, R9, R225, !P1 ;  /* 0x000000e10900720c */ /* 0x000fe40004f26670 */
[----:B----4-:R-:W-:Y:S02]  /*190a0*/  FSEL R174, R5, -INF , !P2 ;  /* 0xff80000005ae7808 */ /* 0x010fe40005000000 */
[----:B------:R-:W-:Y:S02]  /*190b0*/  FSEL R170, R11, -INF , !P6 ;  /* 0xff8000000baa7808 */ /* 0x000fe40007000000 */
[----:B-----5:R-:W-:Y:S02]  /*190c0*/  FSEL R168, R6, -INF , !P1 ;  /* 0xff80000006a87808 */ /* 0x020fe40004800000 */
[----:B------:R-:W-:Y:S02]  /*190d0*/  ISETP.GE.AND P2, PT, R0, R226, PT ;  /* 0x000000e20000720c */ /* 0x000fe40003f46270 */
[----:B------:R-:W-:-:S02]  /*190e0*/  ISETP.GE.AND P6, PT, R133, R228, PT ;  /* 0x000000e48500720c */ /* 0x000fc40003fc6270 */
[C---:B------:R-:W-:Y:S02]  /*190f0*/  ISETP.GE.AND P1, PT, R133.reuse, R226, PT ;  /* 0x000000e28500720c */ /* 0x040fe40003f26270 */
[----:B------:R-:W-:Y:S02]  /*19100*/  ISETP.GE.OR P2, PT, R0, R225, !P2 ;  /* 0x000000e10000720c */ /* 0x000fe40005746670 */
[C---:B------:R-:W-:Y:S02]  /*19110*/  ISETP.GE.OR P6, PT, R133.reuse, R227, !P6 ;  /* 0x000000e38500720c */ /* 0x040fe400077c6670 */
[----:B------:R-:W-:Y:S02]  /*19120*/  ISETP.GE.OR P1, PT, R133, R225, !P1 ;  /* 0x000000e18500720c */ /* 0x000fe40004f26670 */
[----:B-1----:R-:W-:Y:S02]  /*19130*/  FSEL R164, R164, -INF , !P2 ;  /* 0xff800000a4a47808 */ /* 0x002fe40005000000 */
[----:B------:R-:W-:-:S02]  /*19140*/  FSEL R167, R167, -INF , !P6 ;  /* 0xff800000a7a77808 */ /* 0x000fc40007000000 */
[----:B--2---:R-:W-:Y:S01]  /*19150*/  FSEL R163, R163, -INF , !P1 ;  /* 0xff800000a3a37808 */ /* 0x004fe20004800000 */
[----:B------:R-:W-:Y:S05]  /*19160*/  @!P5 BRA `(.L_x_2770) ;  /* 0x0000000c0020d947 */ /* 0x000fea0003800000 */
[----:B------:R-:W-:Y:S04]  /*19170*/  BSSY B0, `(.L_x_2771) ;  /* 0x000004c000007945 */ /* 0x000fe80003800000 */
[----:B------:R-:W-:Y:S05]  /*19180*/  @!P0 BRA `(.L_x_2772) ;  /* 0x0000000400148947 */ /* 0x000fea0003800000 */
[----:B------:R-:W-:Y:S02]  /*19190*/  R2UR UR4, R236 ;  /* 0x00000000ec0472ca */ /* 0x000fe400000e0000 */
[----:B------:R-:W-:-:S13]  /*191a0*/  R2UR UR5, R237 ;  /* 0x00000000ed0572ca */ /* 0x000fda00000e0000 */
[----:B------:R-:W2:Y:S01]  /*191b0*/  LD.E R16, desc[UR4][R238.64+0x170] ;  /* 0x00017004ee107980 */ /* 0x000ea2000c101900 */
[----:B------:R-:W-:Y:S01]  /*191c0*/  IMAD.SHL.U32 R5, R224, 0x40, RZ ;  /* 0x00000040e0057824 */ /* 0x000fe200078e00ff */
[C---:B------:R-:W-:Y:S02]  /*191d0*/  R2UR UR12, R236.reuse ;  /* 0x00000000ec0c72ca */ /* 0x040fe400000e0000 */
[----:B------:R-:W-:Y:S01]  /*191e0*/  R2UR UR13, R237 ;  /* 0x00000000ed0d72ca */ /* 0x000fe200000e0000 */
[----:B------:R-:W-:Y:S01]  /*191f0*/  VIADD R11, R5, 0xffffffc0 ;  /* 0xffffffc0050b7836 */ /* 0x000fe20000000000 */
[----:B------:R-:W-:Y:S02]  /*19200*/  IABS R7, R5 ;  /* 0x0000000500077213 */ /* 0x000fe40000000000 */
[----:B------:R-:W-:Y:S02]  /*19210*/  R2UR UR10, R236 ;  /* 0x00000000ec0a72ca */ /* 0x000fe400000e0000 */
[----:B------:R-:W-:-:S02]  /*19220*/  R2UR UR11, R237 ;  /* 0x00000000ed0b72ca */ /* 0x000fc400000e0000 */
[----:B------:R-:W-:Y:S02]  /*19230*/  R2UR UR8, R236 ;  /* 0x00000000ec0872ca */ /* 0x000fe400000e0000 */
[----:B------:R-:W-:Y:S02]  /*19240*/  R2UR UR9, R237 ;  /* 0x00000000ed0972ca */ /* 0x000fe400000e0000 */
[-C--:B--2---:R-:W-:Y:S02]  /*19250*/  IABS R9, R16.reuse ;  /* 0x0000001000097213 */ /* 0x084fe40000000000 */
[-C--:B------:R-:W-:Y:S02]  /*19260*/  IABS R6, R16.reuse ;  /* 0x0000001000067213 */ /* 0x080fe40000000000 */
[----:B------:R-:W1:Y:S01]  /*19270*/  I2F.RP R0, R9 ;  /* 0x0000000900007306 */ /* 0x000e620000209400 */
[----:B------:R-:W-:Y:S02]  /*19280*/  LOP3.LUT R5, R5, R16, RZ, 0x3c, !PT ;  /* 0x0000001005057212 */ /* 0x000fe400078e3cff */
[----:B------:R-:W-:-:S05]  /*19290*/  IMAD.MOV R6, RZ, RZ, -R6 ;  /* 0x000000ffff067224 */ /* 0x000fca00078e0a06 */
[----:B-1----:R-:W1:Y:S02]  /*192a0*/  MUFU.RCP R18, R0 ;  /* 0x0000000000127308 */ /* 0x002e640000001000 */
[----:B-1----:R-:W-:Y:S01]  /*192b0*/  VIADD R18, R18, 0xffffffe ;  /* 0x0ffffffe12127836 */ /* 0x002fe20000000000 */
[----:B------:R-:W-:Y:S02]  /*192c0*/  IABS R0, R11 ;  /* 0x0000000b00007213 */ /* 0x000fe40000000000 */
[----:B------:R-:W-:-:S03]  /*192d0*/  LOP3.LUT R11, R11, R16, RZ, 0x3c, !PT ;  /* 0x000000100b0b7212 */ /* 0x000fc600078e3cff */
[----:B------:R-:W1:Y:S02]  /*192e0*/  F2I.FTZ.U32.TRUNC.NTZ R19, R18 ;  /* 0x0000001200137305 */ /* 0x000e64000021f000 */
[----:B-1----:R-:W-:Y:S01]  /*192f0*/  IMAD.MOV R14, RZ, RZ, -R19 ;  /* 0x000000ffff0e7224 */ /* 0x002fe200078e0a13 */
[----:B------:R-:W-:-:S03]  /*19300*/  MOV R18, RZ ;  /* 0x000000ff00127202 */ /* 0x000fc60000000f00 */
[----:B------:R-:W-:-:S04]  /*19310*/  IMAD R14, R14, R9, RZ ;  /* 0x000000090e0e7224 */ /* 0x000fc800078e02ff */
[----:B------:R-:W-:-:S06]  /*19320*/  IMAD.HI.U32 R14, R19, R14, R18 ;  /* 0x0000000e130e7227 */ /* 0x000fcc00078e0012 */
[----:B------:R-:W-:-:S04]  /*19330*/  IMAD.HI.U32 R13, R14, R7, RZ ;  /* 0x000000070e0d7227 */ /* 0x000fc800078e00ff */
[----:B------:R-:W-:Y:S02]  /*19340*/  IMAD R18, R13, R6, R7 ;  /* 0x000000060d127224 */ /* 0x000fe400078e0207 */
[----:B------:R-:W-:Y:S02]  /*19350*/  IMAD.HI.U32 R7, R14, R0, RZ ;  /* 0x000000000e077227 */ /* 0x000fe400078e00ff */
[----:B------:R-:W2:Y:S01]  /*19360*/  LD.E.64 R14, desc[UR4][R238.64+0x38] ;  /* 0x00003804ee0e7980 */ /* 0x000ea2000c101b00 */
[----:B------:R-:W-:Y:S01]  /*19370*/  ISETP.GT.U32.AND P2, PT, R9, R18, PT ;  /* 0x000000120900720c */ /* 0x000fe20003f44070 */
[----:B------:R-:W-:-:S05]  /*19380*/  IMAD R0, R7, R6, R0 ;  /* 0x0000000607007224 */ /* 0x000fca00078e0200 */
[----:B------:R-:W-:-:S07]  /*19390*/  ISETP.GT.U32.AND P1, PT, R9, R0, PT ;  /* 0x000000000900720c */ /* 0x000fce0003f24070 */
[----:B------:R-:W-:Y:S02]  /*193a0*/  @!P2 IMAD.IADD R18, R18, 0x1, -R9 ;  /* 0x000000011212a824 */ /* 0x000fe400078e0a09 */
[----:B------:R-:W-:Y:S01]  /*193b0*/  @!P2 VIADD R13, R13, 0x1 ;  /* 0x000000010d0da836 */ /* 0x000fe20000000000 */
[----:B------:R-:W-:Y:S02]  /*193c0*/  ISETP.GE.AND P2, PT, R5, RZ, PT ;  /* 0x000000ff0500720c */ /* 0x000fe40003f46270 */
[-C--:B------:R-:W-:Y:S01]  /*193d0*/  ISETP.GE.U32.AND P0, PT, R18, R9.reuse, PT ;  /* 0x000000091200720c */ /* 0x080fe20003f06070 */
[----:B------:R-:W-:Y:S01]  /*193e0*/  @!P1 VIADD R7, R7, 0x1 ;  /* 0x0000000107079836 */ /* 0x000fe20000000000 */
[-C--:B------:R-:W-:Y:S01]  /*193f0*/  @!P1 IADD3 R0, R0, -R9.reuse, RZ ;  /* 0x8000000900009210 */ /* 0x080fe20007ffe0ff */
[----:B------:R-:W3:Y:S01]  /*19400*/  LD.E.64 R18, desc[UR8][R238.64+0x20] ;  /* 0x00002008ee127980 */ /* 0x000ee2000c101b00 */
[----:B------:R-:W-:Y:S02]  /*19410*/  ISETP.NE.AND P1, PT, R16, RZ, PT ;  /* 0x000000ff1000720c */ /* 0x000fe40003f25270 */
[----:B------:R-:W-:-:S02]  /*19420*/  ISETP.GE.U32.AND P6, PT, R0, R9, PT ;  /* 0x000000090000720c */ /* 0x000fc40003fc6070 */
[----:B------:R-:W-:-:S05]  /*19430*/  LOP3.LUT R5, RZ, R16, RZ, 0x33, !PT ;  /* 0x00000010ff057212 */ /* 0x000fca00078e33ff */
[----:B------:R-:W-:Y:S01]  /*19440*/  @P0 VIADD R13, R13, 0x1 ;  /* 0x000000010d0d0836 */ /* 0x000fe20000000000 */
[----:B------:R-:W-:-:S03]  /*19450*/  ISETP.GE.AND P0, PT, R11, RZ, PT ;  /* 0x000000ff0b00720c */ /* 0x000fc60003f06270 */
[----:B------:R-:W-:Y:S02]  /*19460*/  @!P2 IMAD.MOV R13, RZ, RZ, -R13 ;  /* 0x000000ffff0da224 */ /* 0x000fe400078e0a0d */
[----:B------:R-:W-:-:S05]  /*19470*/  @P6 IADD3 R7, R7, 0x1, RZ ;  /* 0x0000000107076810 */ /* 0x000fca0007ffe0ff */
[----:B------:R-:W-:Y:S01]  /*19480*/  IMAD.MOV.U32 R6, RZ, RZ, R7 ;  /* 0x000000ffff067224 */ /* 0x000fe200078e0007 */
[----:B------:R-:W-:-:S04]  /*19490*/  SEL R7, R5, R13, !P1 ;  /* 0x0000000d05077207 */ /* 0x000fc80004800000 */
        /* <DEDUP_REMOVED lines=9> */
[-C--:B--2---:R-:W-:Y:S02]  /*19530*/  IMAD R6, R15, R16.reuse, RZ ;  /* 0x000000100f067224 */ /* 0x084fe400078e02ff */
[----:B------:R-:W-:-:S04]  /*19540*/  IMAD.WIDE.U32 R16, R14, R16, RZ ;  /* 0x000000100e107225 */ /* 0x000fc800078e00ff */
[----:B------:R-:W-:-:S05]  /*19550*/  IMAD R6, R14, R7, R6 ;  /* 0x000000070e067224 */ /* 0x000fca00078e0206 */
[----:B------:R-:W-:Y:S01]  /*19560*/  IADD3 R17, R17, R6, RZ ;  /* 0x0000000611117210 */ /* 0x000fe20007ffe0ff */
[----:B----4-:R-:W-:-:S04]  /*19570*/  IMAD.IADD R5, R0, 0x1, -R5 ;  /* 0x0000000100057824 */ /* 0x010fc800078e0a05 */
[----:B---3--:R-:W-:Y:S01]  /*19580*/  IMAD R7, R19, R5, RZ ;  /* 0x0000000513077224 */ /* 0x008fe200078e02ff */
[----:B------:R-:W-:Y:S01]  /*19590*/  SHF.R.S32.HI R0, RZ, 0x1f, R5 ;  /* 0x0000001fff007819 */ /* 0x000fe20000011405 */
[----:B------:R-:W-:-:S04]  /*195a0*/  IMAD.WIDE.U32 R14, R5, R18, R16 ;  /* 0x00000012050e7225 */ /* 0x000fc800078e0010 */
[----:B------:R-:W-:-:S04]  /*195b0*/  IMAD R0, R18, R0, R7 ;  /* 0x0000000012007224 */ /* 0x000fc800078e0207 */
[----:B------:R-:W-:Y:S01]  /*195c0*/  IMAD.IADD R9, R15, 0x1, R0 ;  /* 0x000000010f097824 */ /* 0x000fe200078e0200 */
[----:B------:R-:W-:Y:S05]  /*195d0*/  BRA `(.L_x_2773) ;  /* 0x0000000000147947 */ /* 0x000fea0003800000 */
.L_x_2772:
[----:B------:R-:W-:Y:S02]  /*195e0*/  R2UR UR4, R236 ;  /* 0x00000000ec0472ca */ /* 0x000fe400000e0000 */
[----:B------:R-:W-:-:S13]  /*195f0*/  R2UR UR5, R237 ;  /* 0x00000000ed0572ca */ /* 0x000fda00000e0000 */
[----:B------:R-:W2:Y:S02]  /*19600*/  LD.E R14, desc[UR4][R238.64+0x38] ;  /* 0x00003804ee0e7980 */ /* 0x000ea4000c101900 */
[----:B--2---:R-:W-:-:S05]  /*19610*/  IMAD.U32 R14, R14, -0x40, RZ ;  /* 0xffffffc00e0e7824 */ /* 0x004fca00078e00ff */
[----:B------:R-:W-:Y:S02]  /*19620*/  SHF.R.S32.HI R9, RZ, 0x1f, R14 ;  /* 0x0000001fff097819 */ /* 0x000fe4000001140e */
.L_x_2773:
[----:B------:R-:W-:Y:S05]  /*19630*/  BSYNC B0 ;  /* 0x0000000000007941 */ /* 0x000fea0003800000 */
.L_x_2771:
        /* <DEDUP_REMOVED lines=14> */
[----:B------:R-:W-:Y:S01]  /*19720*/  @!P2 R2UR UR4, R236 ;  /* 0x00000000ec04a2ca */ /* 0x000fe200000e0000 */
[----:B------:R-:W-:Y:S01]  /*19730*/  @P4 IMAD.MOV.U32 R7, RZ, RZ, R21 ;  /* 0x000000ffff074224 */ /* 0x000fe200078e0015 */
        /* <DEDUP_REMOVED lines=18> */
[----:B------:R-:W-:-:S02]  /*19860*/  @!P2 LEA R28, P6, R0, R212, 0x1 ;  /* 0x000000d4001ca211 */ /* 0x000fc400078c08ff */
[CC--:B------:R-:W-:Y:S02]  /*19870*/  @P4 LEA R134, P1, R0.reuse, R212.reuse, 0x1 ;  /* 0x000000d400864211 */ /* 0x0c0fe400078208ff */
[----:B------:R-:W-:Y:S02]  /*19880*/  @P3 LEA R30, P0, R0, R212, 0x1 ;  /* 0x000000d4001e3211 */ /* 0x000fe400078008ff */
[----:B------:R-:W-:Y:S02]  /*19890*/  @P3 R2UR UR4, R236 ;  /* 0x00000000ec0432ca */ /* 0x000fe400000e0000 */
[----:B------:R-:W-:Y:S02]  /*198a0*/  @P3 R2UR UR5, R237 ;  /* 0x00000000ed0532ca */ /* 0x000fe400000e0000 */
[CCC-:B------:R-:W-:Y:S02]  /*198b0*/  @!P2 LEA.HI.X R29, R0.reuse, R213.reuse, R6.reuse, 0x1, P6 ;  /* 0x000000d5001da211 */ /* 0x1c0fe400030f0c06 */
[----:B------:R-:W-:-:S02]  /*198c0*/  @P4 LEA.HI.X R135, R0, R213, R6, 0x1, P1 ;  /* 0x000000d500874211 */ /* 0x000fc400008f0c06 */
[----:B------:R-:W-:Y:S01]  /*198d0*/  @P3 LEA.HI.X R31, R0, R213, R6, 0x1, P0 ;  /* 0x000000d5001f3211 */ /* 0x000fe200000f0c06 */
[--C-:B------:R-:W-:Y:S01]  /*198e0*/  @P4 IMAD.MOV.U32 R6, RZ, RZ, R20.reuse ;  /* 0x000000ffff064224 */ /* 0x100fe200078e0014 */
[C---:B------:R-:W-:Y:S02]  /*198f0*/  @!P2 R2UR UR12, R236.reuse ;  /* 0x00000000ec0ca2ca */ /* 0x040fe400000e0000 */
[C---:B------:R-:W-:Y:S02]  /*19900*/  @!P2 R2UR UR13, R237.reuse ;  /* 0x00000000ed0da2ca */ /* 0x040fe400000e0000 */
[----:B------:R-:W-:Y:S01]  /*19910*/  @!PT LDS RZ, [RZ] ;  /* 0x00000000fffff984 */ /* 0x000fe20000000800 */
[----:B------:R-:W-:Y:S01]  /*19920*/  @!PT LDS RZ, [RZ] ;  /* 0x00000000fffff984 */ /* 0x000fe20000000800 */
[----:B------:R-:W-:Y:S01]  /*19930*/  @!PT LDS RZ, [RZ] ;  /* 0x00000000fffff984 */ /* 0x000fe20000000800 */
[----:B------:R2:W-:Y:S01]  /*19940*/  @P4 LDGSTS.E.BYPASS.LTC128B.128 [R219+0x8000], desc[UR8][R6.64+0x80] ;  /* 0x0800008006db4fae */ /* 0x0005e2000b901d48 */
[----:B------:R-:W-:Y:S02]  /*19950*/  @P4 R2UR UR10, R236 ;  /* 0x00000000ec0a42ca */ /* 0x000fe400000e0000 */
[----:B------:R-:W-:Y:S01]  /*19960*/  @P4 R2UR UR11, R237 ;  /* 0x00000000ed0b42ca */ /* 0x000fe200000e0000 */
[----:B------:R1:W-:Y:S01]  /*19970*/  @!P4 STS.128 [R219+0x8000], RZ ;  /* 0x008000ffdb00c388 */ /* 0x0003e20000000c00 */
[----:B------:R-:W-:Y:S01]  /*19980*/  @!P2 LEA R152, P6, R14, R212, 0x1 ;  /* 0x000000d40e98a211 */ /* 0x000fe200078c08ff */
[----:B------:R-:W-:Y:S01]  /*19990*/  IMAD.MOV.U32 R212, RZ, RZ, R20 ;  /* 0x000000ffffd47224 */ /* 0x000fe200078e0014 */
[----:B------:R-:W-:-:S02]  /*199a0*/  @P3 R2UR UR8, R236 ;  /* 0x00000000ec0832ca */ /* 0x000fc400000e0000 */
[C---:B------:R-:W-:Y:S02]  /*199b0*/  @P3 R2UR UR9, R237.reuse ;  /* 0x00000000ed0932ca */ /* 0x040fe400000e0000 */
        /* <DEDUP_REMOVED lines=67> */
.L_x_2770:
[----:B------:R-:W-:Y:S05]  /*19df0*/  BSYNC B1 ;  /* 0x0000000000017941 */ /* 0x000fea0003800000 */
.L_x_2769:
        /* <DEDUP_REMOVED lines=35> */
[----:B------:R-:W-:-:S03]  /*1a030*/  FMNMX.FTZ R6, R172, R5, !PT ;  /* 0x00000005ac067209 */ /* 0x000fc60007810000 */
[----:B------:R-:W1:Y:S01]  /*1a040*/  SHFL.BFLY PT, R0, R7, 0x2, 0x1f ;  /* 0x0c401f0007007f89 */ /* 0x000e6200000e0000 */
[----:B------:R-:W-:-:S05]  /*1a050*/  FMNMX.FTZ R6, R167, R6, !PT ;  /* 0x00000006a7067209 */ /* 0x000fca0007810000 */
[----:B------:R-:W3:Y:S01]  /*1a060*/  SHFL.BFLY PT, R5, R6, 0x2, 0x1f ;  /* 0x0c401f0006057f89 */ /* 0x000ee200000e0000 */
[----:B-1----:R-:W-:-:S05]  /*1a070*/  FMNMX.FTZ R0, R7, R0, !PT ;  /* 0x0000000007007209 */ /* 0x002fca0007810000 */
[----:B------:R-:W1:Y:S01]  /*1a080*/  SHFL.BFLY PT, R159, R0, 0x1, 0x1f ;  /* 0x0c201f00009f7f89 */ /* 0x000e6200000e0000 */
[----:B---3--:R-:W-:-:S05]  /*1a090*/  FMNMX.FTZ R5, R6, R5, !PT ;  /* 0x0000000506057209 */ /* 0x008fca0007810000 */
[----:B------:R-:W3:Y:S01]  /*1a0a0*/  SHFL.BFLY PT, R160, R5, 0x1, 0x1f ;  /* 0x0c201f0005a07f89 */ /* 0x000ee200000e0000 */
[----:B-1----:R-:W-:-:S04]  /*1a0b0*/  FMNMX.FTZ R159, R0, R159, !PT ;  /* 0x0000009f009f7209 */ /* 0x002fc80007810000 */
[----:B------:R-:W-:Y:S02]  /*1a0c0*/  FSETP.NEU.FTZ.AND P0, PT, R159, -INF , PT ;  /* 0xff8000009f00780b */ /* 0x000fe40003f1d000 */
[----:B---3--:R-:W-:-:S04]  /*1a0d0*/  FMNMX.FTZ R160, R5, R160, !PT ;  /* 0x000000a005a07209 */ /* 0x008fc80007810000 */
[----:B------:R-:W-:-:S04]  /*1a0e0*/  FSETP.NEU.FTZ.AND P1, PT, R160, -INF , PT ;  /* 0xff800000a000780b */ /* 0x000fc80003f3d000 */
[----:B------:R-:W-:-:S05]  /*1a0f0*/  FSEL R5, R160, RZ, P1 ;  /* 0x000000ffa0057208 */ /* 0x000fca0000800000 */
[----:B------:R-:W-:Y:S02]  /*1a100*/  FADD.FTZ R5, R132, -R5 ;  /* 0x8000000584057221 */ /* 0x000fe40000010000 */
[----:B------:R-:W-:Y:S01]  /*1a110*/  LDSM.16.MT88.4 R132, [R206+0xc800] ;  /* 0x00c80000ce84783b */ /* 0x000fe20000004200 */
[C---:B--2---:R-:W-:Y:S01]  /*1a120*/  FMUL.FTZ R165, R166.reuse, R159 ;  /* 0x0000009fa6a57220 */ /* 0x044fe20000410000 */
[----:B------:R-:W-:-:S04]  /*1a130*/  FMUL.FTZ R169, R166, R160 ;  /* 0x000000a0a6a97220 */ /* 0x000fc80000410000 */
[----:B------:R-:W-:Y:S02]  /*1a140*/  FSEL R165, R165, RZ, P0 ;  /* 0x000000ffa5a57208 */ /* 0x000fe40000000000 */
[----:B------:R-:W-:-:S03]  /*1a150*/  FSEL R169, R169, RZ, P1 ;  /* 0x000000ffa9a97208 */ /* 0x000fc60000800000 */
[-C--:B------:R-:W-:Y:S01]  /*1a160*/  FFMA.FTZ R0, R4, R166.reuse, -R165 ;  /* 0x000000a604007223 */ /* 0x080fe200000108a5 */
[----:B------:R-:W-:Y:S01]  /*1a170*/  FSEL R4, R159, RZ, P0 ;  /* 0x000000ff9f047208 */ /* 0x000fe20000000000 */
[-C--:B------:R-:W-:Y:S01]  /*1a180*/  FFMA.FTZ R153, R2, R166.reuse, -R169 ;  /* 0x000000a602997223 */ /* 0x080fe200000108a9 */
[-C--:B------:R-:W-:Y:S01]  /*1a190*/  FFMA.FTZ R152, R162, R166.reuse, -R165 ;  /* 0x000000a6a2987223 */ /* 0x080fe200000108a5 */
[-CC-:B------:R-:W-:Y:S01]  /*1a1a0*/  FFMA.FTZ R158, R8, R166.reuse, -R169.reuse ;  /* 0x000000a6089e7223 */ /* 0x180fe200000108a9 */
[-CC-:B------:R-:W-:Y:S01]  /*1a1b0*/  FFMA.FTZ R155, R12, R166.reuse, -R169.reuse ;  /* 0x000000a60c9b7223 */ /* 0x180fe200000108a9 */
[----:B------:R-:W-:Y:S01]  /*1a1c0*/  FADD.FTZ R3, R3, -R4 ;  /* 0x8000000403037221 */ /* 0x000fe20000010000 */
[-C--:B------:R-:W-:Y:S01]  /*1a1d0*/  FFMA.FTZ R154, R10, R166.reuse, -R169 ;  /* 0x000000a60a9a7223 */ /* 0x080fe200000108a9 */
[-CC-:B------:R-:W-:Y:S01]  /*1a1e0*/  FFMA.FTZ R2, R32, R166.reuse, -R165.reuse ;  /* 0x000000a620027223 */ /* 0x180fe200000108a5 */
[-C--:B------:R-:W-:Y:S01]  /*1a1f0*/  FFMA.FTZ R161, R34, R166.reuse, -R165 ;  /* 0x000000a622a17223 */ /* 0x080fe200000108a5 */
[C---:B------:R-:W-:Y:S01]  /*1a200*/  FMUL.FTZ R162, R166.reuse, R5 ;  /* 0x00000005a6a27220 */ /* 0x040fe20000410000 */
[----:B------:R-:W-:Y:S01]  /*1a210*/  FMUL.FTZ R3, R166, R3 ;  /* 0x00000003a6037220 */ /* 0x000fe20000410000 */
[----:B------:R-:W-:Y:S01]  /*1a220*/  MUFU.EX2 R158, R158 ;  /* 0x0000009e009e7308 */ /* 0x000fe20000000800 */
[----:B------:R-:W-:Y:S01]  /*1a230*/  LDSM.16.MT88.4 R32, [R203+0xc000] ;  /* 0x00c00000cb20783b */ /* 0x000fe20000004200 */
[-C--:B------:R-:W-:Y:S01]  /*1a240*/  FFMA.FTZ R173, R138, R166.reuse, -R169 ;  /* 0x000000a68aad7223 */ /* 0x080fe200000108a9 */
[-C--:B------:R-:W-:Y:S01]  /*1a250*/  FFMA.FTZ R175, R180, R166.reuse, -R165 ;  /* 0x000000a6b4af7223 */ /* 0x080fe200000108a5 */
[-CC-:B------:R-:W-:Y:S01]  /*1a260*/  FFMA.FTZ R171, R242, R166.reuse, -R169.reuse ;  /* 0x000000a6f2ab7223 */ /* 0x180fe200000108a9 */
[----:B------:R-:W1:Y:S01]  /*1a270*/  LDSM.16.MT88.4 R8, [R206+0xc000] ;  /* 0x00c00000ce08783b */ /* 0x000e620000004200 */
[-C--:B------:R-:W-:Y:S01]  /*1a280*/  FFMA.FTZ R178, R178, R166.reuse, -R169 ;  /* 0x000000a6b2b27223 */ /* 0x080fe200000108a9 */
[-CC-:B------:R-:W-:Y:S01]  /*1a290*/  FFMA.FTZ R182, R182, R166.reuse, -R165.reuse ;  /* 0x000000a6b6b67223 */ /* 0x180fe200000108a5 */
[----:B------:R-:W2:Y:S01]  /*1a2a0*/  MUFU.EX2 R155, R155 ;  /* 0x0000009b009b7308 */ /* 0x000ea20000000800 */
[-CC-:B------:R-:W-:Y:S01]  /*1a2b0*/  FFMA.FTZ R177, R240, R166.reuse, -R165.reuse ;  /* 0x000000a6f0b17223 */ /* 0x180fe200000108a5 */
[-CC-:B------:R-:W-:Y:S01]  /*1a2c0*/  FFMA.FTZ R230, R230, R166.reuse, -R165.reuse ;  /* 0x000000a6e6e67223 */ /* 0x180fe200000108a5 */
[-CC-:B------:R-:W-:Y:S01]  /*1a2d0*/  FFMA.FTZ R183, R146, R166.reuse, -R165.reuse ;  /* 0x000000a692b77223 */ /* 0x180fe200000108a5 */
[-C--:B------:R-:W-:Y:S01]  /*1a2e0*/  FFMA.FTZ R236, R144, R166.reuse, -R165 ;  /* 0x000000a690ec7223 */ /* 0x080fe200000108a5 */
[-CC-:B------:R-:W-:Y:S01]  /*1a2f0*/  FFMA.FTZ R179, R234, R166.reuse, -R169.reuse ;  /* 0x000000a6eab37223 */ /* 0x180fe200000108a9 */
[----:B------:R-:W-:Y:S01]  /*1a300*/  LDSM.16.MT88.4 R144, [R206+0xf000] ;  /* 0x00f00000ce90783b */ /* 0x000fe20000004200 */
[-CC-:B------:R-:W-:Y:S01]  /*1a310*/  FFMA.FTZ R232, R232, R166.reuse, -R169.reuse ;  /* 0x000000a6e8e87223 */ /* 0x180fe200000108a9 */
[----:B------:R-:W-:Y:S01]  /*1a320*/  MUFU.EX2 R154, R154 ;  /* 0x0000009a009a7308 */ /* 0x000fe20000000800 */
[-CC-:B------:R-:W-:Y:S01]  /*1a330*/  FFMA.FTZ R181, R150, R166.reuse, -R169.reuse ;  /* 0x000000a696b57223 */ /* 0x180fe200000108a9 */
[-C--:B------:R-:W-:Y:S01]  /*1a340*/  FFMA.FTZ R234, R148, R166.reuse, -R169 ;  /* 0x000000a694ea7223 */ /* 0x080fe200000108a9 */
[-CC-:B------:R-:W-:Y:S01]  /*1a350*/  FFMA.FTZ R233, R142, R166.reuse, -R165.reuse ;  /* 0x000000a68ee97223 */ /* 0x180fe200000108a5 */
[-CC-:B------:R-:W-:Y:S01]  /*1a360*/  FFMA.FTZ R238, R140, R166.reuse, -R165.reuse ;  /* 0x000000a68cee7223 */ /* 0x180fe200000108a5 */
[----:B------:R-:W-:Y:S01]  /*1a370*/  LDSM.16.MT88.4 R148, [R203+0xd000] ;  /* 0x00d00000cb94783b */ /* 0x000fe20000004200 */
[-CC-:B------:R-:W-:Y:S01]  /*1a380*/  FFMA.FTZ R168, R168, R166.reuse, -R165.reuse ;  /* 0x000000a6a8a87223 */ /* 0x180fe200000108a5 */
[--C-:B------:R-:W-:Y:S01]  /*1a390*/  FFMA.FTZ R164, R164, R166, -R165.reuse ;  /* 0x000000a6a4a47223 */ /* 0x100fe200000108a5 */
[----:B------:R-:W3:Y:S01]  /*1a3a0*/  MUFU.EX2 R153, R153 ;  /* 0x0000009900997308 */ /* 0x000ee20000000800 */
[----:B--2---:R-:W-:Y:S01]  /*1a3b0*/  F2FP.BF16.F32.PACK_AB R4, R155, R158 ;  /* 0x0000009e9b04723e */ /* 0x004fe200000010ff */
[----:B------:R-:W-:Y:S01]  /*1a3c0*/  LDSM.16.MT88.4 R140, [R205+0xf000] ;  /* 0x00f00000cd8c783b */ /* 0x000fe20000004200 */
[----:B------:R-:W-:-:S05]  /*1a3d0*/  FFMA.FTZ R163, R163, R166, -R165 ;  /* 0x000000a6a3a37223 */ /* 0x000fca00000108a5 */
        /* <DEDUP_REMOVED lines=9> */
[----:B------:R-:W-:Y:S01]  /*1a470*/  MUFU.EX2 R171, R171 ;  /* 0x000000ab00ab7308 */ /* 0x000fe20000000800 */
        /* <DEDUP_REMOVED lines=58> */
[----:B------:R-:W1:Y:S01]  /*1a820*/  LDSM.16.MT88.4 R108, [R204+0xe000] ;  /* 0x00e00000cc6c783b */ /* 0x000e620000004200 */
[----:B------:R-:W-:Y:S01]  /*1a830*/  MUFU.EX2 R175, R175 ;  /* 0x000000af00af7308 */ /* 0x000fe20000000800 */
[-C--:B------:R-:W-:Y:S01]  /*1a840*/  FMUL.FTZ R96, R96, R162.reuse ;  /* 0x000000a260607220 */ /* 0x080fe20000410000 */
[----:B------:R-:W-:Y:S01]  /*1a850*/  HMMA.16816.F32.BF16 R32, R4, R34, R104 ;  /* 0x000000220420723c */ /* 0x000fe20000041868 */
[-C--:B------:R-:W-:Y:S01]  /*1a860*/  FMUL.FTZ R97, R97, R162.reuse ;  /* 0x000000a261617220 */ /* 0x080fe20000410000 */
[-C--:B------:R-:W-:Y:S01]  /*1a870*/  FMUL.FTZ R98, R98, R3.reuse ;  /* 0x0000000362627220 */ /* 0x080fe20000410000 */
[----:B------:R-:W-:Y:S01]  /*1a880*/  FMUL.FTZ R99, R99, R3 ;  /* 0x0000000363637220 */ /* 0x000fe20000410000 */
[----:B------:R-:W-:-:S02]  /*1a890*/  FFMA.FTZ R158, R231, R162, R158 ;  /* 0x000000a2e79e7223 */ /* 0x000fc4000001009e */
[----:B------:R-:W4:Y:S01]  /*1a8a0*/  MUFU.EX2 R182, R182 ;  /* 0x000000b600b67308 */ /* 0x000f220000000800 */
        /* <DEDUP_REMOVED lines=8> */
[----:B------:R-:W-:Y:S01]  /*1a930*/  MUFU.EX2 R177, R177 ;  /* 0x000000b100b17308 */ /* 0x000fe20000000800 */
[----:B------:R-:W-:Y:S01]  /*1a940*/  FADD.FTZ R155, R155, R158 ;  /* 0x0000009e9b9b7221 */ /* 0x000fe20000010000 */
[----:B--2---:R-:W-:Y:S01]  /*1a950*/  HMMA.16816.F32.BF16 R40, R4, R116, R104 ;  /* 0x000000740428723c */ /* 0x004fe20000041868 */
[----:B------:R-:W2:Y:S02]  /*1a960*/  LDSM.16.MT88.4 R104, [R203+0xe000] ;  /* 0x00e00000cb68783b */ /* 0x000ea40000004200 */
[----:B------:R-:W-:-:S03]  /*1a970*/  FADD.FTZ R154, R154, R155 ;  /* 0x0000009b9a9a7221 */ /* 0x000fc60000010000 */
[----:B------:R-:W-:Y:S01]  /*1a980*/  HMMA.16816.F32.BF16 R36, R4, R118, R36 ;  /* 0x000000760424723c */ /* 0x000fe20000041824 */
[-C--:B------:R-:W-:Y:S01]  /*1a990*/  FMUL.FTZ R116, R44, R162.reuse ;  /* 0x000000a22c747220 */ /* 0x080fe20000410000 */
[-C--:B------:R-:W-:Y:S01]  /*1a9a0*/  FMUL.FTZ R117, R45, R162.reuse ;  /* 0x000000a22d757220 */ /* 0x080fe20000410000 */
[-C--:B------:R-:W-:Y:S01]  /*1a9b0*/  FMUL.FTZ R44, R48, R162.reuse ;  /* 0x000000a2302c7220 */ /* 0x080fe20000410000 */
[----:B------:R-:W-:Y:S01]  /*1a9c0*/  FMUL.FTZ R45, R49, R162 ;  /* 0x000000a2312d7220 */ /* 0x000fe20000410000 */
[----:B------:R-:W-:Y:S01]  /*1a9d0*/  MUFU.EX2 R230, R230 ;  /* 0x000000e600e67308 */ /* 0x000fe20000000800 */
        /* <DEDUP_REMOVED lines=8> */
[----:B------:R-:W5:Y:S01]  /*1aa60*/  LDSM.16.MT88.4 R112, [R206+0x10000] ;  /* 0x01000000ce70783b */ /* 0x000f620000004200 */
        /* <DEDUP_REMOVED lines=11> */
[----:B------:R-:W1:Y:S01]  /*1ab20*/  LDSM.16.MT88.4 R108, [R205+0x10000] ;  /* 0x01000000cd6c783b */ /* 0x000e620000004200 */
        /* <DEDUP_REMOVED lines=17> */
[----:B------:R-:W-:Y:S01]  /*1ac40*/  FMUL.FTZ R69, R73, R162 ;  /* 0x000000a249457220 */ /* 0x000fe20000410000 */
[-C--:B------:R-:W-:Y:S01]  /*1ac50*/  FMUL.FTZ R70, R74, R3.reuse ;  /* 0x000000034a467220 */ /* 0x080fe20000410000 */
[-C--:B------:R-:W-:Y:S01]  /*1ac60*/  FMUL.FTZ R71, R75, R3.reuse ;  /* 0x000000034b477220 */ /* 0x080fe20000410000 */
[----:B------:R-:W-:Y:S01]  /*1ac70*/  MUFU.EX2 R234, R234 ;  /* 0x000000ea00ea7308 */ /* 0x000fe20000000800 */
[C---:B-----5:R-:W-:Y:S06]  /*1ac80*/  HMMA.16816.F32.BF16 R72, R4.reuse, R112, R116 ;  /* 0x000000700448723c */ /* 0x060fec0000041874 */
[C---:B------:R-:W-:Y:S01]  /*1ac90*/  HMMA.16816.F32.BF16 R68, R4.reuse, R114, R68 ;  /* 0x000000720444723c */ /* 0x040fe20000041844 */
[----:B------:R-:W-:Y:S01]  /*1aca0*/  FFMA.FTZ R116, R136, R166, -R169 ;  /* 0x000000a688747223 */ /* 0x000fe200000108a9 */
[-C--:B------:R-:W-:Y:S01]  /*1acb0*/  FMUL.FTZ R112, R80, R162.reuse ;  /* 0x000000a250707220 */ /* 0x080fe20000410000 */
[----:B------:R-:W5:Y:S01]  /*1acc0*/  LDSM.16.MT88.4 R136, [R203+0x10000] ;  /* 0x01000000cb88783b */ /* 0x000f620000004200 */
[-C--:B------:R-:W-:Y:S01]  /*1acd0*/  FMUL.FTZ R113, R81, R162.reuse ;  /* 0x000000a251717220 */ /* 0x080fe20000410000 */
[----:B------:R3:W4:Y:S01]  /*1ace0*/  MUFU.EX2 R180, R116 ;  /* 0x0000007400b47308 */ /* 0x0007220000000800 */
[-C--:B------:R-:W-:Y:S01]  /*1acf0*/  FMUL.FTZ R80, R84, R162.reuse ;  /* 0x000000a254507220 */ /* 0x080fe20000410000 */
[-C--:B------:R-:W-:Y:S01]  /*1ad00*/  FMUL.FTZ R114, R82, R3.reuse ;  /* 0x0000000352727220 */ /* 0x080fe20000410000 */
[-C--:B------:R-:W-:Y:S01]  /*1ad10*/  FMUL.FTZ R115, R83, R3.reuse ;  /* 0x0000000353737220 */ /* 0x080fe20000410000 */
[----:B------:R-:W-:Y:S01]  /*1ad20*/  FMUL.FTZ R81, R85, R162 ;  /* 0x000000a255517220 */ /* 0x000fe20000410000 */
[-C--:B------:R-:W-:Y:S01]  /*1ad30*/  FMUL.FTZ R82, R86, R3.reuse ;  /* 0x0000000356527220 */ /* 0x080fe20000410000 */
[-C--:B------:R-:W-:Y:S01]  /*1ad40*/  FMUL.FTZ R83, R87, R3.reuse ;  /* 0x0000000357537220 */ /* 0x080fe20000410000 */
[----:B-1----:R-:W-:Y:S01]  /*1ad50*/  HMMA.16816.F32.BF16 R76, R4, R108, R76 ;  /* 0x0000006c044c723c */ /* 0x002fe2000004184c */
[----:B------:R-:W-:Y:S01]  /*1ad60*/  MUFU.EX2 R183, R183 ;  /* 0x000000b700b77308 */ /* 0x000fe20000000800 */
[----:B------:R-:W-:-:S04]  /*1ad70*/  FFMA.FTZ R3, R229, R3, R152 ;  /* 0x00000003e5037223 */ /* 0x000fc80000010098 */
[----:B------:R-:W-:Y:S01]  /*1ad80*/  HMMA.16816.F32.BF16 R84, R4, R110, R112 ;  /* 0x0000006e0454723c */ /* 0x000fe20000041870 */
[----:B------:R-:W-:Y:S01]  /*1ad90*/  LDSM.16.MT88.4 R112, [R205+0xe800] ;  /* 0x00e80000cd70783b */ /* 0x000fe20000004200 */
[----:B------:R-:W-:Y:S01]  /*1ada0*/  FADD.FTZ R3, R2, R3 ;  /* 0x0000000302037221 */ /* 0x000fe20000010000 */
[----:B------:R-:W1:Y:S02]  /*1adb0*/  MUFU.EX2 R236, R236 ;  /* 0x000000ec00ec7308 */ /* 0x000e640000000800 */
[----:B---3--:R-:W3:Y:S01]  /*1adc0*/  LDSM.16.MT88.4 R116, [R205+0xc800] ;  /* 0x00c80000cd74783b */ /* 0x008ee20000004200 */
[----:B------:R-:W-:-:S03]  /*1add0*/  FADD.FTZ R0, R0, R3 ;  /* 0x0000000300007221 */ /* 0x000fc60000010000 */
[----:B------:R-:W1:Y:S01]  /*1ade0*/  LDSM.16.MT88.4 R108, [R204+0xe800] ;  /* 0x00e80000cc6c783b */ /* 0x000e620000004200 */
[----:B--2---:R-:W-:Y:S01]  /*1adf0*/  HMMA.16816.F32.BF16 R80, R4, R104, R80 ;  /* 0x000000680450723c */ /* 0x004fe20000041850 */
[----:B------:R-:W-:Y:S01]  /*1ae00*/  MUFU.EX2 R233, R233 ;  /* 0x000000e900e97308 */ /* 0x000fe20000000800 */
[----:B------:R-:W-:-:S04]  /*1ae10*/  FADD.FTZ R0, R161, R0 ;  /* 0x00000000a1007221 */ /* 0x000fc80000010000 */
[C---:B------:R-:W-:Y:S01]  /*1ae20*/  HMMA.16816.F32.BF16 R88, R4.reuse, R106, R88 ;  /* 0x0000006a0458723c */ /* 0x040fe20000041858 */
[----:B------:R-:W-:Y:S01]  /*1ae30*/  F2FP.BF16.F32.PACK_AB R104, R178, R171 ;  /* 0x000000abb268723e */ /* 0x000fe200000010ff */
[----:B------:R-:W-:Y:S01]  /*1ae40*/  FADD.FTZ R171, R171, R154 ;  /* 0x0000009aabab7221 */ /* 0x000fe20000010000 */
[----:B----4-:R-:W-:Y:S01]  /*1ae50*/  F2FP.BF16.F32.PACK_AB R105, R182, R175 ;  /* 0x000000afb669723e */ /* 0x010fe200000010ff */
[----:B------:R-:W2:Y:S01]  /*1ae60*/  MUFU.EX2 R238, R238 ;  /* 0x000000ee00ee7308 */ /* 0x000ea20000000800 */
[----:B------:R-:W-:Y:S01]  /*1ae70*/  FADD.FTZ R175, R175, R0 ;  /* 0x00000000afaf7221 */ /* 0x000fe20000010000 */
[----:B------:R-:W-:Y:S01]  /*1ae80*/  FADD.FTZ R178, R178, R171 ;  /* 0x000000abb2b27221 */ /* 0x000fe20000010000 */
[----:B------:R-:W-:Y:S02]  /*1ae90*/  F2FP.BF16.F32.PACK_AB R106, R180, R173 ;  /* 0x000000adb46a723e */ /* 0x000fe400000010ff */
[----:B------:R-:W-:Y:S01]  /*1aea0*/  F2FP.BF16.F32.PACK_AB R107, R230, R177 ;  /* 0x000000b1e66b723e */ /* 0x000fe200000010ff */
[----:B-----5:R-:W-:Y:S01]  /*1aeb0*/  HMMA.16816.F32.BF16 R92, R4, R136, R92 ;  /* 0x00000088045c723c */ /* 0x020fe2000004185c */
[----:B------:R-:W-:Y:S01]  /*1aec0*/  FADD.FTZ R182, R182, R175 ;  /* 0x000000afb6b67221 */ /* 0x000fe20000010000 */
[----:B------:R-:W-:Y:S01]  /*1aed0*/  MUFU.EX2 R168, R168 ;  /* 0x000000a800a87308 */ /* 0x000fe20000000800 */
[----:B------:R-:W-:-:S02]  /*1aee0*/  FADD.FTZ R173, R173, R178 ;  /* 0x000000b2adad7221 */ /* 0x000fc40000010000 */
[----:B------:R-:W-:Y:S01]  /*1aef0*/  FADD.FTZ R177, R177, R182 ;  /* 0x000000b6b1b17221 */ /* 0x000fe20000010000 */
[----:B------:R-:W-:Y:S01]  /*1af00*/  HMMA.16816.F32.BF16 R4, R4, R138, R96 ;  /* 0x0000008a0404723c */ /* 0x000fe20000041860 */
[----:B------:R-:W-:Y:S01]  /*1af10*/  LDSM.16.MT88.4 R96, [R204+0x10800] ;  /* 0x01080000cc60783b */ /* 0x000fe20000004200 */
[----:B------:R-:W-:Y:S01]  /*1af20*/  FADD.FTZ R180, R180, R173 ;  /* 0x000000adb4b47221 */ /* 0x000fe20000010000 */
[----:B------:R-:W-:Y:S01]  /*1af30*/  FADD.FTZ R230, R230, R177 ;  /* 0x000000b1e6e67221 */ /* 0x000fe20000010000 */
[----:B------:R-:W-:Y:S01]  /*1af40*/  MUFU.EX2 R164, R164 ;  /* 0x000000a400a47308 */ /* 0x000fe20000000800 */
[----:B------:R-:W-:Y:S01]  /*1af50*/  LDSM.16.MT88.4 R136, [R203+0xf000] ;  /* 0x00f00000cb88783b */ /* 0x000fe20000004200 */
[C---:B------:R-:W-:Y:S06]  /*1af60*/  HMMA.16816.F32.BF16 R28, R104.reuse, R128, R28 ;  /* 0x00000080681c723c */ /* 0x040fec000004181c */
[C---:B------:R-:W-:Y:S01]  /*1af70*/  HMMA.16816.F32.BF16 R24, R104.reuse, R130, R24 ;  /* 0x000000826818723c */ /* 0x040fe20000041818 */
[----:B------:R-:W-:Y:S01]  /*1af80*/  LDSM.16.MT88.4 R128, [R206+0x10800] ;  /* 0x01080000ce80783b */ /* 0x000fe20000004200 */
[----:B------:R-:W4:Y:S04]  /*1af90*/  MUFU.EX2 R163, R163 ;  /* 0x000000a300a37308 */ /* 0x000f280000000800 */
[C---:B---3--:R-:W-:Y:S06]  /*1afa0*/  HMMA.16816.F32.BF16 R20, R104.reuse, R116, R20 ;  /* 0x000000746814723c */ /* 0x048fec0000041814 */
[C---:B------:R-:W-:Y:S01]  /*1afb0*/  HMMA.16816.F32.BF16 R16, R104.reuse, R118, R16 ;  /* 0x000000766810723c */ /* 0x040fe20000041810 */
[----:B------:R-:W3:Y:S05]  /*1afc0*/  LDSM.16.MT88.4 R116, [R203+0xe800] ;  /* 0x00e80000cb74783b */ /* 0x000eea0000004200 */
[C---:B------:R-:W-:Y:S06]  /*1afd0*/  HMMA.16816.F32.BF16 R100, R104.reuse, R124, R100 ;  /* 0x0000007c6864723c */ /* 0x040fec0000041864 */
[C---:B------:R-:W-:Y:S01]  /*1afe0*/  HMMA.16816.F32.BF16 R32, R104.reuse, R126, R32 ;  /* 0x0000007e6820723c */ /* 0x040fe20000041820 */
[----:B------:R-:W-:Y:S05]  /*1aff0*/  LDSM.16.MT88.4 R124, [R206+0xd000] ;  /* 0x00d00000ce7c783b */ /* 0x000fea0000004200 */
[C---:B------:R-:W-:Y:S06]  /*1b000*/  HMMA.16816.F32.BF16 R48, R104.reuse, R112, R48 ;  /* 0x000000706830723c */ /* 0x040fec0000041830 */
[C---:B------:R-:W-:Y:S01]  /*1b010*/  HMMA.16816.F32.BF16 R44, R104.reuse, R114, R44 ;  /* 0x00000072682c723c */ /* 0x040fe2000004182c */
[----:B------:R-:W5:Y:S05]  /*1b020*/  LDSM.16.MT88.4 R112, [R203+0x10800] ;  /* 0x01080000cb70783b */ /* 0x000f6a0000004200 */
        /* <DEDUP_REMOVED lines=8> */
[----:B------:R-:W4:Y:S05]  /*1b0b0*/  LDSM.16.MT88.4 R120, [R205+0x10800] ;  /* 0x01080000cd78783b */ /* 0x000f2a0000004200 */
        /* <DEDUP_REMOVED lines=9> */
[C---:B------:R-:W-:Y:S01]  /*1b150*/  HMMA.16816.F32.BF16 R72, R104.reuse, R128, R72 ;  /* 0x000000806848723c */ /* 0x040fe20000041848 */
[----:B------:R-:W-:Y:S01]  /*1b160*/  F2FP.BF16.F32.PACK_AB R98, R234, R181 ;  /* 0x000000b5ea62723e */ /* 0x000fe200000010ff */
[----:B------:R-:W-:Y:S01]  /*1b170*/  FADD.FTZ R232, R232, R179 ;  /* 0x000000b3e8e87221 */ /* 0x000fe20000010000 */
[----:B--2---:R-:W-:Y:S01]  /*1b180*/  F2FP.BF16.F32.PACK_AB R99, R238, R233 ;  /* 0x000000e9ee63723e */ /* 0x004fe200000010ff */
[----:B------:R-:W-:Y:S02]  /*1b190*/  FADD.FTZ R236, R236, R183 ;  /* 0x000000b7ecec7221 */ /* 0x000fe40000010000 */
[----:B------:R-:W-:Y:S01]  /*1b1a0*/  HMMA.16816.F32.BF16 R68, R104, R130, R68 ;  /* 0x000000826844723c */ /* 0x000fe20000041844 */
[----:B------:R-:W-:Y:S01]  /*1b1b0*/  FADD.FTZ R3, R181, R232 ;  /* 0x000000e8b5037221 */ /* 0x000fe20000010000 */
[----:B------:R-:W-:-:S03]  /*1b1c0*/  FADD.FTZ R233, R233, R236 ;  /* 0x000000ece9e97221 */ /* 0x000fc60000010000 */
[----:B------:R-:W-:Y:S01]  /*1b1d0*/  FADD.FTZ R3, R234, R3 ;  /* 0x00000003ea037221 */ /* 0x000fe20000010000 */
[----:B-----5:R-:W-:Y:S01]  /*1b1e0*/  HMMA.16816.F32.BF16 R92, R104, R112, R92 ;  /* 0x00000070685c723c */ /* 0x020fe2000004185c */
        /* <DEDUP_REMOVED lines=10> */
[C---:B----4-:R-:W-:Y:S06]  /*1b290*/  HMMA.16816.F32.BF16 R76, R104.reuse, R120, R76 ;  /* 0x00000078684c723c */ /* 0x050fec000004184c */
        /* <DEDUP_REMOVED lines=28> */
[C---:B---3--:R-:W-:Y:S01]  /*1b460*/  HMMA.16816.F32.BF16 R84, R96.reuse, R132, R80 ;  /* 0x000000846054723c */ /* 0x048fe20000041850 */
[-CC-:B------:R-:W-:Y:S01]  /*1b470*/  FFMA.FTZ R148, R176, R166.reuse, -R169.reuse ;  /* 0x000000a6b0947223 */ /* 0x180fe200000108a9 */
[----:B------:R-:W-:Y:S01]  /*1b480*/  FFMA.FTZ R149, R174, R166, -R169 ;  /* 0x000000a6ae957223 */ /* 0x000fe200000108a9 */
        /* <DEDUP_REMOVED lines=12> */
[----:B------:R-:W-:Y:S01]  /*1b550*/  FADD.FTZ R148, R148, R3 ;  /* 0x0000000394947221 */ /* 0x000fe20000010000 */
[----:B------:R-:W-:-:S03]  /*1b560*/  MOV R3, R159 ;  /* 0x0000009f00037202 */ /* 0x000fc60000000f00 */
        /* <DEDUP_REMOVED lines=37> */
.L_x_2765:
[----:B------:R-:W-:Y:S05]  /*1b7c0*/  @!P5 BRA `(.L_x_2774) ;  /* 0x000000480028d947 */ /* 0x000fea0003800000 */
[----:B------:R-:W-:Y:S02]  /*1b7d0*/  MOV R2, R3 ;  /* 0x0000000300027202 */ /* 0x000fe40000000f00 */
[----:B------:R-:W-:-:S07]  /*1b7e0*/  MOV R0, R132 ;  /* 0x0000008400007202 */ /* 0x000fce0000000f00 */
.L_x_2783:
        /* <DEDUP_REMOVED lines=82> */
.L_x_2776:
[----:B-1----:R-:W-:Y:S02]  /*1bd10*/  R2UR UR4, R134 ;  /* 0x00000000860472ca */ /* 0x002fe400000e0000 */
[----:B------:R-:W-:Y:S11]  /*1bd20*/  R2UR UR5, R135 ;  /* 0x00000000870572ca */ /* 0x000ff600000e0000 */
[----:B------:R-:W-:Y:S02]  /*1bd30*/  @!UPT UIADD3 URZ, URZ, URZ, URZ ;  /* 0x0000003f3f3ff290 */ /* 0x000fe4000fffe03f */
[----:B--2---:R-:W2:Y:S02]  /*1bd40*/  LD.E R10, desc[UR4][R132.64+0x40] ;  /* 0x00004004840a7980 */ /* 0x004ea4000c101900 */
[----:B--2---:R-:W-:Y:S05]  /*1bd50*/  IMAD.U32 R10, R10, -0x40, RZ ;  /* 0xffffffc00a0a7824 */ /* 0x004fea00078e00ff */
[----:B------:R-:W-:Y:S02]  /*1bd60*/  SHF.R.S32.HI R5, RZ, 0x1f, R10 ;  /* 0x0000001fff057819 */ /* 0x000fe4000001140a */
.L_x_2777:
[----:B------:R-:W-:Y:S05]  /*1bd70*/  BSYNC B0 ;  /* 0x0000000000007941 */ /* 0x000fea0003800000 */
.L_x_2775:
        /* <DEDUP_REMOVED lines=32> */
[--C-:B------:R-:W-:Y:S02]  /*1bf80*/  @P3 LEA.HI.X R9, R3, R157, R4.reuse, 0x1, P1 ;  /* 0x0000009d03093211 */ /* 0x100fe400008f0c04 */
[----:B------:R-:W-:Y:S02]  /*1bf90*/  @P2 R2UR UR9, R135 ;  /* 0x00000000870922ca */ /* 0x000fe400000e0000 */
[----:B------:R-:W-:Y:S01]  /*1bfa0*/  @!PT LDS RZ, [RZ] ;  /* 0x00000000fffff984 */ /* 0x000fe20000000800 */
[----:B------:R-:W-:Y:S01]  /*1bfb0*/  @!PT LDS RZ, [RZ] ;  /* 0x00000000fffff984 */ /* 0x000fe20000000800 */
[----:B------:R-:W-:Y:S01]  /*1bfc0*/  @!PT LDS RZ, [RZ] ;  /* 0x00000000fffff984 */ /* 0x000fe20000000800 */
[----:B------:R-:W-:Y:S01]  /*1bfd0*/  @P2 LDGSTS.E.BYPASS.LTC128B.128 [R219+0x10000], desc[UR4][R232.64+0x100] ;  /* 0x10000100e8db2fae */ /* 0x000fe2000b901d44 */
[CC--:B------:R-:W-:Y:S02]  /*1bfe0*/  @P2 LEA R6, P0, R3.reuse, R156.reuse, 0x1 ;  /* 0x0000009c03062211 */ /* 0x0c0fe400078008ff */
        /* <DEDUP_REMOVED lines=9> */
[----:B------:R-:W-:Y:S01]  /*1c080*/  IMAD.X R4, R4, 0x1, R208, P5 ;  /* 0x0000000104047824 */ /* 0x000fe200028e06d0 */
        /* <DEDUP_REMOVED lines=12> */
[--C-:B------:R-:W-:Y:S02]  /*1c150*/  @P3 LEA.HI.X R15, R5, R157, R4.reuse, 0x1, P1 ;  /* 0x0000009d050f3211 */ /* 0x100fe400008f0c04 */
[----:B------:R-:W-:Y:S01]  /*1c160*/  @!PT LDS RZ, [RZ] ;  /* 0x00000000fffff984 */ /* 0x000fe20000000800 */
[----:B------:R-:W-:Y:S01]  /*1c170*/  @!PT LDS RZ, [RZ] ;  /* 0x00000000fffff984 */ /* 0x000fe20000000800 */
[----:B------:R-:W-:Y:S01]  /*1c180*/  @!PT LDS RZ, [RZ] ;  /* 0x00000000fffff984 */ /* 0x000fe20000000800 */
[----:B------:R1:W-:Y:S01]  /*1c190*/  @P2 LDGSTS.E.BYPASS.LTC128B.128 [R219+0x10800], desc[UR8][R6.64+0x100] ;  /* 0x1080010006db2fae */ /* 0x0003e2000b901d48 */
[----:B------:R-:W-:Y:S02]  /*1c1a0*/  @P2 R2UR UR13, R135 ;  /* 0x00000000870d22ca */ /* 0x000fe400000e0000 */
[CC--:B------:R-:W-:Y:S02]  /*1c1b0*/  @P2 LEA R12, P0, R5.reuse, R156.reuse, 0x1 ;  /* 0x0000009c050c2211 */ /* 0x0c0fe400078008ff */
        /* <DEDUP_REMOVED lines=9> */
[----:B------:R-:W-:Y:S02]  /*1c250*/  @P4 R2UR UR11, R135 ;  /* 0x00000000870b42ca */ /* 0x000fe400000e0000 */
[----:B------:R-:W-:Y:S01]  /*1c260*/  @!P4 STS.128 [R219+0xd000], RZ ;  /* 0x00d000ffdb00c388 */ /* 0x000fe20000000c00 */
[CC--:B------:R-:W-:Y:S02]  /*1c270*/  @P4 LEA R20, P5, R3.reuse, R156.reuse, 0x1 ;  /* 0x0000009c03144211 */ /* 0x0c0fe400078a08ff */
[C---:B------:R-:W-:Y:S02]  /*1c280*/  @P3 R2UR UR8, R134.reuse ;  /* 0x00000000860832ca */ /* 0x040fe400000e0000 */
        /* <DEDUP_REMOVED lines=8> */
[----:B------:R-:W-:Y:S02]  /*1c310*/  @P2 R2UR UR4, R134 ;  /* 0x00000000860422ca */ /* 0x000fe400000e0000 */
[----:B------:R-:W-:Y:S01]  /*1c320*/  @!PT LDS RZ, [RZ] ;  /* 0x00000000fffff984 */ /* 0x000fe20000000800 */
[----:B------:R-:W-:Y:S01]  /*1c330*/  @!PT LDS RZ, [RZ] ;  /* 0x00000000fffff984 */ /* 0x000fe20000000800 */
[----:B------:R-:W-:Y:S01]  /*1c340*/  @!PT LDS RZ, [RZ] ;  /* 0x00000000fffff984 */ /* 0x000fe20000000800 */
[----:B------:R2:W-:Y:S01]  /*1c350*/  @P2 LDGSTS.E.BYPASS.LTC128B.128 [R219+0x11000], desc[UR12][R12.64+0x100] ;  /* 0x110001000cdb2fae */ /* 0x0005e2000b901d4c */
[-CC-:B------:R-:W-:Y:S02]  /*1c360*/  @P3 LEA.HI.X R19, R3, R157.reuse, R4.reuse, 0x1, P1 ;  /* 0x0000009d03133211 */ /* 0x180fe400008f0c04 */
[----:B------:R-:W-:Y:S02]  /*1c370*/  @P2 R2UR UR5, R135 ;  /* 0x00000000870522ca */ /* 0x000fe400000e0000 */
[----:B------:R-:W-:Y:S01]  /*1c380*/  @!P2 STS.128 [R219+0x11000], RZ ;  /* 0x011000ffdb00a388 */ /* 0x000fe20000000c00 */
[C---:B------:R-:W-:Y:S04]  /*1c390*/  @P2 LEA R22, P0, R3.reuse, R156, 0x1 ;  /* 0x0000009c03162211 */ /* 0x040fe800078008ff */
[----:B------:R-:W-:Y:S01]  /*1c3a0*/  @!PT LDS RZ, [RZ] ;  /* 0x00000000fffff984 */ /* 0x000fe20000000800 */
[----:B------:R-:W-:Y:S01]  /*1c3b0*/  @!PT LDS RZ, [RZ] ;  /* 0x00000000fffff984 */ /* 0x000fe20000000800 */
[----:B------:R-:W-:Y:S01]  /*1c3c0*/  @!PT LDS RZ, [RZ] ;  /* 0x00000000fffff984 */ /* 0x000fe20000000800 */
[----:B------:R-:W-:Y:S01]  /*1c3d0*/  @P4 LDGSTS.E.BYPASS.LTC128B.128 [R219+0xd800], desc[UR10][R20.64] ;  /* 0x0d80000014db4fae */ /* 0x000fe2000b901d4a */
[----:B------:R-:W-:Y:S02]  /*1c3e0*/  @P2 LEA.HI.X R23, R3, R157, R4, 0x1, P0 ;  /* 0x0000009d03172211 */ /* 0x000fe400000f0c04 */
[----:B------:R-:W-:Y:S02]  /*1c3f0*/  ISETP.GT.AND P0, PT, R224, R211, PT ;  /* 0x000000d3e000720c */ /* 0x000fe40003f04270 */
        /* <DEDUP_REMOVED lines=14> */
[----:B------:R-:W1:Y:S05]  /*1c4e0*/  LDSM.16.M88.4 R140, [R201+0x6000] ;  /* 0x00600000c98c783b */ /* 0x000e6a0000000200 */
[----:B------:R-:W2:Y:S05]  /*1c4f0*/  LDSM.16.M88.4 R144, [R201+0x6800] ;  /* 0x00680000c990783b */ /* 0x000eaa0000000200 */
[----:B------:R-:W4:Y:S05]  /*1c500*/  LDSM.16.M88.4 R148, [R201+0x7000] ;  /* 0x00700000c994783b */ /* 0x000f2a0000000200 */
[----:B------:R-:W5:Y:S05]  /*1c510*/  LDSM.16.M88.4 R152, [R201+0x7800] ;  /* 0x00780000c998783b */ /* 0x000f6a0000000200 */
[----:B------:R-:W0:Y:S05]  /*1c520*/  LDGDEPBAR ;  /* 0x00000000000079af */ /* 0x000e2a0000000000 */
[----:B------:R-:W-:Y:S05]  /*1c530*/  LDSM.16.M88.4 R156, [R200] ;  /* 0x00000000c89c783b */ /* 0x000fea0000000200 */
[----:B------:R-:W5:Y:S05]  /*1c540*/  LDSM.16.M88.4 R160, [R199] ;  /* 0x00000000c7a0783b */ /* 0x000f6a0000000200 */
[----:B------:R-:W5:Y:S05]  /*1c550*/  LDSM.16.M88.4 R164, [R195] ;  /* 0x00000000c3a4783b */ /* 0x000f6a0000000200 */
[----:B------:R-:W5:Y:S01]  /*1c560*/  LDSM.16.M88.4 R168, [R194] ;  /* 0x00000000c2a8783b */ /* 0x000f620000000200 */
[C---:B-1----:R-:W-:Y:S04]  /*1c570*/  HMMA.16816.F32.BF16 R4, R136.reuse, R140, RZ ;  /* 0x0000008c8804723c */ /* 0x042fe800000418ff */
[----:B------:R-:W1:Y:S02]  /*1c580*/  LDSM.16.M88.4 R172, [R193] ;  /* 0x00000000c1ac783b */ /* 0x000e640000000200 */
[C---:B------:R-:W-:Y:S03]  /*1c590*/  HMMA.16816.F32.BF16 R8, R136.reuse, R142, RZ ;  /* 0x0000008e8808723c */ /* 0x040fe600000418ff */
[----:B------:R-:W-:Y:S03]  /*1c5a0*/  LDSM.16.M88.4 R176, [R198] ;  /* 0x00000000c6b0783b */ /* 0x000fe60000000200 */
[C---:B--2---:R-:W-:Y:S02]  /*1c5b0*/  HMMA.16816.F32.BF16 R12, R136.reuse, R144, RZ ;  /* 0x00000090880c723c */ /* 0x044fe400000418ff */
[----:B------:R-:W2:Y:S04]  /*1c5c0*/  LDSM.16.M88.4 R180, [R196+0x6000] ;  /* 0x00600000c4b4783b */ /* 0x000ea80000000200 */
[C---:B---3--:R-:W-:Y:S01]  /*1c5d0*/  HMMA.16816.F32.BF16 R16, R136.reuse, R146, RZ ;  /* 0x000000928810723c */ /* 0x048fe200000418ff */
[----:B------:R-:W-:Y:S05]  /*1c5e0*/  LDSM.16.M88.4 R140, [R196+0x7000] ;  /* 0x00700000c48c783b */ /* 0x000fea0000000200 */
[C---:B----4-:R-:W-:Y:S01]  /*1c5f0*/  HMMA.16816.F32.BF16 R20, R136.reuse, R148, RZ ;  /* 0x000000948814723c */ /* 0x050fe200000418ff */
[----:B------:R-:W-:Y:S05]  /*1c600*/  LDSM.16.M88.4 R144, [R196+0x7800] ;  /* 0x00780000c490783b */ /* 0x000fea0000000200 */
[C---:B------:R-:W-:Y:S01]  /*1c610*/  HMMA.16816.F32.BF16 R24, R136.reuse, R150, RZ ;  /* 0x000000968818723c */ /* 0x040fe200000418ff */
[----:B------:R-:W-:Y:S05]  /*1c620*/  LDSM.16.M88.4 R148, [R197] ;  /* 0x00000000c594783b */ /* 0x000fea0000000200 */
[C---:B-----5:R-:W-:Y:S01]  /*1c630*/  HMMA.16816.F32.BF16 R28, R136.reuse, R152, RZ ;  /* 0x00000098881c723c */ /* 0x060fe200000418ff */
[----:B------:R-:W3:Y:S05]  /*1c640*/  LD.E R3, desc[UR4][R132.64+0x18c] ;  /* 0x00018c0484037980 */ /* 0x000eea000c101900 */
[----:B------:R-:W-:Y:S01]  /*1c650*/  HMMA.16816.F32.BF16 R32, R136, R154, RZ ;  /* 0x0000009a8820723c */ /* 0x000fe200000418ff */
[----:B------:R-:W4:Y:S05]  /*1c660*/  LDSM.16.M88.4 R136, [R196+0x6800] ;  /* 0x00680000c488783b */ /* 0x000f2a0000000200 */
[C---:B------:R-:W-:Y:S01]  /*1c670*/  HMMA.16816.F32.BF16 R4, R156.reuse, R160, R4 ;  /* 0x000000a09c04723c */ /* 0x040fe20000041804 */
[----:B------:R-:W5:Y:S05]  /*1c680*/  LDSM.16.M88.4 R152, [R192] ;  /* 0x00000000c098783b */ /* 0x000f6a0000000200 */
        /* <DEDUP_REMOVED lines=10> */
[----:B------:R-:W1:Y:S05]  /*1c730*/  LDSM.16.M88.4 R156, [R192+0x800] ;  /* 0x00080000c09c783b */ /* 0x000e6a0000000200 */
[C---:B--2---:R-:W-:Y:S01]  /*1c740*/  HMMA.16816.F32.BF16 R4, R176.reuse, R180, R4 ;  /* 0x000000b4b004723c */ /* 0x044fe20000041804 */
[----:B------:R-:W2:Y:S05]  /*1c750*/  LDSM.16.M88.4 R172, [R201+0x8000] ;  /* 0x00800000c9ac783b */ /* 0x000eaa0000000200 */
[C---:B------:R-:W-:Y:S01]  /*1c760*/  HMMA.16816.F32.BF16 R8, R176.reuse, R182, R8 ;  /* 0x000000b6b008723c */ /* 0x040fe20000041808 */
[----:B------:R-:W-:Y:S05]  /*1c770*/  LDSM.16.M88.4 R180, [R191] ;  /* 0x00000000bfb4783b */ /* 0x000fea0000000200 */
        /* <DEDUP_REMOVED lines=9> */
[C---:B-----5:R-:W-:Y:S01]  /*1c810*/  HMMA.16816.F32.BF16 R4, R148.reuse, R152, R4 ;  /* 0x000000989404723c */ /* 0x060fe20000041804 */
[----:B------:R-:W5:Y:S05]  /*1c820*/  LDSM.16.M88.4 R176, [R200+0x2000] ;  /* 0x00200000c8b0783b */ /* 0x000f6a0000000200 */
        /* <DEDUP_REMOVED lines=10> */
[----:B------:R-:W1:Y:S05]  /*1c8d0*/  LDSM.16.M88.4 R148, [R190] ;  /* 0x00000000be94783b */ /* 0x000e6a0000000200 */
[C---:B--2---:R-:W-:Y:S01]  /*1c8e0*/  HMMA.16816.F32.BF16 R4, R168.reuse, R172, R4 ;  /* 0x000000aca804723c */ /* 0x044fe20000041804 */
[----:B------:R-:W2:Y:S05]  /*1c8f0*/  LDSM.16.M88.4 R164, [R196+0x8000] ;  /* 0x00800000c4a4783b */ /* 0x000eaa0000000200 */
        /* <DEDUP_REMOVED lines=23> */
[----:B------:R-:W3:Y:S05]  /*1ca70*/  LDSM.16.M88.4 R156, [R192+0x3800] ;  /* 0x00380000c09c783b */ /* 0x000eea0000000200 */
        /* <DEDUP_REMOVED lines=23> */
[C---:B---3--:R-:W-:Y:S06]  /*1cbf0*/  HMMA.16816.F32.BF16 R28, R168.reuse, R156, R28 ;  /* 0x0000009ca81c723c */ /* 0x048fec000004181c */
[----:B------:R-:W-:Y:S01]  /*1cc00*/  HMMA.16816.F32.BF16 R32, R168, R158, R32 ;  /* 0x0000009ea820723c */ /* 0x000fe20000041820 */
[----:B------:R-:W3:Y:S05]  /*1cc10*/  LDSM.16.M88.4 R156, [R184] ;  /* 0x00000000b89c783b */ /* 0x000eea0000000200 */
        /* <DEDUP_REMOVED lines=13> */
[----:B------:R-:W4:Y:S01]  /*1ccf0*/  LDSM.16.M88.4 R176, [R197+0x4000] ;  /* 0x00400000c5b0783b */ /* 0x000f220000000200 */
[C---:B-----5:R-:W-:Y:S06]  /*1cd00*/  HMMA.16816.F32.BF16 R4, R160.reuse, R164, R4 ;  /* 0x000000a4a004723c */ /* 0x060fec0000041804 */
[C---:B------:R-:W-:Y:S06]  /*1cd10*/  HMMA.16816.F32.BF16 R8, R160.reuse, R166, R8 ;  /* 0x000000a6a008723c */ /* 0x040fec0000041808 */
[C---:B-1----:R-:W-:Y:S06]  /*1cd20*/  HMMA.16816.F32.BF16 R12, R160.reuse, R148, R12 ;  /* 0x00000094a00c723c */ /* 0x042fec000004180c */
[C---:B------:R-:W-:Y:S06]  /*1cd30*/  HMMA.16816.F32.BF16 R16, R160.reuse, R150, R16 ;  /* 0x00000096a010723c */ /* 0x040fec0000041810 */
[C---:B------:R-:W-:Y:S06]  /*1cd40*/  HMMA.16816.F32.BF16 R20, R160.reuse, R152, R20 ;  /* 0x00000098a014723c */ /* 0x040fec0000041814 */
[C---:B------:R-:W-:Y:S06]  /*1cd50*/  HMMA.16816.F32.BF16 R24, R160.reuse, R154, R24 ;  /* 0x0000009aa018723c */ /* 0x040fec0000041818 */
[C---:B---3--:R-:W-:Y:S06]  /*1cd60*/  HMMA.16816.F32.BF16 R28, R160.reuse, R156, R28 ;  /* 0x0000009ca01c723c */ /* 0x048fec000004181c */
[----:B------:R-:W-:Y:S05]  /*1cd70*/  HMMA.16816.F32.BF16 R32, R160, R158, R32 ;  /* 0x0000009ea020723c */ /* 0x000fea0000041820 */
[----:B------:R-:W-:Y:S01]  /*1cd80*/  IMAD.MOV.U32 R156, RZ, RZ, R232 ;  /* 0x000000ffff9c7224 */ /* 0x000fe200078e00e8 */
[C---:B--2---:R-:W-:Y:S05]  /*1cd90*/  HMMA.16816.F32.BF16 R4, R168.reuse, R172, R4 ;  /* 0x000000aca804723c */ /* 0x044fea0000041804 */
[----:B------:R-:W-:Y:S01]  /*1cda0*/  IMAD.MOV.U32 R157, RZ, RZ, R233 ;  /* 0x000000ffff9d7224 */ /* 0x000fe200078e00e9 */
[C---:B------:R-:W-:Y:S06]  /*1cdb0*/  HMMA.16816.F32.BF16 R8, R168.reuse, R174, R8 ;  /* 0x000000aea808723c */ /* 0x040fec0000041808 */
[C---:B----4-:R-:W-:Y:S06]  /*1cdc0*/  HMMA.16816.F32.BF16 R12, R168.reuse, R136, R12 ;  /* 0x00000088a80c723c */ /* 0x050fec000004180c */
[C---:B------:R-:W-:Y:S01]  /*1cdd0*/  HMMA.16816.F32.BF16 R16, R168.reuse, R138, R16 ;  /* 0x0000008aa810723c */ /* 0x040fe20000041810 */
[----:B------:R-:W1:Y:S05]  /*1cde0*/  LDSM.16.M88.4 R136, [R192+0x4800] ;  /* 0x00480000c088783b */ /* 0x000e6a0000000200 */
[C---:B------:R-:W-:Y:S06]  /*1cdf0*/  HMMA.16816.F32.BF16 R20, R168.reuse, R140, R20 ;  /* 0x0000008ca814723c */ /* 0x040fec0000041814 */
[C---:B------:R-:W-:Y:S06]  /*1ce00*/  HMMA.16816.F32.BF16 R24, R168.reuse, R142, R24 ;  /* 0x0000008ea818723c */ /* 0x040fec0000041818 */
[C---:B------:R-:W-:Y:S06]  /*1ce10*/  HMMA.16816.F32.BF16 R28, R168.reuse, R144, R28 ;  /* 0x00000090a81c723c */ /* 0x040fec000004181c */
[----:B------:R-:W-:Y:S06]  /*1ce20*/  HMMA.16816.F32.BF16 R32, R168, R146, R32 ;  /* 0x00000092a820723c */ /* 0x000fec0000041820 */
[C---:B------:R-:W-:Y:S06]  /*1ce30*/  HMMA.16816.F32.BF16 R4, R176.reuse, R180, R4 ;  /* 0x000000b4b004723c */ /* 0x040fec0000041804 */
[C---:B------:R-:W-:Y:S06]  /*1ce40*/  HMMA.16816.F32.BF16 R8, R176.reuse, R182, R8 ;  /* 0x000000b6b008723c */ /* 0x040fec0000041808 */
[C---:B-1----:R-:W-:Y:S06]  /*1ce50*/  HMMA.16816.F32.BF16 R12, R176.reuse, R136, R12 ;  /* 0x00000088b00c723c */ /* 0x042fec000004180c */
        /* <DEDUP_REMOVED lines=17> */
[-C--:B------:R-:W-:Y:S06]  /*1cf70*/  FMUL.FTZ R17, R17, R3.reuse ;  /* 0x0000000311117220 */ /* 0x080fec0000410000 */
[----:B------:R-:W4:Y:S10]  /*1cf80*/  MUFU.TANH R164, R9 ;  /* 0x0000000900a47308 */ /* 0x000f340000002400 */
[----:B------:R-:W1:Y:S10]  /*1cf90*/  MUFU.TANH R162, R10 ;  /* 0x0000000a00a27308 */ /* 0x000e740000002400 */
[----:B------:R5:W1:Y:S10]  /*1cfa0*/  MUFU.TANH R165, R11 ;  /* 0x0000000b00a57308 */ /* 0x000a740000002400 */
[----:B------:R-:W1:Y:S01]  /*1cfb0*/  MUFU.TANH R241, R16 ;  /* 0x0000001000f17308 */ /* 0x000e620000002400 */
[C---:B--2---:R-:W-:Y:S06]  /*1cfc0*/  HMMA.16816.F32.BF16 R20, R176.reuse, R4, R20 ;  /* 0x00000004b014723c */ /* 0x044fec0000041814 */
[C---:B------:R-:W-:Y:S03]  /*1cfd0*/  HMMA.16816.F32.BF16 R24, R176.reuse, R6, R24 ;  /* 0x00000006b018723c */ /* 0x040fe60000041818 */
[----:B------:R-:W2:Y:S01]  /*1cfe0*/  MUFU.TANH R159, R159 ;  /* 0x0000009f009f7308 */ /* 0x000ea20000002400 */
[----:B-----5:R-:W5:Y:S01]  /*1cff0*/  LDSM.16.M88.4 R8, [R192+0x5800] ;  /* 0x00580000c008783b */ /* 0x020f620000000200 */
[-C--:B------:R-:W-:Y:S01]  /*1d000*/  FMUL.FTZ R5, R18, R3.reuse ;  /* 0x0000000312057220 */ /* 0x080fe20000410000 */
[----:B------:R-:W-:Y:S07]  /*1d010*/  DEPBAR.LE SB0, 0x0 ;  /* 0x000080000000791a */ /* 0x000fee0000000000 */
[----:B------:R-:W1:Y:S01]  /*1d020*/  MUFU.TANH R160, R160 ;  /* 0x000000a000a07308 */ /* 0x000e620000002400 */
[----:B------:R-:W-:Y:S01]  /*1d030*/  BAR.SYNC.DEFER_BLOCKING 0x0 ;  /* 0x0000000000007b1d */ /* 0x000fe20000010000 */
[-C--:B------:R-:W-:Y:S08]  /*1d040*/  FMUL.FTZ R4, R19, R3.reuse ;  /* 0x0000000313047220 */ /* 0x080ff00000410000 */
[----:B------:R-:W1:Y:S01]  /*1d050*/  MUFU.TANH R161, R161 ;  /* 0x000000a100a17308 */ /* 0x000e620000002400 */
[-C--:B------:R-:W-:Y:S01]  /*1d060*/  FMUL.FTZ R20, R20, R3.reuse ;  /* 0x0000000314147220 */ /* 0x080fe20000410000 */
[-C--:B------:R-:W-:Y:S01]  /*1d070*/  FMUL.FTZ R21, R21, R3.reuse ;  /* 0x0000000315157220 */ /* 0x080fe20000410000 */
[-C--:B------:R-:W-:Y:S01]  /*1d080*/  FMUL.FTZ R22, R22, R3.reuse ;  /* 0x0000000316167220 */ /* 0x080fe20000410000 */
[-C--:B------:R-:W-:Y:S01]  /*1d090*/  FMUL.FTZ R23, R23, R3.reuse ;  /* 0x0000000317177220 */ /* 0x080fe20000410000 */
[-C--:B------:R-:W-:Y:S01]  /*1d0a0*/  FMUL.FTZ R24, R24, R3.reuse ;  /* 0x0000000318187220 */ /* 0x080fe20000410000 */
[-C--:B------:R-:W-:Y:S04]  /*1d0b0*/  FMUL.FTZ R7, R26, R3.reuse ;  /* 0x000000031a077220 */ /* 0x080fe80000410000 */
[----:B------:R3:W1:Y:S01]  /*1d0c0*/  MUFU.TANH R239, R20 ;  /* 0x0000001400ef7308 */ /* 0x0006620000002400 */
[-C--:B------:R-:W-:Y:S09]  /*1d0d0*/  FMUL.FTZ R6, R27, R3.reuse ;  /* 0x000000031b067220 */ /* 0x080ff20000410000 */
[----:B------:R-:W1:Y:S10]  /*1d0e0*/  MUFU.TANH R243, R243 ;  /* 0x000000f300f37308 */ /* 0x000e740000002400 */
[----:B------:R-:W1:Y:S01]  /*1d0f0*/  MUFU.TANH R169, R169 ;  /* 0x000000a900a97308 */ /* 0x000e620000002400 */
[C---:B-----5:R-:W-:Y:S06]  /*1d100*/  HMMA.16816.F32.BF16 R28, R176.reuse, R8, R28 ;  /* 0x00000008b01c723c */ /* 0x060fec000004181c */
[----:B------:R-:W-:Y:S03]  /*1d110*/  HMMA.16816.F32.BF16 R32, R176, R10, R32 ;  /* 0x0000000ab020723c */ /* 0x000fe60000041820 */
[----:B------:R-:W1:Y:S02]  /*1d120*/  MUFU.TANH R13, R13 ;  /* 0x0000000d000d7308 */ /* 0x000e640000002400 */
[-C--:B------:R-:W-:Y:S08]  /*1d130*/  FMUL.FTZ R8, R25, R3.reuse ;  /* 0x0000000319087220 */ /* 0x080ff00000410000 */
[----:B------:R-:W1:Y:S10]  /*1d140*/  MUFU.TANH R12, R12 ;  /* 0x0000000c000c7308 */ /* 0x000e740000002400 */
[----:B------:R1:W1:Y:S01]  /*1d150*/  MUFU.TANH R175, R17 ;  /* 0x0000001100af7308 */ /* 0x0002620000002400 */
[-C--:B------:R-:W-:Y:S01]  /*1d160*/  FMUL.FTZ R28, R28, R3.reuse ;  /* 0x000000031c1c7220 */ /* 0x080fe20000410000 */
[-C--:B------:R-:W-:Y:S01]  /*1d170*/  FMUL.FTZ R29, R29, R3.reuse ;  /* 0x000000031d1d7220 */ /* 0x080fe20000410000 */
[-C--:B------:R-:W-:Y:S01]  /*1d180*/  FMUL.FTZ R14, R30, R3.reuse ;  /* 0x000000031e0e7220 */ /* 0x080fe20000410000 */
[-C--:B------:R-:W-:Y:S01]  /*1d190*/  FMUL.FTZ R10, R31, R3.reuse ;  /* 0x000000031f0a7220 */ /* 0x080fe20000410000 */
[-C--:B---3--:R-:W-:Y:S05]  /*1d1a0*/  FMUL.FTZ R20, R32, R3.reuse ;  /* 0x0000000320147220 */ /* 0x088fea0000410000 */
[----:B------:R-:W3:Y:S01]  /*1d1b0*/  MUFU.TANH R5, R5 ;  /* 0x0000000500057308 */ /* 0x000ee20000002400 */
[-C--:B------:R-:W-:Y:S01]  /*1d1c0*/  FMUL.FTZ R18, R33, R3.reuse ;  /* 0x0000000321127220 */ /* 0x080fe20000410000 */
[-C--:B------:R-:W-:Y:S01]  /*1d1d0*/  FMUL.FTZ R16, R34, R3.reuse ;  /* 0x0000000322107220 */ /* 0x080fe20000410000 */
[----:B------:R-:W-:Y:S07]  /*1d1e0*/  FMUL.FTZ R3, R35, R3 ;  /* 0x0000000323037220 */ /* 0x000fee0000410000 */
[----:B------:R-:W1:Y:S10]  /*1d1f0*/  MUFU.TANH R4, R4 ;  /* 0x0000000400047308 */ /* 0x000e740000002400 */
[----:B------:R1:W1:Y:S10]  /*1d200*/  MUFU.TANH R237, R21 ;  /* 0x0000001500ed7308 */ /* 0x0002740000002400 */
[----:B------:R1:W1:Y:S10]  /*1d210*/  MUFU.TANH R183, R22 ;  /* 0x0000001600b77308 */ /* 0x0002740000002400 */
[----:B------:R1:W1:Y:S10]  /*1d220*/  MUFU.TANH R181, R23 ;  /* 0x0000001700b57308 */ /* 0x0002740000002400 */
[----:B------:R1:W1:Y:S10]  /*1d230*/  MUFU.TANH R235, R24 ;  /* 0x0000001800eb7308 */ /* 0x0002740000002400 */
[----:B------:R-:W1:Y:S10]  /*1d240*/  MUFU.TANH R8, R8 ;  /* 0x0000000800087308 */ /* 0x000e740000002400 */
[----:B------:R-:W1:Y:S10]  /*1d250*/  MUFU.TANH R7, R7 ;  /* 0x0000000700077308 */ /* 0x000e740000002400 */
[----:B------:R-:W1:Y:S10]  /*1d260*/  MUFU.TANH R6, R6 ;  /* 0x0000000600067308 */ /* 0x000e740000002400 */
[----:B------:R1:W1:Y:S10]  /*1d270*/  MUFU.TANH R173, R28 ;  /* 0x0000001c00ad7308 */ /* 0x0002740000002400 */
[----:B------:R1:W1:Y:S10]  /*1d280*/  MUFU.TANH R171, R29 ;  /* 0x0000001d00ab7308 */ /* 0x0002740000002400 */
[----:B------:R-:W1:Y:S10]  /*1d290*/  MUFU.TANH R14, R14 ;  /* 0x0000000e000e7308 */ /* 0x000e740000002400 */
[----:B------:R-:W1:Y:S10]  /*1d2a0*/  MUFU.TANH R10, R10 ;  /* 0x0000000a000a7308 */ /* 0x000e740000002400 */
[----:B------:R-:W1:Y:S10]  /*1d2b0*/  MUFU.TANH R20, R20 ;  /* 0x0000001400147308 */ /* 0x000e740000002400 */
[----:B------:R-:W1:Y:S10]  /*1d2c0*/  MUFU.TANH R18, R18 ;  /* 0x0000001200127308 */ /* 0x000e740000002400 */
[----:B------:R-:W1:Y:S10]  /*1d2d0*/  MUFU.TANH R16, R16 ;  /* 0x0000001000107308 */ /* 0x000e740000002400 */
[----:B------:R-:W1:Y:S01]  /*1d2e0*/  MUFU.TANH R3, R3 ;  /* 0x0000000300037308 */ /* 0x000e620000002400 */
        /* <DEDUP_REMOVED lines=14> */
[----:B------:R-:W1:Y:S02]  /*1d3d0*/  LD.E R26, desc[UR4][R132.64+0x170] ;  /* 0x00017004841a7980 */ /* 0x000e64000c101900 */
[-C--:B-1----:R-:W-:Y:S02]  /*1d3e0*/  IABS R24, R26.reuse ;  /* 0x0000001a00187213 */ /* 0x082fe40000000000 */
        /* <DEDUP_REMOVED lines=35> */
[----:B------:R-:W-:Y:S04]  /*1d620*/  @P6 VIADD R21, R21, 0x1 ;  /* 0x0000000115156836 */ /* 0x000fe80000000000 */
        /* <DEDUP_REMOVED lines=24> */
.L_x_2781:
[----:B------:R-:W-:Y:S02]  /*1d7b0*/  R2UR UR4, R134 ;  /* 0x00000000860472ca */ /* 0x000fe400000e0000 */
[----:B------:R-:W-:Y:S11]  /*1d7c0*/  R2UR UR5, R135 ;  /* 0x00000000870572ca */ /* 0x000ff600000e0000 */
[----:B------:R-:W-:Y:S02]  /*1d7d0*/  @!UPT UIADD3 URZ, URZ, URZ, URZ ;  /* 0x0000003f3f3ff290 */ /* 0x000fe4000fffe03f */
[----:B------:R-:W2:Y:S02]  /*1d7e0*/  LD.E R26, desc[UR4][R132.64+0x38] ;  /* 0x00003804841a7980 */ /* 0x000ea4000c101900 */
[----:B--2---:R-:W-:Y:S05]  /*1d7f0*/  IMAD.U32 R26, R26, -0x40, RZ ;  /* 0xffffffc01a1a7824 */ /* 0x004fea00078e00ff */
[----:B------:R-:W-:Y:S02]  /*1d800*/  SHF.R.S32.HI R11, RZ, 0x1f, R26 ;  /* 0x0000001fff0b7819 */ /* 0x000fe4000001141a */
.L_x_2782:
[----:B------:R-:W-:Y:S05]  /*1d810*/  BSYNC B0 ;  /* 0x0000000000007941 */ /* 0x000fea0003800000 */
.L_x_2780:
        /* <DEDUP_REMOVED lines=24> */
[-C--:B-1----:R-:W-:Y:S01]  /*1d9a0*/  @P4 LEA R28, P6, R9, R212.reuse, 0x1 ;  /* 0x000000d4091c4211 */ /* 0x082fe200078c08ff */
        /* <DEDUP_REMOVED lines=88> */
.L_x_2779:
[----:B------:R-:W-:Y:S05]  /*1df30*/  BSYNC B1 ;  /* 0x0000000000017941 */ /* 0x000fea0003800000 */
.L_x_2778:
[----:B------:R-:W-:Y:S01]  /*1df40*/  R2UR UR4, R134 ;  /* 0x00000000860472ca */ /* 0x000fe200000e0000 */
[----:B------:R-:W3:Y:S01]  /*1df50*/  S2R R9, SR_TID.X ;  /* 0x0000000000097919 */ /* 0x000ee20000002100 */
[----:B------:R-:W-:Y:S01]  /*1df60*/  R2UR UR5, R135 ;  /* 0x00000000870572ca */ /* 0x000fe200000e0000 */
[----:B-12---:R-:W-:Y:S11]  /*1df70*/  LDSM.16.MT88.4 R28, [R204+0xc000] ;  /* 0x00c00000cc1c783b */ /* 0x006ff60000004200 */
[----:B------:R-:W-:Y:S01]  /*1df80*/  @!UPT UIADD3 URZ, URZ, URZ, URZ ;  /* 0x0000003f3f3ff290 */ /* 0x000fe2000fffe03f */
[----:B------:R1:W2:Y:S01]  /*1df90*/  LD.E R133, desc[UR4][R132.64+0xdc] ;  /* 0x0000dc0484857980 */ /* 0x0002a2000c101900 */
[----:B---3--:R-:W-:Y:S04]  /*1dfa0*/  SHF.L.U32 R9, R9, 0x1, RZ ;  /* 0x0000000109097819 */ /* 0x008fe800000006ff */
[----:B------:R-:W-:Y:S04]  /*1dfb0*/  LOP3.LUT R9, R9, 0x6, RZ, 0xc0, !PT ;  /* 0x0000000609097812 */ /* 0x000fe800078ec0ff */
[----:B------:R-:W-:Y:S04]  /*1dfc0*/  LEA R22, R224, R9, 0x6 ;  /* 0x00000009e0167211 */ /* 0x000fe800078e30ff */
[C---:B------:R-:W-:Y:S01]  /*1dfd0*/  IADD3 R9, R22.reuse, 0x8, RZ ;  /* 0x0000000816097810 */ /* 0x040fe20007ffe0ff */
[C---:B------:R-:W-:Y:S01]  /*1dfe0*/  VIADD R11, R22.reuse, 0x1 ;  /* 0x00000001160b7836 */ /* 0x040fe20000000000 */
[C---:B------:R-:W-:Y:S01]  /*1dff0*/  ISETP.GE.AND P0, PT, R22.reuse, R226, PT ;  /* 0x000000e21600720c */ /* 0x040fe20003f06270 */
[C---:B------:R-:W-:Y:S01]  /*1e000*/  VIADD R25, R22.reuse, 0x28 ;  /* 0x0000002816197836 */ /* 0x040fe20000000000 */
[C---:B------:R-:W-:Y:S02]  /*1e010*/  ISETP.GE.AND P5, PT, R22.reuse, R228, PT ;  /* 0x000000e41600720c */ /* 0x040fe40003fa6270 */
[C---:B------:R-:W-:Y:S02]  /*1e020*/  ISETP.GE.AND P3, PT, R11.reuse, R226, PT ;  /* 0x000000e20b00720c */ /* 0x040fe40003f66270 */
[CC--:B------:R-:W-:Y:S02]  /*1e030*/  ISETP.GE.AND P2, PT, R11.reuse, R228.reuse, PT ;  /* 0x000000e40b00720c */ /* 0x0c0fe40003f46270 */
[----:B------:R-:W-:Y:S02]  /*1e040*/  ISETP.GE.OR P3, PT, R11, R225, !P3 ;  /* 0x000000e10b00720c */ /* 0x000fe40005f66670 */
[C---:B------:R-:W-:Y:S02]  /*1e050*/  ISETP.GE.AND P6, PT, R9.reuse, R228, PT ;  /* 0x000000e40900720c */ /* 0x040fe40003fc6270 */
[----:B------:R-:W-:Y:S02]  /*1e060*/  ISETP.GE.AND P4, PT, R9, R226, PT ;  /* 0x000000e20900720c */ /* 0x000fe40003f86270 */
[----:B------:R-:W-:Y:S01]  /*1e070*/  ISETP.GE.OR P2, PT, R11, R227, !P2 ;  /* 0x000000e30b00720c */ /* 0x000fe20005746670 */
[C---:B------:R-:W-:Y:S01]  /*1e080*/  VIADD R11, R22.reuse, 0x10 ;  /* 0x00000010160b7836 */ /* 0x040fe20000000000 */
[C---:B------:R-:W-:Y:S02]  /*1e090*/  IADD3 R15, R22.reuse, 0x9, RZ ;  /* 0x00000009160f7810 */ /* 0x040fe40007ffe0ff */
[C---:B------:R-:W-:Y:S02]  /*1e0a0*/  ISETP.GE.OR P0, PT, R22.reuse, R225, !P0 ;  /* 0x000000e11600720c */ /* 0x040fe40004706670 */
[----:B------:R-:W-:Y:S02]  /*1e0b0*/  ISETP.GE.OR P5, PT, R22, R227, !P5 ;  /* 0x000000e31600720c */ /* 0x000fe40006fa6670 */
[C---:B------:R-:W-:Y:S02]  /*1e0c0*/  ISETP.GE.OR P4, PT, R9.reuse, R225, !P4 ;  /* 0x000000e10900720c */ /* 0x040fe40006786670 */
[-C--:B------:R-:W-:Y:S02]  /*1e0d0*/  ISETP.GE.OR P6, PT, R9, R227.reuse, !P6 ;  /* 0x000000e30900720c */ /* 0x080fe400077c6670 */
[----:B------:R-:W-:Y:S02]  /*1e0e0*/  FSEL R9, R160, -INF , !P0 ;  /* 0xff800000a0097808 */ /* 0x000fe40004000000 */
[----:B------:R-:W-:Y:S02]  /*1e0f0*/  FSEL R159, R159, -INF , !P2 ;  /* 0xff8000009f9f7808 */ /* 0x000fe40005000000 */
[----:B------:R-:W-:Y:S02]  /*1e100*/  ISETP.GE.AND P1, PT, R15, R228, PT ;  /* 0x000000e40f00720c */ /* 0x000fe40003f26270 */
[C---:B------:R-:W-:Y:S02]  /*1e110*/  ISETP.GE.AND P2, PT, R11.reuse, R226, PT ;  /* 0x000000e20b00720c */ /* 0x040fe40003f46270 */
[----:B------:R-:W-:Y:S02]  /*1e120*/  ISETP.GE.AND P0, PT, R11, R228, PT ;  /* 0x000000e40b00720c */ /* 0x000fe40003f06270 */
[----:B------:R-:W-:Y:S02]  /*1e130*/  FSEL R21, R158, -INF , !P5 ;  /* 0xff8000009e157808 */ /* 0x000fe40006800000 */
[C---:B------:R-:W-:Y:S02]  /*1e140*/  ISETP.GE.AND P5, PT, R15.reuse, R226, PT ;  /* 0x000000e20f00720c */ /* 0x040fe40003fa6270 */
[----:B------:R-:W-:Y:S02]  /*1e150*/  ISETP.GE.OR P1, PT, R15, R227, !P1 ;  /* 0x000000e30f00720c */ /* 0x000fe40004f26670 */
[C---:B------:R-:W-:Y:S02]  /*1e160*/  ISETP.GE.OR P2, PT, R11.reuse, R225, !P2 ;  /* 0x000000e10b00720c */ /* 0x040fe40005746670 */
[C---:B------:R-:W-:Y:S02]  /*1e170*/  IADD3 R17, R22.reuse, 0x11, RZ ;  /* 0x0000001116117810 */ /* 0x040fe40007ffe0ff */
[----:B------:R-:W-:Y:S02]  /*1e180*/  ISETP.GE.OR P0, PT, R11, R227, !P0 ;  /* 0x000000e30b00720c */ /* 0x000fe40004706670 */
[----:B------:R-:W-:Y:S02]  /*1e190*/  IADD3 R11, R22, 0x18, RZ ;  /* 0x00000018160b7810 */ /* 0x000fe40007ffe0ff */
[----:B------:R-:W-:Y:S02]  /*1e1a0*/  ISETP.GE.OR P5, PT, R15, R225, !P5 ;  /* 0x000000e10f00720c */ /* 0x000fe40006fa6670 */
[----:B------:R-:W-:Y:S02]  /*1e1b0*/  FSEL R15, R164, -INF , !P1 ;  /* 0xff800000a40f7808 */ /* 0x000fe40004800000 */
[----:B------:R-:W-:Y:S02]  /*1e1c0*/  FSEL R163, R163, -INF , !P6 ;  /* 0xff800000a3a37808 */ /* 0x000fe40007000000 */
[C---:B------:R-:W-:Y:S02]  /*1e1d0*/  ISETP.GE.AND P6, PT, R17.reuse, R228, PT ;  /* 0x000000e41100720c */ /* 0x040fe40003fc6270 */
[----:B------:R-:W-:Y:S02]  /*1e1e0*/  ISETP.GE.AND P1, PT, R17, R226, PT ;  /* 0x000000e21100720c */ /* 0x000fe40003f26270 */
[----:B------:R-:W-:Y:S02]  /*1e1f0*/  FSEL R243, R243, -INF , !P0 ;  /* 0xff800000f3f37808 */ /* 0x000fe40004000000 */
[-C--:B------:R-:W-:Y:S02]  /*1e200*/  ISETP.GE.AND P0, PT, R11, R228.reuse, PT ;  /* 0x000000e40b00720c */ /* 0x080fe40003f06270 */
[C---:B------:R-:W-:Y:S02]  /*1e210*/  ISETP.GE.OR P6, PT, R17.reuse, R227, !P6 ;  /* 0x000000e31100720c */ /* 0x040fe400077c6670 */
[----:B------:R-:W-:Y:S01]  /*1e220*/  ISETP.GE.OR P1, PT, R17, R225, !P1 ;  /* 0x000000e11100720c */ /* 0x000fe20004f26670 */
[C---:B------:R-:W-:Y:S01]  /*1e230*/  VIADD R17, R22.reuse, 0x19 ;  /* 0x0000001916117836 */ /* 0x040fe20000000000 */
[----:B------:R-:W-:Y:S02]  /*1e240*/  ISETP.GE.OR P0, PT, R11, R227, !P0 ;  /* 0x000000e30b00720c */ /* 0x000fe40004706670 */
[----:B------:R-:W-:Y:S02]  /*1e250*/  FSEL R19, R161, -INF , !P3 ;  /* 0xff800000a1137808 */ /* 0x000fe40005800000 */
[----:B------:R-:W-:Y:S02]  /*1e260*/  FSEL R169, R169, -INF , !P6 ;  /* 0xff800000a9a97808 */ /* 0x000fe40007000000 */
[----:B------:R-:W-:Y:S02]  /*1e270*/  FSEL R241, R241, -INF , !P0 ;  /* 0xff800000f1f17808 */ /* 0x000fe40004000000 */
[C---:B------:R-:W-:Y:S02]  /*1e280*/  ISETP.GE.AND P3, PT, R17.reuse, R228, PT ;  /* 0x000000e41100720c */ /* 0x040fe40003f66270 */
[-C--:B------:R-:W-:Y:S02]  /*1e290*/  ISETP.GE.AND P0, PT, R17, R226.reuse, PT ;  /* 0x000000e21100720c */ /* 0x080fe40003f06270 */
[C---:B------:R-:W-:Y:S02]  /*1e2a0*/  ISETP.GE.AND P6, PT, R11.reuse, R226, PT ;  /* 0x000000e20b00720c */ /* 0x040fe40003fc6270 */
[----:B------:R-:W-:Y:S02]  /*1e2b0*/  IADD3 R24, R22, 0x20, RZ ;  /* 0x0000002016187810 */ /* 0x000fe40007ffe0ff */
[----:B------:R-:W-:Y:S02]  /*1e2c0*/  ISETP.GE.OR P6, PT, R11, R225, !P6 ;  /* 0x000000e10b00720c */ /* 0x000fe400077c6670 */
[C---:B------:R-:W-:Y:S02]  /*1e2d0*/  ISETP.GE.OR P3, PT, R17.reuse, R227, !P3 ;  /* 0x000000e31100720c */ /* 0x040fe40005f66670 */
[----:B------:R-:W-:Y:S02]  /*1e2e0*/  ISETP.GE.OR P0, PT, R17, R225, !P0 ;  /* 0x000000e11100720c */ /* 0x000fe40004706670 */
[----:B------:R-:W-:Y:S02]  /*1e2f0*/  FSEL R17, R162, -INF , !P4 ;  /* 0xff800000a2117808 */ /* 0x000fe40006000000 */
[----:B------:R-:W-:Y:S02]  /*1e300*/  FSEL R11, R165, -INF , !P5 ;  /* 0xff800000a50b7808 */ /* 0x000fe40006800000 */
[C---:B------:R-:W-:Y:S02]  /*1e310*/  ISETP.GE.AND P4, PT, R24.reuse, R228, PT ;  /* 0x000000e41800720c */ /* 0x040fe40003f86270 */
[C---:B------:R-:W-:Y:S02]  /*1e320*/  ISETP.GE.AND P5, PT, R24.reuse, R226, PT ;  /* 0x000000e21800720c */ /* 0x040fe40003fa6270 */
[C---:B------:R-:W-:Y:S02]  /*1e330*/  ISETP.GE.OR P4, PT, R24.reuse, R227, !P4 ;  /* 0x000000e31800720c */ /* 0x040fe40006786670 */
[----:B------:R-:W-:Y:S02]  /*1e340*/  ISETP.GE.OR P5, PT, R24, R225, !P5 ;  /* 0x000000e11800720c */ /* 0x000fe40006fa6670 */
[----:B------:R-:W-:Y:S02]  /*1e350*/  FMNMX.FTZ R24, R21, R0, !PT ;  /* 0x0000000015187209 */ /* 0x000fe40007810000 */
[----:B------:R-:W-:Y:S02]  /*1e360*/  FSEL R177, R12, -INF , !P1 ;  /* 0xff8000000cb17808 */ /* 0x000fe40004800000 */
[----:B------:R-:W-:Y:S02]  /*1e370*/  FMNMX.FTZ R12, R159, R24, !PT ;  /* 0x000000189f0c7209 */ /* 0x000fe40007810000 */
[C---:B------:R-:W-:Y:S02]  /*1e380*/  IADD3 R23, R22.reuse, 0x21, RZ ;  /* 0x0000002116177810 */ /* 0x040fe40007ffe0ff */
[----:B------:R-:W-:Y:S02]  /*1e390*/  FMNMX.FTZ R12, R163, R12, !PT ;  /* 0x0000000ca30c7209 */ /* 0x000fe40007810000 */
[----:B------:R-:W-:Y:S02]  /*1e3a0*/  FSEL R175, R175, -INF , !P3 ;  /* 0xff800000afaf7808 */ /* 0x000fe40005800000 */
[----:B------:R-:W-:Y:S02]  /*1e3b0*/  FMNMX.FTZ R12, R15, R12, !PT ;  /* 0x0000000c0f0c7209 */ /* 0x000fe40007810000 */
[----:B------:R-:W-:Y:S02]  /*1e3c0*/  FSEL R239, R239, -INF , !P4 ;  /* 0xff800000efef7808 */ /* 0x000fe40006000000 */
[----:B------:R-:W-:Y:S02]  /*1e3d0*/  FMNMX.FTZ R24, R243, R12, !PT ;  /* 0x0000000cf3187209 */ /* 0x000fe40007810000 */
[----:B------:R-:W-:Y:S02]  /*1e3e0*/  FMNMX.FTZ R12, R9, R2, !PT ;  /* 0x00000002090c7209 */ /* 0x000fe40007810000 */
[----:B------:R-:W-:Y:S02]  /*1e3f0*/  ISETP.GE.AND P3, PT, R23, R228, PT ;  /* 0x000000e41700720c */ /* 0x000fe40003f66270 */
[----:B------:R-:W-:Y:S02]  /*1e400*/  FMNMX.FTZ R12, R19, R12, !PT ;  /* 0x0000000c130c7209 */ /* 0x000fe40007810000 */
[----:B------:R-:W-:Y:S02]  /*1e410*/  ISETP.GE.AND P4, PT, R23, R226, PT ;  /* 0x000000e21700720c */ /* 0x000fe40003f86270 */
[----:B------:R-:W-:Y:S02]  /*1e420*/  FMNMX.FTZ R12, R17, R12, !PT ;  /* 0x0000000c110c7209 */ /* 0x000fe40007810000 */
[C---:B------:R-:W-:Y:S02]  /*1e430*/  ISETP.GE.OR P3, PT, R23.reuse, R227, !P3 ;  /* 0x000000e31700720c */ /* 0x040fe40005f66670 */
[----:B------:R-:W-:Y:S02]  /*1e440*/  ISETP.GE.OR P4, PT, R23, R225, !P4 ;  /* 0x000000e11700720c */ /* 0x000fe40006786670 */
[----:B------:R-:W-:Y:S02]  /*1e450*/  IADD3 R23, R22, 0x29, RZ ;  /* 0x0000002916177810 */ /* 0x000fe40007ffe0ff */
[----:B------:R-:W-:Y:S02]  /*1e460*/  FSEL R141, R4, -INF , !P0 ;  /* 0xff800000048d7808 */ /* 0x000fe40004000000 */
[----:B------:R-:W-:Y:S02]  /*1e470*/  FSEL R179, R13, -INF , !P2 ;  /* 0xff8000000db37808 */ /* 0x000fe40005000000 */
[----:B------:R-:W-:Y:S02]  /*1e480*/  FMNMX.FTZ R4, R11, R12, !PT ;  /* 0x0000000c0b047209 */ /* 0x000fe40007810000 */
[----:B------:R-:W-:Y:S02]  /*1e490*/  ISETP.GE.AND P1, PT, R23, R228, PT ;  /* 0x000000e41700720c */ /* 0x000fe40003f26270 */
[----:B------:R-:W-:Y:S02]  /*1e4a0*/  FMNMX.FTZ R4, R179, R4, !PT ;  /* 0x00000004b3047209 */ /* 0x000fe40007810000 */
[-C--:B------:R-:W-:Y:S02]  /*1e4b0*/  ISETP.GE.OR P1, PT, R23, R227.reuse, !P1 ;  /* 0x000000e31700720c */ /* 0x080fe40004f26670 */
[----:B------:R-:W-:Y:S02]  /*1e4c0*/  FMNMX.FTZ R24, R169, R24, !PT ;  /* 0x00000018a9187209 */ /* 0x000fe40007810000 */
[----:B------:R-:W-:Y:S01]  /*1e4d0*/  FSEL R143, R5, -INF , !P6 ;  /* 0xff800000058f7808 */ /* 0x000fe20007000000 */
[----:B------:R-:W-:Y:S01]  /*1e4e0*/  VIADD R5, R22, 0x38 ;  /* 0x0000003816057836 */ /* 0x000fe20000000000 */
[----:B------:R-:W-:Y:S02]  /*1e4f0*/  FMNMX.FTZ R4, R177, R4, !PT ;  /* 0x00000004b1047209 */ /* 0x000fe40007810000 */
[----:B------:R-:W-:Y:S02]  /*1e500*/  FSEL R233, R8, -INF , !P1 ;  /* 0xff80000008e97808 */ /* 0x000fe40004800000 */
[----:B------:R-:W-:Y:S02]  /*1e510*/  ISETP.GE.AND P2, PT, R25, R228, PT ;  /* 0x000000e41900720c */ /* 0x000fe40003f46270 */
[C---:B------:R-:W-:Y:S02]  /*1e520*/  IADD3 R13, R22.reuse, 0x30, RZ ;  /* 0x00000030160d7810 */ /* 0x040fe40007ffe0ff */
[C---:B------:R-:W-:Y:S02]  /*1e530*/  IADD3 R8, R22.reuse, 0x31, RZ ;  /* 0x0000003116087810 */ /* 0x040fe40007ffe0ff */
[----:B------:R-:W-:Y:S02]  /*1e540*/  FMNMX.FTZ R24, R241, R24, !PT ;  /* 0x00000018f1187209 */ /* 0x000fe40007810000 */
[----:B------:R-:W-:Y:S02]  /*1e550*/  IADD3 R22, R22, 0x39, RZ ;  /* 0x0000003916167810 */ /* 0x000fe40007ffe0ff */
[----:B------:R-:W-:Y:S02]  /*1e560*/  FMNMX.FTZ R4, R143, R4, !PT ;  /* 0x000000048f047209 */ /* 0x000fe40007810000 */
[-C--:B------:R-:W-:Y:S02]  /*1e570*/  ISETP.GE.OR P2, PT, R25, R227.reuse, !P2 ;  /* 0x000000e31900720c */ /* 0x080fe40005746670 */
[----:B------:R-:W-:Y:S02]  /*1e580*/  FSEL R183, R183, -INF , !P5 ;  /* 0xff800000b7b77808 */ /* 0x000fe40006800000 */
[----:B------:R-:W-:Y:S02]  /*1e590*/  FMNMX.FTZ R24, R175, R24, !PT ;  /* 0x00000018af187209 */ /* 0x000fe40007810000 */
[----:B------:R-:W-:Y:S02]  /*1e5a0*/  FSEL R237, R237, -INF , !P3 ;  /* 0xff800000eded7808 */ /* 0x000fe40005800000 */
[----:B------:R-:W-:Y:S02]  /*1e5b0*/  ISETP.GE.AND P5, PT, R22, R228, PT ;  /* 0x000000e41600720c */ /* 0x000fe40003fa6270 */
[----:B------:R-:W-:Y:S02]  /*1e5c0*/  ISETP.GE.AND P3, PT, R25, R226, PT ;  /* 0x000000e21900720c */ /* 0x000fe40003f66270 */
[----:B------:R-:W-:Y:S02]  /*1e5d0*/  FMNMX.FTZ R4, R141, R4, !PT ;  /* 0x000000048d047209 */ /* 0x000fe40007810000 */
[----:B------:R-:W-:Y:S02]  /*1e5e0*/  FSEL R235, R235, -INF , !P2 ;  /* 0xff800000ebeb7808 */ /* 0x000fe40005000000 */
[----:B------:R-:W-:Y:S02]  /*1e5f0*/  FMNMX.FTZ R12, R239, R24, !PT ;  /* 0x00000018ef0c7209 */ /* 0x000fe40007810000 */
[----:B------:R-:W-:Y:S02]  /*1e600*/  ISETP.GE.AND P2, PT, R23, R226, PT ;  /* 0x000000e21700720c */ /* 0x000fe40003f46270 */
[----:B------:R-:W-:Y:S02]  /*1e610*/  ISETP.GE.AND P0, PT, R8, R228, PT ;  /* 0x000000e40800720c */ /* 0x000fe40003f06270 */
[----:B------:R-:W-:Y:S02]  /*1e620*/  ISETP.GE.OR P5, PT, R22, R227, !P5 ;  /* 0x000000e31600720c */ /* 0x000fe40006fa6670 */
[-C--:B------:R-:W-:Y:S02]  /*1e630*/  ISETP.GE.OR P3, PT, R25, R225.reuse, !P3 ;  /* 0x000000e11900720c */ /* 0x080fe40005f66670 */
[----:B------:R-:W-:Y:S01]  /*1e640*/  FSEL R181, R181, -INF , !P4 ;  /* 0xff800000b5b57808 */ /* 0x000fe20006000000 */
[----:B------:R-:W-:Y:S01]  /*1e650*/  LDSM.16.MT88.4 R24, [R205+0xc000] ;  /* 0x00c00000cd18783b */ /* 0x000fe20000004200 */
[----:B------:R-:W-:Y:S02]  /*1e660*/  FMNMX.FTZ R4, R183, R4, !PT ;  /* 0x00000004b7047209 */ /* 0x000fe40007810000 */
[----:B------:R-:W-:Y:S02]  /*1e670*/  ISETP.GE.AND P6, PT, R13, R228, PT ;  /* 0x000000e40d00720c */ /* 0x000fe40003fc6270 */
[----:B------:R-:W-:Y:S02]  /*1e680*/  FSEL R150, R18, -INF , !P5 ;  /* 0xff80000012967808 */ /* 0x000fe40006800000 */
[----:B------:R-:W-:Y:S02]  /*1e690*/  ISETP.GE.OR P2, PT, R23, R225, !P2 ;  /* 0x000000e11700720c */ /* 0x000fe40005746670 */
[-C--:B------:R-:W-:Y:S02]  /*1e6a0*/  ISETP.GE.OR P0, PT, R8, R227.reuse, !P0 ;  /* 0x000000e30800720c */ /* 0x080fe40004706670 */
[----:B------:R-:W-:Y:S02]  /*1e6b0*/  FMNMX.FTZ R12, R237, R12, !PT ;  /* 0x0000000ced0c7209 */ /* 0x000fe40007810000 */
[----:B------:R-:W-:Y:S02]  /*1e6c0*/  FSEL R147, R7, -INF , !P3 ;  /* 0xff80000007937808 */ /* 0x000fe40005800000 */
[----:B------:R-:W-:Y:S02]  /*1e6d0*/  FMNMX.FTZ R18, R181, R4, !PT ;  /* 0x00000004b5127209 */ /* 0x000fe40007810000 */
[C---:B------:R-:W-:Y:S02]  /*1e6e0*/  ISETP.GE.AND P1, PT, R13.reuse, R226, PT ;  /* 0x000000e20d00720c */ /* 0x040fe40003f26270 */
[----:B------:R-:W-:Y:S02]  /*1e6f0*/  ISETP.GE.OR P6, PT, R13, R227, !P6 ;  /* 0x000000e30d00720c */ /* 0x000fe400077c6670 */
[----:B------:R-:W-:Y:S02]  /*1e700*/  FSEL R145, R6, -INF , !P2 ;  /* 0xff80000006917808 */ /* 0x000fe40005000000 */
[----:B------:R-:W-:Y:S02]  /*1e710*/  FMNMX.FTZ R12, R235, R12, !PT ;  /* 0x0000000ceb0c7209 */ /* 0x000fe40007810000 */
[----:B------:R-:W-:Y:S02]  /*1e720*/  FSEL R171, R171, -INF , !P0 ;  /* 0xff800000abab7808 */ /* 0x000fe40004000000 */
[----:B------:R-:W-:Y:S02]  /*1e730*/  FMNMX.FTZ R6, R147, R18, !PT ;  /* 0x0000001293067209 */ /* 0x000fe40007810000 */
[-C--:B------:R-:W-:Y:S02]  /*1e740*/  ISETP.GE.OR P1, PT, R13, R225.reuse, !P1 ;  /* 0x000000e10d00720c */ /* 0x080fe40004f26670 */
[----:B------:R-:W-:Y:S02]  /*1e750*/  ISETP.GE.AND P0, PT, R8, R226, PT ;  /* 0x000000e20800720c */ /* 0x000fe40003f06270 */
[----:B------:R-:W-:Y:S02]  /*1e760*/  FSEL R173, R173, -INF , !P6 ;  /* 0xff800000adad7808 */ /* 0x000fe40007000000 */
[----:B------:R-:W-:Y:S02]  /*1e770*/  ISETP.GE.AND P6, PT, R5, R228, PT ;  /* 0x000000e40500720c */ /* 0x000fe40003fc6270 */
[----:B------:R-:W-:Y:S02]  /*1e780*/  FMNMX.FTZ R12, R233, R12, !PT ;  /* 0x0000000ce90c7209 */ /* 0x000fe40007810000 */
[----:B------:R-:W-:Y:S02]  /*1e790*/  FSEL R153, R14, -INF , !P1 ;  /* 0xff8000000e997808 */ /* 0x000fe40004800000 */
[----:B------:R-:W-:Y:S02]  /*1e7a0*/  FMNMX.FTZ R6, R145, R6, !PT ;  /* 0x0000000691067209 */ /* 0x000fe40007810000 */
[----:B------:R-:W-:Y:S02]  /*1e7b0*/  ISETP.GE.OR P0, PT, R8, R225, !P0 ;  /* 0x000000e10800720c */ /* 0x000fe40004706670 */
[CC--:B------:R-:W-:Y:S02]  /*1e7c0*/  ISETP.GE.AND P3, PT, R5.reuse, R226.reuse, PT ;  /* 0x000000e20500720c */ /* 0x0c0fe40003f66270 */
[----:B------:R-:W-:Y:S02]  /*1e7d0*/  ISETP.GE.OR P6, PT, R5, R227, !P6 ;  /* 0x000000e30500720c */ /* 0x000fe400077c6670 */
[----:B------:R-:W-:Y:S02]  /*1e7e0*/  ISETP.GE.AND P1, PT, R22, R226, PT ;  /* 0x000000e21600720c */ /* 0x000fe40003f26270 */
[----:B------:R-:W-:Y:S02]  /*1e7f0*/  FMNMX.FTZ R12, R173, R12, !PT ;  /* 0x0000000cad0c7209 */ /* 0x000fe40007810000 */
[----:B------:R-:W-:Y:S02]  /*1e800*/  FSEL R151, R10, -INF , !P0 ;  /* 0xff8000000a977808 */ /* 0x000fe40004000000 */
[----:B------:R-:W-:Y:S02]  /*1e810*/  FMNMX.FTZ R8, R153, R6, !PT ;  /* 0x0000000699087209 */ /* 0x000fe40007810000 */
[-C--:B------:R-:W-:Y:S02]  /*1e820*/  ISETP.GE.OR P3, PT, R5, R225.reuse, !P3 ;  /* 0x000000e10500720c */ /* 0x080fe40005f66670 */
[----:B------:R-:W-:Y:S02]  /*1e830*/  FSEL R155, R20, -INF , !P6 ;  /* 0xff800000149b7808 */ /* 0x000fe40007000000 */
[----:B------:R-:W-:Y:S02]  /*1e840*/  FMNMX.FTZ R12, R171, R12, !PT ;  /* 0x0000000cab0c7209 */ /* 0x000fe40007810000 */
[----:B------:R-:W-:Y:S02]  /*1e850*/  ISETP.GE.OR P1, PT, R22, R225, !P1 ;  /* 0x000000e11600720c */ /* 0x000fe40004f26670 */
[----:B------:R-:W-:Y:S02]  /*1e860*/  FSEL R149, R16, -INF , !P3 ;  /* 0xff80000010957808 */ /* 0x000fe40005800000 */
[----:B------:R-:W-:Y:S02]  /*1e870*/  FMNMX.FTZ R8, R151, R8, !PT ;  /* 0x0000000897087209 */ /* 0x000fe40007810000 */
[----:B------:R-:W-:Y:S02]  /*1e880*/  FMNMX.FTZ R7, R155, R12, !PT ;  /* 0x0000000c9b077209 */ /* 0x000fe40007810000 */
[----:B------:R-:W-:Y:S02]  /*1e890*/  FSEL R134, R3, -INF , !P1 ;  /* 0xff80000003867808 */ /* 0x000fe40004800000 */
[----:B------:R-:W-:Y:S02]  /*1e8a0*/  FMNMX.FTZ R3, R149, R8, !PT ;  /* 0x0000000895037209 */ /* 0x000fe40007810000 */
[----:B------:R-:W-:Y:S02]  /*1e8b0*/  FMNMX.FTZ R4, R150, R7, !PT ;  /* 0x0000000796047209 */ /* 0x000fe40007810000 */
[----:B------:R-:W-:Y:S03]  /*1e8c0*/  FMNMX.FTZ R6, R134, R3, !PT ;  /* 0x0000000386067209 */ /* 0x000fe60007810000 */
[----:B------:R-:W3:Y:S08]  /*1e8d0*/  SHFL.BFLY PT, R5, R4, 0x2, 0x1f ;  /* 0x0c401f0004057f89 */ /* 0x000ef000000e0000 */
[----:B------:R-:W4:Y:S01]  /*1e8e0*/  SHFL.BFLY PT, R3, R6, 0x2, 0x1f ;  /* 0x0c401f0006037f89 */ /* 0x000f2200000e0000 */
[----:B---3--:R-:W-:Y:S02]  /*1e8f0*/  FMNMX.FTZ R5, R4, R5, !PT ;  /* 0x0000000504057209 */ /* 0x008fe40007810000 */
[----:B----4-:R-:W-:Y:S05]  /*1e900*/  FMNMX.FTZ R4, R6, R3, !PT ;  /* 0x0000000306047209 */ /* 0x010fea0007810000 */
[----:B-1----:R-:W1:Y:S08]  /*1e910*/  SHFL.BFLY PT, R132, R5, 0x1, 0x1f ;  /* 0x0c201f0005847f89 */ /* 0x002e7000000e0000 */
[----:B------:R-:W3:Y:S01]  /*1e920*/  SHFL.BFLY PT, R3, R4, 0x1, 0x1f ;  /* 0x0c201f0004037f89 */ /* 0x000ee200000e0000 */
[----:B-1----:R-:W-:Y:S02]  /*1e930*/  FMNMX.FTZ R132, R5, R132, !PT ;  /* 0x0000008405847209 */ /* 0x002fe40007810000 */
[----:B---3--:R-:W-:Y:S03]  /*1e940*/  FMNMX.FTZ R3, R4, R3, !PT ;  /* 0x0000000304037209 */ /* 0x008fe60007810000 */
[----:B--2---:R-:W-:Y:S01]  /*1e950*/  FMUL.FTZ R152, R133, R132 ;  /* 0x0000008485987220 */ /* 0x004fe20000410000 */
[----:B------:R-:W-:Y:S02]  /*1e960*/  FSETP.NEU.FTZ.AND P1, PT, R132, -INF , PT ;  /* 0xff8000008400780b */ /* 0x000fe40003f3d000 */
[----:B------:R-:W-:Y:S01]  /*1e970*/  FSETP.NEU.FTZ.AND P0, PT, R3, -INF , PT ;  /* 0xff8000000300780b */ /* 0x000fe20003f1d000 */
[----:B------:R-:W-:Y:S01]  /*1e980*/  FMUL.FTZ R148, R133, R3 ;  /* 0x0000000385947220 */ /* 0x000fe20000410000 */
[----:B------:R-:W-:Y:S02]  /*1e990*/  FSEL R152, R152, RZ, P1 ;  /* 0x000000ff98987208 */ /* 0x000fe40000800000 */
[----:B------:R-:W-:Y:S02]  /*1e9a0*/  FSEL R5, R132, RZ, P1 ;  /* 0x000000ff84057208 */ /* 0x000fe40000800000 */
[----:B------:R-:W-:Y:S01]  /*1e9b0*/  FSEL R148, R148, RZ, P0 ;  /* 0x000000ff94947208 */ /* 0x000fe20000000000 */
[-CC-:B------:R-:W-:Y:S01]  /*1e9c0*/  FFMA.FTZ R162, R159, R133.reuse, -R152.reuse ;  /* 0x000000859fa27223 */ /* 0x180fe20000010898 */
[-C--:B------:R-:W-:Y:S01]  /*1e9d0*/  FFMA.FTZ R161, R163, R133.reuse, -R152 ;  /* 0x00000085a3a17223 */ /* 0x080fe20000010898 */
[----:B------:R-:W-:Y:S01]  /*1e9e0*/  FADD.FTZ R0, -R5, R0 ;  /* 0x0000000005007221 */ /* 0x000fe20000010100 */
[----:B------:R-:W-:Y:S01]  /*1e9f0*/  FSEL R5, R3, RZ, P0 ;  /* 0x000000ff03057208 */ /* 0x000fe20000000000 */
[-CC-:B------:R-:W-:Y:S01]  /*1ea00*/  FFMA.FTZ R159, R19, R133.reuse, -R148.reuse ;  /* 0x00000085139f7223 */ /* 0x180fe20000010894 */
[-C--:B------:R-:W-:Y:S01]  /*1ea10*/  FFMA.FTZ R158, R17, R133.reuse, -R148 ;  /* 0x00000085119e7223 */ /* 0x080fe20000010894 */
[----:B------:R-:W-:Y:S01]  /*1ea20*/  FMUL.FTZ R6, R133, R0 ;  /* 0x0000000085067220 */ /* 0x000fe20000410000 */
[----:B------:R-:W1:Y:S01]  /*1ea30*/  LDSM.16.MT88.4 R16, [R206+0xc000] ;  /* 0x00c00000ce10783b */ /* 0x000e620000004200 */
[----:B------:R-:W-:Y:S01]  /*1ea40*/  FADD.FTZ R0, -R5, R2 ;  /* 0x0000000205007221 */ /* 0x000fe20000010100 */
[-CC-:B------:R-:W-:Y:S01]  /*1ea50*/  FFMA.FTZ R165, R21, R133.reuse, -R152.reuse ;  /* 0x0000008515a57223 */ /* 0x180fe20000010898 */
[-C--:B------:R-:W-:Y:S01]  /*1ea60*/  FFMA.FTZ R160, R15, R133.reuse, -R152 ;  /* 0x000000850fa07223 */ /* 0x080fe20000010898 */
[-CC-:B------:R-:W-:Y:S01]  /*1ea70*/  FFMA.FTZ R167, R9, R133.reuse, -R148.reuse ;  /* 0x0000008509a77223 */ /* 0x180fe20000010894 */
[-CC-:B------:R-:W-:Y:S01]  /*1ea80*/  FFMA.FTZ R163, R11, R133.reuse, -R148.reuse ;  /* 0x000000850ba37223 */ /* 0x180fe20000010894 */
[----:B------:R-:W-:Y:S01]  /*1ea90*/  FMUL.FTZ R8, R133, R0 ;  /* 0x0000000085087220 */ /* 0x000fe20000410000 */
[----:B------:R-:W-:Y:S01]  /*1eaa0*/  MUFU.EX2 R162, R162 ;  /* 0x000000a200a27308 */ /* 0x000fe20000000800 */
[-CC-:B------:R-:W-:Y:S01]  /*1eab0*/  FFMA.FTZ R170, R141, R133.reuse, -R148.reuse ;  /* 0x000000858daa7223 */ /* 0x180fe20000010894 */
[-CC-:B------:R-:W-:Y:S01]  /*1eac0*/  FFMA.FTZ R178, R147, R133.reuse, -R148.reuse ;  /* 0x0000008593b27223 */ /* 0x180fe20000010894 */
[-CC-:B------:R-:W-:Y:S01]  /*1ead0*/  FFMA.FTZ R230, R153, R133.reuse, -R148.reuse ;  /* 0x0000008599e67223 */ /* 0x180fe20000010894 */
[-CC-:B------:R-:W-:Y:S01]  /*1eae0*/  FFMA.FTZ R232, R149, R133.reuse, -R148.reuse ;  /* 0x0000008595e87223 */ /* 0x180fe20000010894 */
[-CC-:B------:R-:W-:Y:S01]  /*1eaf0*/  FFMA.FTZ R168, R179, R133.reuse, -R148.reuse ;  /* 0x00000085b3a87223 */ /* 0x180fe20000010894 */
[-C--:B------:R-:W-:Y:S01]  /*1eb00*/  FFMA.FTZ R179, R143, R133.reuse, -R148 ;  /* 0x000000858fb37223 */ /* 0x080fe20000010894 */
[-CC-:B------:R-:W-:Y:S03]  /*1eb10*/  FFMA.FTZ R164, R243, R133.reuse, -R152.reuse ;  /* 0x00000085f3a47223 */ /* 0x180fe60000010898 */
[----:B------:R-:W2:Y:S01]  /*1eb20*/  MUFU.EX2 R165, R165 ;  /* 0x000000a500a57308 */ /* 0x000ea20000000800 */
[----:B------:R-:W-:Y:S01]  /*1eb30*/  LDSM.16.MT88.4 R140, [R204+0xe800] ;  /* 0x00e80000cc8c783b */ /* 0x000fe20000004200 */
[-CC-:B------:R-:W-:Y:S01]  /*1eb40*/  FFMA.FTZ R169, R169, R133.reuse, -R152.reuse ;  /* 0x00000085a9a97223 */ /* 0x180fe20000010898 */
[-CC-:B------:R-:W-:Y:S01]  /*1eb50*/  FFMA.FTZ R166, R241, R133.reuse, -R152.reuse ;  /* 0x00000085f1a67223 */ /* 0x180fe20000010898 */
[-C--:B------:R-:W-:Y:S01]  /*1eb60*/  FFMA.FTZ R175, R175, R133.reuse, -R152 ;  /* 0x00000085afaf7223 */ /* 0x080fe20000010898 */
[-CC-:B------:R-:W-:Y:S01]  /*1eb70*/  FFMA.FTZ R177, R177, R133.reuse, -R148.reuse ;  /* 0x00000085b1b17223 */ /* 0x180fe20000010894 */
[-CC-:B------:R-:W-:Y:S01]  /*1eb80*/  FFMA.FTZ R176, R183, R133.reuse, -R148.reuse ;  /* 0x00000085b7b07223 */ /* 0x180fe20000010894 */
[-C--:B------:R-:W-:Y:S03]  /*1eb90*/  FFMA.FTZ R183, R145, R133.reuse, -R148 ;  /* 0x0000008591b77223 */ /* 0x080fe60000010894 */
[----:B------:R-:W-:Y:S01]  /*1eba0*/  MUFU.EX2 R161, R161 ;  /* 0x000000a100a17308 */ /* 0x000fe20000000800 */
[----:B------:R-:W-:Y:S01]  /*1ebb0*/  LDSM.16.MT88.4 R144, [R203+0xf000] ;  /* 0x00f00000cb90783b */ /* 0x000fe20000004200 */
[-CC-:B------:R-:W-:Y:S01]  /*1ebc0*/  FFMA.FTZ R172, R239, R133.reuse, -R152.reuse ;  /* 0x00000085efac7223 */ /* 0x180fe20000010898 */
[-CC-:B------:R-:W-:Y:S01]  /*1ebd0*/  FFMA.FTZ R237, R237, R133.reuse, -R152.reuse ;  /* 0x00000085eded7223 */ /* 0x180fe20000010898 */
[-C--:B------:R-:W-:Y:S01]  /*1ebe0*/  FFMA.FTZ R174, R235, R133.reuse, -R152 ;  /* 0x00000085ebae7223 */ /* 0x080fe20000010898 */
[-C--:B------:R-:W-:Y:S01]  /*1ebf0*/  FFMA.FTZ R235, R151, R133.reuse, -R148 ;  /* 0x0000008597eb7223 */ /* 0x080fe20000010894 */
[-C--:B------:R-:W-:Y:S01]  /*1ec00*/  FFMA.FTZ R233, R233, R133.reuse, -R152 ;  /* 0x00000085e9e97223 */ /* 0x080fe20000010898 */
[--C-:B------:R-:W-:Y:S03]  /*1ec10*/  FFMA.FTZ R181, R181, R133, -R148.reuse ;  /* 0x00000085b5b57223 */ /* 0x100fe60000010894 */
[----:B------:R-:W3:Y:S01]  /*1ec20*/  MUFU.EX2 R160, R160 ;  /* 0x000000a000a07308 */ /* 0x000ee20000000800 */
[----:B--2---:R-:W-:Y:S01]  /*1ec30*/  F2FP.BF16.F32.PACK_AB R136, R162, R165 ;  /* 0x000000a5a288723e */ /* 0x004fe200000010ff */
[-C--:B------:R-:W-:Y:S01]  /*1ec40*/  FFMA.FTZ R148, R134, R133.reuse, -R148 ;  /* 0x0000008586947223 */ /* 0x080fe20000010894 */
[-CC-:B------:R-:W-:Y:S01]  /*1ec50*/  FFMA.FTZ R180, R171, R133.reuse, -R152.reuse ;  /* 0x00000085abb47223 */ /* 0x180fe20000010898 */
[-CC-:B------:R-:W-:Y:S01]  /*1ec60*/  FFMA.FTZ R171, R155, R133.reuse, -R152.reuse ;  /* 0x000000859bab7223 */ /* 0x180fe20000010898 */
[-CC-:B------:R-:W-:Y:S01]  /*1ec70*/  FFMA.FTZ R173, R173, R133.reuse, -R152.reuse ;  /* 0x00000085adad7223 */ /* 0x180fe20000010898 */
[----:B------:R-:W-:Y:S01]  /*1ec80*/  FFMA.FTZ R152, R150, R133, -R152 ;  /* 0x0000008596987223 */ /* 0x000fe20000010898 */
[----:B------:R-:W-:Y:S03]  /*1ec90*/  ISETP.GT.AND P0, PT, R224, R211, PT ;  /* 0x000000d3e000720c */ /* 0x000fe60003f04270 */
[----:B------:R-:W-:Y:S10]  /*1eca0*/  MUFU.EX2 R167, R167 ;  /* 0x000000a700a77308 */ /* 0x000ff40000000800 */
[----:B------:R-:W2:Y:S01]  /*1ecb0*/  MUFU.EX2 R159, R159 ;  /* 0x0000009f009f7308 */ /* 0x000ea20000000800 */
[----:B---3--:R-:W-:Y:S09]  /*1ecc0*/  F2FP.BF16.F32.PACK_AB R138, R160, R161 ;  /* 0x000000a1a08a723e */ /* 0x008ff200000010ff */
[----:B------:R-:W-:Y:S10]  /*1ecd0*/  MUFU.EX2 R158, R158 ;  /* 0x0000009e009e7308 */ /* 0x000ff40000000800 */
[----:B------:R-:W3:Y:S01]  /*1ece0*/  MUFU.EX2 R163, R163 ;  /* 0x000000a300a37308 */ /* 0x000ee20000000800 */
[----:B--2---:R-:W-:Y:S09]  /*1ecf0*/  F2FP.BF16.F32.PACK_AB R137, R159, R167 ;  /* 0x000000a79f89723e */ /* 0x004ff200000010ff */
[----:B------:R-:W2:Y:S10]  /*1ed00*/  MUFU.EX2 R2, R6 ;  /* 0x0000000600027308 */ /* 0x000eb40000000800 */
[----:B------:R-:W4:Y:S01]  /*1ed10*/  MUFU.EX2 R0, R8 ;  /* 0x0000000800007308 */ /* 0x000f220000000800 */
[----:B---3--:R-:W-:Y:S09]  /*1ed20*/  F2FP.BF16.F32.PACK_AB R139, R163, R158 ;  /* 0x0000009ea38b723e */ /* 0x008ff200000010ff */
[----:B------:R-:W-:Y:S01]  /*1ed30*/  MUFU.EX2 R182, R152 ;  /* 0x0000009800b67308 */ /* 0x000fe20000000800 */
        /* <DEDUP_REMOVED lines=307> */
.L_x_2774:
        /* <DEDUP_REMOVED lines=14> */
.L_x_2800:
        /* <DEDUP_REMOVED lines=277> */
.L_x_2786:
        /* <DEDUP_REMOVED lines=8> */
.L_x_2787:
[----:B------:R-:W-:Y:S05]  /*21320*/  BSYNC B0 ;  /* 0x0000000000007941 */ /* 0x000fea0003800000 */
.L_x_2785:
        /* <DEDUP_REMOVED lines=54> */
.L_x_2789:
[----:B------:R-:W-:Y:S05]  /*21690*/  BSYNC B0 ;  /* 0x0000000000007941 */ /* 0x000fea0003800000 */
.L_x_2788:
        /* <DEDUP_REMOVED lines=57> */
.L_x_2791:
[----:B------:R-:W-:Y:S05]  /*21a30*/  BSYNC B0 ;  /* 0x0000000000007941 */ /* 0x000fea0003800000 */
.L_x_2790:
        /* <DEDUP_REMOVED lines=24> */
.L_x_2793:
[----:B------:R-:W-:Y:S05]  /*21bc0*/  BSYNC B0 ;  /* 0x0000000000007941 */ /* 0x000fea0003800000 */
.L_x_2792:
        /* <DEDUP_REMOVED lines=24> */
.L_x_2795:
[----:B------:R-:W-:Y:S05]  /*21d50*/  BSYNC B0 ;  /* 0x0000000000007941 */ /* 0x000fea0003800000 */
.L_x_2794:
[----:B------:R-:W-:-:S04]  /*21d60*/  MOV R215, 0x0 ;  /* 0x0000000000d77802 */ /* 0x000fc80000000f00 */
[----:B-12345:R-:W-:Y:S05]  /*21d70*/  @P1 RET.REL.NODEC R214 `(_ZN5flash24flash_fwd_splitkv_kernelI23Flash_fwd_kernel_traitsILi192ELi64ELi64ELi4ELb0ELb0EN7cutlass10bfloat16_tE19Flash_kernel_traitsILi192ELi64ELi64ELi4ES3_EELb0ELb1ELb0ELb0ELb0ELb1ELb0ELb1EEEvNS_16Flash_fwd_paramsE) ;  /* 0xfffffde0d6a01950 */ /* 0x03efea0003c3ffff */
        /* <DEDUP_REMOVED lines=20> */
[----:B-1----:R-:W-:Y:S05]  /*21ec0*/  @P0 RET.REL.NODEC R214 `(_ZN5flash24flash_fwd_splitkv_kernelI23Flash_fwd_kernel_traitsILi192ELi64ELi64ELi4ELb0ELb0EN7cutlass10bfloat16_tE19Flash_kernel_traitsILi192ELi64ELi64ELi4ES3_EELb0ELb1ELb0ELb0ELb0ELb1ELb0ELb1EEEvNS_16Flash_fwd_paramsE) ;  /* 0xfffffde0d64c0950 */ /* 0x002fea0003c3ffff */
[----:B------:R-:W-:Y:S01]  /*21ed0*/  R2UR UR4, R6 ;  /* 0x00000000060472ca */ /* 0x000fe200000e0000 */
[----:B------:R-:W-:Y:S01]  /*21ee0*/  IMAD.MOV.U32 R215, RZ, RZ, 0x0 ;  /* 0x00000000ffd77424 */ /* 0x000fe200078e00ff */
[----:B------:R-:W-:-:S13]  /*21ef0*/  R2UR UR5, R7 ;  /* 0x00000000070572ca */ /* 0x000fda00000e0000 */
[----:B------:R1:W-:Y:S02]  /*21f00*/  ST.E.128 desc[UR4][R2.64+0x100], R56 ;  /* 0x0001003802007985 */ /* 0x0003e4000c101d04 */
[----:B-1----:R-:W-:Y:S05]  /*21f10*/  RET.REL.NODEC R214 `(_ZN5flash24flash_fwd_splitkv_kernelI23Flash_fwd_kernel_traitsILi192ELi64ELi64ELi4ELb0ELb0EN7cutlass10bfloat16_tE19Flash_kernel_traitsILi192ELi64ELi64ELi4ES3_EELb0ELb1ELb0ELb0ELb0ELb1ELb0ELb1EEEvNS_16Flash_fwd_paramsE) ;  /* 0xfffffde0d6387950 */ /* 0x002fea0003c3ffff */
.L_x_2784:
[----:B------:R-:W-:Y:S01]  /*21f20*/  MOV R5, 0x2 ;  /* 0x0000000200057802 */ /* 0x000fe20000000f00 */
[----:B------:R-:W-:Y:S01]  /*21f30*/  IMAD.MOV.U32 R0, RZ, RZ, 0x1f ;  /* 0x0000001fff007424 */ /* 0x000fe200078e00ff */
[----:B------:R-:W-:-:S07]  /*21f40*/  MOV R2, 0xffffffff ;  /* 0xffffffff00027802 */ /* 0x000fce0000000f00 */
[----:B-1---5:R-:W-:Y:S05]  /*21f50*/  WARPSYNC.COLLECTIVE R2, `(.L_x_2796) ;  /* 0x0000000002087348 */ /* 0x022fea0003c00000 */
[----:B------:R2:W3:Y:S02]  /*21f60*/  SHFL.BFLY P0, R13, R231, R5, R0 ;  /* 0x0c000005e70d7389 */ /* 0x0004e40000000000 */
[----:B-123-5:R-:W-:Y:S01]  /*21f70*/  ENDCOLLECTIVE ;  /* 0x000000000000791b */ /* 0x02efe20003800000 */
.L_x_2796:
[----:B------:R-:W-:Y:S02]  /*21f80*/  IMAD.MOV.U32 R8, RZ, RZ, R13 ;  /* 0x000000ffff087224 */ /* 0x000fe400078e000d */
[----:B------:R-:W-:Y:S02]  /*21f90*/  IMAD.MOV.U32 R5, RZ, RZ, 0x1 ;  /* 0x00000001ff057424 */ /* 0x000fe400078e00ff */
[----:B------:R-:W-:-:S05]  /*21fa0*/  FADD.FTZ R9, R8, R231 ;  /* 0x000000e708097221 */ /* 0x000fca0000010000 */
[----:B------:R-:W-:-:S07]  /*21fb0*/  MOV R231, R9 ;  /* 0x0000000900e77202 */ /* 0x000fce0000000f00 */
[----:B------:R-:W-:Y:S05]  /*21fc0*/  WARPSYNC.COLLECTIVE R2, `(.L_x_2797) ;  /* 0x0000000002087348 */ /* 0x000fea0003c00000 */
[----:B------:R1:W2:Y:S02]  /*21fd0*/  SHFL.BFLY P0, R13, R231, R5, R0 ;  /* 0x0c000005e70d7389 */ /* 0x0002a40000000000 */
[----:B-12---:R-:W-:Y:S01]  /*21fe0*/  ENDCOLLECTIVE ;  /* 0x000000000000791b */ /* 0x006fe20003800000 */
.L_x_2797:
[----:B------:R-:W-:Y:S01]  /*21ff0*/  MOV R231, R229 ;  /* 0x000000e500e77202 */ /* 0x000fe20000000f00 */
[----:B------:R-:W-:Y:S01]  /*22000*/  IMAD.MOV.U32 R5, RZ, RZ, 0x2 ;  /* 0x00000002ff057424 */ /* 0x000fe200078e00ff */
[----:B------:R-:W-:-:S07]  /*22010*/  MOV R8, R13 ;  /* 0x0000000d00087202 */ /* 0x000fce0000000f00 */
[----:B------:R-:W-:Y:S05]  /*22020*/  WARPSYNC.COLLECTIVE R2, `(.L_x_2798) ;  /* 0x0000000002087348 */ /* 0x000fea0003c00000 */
[----:B------:R1:W2:Y:S02]  /*22030*/  SHFL.BFLY P0, R13, R231, R5, R0 ;  /* 0x0c000005e70d7389 */ /* 0x0002a40000000000 */
[----:B-12---:R-:W-:Y:S01]  /*22040*/  ENDCOLLECTIVE ;  /* 0x000000000000791b */ /* 0x006fe20003800000 */
.L_x_2798:
[----:B------:R-:W-:Y:S01]  /*22050*/  FADD.FTZ R8, R9, R8 ;  /* 0x0000000809087221 */ /* 0x000fe20000010000 */
[----:B------:R-:W-:Y:S01]  /*22060*/  FADD.FTZ R12, R13, R229 ;  /* 0x000000e50d0c7221 */ /* 0x000fe20000010000 */
[----:B------:R-:W-:-:S04]  /*22070*/  MOV R5, 0x1 ;  /* 0x0000000100057802 */ /* 0x000fc80000000f00 */
[----:B------:R-:W-:-:S07]  /*22080*/  MOV R231, R12 ;  /* 0x0000000c00e77202 */ /* 0x000fce0000000f00 */
[----:B------:R-:W-:Y:S05]  /*22090*/  WARPSYNC.COLLECTIVE R2, `(.L_x_2799) ;  /* 0x0000000002087348 */ /* 0x000fea0003c00000 */
[----:B------:R1:W2:Y:S02]  /*220a0*/  SHFL.BFLY P0, R13, R231, R5, R0 ;  /* 0x0c000005e70d7389 */ /* 0x0002a40000000000 */
[----:B-12---:R-:W-:Y:S01]  /*220b0*/  ENDCOLLECTIVE ;  /* 0x000000000000791b */ /* 0x006fe20003800000 */
.L_x_2799:
[----:B------:R-:W-:Y:S05]  /*220c0*/  BRA `(.L_x_2800) ;  /* 0xffffffe000207947 */ /* 0x000fea000383ffff */
.L_x_2801:
        /* <DEDUP_REMOVED lines=11> */
.L_x_7903:


//--------------------- .text._ZN5flash24flash_fwd_splitkv_kernelI23Flash_fwd_kernel_traitsILi192ELi64ELi64ELi4ELb0ELb0EN7cutlass10bfloat16_tE19Flash_kernel_traitsILi192ELi64ELi64ELi4ES3_EELb0ELb1ELb0ELb0ELb0ELb0ELb1ELb0EEEvNS_16Flash_fwd_paramsE --------------------------
	.section	.text._ZN5flash24flash_fwd_splitkv_kernelI23Flash_fwd_kernel_traitsILi192ELi64ELi64ELi4ELb0ELb0EN7cutlass10bfloat16_tE19Flash_kernel_traitsILi192ELi64ELi64ELi4ES3_EELb0ELb1ELb0ELb0ELb0ELb0ELb1ELb0EEEvNS_16Flash_fwd_paramsE,"ax",@progbits
	.align	128
        .global         _ZN5flash24flash_fwd_splitkv_kernelI23Flash_fwd_kernel_traitsILi192ELi64ELi64ELi4ELb0ELb0EN7cutlass10bfloat16_tE19Flash_kernel_traitsILi192ELi64ELi64ELi4ES3_EELb0ELb1ELb0ELb0ELb0ELb0ELb1ELb0EEEvNS_16Flash_fwd_paramsE
        .type           _ZN5flash24flash_fwd_splitkv_kernelI23Flash_fwd_kernel_traitsILi192ELi64ELi64ELi4ELb0ELb0EN7cutlass10bfloat16_tE19Flash_kernel_traitsILi192ELi64ELi64ELi4ES3_EELb0ELb1ELb0ELb0ELb0ELb0ELb1ELb0EEEvNS_16Flash_fwd_paramsE,@function
        .size           _ZN5flash24flash_fwd_splitkv_kernelI23Flash_fwd_kernel_traitsILi192ELi64ELi64ELi4ELb0ELb0EN7cutlass10bfloat16_tE19Flash_kernel_traitsILi192ELi64ELi64ELi4ES3_EELb0ELb1ELb0ELb0ELb0ELb0ELb1ELb0EEEvNS_16Flash_fwd_paramsE,(.L_x_7944 - _ZN5flash24flash_fwd_splitkv_kernelI23Flash_fwd_kernel_traitsILi192ELi64ELi64ELi4ELb0ELb0EN7cutlass10bfloat16_tE19Flash_kernel_traitsILi192ELi64ELi64ELi4ES3_EELb0ELb1ELb0ELb0ELb0ELb0ELb1ELb0EEEvNS_16Flash_fwd_paramsE)
        .other          _ZN5flash24flash_fwd_splitkv_kernelI23Flash_fwd_kernel_traitsILi192ELi64ELi64ELi4ELb0ELb0EN7cutlass10bfloat16_tE19Flash_kernel_traitsILi192ELi64ELi64ELi4ES3_EELb0ELb1ELb0ELb0ELb0ELb0ELb1ELb0EEEvNS_16Flash_fwd_paramsE,@"STO_CUDA_ENTRY STV_DEFAULT"
_ZN5flash24flash_fwd_splitkv_kernelI23Flash_fwd_kernel_traitsILi192ELi64ELi64ELi4ELb0ELb0EN7cutlass10bfloat16_tE19Flash_kernel_traitsILi192ELi64ELi64ELi4ES3_EELb0ELb1ELb0ELb0ELb0ELb0ELb1ELb0EEEvNS_16Flash_fwd_paramsE:
.text._ZN5flash24flash_fwd_splitkv_kernelI23Flash_fwd_kernel_traitsILi192ELi64ELi64ELi4ELb0ELb0EN7cutlass10bfloat16_tE19Flash_kernel_traitsILi192ELi64ELi64ELi4ES3_EELb0ELb1ELb0ELb0ELb0ELb0ELb1ELb0EEEvNS_16Flash_fwd_paramsE:
[----:B------:R-:W-:Y:S01]  /*0000*/  LDC R1, c[0x0][0x28] ;  /* 0x00000a00ff017b82 */ /* 0x000fe20000000800 */
[----:B------:R-:W-:-:S07]  /*0010*/  ULDC UR6, c[0x0][0x270] ;  /* 0x00009c0000067ab9 */ /* 0x000fce0000000800 */
[----:B------:R-:W1:Y:S01]  /*0020*/  S2UR UR12, SR_CTAID.Z ;  /* 0x00000000000c79c3 */ /* 0x000e620000002700 */
[----:B------:R-:W2:Y:S01]  /*0030*/  I2F.U32.RP R2, UR6 ;  /* 0x0000000600027d06 */ /* 0x000ea20008209000 */
[----:B------:R-:W-:Y:S01]  /*0040*/  UISETP.NE.U32.AND UP2, UPT, UR6, URZ, UPT ;  /* 0x0000003f0600728c */ /* 0x000fe2000bf45070 */
[----:B------:R-:W-:Y:S01]  /*0050*/  ULDC.64 UR8, c[0x0][0x2f0] ;  /* 0x0000bc0000087ab9 */ /* 0x000fe20000000a00 */
[----:B------:R-:W-:-:S05]  /*0060*/  ULDC.64 UR22, c[0x0][0x208] ;  /* 0x0000820000167ab9 */ /* 0x000fca0000000a00 */
[----:B--2---:R-:W2:Y:S02]  /*0070*/  MUFU.RCP R0, R2 ;  /* 0x0000000200007308 */ /* 0x004ea40000001000 */
[----:B--2---:R-:W-:-:S06]  /*0080*/  VIADD R0, R0, 0xffffffe ;  /* 0x0ffffffe00007836 */ /* 0x004fcc0000000000 */
[----:B------:R-:W2:Y:S02]  /*0090*/  F2I.FTZ.U32.TRUNC.NTZ R0, R0 ;  /* 0x0000000000007305 */ /* 0x000ea4000021f000 */
[----:B--2---:R-:W-:-:S13]  /*00a0*/  R2UR UR5, R0 ;  /* 0x00000000000572ca */ /* 0x004fda00000e0000 */
[----:B------:R-:W-:-:S04]  /*00b0*/  UIADD3 UR4, URZ, -UR5, URZ ;  /* 0x800000053f047290 */ /* 0x000fc8000fffe03f */
[----:B------:R-:W-:-:S03]  /*00c0*/  UIMAD UR7, UR4, UR6, URZ ;  /* 0x00000006040772a4 */ /* 0x000fc6000f8e023f */
[----:B------:R-:W-:Y:S02]  /*00d0*/  UMOV UR4, URZ ;  /* 0x0000003f00047c82 */ /* 0x000fe40008000000 */
[----:B------:R-:W-:-:S04]  /*00e0*/  UIMAD.WIDE.U32 UR4, UR5, UR7, UR4 ;  /* 0x00000007050472a5 */ /* 0x000fc8000f8e0004 */
[----:B-1----:R-:W-:-:S03]  /*00f0*/  UIMAD.WIDE.U32 UR10, UR5, UR12, URZ ;  /* 0x0000000c050a72a5 */ /* 0x002fc6000f8e003f */
[----:B------:R-:W-:Y:S01]  /*0100*/  ULDC.64 UR4, c[0x0][0x2f0] ;  /* 0x0000bc0000047ab9 */ /* 0x000fe20000000a00 */
[----:B------:R-:W-:Y:S02]  /*0110*/  UIADD3 UR7, -UR11, URZ, URZ ;  /* 0x0000003f0b077290 */ /* 0x000fe4000fffe13f */
[----:B------:R-:W-:Y:S02]  /*0120*/  UISETP.NE.U32.AND UP1, UPT, UR4, URZ, UPT ;  /* 0x0000003f0400728c */ /* 0x000fe4000bf25070 */
[----:B------:R-:W-:Y:S02]  /*0130*/  UIMAD UR7, UR6, UR7, UR12 ;  /* 0x00000007060772a4 */ /* 0x000fe4000f8e020c */
[----:B------:R-:W-:Y:S02]  /*0140*/  UISETP.NE.AND.EX UP1, UPT, UR5, URZ, UPT, UP1 ;  /* 0x0000003f0500728c */ /* 0x000fe4000bf25310 */
[----:B------:R-:W-:Y:S01]  /*0150*/  UISETP.GE.U32.AND UP0, UPT, UR7, UR6, UPT ;  /* 0x000000060700728c */ /* 0x000fe2000bf06070 */
[----:B------:R-:W-:-:S03]  /*0160*/  ULDC.64 UR4, c[0x0][0x300] ;  /* 0x0000c00000047ab9 */ /* 0x000fc60000000a00 */
[----:B------:R-:W-:-:S07]  /*0170*/  PLOP3.LUT P2, PT, PT, PT, UP1, 0x80, 0x0 ;  /* 0x000000000000781c */ /* 0x000fce0003f4f018 */
[----:B------:R-:W-:Y:S02]  /*0180*/  @UP0 UIADD3 UR7, UR7, -UR6, URZ ;  /* 0x8000000607070290 */ /* 0x000fe4000fffe03f */
[----:B------:R-:W-:Y:S02]  /*0190*/  @UP0 UIADD3 UR11, UR11, 0x1, URZ ;  /* 0x000000010b0b0890 */ /* 0x000fe4000fffe03f */
[----:B------:R-:W-:Y:S02]  /*01a0*/  UISETP.GE.U32.AND UP3, UPT, UR7, UR6, UPT ;  /* 0x000000060700728c */ /* 0x000fe4000bf66070 */
[----:B------:R-:W-:Y:S01]  /*01b0*/  UISETP.NE.U32.AND UP0, UPT, UR4, URZ, UPT ;  /* 0x0000003f0400728c */ /* 0x000fe2000bf05070 */
[----:B------:R-:W-:-:S03]  /*01c0*/  ULDC.U8 UR7, c[0x0][0x3c2] ;  /* 0x0000f08000077ab9 */ /* 0x000fc60000000000 */
[----:B------:R-:W-:-:S03]  /*01d0*/  UISETP.NE.AND.EX UP0, UPT, UR5, URZ, UPT, UP0 ;  /* 0x0000003f0500728c */ /* 0x000fc6000bf05300 */
[----:B------:R-:W-:Y:S02]  /*01e0*/  ULDC.64 UR4, c[0x0][0x2f8] ;  /* 0x0000be0000047ab9 */ /* 0x000fe40000000a00 */
[----:B------:R-:W-:Y:S01]  /*01f0*/  @UP3 UIADD3 UR11, UR11, 0x1, URZ ;  /* 0x000000010b0b3890 */ /* 0x000fe2000fffe03f */
[----:B------:R-:W-:Y:S01]  /*0200*/  PLOP3.LUT P0, PT, PT, PT, UP0, 0x80, 0x0 ;  /* 0x000000000000781c */ /* 0x000fe20003f0f008 */
[----:B------:R-:W-:Y:S02]  /*0210*/  @!UP2 ULOP3.LUT UR11, URZ, UR6, URZ, 0x33, !UPT ;  /* 0x000000063f0ba292 */ /* 0x000fe4000f8e333f */
[----:B------:R-:W-:Y:S02]  /*0220*/  UISETP.NE.AND UP3, UPT, UR7, URZ, UPT ;  /* 0x0000003f0700728c */ /* 0x000fe4000bf65270 */
[----:B------:R-:W-:Y:S01]  /*0230*/  UIMAD.WIDE UR8, UR11, 0x4, UR8 ;  /* 0x000000040b0878a5 */ /* 0x000fe2000f8e0208 */
[----:B------:R-:W-:Y:S01]  /*0240*/  @UP0 ULDC.64 UR14, c[0x0][0x300] ;  /* 0x0000c000000e0ab9 */ /* 0x000fe20000000a00 */
[----:B------:R-:W-:-:S02]  /*0250*/  UISETP.EQ.U32.AND UP2, UPT, UR4, URZ, UPT ;  /* 0x0000003f0400728c */ /* 0x000fc4000bf42070 */
[----:B------:R-:W-:Y:S02]  /*0260*/  @UP0 UIMAD.WIDE UR14, UR11, 0x4, UR14 ;  /* 0x000000040b0e08a5 */ /* 0x000fe4000f8e020e */
[----:B------:R-:W-:Y:S01]  /*0270*/  IMAD.U32 R10, RZ, RZ, UR8 ;  /* 0x00000008ff0a7e24 */ /* 0x000fe2000f8e00ff */
[----:B------:R-:W-:Y:S01]  /*0280*/  UISETP.EQ.OR.EX UP2, UPT, UR5, URZ, !UP3, UP2 ;  /* 0x0000003f0500728c */ /* 0x000fe2000df42720 */
[----:B------:R-:W-:Y:S01]  /*0290*/  IMAD.U32 R11, RZ, RZ, UR9 ;  /* 0x00000009ff0b7e24 */ /* 0x000fe2000f8e00ff */
[----:B------:R-:W-:Y:S01]  /*02a0*/  ULDC.64 UR8, c[0x0][0x2f8] ;  /* 0x0000be0000087ab9 */ /* 0x000fe20000000a00 */
[----:B------:R-:W-:Y:S02]  /*02b0*/  IMAD.U32 R8, RZ, RZ, UR14 ;  /* 0x0000000eff087e24 */ /* 0x000fe4000f8e00ff */
[----:B------:R-:W-:Y:S01]  /*02c0*/  IMAD.U32 R9, RZ, RZ, UR15 ;  /* 0x0000000fff097e24 */ /* 0x000fe2000f8e00ff */
[----:B------:R-:W2:Y:S04]  /*02d0*/  @P2 LDG.E R4, desc[UR22][R10.64] ;  /* 0x000000160a042981 */ /* 0x000ea8000c1e1900 */
[----:B------:R-:W3:Y:S01]  /*02e0*/  @P2 LDG.E R0, desc[UR22][R10.64+0x4] ;  /* 0x000004160a002981 */ /* 0x000ee2000c1e1900 */
[----:B------:R-:W-:Y:S01]  /*02f0*/  PLOP3.LUT P1, PT, PT, PT, UP2, 0x80, 0x0 ;  /* 0x000000000000781c */ /* 0x000fe20003f2f028 */
[----:B------:R-:W-:-:S02]  /*0300*/  UIMAD.WIDE UR8, UR11, 0x4, UR8 ;  /* 0x000000040b0878a5 */ /* 0x000fc4000f8e0208 */
[----:B------:R-:W4:Y:S04]  /*0310*/  @P0 LDG.E R2, desc[UR22][R8.64] ;  /* 0x0000001608020981 */ /* 0x000f28000c1e1900 */
[----:B------:R-:W-:Y:S02]  /*0320*/  IMAD.U32 R6, RZ, RZ, UR8 ;  /* 0x00000008ff067e24 */ /* 0x000fe4000f8e00ff */
[----:B------:R-:W-:-:S05]  /*0330*/  IMAD.U32 R7, RZ, RZ, UR9 ;  /* 0x00000009ff077e24 */ /* 0x000fca000f8e00ff */
[----:B------:R-:W5:Y:S01]  /*0340*/  @!P1 LDG.E R3, desc[UR22][R6.64] ;  /* 0x0000001606039981 */ /* 0x000f62000c1e1900 */
[----:B------:R-:W-:Y:S01]  /*0350*/  UMOV UR10, 0xffffffff ;  /* 0xffffffff000a7882 */ /* 0x000fe20000000000 */
[----:B------:R-:W-:Y:S01]  /*0360*/  UMOV UR26, URZ ;  /* 0x0000003f001a7c82 */ /* 0x000fe20008000000 */
[----:B------:R-:W-:Y:S01]  /*0370*/  UMOV UR27, 0xffffffff ;  /* 0xffffffff001b7882 */ /* 0x000fe20000000000 */
[----:B------:R-:W1:Y:S08]  /*0380*/  S2UR UR17, SR_CTAID.X ;  /* 0x00000000001179c3 */ /* 0x000e700000002500 */
[----:B------:R-:W1:Y:S01]  /*0390*/  S2UR UR7, SR_CTAID.Y ;  /* 0x00000000000779c3 */ /* 0x000e620000002600 */
[----:B--2---:R-:W-:-:S02]  /*03a0*/  @P2 R2UR UR10, R4 ;  /* 0x00000000040a22ca */ /* 0x004fc400000e0000 */
[----:B---3--:R-:W-:Y:S02]  /*03b0*/  @P2 R2UR UR21, R0 ;  /* 0x00000000001522ca */ /* 0x008fe400000e0000 */
[----:B----4-:R-:W-:Y:S02]  /*03c0*/  @P0 R2UR UR26, R2 ;  /* 0x00000000021a02ca */ /* 0x010fe400000e0000 */
[----:B------:R-:W-:-:S04]  /*03d0*/  ISETP.NE.U32.AND P0, PT, RZ, UR4, PT ;  /* 0x00000004ff007c0c */ /* 0x000fc8000bf05070 */
[----:B------:R-:W-:-:S05]  /*03e0*/  ISETP.NE.AND.EX P0, PT, RZ, UR5, PT, P0 ;  /* 0x00000005ff007c0c */ /* 0x000fca000bf05300 */
[----:B------:R-:W-:Y:S02]  /*03f0*/  @UP1 UIADD3 UR21, UR21, -UR10, URZ ;  /* 0x8000000a15151290 */ /* 0x000fe4000fffe03f */
[----:B------:R-:W-:Y:S01]  /*0400*/  UIADD3 UR4, -UR11, URZ, URZ ;  /* 0x0000003f0b047290 */ /* 0x000fe2000fffe13f */
[----:B-----5:R-:W-:-:S03]  /*0410*/  @!P1 R2UR UR27, R3 ;  /* 0x00000000031b92ca */ /* 0x020fc600000e0000 */
[----:B------:R-:W-:Y:S01]  /*0420*/  UIMAD UR12, UR6, UR4, UR12 ;  /* 0x00000004060c72a4 */ /* 0x000fe2000f8e020c */
[----:B------:R-:W-:Y:S01]  /*0430*/  @!UP1 ULDC UR21, c[0x0][0x2c4] ;  /* 0x0000b10000159ab9 */ /* 0x000fe20000000800 */
[----:B-1----:R-:W-:Y:S10]  /*0440*/  @!P0 BRA `(.L_x_2802) ;  /* 0x00000000001c8947 */ /* 0x002ff40003800000 */
[----:B------:R-:W-:-:S13]  /*0450*/  PLOP3.LUT P0, PT, PT, PT, UP3, 0x80, 0x0 ;  /* 0x000000000000781c */ /* 0x000fda0003f0f038 */
[----:B------:R-:W2:Y:S04]  /*0460*/  @P0 LDG.E R0, desc[UR22][R6.64+0x4] ;  /* 0x0000041606000981 */ /* 0x000ea8000c1e1900 */
[----:B------:R-:W3:Y:S01]  /*0470*/  @!P0 LDG.E R2, desc[UR22][R6.64] ;  /* 0x0000001606028981 */ /* 0x000ee2000c1e1900 */
[----:B--2---:R-:W-:-:S13]  /*0480*/  @P0 R2UR UR8, R0 ;  /* 0x00000000000802ca */ /* 0x004fda00000e0000 */
[----:B------:R-:W-:-:S07]  /*0490*/  @UP3 UIADD3 UR8, UR8, -UR27, URZ ;  /* 0x8000001b08083290 */ /* 0x000fce000fffe03f */
[----:B---3--:R-:W-:Y:S01]  /*04a0*/  @!P0 R2UR UR8, R2 ;  /* 0x00000000020882ca */ /* 0x008fe200000e0000 */
[----:B------:R-:W-:-:S14]  /*04b0*/  BRA `(.L_x_2803) ;  /* 0x0000000000047947 */ /* 0x000fdc0003800000 */
.L_x_2802:
[----:B------:R-:W-:-:S04]  /*04c0*/  ULDC UR8, c[0x0][0x2c8] ;  /* 0x0000b20000087ab9 */ /* 0x000fc80000000800 */
.L_x_2803:
[----:B------:R-:W-:Y:S02]  /*04d0*/  ULDC.64 UR4, c[0x0][0x308] ;  /* 0x0000c20000047ab9 */ /* 0x000fe40000000a00 */
[----:B------:R-:W-:-:S04]  /*04e0*/  UISETP.NE.U32.AND UP1, UPT, UR4, URZ, UPT ;  /* 0x0000003f0400728c */ /* 0x000fc8000bf25070 */
[----:B------:R-:W-:-:S06]  /*04f0*/  UISETP.NE.AND.EX UP1, UPT, UR5, URZ, UPT, UP1 ;  /* 0x0000003f0500728c */ /* 0x000fcc000bf25310 */
[----:B------:R-:W-:-:S05]  /*0500*/  PLOP3.LUT P0, PT, PT, PT, UP1, 0x80, 0x0 ;  /* 0x000000000000781c */ /* 0x000fca0003f0f018 */
[----:B------:R-:W-:Y:S02]  /*0510*/  @UP1 ULDC.64 UR4, c[0x0][0x308] ;  /* 0x0000c20000041ab9 */ /* 0x000fe40000000a00 */
[----:B------:R-:W-:-:S06]  /*0520*/  @UP1 UIMAD.WIDE UR4, UR11, 0x4, UR4 ;  /* 0x000000040b0418a5 */ /* 0x000fcc000f8e0204 */
[----:B------:R-:W-:Y:S02]  /*0530*/  IMAD.U32 R3, RZ, RZ, UR5 ;  /* 0x00000005ff037e24 */ /* 0x000fe4000f8e00ff */
[----:B------:R-:W-:-:S05]  /*0540*/  IMAD.U32 R2, RZ, RZ, UR4 ;  /* 0x00000004ff027e24 */ /* 0x000fca000f8e00ff */
[----:B------:R1:W5:Y:S01]  /*0550*/  @P0 LDG.E R3, desc[UR22][R2.64] ;  /* 0x0000001602030981 */ /* 0x000362000c1e1900 */
[----:B------:R-:W-:-:S04]  /*0560*/  USHF.L.U32 UR17, UR17, 0x6, URZ ;  /* 0x0000000611117899 */ /* 0x000fc8000800063f */
[----:B------:R-:W-:-:S06]  /*0570*/  UISETP.GT.AND UP0, UPT, UR21, UR17, UPT ;  /* 0x000000111500728c */ /* 0x000fcc000bf04270 */
[----:B------:R-:W-:-:S13]  /*0580*/  PLOP3.LUT P1, PT, PT, PT, UP0, 0x80, 0x0 ;  /* 0x000000000000781c */ /* 0x000fda0003f2f008 */
[----:B------:R-:W-:Y:S05]  /*0590*/  @!P1 EXIT ;  /* 0x000000000000994d */ /* 0x000fea0003800000 */
[----:B------:R-:W2:Y:S01]  /*05a0*/  LDC R6, c[0x0][0x10] ;  /* 0x00000400ff067b82 */ /* 0x000ea20000000800 */
[----:B------:R-:W-:Y:S01]  /*05b0*/  @!UP1 ULDC.64 UR4, c[0x0][0x318] ;  /* 0x0000c60000049ab9 */ /* 0x000fe20000000a00 */
[----:B-----5:R-:W-:Y:S01]  /*05c0*/  @P0 R2UR UR20, R3 ;  /* 0x00000000031402ca */ /* 0x020fe200000e0000 */
[----:B------:R-:W-:Y:S01]  /*05d0*/  @!UP1 UISETP.NE.U32.AND UP0, UPT, UR4, URZ, UPT ;  /* 0x0000003f0400928c */ /* 0x000fe2000bf05070 */
[----:B------:R-:W-:Y:S02]  /*05e0*/  ULDC UR15, c[0x0][0x398] ;  /* 0x0000e600000f7ab9 */ /* 0x000fe40000000800 */
[----:B------:R-:W-:Y:S01]  /*05f0*/  @!UP1 ULDC UR4, c[0x0][0x2cc] ;  /* 0x0000b30000049ab9 */ /* 0x000fe20000000800 */
[----:B------:R-:W-:Y:S01]  /*0600*/  @!UP1 UISETP.NE.AND.EX UP0, UPT, UR5, URZ, UPT, UP0 ;  /* 0x0000003f0500928c */ /* 0x000fe2000bf05300 */
[----:B------:R-:W3:Y:S01]  /*0610*/  LDC R0, c[0x0][0x2c8] ;  /* 0x0000b200ff007b82 */ /* 0x000ee20000000800 */
[----:B------:R-:W-:Y:S02]  /*0620*/  ULDC UR16, c[0x0][0x394] ;  /* 0x0000e50000107ab9 */ /* 0x000fe40000000800 */
[----:B------:R-:W-:-:S04]  /*0630*/  @!UP1 USEL UR4, UR4, URZ, UP0 ;  /* 0x0000003f04049287 */ /* 0x000fc80008000000 */
[----:B------:R-:W-:Y:S02]  /*0640*/  @UP1 UIADD3 UR20, UR20, -UR26, URZ ;  /* 0x8000001a14141290 */ /* 0x000fe4000fffe03f */
[----:B------:R-:W-:-:S04]  /*0650*/  @!UP1 UIADD3 UR20, UR4, UR8, -UR26 ;  /* 0x0000000804149290 */ /* 0x000fc8000fffe81a */
[----:B------:R-:W-:Y:S02]  /*0660*/  UIADD3 UR5, UR20, 0x3f, URZ ;  /* 0x0000003f14057890 */ /* 0x000fe4000fffe03f */
[----:B------:R-:W-:Y:S01]  /*0670*/  UIADD3 UR9, UR20, UR17, -UR21 ;  /* 0x0000001114097290 */ /* 0x000fe2000fffe815 */
[----:B--2---:R-:W-:Y:S01]  /*0680*/  IABS R5, R6 ;  /* 0x0000000600057213 */ /* 0x004fe20000000000 */
[----:B------:R-:W-:Y:S02]  /*0690*/  USHF.R.S32.HI UR4, URZ, 0x1f, UR5 ;  /* 0x0000001f3f047899 */ /* 0x000fe40008011405 */
[----:B------:R-:W-:Y:S01]  /*06a0*/  UIADD3 UR9, UR9, -UR16, URZ ;  /* 0x8000001009097290 */ /* 0x000fe2000fffe03f */
[----:B-1----:R-:W1:Y:S01]  /*06b0*/  I2F.RP R2, R5 ;  /* 0x0000000500027306 */ /* 0x002e620000209400 */
[----:B------:R-:W-:Y:S02]  /*06c0*/  ULEA.HI UR4, UR4, UR5, URZ, 0x6 ;  /* 0x0000000504047291 */ /* 0x000fe4000f8f303f */
[----:B------:R-:W-:Y:S01]  /*06d0*/  UIADD3 UR5, -UR21, 0x7f, UR17 ;  /* 0x0000007f15057890 */ /* 0x000fe2000fffe111 */
[----:B---3--:R-:W-:Y:S01]  /*06e0*/  VIADD R0, R0, 0x3f ;  /* 0x0000003f00007836 */ /* 0x008fe20000000000 */
[----:B------:R-:W-:-:S02]  /*06f0*/  USHF.R.S32.HI UR4, URZ, 0x6, UR4 ;  /* 0x000000063f047899 */ /* 0x000fc40008011404 */
[----:B------:R-:W-:Y:S02]  /*0700*/  UIADD3 UR5, UR5, UR15, UR20 ;  /* 0x0000000f05057290 */ /* 0x000fe4000fffe014 */
[----:B------:R-:W-:Y:S01]  /*0710*/  SHF.R.S32.HI R7, RZ, 0x1f, R0 ;  /* 0x0000001fff077819 */ /* 0x000fe20000011400 */
[----:B------:R-:W-:-:S03]  /*0720*/  USHF.R.S32.HI UR8, URZ, 0x1f, UR9 ;  /* 0x0000001f3f087899 */ /* 0x000fc60008011409 */
[----:B------:R-:W-:Y:S01]  /*0730*/  LEA.HI R7, R7, R0, RZ, 0x6 ;  /* 0x0000000007077211 */ /* 0x000fe200078f30ff */
[----:B------:R-:W-:Y:S01]  /*0740*/  ULEA.HI UR8, UR8, UR9, URZ, 0x6 ;  /* 0x0000000908087291 */ /* 0x000fe2000f8f303f */
[----:B-1----:R-:W1:Y:S01]  /*0750*/  MUFU.RCP R8, R2 ;  /* 0x0000000200087308 */ /* 0x002e620000001000 */
[-C--:B------:R-:W-:Y:S02]  /*0760*/  IABS R0, R6.reuse ;  /* 0x0000000600007213 */ /* 0x080fe40000000000 */
[----:B------:R-:W-:-:S03]  /*0770*/  LEA.HI.SX32 R7, R7, R6, 0x1a ;  /* 0x0000000607077211 */ /* 0x000fc600078fd2ff */
[----:B------:R-:W-:Y:S02]  /*0780*/  IMAD.MOV R0, RZ, RZ, -R0 ;  /* 0x000000ffff007224 */ /* 0x000fe400078e0a00 */
[----:B------:R-:W-:Y:S02]  /*0790*/  VIADD R7, R7, 0xffffffff ;  /* 0xffffffff07077836 */ /* 0x000fe40000000000 */
[----:B-1----:R-:W-:-:S03]  /*07a0*/  VIADD R8, R8, 0xffffffe ;  /* 0x0ffffffe08087836 */ /* 0x002fc60000000000 */
[----:B------:R-:W-:Y:S02]  /*07b0*/  IABS R2, R7 ;  /* 0x0000000700027213 */ /* 0x000fe40000000000 */
[----:B------:R-:W-:Y:S01]  /*07c0*/  LOP3.LUT R7, R7, R6, RZ, 0x3c, !PT ;  /* 0x0000000607077212 */ /* 0x000fe200078e3cff */
[----:B------:R-:W1:Y:S03]  /*07d0*/  F2I.FTZ.U32.TRUNC.NTZ R9, R8 ;  /* 0x0000000800097305 */ /* 0x000e66000021f000 */
[----:B------:R-:W-:Y:S01]  /*07e0*/  ISETP.GE.AND P0, PT, R7, RZ, PT ;  /* 0x000000ff0700720c */ /* 0x000fe20003f06270 */
[----:B-1----:R-:W-:Y:S02]  /*07f0*/  IMAD.MOV R4, RZ, RZ, -R9 ;  /* 0x000000ffff047224 */ /* 0x002fe400078e0a09 */
        /* <DEDUP_REMOVED lines=9> */
[----:B------:R-:W-:-:S13]  /*0890*/  ISETP.GE.U32.AND P2, PT, R0, R5, PT ;  /* 0x000000050000720c */ /* 0x000fda0003f46070 */
[----:B------:R-:W-:-:S04]  /*08a0*/  @P2 VIADD R9, R9, 0x1 ;  /* 0x0000000109092836 */ /* 0x000fc80000000000 */
[----:B------:R-:W-:Y:S01]  /*08b0*/  @!P0 IMAD.MOV R9, RZ, RZ, -R9 ;  /* 0x000000ffff098224 */ /* 0x000fe200078e0a09 */
[----:B------:R-:W-:Y:S02]  /*08c0*/  @!P1 LOP3.LUT R9, RZ, R6, RZ, 0x33, !PT ;  /* 0x00000006ff099212 */ /* 0x000fe400078e33ff */
[----:B------:R-:W1:Y:S03]  /*08d0*/  S2R R6, SR_TID.X ;  /* 0x0000000000067919 */ /* 0x000e660000002100 */
[----:B------:R-:W-:-:S05]  /*08e0*/  IMAD R195, R9, UR7, RZ ;  /* 0x0000000709c37c24 */ /* 0x000fca000f8e02ff */
[----:B------:R-:W-:Y:S01]  /*08f0*/  VIADDMNMX R9, R195, R9, UR4, PT ;  /* 0x00000004c3097e46 */ /* 0x000fe2000b800109 */
[----:B------:R-:W-:-:S03]  /*0900*/  USHF.R.S32.HI UR4, URZ, 0x1f, UR5 ;  /* 0x0000001f3f047899 */ /* 0x000fc60008011405 */
[----:B------:R-:W-:Y:S01]  /*0910*/  R2UR UR14, R9 ;  /* 0x00000000090e72ca */ /* 0x000fe200000e0000 */
[----:B------:R-:W-:-:S04]  /*0920*/  ULEA.HI UR4, UR4, UR5, URZ, 0x6 ;  /* 0x0000000504047291 */ /* 0x000fc8000f8f303f */
[----:B------:R-:W-:Y:S02]  /*0930*/  USHF.R.S32.HI UR5, URZ, 0x6, UR4 ;  /* 0x000000063f057899 */ /* 0x000fe40008011404 */
[----:B------:R-:W-:-:S06]  /*0940*/  USHF.R.S32.HI UR4, URZ, 0x6, UR8 ;  /* 0x000000063f047899 */ /* 0x000fcc0008011408 */
[----:B------:R-:W-:Y:S01]  /*0950*/  UISETP.LT.AND UP0, UPT, UR14, UR5, UPT ;  /* 0x000000050e00728c */ /* 0x000fe2000bf01270 */
[----:B------:R-:W-:-:S03]  /*0960*/  VIMNMX R195, R195, UR4, !PT ;  /* 0x00000004c3c37c48 */ /* 0x000fc6000ffe0100 */
[----:B------:R-:W-:-:S06]  /*0970*/  USEL UR14, UR14, UR5, UP0 ;  /* 0x000000050e0e7287 */ /* 0x000fcc0008000000 */
[----:B------:R-:W-:-:S13]  /*0980*/  ISETP.GE.AND P0, PT, R195, UR14, PT ;  /* 0x0000000ec3007c0c */ /* 0x000fda000bf06270 */
[----:B-1----:R-:W-:Y:S05]  /*0990*/  @!P0 BRA `(.L_x_2804) ;  /* 0x00000008005c8947 */ /* 0x002fea0003800000 */
[----:B------:R-:W-:Y:S01]  /*09a0*/  SHF.R.S32.HI R3, RZ, 0x1f, R6 ;  /* 0x0000001fff037819 */ /* 0x000fe20000011406 */
[----:B------:R-:W-:Y:S01]  /*09b0*/  ULDC.64 UR4, c[0x0][0x2c0] ;  /* 0x0000b00000047ab9 */ /* 0x000fe20000000a00 */
[----:B------:R-:W-:Y:S01]  /*09c0*/  BSSY B0, `(.L_x_2805) ;  /* 0x000002b000007945 */ /* 0x000fe20003800000 */
[----:B------:R-:W-:Y:S01]  /*09d0*/  UIMAD UR4, UR7, UR4, UR11 ;  /* 0x00000004070472a4 */ /* 0x000fe2000f8e020b */
[----:B------:R-:W-:-:S03]  /*09e0*/  LEA.HI R10, R3, R6, RZ, 0x4 ;  /* 0x00000006030a7211 */ /* 0x000fc600078f20ff */
[----:B------:R-:W-:Y:S01]  /*09f0*/  UIMAD UR6, UR4, UR6, UR12 ;  /* 0x00000006040672a4 */ /* 0x000fe2000f8e020c */
[----:B------:R-:W-:Y:S02]  /*0a00*/  LOP3.LUT R3, R10, 0xfffffff0, RZ, 0xc0, !PT ;  /* 0xfffffff00a037812 */ /* 0x000fe400078ec0ff */
[----:B------:R-:W-:Y:S01]  /*0a10*/  SHF.R.S32.HI R10, RZ, 0x4, R10 ;  /* 0x00000004ff0a7819 */ /* 0x000fe2000001140a */
[----:B------:R-:W-:Y:S02]  /*0a20*/  UIMAD UR6, UR6, UR5, UR17 ;  /* 0x00000005060672a4 */ /* 0x000fe4000f8e0211 */
[----:B------:R-:W-:Y:S01]  /*0a30*/  IMAD.IADD R6, R6, 0x1, -R3 ;  /* 0x0000000106067824 */ /* 0x000fe200078e0a03 */
[----:B------:R-:W-:Y:S01]  /*0a40*/  ULDC UR4, c[0x0][0x2dc] ;  /* 0x0000b70000047ab9 */ /* 0x000fe20000000800 */
[----:B------:R-:W-:Y:S01]  /*0a50*/  UIADD3 UR17, -UR17, UR21, URZ ;  /* 0x0000001511117290 */ /* 0x000fe2000fffe13f */
[----:B------:R-:W-:Y:S01]  /*0a60*/  VIADD R7, R10, 0x8 ;  /* 0x000000080a077836 */ /* 0x000fe20000000000 */
[----:B------:R-:W-:Y:S01]  /*0a70*/  UIMAD UR4, UR6, UR4, URZ ;  /* 0x00000004060472a4 */ /* 0x000fe2000f8e023f */
[C---:B------:R-:W-:Y:S01]  /*0a80*/  IMAD.SHL.U32 R14, R6.reuse, 0x4, RZ ;  /* 0x00000004060e7824 */ /* 0x040fe200078e00ff */
[----:B------:R-:W-:Y:S01]  /*0a90*/  ISETP.NE.AND P6, PT, R6, RZ, PT ;  /* 0x000000ff0600720c */ /* 0x000fe20003fc5270 */
[C---:B------:R-:W-:Y:S01]  /*0aa0*/  VIADD R6, R10.reuse, 0x10 ;  /* 0x000000100a067836 */ /* 0x040fe20000000000 */
[C---:B------:R-:W-:Y:S01]  /*0ab0*/  ISETP.GE.AND P4, PT, R10.reuse, UR17, PT ;  /* 0x000000110a007c0c */ /* 0x040fe2000bf86270 */
[----:B------:R-:W-:Y:S01]  /*0ac0*/  VIADD R2, R10, 0x30 ;  /* 0x000000300a027836 */ /* 0x000fe20000000000 */
[--C-:B------:R-:W-:Y:S01]  /*0ad0*/  SHF.R.S32.HI R15, RZ, 0x1f, R14.reuse ;  /* 0x0000001fff0f7819 */ /* 0x100fe2000001140e */
[----:B------:R-:W-:Y:S01]  /*0ae0*/  IMAD.U32 R0, RZ, RZ, UR4 ;  /* 0x00000004ff007e24 */ /* 0x000fe2000f8e00ff */
[----:B------:R-:W-:Y:S01]  /*0af0*/  ISETP.GE.AND P3, PT, R7, UR17, PT ;  /* 0x0000001107007c0c */ /* 0x000fe2000bf66270 */
[----:B------:R-:W-:Y:S01]  /*0b00*/  VIADD R9, R14, 0x40 ;  /* 0x000000400e097836 */ /* 0x000fe20000000000 */
[----:B------:R-:W-:Y:S01]  /*0b10*/  ISETP.GE.AND P5, PT, R6, UR17, PT ;  /* 0x0000001106007c0c */ /* 0x000fe2000bfa6270 */
[----:B------:R-:W-:-:S04]  /*0b20*/  IMAD.WIDE R4, R10, 0xc0, R14 ;  /* 0x000000c00a047825 */ /* 0x000fc800078e020e */
[----:B------:R-:W-:Y:S01]  /*0b30*/  VIADD R8, R14, 0x80 ;  /* 0x000000800e087836 */ /* 0x000fe20000000000 */
[----:B------:R-:W-:Y:S01]  /*0b40*/  IADD3 R3, P0, R4, UR4, RZ ;  /* 0x0000000404037c10 */ /* 0x000fe2000ff1e0ff */
[----:B------:R-:W-:Y:S01]  /*0b50*/  ULDC.64 UR4, c[0x0][0x288] ;  /* 0x0000a20000047ab9 */ /* 0x000fe20000000a00 */
[----:B------:R-:W-:Y:S02]  /*0b60*/  VIADD R4, R10, 0x20 ;  /* 0x000000200a047836 */ /* 0x000fe40000000000 */
[----:B------:R-:W-:Y:S01]  /*0b70*/  LEA.HI.X.SX32 R0, R0, R5, 0x1, P0 ;  /* 0x0000000500007211 */ /* 0x000fe200000f0eff */
[----:B------:R-:W-:Y:S01]  /*0b80*/  VIADD R5, R10, 0x18 ;  /* 0x000000180a057836 */ /* 0x000fe20000000000 */
[C---:B------:R-:W-:Y:S02]  /*0b90*/  LEA R12, P0, R3.reuse, UR4, 0x2 ;  /* 0x00000004030c7c11 */ /* 0x040fe4000f8010ff */
[----:B------:R-:W-:Y:S02]  /*0ba0*/  ISETP.GE.AND P1, PT, R4, UR17, PT ;  /* 0x0000001104007c0c */ /* 0x000fe4000bf26270 */
[----:B------:R-:W-:Y:S01]  /*0bb0*/  LEA.HI.X R13, R3, UR5, R0, 0x2, P0 ;  /* 0x00000005030d7c11 */ /* 0x000fe200080f1400 */
[----:B------:R-:W-:Y:S01]  /*0bc0*/  VIADD R3, R10, 0x28 ;  /* 0x000000280a037836 */ /* 0x000fe20000000000 */
[----:B------:R-:W-:-:S04]  /*0bd0*/  ISETP.GE.AND P0, PT, R5, UR17, PT ;  /* 0x0000001105007c0c */ /* 0x000fc8000bf06270 */
[----:B------:R-:W-:Y:S01]  /*0be0*/  ISETP.GE.AND P2, PT, R3, UR17, PT ;  /* 0x0000001103007c0c */ /* 0x000fe2000bf46270 */
        /* <DEDUP_REMOVED lines=8> */
.L_x_2806:
[----:B------:R-:W-:Y:S05]  /*0c70*/  BSYNC B0 ;  /* 0x0000000000007941 */ /* 0x000fea0003800000 */
.L_x_2805:
[----:B------:R-:W-:Y:S01]  /*0c80*/  BSSY B0, `(.L_x_2807) ;  /* 0x000000b000007945 */ /* 0x000fe20003800000 */
[----:B------:R-:W-:Y:S02]  /*0c90*/  ISETP.GE.AND P4, PT, R2, UR17, PT ;  /* 0x0000001102007c0c */ /* 0x000fe4000bf86270 */
        /* <DEDUP_REMOVED lines=9> */
.L_x_2808:
[----:B------:R-:W-:Y:S05]  /*0d30*/  BSYNC B0 ;  /* 0x0000000000007941 */ /* 0x000fea0003800000 */
.L_x_2807:
[----:B------:R-:W-:Y:S01]  /*0d40*/  BSSY B0, `(.L_x_2809) ;  /* 0x000000a000007945 */ /* 0x000fe20003800000 */
[----:B------:R-:W-:-:S03]  /*0d50*/  ISETP.GE.AND P3, PT, R0, UR17, PT ;  /* 0x0000001100007c0c */ /* 0x000fc6000bf66270 */
        /* <DEDUP_REMOVED lines=8> */
.L_x_2810:
[----:B------:R-:W-:Y:S05]  /*0de0*/  BSYNC B0 ;  /* 0x0000000000007941 */ /* 0x000fea0003800000 */
.L_x_2809:
[----:B------:R-:W-:Y:S01]  /*0df0*/  BSSY B0, `(.L_x_2811) ;  /* 0x000000a000007945 */ /* 0x000fe20003800000 */
[----:B------:R-:W-:-:S03]  /*0e00*/  ISETP.GE.OR P5, PT, R10, UR17, P6 ;  /* 0x000000110a007c0c */ /* 0x000fc6000b7a6670 */
        /* <DEDUP_REMOVED lines=8> */
.L_x_2812:
[----:B------:R-:W-:Y:S05]  /*0e90*/  BSYNC B0 ;  /* 0x0000000000007941 */ /* 0x000fea0003800000 */
.L_x_2811:
        /* <DEDUP_REMOVED lines=9> */
.L_x_2814:
[----:B------:R-:W-:Y:S05]  /*0f30*/  BSYNC B0 ;  /* 0x0000000000007941 */ /* 0x000fea0003800000 */
.L_x_2813:
        /* <DEDUP_REMOVED lines=9> */
.L_x_2816:
[----:B------:R-:W-:Y:S05]  /*0fd0*/  BSYNC B0 ;  /* 0x0000000000007941 */ /* 0x000fea0003800000 */
.L_x_2815:
        /* <DEDUP_REMOVED lines=9> */
.L_x_2818:
[----:B------:R-:W-:Y:S05]  /*1070*/  BSYNC B0 ;  /* 0x0000000000007941 */ /* 0x000fea0003800000 */
.L_x_2817:
        /* <DEDUP_REMOVED lines=9> */
.L_x_2820:
[----:B------:R-:W-:Y:S05]  /*1110*/  BSYNC B0 ;  /* 0x0000000000007941 */ /* 0x000fea0003800000 */
.L_x_2819:
[----:B------:R-:W-:Y:S01]  /*1120*/  USHF.R.S32.HI UR7, URZ, 0x1f, UR6 ;  /* 0x0000001f3f077899 */ /* 0x000fe20008011406 */
[----:B------:R-:W-:Y:S01]  /*1130*/  IADD3 R8, P0, R10, UR6, RZ ;  /* 0x000000060a087c10 */ /* 0x000fe2000ff1e0ff */
[----:B------:R-:W-:Y:S01]  /*1140*/  ULDC.64 UR4, c[0x0][0x2b8] ;  /* 0x0000ae0000047ab9 */ /* 0x000fe20000000a00 */
[----:B------:R-:W-:Y:S01]  /*1150*/  ISETP.GE.OR P4, PT, R7, UR17, P6 ;  /* 0x0000001107007c0c */ /* 0x000fe2000b786670 */
[----:B------:R-:W-:Y:S01]  /*1160*/  @!P5 IMAD.MOV.U32 R7, RZ, RZ, -0x800000 ;  /* 0xff800000ff07d424 */ /* 0x000fe200078e00ff */
[----:B------:R-:W-:Y:S02]  /*1170*/  ISETP.GE.OR P3, PT, R6, UR17, P6 ;  /* 0x0000001106007c0c */ /* 0x000fe4000b766670 */
[----:B------:R-:W-:Y:S02]  /*1180*/  LEA.HI.X.SX32 R9, R10, UR7, 0x1, P0 ;  /* 0x000000070a097c11 */ /* 0x000fe400080f0eff */
[----:B------:R-:W-:Y:S02]  /*1190*/  LEA R10, P0, R8, UR4, 0x2 ;  /* 0x00000004080a7c11 */ /* 0x000fe4000f8010ff */
[----:B------:R-:W-:-:S02]  /*11a0*/  ISETP.GE.OR P2, PT, R5, UR17, P6 ;  /* 0x0000001105007c0c */ /* 0x000fc4000b746670 */
[----:B------:R-:W-:Y:S02]  /*11b0*/  LEA.HI.X R11, R8, UR5, R9, 0x2, P0 ;  /* 0x00000005080b7c11 */ /* 0x000fe400080f1409 */
[----:B------:R-:W-:Y:S01]  /*11c0*/  ISETP.GE.OR P1, PT, R4, UR17, P6 ;  /* 0x0000001104007c0c */ /* 0x000fe2000b726670 */
[----:B------:R-:W-:Y:S01]  /*11d0*/  @!P4 IMAD.MOV.U32 R17, RZ, RZ, -0x800000 ;  /* 0xff800000ff11c424 */ /* 0x000fe200078e00ff */
[----:B------:R-:W-:Y:S01]  /*11e0*/  ISETP.GE.OR P0, PT, R3, UR17, P6 ;  /* 0x0000001103007c0c */ /* 0x000fe2000b706670 */
[----:B------:R1:W-:Y:S01]  /*11f0*/  @!P5 STG.E desc[UR22][R10.64], R7 ;  /* 0x000000070a00d986 */ /* 0x0003e2000c101916 */
[----:B------:R-:W-:Y:S01]  /*1200*/  ISETP.GE.OR P5, PT, R2, UR17, P6 ;  /* 0x0000001102007c0c */ /* 0x000fe2000b7a6670 */
[----:B------:R-:W-:Y:S01]  /*1210*/  @!P3 IMAD.MOV.U32 R15, RZ, RZ, -0x800000 ;  /* 0xff800000ff0fb424 */ /* 0x000fe200078e00ff */
[----:B------:R-:W-:Y:S01]  /*1220*/  ISETP.GE.OR P6, PT, R0, UR17, P6 ;  /* 0x0000001100007c0c */ /* 0x000fe2000b7c6670 */
[----:B------:R1:W-:Y:S02]  /*1230*/  @!P4 STG.E desc[UR22][R10.64+0x20], R17 ;  /* 0x000020110a00c986 */ /* 0x0003e4000c101916 */
[----:B-1234-:R-:W-:-:S02]  /*1240*/  @!P2 IMAD.MOV.U32 R13, RZ, RZ, -0x800000 ;  /* 0xff800000ff0da424 */ /* 0x01efc400078e00ff */
[----:B------:R1:W-:Y:S02]  /*1250*/  @!P3 STG.E desc[UR22][R10.64+0x40], R15 ;  /* 0x0000400f0a00b986 */ /* 0x0003e4000c101916 */
[----:B------:R-:W-:Y:S02]  /*1260*/  @!P1 IMAD.MOV.U32 R9, RZ, RZ, -0x800000 ;  /* 0xff800000ff099424 */ /* 0x000fe400078e00ff */
[----:B------:R-:W-:Y:S01]  /*1270*/  @!P0 IMAD.MOV.U32 R5, RZ, RZ, -0x800000 ;  /* 0xff800000ff058424 */ /* 0x000fe200078e00ff */
[----:B------:R1:W-:Y:S01]  /*1280*/  @!P2 STG.E desc[UR22][R10.64+0x60], R13 ;  /* 0x0000600d0a00a986 */ /* 0x0003e2000c101916 */
[----:B------:R-:W-:-:S03]  /*1290*/  @!P5 IMAD.MOV.U32 R3, RZ, RZ, -0x800000 ;  /* 0xff800000ff03d424 */ /* 0x000fc600078e00ff */
[----:B------:R1:W-:Y:S04]  /*12a0*/  @!P1 STG.E desc[UR22][R10.64+0x80], R9 ;  /* 0x000080090a009986 */ /* 0x0003e8000c101916 */
[----:B------:R1:W-:Y:S04]  /*12b0*/  @!P0 STG.E desc[UR22][R10.64+0xa0], R5 ;  /* 0x0000a0050a008986 */ /* 0x0003e8000c101916 */
[----:B------:R1:W-:Y:S01]  /*12c0*/  @!P5 STG.E desc[UR22][R10.64+0xc0], R3 ;  /* 0x0000c0030a00d986 */ /* 0x0003e2000c101916 */
[----:B------:R-:W-:Y:S05]  /*12d0*/  @P6 EXIT ;  /* 0x000000000000694d */ /* 0x000fea0003800000 */
[----:B-1----:R-:W-:-:S05]  /*12e0*/  MOV R3, 0xff800000 ;  /* 0xff80000000037802 */ /* 0x002fca0000000f00 */
[----:B------:R-:W-:Y:S01]  /*12f0*/  STG.E desc[UR22][R10.64+0xe0], R3 ;  /* 0x0000e0030a007986 */ /* 0x000fe2000c101916 */
[----:B------:R-:W-:Y:S05]  /*1300*/  EXIT ;  /* 0x000000000000794d */ /* 0x000fea0003800000 */
.L_x_2804:
        /* <DEDUP_REMOVED lines=29> */
.L_x_2821:
        /* <DEDUP_REMOVED lines=13> */
[----:B--2---:R-:W-:Y:S02]  /*15b0*/  R2UR UR27, R0 ;  /* 0x00000000001b72ca */ /* 0x004fe400000e0000 */
[----:B------:R-:W-:-:S04]  /*15c0*/  MOV R0, UR25 ;  /* 0x0000001900007c02 */ /* 0x000fc80008000f00 */
        /* <DEDUP_REMOVED lines=21> */
[----:B------:R-:W-:Y:S02]  /*1720*/  IMAD.U32 R2, RZ, RZ, UR4 ;  /* 0x00000004ff027e24 */ /* 0x000fe4000f8e00ff */
[----:B------:R-:W-:Y:S01]  /*1730*/  IMAD.U32 R3, RZ, RZ, UR5 ;  /* 0x00000005ff037e24 */ /* 0x000fe2000f8e00ff */
[----:B-1----:R-:W-:Y:S01]  /*1740*/  IABS R5, R4 ;  /* 0x0000000400057213 */ /* 0x002fe20000000000 */
[----:B------:R-:W-:Y:S01]  /*1750*/  IMAD.U32 R0, RZ, RZ, UR12 ;  /* 0x0000000cff007e24 */ /* 0x000fe2000f8e00ff */
[----:B------:R-:W-:Y:S02]  /*1760*/  UIADD3 UR8, -UR8, URZ, URZ ;  /* 0x0000003f08087290 */ /* 0x000fe4000fffe13f */
[----:B------:R1:W2:Y:S01]  /*1770*/  LDG.E R2, desc[UR22][R2.64] ;  /* 0x0000001602027981 */ /* 0x0002a2000c1e1900 */
[----:B------:R-:W3:Y:S01]  /*1780*/  I2F.RP R7, R5 ;  /* 0x0000000500077306 */ /* 0x000ee20000209400 */
[----:B------:R-:W-:Y:S01]  /*1790*/  IABS R0, R0 ;  /* 0x0000000000007213 */ /* 0x000fe20000000000 */
[----:B------:R-:W-:Y:S01]  /*17a0*/  ULDC.64 UR4, c[0x0][0x230] ;  /* 0x00008c0000047ab9 */ /* 0x000fe20000000a00 */
[----:B------:R-:W-:-:S03]  /*17b0*/  UIMAD UR25, UR9, UR8, UR25 ;  /* 0x00000008091972a4 */ /* 0x000fc6000f8e0219 */
[----:B------:R-:W-:Y:S02]  /*17c0*/  ULDC.64 UR8, c[0x0][0x248] ;  /* 0x0000920000087ab9 */ /* 0x000fe40000000a00 */
[----:B---3--:R-:W3:Y:S02]  /*17d0*/  MUFU.RCP R9, R7 ;  /* 0x0000000700097308 */ /* 0x008ee40000001000 */
[----:B---3--:R-:W-:-:S06]  /*17e0*/  IADD3 R9, R9, 0xffffffe, RZ ;  /* 0x0ffffffe09097810 */ /* 0x008fcc0007ffe0ff */
[----:B------:R-:W3:Y:S02]  /*17f0*/  F2I.FTZ.U32.TRUNC.NTZ R9, R9 ;  /* 0x0000000900097305 */ /* 0x000ee4000021f000 */
[----:B---3--:R-:W-:-:S04]  /*1800*/  IMAD.MOV R8, RZ, RZ, -R9 ;  /* 0x000000ffff087224 */ /* 0x008fc800078e0a09 */
[----:B-1----:R-:W-:Y:S01]  /*1810*/  IMAD R3, R8, R5, RZ ;  /* 0x0000000508037224 */ /* 0x002fe200078e02ff */
[----:B------:R-:W-:-:S05]  /*1820*/  MOV R8, RZ ;  /* 0x000000ff00087202 */ /* 0x000fca0000000f00 */
[----:B------:R-:W-:-:S04]  /*1830*/  IMAD.HI.U32 R8, R9, R3, R8 ;  /* 0x0000000309087227 */ /* 0x000fc800078e0008 */
[----:B------:R-:W-:-:S04]  /*1840*/  IMAD.MOV.U32 R3, RZ, RZ, R0 ;  /* 0x000000ffff037224 */ /* 0x000fc800078e0000 */
[----:B------:R-:W-:-:S04]  /*1850*/  IMAD.HI.U32 R7, R8, R3, RZ ;  /* 0x0000000308077227 */ /* 0x000fc800078e00ff */
[----:B------:R-:W-:-:S04]  /*1860*/  IMAD.MOV R0, RZ, RZ, -R7 ;  /* 0x000000ffff007224 */ /* 0x000fc800078e0a07 */
[----:B------:R-:W-:-:S05]  /*1870*/  IMAD R0, R5, R0, R3 ;  /* 0x0000000005007224 */ /* 0x000fca00078e0203 */
[----:B------:R-:W-:-:S13]  /*1880*/  ISETP.GT.U32.AND P1, PT, R5, R0, PT ;  /* 0x000000000500720c */ /* 0x000fda0003f24070 */
[-C--:B------:R-:W-:Y:S01]  /*1890*/  @!P1 IADD3 R0, R0, -R5.reuse, RZ ;  /* 0x8000000500009210 */ /* 0x080fe20007ffe0ff */
[----:B------:R-:W-:Y:S01]  /*18a0*/  @!P1 VIADD R7, R7, 0x1 ;  /* 0x0000000107079836 */ /* 0x000fe20000000000 */
[----:B------:R-:W-:Y:S02]  /*18b0*/  ISETP.NE.AND P1, PT, R4, RZ, PT ;  /* 0x000000ff0400720c */ /* 0x000fe40003f25270 */
[----:B------:R-:W-:Y:S02]  /*18c0*/  ISETP.GE.U32.AND P2, PT, R0, R5, PT ;  /* 0x000000050000720c */ /* 0x000fe40003f46070 */
[----:B------:R-:W-:-:S04]  /*18d0*/  LOP3.LUT R0, R4, UR12, RZ, 0x3c, !PT ;  /* 0x0000000c04007c12 */ /* 0x000fc8000f8e3cff */
[----:B------:R-:W-:-:S07]  /*18e0*/  ISETP.GE.AND P0, PT, R0, RZ, PT ;  /* 0x000000ff0000720c */ /* 0x000fce0003f06270 */
[----:B------:R-:W-:-:S06]  /*18f0*/  @P2 VIADD R7, R7, 0x1 ;  /* 0x0000000107072836 */ /* 0x000fcc0000000000 */
        /* <DEDUP_REMOVED lines=29> */
.L_x_2822:
[----:B------:R-:W1:Y:S01]  /*1ad0*/  LDC R8, c[0x0][0x278] ;  /* 0x00009e00ff087b82 */ /* 0x000e620000000800 */
[----:B------:R-:W-:Y:S01]  /*1ae0*/  MOV R0, UR12 ;  /* 0x0000000c00007c02 */ /* 0x000fe20008000f00 */
[----:B------:R-:W-:Y:S02]  /*1af0*/  UISETP.NE.AND UP0, UPT, UR27, -0x1, UPT ;  /* 0xffffffff1b00788c */ /* 0x000fe4000bf05270 */
[----:B------:R-:W-:Y:S01]  /*1b00*/  ULEA UR25, UR14, 0xffffffc0, 0x6 ;  /* 0xffffffc00e197891 */ /* 0x000fe2000f8e303f */
[----:B------:R-:W-:-:S03]  /*1b10*/  IABS R0, R0 ;  /* 0x0000000000007213 */ /* 0x000fc60000000000 */
        /* <DEDUP_REMOVED lines=9> */
[----:B------:R-:W1:Y:S08]  /*1bb0*/  I2F.RP R9, R7 ;  /* 0x0000000700097306 */ /* 0x000e700000209400 */
[----:B-1----:R-:W1:Y:S02]  /*1bc0*/  MUFU.RCP R4, R9 ;  /* 0x0000000900047308 */ /* 0x002e640000001000 */
[----:B-1----:R-:W-:-:S06]  /*1bd0*/  VIADD R4, R4, 0xffffffe ;  /* 0x0ffffffe04047836 */ /* 0x002fcc0000000000 */
[----:B------:R-:W1:Y:S02]  /*1be0*/  F2I.FTZ.U32.TRUNC.NTZ R5, R4 ;  /* 0x0000000400057305 */ /* 0x000e64000021f000 */
[----:B-1----:R-:W-:Y:S02]  /*1bf0*/  IMAD.MOV R2, RZ, RZ, -R5 ;  /* 0x000000ffff027224 */ /* 0x002fe400078e0a05 */
[----:B------:R-:W-:Y:S02]  /*1c00*/  IMAD.MOV.U32 R4, RZ, RZ, RZ ;  /* 0x000000ffff047224 */ /* 0x000fe400078e00ff */
[----:B------:R-:W-:-:S04]  /*1c10*/  IMAD R2, R2, R7, RZ ;  /* 0x0000000702027224 */ /* 0x000fc800078e02ff */
[----:B------:R-:W-:Y:S02]  /*1c20*/  IMAD.HI.U32 R3, R5, R2, R4 ;  /* 0x0000000205037227 */ /* 0x000fe400078e0004 */
[----:B------:R-:W1:Y:S04]  /*1c30*/  LDC.64 R4, c[0x0][0x260] ;  /* 0x00009800ff047b82 */ /* 0x000e680000000a00 */
[----:B------:R-:W-:-:S04]  /*1c40*/  IMAD.HI.U32 R3, R3, R0, RZ ;  /* 0x0000000003037227 */ /* 0x000fc800078e00ff */
        /* <DEDUP_REMOVED lines=9> */
[----:B-1----:R-:W-:Y:S06]  /*1ce0*/  @P0 BRA `(.L_x_2824) ;  /* 0x0000000000300947 */ /* 0x002fec0003800000 */
        /* <DEDUP_REMOVED lines=12> */
.L_x_2824:
[----:B------:R-:W-:Y:S01]  /*1db0*/  UIMAD UR4, UR24, UR8, URZ ;  /* 0x00000008180472a4 */ /* 0x000fe2000f8e023f */
[----:B------:R-:W-:Y:S01]  /*1dc0*/  MOV R16, R3 ;  /* 0x0000000300107202 */ /* 0x000fe20000000f00 */
[----:B------:R-:W-:Y:S01]  /*1dd0*/  UMOV UR7, UR5 ;  /* 0x0000000500077c82 */ /* 0x000fe20008000000 */
[----:B------:R-:W-:Y:S02]  /*1de0*/  @UP0 UIADD3 UR27, UR26, UR27, URZ ;  /* 0x0000001b1a1b0290 */ /* 0x000fe4000fffe03f */
[----:B------:R-:W-:Y:S01]  /*1df0*/  UIMAD.WIDE.U32 UR6, UR8, UR25, UR6 ;  /* 0x00000019080672a5 */ /* 0x000fe2000f8e0006 */
[----:B------:R-:W-:Y:S01]  /*1e00*/  @!P2 IADD3 R16, -R16, RZ, RZ ;  /* 0x000000ff1010a210 */ /* 0x000fe20007ffe1ff */
[----:B------:R-:W-:Y:S01]  /*1e10*/  UIMAD UR4, UR9, UR25, UR4 ;  /* 0x00000019090472a4 */ /* 0x000fe2000f8e0204 */
[----:B------:R-:W-:-:S03]  /*1e20*/  @!P1 LOP3.LUT R16, RZ, R8, RZ, 0x33, !PT ;  /* 0x00000008ff109212 */ /* 0x000fc600078e33ff */
[----:B------:R-:W-:Y:S01]  /*1e30*/  UIADD3 UR4, UR7, UR4, URZ ;  /* 0x0000000407047290 */ /* 0x000fe2000fffe03f */
[----:B------:R-:W-:Y:S01]  /*1e40*/  SHF.R.S32.HI R3, RZ, 0x1f, R16 ;  /* 0x0000001fff037819 */ /* 0x000fe20000011410 */
[----:B------:R-:W-:Y:S01]  /*1e50*/  IMAD.U32 R9, RZ, RZ, UR7 ;  /* 0x00000007ff097e24 */ /* 0x000fe2000f8e00ff */
[----:B------:R-:W-:-:S03]  /*1e60*/  MOV R8, UR6 ;  /* 0x0000000600087c02 */ /* 0x000fc60008000f00 */
[----:B------:R-:W-:Y:S01]  /*1e70*/  MOV R9, UR4 ;  /* 0x0000000400097c02 */ /* 0x000fe20008000f00 */
[----:B------:R-:W-:Y:S01]  /*1e80*/  @UP0 ULDC.64 UR4, c[0x0][0x250] ;  /* 0x0000940000040ab9 */ /* 0x000fe20000000a00 */
[-C--:B------:R-:W-:Y:S01]  /*1e90*/  IMAD R0, R3, R4.reuse, RZ ;  /* 0x0000000403007224 */ /* 0x080fe200078e02ff */
[----:B------:R-:W-:Y:S01]  /*1ea0*/  @UP0 UIMAD.WIDE.U32 UR28, UR27, UR4, URZ ;  /* 0x000000041b1c02a5 */ /* 0x000fe2000f8e003f */
[----:B------:R-:W-:-:S03]  /*1eb0*/  IMAD.WIDE.U32 R28, R16, R4, R8 ;  /* 0x00000004101c7225 */ /* 0x000fc600078e0008 */
[----:B------:R-:W-:Y:S01]  /*1ec0*/  @UP0 UIMAD UR27, UR27, UR5, UR29 ;  /* 0x000000051b1b02a4 */ /* 0x000fe2000f8e021d */
[----:B------:R-:W-:-:S04]  /*1ed0*/  IMAD R5, R16, R5, R0 ;  /* 0x0000000510057224 */ /* 0x000fc800078e0200 */
[----:B------:R-:W-:Y:S01]  /*1ee0*/  IMAD.IADD R23, R29, 0x1, R5 ;  /* 0x000000011d177824 */ /* 0x000fe200078e0205 */
[----:B------:R-:W-:Y:S06]  /*1ef0*/  @P0 BRA `(.L_x_2823) ;  /* 0x0000000000340947 */ /* 0x000fec0003800000 */
        /* <DEDUP_REMOVED lines=8> */
[----:B------:R-:W-:Y:S01]  /*1f80*/  UIMAD UR6, UR6, UR4, URZ ;  /* 0x00000004060672a4 */ /* 0x000fe2000f8e023f */
[----:B------:R-:W-:-:S03]  /*1f90*/  UMOV UR26, UR28 ;  /* 0x0000001c001a7c82 */ /* 0x000fc60008000000 */
[----:B------:R-:W-:Y:S02]  /*1fa0*/  UIMAD UR5, UR13, UR5, UR6 ;  /* 0x000000050d0572a4 */ /* 0x000fe4000f8e0206 */
[----:B------:R-:W-:-:S04]  /*1fb0*/  UIMAD.WIDE.U32 UR28, UR13, UR4, UR26 ;  /* 0x000000040d1c72a5 */ /* 0x000fc8000f8e001a */
[----:B------:R-:W-:-:S12]  /*1fc0*/  UIADD3 UR27, UR29, UR5, URZ ;  /* 0x000000051d1b7290 */ /* 0x000fd8000fffe03f */
.L_x_2823:
[----:B------:R-:W-:Y:S01]  /*1fd0*/  UISETP.NE.AND UP0, UPT, UR10, -0x1, UPT ;  /* 0xffffffff0a00788c */ /* 0x000fe2000bf05270 */
[----:B------:R-:W-:Y:S01]  /*1fe0*/  SHF.R.S32.HI R13, RZ, 0x1f, R6 ;  /* 0x0000001fff0d7819 */ /* 0x000fe20000011406 */
[----:B------:R-:W1:Y:S01]  /*1ff0*/  S2R R33, SR_CTAID.X ;  /* 0x0000000000217919 */ /* 0x000e620000002500 */
[----:B------:R-:W-:Y:S01]  /*2000*/  USHF.R.S32.HI UR29, URZ, 0x1f, UR12 ;  /* 0x0000001f3f1d7899 */ /* 0x000fe2000801140c */
[----:B------:R-:W2:Y:S01]  /*2010*/  S2UR UR26, SR_CgaCtaId ;  /* 0x00000000001a79c3 */ /* 0x000ea20000008800 */
[CC--:B------:R-:W-:Y:S01]  /*2020*/  LEA.HI R5, R13.reuse, R6.reuse, RZ, 0x3 ;  /* 0x000000060d057211 */ /* 0x0c0fe200078f18ff */
[----:B------:R-:W-:Y:S01]  /*2030*/  ULDC.64 UR6, c[0x0][0x268] ;  /* 0x00009a0000067ab9 */ /* 0x000fe20000000a00 */
[-C--:B------:R-:W-:Y:S01]  /*2040*/  LEA.HI R19, R13, R6.reuse, RZ, 0x4 ;  /* 0x000000060d137211 */ /* 0x080fe200078f20ff */
[----:B------:R-:W-:Y:S01]  /*2050*/  IMAD R3, R3, UR6, RZ ;  /* 0x0000000603037c24 */ /* 0x000fe2000f8e02ff */
[----:B------:R-:W-:Y:S01]  /*2060*/  SHF.R.S32.HI R20, RZ, 0x3, R5 ;  /* 0x00000003ff147819 */ /* 0x000fe20000011405 */
[----:B------:R-:W-:Y:S01]  /*2070*/  BSSY B0, `(.L_x_2825) ;  /* 0x0000065000007945 */ /* 0x000fe20003800000 */
[----:B------:R-:W-:Y:S01]  /*2080*/  @UP0 ULDC.64 UR4, c[0x0][0x240] ;  /* 0x0000900000040ab9 */ /* 0x000fe20000000a00 */
[----:B------:R-:W-:Y:S01]  /*2090*/  LOP3.LUT R7, R19, 0xfffffff0, RZ, 0xc0, !PT ;  /* 0xfffffff013077812 */ /* 0x000fe200078ec0ff */
[----:B------:R-:W-:Y:S01]  /*20a0*/  @UP0 UIMAD.WIDE.U32 UR30, UR10, UR4, URZ ;  /* 0x000000040a1e02a5 */ /* 0x000fe2000f8e003f */
[----:B------:R-:W-:Y:S01]  /*20b0*/  LOP3.LUT R5, R5, 0xfffffff8, RZ, 0xc0, !PT ;  /* 0xfffffff805057812 */ /* 0x000fe200078ec0ff */
[----:B------:R-:W-:Y:S01]  /*20c0*/  @!UP0 USHF.R.S32.HI UR13, URZ, 0x1f, UR11 ;  /* 0x0000001f3f0d8899 */ /* 0x000fe2000801140b */
[----:B------:R-:W-:Y:S01]  /*20d0*/  IMAD.SHL.U32 R198, R20, 0x40, RZ ;  /* 0x0000004014c67824 */ /* 0x000fe200078e00ff */
[----:B------:R-:W-:Y:S01]  /*20e0*/  @UP0 UIMAD UR10, UR10, UR5, UR31 ;  /* 0x000000050a0a02a4 */ /* 0x000fe2000f8e021f */
[C---:B------:R-:W-:Y:S01]  /*20f0*/  IMAD.IADD R18, R6.reuse, 0x1, -R7 ;  /* 0x0000000106127824 */ /* 0x040fe200078e0a07 */
[----:B------:R-:W-:Y:S01]  /*2100*/  LEA.HI R4, R13, R6, RZ, 0x6 ;  /* 0x000000060d047211 */ /* 0x000fe200078f30ff */
[----:B------:R-:W-:Y:S01]  /*2110*/  IMAD.IADD R2, R6, 0x1, -R5 ;  /* 0x0000000106027824 */ /* 0x000fe200078e0a05 */
[----:B------:R-:W-:Y:S01]  /*2120*/  @!UP0 ULDC.64 UR4, c[0x0][0x228] ;  /* 0x00008a0000048ab9 */ /* 0x000fe20000000a00 */
[----:B------:R-:W-:Y:S01]  /*2130*/  LOP3.LUT R198, R198, 0x1c0, RZ, 0xc0, !PT ;  /* 0x000001c0c6c67812 */ /* 0x000fe200078ec0ff */
[----:B------:R-:W-:Y:S01]  /*2140*/  @!UP0 UIMAD UR13, UR13, UR4, URZ ;  /* 0x000000040d0d82a4 */ /* 0x000fe2000f8e023f */
[----:B------:R-:W-:Y:S01]  /*2150*/  SHF.R.S32.HI R5, RZ, 0x1f, R18 ;  /* 0x0000001fff057819 */ /* 0x000fe20000011412 */
[----:B------:R-:W-:Y:S01]  /*2160*/  IMAD.SHL.U32 R199, R2, 0x8, RZ ;  /* 0x0000000802c77824 */ /* 0x000fe200078e00ff */
[----:B------:R-:W-:Y:S01]  /*2170*/  @!UP0 UIMAD.WIDE.U32 UR32, UR11, UR4, URZ ;  /* 0x000000040b2082a5 */ /* 0x000fe2000f8e003f */
[----:B------:R-:W3:Y:S01]  /*2180*/  LDC.64 R224, c[0x0][0x250] ;  /* 0x00009400ffe07b82 */ /* 0x000ee20000000a00 */
[----:B------:R-:W-:Y:S01]  /*2190*/  @!UP0 UIMAD UR13, UR11, UR5, UR13 ;  /* 0x000000050b0d82a4 */ /* 0x000fe2000f8e020d */
[----:B------:R-:W-:Y:S01]  /*21a0*/  LEA.HI R0, R5, R18, RZ, 0x3 ;  /* 0x0000001205007211 */ /* 0x000fe200078f18ff */
[----:B------:R-:W-:Y:S01]  /*21b0*/  VIADD R22, R20, 0x10 ;  /* 0x0000001014167836 */ /* 0x000fe20000000000 */
[----:B------:R-:W-:Y:S01]  /*21c0*/  ULDC.64 UR4, c[0x0][0x258] ;  /* 0x0000960000047ab9 */ /* 0x000fe20000000a00 */
[--C-:B------:R-:W-:Y:S01]  /*21d0*/  SHF.R.S32.HI R30, RZ, 0x1f, R199.reuse ;  /* 0x0000001fff1e7819 */ /* 0x100fe200000114c7 */
[----:B------:R-:W-:Y:S01]  /*21e0*/  UIMAD UR29, UR29, UR4, URZ ;  /* 0x000000041d1d72a4 */ /* 0x000fe2000f8e023f */
[----:B------:R-:W-:Y:S01]  /*21f0*/  IADD3 R8, P1, R199, UR28, RZ ;  /* 0x0000001cc7087c10 */ /* 0x000fe2000ff3e0ff */
[----:B------:R-:W-:Y:S01]  /*2200*/  @!UP0 UIADD3 UR10, UR33, UR13, URZ ;  /* 0x0000000d210a8290 */ /* 0x000fe2000fffe03f */
[----:B------:R-:W-:Y:S01]  /*2210*/  LOP3.LUT R5, R0, 0xfffffff8, RZ, 0xc0, !PT ;  /* 0xfffffff800057812 */ /* 0x000fe200078ec0ff */
[----:B------:R-:W-:Y:S01]  /*2220*/  @!UP0 UMOV UR30, UR32 ;  /* 0x00000020001e8c82 */ /* 0x000fe20008000000 */
[----:B------:R-:W-:Y:S01]  /*2230*/  IADD3.X R9, R30, UR27, RZ, P1, !PT ;  /* 0x0000001b1e097c10 */ /* 0x000fe20008ffe4ff */
[----:B------:R-:W-:Y:S01]  /*2240*/  UIMAD UR27, UR12, UR5, UR29 ;  /* 0x000000050c1b72a4 */ /* 0x000fe2000f8e021d */
[----:B------:R-:W-:Y:S01]  /*2250*/  LOP3.LUT R7, R198, 0x38, R199, 0xf8, !PT ;  /* 0x00000038c6077812 */ /* 0x000fe200078ef8c7 */
[----:B------:R-:W-:Y:S01]  /*2260*/  UIADD3 UR5, -UR17, UR21, URZ ;  /* 0x0000001511057290 */ /* 0x000fe2000fffe13f */
[----:B------:R-:W-:Y:S01]  /*2270*/  SHF.R.U32.HI R198, RZ, 0x3, R198 ;  /* 0x00000003ffc67819 */ /* 0x000fe200000116c6 */
[----:B------:R-:W-:Y:S01]  /*2280*/  IMAD.IADD R18, R18, 0x1, -R5 ;  /* 0x0000000112127824 */ /* 0x000fe200078e0a05 */
[----:B------:R-:W-:Y:S01]  /*2290*/  IADD3 R152, P5, R20, UR25, RZ ;  /* 0x0000001914987c10 */ /* 0x000fe2000ffbe0ff */
[----:B------:R-:W-:Y:S01]  /*22a0*/  IMAD.SHL.U32 R5, R4, 0x8, RZ ;  /* 0x0000000804057824 */ /* 0x000fe200078e00ff */
[----:B------:R-:W-:Y:S01]  /*22b0*/  LOP3.LUT R198, R7, R198, RZ, 0x3c, !PT ;  /* 0x000000c607c67212 */ /* 0x000fe200078e3cff */
[C---:B------:R-:W-:Y:S01]  /*22c0*/  VIADD R14, R20.reuse, 0x20 ;  /* 0x00000020140e7836 */ /* 0x040fe20000000000 */
[----:B------:R-:W-:Y:S01]  /*22d0*/  IADD3 R4, P0, R199, UR30, RZ ;  /* 0x0000001ec7047c10 */ /* 0x000fe2000ff1e0ff */
[----:B------:R-:W-:Y:S01]  /*22e0*/  IMAD.U32 R24, RZ, RZ, UR4 ;  /* 0x00000004ff187e24 */ /* 0x000fe2000f8e00ff */
[----:B------:R-:W-:Y:S01]  /*22f0*/  ISETP.GE.AND P6, PT, R20, UR5, PT ;  /* 0x0000000514007c0c */ /* 0x000fe2000bfc6270 */
[----:B------:R-:W-:Y:S01]  /*2300*/  UMOV UR4, 0x400 ;  /* 0x0000040000047882 */ /* 0x000fe20000000000 */
[----:B------:R-:W-:Y:S01]  /*2310*/  LOP3.LUT R198, R198, 0xfffffe00, R5, 0xf8, !PT ;  /* 0xfffffe00c6c67812 */ /* 0x000fe200078ef805 */
[----:B--2---:R-:W-:Y:S01]  /*2320*/  ULEA UR4, UR26, UR4, 0x18 ;  /* 0x000000041a047291 */ /* 0x004fe2000f8ec03f */
[----:B------:R-:W-:Y:S01]  /*2330*/  IADD3.X R5, R30, UR10, RZ, P0, !PT ;  /* 0x0000000a1e057c10 */ /* 0x000fe200087fe4ff */
[----:B------:R-:W-:Y:S01]  /*2340*/  UIADD3 UR10, UR14, -0x1, URZ ;  /* 0xffffffff0e0a7890 */ /* 0x000fe2000fffe03f */
[----:B------:R-:W-:Y:S01]  /*2350*/  ISETP.GE.AND P4, PT, R22, UR5, PT ;  /* 0x0000000516007c0c */ /* 0x000fe2000bf86270 */
[----:B------:R-:W-:Y:S01]  /*2360*/  IMAD.MOV.U32 R7, RZ, RZ, 0x10 ;  /* 0x00000010ff077424 */ /* 0x000fe200078e00ff */
[----:B------:R-:W-:Y:S01]  /*2370*/  ISETP.GE.AND P0, PT, R14, UR5, PT ;  /* 0x000000050e007c0c */ /* 0x000fe2000bf06270 */
[----:B------:R-:W-:Y:S01]  /*2380*/  IMAD.WIDE.U32 R24, R24, UR12, R4 ;  /* 0x0000000c18187c25 */ /* 0x000fe2000f8e0004 */
[----:B------:R-:W-:Y:S01]  /*2390*/  SHF.R.S32.HI R21, RZ, 0x1f, R20 ;  /* 0x0000001fff157819 */ /* 0x000fe20000011414 */
[----:B------:R-:W-:Y:S01]  /*23a0*/  USHF.L.U32 UR13, UR10, 0x6, URZ ;  /* 0x000000060a0d7899 */ /* 0x000fe2000800063f */
[----:B------:R-:W-:Y:S01]  /*23b0*/  R2P PR, R18, 0x6 ;  /* 0x0000000612007804 */ /* 0x000fe20000000000 */
[----:B------:R-:W-:Y:S01]  /*23c0*/  IMAD.MOV.U32 R5, RZ, RZ, 0x20 ;  /* 0x00000020ff057424 */ /* 0x000fe200078e00ff */
[----:B------:R-:W-:Y:S01]  /*23d0*/  IADD3.X R15, R21, UR24, RZ, P5, !PT ;  /* 0x00000018150f7c10 */ /* 0x000fe2000affe4ff */
[C---:B------:R-:W-:Y:S01]  /*23e0*/  IMAD R12, R16.reuse, UR7, R3 ;  /* 0x00000007100c7c24 */ /* 0x040fe2000f8e0203 */
[----:B------:R-:W-:Y:S01]  /*23f0*/  UIADD3 UR12, -UR13, UR20, URZ ;  /* 0x000000140d0c7290 */ /* 0x000fe2000fffe13f */
[----:B------:R-:W-:Y:S01]  /*2400*/  IMAD.WIDE.U32 R16, R16, UR6, R8 ;  /* 0x0000000610107c25 */ /* 0x000fe2000f8e0008 */
[----:B------:R-:W-:-:S02]  /*2410*/  LEA R198, R198, UR4, 0x1 ;  /* 0x00000004c6c67c11 */ /* 0x000fc4000f8e08ff */
[----:B------:R-:W-:Y:S01]  /*2420*/  SEL R7, R7, 0xfffffff0, !P1 ;  /* 0xfffffff007077807 */ /* 0x000fe20004800000 */
[----:B------:R-:W-:Y:S01]  /*2430*/  VIADD R27, R25, UR27 ;  /* 0x0000001b191b7c36 */ /* 0x000fe20008000000 */
[----:B------:R-:W-:Y:S01]  /*2440*/  SEL R5, R5, 0xffffffe0, !P2 ;  /* 0xffffffe005057807 */ /* 0x000fe20005000000 */
[----:B-1----:R-:W-:-:S04]  /*2450*/  IMAD.WIDE R32, R33, 0x40, R20 ;  /* 0x0000004021207825 */ /* 0x002fc800078e0214 */
[C---:B------:R-:W-:Y:S02]  /*2460*/  VIADD R4, R199.reuse, 0x40 ;  /* 0x00000040c7047836 */ /* 0x040fe40000000000 */
[----:B------:R-:W-:Y:S01]  /*2470*/  VIADD R3, R199, 0x80 ;  /* 0x00000080c7037836 */ /* 0x000fe20000000000 */
        /* <DEDUP_REMOVED lines=36> */
.L_x_2826:
[----:B------:R-:W-:Y:S05]  /*26c0*/  BSYNC B0 ;  /* 0x0000000000007941 */ /* 0x000fea0003800000 */
.L_x_2825:
        /* <DEDUP_REMOVED lines=41> */
.L_x_2828:
[----:B------:R-:W-:Y:S05]  /*2960*/  BSYNC B0 ;  /* 0x0000000000007941 */ /* 0x000fea0003800000 */
.L_x_2827:
        /* <DEDUP_REMOVED lines=42> */
.L_x_2830:
[----:B------:R-:W-:Y:S05]  /*2c10*/  BSYNC B0 ;  /* 0x0000000000007941 */ /* 0x000fea0003800000 */
.L_x_2829:
        /* <DEDUP_REMOVED lines=45> */
.L_x_2832:
[----:B------:R-:W-:Y:S05]  /*2ef0*/  BSYNC B0 ;  /* 0x0000000000007941 */ /* 0x000fea0003800000 */
.L_x_2831:
        /* <DEDUP_REMOVED lines=37> */
.L_x_2834:
[----:B------:R-:W-:Y:S05]  /*3150*/  BSYNC B0 ;  /* 0x0000000000007941 */ /* 0x000fea0003800000 */
.L_x_2833:
        /* <DEDUP_REMOVED lines=33> */
.L_x_2836:
[----:B------:R-:W-:Y:S05]  /*3370*/  BSYNC B0 ;  /* 0x0000000000007941 */ /* 0x000fea0003800000 */
.L_x_2835:
        /* <DEDUP_REMOVED lines=39> */
.L_x_2838:
[----:B------:R-:W-:Y:S05]  /*35f0*/  BSYNC B0 ;  /* 0x0000000000007941 */ /* 0x000fea0003800000 */
.L_x_2837:
        /* <DEDUP_REMOVED lines=43> */
.L_x_2840:
[----:B------:R-:W-:Y:S05]  /*38b0*/  BSYNC B0 ;  /* 0x0000000000007941 */ /* 0x000fea0003800000 */
.L_x_2839:
[----:B------:R-:W0:Y:S01]  /*38c0*/  LDGDEPBAR ;  /* 0x00000000000079af */ /* 0x000e220000000000 */
[----:B------:R-:W-:Y:S01]  /*38d0*/  IMAD.IADD R23, R24, 0x1, -R23 ;  /* 0x0000000118177824 */ /* 0x000fe200078e0a17 */
[----:B------:R-:W-:Y:S01]  /*38e0*/  LOP3.LUT R20, R21, 0x8, R20, 0xf8, !PT ;  /* 0x0000000815147812 */ /* 0x000fe200078ef814 */
[----:B------:R-:W-:Y:S01]  /*38f0*/  IMAD.SHL.U32 R18, R18, 0x40, RZ ;  /* 0x0000004012127824 */ /* 0x000fe200078e00ff */
[----:B------:R-:W-:Y:S01]  /*3900*/  SHF.R.U32.HI R21, RZ, 0x3, R21 ;  /* 0x00000003ff157819 */ /* 0x000fe20000011615 */
[----:B-1234-:R-:W-:Y:S01]  /*3910*/  IMAD.SHL.U32 R8, R23, 0x8, RZ ;  /* 0x0000000817087824 */ /* 0x01efe200078e00ff */
[----:B------:R-:W-:Y:S01]  /*3920*/  LEA.HI R84, R13, R6, RZ, 0x5 ;  /* 0x000000060d547211 */ /* 0x000fe200078f28ff */
[-C--:B------:R-:W-:Y:S01]  /*3930*/  IMAD R15, R15, R224.reuse, RZ ;  /* 0x000000e00f0f7224 */ /* 0x080fe200078e02ff */
[----:B------:R-:W-:Y:S01]  /*3940*/  LOP3.LUT R9, R18, 0x1c0, RZ, 0xc0, !PT ;  /* 0x000001c012097812 */ /* 0x000fe200078ec0ff */
[----:B------:R-:W-:Y:S01]  /*3950*/  IMAD.IADD R17, R17, 0x1, R12 ;  /* 0x0000000111117824 */ /* 0x000fe200078e020c */
[----:B------:R-:W-:Y:S01]  /*3960*/  LOP3.LUT R20, R20, R21, RZ, 0x3c, !PT ;  /* 0x0000001514147212 */ /* 0x000fe200078e3cff */
[C---:B------:R-:W-:Y:S01]  /*3970*/  IMAD R135, R152.reuse, R225, R15 ;  /* 0x000000e198877224 */ /* 0x040fe200078e020f */
[----:B------:R-:W-:Y:S01]  /*3980*/  LOP3.LUT R8, R9, 0x8, R8, 0xf8, !PT ;  /* 0x0000000809087812 */ /* 0x000fe200078ef808 */
[----:B------:R-:W-:Y:S01]  /*3990*/  IMAD.WIDE.U32 R152, R152, R224, R16 ;  /* 0x000000e098987225 */ /* 0x000fe200078e0010 */
[----:B------:R-:W-:Y:S01]  /*39a0*/  SHF.R.U32.HI R9, RZ, 0x3, R9 ;  /* 0x00000003ff097819 */ /* 0x000fe20000011609 */
[----:B------:R-:W-:Y:S01]  /*39b0*/  ULDC.64 UR6, c[0x0][0x220] ;  /* 0x0000880000067ab9 */ /* 0x000fe20000000a00 */
[----:B------:R-:W-:Y:S01]  /*39c0*/  SHF.R.S32.HI R85, RZ, 0x5, R84 ;  /* 0x00000005ff557819 */ /* 0x000fe20000011454 */
[----:B------:R-:W-:Y:S01]  /*39d0*/  IMAD R193, R23, 0x200, R20 ;  /* 0x0000020017c17824 */ /* 0x000fe200078e0214 */
[----:B------:R-:W-:Y:S01]  /*39e0*/  LOP3.LUT R8, R8, R9, RZ, 0x3c, !PT ;  /* 0x0000000908087212 */ /* 0x000fe200078e3cff */
[----:B------:R-:W-:Y:S01]  /*39f0*/  IMAD.SHL.U32 R9, R0, 0x40, RZ ;  /* 0x0000004000097824 */ /* 0x000fe200078e00ff */
[----:B------:R-:W-:Y:S01]  /*3a00*/  LEA R210, P1, R152, UR6, 0x1 ;  /* 0x0000000698d27c11 */ /* 0x000fe2000f8208ff */
[----:B------:R-:W-:Y:S01]  /*3a10*/  IMAD.IADD R135, R153, 0x1, R135 ;  /* 0x0000000199877824 */ /* 0x000fe200078e0287 */
[----:B------:R-:W-:Y:S01]  /*3a20*/  BSSY B0, `(.L_x_2841) ;  /* 0x0000027000007945 */ /* 0x000fe20003800000 */
[----:B------:R-:W-:Y:S01]  /*3a30*/  ISETP.GE.AND P6, PT, R14, UR12, PT ;  /* 0x0000000c0e007c0c */ /* 0x000fe2000bfc6270 */
        /* <DEDUP_REMOVED lines=37> */
.L_x_2842:
[----:B------:R-:W-:Y:S05]  /*3c90*/  BSYNC B0 ;  /* 0x0000000000007941 */ /* 0x000fea0003800000 */
.L_x_2841:
        /* <DEDUP_REMOVED lines=31> */
.L_x_2844:
[----:B------:R-:W-:Y:S05]  /*3e90*/  BSYNC B0 ;  /* 0x0000000000007941 */ /* 0x000fea0003800000 */
.L_x_2843:
        /* <DEDUP_REMOVED lines=33> */
.L_x_2846:
[----:B------:R-:W-:Y:S05]  /*40b0*/  BSYNC B0 ;  /* 0x0000000000007941 */ /* 0x000fea0003800000 */
.L_x_2845:
        /* <DEDUP_REMOVED lines=31> */
[----:B-1----:R-:W-:-:S05]  /*42b0*/  IMAD.WIDE.U32 R10, R224, 0x60, R210 ;  /* 0x00000060e00a7825 */ /* 0x002fca00078e00d2 */
[----:B------:R-:W-:-:S05]  /*42c0*/  IADD3 R11, R11, R8, RZ ;  /* 0x000000080b0b7210 */ /* 0x000fca0007ffe0ff */
[----:B------:R-:W-:Y:S01]  /*42d0*/  @!PT LDS RZ, [RZ] ;  /* 0x00000000fffff984 */ /* 0x000fe20000000800 */
[----:B------:R-:W-:Y:S01]  /*42e0*/  @!PT LDS RZ, [RZ] ;  /* 0x00000000fffff984 */ /* 0x000fe20000000800 */
[----:B------:R-:W-:Y:S01]  /*42f0*/  @!PT LDS RZ, [RZ] ;  /* 0x00000000fffff984 */ /* 0x000fe20000000800 */
[----:B------:R1:W-:Y:S02]  /*4300*/  LDGSTS.E.BYPASS.LTC128B.128 [R198+0x11800], desc[UR22][R10.64+0x100] ;  /* 0x118001000ac67fae */ /* 0x0003e4000b901d56 */
.L_x_2848:
[----:B------:R-:W-:Y:S05]  /*4310*/  BSYNC B0 ;  /* 0x0000000000007941 */ /* 0x000fea0003800000 */
.L_x_2847:
[----:B------:R-:W-:Y:S01]  /*4320*/  LDSM.16.M88.4 R60, [R194] ;  /* 0x00000000c23c783b */ /* 0x000fe20000000200 */
[----:B------:R-:W-:Y:S01]  /*4330*/  R2P PR, R2, 0x6 ;  /* 0x0000000602007804 */ /* 0x000fe20000000000 */
[----:B------:R-:W-:Y:S01]  /*4340*/  VIADD R2, R193, 0x6000 ;  /* 0x00006000c1027836 */ /* 0x000fe20000000000 */
[----:B------:R-:W-:Y:S01]  /*4350*/  LEA R203, R85, UR17, 0x4 ;  /* 0x0000001155cb7c11 */ /* 0x000fe2000f8e20ff */
[----:B------:R-:W5:Y:S01]  /*4360*/  LDSM.16.M88.4 R44, [R193+0x6000] ;  /* 0x00600000c12c783b */ /* 0x000f620000000200 */
[----:B------:R-:W-:Y:S01]  /*4370*/  VIADD R191, R193, 0x6020 ;  /* 0x00006020c1bf7836 */ /* 0x000fe20000000000 */
[----:B------:R-:W-:Y:S01]  /*4380*/  UIADD3 UR12, UR20, 0x1, -UR21 ;  /* 0x00000001140c7890 */ /* 0x000fe2000fffe815 */
[--C-:B------:R-:W-:Y:S01]  /*4390*/  IMAD R192, R7, 0x2, R194.reuse ;  /* 0x0000000207c07824 */ /* 0x100fe200078e02c2 */
[----:B------:R-:W2:Y:S01]  /*43a0*/  LDSM.16.M88.4 R36, [R193+0x6800] ;  /* 0x00680000c124783b */ /* 0x000ea20000000200 */
[----:B------:R-:W-:Y:S01]  /*43b0*/  IMAD R190, R5, 0x2, R194 ;  /* 0x0000000205be7824 */ /* 0x000fe200078e02c2 */
[----:B------:R-:W-:Y:S01]  /*43c0*/  ISETP.LT.AND P6, PT, R195, UR10, PT ;  /* 0x0000000ac3007c0c */ /* 0x000fe2000bfc1270 */
[----:B------:R-:W-:Y:S01]  /*43d0*/  UIADD3 UR21, UR20, -UR16, -UR21 ;  /* 0x8000001014157290 */ /* 0x000fe2000fffe815 */
[----:B------:R-:W3:Y:S01]  /*43e0*/  LDSM.16.M88.4 R28, [R193+0x7000] ;  /* 0x00700000c11c783b */ /* 0x000ee20000000200 */
[----:B------:R-:W-:Y:S01]  /*43f0*/  LEA R189, R5, R192, 0x1 ;  /* 0x000000c005bd7211 */ /* 0x000fe200078e08ff */
[----:B------:R-:W-:Y:S01]  /*4400*/  UIADD3 UR16, UR12, UR15, URZ ;  /* 0x0000000f0c107290 */ /* 0x000fe2000fffe03f */
[----:B------:R-:W-:Y:S01]  /*4410*/  @P1 IADD3 R191, R2, -0x20, RZ ;  /* 0xffffffe002bf1810 */ /* 0x000fe20007ffe0ff */
[----:B------:R-:W4:Y:S01]  /*4420*/  LDSM.16.M88.4 R52, [R193+0x7800] ;  /* 0x00780000c134783b */ /* 0x000f220000000200 */
[----:B------:R-:W-:Y:S01]  /*4430*/  IMAD.MOV.U32 R2, RZ, RZ, 0x40 ;  /* 0x00000040ff027424 */ /* 0x000fe200078e00ff */
[----:B------:R-:W-:Y:S01]  /*4440*/  SHF.L.U32 R204, R6, 0x1, RZ ;  /* 0x0000000106cc7819 */ /* 0x000fe200000006ff */
[----:B------:R-:W-:Y:S01]  /*4450*/  IMAD.U32 R202, RZ, RZ, UR20 ;  /* 0x00000014ffca7e24 */ /* 0x000fe2000f8e00ff */
[----:B-1----:R-:W-:Y:S01]  /*4460*/  LDSM.16.M88.4 R8, [R192] ;  /* 0x00000000c008783b */ /* 0x002fe20000000200 */
[----:B------:R-:W-:Y:S01]  /*4470*/  IMAD.U32 R200, RZ, RZ, UR12 ;  /* 0x0000000cffc87e24 */ /* 0x000fe2000f8e00ff */
[----:B------:R-:W-:Y:S01]  /*4480*/  SEL R2, R2, 0xffffffc0, !P2 ;  /* 0xffffffc002027807 */ /* 0x000fe20005000000 */
[C---:B------:R-:W-:Y:S01]  /*4490*/  VIADD R182, R191.reuse, 0x1000 ;  /* 0x00001000bfb67836 */ /* 0x040fe20000000000 */
[----:B------:R-:W1:Y:S01]  /*44a0*/  LDSM.16.M88.4 R12, [R191] ;  /* 0x00000000bf0c783b */ /* 0x000e620000000200 */
[----:B------:R-:W-:Y:S01]  /*44b0*/  LOP3.LUT R204, R204, 0x6, RZ, 0xc0, !PT ;  /* 0x00000006cccc7812 */ /* 0x000fe200078ec0ff */
[C---:B------:R-:W-:Y:S01]  /*44c0*/  VIADD R181, R191.reuse, 0x1800 ;  /* 0x00001800bfb57836 */ /* 0x040fe20000000000 */
[----:B------:R-:W-:Y:S01]  /*44d0*/  IADD3 R183, R191, 0x800, RZ ;  /* 0x00000800bfb77810 */ /* 0x000fe20007ffe0ff */
[----:B------:R-:W1:Y:S01]  /*44e0*/  LDSM.16.M88.4 R20, [R191+0x800] ;  /* 0x00080000bf14783b */ /* 0x000e620000000200 */
[----:B------:R-:W-:Y:S01]  /*44f0*/  IMAD.IADD R187, R193, 0x1, R2 ;  /* 0x00000001c1bb7824 */ /* 0x000fe200078e0202 */
[C---:B------:R-:W-:Y:S01]  /*4500*/  IADD3 R179, R191.reuse, 0x2000, RZ ;  /* 0x00002000bfb37810 */ /* 0x040fe20007ffe0ff */
[----:B------:R-:W-:Y:S01]  /*4510*/  IMAD.IADD R180, R2, 0x1, R191 ;  /* 0x0000000102b47824 */ /* 0x000fe200078e02bf */
[----:B------:R-:W1:Y:S01]  /*4520*/  LDSM.16.M88.4 R16, [R191+0x1000] ;  /* 0x00100000bf10783b */ /* 0x000e620000000200 */
[C---:B------:R-:W-:Y:S01]  /*4530*/  VIADD R178, R191.reuse, 0x2800 ;  /* 0x00002800bfb27836 */ /* 0x040fe20000000000 */
[C---:B------:R-:W-:Y:S01]  /*4540*/  IADD3 R176, R191.reuse, 0x3800, RZ ;  /* 0x00003800bfb07810 */ /* 0x040fe20007ffe0ff */
[C---:B------:R-:W-:Y:S01]  /*4550*/  VIADD R177, R191.reuse, 0x3000 ;  /* 0x00003000bfb17836 */ /* 0x040fe20000000000 */
[----:B------:R-:W1:Y:S01]  /*4560*/  LDSM.16.M88.4 R76, [R191+0x1800] ;  /* 0x00180000bf4c783b */ /* 0x000e620000000200 */
[C---:B------:R-:W-:Y:S01]  /*4570*/  VIADD R175, R191.reuse, 0x4000 ;  /* 0x00004000bfaf7836 */ /* 0x040fe20000000000 */
[C---:B------:R-:W-:Y:S01]  /*4580*/  IADD3 R173, R191.reuse, 0x5000, RZ ;  /* 0x00005000bfad7810 */ /* 0x040fe20007ffe0ff */
[C---:B------:R-:W-:Y:S01]  /*4590*/  VIADD R174, R191.reuse, 0x4800 ;  /* 0x00004800bfae7836 */ /* 0x040fe20000000000 */
[----:B------:R-:W-:Y:S01]  /*45a0*/  LDSM.16.M88.4 R72, [R190] ;  /* 0x00000000be48783b */ /* 0x000fe20000000200 */
[----:B------:R-:W-:Y:S01]  /*45b0*/  VIADD R172, R191, 0x5800 ;  /* 0x00005800bfac7836 */ /* 0x000fe20000000000 */
[C---:B-----5:R-:W-:Y:S02]  /*45c0*/  HMMA.16816.F32.BF16 R48, R60.reuse, R44, RZ ;  /* 0x0000002c3c30723c */ /* 0x060fe400000418ff */
[----:B------:R-:W5:Y:S04]  /*45d0*/  LDSM.16.M88.4 R56, [R187+0x6000] ;  /* 0x00600000bb38783b */ /* 0x000f680000000200 */
[----:B------:R-:W-:Y:S01]  /*45e0*/  LDSM.16.M88.4 R68, [R187+0x7800] ;  /* 0x00780000bb44783b */ /* 0x000fe20000000200 */
[C---:B------:R-:W-:Y:S03]  /*45f0*/  HMMA.16816.F32.BF16 R44, R60.reuse, R46, RZ ;  /* 0x0000002e3c2c723c */ /* 0x040fe600000418ff */
[----:B------:R-:W-:Y:S03]  /*4600*/  LDSM.16.M88.4 R64, [R189] ;  /* 0x00000000bd40783b */ /* 0x000fe60000000200 */
[C---:B--2---:R-:W-:Y:S01]  /*4610*/  HMMA.16816.F32.BF16 R40, R60.reuse, R36, RZ ;  /* 0x000000243c28723c */ /* 0x044fe200000418ff */
[----:B------:R-:W-:Y:S04]  /*4620*/  LDSM.16.M88.4 R80, [R180+0x3800] ;  /* 0x00380000b450783b */ /* 0x000fe80000000200 */
[----:B------:R-:W0:Y:S01]  /*4630*/  LDGDEPBAR ;  /* 0x00000000000079af */ /* 0x000e220000000000 */
[C---:B---3--:R-:W-:Y:S06]  /*4640*/  HMMA.16816.F32.BF16 R32, R60.reuse, R28, RZ ;  /* 0x0000001c3c20723c */ /* 0x048fec00000418ff */
[C---:B------:R-:W-:Y:S06]  /*4650*/  HMMA.16816.F32.BF16 R36, R60.reuse, R38, RZ ;  /* 0x000000263c24723c */ /* 0x040fec00000418ff */
[C---:B------:R-:W-:Y:S06]  /*4660*/  HMMA.16816.F32.BF16 R28, R60.reuse, R30, RZ ;  /* 0x0000001e3c1c723c */ /* 0x040fec00000418ff */
[C---:B----4-:R-:W-:Y:S06]  /*4670*/  HMMA.16816.F32.BF16 R24, R60.reuse, R52, RZ ;  /* 0x000000343c18723c */ /* 0x050fec00000418ff */
[----:B------:R-:W-:Y:S01]  /*4680*/  HMMA.16816.F32.BF16 R60, R60, R54, RZ ;  /* 0x000000363c3c723c */ /* 0x000fe200000418ff */
[----:B------:R-:W-:Y:S05]  /*4690*/  LDSM.16.M88.4 R52, [R187+0x7000] ;  /* 0x00700000bb34783b */ /* 0x000fea0000000200 */
[C---:B-1----:R-:W-:Y:S06]  /*46a0*/  HMMA.16816.F32.BF16 R48, R8.reuse, R12, R48 ;  /* 0x0000000c0830723c */ /* 0x042fec0000041830 */
[C---:B------:R-:W-:Y:S01]  /*46b0*/  HMMA.16816.F32.BF16 R44, R8.reuse, R14, R44 ;  /* 0x0000000e082c723c */ /* 0x040fe2000004182c */
[----:B------:R-:W1:Y:S05]  /*46c0*/  LDSM.16.M88.4 R12, [R187+0x6800] ;  /* 0x00680000bb0c783b */ /* 0x000e6a0000000200 */
[C---:B------:R-:W-:Y:S06]  /*46d0*/  HMMA.16816.F32.BF16 R40, R8.reuse, R20, R40 ;  /* 0x000000140828723c */ /* 0x040fec0000041828 */
        /* <DEDUP_REMOVED lines=8> */
[----:B------:R-:W-:Y:S01]  /*4760*/  LDSM.16.M88.4 R76, [R180+0x1800] ;  /* 0x00180000b44c783b */ /* 0x000fe20000000200 */
        /* <DEDUP_REMOVED lines=8> */
[----:B------:R-:W4:Y:S05]  /*47f0*/  LDSM.16.M88.4 R52, [R193+0x8800] ;  /* 0x00880000c134783b */ /* 0x000f2a0000000200 */
[C---:B------:R-:W-:Y:S06]  /*4800*/  HMMA.16816.F32.BF16 R24, R72.reuse, R68, R24 ;  /* 0x000000444818723c */ /* 0x040fec0000041818 */
[----:B------:R-:W-:Y:S01]  /*4810*/  HMMA.16816.F32.BF16 R72, R72, R70, R60 ;  /* 0x000000464848723c */ /* 0x000fe2000004183c */
[----:B------:R-:W5:Y:S04]  /*4820*/  LDSM.16.M88.4 R60, [R193+0x9000] ;  /* 0x00900000c13c783b */ /* 0x000f680000000200 */
[----:B------:R-:W-:Y:S01]  /*4830*/  LDSM.16.M88.4 R68, [R193+0x9800] ;  /* 0x00980000c144783b */ /* 0x000fe20000000200 */
        /* <DEDUP_REMOVED lines=8> */
[----:B------:R-:W3:Y:S05]  /*48c0*/  LDSM.16.M88.4 R16, [R191+0x2800] ;  /* 0x00280000bf10783b */ /* 0x000eea0000000200 */
[C---:B-1----:R-:W-:Y:S06]  /*48d0*/  HMMA.16816.F32.BF16 R48, R56.reuse, R12, R48 ;  /* 0x0000000c3830723c */ /* 0x042fec0000041830 */
[C---:B------:R-:W-:Y:S01]  /*48e0*/  HMMA.16816.F32.BF16 R44, R56.reuse, R14, R44 ;  /* 0x0000000e382c723c */ /* 0x040fe2000004182c */
[----:B------:R-:W1:Y:S05]  /*48f0*/  LDSM.16.M88.4 R12, [R191+0x3000] ;  /* 0x00300000bf0c783b */ /* 0x000e6a0000000200 */
[----:B----4-:R-:W-:Y:S06]  /*4900*/  HMMA.16816.F32.BF16 R40, R56, R52, R40 ;  /* 0x000000343828723c */ /* 0x010fec0000041828 */
[C---:B------:R-:W-:Y:S06]  /*4910*/  HMMA.16816.F32.BF16 R24, R64.reuse, R76, R24 ;  /* 0x0000004c4018723c */ /* 0x040fec0000041818 */
[----:B------:R-:W-:Y:S01]  /*4920*/  HMMA.16816.F32.BF16 R72, R64, R78, R72 ;  /* 0x0000004e4048723c */ /* 0x000fe20000041848 */
[----:B------:R-:W-:Y:S04]  /*4930*/  LDSM.16.M88.4 R76, [R191+0x3800] ;  /* 0x00380000bf4c783b */ /* 0x000fe80000000200 */
[----:B------:R-:W-:Y:S01]  /*4940*/  LDSM.16.M88.4 R64, [R187+0x8000] ;  /* 0x00800000bb40783b */ /* 0x000fe20000000200 */
[C---:B------:R-:W-:Y:S03]  /*4950*/  HMMA.16816.F32.BF16 R36, R56.reuse, R54, R36 ;  /* 0x000000363824723c */ /* 0x040fe60000041824 */
[----:B------:R-:W-:Y:S03]  /*4960*/  LDSM.16.M88.4 R52, [R190+0x2000] ;  /* 0x00200000be34783b */ /* 0x000fe60000000200 */
[C---:B-----5:R-:W-:Y:S06]  /*4970*/  HMMA.16816.F32.BF16 R32, R56.reuse, R60, R32 ;  /* 0x0000003c3820723c */ /* 0x060fec0000041820 */
[----:B------:R-:W-:Y:S01]  /*4980*/  HMMA.16816.F32.BF16 R28, R56, R62, R28 ;  /* 0x0000003e381c723c */ /* 0x000fe2000004181c */
[----:B------:R-:W4:Y:S05]  /*4990*/  LDSM.16.M88.4 R60, [R187+0x8800] ;  /* 0x00880000bb3c783b */ /* 0x000f2a0000000200 */
[C---:B--2---:R-:W-:Y:S06]  /*49a0*/  HMMA.16816.F32.BF16 R48, R8.reuse, R20, R48 ;  /* 0x000000140830723c */ /* 0x044fec0000041830 */
[C---:B------:R-:W-:Y:S01]  /*49b0*/  HMMA.16816.F32.BF16 R44, R8.reuse, R22, R44 ;  /* 0x00000016082c723c */ /* 0x040fe2000004182c */
[----:B------:R-:W2:Y:S05]  /*49c0*/  LDSM.16.M88.4 R20, [R187+0x9000] ;  /* 0x00900000bb14783b */ /* 0x000eaa0000000200 */
[----:B---3--:R-:W-:Y:S06]  /*49d0*/  HMMA.16816.F32.BF16 R40, R8, R16, R40 ;  /* 0x000000100828723c */ /* 0x008fec0000041828 */
[C---:B------:R-:W-:Y:S06]  /*49e0*/  HMMA.16816.F32.BF16 R24, R56.reuse, R68, R24 ;  /* 0x000000443818723c */ /* 0x040fec0000041818 */
[----:B------:R-:W-:Y:S01]  /*49f0*/  HMMA.16816.F32.BF16 R72, R56, R70, R72 ;  /* 0x000000463848723c */ /* 0x000fe20000041848 */
[----:B------:R-:W-:Y:S04]  /*4a00*/  LDSM.16.M88.4 R68, [R189+0x2000] ;  /* 0x00200000bd44783b */ /* 0x000fe80000000200 */
[----:B------:R-:W-:Y:S01]  /*4a10*/  LDSM.16.M88.4 R56, [R187+0x9800] ;  /* 0x00980000bb38783b */ /* 0x000fe20000000200 */
[C---:B------:R-:W-:Y:S03]  /*4a20*/  HMMA.16816.F32.BF16 R36, R8.reuse, R18, R36 ;  /* 0x000000120824723c */ /* 0x040fe60000041824 */
[----:B------:R-:W-:Y:S03]  /*4a30*/  LDSM.16.M88.4 R16, [R180+0x2000] ;  /* 0x00200000b410783b */ /* 0x000fe60000000200 */
[C---:B-1----:R-:W-:Y:S06]  /*4a40*/  HMMA.16816.F32.BF16 R32, R8.reuse, R12, R32 ;  /* 0x0000000c0820723c */ /* 0x042fec0000041820 */
[----:B------:R-:W-:Y:S01]  /*4a50*/  HMMA.16816.F32.BF16 R28, R8, R14, R28 ;  /* 0x0000000e081c723c */ /* 0x000fe2000004181c */
        /* <DEDUP_REMOVED lines=8> */
[C---:B--2---:R-:W-:Y:S06]  /*4ae0*/  HMMA.16816.F32.BF16 R32, R52.reuse, R20, R32 ;  /* 0x000000143420723c */ /* 0x044fec0000041820 */
[----:B------:R-:W-:Y:S01]  /*4af0*/  HMMA.16816.F32.BF16 R28, R52, R22, R28 ;  /* 0x00000016341c723c */ /* 0x000fe2000004181c */
[----:B------:R-:W2:Y:S05]  /*4b00*/  LDSM.16.M88.4 R20, [R194+0x4000] ;  /* 0x00400000c214783b */ /* 0x000eaa0000000200 */
[----:B-1----:R-:W-:Y:S06]  /*4b10*/  HMMA.16816.F32.BF16 R40, R68, R12, R40 ;  /* 0x0000000c4428723c */ /* 0x002fec0000041828 */
[C---:B------:R-:W-:Y:S06]  /*4b20*/  HMMA.16816.F32.BF16 R48, R52.reuse, R64, R48 ;  /* 0x000000403430723c */ /* 0x040fec0000041830 */
[C---:B------:R-:W-:Y:S01]  /*4b30*/  HMMA.16816.F32.BF16 R44, R52.reuse, R66, R44 ;  /* 0x00000042342c723c */ /* 0x040fe2000004182c */
[----:B------:R-:W-:Y:S05]  /*4b40*/  LDSM.16.M88.4 R64, [R193+0xa000] ;  /* 0x00a00000c140783b */ /* 0x000fea0000000200 */
[C---:B------:R-:W-:Y:S06]  /*4b50*/  HMMA.16816.F32.BF16 R24, R52.reuse, R56, R24 ;  /* 0x000000383418723c */ /* 0x040fec0000041818 */
[----:B------:R-:W-:Y:S01]  /*4b60*/  HMMA.16816.F32.BF16 R72, R52, R58, R72 ;  /* 0x0000003a3448723c */ /* 0x000fe20000041848 */
[----:B------:R-:W-:Y:S04]  /*4b70*/  LDSM.16.M88.4 R56, [R193+0xb000] ;  /* 0x00b00000c138783b */ /* 0x000fe80000000200 */
[----:B------:R-:W-:Y:S01]  /*4b80*/  LDSM.16.M88.4 R52, [R193+0xb800] ;  /* 0x00b80000c134783b */ /* 0x000fe20000000200 */
[----:B------:R-:W-:Y:S03]  /*4b90*/  HMMA.16816.F32.BF16 R36, R68, R14, R36 ;  /* 0x0000000e4424723c */ /* 0x000fe60000041824 */
[----:B------:R-:W1:Y:S03]  /*4ba0*/  LDSM.16.M88.4 R12, [R191+0x4800] ;  /* 0x00480000bf0c783b */ /* 0x000e660000000200 */
        /* <DEDUP_REMOVED lines=12> */
[----:B------:R-:W2:Y:S03]  /*4c70*/  LDSM.16.M88.4 R60, [R187+0xa800] ;  /* 0x00a80000bb3c783b */ /* 0x000ea60000000200 */
[----:B-1----:R-:W-:Y:S06]  /*4c80*/  HMMA.16816.F32.BF16 R40, R76, R12, R40 ;  /* 0x0000000c4c28723c */ /* 0x002fec0000041828 */
        /* <DEDUP_REMOVED lines=15> */
[----:B------:R-:W2:Y:S05]  /*4d80*/  LDSM.16.M88.4 R16, [R180+0x4000] ;  /* 0x00400000b410783b */ /* 0x000eaa0000000200 */
[C---:B------:R-:W-:Y:S06]  /*4d90*/  HMMA.16816.F32.BF16 R32, R76.reuse, R8, R32 ;  /* 0x000000084c20723c */ /* 0x040fec0000041820 */
[C---:B------:R-:W-:Y:S01]  /*4da0*/  HMMA.16816.F32.BF16 R28, R76.reuse, R10, R28 ;  /* 0x0000000a4c1c723c */ /* 0x040fe2000004181c */
[----:B------:R-:W3:Y:S05]  /*4db0*/  LDSM.16.M88.4 R8, [R180+0x5000] ;  /* 0x00500000b408783b */ /* 0x000eea0000000200 */
[C---:B------:R-:W-:Y:S06]  /*4dc0*/  HMMA.16816.F32.BF16 R24, R76.reuse, R80, R24 ;  /* 0x000000504c18723c */ /* 0x040fec0000041818 */
[----:B------:R-:W-:Y:S06]  /*4dd0*/  HMMA.16816.F32.BF16 R72, R76, R82, R72 ;  /* 0x000000524c48723c */ /* 0x000fec0000041848 */
[----:B------:R-:W-:Y:S01]  /*4de0*/  HMMA.16816.F32.BF16 R36, R68, R62, R36 ;  /* 0x0000003e4424723c */ /* 0x000fe20000041824 */
[----:B------:R-:W4:Y:S01]  /*4df0*/  LDSM.16.M88.4 R60, [R180+0x5800] ;  /* 0x00580000b43c783b */ /* 0x000f220000000200 */
[----:B------:R-:W-:-:S04]  /*4e00*/  DEPBAR.LE SB0, 0x0 ;  /* 0x000080000000791a */ /* 0x000fc80000000000 */
[----:B-1----:R-:W-:Y:S06]  /*4e10*/  HMMA.16816.F32.BF16 R40, R20, R12, R40 ;  /* 0x0000000c1428723c */ /* 0x002fec0000041828 */
[----:B------:R-:W-:Y:S01]  /*4e20*/  HMMA.16816.F32.BF16 R48, R68, R64, R48 ;  /* 0x000000404430723c */ /* 0x000fe20000041830 */
[----:B------:R-:W-:-:S05]  /*4e30*/  LOP3.LUT R13, R84, 0xffffffe0, RZ, 0xc0, !PT ;  /* 0xffffffe0540d7812 */ /* 0x000fca00078ec0ff */
[----:B------:R-:W-:Y:S01]  /*4e40*/  IMAD.IADD R13, R6, 0x1, -R13 ;  /* 0x00000001060d7824 */ /* 0x000fe200078e0a0d */
[C---:B------:R-:W-:Y:S04]  /*4e50*/  HMMA.16816.F32.BF16 R44, R68.reuse, R66, R44 ;  /* 0x00000042442c723c */ /* 0x040fe8000004182c */
[----:B------:R-:W-:Y:S02]  /*4e60*/  SHF.R.S32.HI R2, RZ, 0x1f, R13 ;  /* 0x0000001fff027819 */ /* 0x000fe4000001140d */
[----:B------:R-:W-:Y:S02]  /*4e70*/  HMMA.16816.F32.BF16 R32, R68, R56, R32 ;  /* 0x000000384420723c */ /* 0x000fe40000041820 */
[----:B------:R-:W-:-:S04]  /*4e80*/  LEA.HI R13, R2, R13, RZ, 0x2 ;  /* 0x0000000d020d7211 */ /* 0x000fc800078f10ff */
[----:B------:R-:W-:Y:S01]  /*4e90*/  HMMA.16816.F32.BF16 R28, R68, R58, R28 ;  /* 0x0000003a441c723c */ /* 0x000fe2000004181c */
[----:B------:R-:W-:-:S05]  /*4ea0*/  SHF.R.S32.HI R2, RZ, 0x2, R13 ;  /* 0x00000002ff027819 */ /* 0x000fca000001140d */
[----:B------:R-:W-:Y:S01]  /*4eb0*/  HMMA.16816.F32.BF16 R24, R68, R52, R24 ;  /* 0x000000344418723c */ /* 0x000fe20000041818 */
[----:B------:R-:W-:-:S04]  /*4ec0*/  IMAD.IADD R203, R2, 0x1, R203 ;  /* 0x0000000102cb7824 */ /* 0x000fc800078e02cb */
[C---:B------:R-:W-:Y:S01]  /*4ed0*/  VIADD R201, R203.reuse, 0x8 ;  /* 0x00000008cbc97836 */ /* 0x040fe20000000000 */
[----:B------:R-:W-:Y:S01]  /*4ee0*/  HMMA.16816.F32.BF16 R72, R68, R54, R72 ;  /* 0x000000364448723c */ /* 0x000fe20000041848 */
[C---:B------:R-:W-:Y:S02]  /*4ef0*/  VIADDMNMX R202, R203.reuse, UR16, R202, PT ;  /* 0x00000010cbca7c46 */ /* 0x040fe4000b8001ca */
[----:B------:R-:W-:Y:S02]  /*4f00*/  VIADDMNMX R203, R203, UR21, RZ, !PT ;  /* 0x00000015cbcb7c46 */ /* 0x000fe4000f8001ff */
[C---:B------:R-:W-:Y:S01]  /*4f10*/  IADD3 R200, R201.reuse, UR15, R200 ;  /* 0x0000000fc9c87c10 */ /* 0x040fe2000fffe0c8 */
[----:B--2---:R-:W-:Y:S01]  /*4f20*/  HMMA.16816.F32.BF16 R48, R20, R16, R48 ;  /* 0x000000101430723c */ /* 0x004fe20000041830 */
[----:B------:R-:W-:Y:S02]  /*4f30*/  VIADDMNMX R201, R201, UR21, RZ, !PT ;  /* 0x00000015c9c97c46 */ /* 0x000fe4000f8001ff */
[----:B------:R-:W-:-:S03]  /*4f40*/  VIMNMX R200, R200, UR20, PT ;  /* 0x00000014c8c87c48 */ /* 0x000fc6000bfe0100 */
[C---:B------:R-:W-:Y:S06]  /*4f50*/  HMMA.16816.F32.BF16 R44, R20.reuse, R18, R44 ;  /* 0x00000012142c723c */ /* 0x040fec000004182c */
[C---:B------:R-:W-:Y:S06]  /*4f60*/  HMMA.16816.F32.BF16 R36, R20.reuse, R14, R36 ;  /* 0x0000000e1424723c */ /* 0x040fec0000041824 */
[C---:B---3--:R-:W-:Y:S06]  /*4f70*/  HMMA.16816.F32.BF16 R32, R20.reuse, R8, R32 ;  /* 0x000000081420723c */ /* 0x048fec0000041820 */
[C---:B------:R-:W-:Y:S06]  /*4f80*/  HMMA.16816.F32.BF16 R28, R20.reuse, R10, R28 ;  /* 0x0000000a141c723c */ /* 0x040fec000004181c */
[C---:B----4-:R-:W-:Y:S06]  /*4f90*/  HMMA.16816.F32.BF16 R24, R20.reuse, R60, R24 ;  /* 0x0000003c1418723c */ /* 0x050fec0000041818 */
        /* <DEDUP_REMOVED lines=54> */
[----:B------:R-:W-:Y:S01]  /*5300*/  MOV R9, UR17 ;  /* 0x0000001100097c02 */ /* 0x000fe20008000f00 */
[----:B------:R-:W-:Y:S01]  /*5310*/  IMAD.U32 R8, RZ, RZ, UR16 ;  /* 0x00000010ff087e24 */ /* 0x000fe2000f8e00ff */
[----:B------:R-:W-:Y:S01]  /*5320*/  MOV R11, UR21 ;  /* 0x00000015000b7c02 */ /* 0x000fe20008000f00 */
[----:B------:R-:W-:Y:S01]  /*5330*/  IMAD.U32 R10, RZ, RZ, UR20 ;  /* 0x00000014ff0a7e24 */ /* 0x000fe2000f8e00ff */
[----:B------:R-:W-:Y:S02]  /*5340*/  UIADD3 UR12, UR29, -UR12, URZ ;  /* 0x8000000c1d0c7290 */ /* 0x000fe4000fffe03f */
[----:B------:R1:W2:Y:S01]  /*5350*/  LDG.E R9, desc[UR22][R8.64] ;  /* 0x0000001608097981 */ /* 0x0002a2000c1e1900 */
[----:B------:R-:W-:-:S03]  /*5360*/  ULDC.64 UR16, c[0x0][0x230] ;  /* 0x00008c0000107ab9 */ /* 0x000fc60000000a00 */
[----:B------:R-:W2:Y:S01]  /*5370*/  LDG.E R2, desc[UR22][R10.64] ;  /* 0x000000160a027981 */ /* 0x000ea2000c1e1900 */
[----:B------:R-:W-:-:S04]  /*5380*/  UIMAD UR15, UR12, UR15, -0x40 ;  /* 0xffffffc00c0f74a4 */ /* 0x000fc8000f8e020f */
[----:B------:R-:W-:Y:S02]  /*5390*/  USHF.R.S32.HI UR12, URZ, 0x1f, UR15 ;  /* 0x0000001f3f0c7899 */ /* 0x000fe4000801140f */
[----:B------:R-:W-:Y:S02]  /*53a0*/  UIMAD.WIDE.U32 UR20, UR15, UR8, URZ ;  /* 0x000000080f1472a5 */ /* 0x000fe4000f8e003f */
[----:B------:R-:W-:-:S04]  /*53b0*/  UIMAD UR12, UR12, UR8, URZ ;  /* 0x000000080c0c72a4 */ /* 0x000fc8000f8e023f */
[----:B------:R-:W-:-:S04]  /*53c0*/  UIMAD UR12, UR15, UR9, UR12 ;  /* 0x000000090f0c72a4 */ /* 0x000fc8000f8e020c */
[----:B------:R-:W-:Y:S01]  /*53d0*/  UIADD3 UR12, UR21, UR12, URZ ;  /* 0x0000000c150c7290 */ /* 0x000fe2000fffe03f */
[----:B-1----:R-:W-:Y:S01]  /*53e0*/  MOV R8, UR20 ;  /* 0x0000001400087c02 */ /* 0x002fe20008000f00 */
[----:B--2---:R-:W-:Y:S02]  /*53f0*/  IMAD.IADD R2, R2, 0x1, -R9 ;  /* 0x0000000102027824 */ /* 0x004fe400078e0a09 */
[----:B------:R-:W-:Y:S02]  /*5400*/  IMAD.U32 R9, RZ, RZ, UR21 ;  /* 0x00000015ff097e24 */ /* 0x000fe4000f8e00ff */
[----:B------:R-:W-:Y:S02]  /*5410*/  MOV R9, UR12 ;  /* 0x0000000c00097c02 */ /* 0x000fe40008000f00 */
[----:B------:R-:W-:Y:S01]  /*5420*/  SHF.R.S32.HI R15, RZ, 0x1f, R2 ;  /* 0x0000001fff0f7819 */ /* 0x000fe20000011402 */
[----:B------:R-:W-:-:S04]  /*5430*/  IMAD.WIDE.U32 R8, R2, UR16, R8 ;  /* 0x0000001002087c25 */ /* 0x000fc8000f8e0008 */
[----:B------:R-:W-:Y:S01]  /*5440*/  IMAD R15, R15, UR16, RZ ;  /* 0x000000100f0f7c24 */ /* 0x000fe2000f8e02ff */
[----:B------:R-:W-:-:S03]  /*5450*/  MOV R6, R8 ;  /* 0x0000000800067202 */ /* 0x000fc60000000f00 */
[----:B------:R-:W-:-:S04]  /*5460*/  IMAD R15, R2, UR17, R15 ;  /* 0x00000011020f7c24 */ /* 0x000fc8000f8e020f */
[----:B------:R-:W-:Y:S01]  /*5470*/  IMAD.IADD R15, R9, 0x1, R15 ;  /* 0x00000001090f7824 */ /* 0x000fe200078e020f */
[----:B------:R-:W-:Y:S06]  /*5480*/  BRA `(.L_x_2851) ;  /* 0x0000000000107947 */ /* 0x000fec0003800000 */
.L_x_2850:
[----:B------:R-:W-:-:S04]  /*5490*/  ULEA UR12, -UR8, URZ, 0x6 ;  /* 0x0000003f080c7291 */ /* 0x000fc8000f8e313f */
[----:B------:R-:W-:Y:S02]  /*54a0*/  USHF.R.S32.HI UR15, URZ, 0x1f, UR12 ;  /* 0x0000001f3f0f7899 */ /* 0x000fe4000801140c */
[----:B------:R-:W-:-:S04]  /*54b0*/  MOV R6, UR12 ;  /* 0x0000000c00067c02 */ /* 0x000fc80008000f00 */
[----:B------:R-:W-:-:S07]  /*54c0*/  MOV R15, UR15 ;  /* 0x0000000f000f7c02 */ /* 0x000fce0008000f00 */
.L_x_2851:
        /* <DEDUP_REMOVED lines=19> */
[C---:B------:R-:W-:Y:S01]  /*5600*/  @!P1 IMAD.X R17, R15.reuse, 0x1, R134, P0 ;  /* 0x000000010f119824 */ /* 0x040fe200000e0686 */
[----:B------:R-:W-:Y:S02]  /*5610*/  @!P4 LEA.HI.X R53, R4, R9, R16, 0x1, P5 ;  /* 0x000000090435c211 */ /* 0x000fe400028f0c10 */
[----:B------:R-:W-:Y:S02]  /*5620*/  IADD3 R4, P5, R6, UR25, RZ ;  /* 0x0000001906047c10 */ /* 0x000fe4000ffbe0ff */
[----:B----4-:R-:W-:Y:S02]  /*5630*/  @!P1 LEA R16, P0, R14, R2, 0x1 ;  /* 0x000000020e109211 */ /* 0x010fe400078008ff */
        /* <DEDUP_REMOVED lines=37> */
[----:B------:R-:W3:Y:S01]  /*5890*/  @!P1 LDC.64 R10, c[0x0][0x218] ;  /* 0x00008600ff0a9b82 */ /* 0x000ee20000000a00 */
        /* <DEDUP_REMOVED lines=24> */
[C---:B---3--:R-:W-:Y:S01]  /*5a20*/  @!P1 LEA R10, P0, R14.reuse, R10, 0x1 ;  /* 0x0000000a0e0a9211 */ /* 0x048fe200078008ff */
        /* <DEDUP_REMOVED lines=10> */
[C---:B------:R-:W-:Y:S01]  /*5ad0*/  @!P4 IMAD.X R14, R21.reuse, 0x1, R134, P5 ;  /* 0x00000001150ec824 */ /* 0x040fe200028e0686 */
        /* <DEDUP_REMOVED lines=35> */
.L_x_2853:
[----:B------:R-:W-:Y:S05]  /*5d10*/  BSYNC B0 ;  /* 0x0000000000007941 */ /* 0x000fea0003800000 */
.L_x_2852:
[----:B------:R-:W0:Y:S01]  /*5d20*/  LDGDEPBAR ;  /* 0x00000000000079af */ /* 0x000e220000000000 */
[----:B------:R-:W-:-:S04]  /*5d30*/  IADD3 R133, P0, R6, R133, RZ ;  /* 0x0000008506857210 */ /* 0x000fc80007f1e0ff */
[----:B------:R-:W-:-:S09]  /*5d40*/  IADD3.X R134, R15, R134, RZ, P0, !PT ;  /* 0x000000860f867210 */ /* 0x000fd200007fe4ff */
.L_x_2849:
[----:B-12---:R-:W-:Y:S01]  /*5d50*/  VIADD R2, R204, UR13 ;  /* 0x0000000dcc027c36 */ /* 0x006fe20008000000 */
        /* <DEDUP_REMOVED lines=429> */
[----:B------:R-:W-:Y:S01]  /*7830*/  R2UR UR4, R0 ;  /* 0x00000000000472ca */ /* 0x000fe200000e0000 */
[----:B------:R-:W-:Y:S01]  /*7840*/  IMAD.U32 R2, RZ, RZ, UR28 ;  /* 0x0000001cff027e24 */ /* 0x000fe2000f8e00ff */
[----:B------:R-:W-:-:S04]  /*7850*/  ULOP3.LUT UR28, UR28, UR14, URZ, 0x3c, !UPT ;  /* 0x0000000e1c1c7292 */ /* 0x000fc8000f8e3c3f */
[----:B------:R-:W-:-:S04]  /*7860*/  IABS R2, R2 ;  /* 0x0000000200027213 */ /* 0x000fc80000000000 */
[----:B------:R-:W-:-:S03]  /*7870*/  R2UR UR26, R2 ;  /* 0x00000000021a72ca */ /* 0x000fc600000e0000 */
[----:B------:R-:W1:Y:S08]  /*7880*/  I2F.RP R5, UR4 ;  /* 0x0000000400057d06 */ /* 0x000e700008209400 */
[----:B-1----:R-:W1:Y:S02]  /*7890*/  MUFU.RCP R4, R5 ;  /* 0x0000000500047308 */ /* 0x002e640000001000 */
[----:B-1----:R-:W-:-:S06]  /*78a0*/  IADD3 R4, R4, 0xffffffe, RZ ;  /* 0x0ffffffe04047810 */ /* 0x002fcc0007ffe0ff */
[----:B------:R-:W1:Y:S02]  /*78b0*/  F2I.FTZ.U32.TRUNC.NTZ R0, R4 ;  /* 0x0000000400007305 */ /* 0x000e64000021f000 */
[----:B-1----:R-:W-:Y:S02]  /*78c0*/  R2UR UR31, R0 ;  /* 0x00000000001f72ca */ /* 0x002fe400000e0000 */
[----:B------:R-:W-:Y:S01]  /*78d0*/  MOV R0, UR15 ;  /* 0x0000000f00007c02 */ /* 0x000fe20008000f00 */
[----:B------:R-:W-:-:S03]  /*78e0*/  ULOP3.LUT UR15, UR15, UR14, URZ, 0x3c, !UPT ;  /* 0x0000000e0f0f7292 */ /* 0x000fc6000f8e3c3f */
        /* <DEDUP_REMOVED lines=33> */
[----:B------:R-:W-:Y:S01]  /*7b00*/  IMAD.U32 R10, RZ, RZ, UR20 ;  /* 0x00000014ff0a7e24 */ /* 0x000fe2000f8e00ff */
[----:B------:R-:W-:Y:S01]  /*7b10*/  MOV R11, UR21 ;  /* 0x00000015000b7c02 */ /* 0x000fe20008000f00 */
[----:B------:R-:W-:Y:S01]  /*7b20*/  IMAD.U32 R8, RZ, RZ, UR26 ;  /* 0x0000001aff087e24 */ /* 0x000fe2000f8e00ff */
[----:B------:R-:W-:-:S03]  /*7b30*/  MOV R9, UR27 ;  /* 0x0000001b00097c02 */ /* 0x000fc60008000f00 */
[----:B------:R-:W2:Y:S04]  /*7b40*/  LDG.E R5, desc[UR22][R10.64] ;  /* 0x000000160a057981 */ /* 0x000ea8000c1e1900 */
[----:B------:R-:W2:Y:S01]  /*7b50*/  LDG.E R2, desc[UR22][R8.64] ;  /* 0x0000001608027981 */ /* 0x000ea2000c1e1900 */
[----:B------:R-:W-:-:S04]  /*7b60*/  UIADD3 UR4, UR29, -UR4, URZ ;  /* 0x800000041d047290 */ /* 0x000fc8000fffe03f */
[----:B------:R-:W-:-:S04]  /*7b70*/  UIMAD UR14, UR4, UR14, -0x40 ;  /* 0xffffffc0040e74a4 */ /* 0x000fc8000f8e020e */
[----:B------:R-:W-:-:S06]  /*7b80*/  USHF.R.S32.HI UR4, URZ, 0x1f, UR14 ;  /* 0x0000001f3f047899 */ /* 0x000fcc000801140e */
[----:B------:R-:W-:-:S04]  /*7b90*/  IMAD R0, R224, UR4, RZ ;  /* 0x00000004e0007c24 */ /* 0x000fc8000f8e02ff */
[----:B------:R-:W-:Y:S02]  /*7ba0*/  IMAD R0, R225, UR14, R0 ;  /* 0x0000000ee1007c24 */ /* 0x000fe4000f8e0200 */
[----:B--2---:R-:W-:Y:S02]  /*7bb0*/  IMAD.IADD R2, R2, 0x1, -R5 ;  /* 0x0000000102027824 */ /* 0x004fe400078e0a05 */
[----:B------:R-:W-:Y:S01]  /*7bc0*/  IMAD.WIDE.U32 R4, R224, UR14, RZ ;  /* 0x0000000ee0047c25 */ /* 0x000fe2000f8e00ff */
[----:B------:R-:W-:Y:S02]  /*7bd0*/  ULDC.64 UR14, c[0x0][0x238] ;  /* 0x00008e00000e7ab9 */ /* 0x000fe40000000a00 */
[----:B------:R-:W-:Y:S02]  /*7be0*/  SHF.R.S32.HI R6, RZ, 0x1f, R2 ;  /* 0x0000001fff067819 */ /* 0x000fe40000011402 */
[----:B------:R-:W-:-:S03]  /*7bf0*/  IADD3 R7, R5, R0, RZ ;  /* 0x0000000005077210 */ /* 0x000fc60007ffe0ff */
[----:B------:R-:W-:Y:S02]  /*7c00*/  IMAD R5, R6, UR14, RZ ;  /* 0x0000000e06057c24 */ /* 0x000fe4000f8e02ff */
[----:B------:R-:W-:Y:S02]  /*7c10*/  IMAD.MOV.U32 R6, RZ, RZ, R4 ;  /* 0x000000ffff067224 */ /* 0x000fe400078e0004 */
[C---:B------:R-:W-:Y:S02]  /*7c20*/  IMAD R5, R2.reuse, UR15, R5 ;  /* 0x0000000f02057c24 */ /* 0x040fe4000f8e0205 */
[----:B------:R-:W-:-:S05]  /*7c30*/  IMAD.WIDE.U32 R6, R2, UR14, R6 ;  /* 0x0000000e02067c25 */ /* 0x000fca000f8e0006 */
[----:B------:R-:W-:Y:S01]  /*7c40*/  IADD3 R2, R7, R5, RZ ;  /* 0x0000000507027210 */ /* 0x000fe20007ffe0ff */
[----:B------:R-:W-:Y:S01]  /*7c50*/  IMAD.MOV.U32 R5, RZ, RZ, R6 ;  /* 0x000000ffff057224 */ /* 0x000fe200078e0006 */
[----:B------:R-:W-:Y:S06]  /*7c60*/  BRA `(.L_x_2856) ;  /* 0x0000000000087947 */ /* 0x000fec0003800000 */
.L_x_2855:
[----:B------:R-:W-:-:S04]  /*7c70*/  LEA R5, -R224, RZ, 0x6 ;  /* 0x000000ffe0057211 */ /* 0x000fc800078e31ff */
[----:B------:R-:W-:-:S07]  /*7c80*/  SHF.R.S32.HI R2, RZ, 0x1f, R5 ;  /* 0x0000001fff027819 */ /* 0x000fce0000011405 */
.L_x_2856:
[C---:B------:R-:W-:Y:S01]  /*7c90*/  VIADD R0, R199.reuse, 0x40 ;  /* 0x00000040c7007836 */ /* 0x040fe20000000000 */
[----:B------:R-:W-:Y:S02]  /*7ca0*/  ULDC UR4, c[0x0][0x2d0] ;  /* 0x0000b40000047ab9 */ /* 0x000fe40000000800 */
[C---:B------:R-:W-:Y:S02]  /*7cb0*/  ISETP.GE.AND P5, PT, R199.reuse, UR4, PT ;  /* 0x00000004c7007c0c */ /* 0x040fe4000bfa6270 */
[----:B------:R-:W-:Y:S01]  /*7cc0*/  ISETP.GE.AND P4, PT, R0, UR4, PT ;  /* 0x0000000400007c0c */ /* 0x000fe2000bf86270 */
[----:B------:R-:W-:-:S05]  /*7cd0*/  VIADD R0, R199, 0x80 ;  /* 0x00000080c7007836 */ /* 0x000fca0000000000 */
[----:B------:R-:W-:-:S05]  /*7ce0*/  ISETP.GE.AND P2, PT, R0, UR4, PT ;  /* 0x0000000400007c0c */ /* 0x000fca000bf46270 */
[----:B------:R-:W-:Y:S02]  /*7cf0*/  @P5 STS.128 [R198+0xc000], RZ ;  /* 0x00c000ffc6005388 */ /* 0x000fe40000000c00 */
[----:B------:R-:W-:-:S04]  /*7d00*/  @!P4 IADD3 R7, P0, R5, R152, RZ ;  /* 0x000000980507c210 */ /* 0x000fc80007f1e0ff */
[----:B------:R-:W-:Y:S01]  /*7d10*/  @!P4 LEA R20, P1, R7, UR6, 0x1 ;  /* 0x000000060714cc11 */ /* 0x000fe2000f8208ff */
[----:B------:R-:W-:Y:S01]  /*7d20*/  @!P4 IMAD.X R0, R2, 0x1, R135, P0 ;  /* 0x000000010200c824 */ /* 0x000fe200000e0687 */
[----:B------:R-:W-:-:S04]  /*7d30*/  LEA R226, P0, R5, R210, 0x1 ;  /* 0x000000d205e27211 */ /* 0x000fc800078008ff */
[----:B------:R-:W-:Y:S02]  /*7d40*/  @!P4 LEA.HI.X R21, R7, UR7, R0, 0x1, P1 ;  /* 0x000000070715cc11 */ /* 0x000fe400088f0c00 */
[----:B------:R-:W-:Y:S02]  /*7d50*/  IADD3 R7, P1, R197, R5, RZ ;  /* 0x00000005c5077210 */ /* 0x000fe40007f3e0ff */
[C-C-:B------:R-:W-:Y:S02]  /*7d60*/  LEA.HI.X R227, R5.reuse, R213, R2.reuse, 0x1, P0 ;  /* 0x000000d505e37211 */ /* 0x140fe400000f0c02 */
        /* <DEDUP_REMOVED lines=33> */
[C-C-:B------:R-:W-:Y:S01]  /*7f80*/  @!P4 IMAD.X R0, R2.reuse, 0x1, R135.reuse, P1 ;  /* 0x000000010200c824 */ /* 0x140fe200008e0687 */
[----:B------:R-:W-:Y:S01]  /*7f90*/  @!P4 LEA R16, P1, R7, UR6, 0x1 ;  /* 0x000000060710cc11 */ /* 0x000fe2000f8208ff */
[----:B------:R-:W-:Y:S01]  /*7fa0*/  @P5 STS.128 [R198+0xc800], RZ ;  /* 0x00c800ffc6005388 */ /* 0x000fe20000000c00 */
[----:B------:R-:W-:Y:S02]  /*7fb0*/  @!P2 IADD3 R5, P0, R9, R152, RZ ;  /* 0x000000980905a210 */ /* 0x000fe40007f1e0ff */
[----:B------:R-:W-:Y:S01]  /*7fc0*/  @!P4 LEA.HI.X R17, R7, UR7, R0, 0x1, P1 ;  /* 0x000000070711cc11 */ /* 0x000fe200088f0c00 */
[----:B------:R-:W-:Y:S01]  /*7fd0*/  @!PT LDS RZ, [RZ] ;  /* 0x00000000fffff984 */ /* 0x000fe20000000800 */
[----:B------:R-:W-:Y:S01]  /*7fe0*/  @!PT LDS RZ, [RZ] ;  /* 0x00000000fffff984 */ /* 0x000fe20000000800 */
[----:B------:R-:W-:Y:S01]  /*7ff0*/  @!PT LDS RZ, [RZ] ;  /* 0x00000000fffff984 */ /* 0x000fe20000000800 */
[----:B------:R-:W-:Y:S01]  /*8000*/  @!P5 LDGSTS.E.BYPASS.LTC128B.128 [R198+0xc800], desc[UR22][R18.64] ;  /* 0x0c80000012c6dfae */ /* 0x000fe2000b901d56 */
[----:B------:R-:W-:Y:S01]  /*8010*/  IADD3 R7, P1, R197, R9, RZ ;  /* 0x00000009c5077210 */ /* 0x000fe20007f3e0ff */
[----:B------:R-:W-:Y:S01]  /*8020*/  @!P2 IMAD.X R0, R2, 0x1, R135, P0 ;  /* 0x000000010200a824 */ /* 0x000fe200000e0687 */
[----:B------:R-:W-:Y:S01]  /*8030*/  @!P2 LEA R4, P0, R5, UR6, 0x1 ;  /* 0x000000060504ac11 */ /* 0x000fe2000f8008ff */
        /* <DEDUP_REMOVED lines=8> */
[C---:B------:R-:W-:Y:S01]  /*80c0*/  @!P5 LEA R22, P6, R7.reuse, R210, 0x1 ;  /* 0x000000d20716d211 */ /* 0x040fe200078c08ff */
[----:B------:R-:W-:Y:S01]  /*80d0*/  IMAD.MOV.U32 R210, RZ, RZ, R226 ;  /* 0x000000ffffd27224 */ /* 0x000fe200078e00e2 */
[CC--:B------:R-:W-:Y:S01]  /*80e0*/  @!P4 IADD3 R0, P1, R7.reuse, R152.reuse, RZ ;  /* 0x000000980700c210 */ /* 0x0c0fe20007f3e0ff */
[----:B------:R-:W-:Y:S01]  /*80f0*/  @P2 STS.128 [R198+0x10800], RZ ;  /* 0x010800ffc6002388 */ /* 0x000fe20000000c00 */
[----:B------:R-:W-:-:S02]  /*8100*/  @!P2 IADD3 R152, P0, R7, R152, RZ ;  /* 0x000000980798a210 */ /* 0x000fc40007f1e0ff */
[----:B------:R-:W-:Y:S01]  /*8110*/  @!P5 LEA.HI.X R23, R7, R213, R2, 0x1, P6 ;  /* 0x000000d50717d211 */ /* 0x000fe200030f0c02 */
[--C-:B------:R-:W-:Y:S01]  /*8120*/  @!P4 IMAD.X R7, R2, 0x1, R135.reuse, P1 ;  /* 0x000000010207c824 */ /* 0x100fe200008e0687 */
[----:B------:R-:W-:Y:S01]  /*8130*/  @!PT LDS RZ, [RZ] ;  /* 0x00000000fffff984 */ /* 0x000fe20000000800 */
[----:B------:R-:W-:Y:S01]  /*8140*/  @!PT LDS RZ, [RZ] ;  /* 0x00000000fffff984 */ /* 0x000fe20000000800 */
[----:B------:R-:W-:Y:S01]  /*8150*/  @!PT LDS RZ, [RZ] ;  /* 0x00000000fffff984 */ /* 0x000fe20000000800 */
[----:B------:R-:W-:Y:S01]  /*8160*/  @!P2 LDGSTS.E.BYPASS.LTC128B.128 [R198+0x10800], desc[UR22][R10.64+0x100] ;  /* 0x108001000ac6afae */ /* 0x000fe2000b901d56 */
[----:B------:R-:W-:Y:S01]  /*8170*/  @!P4 LEA R26, P1, R0, UR6, 0x1 ;  /* 0x00000006001acc11 */ /* 0x000fe2000f8208ff */
[----:B------:R-:W-:Y:S01]  /*8180*/  @!P2 IMAD.X R135, R2, 0x1, R135, P0 ;  /* 0x000000010287a824 */ /* 0x000fe200000e0687 */
[----:B------:R-:W-:Y:S01]  /*8190*/  @!P2 LEA R24, P0, R152, UR6, 0x1 ;  /* 0x000000069818ac11 */ /* 0x000fe2000f8008ff */
[----:B------:R-:W-:Y:S01]  /*81a0*/  @P5 STS.128 [R198+0xd000], RZ ;  /* 0x00d000ffc6005388 */ /* 0x000fe20000000c00 */
[----:B------:R-:W-:Y:S02]  /*81b0*/  @!P4 LEA.HI.X R27, R0, UR7, R7, 0x1, P1 ;  /* 0x00000007001bcc11 */ /* 0x000fe400088f0c07 */
[----:B------:R-:W-:Y:S01]  /*81c0*/  @!P2 LEA.HI.X R25, R152, UR7, R135, 0x1, P0 ;  /* 0x000000079819ac11 */ /* 0x000fe200080f0c87 */
        /* <DEDUP_REMOVED lines=46> */
[----:B------:R-:W-:Y:S04]  /*84b0*/  LDSM.16.M88.4 R28, [R187+0x7000] ;  /* 0x00700000bb1c783b */ /* 0x000fe80000000200 */
[----:B-----5:R-:W-:Y:S01]  /*84c0*/  LDSM.16.M88.4 R24, [R187+0x7800] ;  /* 0x00780000bb18783b */ /* 0x020fe20000000200 */
        /* <DEDUP_REMOVED lines=152> */
[----:B------:R-:W-:Y:S01]  /*8e50*/  FSEL R25, R12, -INF , !P6 ;  /* 0xff8000000c197808 */ /* 0x000fe20007000000 */
[----:B------:R-:W1:Y:S01]  /*8e60*/  LDSM.16.M88.4 R16, [R180+0x5800] ;  /* 0x00580000b410783b */ /* 0x000e620000000200 */
[C---:B------:R-:W-:Y:S01]  /*8e70*/  ISETP.GE.AND P1, PT, R22.reuse, R202, PT ;  /* 0x000000ca1600720c */ /* 0x040fe20003f26270 */
        /* <DEDUP_REMOVED lines=50> */
[----:B------:R-:W-:-:S02]  /*91a0*/  FSEL R151, R144, -INF , !P0 ;  /* 0xff80000090977808 */ /* 0x000fc40004000000 */
[C---:B------:R-:W-:Y:S02]  /*91b0*/  ISETP.GE.AND P1, PT, R4.reuse, R202, PT ;  /* 0x000000ca0400720c */ /* 0x040fe40003f26270 */
[----:B------:R-:W-:Y:S02]  /*91c0*/  ISETP.GE.AND P0, PT, R4, R200, PT ;  /* 0x000000c80400720c */ /* 0x000fe40003f06270 */
[----:B------:R-:W-:Y:S02]  /*91d0*/  FSEL R146, R146, -INF , !P6 ;  /* 0xff80000092927808 */ /* 0x000fe40007000000 */
[C---:B------:R-:W-:Y:S02]  /*91e0*/  ISETP.GE.AND P6, PT, R5.reuse, R202, PT ;  /* 0x000000ca0500720c */ /* 0x040fe40003fc6270 */
[C---:B------:R-:W-:Y:S02]  /*91f0*/  ISETP.LT.OR P1, PT, R4.reuse, R203, P1 ;  /* 0x000000cb0400720c */ /* 0x040fe40000f21670 */
[----:B------:R-:W-:Y:S01]  /*9200*/  ISETP.LT.OR P0, PT, R4, R201, P0 ;  /* 0x000000c90400720c */ /* 0x000fe20000701670 */
[----:B------:R-:W-:Y:S01]  /*9210*/  VIADD R4, R0, 0x30 ;  /* 0x0000003000047836 */ /* 0x000fe20000000000 */
[----:B------:R-:W-:-:S02]  /*9220*/  ISETP.LT.OR P6, PT, R5, R203, P6 ;  /* 0x000000cb0500720c */ /* 0x000fc400037c1670 */
[----:B------:R-:W-:Y:S02]  /*9230*/  FSEL R149, R145, -INF , !P1 ;  /* 0xff80000091957808 */ /* 0x000fe40004800000 */
[----:B------:R-:W-:Y:S02]  /*9240*/  FSEL R144, R147, -INF , !P0 ;  /* 0xff80000093907808 */ /* 0x000fe40004000000 */
[----:B------:R-:W-:Y:S02]  /*9250*/  ISETP.GE.AND P1, PT, R5, R200, PT ;  /* 0x000000c80500720c */ /* 0x000fe40003f26270 */
[----:B------:R-:W-:Y:S02]  /*9260*/  ISETP.GE.AND P0, PT, R6, R202, PT ;  /* 0x000000ca0600720c */ /* 0x000fe40003f06270 */
[----:B------:R-:W-:Y:S02]  /*9270*/  FSEL R145, R140, -INF , !P6 ;  /* 0xff8000008c917808 */ /* 0x000fe40007000000 */
[----:B------:R-:W-:-:S02]  /*9280*/  ISETP.GE.AND P6, PT, R6, R200, PT ;  /* 0x000000c80600720c */ /* 0x000fc40003fc6270 */
[----:B------:R-:W-:Y:S01]  /*9290*/  ISETP.LT.OR P1, PT, R5, R201, P1 ;  /* 0x000000c90500720c */ /* 0x000fe20000f21670 */
[----:B------:R-:W-:Y:S01]  /*92a0*/  VIADD R5, R0, 0x31 ;  /* 0x0000003100057836 */ /* 0x000fe20000000000 */
[C---:B------:R-:W-:Y:S02]  /*92b0*/  ISETP.LT.OR P0, PT, R6.reuse, R203, P0 ;  /* 0x000000cb0600720c */ /* 0x040fe40000701670 */
[----:B------:R-:W-:Y:S02]  /*92c0*/  ISETP.LT.OR P6, PT, R6, R201, P6 ;  /* 0x000000c90600720c */ /* 0x000fe400037c1670 */
[----:B------:R-:W-:Y:S02]  /*92d0*/  FSEL R142, R142, -INF , !P1 ;  /* 0xff8000008e8e7808 */ /* 0x000fe40004800000 */
[----:B------:R-:W-:Y:S02]  /*92e0*/  FSEL R141, R141, -INF , !P0 ;  /* 0xff8000008d8d7808 */ /* 0x000fe40004000000 */
[----:B------:R-:W-:-:S02]  /*92f0*/  ISETP.GE.AND P1, PT, R4, R202, PT ;  /* 0x000000ca0400720c */ /* 0x000fc40003f26270 */
[C---:B------:R-:W-:Y:S02]  /*9300*/  ISETP.GE.AND P0, PT, R4.reuse, R200, PT ;  /* 0x000000c80400720c */ /* 0x040fe40003f06270 */
[----:B------:R-:W-:Y:S02]  /*9310*/  FSEL R140, R143, -INF , !P6 ;  /* 0xff8000008f8c7808 */ /* 0x000fe40007000000 */
        /* <DEDUP_REMOVED lines=9> */
[----:B------:R-:W-:Y:S02]  /*93b0*/  ISETP.GE.AND P1, PT, R5, R200, PT ;  /* 0x000000c80500720c */ /* 0x000fe40003f26270 */
[----:B------:R-:W-:Y:S02]  /*93c0*/  ISETP.LT.OR P6, PT, R4, R201, P6 ;  /* 0x000000c90400720c */ /* 0x000fe400037c1670 */
[----:B------:R-:W-:Y:S02]  /*93d0*/  FSEL R166, R138, -INF , !P0 ;  /* 0xff8000008aa67808 */ /* 0x000fe40004000000 */
[----:B------:R-:W-:-:S02]  /*93e0*/  ISETP.GE.AND P0, PT, R4, R202, PT ;  /* 0x000000ca0400720c */ /* 0x000fc40003f06270 */
[----:B------:R-:W-:Y:S02]  /*93f0*/  FSEL R162, R214, -INF , !P6 ;  /* 0xff800000d6a27808 */ /* 0x000fe40007000000 */
[----:B------:R-:W-:Y:S02]  /*9400*/  ISETP.LT.AND P6, PT, R195, UR10, PT ;  /* 0x0000000ac3007c0c */ /* 0x000fe4000bfc1270 */
[----:B------:R-:W-:Y:S02]  /*9410*/  ISETP.LT.OR P1, PT, R5, R201, P1 ;  /* 0x000000c90500720c */ /* 0x000fe40000f21670 */
[----:B------:R-:W-:Y:S02]  /*9420*/  ISETP.LT.OR P0, PT, R4, R203, P0 ;  /* 0x000000cb0400720c */ /* 0x000fe40000701670 */
[----:B------:R-:W-:Y:S02]  /*9430*/  FSEL R164, R139, -INF , !P1 ;  /* 0xff8000008ba47808 */ /* 0x000fe40004800000 */
[----:B------:R-:W-:-:S02]  /*9440*/  ISETP.GE.AND P1, PT, R0, R202, PT ;  /* 0x000000ca0000720c */ /* 0x000fc40003f26270 */
[----:B------:R-:W-:Y:S02]  /*9450*/  FSEL R167, R212, -INF , !P0 ;  /* 0xff800000d4a77808 */ /* 0x000fe40004000000 */
[C---:B------:R-:W-:Y:S02]  /*9460*/  ISETP.GE.AND P0, PT, R0.reuse, R200, PT ;  /* 0x000000c80000720c */ /* 0x040fe40003f06270 */
[C---:B------:R-:W-:Y:S02]  /*9470*/  ISETP.LT.OR P1, PT, R0.reuse, R203, P1 ;  /* 0x000000cb0000720c */ /* 0x040fe40000f21670 */
[----:B------:R-:W-:Y:S02]  /*9480*/  ISETP.LT.OR P0, PT, R0, R201, P0 ;  /* 0x000000c90000720c */ /* 0x000fe40000701670 */
[----:B------:R-:W-:Y:S01]  /*9490*/  FSEL R165, R213, -INF , !P1 ;  /* 0xff800000d5a57808 */ /* 0x000fe20004800000 */
[----:B------:R-:W-:Y:S01]  /*94a0*/  IMAD.MOV.U32 R213, RZ, RZ, R227 ;  /* 0x000000ffffd57224 */ /* 0x000fe200078e00e3 */
        /* <DEDUP_REMOVED lines=54> */
[----:B------:R-:W-:-:S03]  /*9810*/  IMAD.U32 R5, RZ, RZ, UR21 ;  /* 0x00000015ff057e24 */ /* 0x000fc6000f8e00ff */
        /* <DEDUP_REMOVED lines=20> */
.L_x_2858:
[----:B------:R-:W-:-:S04]  /*9960*/  ULEA UR14, -UR8, URZ, 0x6 ;  /* 0x0000003f080e7291 */ /* 0x000fc8000f8e313f */
[----:B------:R-:W-:-:S12]  /*9970*/  USHF.R.S32.HI UR7, URZ, 0x1f, UR14 ;  /* 0x0000001f3f077899 */ /* 0x000fd8000801140e */
.L_x_2859:
[----:B------:R-:W-:Y:S01]  /*9980*/  IMAD.U32 R31, RZ, RZ, UR14 ;  /* 0x0000000eff1f7e24 */ /* 0x000fe2000f8e00ff */
[----:B------:R-:W-:Y:S01]  /*9990*/  @!P4 IADD3 R5, P0, R133, UR14, RZ ;  /* 0x0000000e8505cc10 */ /* 0x000fe2000ff1e0ff */
[----:B------:R-:W-:Y:S01]  /*99a0*/  IMAD.U32 R6, RZ, RZ, UR14 ;  /* 0x0000000eff067e24 */ /* 0x000fe2000f8e00ff */
[----:B------:R-:W-:Y:S01]  /*99b0*/  UIADD3 UR6, UP1, UP0, UR25, UR14, UR25 ;  /* 0x0000000e19067290 */ /* 0x000fe2000f83e019 */
[----:B------:R-:W-:Y:S01]  /*99c0*/  IMAD.U32 R4, RZ, RZ, UR7 ;  /* 0x00000007ff047e24 */ /* 0x000fe2000f8e00ff */
[-C--:B------:R-:W-:Y:S01]  /*99d0*/  @!P5 LEA R30, P1, R31, R208.reuse, 0x1 ;  /* 0x000000d01f1ed211 */ /* 0x080fe200078208ff */
[----:B------:R-:W-:Y:S01]  /*99e0*/  IMAD.U32 R11, RZ, RZ, UR24 ;  /* 0x00000018ff0b7e24 */ /* 0x000fe2000f8e00ff */
[----:B------:R-:W-:Y:S01]  /*99f0*/  @!P4 IADD3.X R0, R134, UR7, RZ, P0, !PT ;  /* 0x000000078600cc10 */ /* 0x000fe200087fe4ff */
[----:B------:R-:W-:Y:S01]  /*9a00*/  UIADD3.X UR4, UR24, UR7, UR24, UP1, UP0 ;  /* 0x0000000718047290 */ /* 0x000fe20008fe0418 */
[----:B------:R-:W-:Y:S01]  /*9a10*/  @!P5 LEA.HI.X R31, R6, R207, R4, 0x1, P1 ;  /* 0x000000cf061fd211 */ /* 0x000fe200008f0c04 */
[----:B------:R-:W-:Y:S01]  /*9a20*/  IMAD.U32 R4, RZ, RZ, UR24 ;  /* 0x00000018ff047e24 */ /* 0x000fe2000f8e00ff */
[----:B------:R-:W-:Y:S01]  /*9a30*/  @!P4 LEA R28, P1, R5, UR12, 0x1 ;  /* 0x0000000c051ccc11 */ /* 0x000fe2000f8208ff */
[----:B------:R-:W-:Y:S01]  /*9a40*/  IMAD.U32 R17, RZ, RZ, UR6 ;  /* 0x00000006ff117e24 */ /* 0x000fe2000f8e00ff */
[----:B------:R-:W-:Y:S01]  /*9a50*/  @!P2 IADD3 R7, P0, R133, UR14, RZ ;  /* 0x0000000e8507ac10 */ /* 0x000fe2000ff1e0ff */
[----:B------:R1:W-:Y:S01]  /*9a60*/  @P5 STS.128 [R198+0x6000], RZ ;  /* 0x006000ffc6005388 */ /* 0x0003e20000000c00 */
[----:B------:R-:W-:Y:S01]  /*9a70*/  @!P4 LEA.HI.X R29, R5, UR13, R0, 0x1, P1 ;  /* 0x0000000d051dcc11 */ /* 0x000fe200088f0c00 */
[----:B------:R-:W-:Y:S01]  /*9a80*/  IMAD.U32 R5, RZ, RZ, UR25 ;  /* 0x00000019ff057e24 */ /* 0x000fe2000f8e00ff */
[----:B------:R-:W-:Y:S01]  /*9a90*/  @!P2 IADD3.X R0, R134, UR7, RZ, P0, !PT ;  /* 0x000000078600ac10 */ /* 0x000fe200087fe4ff */
[----:B------:R-:W-:Y:S01]  /*9aa0*/  @!PT LDS RZ, [RZ] ;  /* 0x00000000fffff984 */ /* 0x000fe20000000800 */
[----:B------:R-:W-:Y:S01]  /*9ab0*/  @!PT LDS RZ, [RZ] ;  /* 0x00000000fffff984 */ /* 0x000fe20000000800 */
[----:B------:R-:W-:Y:S01]  /*9ac0*/  @!PT LDS RZ, [RZ] ;  /* 0x00000000fffff984 */ /* 0x000fe20000000800 */
[----:B------:R1:W-:Y:S01]  /*9ad0*/  @!P5 LDGSTS.E.BYPASS.LTC128B.128 [R198+0x6000], desc[UR22][R30.64] ;  /* 0x060000001ec6dfae */ /* 0x0003e2000b901d56 */
[----:B------:R-:W-:Y:S01]  /*9ae0*/  @!P2 LEA R8, P0, R7, UR12, 0x1 ;  /* 0x0000000c0708ac11 */ /* 0x000fe2000f8008ff */
[----:B------:R-:W-:Y:S01]  /*9af0*/  BSSY B0, `(.L_x_2860) ;  /* 0x0000063000007945 */ /* 0x000fe20003800000 */
        /* <DEDUP_REMOVED lines=9> */
[----:B------:R-:W-:-:S03]  /*9b90*/  @!P5 LEA R26, P0, R5, R208, 0x1 ;  /* 0x000000d0051ad211 */ /* 0x000fc600078008ff */
[----:B------:R1:W-:Y:S01]  /*9ba0*/  @P2 STS.128 [R198+0xa000], RZ ;  /* 0x00a000ffc6002388 */ /* 0x0003e20000000c00 */
        /* <DEDUP_REMOVED lines=14> */
[----:B------:R-:W-:Y:S02]  /*9c90*/  @!P2 IADD3.X R0, R134, UR7, R11, P1, P0 ;  /* 0x000000078600ac10 */ /* 0x000fe40008fe040b */
        /* <DEDUP_REMOVED lines=72> */
.L_x_2861:
[----:B------:R-:W-:Y:S05]  /*a120*/  BSYNC B0 ;  /* 0x0000000000007941 */ /* 0x000fea0003800000 */
.L_x_2860:
[----:B------:R-:W0:Y:S01]  /*a130*/  LDGDEPBAR ;  /* 0x00000000000079af */ /* 0x000e220000000000 */
[----:B-12---:R-:W-:Y:S01]  /*a140*/  IMAD.U32 R5, RZ, RZ, UR14 ;  /* 0x0000000eff057e24 */ /* 0x006fe2000f8e00ff */
[----:B------:R-:W-:Y:S01]  /*a150*/  MOV R0, UR7 ;  /* 0x0000000700007c02 */ /* 0x000fe20008000f00 */
[----:B------:R-:W-:-:S03]  /*a160*/  IMAD.U32 R4, RZ, RZ, UR14 ;  /* 0x0000000eff047e24 */ /* 0x000fc6000f8e00ff */
[----:B------:R-:W-:-:S04]  /*a170*/  LEA R208, P0, R5, R208, 0x1 ;  /* 0x000000d005d07211 */ /* 0x000fc800078008ff */
[----:B------:R-:W-:-:S09]  /*a180*/  LEA.HI.X R207, R4, R207, R0, 0x1, P0 ;  /* 0x000000cf04cf7211 */ /* 0x000fd200000f0c00 */
.L_x_2857:
        /* <DEDUP_REMOVED lines=80> */
[----:B------:R-:W-:Y:S01]  /*a690*/  FFMA.FTZ R223, R141, UR16, -R168 ;  /* 0x000000108ddf7c23 */ /* 0x000fe200080108a8 */
[----:B------:R-:W-:Y:S01]  /*a6a0*/  MUFU.EX2 R154, R154 ;  /* 0x0000009a009a7308 */ /* 0x000fe20000000800 */
[--C-:B------:R-:W-:Y:S01]  /*a6b0*/  FFMA.FTZ R222, R142, UR16, -R163.reuse ;  /* 0x000000108ede7c23 */ /* 0x100fe200080108a3 */
[--C-:B------:R-:W-:Y:S01]  /*a6c0*/  FFMA.FTZ R227, R140, UR16, -R163.reuse ;  /* 0x000000108ce37c23 */ /* 0x100fe200080108a3 */
[--C-:B------:R-:W-:Y:S01]  /*a6d0*/  FFMA.FTZ R164, R164, UR16, -R163.reuse ;  /* 0x00000010a4a47c23 */ /* 0x100fe200080108a3 */
[----:B------:R-:W-:Y:S01]  /*a6e0*/  LDSM.16.MT88.4 R140, [R186+0xf000] ;  /* 0x00f00000ba8c783b */ /* 0x000fe20000004200 */
[--C-:B------:R-:W-:Y:S01]  /*a6f0*/  FFMA.FTZ R162, R162, UR16, -R163.reuse ;  /* 0x00000010a2a27c23 */ /* 0x100fe200080108a3 */
[----:B------:R-:W-:-:S02]  /*a700*/  FFMA.FTZ R161, R161, UR16, -R163 ;  /* 0x00000010a1a17c23 */ /* 0x000fc400080108a3 */
        /* <DEDUP_REMOVED lines=78> */
[----:B------:R-:W-:Y:S01]  /*abf0*/  FFMA.FTZ R216, R151, UR16, -R168 ;  /* 0x0000001097d87c23 */ /* 0x000fe200080108a8 */
        /* <DEDUP_REMOVED lines=11> */
[----:B------:R-:W-:Y:S01]  /*acb0*/  LDSM.16.MT88.4 R148, [R184+0xd000] ;  /* 0x00d00000b894783b */ /* 0x000fe20000004200 */
[----:B------:R-:W-:-:S04]  /*acc0*/  FFMA.FTZ R156, R211, R160, R156 ;  /* 0x000000a0d39c7223 */ /* 0x000fc8000001009c */
        /* <DEDUP_REMOVED lines=14> */
[----:B------:R-:W-:Y:S01]  /*adb0*/  FMUL.FTZ R47, R51, R3 ;  /* 0x00000003332f7220 */ /* 0x000fe20000410000 */
[----:B------:R-:W-:-:S02]  /*adc0*/  FADD.FTZ R153, R153, R154 ;  /* 0x0000009a99997221 */ /* 0x000fc40000010000 */
        /* <DEDUP_REMOVED lines=213> */
.L_x_2854:
        /* <DEDUP_REMOVED lines=38> */
.L_x_2866:
[----:B------:R-:W-:Y:S04]  /*bd80*/  DEPBAR.LE SB0, 0x0 ;  /* 0x000080000000791a */ /* 0x000fe80000000000 */
[----:B------:R-:W-:Y:S01]  /*bd90*/  BAR.SYNC.DEFER_BLOCKING 0x0 ;  /* 0x0000000000007b1d */ /* 0x000fe20000010000 */
[C---:B------:R-:W-:Y:S01]  /*bda0*/  ISETP.GE.AND P5, PT, R199.reuse, UR14, PT ;  /* 0x0000000ec7007c0c */ /* 0x040fe2000bfa6270 */
[C---:B------:R-:W-:Y:S01]  /*bdb0*/  VIADD R3, R199.reuse, 0x40 ;  /* 0x00000040c7037836 */ /* 0x040fe20000000000 */
[----:B------:R-:W-:Y:S01]  /*bdc0*/  MOV R216, R206 ;  /* 0x000000ce00d87202 */ /* 0x000fe20000000f00 */
[----:B------:R-:W-:Y:S01]  /*bdd0*/  VIADD R4, R199, 0x80 ;  /* 0x00000080c7047836 */ /* 0x000fe20000000000 */
[----:B------:R-:W-:Y:S01]  /*bde0*/  UIADD3 UR10, UR10, -0x1, URZ ;  /* 0xffffffff0a0a7890 */ /* 0x000fe2000fffe03f */
[----:B------:R-:W-:Y:S01]  /*bdf0*/  IMAD.MOV.U32 R215, RZ, RZ, R205 ;  /* 0x000000ffffd77224 */ /* 0x000fe200078e00cd */
[----:B------:R-:W-:Y:S02]  /*be00*/  ISETP.GE.AND P4, PT, R3, UR14, PT ;  /* 0x0000000e03007c0c */ /* 0x000fe4000bf86270 */
[----:B------:R-:W-:Y:S01]  /*be10*/  ISETP.GE.AND P2, PT, R4, UR14, PT ;  /* 0x0000000e04007c0c */ /* 0x000fe2000bf46270 */
[----:B------:R-:W-:Y:S01]  /*be20*/  @!UPT UIADD3 URZ, URZ, URZ, URZ ;  /* 0x0000003f3f3ff290 */ /* 0x000fe2000fffe03f */
        /* <DEDUP_REMOVED lines=46> */
[----:B------:R-:W-:Y:S02]  /*c110*/  R2UR UR26, R4 ;  /* 0x00000000041a72ca */ /* 0x000fe400000e0000 */
[----:B------:R-:W-:Y:S02]  /*c120*/  R2UR UR32, R6 ;  /* 0x00000000062072ca */ /* 0x000fe400000e0000 */
[----:B------:R-:W-:Y:S02]  /*c130*/  R2UR UR33, R7 ;  /* 0x00000000072172ca */ /* 0x000fe400000e0000 */
[----:B------:R-:W-:Y:S01]  /*c140*/  R2UR UR27, R5 ;  /* 0x00000000051b72ca */ /* 0x000fe200000e0000 */
[----:B------:R-:W1:Y:S06]  /*c150*/  LDC.64 R6, c[0x0][0x250] ;  /* 0x00009400ff067b82 */ /* 0x000e6c0000000a00 */
[----:B------:R-:W-:Y:S02]  /*c160*/  IMAD.U32 R10, RZ, RZ, UR26 ;  /* 0x0000001aff0a7e24 */ /* 0x000fe4000f8e00ff */
[----:B------:R-:W2:Y:S01]  /*c170*/  LDC.64 R4, c[0x0][0x238] ;  /* 0x00008e00ff047b82 */ /* 0x000ea20000000a00 */
[----:B------:R-:W-:Y:S01]  /*c180*/  MOV R12, UR32 ;  /* 0x00000020000c7c02 */ /* 0x000fe20008000f00 */
[----:B------:R-:W-:Y:S02]  /*c190*/  IMAD.U32 R13, RZ, RZ, UR33 ;  /* 0x00000021ff0d7e24 */ /* 0x000fe4000f8e00ff */
[----:B------:R-:W-:Y:S03]  /*c1a0*/  MOV R11, UR27 ;  /* 0x0000001b000b7c02 */ /* 0x000fe60008000f00 */
[----:B------:R-:W3:Y:S04]  /*c1b0*/  LDG.E R3, desc[UR22][R12.64] ;  /* 0x000000160c037981 */ /* 0x000ee8000c1e1900 */
[----:B------:R-:W3:Y:S01]  /*c1c0*/  LDG.E R10, desc[UR22][R10.64] ;  /* 0x000000160a0a7981 */ /* 0x000ee2000c1e1900 */
[C---:B-1----:R-:W-:Y:S02]  /*c1d0*/  IMAD R8, R6.reuse, UR12, RZ ;  /* 0x0000000c06087c24 */ /* 0x042fe4000f8e02ff */
[----:B------:R-:W-:Y:S04]  /*c1e0*/  IMAD.WIDE.U32 R216, R6, UR21, RZ ;  /* 0x0000001506d87c25 */ /* 0x000fe8000f8e00ff */
[----:B------:R-:W-:Y:S04]  /*c1f0*/  IMAD R8, R7, UR21, R8 ;  /* 0x0000001507087c24 */ /* 0x000fe8000f8e0208 */
[----:B------:R-:W-:Y:S02]  /*c200*/  IMAD.IADD R217, R217, 0x1, R8 ;  /* 0x00000001d9d97824 */ /* 0x000fe400078e0208 */
[----:B---3--:R-:W-:Y:S04]  /*c210*/  IMAD.IADD R3, R3, 0x1, -R10 ;  /* 0x0000000103037824 */ /* 0x008fe800078e0a0a */
[-C--:B--2---:R-:W-:Y:S01]  /*c220*/  IMAD.WIDE.U32 R216, R3, R4.reuse, R216 ;  /* 0x0000000403d87225 */ /* 0x084fe200078e00d8 */
[----:B------:R-:W-:Y:S05]  /*c230*/  SHF.R.S32.HI R7, RZ, 0x1f, R3 ;  /* 0x0000001fff077819 */ /* 0x000fea0000011403 */
[----:B------:R-:W-:Y:S04]  /*c240*/  IMAD R6, R7, R4, RZ ;  /* 0x0000000407067224 */ /* 0x000fe800078e02ff */
[----:B------:R-:W-:Y:S05]  /*c250*/  IMAD R6, R3, R5, R6 ;  /* 0x0000000503067224 */ /* 0x000fea00078e0206 */
[----:B------:R-:W-:Y:S07]  /*c260*/  IADD3 R215, R217, R6, RZ ;  /* 0x00000006d9d77210 */ /* 0x000fee0007ffe0ff */
.L_x_2863:
[----:B------:R-:W-:Y:S01]  /*c270*/  IADD3 R3, P1, R197, R216, RZ ;  /* 0x000000d8c5037210 */ /* 0x000fe20007f3e0ff */
[----:B------:R-:W-:Y:S01]  /*c280*/  @P5 STS.128 [R198+0xc000], RZ ;  /* 0x00c000ffc6005388 */ /* 0x000fe20000000c00 */
[-C--:B------:R-:W-:Y:S02]  /*c290*/  LEA R214, P0, R216, R210.reuse, 0x1 ;  /* 0x000000d2d8d67211 */ /* 0x080fe400078008ff */
[CC--:B------:R-:W-:Y:S01]  /*c2a0*/  @!P5 LEA R226, P6, R3.reuse, R210.reuse, 0x1 ;  /* 0x000000d203e2d211 */ /* 0x0c0fe200078c08ff */
[--C-:B------:R-:W-:Y:S01]  /*c2b0*/  IMAD.X R212, R196, 0x1, R215.reuse, P1 ;  /* 0x00000001c4d47824 */ /* 0x100fe200008e06d7 */
[-C--:B------:R-:W-:Y:S02]  /*c2c0*/  LEA.HI.X R215, R216, R213.reuse, R215, 0x1, P0 ;  /* 0x000000d5d8d77211 */ /* 0x080fe400000f0cd7 */
[CC--:B------:R-:W-:Y:S02]  /*c2d0*/  @!P4 LEA R222, P1, R3.reuse, R210.reuse, 0x1 ;  /* 0x000000d203dec211 */ /* 0x0c0fe400078208ff */
[CCC-:B------:R-:W-:Y:S01]  /*c2e0*/  @!P5 LEA.HI.X R227, R3.reuse, R213.reuse, R212.reuse, 0x1, P6 ;  /* 0x000000d503e3d211 */ /* 0x1c0fe200030f0cd4 */
[----:B------:R-:W-:Y:S01]  /*c2f0*/  @!PT LDS RZ, [RZ] ;  /* 0x00000000fffff984 */ /* 0x000fe20000000800 */
[----:B------:R-:W-:Y:S01]  /*c300*/  @!PT LDS RZ, [RZ] ;  /* 0x00000000fffff984 */ /* 0x000fe20000000800 */
[----:B------:R-:W-:Y:S01]  /*c310*/  @!PT LDS RZ, [RZ] ;  /* 0x00000000fffff984 */ /* 0x000fe20000000800 */
[----:B------:R1:W-:Y:S01]  /*c320*/  @!P5 LDGSTS.E.BYPASS.LTC128B.128 [R198+0xc000], desc[UR22][R214.64] ;  /* 0x0c000000d6c6dfae */ /* 0x0003e2000b901d56 */
[C-C-:B------:R-:W-:Y:S02]  /*c330*/  @!P4 LEA.HI.X R223, R3.reuse, R213, R212.reuse, 0x1, P1 ;  /* 0x000000d503dfc211 */ /* 0x140fe400008f0cd4 */
[-C--:B------:R-:W-:Y:S01]  /*c340*/  @!P2 LEA R220, P0, R3, R210.reuse, 0x1 ;  /* 0x000000d203dca211 */ /* 0x080fe200078008ff */
[----:B------:R-:W-:Y:S01]  /*c350*/  @P4 STS.128 [R198+0xe000], RZ ;  /* 0x00e000ffc6004388 */ /* 0x000fe20000000c00 */
[----:B------:R-:W-:Y:S02]  /*c360*/  IADD3 R217, P6, R197, R3, RZ ;  /* 0x00000003c5d97210 */ /* 0x000fe40007fde0ff */
[-CC-:B------:R-:W-:Y:S01]  /*c370*/  @!P2 LEA.HI.X R221, R3, R213.reuse, R212.reuse, 0x1, P0 ;  /* 0x000000d503dda211 */ /* 0x180fe200000f0cd4 */
[----:B------:R-:W-:Y:S01]  /*c380*/  @!PT LDS RZ, [RZ] ;  /* 0x00000000fffff984 */ /* 0x000fe20000000800 */
[----:B------:R-:W-:Y:S01]  /*c390*/  @!PT LDS RZ, [RZ] ;  /* 0x00000000fffff984 */ /* 0x000fe20000000800 */
[----:B------:R-:W-:Y:S01]  /*c3a0*/  @!PT LDS RZ, [RZ] ;  /* 0x00000000fffff984 */ /* 0x000fe20000000800 */
[----:B------:R1:W-:Y:S01]  /*c3b0*/  @!P4 LDGSTS.E.BYPASS.LTC128B.128 [R198+0xe000], desc[UR22][R214.64+0x80] ;  /* 0x0e000080d6c6cfae */ /* 0x0003e2000b901d56 */
[CC--:B------:R-:W-:Y:S01]  /*c3c0*/  @!P4 LEA R218, P1, R217.reuse, R210.reuse, 0x1 ;  /* 0x000000d2d9dac211 */ /* 0x0c0fe200078208ff */
[C---:B------:R-:W-:Y:S01]  /*c3d0*/  IMAD.X R212, R196.reuse, 0x1, R212, P6 ;  /* 0x00000001c4d47824 */ /* 0x040fe200030e06d4 */
[CC--:B------:R-:W-:Y:S01]  /*c3e0*/  @!P5 LEA R224, P6, R217.reuse, R210.reuse, 0x1 ;  /* 0x000000d2d9e0d211 */ /* 0x0c0fe200078c08ff */
[----:B------:R-:W-:Y:S01]  /*c3f0*/  @P2 STS.128 [R198+0x10000], RZ ;  /* 0x010000ffc6002388 */ /* 0x000fe20000000c00 */
[CC--:B------:R-:W-:Y:S02]  /*c400*/  @!P2 LEA R216, P0, R217.reuse, R210.reuse, 0x1 ;  /* 0x000000d2d9d8a211 */ /* 0x0c0fe400078008ff */
[CCC-:B------:R-:W-:Y:S01]  /*c410*/  @!P5 LEA.HI.X R225, R217.reuse, R213.reuse, R212.reuse, 0x1, P6 ;  /* 0x000000d5d9e1d211 */ /* 0x1c0fe200030f0cd4 */
[----:B------:R-:W-:Y:S01]  /*c420*/  @!PT LDS RZ, [RZ] ;  /* 0x00000000fffff984 */ /* 0x000fe20000000800 */
[----:B------:R-:W-:Y:S01]  /*c430*/  @!PT LDS RZ, [RZ] ;  /* 0x00000000fffff984 */ /* 0x000fe20000000800 */
[----:B------:R-:W-:Y:S01]  /*c440*/  @!PT LDS RZ, [RZ] ;  /* 0x00000000fffff984 */ /* 0x000fe20000000800 */
[----:B------:R1:W-:Y:S01]  /*c450*/  @!P2 LDGSTS.E.BYPASS.LTC128B.128 [R198+0x10000], desc[UR22][R214.64+0x100] ;  /* 0x10000100d6c6afae */ /* 0x0003e2000b901d56 */
[--C-:B------:R-:W-:Y:S02]  /*c460*/  @!P4 LEA.HI.X R219, R217, R213, R212.reuse, 0x1, P1 ;  /* 0x000000d5d9dbc211 */ /* 0x100fe400008f0cd4 */
[----:B------:R-:W-:Y:S01]  /*c470*/  IADD3 R3, P6, R197, R217, RZ ;  /* 0x000000d9c5037210 */ /* 0x000fe20007fde0ff */
[----:B------:R-:W-:Y:S01]  /*c480*/  @P5 STS.128 [R198+0xc800], RZ ;  /* 0x00c800ffc6005388 */ /* 0x000fe20000000c00 */
[-CC-:B------:R-:W-:Y:S02]  /*c490*/  @!P2 LEA.HI.X R217, R217, R213.reuse, R212.reuse, 0x1, P0 ;  /* 0x000000d5d9d9a211 */ /* 0x180fe400000f0cd4 */
[CC--:B------:R-:W-:Y:S01]  /*c4a0*/  @!P4 LEA R228, P1, R3.reuse, R210.reuse, 0x1 ;  /* 0x000000d203e4c211 */ /* 0x0c0fe200078208ff */
[----:B------:R-:W-:Y:S01]  /*c4b0*/  @!PT LDS RZ, [RZ] ;  /* 0x00000000fffff984 */ /* 0x000fe20000000800 */
[----:B------:R-:W-:Y:S01]  /*c4c0*/  @!PT LDS RZ, [RZ] ;  /* 0x00000000fffff984 */ /* 0x000fe20000000800 */
[----:B------:R-:W-:Y:S01]  /*c4d0*/  @!PT LDS RZ, [RZ] ;  /* 0x00000000fffff984 */ /* 0x000fe20000000800 */
[----:B------:R1:W-:Y:S01]  /*c4e0*/  @!P5 LDGSTS.E.BYPASS.LTC128B.128 [R198+0xc800], desc[UR22][R226.64] ;  /* 0x0c800000e2c6dfae */ /* 0x0003e2000b901d56 */
        /* <DEDUP_REMOVED lines=12> */
[----:B------:R-:W-:Y:S01]  /*c5b0*/  @P2 STS.128 [R198+0x10800], RZ ;  /* 0x010800ffc6002388 */ /* 0x000fe20000000c00 */
[----:B------:R-:W-:Y:S01]  /*c5c0*/  ISETP.LT.AND P0, PT, R195, UR10, PT ;  /* 0x0000000ac3007c0c */ /* 0x000fe2000bf01270 */
[----:B------:R-:W-:Y:S02]  /*c5d0*/  IMAD.MOV.U32 R213, RZ, RZ, R215 ;  /* 0x000000ffffd57224 */ /* 0x000fe400078e00d7 */
        /* <DEDUP_REMOVED lines=265> */
.L_x_2865:
        /* <DEDUP_REMOVED lines=45> */
[CC--:B------:R-:W-:Y:S01]  /*d940*/  @!P2 LEA R152, P0, R3.reuse, R208.reuse, 0x1 ;  /* 0x000000d00398a211 */ /* 0x0c0fe200078008ff */
        /* <DEDUP_REMOVED lines=43> */
.L_x_2864:
[----:B------:R-:W-:Y:S04]  /*dc00*/  MOV R3, UR10 ;  /* 0x0000000a00037c02 */ /* 0x000fe80008000f00 */
[----:B------:R-:W-:Y:S04]  /*dc10*/  LEA R3, R3, R204, 0x6 ;  /* 0x000000cc03037211 */ /* 0x000fe800078e30ff */
[C---:B------:R-:W-:Y:S01]  /*dc20*/  IADD3 R132, R3.reuse, 0x1, RZ ;  /* 0x0000000103847810 */ /* 0x040fe20007ffe0ff */
[C---:B------:R-:W-:Y:S01]  /*dc30*/  VIADD R133, R3.reuse, 0x8 ;  /* 0x0000000803857836 */ /* 0x040fe20000000000 */
[CC--:B------:R-:W-:Y:S02]  /*dc40*/  ISETP.GE.AND P1, PT, R3.reuse, R203.reuse, PT ;  /* 0x000000cb0300720c */ /* 0x0c0fe40003f26270 */
[C---:B------:R-:W-:Y:S02]  /*dc50*/  ISETP.GE.AND P5, PT, R132.reuse, R203, PT ;  /* 0x000000cb8400720c */ /* 0x040fe40003fa6270 */
[C---:B------:R-:W-:Y:S02]  /*dc60*/  ISETP.GE.AND P0, PT, R132.reuse, R201, PT ;  /* 0x000000c98400720c */ /* 0x040fe40003f06270 */
[C---:B------:R-:W-:Y:S02]  /*dc70*/  ISETP.GE.OR P5, PT, R132.reuse, R202, !P5 ;  /* 0x000000ca8400720c */ /* 0x040fe40006fa6670 */
[----:B------:R-:W-:Y:S02]  /*dc80*/  ISETP.GE.OR P0, PT, R132, R200, !P0 ;  /* 0x000000c88400720c */ /* 0x000fe40004706670 */
[CC--:B------:R-:W-:Y:S02]  /*dc90*/  ISETP.GE.OR P1, PT, R3.reuse, R202.reuse, !P1 ;  /* 0x000000ca0300720c */ /* 0x0c0fe40004f26670 */
[----:B------:R-:W-:Y:S02]  /*dca0*/  IADD3 R132, R3, 0x9, RZ ;  /* 0x0000000903847810 */ /* 0x000fe40007ffe0ff */
[----:B-1----:R-:W-:Y:S02]  /*dcb0*/  FSEL R138, R4, -INF , !P1 ;  /* 0xff800000048a7808 */ /* 0x002fe40004800000 */
[----:B------:R-:W-:Y:S02]  /*dcc0*/  ISETP.GE.AND P4, PT, R133, R203, PT ;  /* 0x000000cb8500720c */ /* 0x000fe40003f86270 */
[----:B------:R-:W-:Y:S02]  /*dcd0*/  ISETP.GE.AND P2, PT, R3, R201, PT ;  /* 0x000000c90300720c */ /* 0x000fe40003f46270 */
[CC--:B------:R-:W-:Y:S02]  /*dce0*/  ISETP.GE.AND P1, PT, R132.reuse, R203.reuse, PT ;  /* 0x000000cb8400720c */ /* 0x0c0fe40003f26270 */
[----:B------:R-:W-:Y:S02]  /*dcf0*/  FSEL R136, R5, -INF , !P5 ;  /* 0xff80000005887808 */ /* 0x000fe40006800000 */
[----:B------:R-:W-:Y:S02]  /*dd00*/  ISETP.GE.OR P4, PT, R133, R202, !P4 ;  /* 0x000000ca8500720c */ /* 0x000fe40006786670 */
[C---:B------:R-:W-:Y:S02]  /*dd10*/  ISETP.GE.OR P2, PT, R3.reuse, R200, !P2 ;  /* 0x000000c80300720c */ /* 0x040fe40005746670 */
[-C--:B------:R-:W-:Y:S02]  /*dd20*/  ISETP.GE.OR P1, PT, R132, R202.reuse, !P1 ;  /* 0x000000ca8400720c */ /* 0x080fe40004f26670 */
[C---:B------:R-:W-:Y:S02]  /*dd30*/  IADD3 R4, R3.reuse, 0x10, RZ ;  /* 0x0000001003047810 */ /* 0x040fe40007ffe0ff */
[----:B------:R-:W-:Y:S02]  /*dd40*/  IADD3 R5, R3, 0x11, RZ ;  /* 0x0000001103057810 */ /* 0x000fe40007ffe0ff */
[----:B------:R-:W-:Y:S02]  /*dd50*/  FSEL R7, R7, -INF , !P0 ;  /* 0xff80000007077808 */ /* 0x000fe40004000000 */
[----:B------:R-:W-:Y:S02]  /*dd60*/  FSEL R148, R8, -INF , !P4 ;  /* 0xff80000008947808 */ /* 0x000fe40006000000 */
[----:B------:R-:W-:Y:S02]  /*dd70*/  FSEL R135, R6, -INF , !P2 ;  /* 0xff80000006877808 */ /* 0x000fe40005000000 */
[----:B------:R-:W-:Y:S02]  /*dd80*/  FSEL R134, R9, -INF , !P1 ;  /* 0xff80000009867808 */ /* 0x000fe40004800000 */
[C---:B------:R-:W-:Y:S02]  /*dd90*/  ISETP.GE.AND P0, PT, R4.reuse, R203, PT ;  /* 0x000000cb0400720c */ /* 0x040fe40003f06270 */
[-C--:B------:R-:W-:Y:S02]  /*dda0*/  ISETP.GE.AND P5, PT, R4, R201.reuse, PT ;  /* 0x000000c90400720c */ /* 0x080fe40003fa6270 */
[-C--:B------:R-:W-:Y:S02]  /*ddb0*/  ISETP.GE.AND P6, PT, R133, R201.reuse, PT ;  /* 0x000000c98500720c */ /* 0x080fe40003fc6270 */
[----:B------:R-:W-:Y:S02]  /*ddc0*/  ISETP.GE.AND P2, PT, R132, R201, PT ;  /* 0x000000c98400720c */ /* 0x000fe40003f46270 */
[C---:B------:R-:W-:Y:S02]  /*ddd0*/  ISETP.GE.AND P4, PT, R5.reuse, R203, PT ;  /* 0x000000cb0500720c */ /* 0x040fe40003f86270 */
[----:B------:R-:W-:Y:S02]  /*dde0*/  ISETP.GE.AND P1, PT, R5, R201, PT ;  /* 0x000000c90500720c */ /* 0x000fe40003f26270 */
[C---:B------:R-:W-:Y:S02]  /*ddf0*/  ISETP.GE.OR P0, PT, R4.reuse, R202, !P0 ;  /* 0x000000ca0400720c */ /* 0x040fe40004706670 */
[-C--:B------:R-:W-:Y:S01]  /*de00*/  ISETP.GE.OR P5, PT, R4, R200.reuse, !P5 ;  /* 0x000000c80400720c */ /* 0x080fe20006fa6670 */
[----:B------:R-:W-:Y:S01]  /*de10*/  VIADD R4, R3, 0x18 ;  /* 0x0000001803047836 */ /* 0x000fe20000000000 */
[-C--:B------:R-:W-:Y:S02]  /*de20*/  ISETP.GE.OR P6, PT, R133, R200.reuse, !P6 ;  /* 0x000000c88500720c */ /* 0x080fe400077c6670 */
[-C--:B------:R-:W-:Y:S02]  /*de30*/  ISETP.GE.OR P2, PT, R132, R200.reuse, !P2 ;  /* 0x000000c88400720c */ /* 0x080fe40005746670 */
[C---:B------:R-:W-:Y:S02]  /*de40*/  ISETP.GE.OR P1, PT, R5.reuse, R200, !P1 ;  /* 0x000000c80500720c */ /* 0x040fe40004f26670 */
[-C--:B------:R-:W-:Y:S02]  /*de50*/  ISETP.GE.OR P4, PT, R5, R202.reuse, !P4 ;  /* 0x000000ca0500720c */ /* 0x080fe40006786670 */
[----:B------:R-:W-:Y:S02]  /*de60*/  IADD3 R5, R3, 0x19, RZ ;  /* 0x0000001903057810 */ /* 0x000fe40007ffe0ff */
[----:B------:R-:W-:Y:S02]  /*de70*/  FSEL R9, R10, -INF , !P6 ;  /* 0xff8000000a097808 */ /* 0x000fe40007000000 */
[----:B------:R-:W-:Y:S02]  /*de80*/  FSEL R11, R11, -INF , !P2 ;  /* 0xff8000000b0b7808 */ /* 0x000fe40005000000 */
[----:B------:R-:W-:Y:S02]  /*de90*/  FSEL R164, R12, -INF , !P0 ;  /* 0xff8000000ca47808 */ /* 0x000fe40004000000 */
[----:B------:R-:W-:Y:S02]  /*dea0*/  FSEL R160, R13, -INF , !P4 ;  /* 0xff8000000da07808 */ /* 0x000fe40006000000 */
[C---:B------:R-:W-:Y:S02]  /*deb0*/  ISETP.GE.AND P2, PT, R4.reuse, R203, PT ;  /* 0x000000cb0400720c */ /* 0x040fe40003f46270 */
[C---:B------:R-:W-:Y:S02]  /*dec0*/  ISETP.GE.AND P6, PT, R4.reuse, R201, PT ;  /* 0x000000c90400720c */ /* 0x040fe40003fc6270 */
[C---:B------:R-:W-:Y:S02]  /*ded0*/  ISETP.GE.AND P0, PT, R5.reuse, R203, PT ;  /* 0x000000cb0500720c */ /* 0x040fe40003f06270 */
[C---:B------:R-:W-:Y:S02]  /*dee0*/  ISETP.GE.AND P4, PT, R5.reuse, R201, PT ;  /* 0x000000c90500720c */ /* 0x040fe40003f86270 */
        /* <DEDUP_REMOVED lines=11> */
[C---:B------:R-:W-:Y:S02]  /*dfa0*/  ISETP.GE.AND P0, PT, R5.reuse, R201, PT ;  /* 0x000000c90500720c */ /* 0x040fe40003f06270 */
        /* <DEDUP_REMOVED lines=8> */
[----:B------:R-:W-:Y:S02]  /*e030*/  FSEL R170, R21, -INF , !P2 ;  /* 0xff80000015aa7808 */ /* 0x000fe40005000000 */
[----:B------:R-:W-:Y:S02]  /*e040*/  FMNMX.FTZ R6, R135, R2, !PT ;  /* 0x0000000287067209 */ /* 0x000fe40007810000 */
[C---:B------:R-:W-:Y:S02]  /*e050*/  ISETP.GE.AND P5, PT, R5.reuse, R203, PT ;  /* 0x000000cb0500720c */ /* 0x040fe40003fa6270 */
[-C--:B------:R-:W-:Y:S02]  /*e060*/  ISETP.GE.AND P2, PT, R5, R201.reuse, PT ;  /* 0x000000c90500720c */ /* 0x080fe40003f46270 */
[----:B------:R-:W-:Y:S02]  /*e070*/  ISETP.GE.AND P1, PT, R4, R201, PT ;  /* 0x000000c90400720c */ /* 0x000fe40003f26270 */
[----:B------:R-:W-:Y:S02]  /*e080*/  FMNMX.FTZ R13, R148, R13, !PT ;  /* 0x0000000d940d7209 */ /* 0x000fe40007810000 */
[----:B------:R-:W-:Y:S02]  /*e090*/  FMNMX.FTZ R6, R7, R6, !PT ;  /* 0x0000000607067209 */ /* 0x000fe40007810000 */
[C---:B------:R-:W-:Y:S02]  /*e0a0*/  ISETP.GE.OR P5, PT, R5.reuse, R202, !P5 ;  /* 0x000000ca0500720c */ /* 0x040fe40006fa6670 */
[-C--:B------:R-:W-:Y:S02]  /*e0b0*/  ISETP.GE.OR P2, PT, R5, R200.reuse, !P2 ;  /* 0x000000c80500720c */ /* 0x080fe40005746670 */
[----:B------:R-:W-:Y:S01]  /*e0c0*/  ISETP.GE.OR P1, PT, R4, R200, !P1 ;  /* 0x000000c80400720c */ /* 0x000fe20004f26670 */
[----:B------:R-:W-:Y:S01]  /*e0d0*/  VIADD R4, R3, 0x28 ;  /* 0x0000002803047836 */ /* 0x000fe20000000000 */
[----:B------:R-:W-:Y:S02]  /*e0e0*/  FMNMX.FTZ R5, R134, R13, !PT ;  /* 0x0000000d86057209 */ /* 0x000fe40007810000 */
[----:B------:R-:W-:Y:S02]  /*e0f0*/  FMNMX.FTZ R6, R9, R6, !PT ;  /* 0x0000000609067209 */ /* 0x000fe40007810000 */
[----:B------:R-:W-:Y:S02]  /*e100*/  FSEL R143, R18, -INF , !P6 ;  /* 0xff800000128f7808 */ /* 0x000fe40007000000 */
[----:B------:R-:W-:Y:S02]  /*e110*/  FSEL R141, R19, -INF , !P4 ;  /* 0xff800000138d7808 */ /* 0x000fe40006000000 */
[----:B------:R-:W-:Y:S01]  /*e120*/  FMNMX.FTZ R5, R164, R5, !PT ;  /* 0x00000005a4057209 */ /* 0x000fe20007810000 */
[----:B------:R-:W-:Y:S01]  /*e130*/  LDSM.16.MT88.4 R16, [R188+0xc000] ;  /* 0x00c00000bc10783b */ /* 0x000fe20000004200 */
[C---:B------:R-:W-:Y:S02]  /*e140*/  ISETP.GE.AND P6, PT, R4.reuse, R203, PT ;  /* 0x000000cb0400720c */ /* 0x040fe40003fc6270 */
[----:B------:R-:W-:Y:S02]  /*e150*/  ISETP.GE.AND P4, PT, R4, R201, PT ;  /* 0x000000c90400720c */ /* 0x000fe40003f86270 */
[----:B------:R-:W-:Y:S02]  /*e160*/  FMNMX.FTZ R6, R11, R6, !PT ;  /* 0x000000060b067209 */ /* 0x000fe40007810000 */
[----:B------:R-:W-:Y:S02]  /*e170*/  FMNMX.FTZ R13, R160, R5, !PT ;  /* 0x00000005a00d7209 */ /* 0x000fe40007810000 */
[C---:B------:R-:W-:Y:S02]  /*e180*/  ISETP.GE.OR P6, PT, R4.reuse, R202, !P6 ;  /* 0x000000ca0400720c */ /* 0x040fe400077c6670 */
[----:B------:R-:W-:Y:S02]  /*e190*/  ISETP.GE.OR P4, PT, R4, R200, !P4 ;  /* 0x000000c80400720c */ /* 0x000fe40006786670 */
[----:B------:R-:W-:Y:S02]  /*e1a0*/  FMNMX.FTZ R6, R171, R6, !PT ;  /* 0x00000006ab067209 */ /* 0x000fe40007810000 */
[----:B------:R-:W-:Y:S02]  /*e1b0*/  IADD3 R4, R3, 0x30, RZ ;  /* 0x0000003003047810 */ /* 0x000fe40007ffe0ff */
[----:B------:R-:W-:Y:S02]  /*e1c0*/  FMNMX.FTZ R13, R142, R13, !PT ;  /* 0x0000000d8e0d7209 */ /* 0x000fe40007810000 */
[----:B------:R-:W-:Y:S02]  /*e1d0*/  FSEL R217, R22, -INF , !P1 ;  /* 0xff80000016d97808 */ /* 0x000fe40004800000 */
[----:B------:R-:W-:Y:S02]  /*e1e0*/  FSEL R215, R23, -INF , !P0 ;  /* 0xff80000017d77808 */ /* 0x000fe40004000000 */
[----:B------:R-:W-:Y:S02]  /*e1f0*/  FMNMX.FTZ R6, R169, R6, !PT ;  /* 0x00000006a9067209 */ /* 0x000fe40007810000 */
[C---:B------:R-:W-:Y:S02]  /*e200*/  ISETP.GE.AND P1, PT, R4.reuse, R203, PT ;  /* 0x000000cb0400720c */ /* 0x040fe40003f26270 */
[----:B------:R-:W-:Y:S02]  /*e210*/  ISETP.GE.AND P0, PT, R4, R201, PT ;  /* 0x000000c90400720c */ /* 0x000fe40003f06270 */
[----:B------:R-:W-:Y:S02]  /*e220*/  FMNMX.FTZ R13, R140, R13, !PT ;  /* 0x0000000d8c0d7209 */ /* 0x000fe40007810000 */
[----:B------:R-:W-:Y:S02]  /*e230*/  FMNMX.FTZ R6, R143, R6, !PT ;  /* 0x000000068f067209 */ /* 0x000fe40007810000 */
[C---:B------:R-:W-:Y:S02]  /*e240*/  ISETP.GE.OR P1, PT, R4.reuse, R202, !P1 ;  /* 0x000000ca0400720c */ /* 0x040fe40004f26670 */
[----:B------:R-:W-:Y:S01]  /*e250*/  ISETP.GE.OR P0, PT, R4, R200, !P0 ;  /* 0x000000c80400720c */ /* 0x000fe20004706670 */
[C---:B------:R-:W-:Y:S01]  /*e260*/  VIADD R4, R3.reuse, 0x38 ;  /* 0x0000003803047836 */ /* 0x040fe20000000000 */
[C---:B------:R-:W-:Y:S02]  /*e270*/  IADD3 R5, R3.reuse, 0x31, RZ ;  /* 0x0000003103057810 */ /* 0x040fe40007ffe0ff */
[----:B------:R-:W-:Y:S02]  /*e280*/  IADD3 R3, R3, 0x39, RZ ;  /* 0x0000003903037810 */ /* 0x000fe40007ffe0ff */
[----:B------:R-:W-:Y:S02]  /*e290*/  FMNMX.FTZ R13, R212, R13, !PT ;  /* 0x0000000dd40d7209 */ /* 0x000fe40007810000 */
[----:B------:R-:W-:Y:S02]  /*e2a0*/  FMNMX.FTZ R6, R141, R6, !PT ;  /* 0x000000068d067209 */ /* 0x000fe40007810000 */
[----:B------:R-:W-:Y:S02]  /*e2b0*/  FSEL R162, R28, -INF , !P1 ;  /* 0xff8000001ca27808 */ /* 0x000fe40004800000 */
[----:B------:R-:W-:Y:S02]  /*e2c0*/  FSEL R146, R24, -INF , !P6 ;  /* 0xff80000018927808 */ /* 0x000fe40007000000 */
[----:B------:R-:W-:Y:S02]  /*e2d0*/  FMNMX.FTZ R13, R170, R13, !PT ;  /* 0x0000000daa0d7209 */ /* 0x000fe40007810000 */
        /* <DEDUP_REMOVED lines=8> */
[----:B------:R-:W-:Y:S02]  /*e360*/  FMNMX.FTZ R13, R144, R13, !PT ;  /* 0x0000000d900d7209 */ /* 0x000fe40007810000 */
[----:B------:R-:W-:Y:S02]  /*e370*/  FSEL R150, R33, -INF , !P1 ;  /* 0xff80000021967808 */ /* 0x000fe40004800000 */
[C---:B------:R-:W-:Y:S02]  /*e380*/  ISETP.GE.AND P5, PT, R4.reuse, R203, PT ;  /* 0x000000cb0400720c */ /* 0x040fe40003fa6270 */
[----:B------:R-:W-:Y:S02]  /*e390*/  ISETP.GE.OR P6, PT, R5, R202, !P6 ;  /* 0x000000ca0500720c */ /* 0x000fe400077c6670 */
[----:B------:R-:W-:Y:S02]  /*e3a0*/  FSEL R145, R27, -INF , !P2 ;  /* 0xff8000001b917808 */ /* 0x000fe40005000000 */
[CC--:B------:R-:W-:Y:S01]  /*e3b0*/  ISETP.GE.AND P1, PT, R4.reuse, R201.reuse, PT ;  /* 0x000000c90400720c */ /* 0x0c0fe20003f26270 */
[----:B------:R-:W-:Y:S01]  /*e3c0*/  LDSM.16.MT88.4 R24, [R186+0xc000] ;  /* 0x00c00000ba18783b */ /* 0x000fe20000004200 */
[----:B------:R-:W-:Y:S02]  /*e3d0*/  FMNMX.FTZ R6, R147, R6, !PT ;  /* 0x0000000693067209 */ /* 0x000fe40007810000 */
[----:B------:R-:W-:Y:S02]  /*e3e0*/  ISETP.GE.AND P2, PT, R5, R201, PT ;  /* 0x000000c90500720c */ /* 0x000fe40003f46270 */
[----:B------:R-:W-:Y:S02]  /*e3f0*/  FSEL R154, R29, -INF , !P6 ;  /* 0xff8000001d9a7808 */ /* 0x000fe40007000000 */
[----:B------:R-:W-:Y:S02]  /*e400*/  ISETP.GE.OR P5, PT, R4, R202, !P5 ;  /* 0x000000ca0400720c */ /* 0x000fe40006fa6670 */
[----:B------:R-:W-:Y:S02]  /*e410*/  FMNMX.FTZ R13, R162, R13, !PT ;  /* 0x0000000da20d7209 */ /* 0x000fe40007810000 */
[----:B------:R-:W-:Y:S02]  /*e420*/  ISETP.GE.OR P1, PT, R4, R200, !P1 ;  /* 0x000000c80400720c */ /* 0x000fe40004f26670 */
[----:B------:R-:W-:Y:S02]  /*e430*/  FSEL R153, R30, -INF , !P0 ;  /* 0xff8000001e997808 */ /* 0x000fe40004000000 */
[----:B------:R-:W-:Y:S02]  /*e440*/  FMNMX.FTZ R4, R145, R6, !PT ;  /* 0x0000000691047209 */ /* 0x000fe40007810000 */
[----:B------:R-:W-:Y:S02]  /*e450*/  ISETP.GE.OR P2, PT, R5, R200, !P2 ;  /* 0x000000c80500720c */ /* 0x000fe40005746670 */
[----:B------:R-:W-:Y:S02]  /*e460*/  FSEL R152, R32, -INF , !P5 ;  /* 0xff80000020987808 */ /* 0x000fe40006800000 */
[----:B------:R-:W-:Y:S02]  /*e470*/  FMNMX.FTZ R13, R154, R13, !PT ;  /* 0x0000000d9a0d7209 */ /* 0x000fe40007810000 */
[----:B------:R-:W-:Y:S02]  /*e480*/  FSEL R151, R31, -INF , !P2 ;  /* 0xff8000001f977808 */ /* 0x000fe40005000000 */
[----:B------:R-:W-:Y:S01]  /*e490*/  FMNMX.FTZ R4, R153, R4, !PT ;  /* 0x0000000499047209 */ /* 0x000fe20007810000 */
[----:B------:R-:W-:Y:S01]  /*e4a0*/  LDSM.16.MT88.4 R28, [R185+0xc000] ;  /* 0x00c00000b91c783b */ /* 0x000fe20000004200 */
        /* <DEDUP_REMOVED lines=20> */
[----:B------:R-:W-:Y:S05]  /*e5f0*/  FMUL.FTZ R155, R132, UR4 ;  /* 0x00000004849b7c20 */ /* 0x000fea0008410000 */
[----:B------:R-:W-:Y:S05]  /*e600*/  FSEL R155, R155, RZ, P1 ;  /* 0x000000ff9b9b7208 */ /* 0x000fea0000800000 */
[--C-:B------:R-:W-:Y:S01]  /*e610*/  FFMA.FTZ R157, R148, UR4, -R155.reuse ;  /* 0x00000004949d7c23 */ /* 0x100fe2000801089b */
[----:B------:R-:W-:Y:S01]  /*e620*/  FSEL R148, R5, RZ, P0 ;  /* 0x000000ff05947208 */ /* 0x000fe20000000000 */
        /* <DEDUP_REMOVED lines=8> */
[--C-:B------:R-:W-:Y:S01]  /*e6b0*/  FFMA.FTZ R134, R9, UR4, -R148.reuse ;  /* 0x0000000409867c23 */ /* 0x100fe20008010894 */
[----:B------:R-:W-:Y:S01]  /*e6c0*/  FFMA.FTZ R159, R11, UR4, -R148 ;  /* 0x000000040b9f7c23 */ /* 0x000fe20008010894 */
[----:B------:R-:W-:Y:S01]  /*e6d0*/  FMUL.FTZ R6, R0, UR4 ;  /* 0x0000000400067c20 */ /* 0x000fe20008410000 */
[----:B------:R-:W-:Y:S01]  /*e6e0*/  MUFU.EX2 R161, R161 ;  /* 0x000000a100a17308 */ /* 0x000fe20000000800 */
[----:B------:R-:W-:Y:S01]  /*e6f0*/  FADD.FTZ R0, -R5, R2 ;  /* 0x0000000205007221 */ /* 0x000fe20000010100 */
[--C-:B------:R-:W-:Y:S01]  /*e700*/  FFMA.FTZ R167, R140, UR4, -R155.reuse ;  /* 0x000000048ca77c23 */ /* 0x100fe2000801089b */
[--C-:B------:R-:W-:Y:S01]  /*e710*/  FFMA.FTZ R168, R141, UR4, -R148.reuse ;  /* 0x000000048da87c23 */ /* 0x100fe20008010894 */
[--C-:B------:R-:W-:Y:S01]  /*e720*/  FFMA.FTZ R221, R144, UR4, -R155.reuse ;  /* 0x0000000490dd7c23 */ /* 0x100fe2000801089b */
[----:B------:R-:W-:Y:S01]  /*e730*/  FMUL.FTZ R8, R0, UR4 ;  /* 0x0000000400087c20 */ /* 0x000fe20008410000 */
[--C-:B------:R-:W-:Y:S01]  /*e740*/  FFMA.FTZ R216, R147, UR4, -R148.reuse ;  /* 0x0000000493d87c23 */ /* 0x100fe20008010894 */
[--C-:B------:R-:W-:Y:S03]  /*e750*/  FFMA.FTZ R223, R154, UR4, -R155.reuse ;  /* 0x000000049adf7c23 */ /* 0x100fe6000801089b */
        /* <DEDUP_REMOVED lines=17> */
[----:B-1----:R-:W-:Y:S01]  /*e870*/  F2FP.BF16.F32.PACK_AB R136, R158, R161 ;  /* 0x000000a19e88723e */ /* 0x002fe200000010ff */
[----:B------:R-:W-:Y:S01]  /*e880*/  LDSM.16.MT88.4 R144, [R184+0xf000] ;  /* 0x00f00000b890783b */ /* 0x000fe20000004200 */
[--C-:B------:R-:W-:Y:S01]  /*e890*/  FFMA.FTZ R215, R215, UR4, -R148.reuse ;  /* 0x00000004d7d77c23 */ /* 0x100fe20008010894 */
[----:B------:R-:W-:Y:S01]  /*e8a0*/  FFMA.FTZ R148, R133, UR4, -R148 ;  /* 0x0000000485947c23 */ /* 0x000fe20008010894 */
[--C-:B------:R-:W-:Y:S01]  /*e8b0*/  FFMA.FTZ R162, R162, UR4, -R155.reuse ;  /* 0x00000004a2a27c23 */ /* 0x100fe2000801089b */
[----:B------:R-:W-:Y:S04]  /*e8c0*/  ISETP.LT.AND P0, PT, R195, UR10, PT ;  /* 0x0000000ac3007c0c */ /* 0x000fe8000bf01270 */
[----:B------:R-:W-:Y:S10]  /*e8d0*/  MUFU.EX2 R163, R163 ;  /* 0x000000a300a37308 */ /* 0x000ff40000000800 */
[----:B------:R-:W1:Y:S01]  /*e8e0*/  MUFU.EX2 R135, R135 ;  /* 0x0000008700877308 */ /* 0x000e620000000800 */
[----:B--2---:R-:W-:Y:S09]  /*e8f0*/  F2FP.BF16.F32.PACK_AB R138, R156, R157 ;  /* 0x0000009d9c8a723e */ /* 0x004ff200000010ff */
        /* <DEDUP_REMOVED lines=27> */
[----:B------:R-:W3:Y:S01]  /*eab0*/  MUFU.EX2 R165, R165 ;  /* 0x000000a500a57308 */ /* 0x000ee20000000800 */
[C---:B------:R-:W-:Y:S01]  /*eac0*/  FMUL.FTZ R16, R2.reuse, R116 ;  /* 0x0000007402107220 */ /* 0x040fe20000410000 */
[C---:B------:R-:W-:Y:S01]  /*ead0*/  HMMA.16816.F32.BF16 R12, R136.reuse, R24, R12 ;  /* 0x00000018880c723c */ /* 0x040fe2000004180c */
[----:B------:R-:W4:Y:S03]  /*eae0*/  LDSM.16.MT88.4 R124, [R188+0xe000] ;  /* 0x00e00000bc7c783b */ /* 0x000f260000004200 */
[----:B------:R-:W-:Y:S01]  /*eaf0*/  FMUL.FTZ R17, R2, R117 ;  /* 0x0000007502117220 */ /* 0x000fe20000410000 */
[C---:B------:R-:W-:Y:S01]  /*eb00*/  FMUL.FTZ R18, R0.reuse, R118 ;  /* 0x0000007600127220 */ /* 0x040fe20000410000 */
[C---:B------:R-:W-:Y:S01]  /*eb10*/  FMUL.FTZ R19, R0.reuse, R119 ;  /* 0x0000007700137220 */ /* 0x040fe20000410000 */
[C---:B------:R-:W-:Y:S02]  /*eb20*/  FMUL.FTZ R22, R0.reuse, R114 ;  /* 0x0000007200167220 */ /* 0x040fe40000410000 */
[----:B------:R-:W-:Y:S01]  /*eb30*/  LDSM.16.MT88.4 R116, [R185+0xc800] ;  /* 0x00c80000b974783b */ /* 0x000fe20000004200 */
[----:B------:R-:W-:Y:S01]  /*eb40*/  MUFU.EX2 R167, R167 ;  /* 0x000000a700a77308 */ /* 0x000fe20000000800 */
        /* <DEDUP_REMOVED lines=11> */
[C---:B------:R-:W-:Y:S01]  /*ec00*/  FMUL.FTZ R28, R2.reuse, R104 ;  /* 0x00000068021c7220 */ /* 0x040fe20000410000 */
[----:B------:R-:W5:Y:S03]  /*ec10*/  LDSM.16.MT88.4 R108, [R186+0xe000] ;  /* 0x00e00000ba6c783b */ /* 0x000f660000004200 */
[----:B------:R-:W-:Y:S01]  /*ec20*/  MUFU.EX2 R169, R169 ;  /* 0x000000a900a97308 */ /* 0x000fe20000000800 */
[----:B------:R-:W-:Y:S01]  /*ec30*/  FMUL.FTZ R29, R2, R105 ;  /* 0x00000069021d7220 */ /* 0x000fe20000410000 */
[----:B------:R-:W-:Y:S01]  /*ec40*/  FMUL.FTZ R35, R0, R103 ;  /* 0x0000006700237220 */ /* 0x000fe20000410000 */
[C---:B------:R-:W-:Y:S03]  /*ec50*/  HMMA.16816.F32.BF16 R24, R136.reuse, R30, R24 ;  /* 0x0000001e8818723c */ /* 0x040fe60000041818 */
[C---:B------:R-:W-:Y:S01]  /*ec60*/  FMUL.FTZ R36, R2.reuse, R36 ;  /* 0x0000002402247220 */ /* 0x040fe20000410000 */
[----:B------:R-:W-:Y:S01]  /*ec70*/  FMUL.FTZ R37, R2, R37 ;  /* 0x0000002502257220 */ /* 0x000fe20000410000 */
[C---:B------:R-:W-:Y:S01]  /*ec80*/  FMUL.FTZ R38, R0.reuse, R38 ;  /* 0x0000002600267220 */ /* 0x040fe20000410000 */
[C---:B------:R-:W-:Y:S01]  /*ec90*/  FMUL.FTZ R39, R0.reuse, R39 ;  /* 0x0000002700277220 */ /* 0x040fe20000410000 */
[C---:B------:R-:W-:Y:S01]  /*eca0*/  FMUL.FTZ R30, R0.reuse, R106 ;  /* 0x0000006a001e7220 */ /* 0x040fe20000410000 */
[----:B------:R-:W-:Y:S01]  /*ecb0*/  FMUL.FTZ R31, R0, R107 ;  /* 0x0000006b001f7220 */ /* 0x000fe20000410000 */
[----:B------:R-:W-:Y:S01]  /*ecc0*/  LDSM.16.MT88.4 R100, [R184+0xe000] ;  /* 0x00e00000b864783b */ /* 0x000fe20000004200 */
[----:B------:R-:W-:Y:S01]  /*ecd0*/  MUFU.EX2 R171, R171 ;  /* 0x000000ab00ab7308 */ /* 0x000fe20000000800 */
[--C-:B-1----:R-:W-:Y:S01]  /*ece0*/  FFMA.FTZ R164, R142, UR4, -R155.reuse ;  /* 0x000000048ea47c23 */ /* 0x102fe2000801089b */
[----:B------:R-:W-:Y:S01]  /*ecf0*/  FFMA.FTZ R155, R150, UR4, -R155 ;  /* 0x00000004969b7c23 */ /* 0x000fe2000801089b */
[C---:B------:R-:W-:Y:S01]  /*ed00*/  FMUL.FTZ R40, R2.reuse, R40 ;  /* 0x0000002802287220 */ /* 0x040fe20000410000 */
[----:B------:R-:W-:Y:S01]  /*ed10*/  FMUL.FTZ R41, R2, R41 ;  /* 0x0000002902297220 */ /* 0x000fe20000410000 */
[C---:B--2---:R-:W-:Y:S02]  /*ed20*/  HMMA.16816.F32.BF16 R28, R136.reuse, R120, R28 ;  /* 0x00000078881c723c */ /* 0x044fe4000004181c */
[----:B------:R-:W1:Y:S03]  /*ed30*/  LDSM.16.MT88.4 R104, [R185+0xe000] ;  /* 0x00e00000b968783b */ /* 0x000e660000004200 */
[----:B------:R2:W-:Y:S01]  /*ed40*/  MUFU.EX2 R225, R155 ;  /* 0x0000009b00e17308 */ /* 0x0005e20000000800 */
[C---:B------:R-:W-:Y:S01]  /*ed50*/  FMUL.FTZ R42, R0.reuse, R42 ;  /* 0x0000002a002a7220 */ /* 0x040fe20000410000 */
[----:B------:R-:W-:Y:S01]  /*ed60*/  FMUL.FTZ R43, R0, R43 ;  /* 0x0000002b002b7220 */ /* 0x000fe20000410000 */
[C---:B------:R-:W-:Y:S02]  /*ed70*/  HMMA.16816.F32.BF16 R32, R136.reuse, R122, R32 ;  /* 0x0000007a8820723c */ /* 0x040fe40000041820 */
[----:B------:R-:W-:Y:S01]  /*ed80*/  LDSM.16.MT88.4 R120, [R184+0xc800] ;  /* 0x00c80000b878783b */ /* 0x000fe20000004200 */
[C---:B------:R-:W-:Y:S03]  /*ed90*/  FMUL.FTZ R44, R2.reuse, R44 ;  /* 0x0000002c022c7220 */ /* 0x040fe60000410000 */
[C---:B----4-:R-:W-:Y:S01]  /*eda0*/  HMMA.16816.F32.BF16 R36, R136.reuse, R124, R36 ;  /* 0x0000007c8824723c */ /* 0x050fe20000041824 */
[----:B------:R-:W4:Y:S04]  /*edb0*/  MUFU.EX2 R164, R164 ;  /* 0x000000a400a47308 */ /* 0x000f280000000800 */
[----:B------:R-:W-:Y:S01]  /*edc0*/  FMUL.FTZ R45, R2, R45 ;  /* 0x0000002d022d7220 */ /* 0x000fe20000410000 */
[C---:B------:R-:W-:Y:S01]  /*edd0*/  HMMA.16816.F32.BF16 R40, R136.reuse, R126, R40 ;  /* 0x0000007e8828723c */ /* 0x040fe20000041828 */
[----:B------:R-:W-:Y:S04]  /*ede0*/  LDSM.16.MT88.4 R124, [R188+0xe800] ;  /* 0x00e80000bc7c783b */ /* 0x000fe80000004200 */
[----:B------:R-:W4:Y:S01]  /*edf0*/  MUFU.EX2 R168, R168 ;  /* 0x000000a800a87308 */ /* 0x000f220000000800 */
[C---:B------:R-:W-:Y:S01]  /*ee00*/  FMUL.FTZ R46, R0.reuse, R46 ;  /* 0x0000002e002e7220 */ /* 0x040fe20000410000 */
[----:B------:R-:W-:Y:S01]  /*ee10*/  FMUL.FTZ R47, R0, R47 ;  /* 0x0000002f002f7220 */ /* 0x000fe20000410000 */
[C---:B------:R-:W-:Y:S03]  /*ee20*/  FMUL.FTZ R48, R2.reuse, R48 ;  /* 0x0000003002307220 */ /* 0x040fe60000410000 */
[----:B------:R-:W-:Y:S01]  /*ee30*/  FMUL.FTZ R49, R2, R49 ;  /* 0x0000003102317220 */ /* 0x000fe20000410000 */
[----:B------:R-:W-:Y:S01]  /*ee40*/  LDSM.16.MT88.4 R140, [R185+0xe800] ;  /* 0x00e80000b98c783b */ /* 0x000fe20000004200 */
[C---:B------:R-:W-:Y:S01]  /*ee50*/  FMUL.FTZ R50, R0.reuse, R50 ;  /* 0x0000003200327220 */ /* 0x040fe20000410000 */
[----:B------:R-:W-:Y:S01]  /*ee60*/  FMUL.FTZ R51, R0, R51 ;  /* 0x0000003300337220 */ /* 0x000fe20000410000 */
[C---:B-----5:R-:W-:Y:S01]  /*ee70*/  HMMA.16816.F32.BF16 R44, R136.reuse, R108, R44 ;  /* 0x0000006c882c723c */ /* 0x060fe2000004182c */
[----:B------:R-:W-:Y:S02]  /*ee80*/  MUFU.EX2 R212, R212 ;  /* 0x000000d400d47308 */ /* 0x000fe40000000800 */
[C---:B------:R-:W-:Y:S02]  /*ee90*/  FMUL.FTZ R52, R2.reuse, R52 ;  /* 0x0000003402347220 */ /* 0x040fe40000410000 */
[----:B------:R-:W-:Y:S01]  /*eea0*/  LDSM.16.MT88.4 R148, [R188+0xf800] ;  /* 0x00f80000bc94783b */ /* 0x000fe20000004200 */
[----:B------:R-:W-:Y:S01]  /*eeb0*/  FMUL.FTZ R53, R2, R53 ;  /* 0x0000003502357220 */ /* 0x000fe20000410000 */
[C---:B------:R-:W-:Y:S04]  /*eec0*/  HMMA.16816.F32.BF16 R48, R136.reuse, R110, R48 ;  /* 0x0000006e8830723c */ /* 0x040fe80000041830 */
[----:B------:R-:W5:Y:S01]  /*eed0*/  MUFU.EX2 R219, R219 ;  /* 0x000000db00db7308 */ /* 0x000f620000000800 */
[C---:B------:R-:W-:Y:S01]  /*eee0*/  FMUL.FTZ R54, R0.reuse, R54 ;  /* 0x0000003600367220 */ /* 0x040fe20000410000 */
[----:B------:R-:W3:Y:S01]  /*eef0*/  LDSM.16.MT88.4 R108, [R188+0x10000] ;  /* 0x01000000bc6c783b */ /* 0x000ee20000004200 */
[----:B------:R-:W-:Y:S01]  /*ef00*/  FMUL.FTZ R55, R0, R55 ;  /* 0x0000003700377220 */ /* 0x000fe20000410000 */
[C---:B------:R-:W-:Y:S03]  /*ef10*/  FMUL.FTZ R56, R2.reuse, R56 ;  /* 0x0000003802387220 */ /* 0x040fe60000410000 */
[----:B------:R-:W-:Y:S01]  /*ef20*/  FMUL.FTZ R57, R2, R57 ;  /* 0x0000003902397220 */ /* 0x000fe20000410000 */
[C---:B------:R-:W-:Y:S01]  /*ef30*/  FMUL.FTZ R58, R0.reuse, R58 ;  /* 0x0000003a003a7220 */ /* 0x040fe20000410000 */
[----:B------:R-:W-:Y:S01]  /*ef40*/  FMUL.FTZ R59, R0, R59 ;  /* 0x0000003b003b7220 */ /* 0x000fe20000410000 */
[C---:B-1----:R-:W-:Y:S01]  /*ef50*/  HMMA.16816.F32.BF16 R52, R136.reuse, R104, R52 ;  /* 0x000000688834723c */ /* 0x042fe20000041834 */
[----:B--2---:R-:W-:Y:S01]  /*ef60*/  LDSM.16.MT88.4 R152, [R186+0xf800] ;  /* 0x00f80000ba98783b */ /* 0x004fe20000004200 */
[----:B------:R-:W-:Y:S01]  /*ef70*/  MUFU.EX2 R170, R170 ;  /* 0x000000aa00aa7308 */ /* 0x000fe20000000800 */
[C---:B------:R-:W-:Y:S01]  /*ef80*/  FMUL.FTZ R60, R2.reuse, R60 ;  /* 0x0000003c023c7220 */ /* 0x040fe20000410000 */
[----:B------:R-:W-:Y:S01]  /*ef90*/  FMUL.FTZ R61, R2, R61 ;  /* 0x0000003d023d7220 */ /* 0x000fe20000410000 */
[C---:B------:R-:W-:Y:S01]  /*efa0*/  FMUL.FTZ R62, R0.reuse, R62 ;  /* 0x0000003e003e7220 */ /* 0x040fe20000410000 */
[C---:B------:R-:W-:Y:S03]  /*efb0*/  HMMA.16816.F32.BF16 R56, R136.reuse, R106, R56 ;  /* 0x0000006a8838723c */ /* 0x040fe60000041838 */
[----:B------:R-:W1:Y:S03]  /*efc0*/  LDSM.16.MT88.4 R104, [R185+0x10000] ;  /* 0x01000000b968783b */ /* 0x000e660000004200 */
[----:B------:R-:W2:Y:S01]  /*efd0*/  MUFU.EX2 R221, R221 ;  /* 0x000000dd00dd7308 */ /* 0x000ea20000000800 */
[----:B------:R-:W-:Y:S01]  /*efe0*/  FMUL.FTZ R63, R0, R63 ;  /* 0x0000003f003f7220 */ /* 0x000fe20000410000 */
[C---:B------:R-:W-:Y:S03]  /*eff0*/  FMUL.FTZ R64, R2.reuse, R64 ;  /* 0x0000004002407220 */ /* 0x040fe60000410000 */
[----:B------:R-:W-:Y:S01]  /*f000*/  FMUL.FTZ R65, R2, R65 ;  /* 0x0000004102417220 */ /* 0x000fe20000410000 */
[C---:B------:R-:W-:Y:S01]  /*f010*/  FMUL.FTZ R66, R0.reuse, R66 ;  /* 0x0000004200427220 */ /* 0x040fe20000410000 */
[----:B------:R-:W-:Y:S01]  /*f020*/  FMUL.FTZ R67, R0, R67 ;  /* 0x0000004300437220 */ /* 0x000fe20000410000 */
[C---:B------:R-:W-:Y:S02]  /*f030*/  HMMA.16816.F32.BF16 R60, R136.reuse, R100, R60 ;  /* 0x00000064883c723c */ /* 0x040fe4000004183c */
[----:B------:R-:W-:Y:S01]  /*f040*/  MUFU.EX2 R214, R214 ;  /* 0x000000d600d67308 */ /* 0x000fe20000000800 */
[C---:B------:R-:W-:Y:S01]  /*f050*/  FMUL.FTZ R68, R2.reuse, R68 ;  /* 0x0000004402447220 */ /* 0x040fe20000410000 */
[----:B------:R-:W-:Y:S01]  /*f060*/  FMUL.FTZ R69, R2, R69 ;  /* 0x0000004502457220 */ /* 0x000fe20000410000 */
[C---:B------:R-:W-:Y:S01]  /*f070*/  FMUL.FTZ R70, R0.reuse, R70 ;  /* 0x0000004600467220 */ /* 0x040fe20000410000 */
[C---:B------:R-:W-:Y:S01]  /*f080*/  HMMA.16816.F32.BF16 R64, R136.reuse, R102, R64 ;  /* 0x000000668840723c */ /* 0x040fe20000041840 */
[----:B------:R-:W4:Y:S05]  /*f090*/  LDSM.16.MT88.4 R100, [R184+0x10000] ;  /* 0x01000000b864783b */ /* 0x000f2a0000004200 */
[----:B------:R-:W2:Y:S01]  /*f0a0*/  MUFU.EX2 R215, R215 ;  /* 0x000000d700d77308 */ /* 0x000ea20000000800 */
[----:B------:R-:W-:Y:S01]  /*f0b0*/  FMUL.FTZ R71, R0, R71 ;  /* 0x0000004700477220 */ /* 0x000fe20000410000 */
[C---:B------:R-:W-:Y:S03]  /*f0c0*/  FMUL.FTZ R72, R2.reuse, R72 ;  /* 0x0000004802487220 */ /* 0x040fe60000410000 */
[----:B------:R-:W-:Y:S01]  /*f0d0*/  FMUL.FTZ R73, R2, R73 ;  /* 0x0000004902497220 */ /* 0x000fe20000410000 */
[C---:B------:R-:W-:Y:S01]  /*f0e0*/  FMUL.FTZ R74, R0.reuse, R74 ;  /* 0x0000004a004a7220 */ /* 0x040fe20000410000 */
[----:B------:R-:W-:Y:S01]  /*f0f0*/  FMUL.FTZ R75, R0, R75 ;  /* 0x0000004b004b7220 */ /* 0x000fe20000410000 */
[C---:B---3--:R-:W-:Y:S02]  /*f100*/  HMMA.16816.F32.BF16 R68, R136.reuse, R108, R68 ;  /* 0x0000006c8844723c */ /* 0x048fe40000041844 */
[----:B------:R-:W-:Y:S01]  /*f110*/  MUFU.EX2 R216, R216 ;  /* 0x000000d800d87308 */ /* 0x000fe20000000800 */
[C---:B------:R-:W-:Y:S01]  /*f120*/  FMUL.FTZ R76, R2.reuse, R76 ;  /* 0x0000004c024c7220 */ /* 0x040fe20000410000 */
[----:B------:R-:W-:Y:S01]  /*f130*/  FMUL.FTZ R77, R2, R77 ;  /* 0x0000004d024d7220 */ /* 0x000fe20000410000 */
[C---:B------:R-:W-:Y:S01]  /*f140*/  FMUL.FTZ R78, R0.reuse, R78 ;  /* 0x0000004e004e7220 */ /* 0x040fe20000410000 */
[C---:B------:R-:W-:Y:S01]  /*f150*/  HMMA.16816.F32.BF16 R72, R136.reuse, R110, R72 ;  /* 0x0000006e8848723c */ /* 0x040fe20000041848 */
[----:B------:R-:W3:Y:S05]  /*f160*/  LDSM.16.MT88.4 R108, [R188+0xc800] ;  /* 0x00c80000bc6c783b */ /* 0x000eea0000004200 */
        /* <DEDUP_REMOVED lines=12> */
[----:B------:R-:W5:Y:S05]  /*f230*/  LDSM.16.MT88.4 R112, [R186+0xc800] ;  /* 0x00c80000ba70783b */ /* 0x000f6a0000004200 */
[----:B------:R-:W2:Y:S01]  /*f240*/  MUFU.EX2 R223, R223 ;  /* 0x000000df00df7308 */ /* 0x000ea20000000800 */
[----:B------:R-:W-:Y:S01]  /*f250*/  FMUL.FTZ R87, R0, R87 ;  /* 0x0000005700577220 */ /* 0x000fe20000410000 */
[C---:B------:R-:W-:Y:S03]  /*f260*/  FMUL.FTZ R88, R2.reuse, R88 ;  /* 0x0000005802587220 */ /* 0x040fe60000410000 */
[----:B------:R-:W-:Y:S01]  /*f270*/  FMUL.FTZ R89, R2, R89 ;  /* 0x0000005902597220 */ /* 0x000fe20000410000 */
[C---:B------:R-:W-:Y:S01]  /*f280*/  FMUL.FTZ R90, R0.reuse, R90 ;  /* 0x0000005a005a7220 */ /* 0x040fe20000410000 */
[----:B------:R-:W-:Y:S01]  /*f290*/  FMUL.FTZ R91, R0, R91 ;  /* 0x0000005b005b7220 */ /* 0x000fe20000410000 */
[C---:B-1----:R-:W-:Y:S02]  /*f2a0*/  HMMA.16816.F32.BF16 R84, R136.reuse, R104, R84 ;  /* 0x000000688854723c */ /* 0x042fe40000041854 */
[----:B------:R-:W1:Y:S01]  /*f2b0*/  MUFU.EX2 R218, R218 ;  /* 0x000000da00da7308 */ /* 0x000e620000000800 */
[C---:B------:R-:W-:Y:S01]  /*f2c0*/  FMUL.FTZ R92, R2.reuse, R92 ;  /* 0x0000005c025c7220 */ /* 0x040fe20000410000 */
[----:B------:R-:W-:Y:S01]  /*f2d0*/  FMUL.FTZ R93, R2, R93 ;  /* 0x0000005d025d7220 */ /* 0x000fe20000410000 */
[C---:B------:R-:W-:Y:S01]  /*f2e0*/  FMUL.FTZ R94, R0.reuse, R94 ;  /* 0x0000005e005e7220 */ /* 0x040fe20000410000 */
[C---:B------:R-:W-:Y:S06]  /*f2f0*/  HMMA.16816.F32.BF16 R88, R136.reuse, R106, R88 ;  /* 0x0000006a8858723c */ /* 0x040fec0000041858 */
[----:B------:R-:W-:Y:S01]  /*f300*/  MUFU.EX2 R220, R220 ;  /* 0x000000dc00dc7308 */ /* 0x000fe20000000800 */
[----:B------:R-:W-:Y:S01]  /*f310*/  FMUL.FTZ R95, R0, R95 ;  /* 0x0000005f005f7220 */ /* 0x000fe20000410000 */
[C---:B------:R-:W-:Y:S03]  /*f320*/  FMUL.FTZ R96, R2.reuse, R96 ;  /* 0x0000006002607220 */ /* 0x040fe60000410000 */
[----:B------:R-:W-:Y:S01]  /*f330*/  FMUL.FTZ R97, R2, R97 ;  /* 0x0000006102617220 */ /* 0x000fe20000410000 */
[C---:B------:R-:W-:Y:S01]  /*f340*/  FMUL.FTZ R98, R0.reuse, R98 ;  /* 0x0000006200627220 */ /* 0x040fe20000410000 */
[----:B------:R-:W-:Y:S01]  /*f350*/  FMUL.FTZ R99, R0, R99 ;  /* 0x0000006300637220 */ /* 0x000fe20000410000 */
[C---:B----4-:R-:W-:Y:S02]  /*f360*/  HMMA.16816.F32.BF16 R92, R136.reuse, R100, R92 ;  /* 0x00000064885c723c */ /* 0x050fe4000004185c */
[----:B------:R-:W4:Y:S01]  /*f370*/  MUFU.EX2 R227, R227 ;  /* 0x000000e300e37308 */ /* 0x000f220000000800 */
[----:B------:R-:W-:Y:S01]  /*f380*/  F2FP.BF16.F32.PACK_AB R104, R165, R160 ;  /* 0x000000a0a568723e */ /* 0x000fe200000010ff */
[----:B------:R-:W-:Y:S01]  /*f390*/  FFMA.FTZ R161, R2, R211, R161 ;  /* 0x000000d302a17223 */ /* 0x000fe200000100a1 */
[----:B------:R-:W-:Y:S01]  /*f3a0*/  F2FP.BF16.F32.PACK_AB R106, R167, R164 ;  /* 0x000000a4a76a723e */ /* 0x000fe200000010ff */
[----:B------:R-:W-:Y:S01]  /*f3b0*/  HMMA.16816.F32.BF16 R96, R136, R102, R96 ;  /* 0x000000668860723c */ /* 0x000fe20000041860 */
[----:B------:R-:W2:Y:S05]  /*f3c0*/  LDSM.16.MT88.4 R100, [R184+0xe800] ;  /* 0x00e80000b864783b */ /* 0x000eaa0000004200 */
[----:B------:R-:W4:Y:S01]  /*f3d0*/  MUFU.EX2 R222, R222 ;  /* 0x000000de00de7308 */ /* 0x000f220000000800 */
[----:B------:R-:W-:Y:S01]  /*f3e0*/  F2FP.BF16.F32.PACK_AB R105, R169, R166 ;  /* 0x000000a6a969723e */ /* 0x000fe200000010ff */
[----:B------:R-:W-:Y:S03]  /*f3f0*/  FFMA.FTZ R163, R0, R209, R163 ;  /* 0x000000d100a37223 */ /* 0x000fe600000100a3 */
[----:B------:R-:W-:Y:S01]  /*f400*/  F2FP.BF16.F32.PACK_AB R107, R168, R171 ;  /* 0x000000aba86b723e */ /* 0x000fe200000010ff */
[----:B------:R-:W-:Y:S01]  /*f410*/  FADD.FTZ R158, R158, R161 ;  /* 0x000000a19e9e7221 */ /* 0x000fe20000010000 */
[----:B------:R-:W-:Y:S01]  /*f420*/  LDSM.16.MT88.4 R136, [R184+0xd000] ;  /* 0x00d00000b888783b */ /* 0x000fe20000004200 */
[----:B------:R-:W-:Y:S01]  /*f430*/  MOV R2, R3 ;  /* 0x0000000300027202 */ /* 0x000fe20000000f00 */
[----:B------:R-:W-:Y:S01]  /*f440*/  FADD.FTZ R163, R135, R163 ;  /* 0x000000a387a37221 */ /* 0x000fe20000010000 */
[----:B------:R-:W-:Y:S02]  /*f450*/  FADD.FTZ R157, R157, R158 ;  /* 0x0000009e9d9d7221 */ /* 0x000fe40000010000 */
[C---:B---3--:R-:W-:Y:S05]  /*f460*/  HMMA.16816.F32.BF16 R4, R104.reuse, R108, R4 ;  /* 0x0000006c6804723c */ /* 0x048fea0000041804 */
[----:B------:R-:W-:Y:S01]  /*f470*/  FADD.FTZ R134, R134, R163 ;  /* 0x000000a386867221 */ /* 0x000fe20000010000 */
[C---:B------:R-:W-:Y:S01]  /*f480*/  HMMA.16816.F32.BF16 R8, R104.reuse, R110, R8 ;  /* 0x0000006e6808723c */ /* 0x040fe20000041808 */
[----:B------:R-:W3:Y:S04]  /*f490*/  LDSM.16.MT88.4 R108, [R188+0x10800] ;  /* 0x01080000bc6c783b */ /* 0x000ee80000004200 */
[----:B------:R-:W-:Y:S01]  /*f4a0*/  FADD.FTZ R157, R156, R157 ;  /* 0x0000009d9c9d7221 */ /* 0x000fe20000010000 */
[C---:B-----5:R-:W-:Y:S05]  /*f4b0*/  HMMA.16816.F32.BF16 R12, R104.reuse, R112, R12 ;  /* 0x00000070680c723c */ /* 0x060fea000004180c */
[----:B------:R-:W-:Y:S01]  /*f4c0*/  FADD.FTZ R159, R159, R134 ;  /* 0x000000869f9f7221 */ /* 0x000fe20000010000 */
[C---:B------:R-:W-:Y:S01]  /*f4d0*/  HMMA.16816.F32.BF16 R16, R104.reuse, R114, R16 ;  /* 0x000000726810723c */ /* 0x040fe20000041810 */
[----:B------:R-:W5:Y:S04]  /*f4e0*/  LDSM.16.MT88.4 R112, [R186+0x10800] ;  /* 0x01080000ba70783b */ /* 0x000f680000004200 */
[----:B------:R-:W-:Y:S01]  /*f4f0*/  FADD.FTZ R160, R160, R157 ;  /* 0x0000009da0a07221 */ /* 0x000fe20000010000 */
        /* <DEDUP_REMOVED lines=23> */
[C---:B--2---:R-:W-:Y:S06]  /*f670*/  HMMA.16816.F32.BF16 R60, R104.reuse, R100, R60 ;  /* 0x00000064683c723c */ /* 0x044fec000004183c */
[C---:B------:R-:W-:Y:S05]  /*f680*/  HMMA.16816.F32.BF16 R64, R104.reuse, R102, R64 ;  /* 0x000000666840723c */ /* 0x040fea0000041840 */
[----:B------:R-:W-:Y:S01]  /*f690*/  F2FP.BF16.F32.PACK_AB R100, R219, R212 ;  /* 0x000000d4db64723e */ /* 0x000fe200000010ff */
[C---:B---3--:R-:W-:Y:S05]  /*f6a0*/  HMMA.16816.F32.BF16 R68, R104.reuse, R108, R68 ;  /* 0x0000006c6844723c */ /* 0x048fea0000041844 */
[----:B------:R-:W-:Y:S01]  /*f6b0*/  F2FP.BF16.F32.PACK_AB R102, R221, R170 ;  /* 0x000000aadd66723e */ /* 0x000fe200000010ff */
[C---:B------:R-:W-:Y:S01]  /*f6c0*/  HMMA.16816.F32.BF16 R72, R104.reuse, R110, R72 ;  /* 0x0000006e6848723c */ /* 0x040fe20000041848 */
[----:B------:R-:W2:Y:S04]  /*f6d0*/  LDSM.16.MT88.4 R108, [R185+0xd000] ;  /* 0x00d00000b96c783b */ /* 0x000ea80000004200 */
[----:B------:R-:W-:Y:S01]  /*f6e0*/  F2FP.BF16.F32.PACK_AB R101, R215, R214 ;  /* 0x000000d6d765723e */ /* 0x000fe200000010ff */
[C---:B-----5:R-:W-:Y:S05]  /*f6f0*/  HMMA.16816.F32.BF16 R76, R104.reuse, R112, R76 ;  /* 0x00000070684c723c */ /* 0x060fea000004184c */
[----:B------:R-:W-:Y:S01]  /*f700*/  F2FP.BF16.F32.PACK_AB R103, R217, R216 ;  /* 0x000000d8d967723e */ /* 0x000fe200000010ff */
[C---:B------:R-:W-:Y:S01]  /*f710*/  HMMA.16816.F32.BF16 R80, R104.reuse, R114, R80 ;  /* 0x000000726850723c */ /* 0x040fe20000041850 */
[----:B------:R-:W3:Y:S04]  /*f720*/  LDSM.16.MT88.4 R112, [R188+0xf000] ;  /* 0x00f00000bc70783b */ /* 0x000ee80000004200 */
[----:B------:R-:W-:Y:S01]  /*f730*/  FADD.FTZ R212, R212, R167 ;  /* 0x000000a7d4d47221 */ /* 0x000fe20000010000 */
[C---:B-1----:R-:W-:Y:S05]  /*f740*/  HMMA.16816.F32.BF16 R84, R104.reuse, R116, R84 ;  /* 0x000000746854723c */ /* 0x042fea0000041854 */
[----:B------:R-:W-:Y:S01]  /*f750*/  FADD.FTZ R214, R214, R171 ;  /* 0x000000abd6d67221 */ /* 0x000fe20000010000 */
[C---:B------:R-:W-:Y:S01]  /*f760*/  HMMA.16816.F32.BF16 R88, R104.reuse, R118, R88 ;  /* 0x000000766858723c */ /* 0x040fe20000041858 */
[----:B------:R-:W1:Y:S04]  /*f770*/  LDSM.16.MT88.4 R116, [R185+0xf000] ;  /* 0x00f00000b974783b */ /* 0x000e680000004200 */
        /* <DEDUP_REMOVED lines=14> */
[C---:B--2---:R-:W-:Y:S06]  /*f860*/  HMMA.16816.F32.BF16 R20, R100.reuse, R108, R20 ;  /* 0x0000006c6414723c */ /* 0x044fec0000041814 */
[C---:B------:R-:W-:Y:S01]  /*f870*/  HMMA.16816.F32.BF16 R24, R100.reuse, R110, R24 ;  /* 0x0000006e6418723c */ /* 0x040fe20000041818 */
[----:B------:R-:W2:Y:S05]  /*f880*/  LDSM.16.MT88.4 R108, [R186+0x11000] ;  /* 0x01100000ba6c783b */ /* 0x000eaa0000004200 */
        /* <DEDUP_REMOVED lines=28> */
[C---:B--2---:R-:W-:Y:S05]  /*fa50*/  HMMA.16816.F32.BF16 R76, R100.reuse, R108, R76 ;  /* 0x0000006c644c723c */ /* 0x044fea000004184c */
[----:B------:R-:W-:Y:S01]  /*fa60*/  FADD.FTZ R209, R133, R222 ;  /* 0x000000de85d17221 */ /* 0x000fe20000010000 */
[C---:B------:R-:W-:Y:S06]  /*fa70*/  HMMA.16816.F32.BF16 R80, R100.reuse, R110, R80 ;  /* 0x0000006e6450723c */ /* 0x040fec0000041850 */
[C---:B---3--:R-:W-:Y:S06]  /*fa80*/  HMMA.16816.F32.BF16 R84, R100.reuse, R112, R84 ;  /* 0x000000706454723c */ /* 0x048fec0000041854 */
[C---:B------:R-:W-:Y:S06]  /*fa90*/  HMMA.16816.F32.BF16 R88, R100.reuse, R114, R88 ;  /* 0x000000726458723c */ /* 0x040fec0000041858 */
[C---:B-1----:R-:W-:Y:S06]  /*faa0*/  HMMA.16816.F32.BF16 R92, R100.reuse, R116, R92 ;  /* 0x00000074645c723c */ /* 0x042fec000004185c */
        /* <DEDUP_REMOVED lines=34> */
.L_x_2862:
[----:B------:R-:W1:Y:S01]  /*fcd0*/  SHFL.BFLY PT, R0, R209, 0x2, 0x1f ;  /* 0x0c401f00d1007f89 */ /* 0x000e6200000e0000 */
[----:B------:R-:W2:Y:S01]  /*fce0*/  S2UR UR4, SR_CgaCtaId ;  /* 0x00000000000479c3 */ /* 0x000ea20000008800 */
[----:B------:R-:W-:Y:S01]  /*fcf0*/  MOV R7, 0x3f800000 ;  /* 0x3f80000000077802 */ /* 0x000fe20000000f00 */
[----:B------:R-:W-:Y:S01]  /*fd00*/  UMOV UR6, 0x400 ;  /* 0x0000040000067882 */ /* 0x000fe20000000000 */
[----:B------:R-:W3:Y:S01]  /*fd10*/  SHFL.BFLY PT, R2, R211, 0x2, 0x1f ;  /* 0x0c401f00d3027f89 */ /* 0x000ee200000e0000 */
[----:B------:R-:W-:Y:S01]  /*fd20*/  MOV R6, 0x3f800000 ;  /* 0x3f80000000067802 */ /* 0x000fe20000000f00 */
[----:B------:R-:W-:Y:S03]  /*fd30*/  BSSY B0, `(.L_x_2867) ;  /* 0x0000105000007945 */ /* 0x000fe60003800000 */
[----:B------:R-:W-:Y:S06]  /*fd40*/  BAR.SYNC.DEFER_BLOCKING 0x0 ;  /* 0x0000000000007b1d */ /* 0x000fec0000010000 */
[----:B------:R-:W4:Y:S01]  /*fd50*/  S2R R29, SR_CTAID.Y ;  /* 0x00000000001d7919 */ /* 0x000f220000002600 */
[----:B-1----:R-:W-:Y:S01]  /*fd60*/  FADD.FTZ R5, R0, R209 ;  /* 0x000000d100057221 */ /* 0x002fe20000010000 */
[----:B--2---:R-:W-:Y:S01]  /*fd70*/  ULEA UR4, UR4, UR6, 0x18 ;  /* 0x0000000604047291 */ /* 0x004fe2000f8ec03f */
[----:B------:R-:W1:Y:S01]  /*fd80*/  S2R R0, SR_TID.X ;  /* 0x0000000000007919 */ /* 0x000e620000002100 */
[----:B---3--:R-:W-:-:S02]  /*fd90*/  FADD.FTZ R11, R2, R211 ;  /* 0x000000d3020b7221 */ /* 0x008fc40000010000 */
[----:B------:R-:W2:Y:S04]  /*fda0*/  SHFL.BFLY PT, R2, R5, 0x1, 0x1f ;  /* 0x0c201f0005027f89 */ /* 0x000ea800000e0000 */
[----:B------:R-:W3:Y:S01]  /*fdb0*/  SHFL.BFLY PT, R4, R11, 0x1, 0x1f ;  /* 0x0c201f000b047f89 */ /* 0x000ee200000e0000 */
[----:B--2---:R-:W-:Y:S01]  /*fdc0*/  FADD.FTZ R2, R5, R2 ;  /* 0x0000000205027221 */ /* 0x004fe20000010000 */
[----:B-1----:R-:W-:Y:S01]  /*fdd0*/  SHF.R.S32.HI R9, RZ, 0x1f, R0 ;  /* 0x0000001fff097819 */ /* 0x002fe20000011400 */
[----:B---3--:R-:W-:-:S03]  /*fde0*/  FADD.FTZ R4, R11, R4 ;  /* 0x000000040b047221 */ /* 0x008fc60000010000 */
        /* <DEDUP_REMOVED lines=8> */
[----:B------:R-:W-:Y:S01]  /*fe70*/  LEA.HI R9, R9, R0, RZ, 0x5 ;  /* 0x0000000009097211 */ /* 0x000fe200078f28ff */
[----:B------:R-:W2:Y:S01]  /*fe80*/  @P3 LDC R28, c[0x0][0x2e8] ;  /* 0x0000ba00ff1c3b82 */ /* 0x000ea20000000800 */
[----:B------:R-:W-:Y:S02]  /*fe90*/  LOP3.LUT R5, R5, 0xfffffff8, RZ, 0xc0, !PT ;  /* 0xfffffff805057812 */ /* 0x000fe400078ec0ff */
[----:B------:R-:W-:Y:S02]  /*fea0*/  LOP3.LUT R17, R8, 0x1ffffffc, RZ, 0xc0, !PT ;  /* 0x1ffffffc08117812 */ /* 0x000fe400078ec0ff */
[----:B------:R-:W-:Y:S01]  /*feb0*/  IADD3 R5, R10, -R5, RZ ;  /* 0x800000050a057210 */ /* 0x000fe20007ffe0ff */
[----:B------:R-:W3:Y:S01]  /*fec0*/  @P4 MUFU.RCP R7, R4 ;  /* 0x0000000400074308 */ /* 0x000ee20000001000 */
[----:B------:R-:W5:Y:S01]  /*fed0*/  S2R R10, SR_TID.X ;  /* 0x00000000000a7919 */ /* 0x000f620000002100 */
[----:B------:R-:W-:-:S02]  /*fee0*/  LOP3.LUT R13, R12, 0xfffffff0, RZ, 0xc0, !PT ;  /* 0xfffffff00c0d7812 */ /* 0x000fc400078ec0ff */
[----:B------:R-:W-:Y:S02]  /*fef0*/  SHF.L.U32 R19, R5, 0x6, RZ ;  /* 0x0000000605137819 */ /* 0x000fe400000006ff */
[----:B------:R-:W-:Y:S02]  /*ff00*/  SHF.R.S32.HI R12, RZ, 0x5, R9 ;  /* 0x00000005ff0c7819 */ /* 0x000fe40000011409 */
[----:B------:R-:W-:Y:S01]  /*ff10*/  IADD3 R17, -R17, R0, RZ ;  /* 0x0000000011117210 */ /* 0x000fe20007ffe1ff */
[C---:B-1----:R-:W-:Y:S01]  /*ff20*/  FMUL.FTZ R131, R6.reuse, R131 ;  /* 0x0000008306837220 */ /* 0x042fe20000410000 */
[----:B------:R-:W-:Y:S01]  /*ff30*/  LOP3.LUT R15, R5, 0x1, RZ, 0xc0, !PT ;  /* 0x00000001050f7812 */ /* 0x000fe200078ec0ff */
[C---:B------:R-:W-:Y:S01]  /*ff40*/  FMUL.FTZ R130, R6.reuse, R130 ;  /* 0x0000008206827220 */ /* 0x040fe20000410000 */
[----:B------:R-:W-:Y:S01]  /*ff50*/  IADD3 R13, -R13, R0, RZ ;  /* 0x000000000d0d7210 */ /* 0x000fe20007ffe1ff */
[C---:B------:R-:W-:Y:S01]  /*ff60*/  FMUL.FTZ R127, R6.reuse, R127 ;  /* 0x0000007f067f7220 */ /* 0x040fe20000410000 */
[----:B------:R-:W-:Y:S01]  /*ff70*/  LOP3.LUT R19, R19, 0x1c0, RZ, 0xc0, !PT ;  /* 0x000001c013137812 */ /* 0x000fe200078ec0ff */
[----:B------:R-:W-:Y:S01]  /*ff80*/  FMUL.FTZ R126, R6, R126 ;  /* 0x0000007e067e7220 */ /* 0x000fe20000410000 */
[----:B------:R-:W-:Y:S01]  /*ff90*/  ISETP.NE.U32.AND P0, PT, R15, 0x1, PT ;  /* 0x000000010f00780c */ /* 0x000fe20003f05070 */
[----:B---3--:R-:W-:Y:S01]  /*ffa0*/  FMUL.FTZ R128, R7, R128 ;  /* 0x0000008007807220 */ /* 0x008fe20000410000 */
[----:B------:R-:W-:Y:S01]  /*ffb0*/  LEA.HI R19, R19, R19, RZ, 0x1d ;  /* 0x0000001313137211 */ /* 0x000fe200078fe8ff */
[----:B------:R-:W-:Y:S01]  /*ffc0*/  FMUL.FTZ R129, R7, R129 ;  /* 0x0000008107817220 */ /* 0x000fe20000410000 */
[----:B------:R-:W-:Y:S01]  /*ffd0*/  R2P PR, R5, 0x6 ;  /* 0x0000000605007804 */ /* 0x000fe20000000000 */
        /* <DEDUP_REMOVED lines=12> */
[----:B-----5:R-:W-:Y:S01]  /*100a0*/  SHF.R.S32.HI R11, RZ, 0x1f, R10 ;  /* 0x0000001fff0b7819 */ /* 0x020fe2000001140a */
[C---:B------:R-:W-:Y:S01]  /*100b0*/  FMUL.FTZ R105, R7.reuse, R105 ;  /* 0x0000006907697220 */ /* 0x040fe20000410000 */
[C---:B------:R-:W-:Y:S01]  /*100c0*/  FMUL.FTZ R100, R7.reuse, R100 ;  /* 0x0000006407647220 */ /* 0x040fe20000410000 */
[----:B------:R-:W-:Y:S01]  /*100d0*/  FMUL.FTZ R101, R7, R101 ;  /* 0x0000006507657220 */ /* 0x000fe20000410000 */
[----:B------:R-:W-:Y:S01]  /*100e0*/  LEA.HI R14, R11, R10, RZ, 0x4 ;  /* 0x0000000a0b0e7211 */ /* 0x000fe200078f20ff */
[C---:B------:R-:W-:Y:S01]  /*100f0*/  FMUL.FTZ R36, R7.reuse, R36 ;  /* 0x0000002407247220 */ /* 0x040fe20000410000 */
[C---:B------:R-:W-:Y:S01]  /*10100*/  FMUL.FTZ R37, R7.reuse, R37 ;  /* 0x0000002507257220 */ /* 0x040fe20000410000 */
[C---:B------:R-:W-:Y:S01]  /*10110*/  FMUL.FTZ R40, R7.reuse, R40 ;  /* 0x0000002807287220 */ /* 0x040fe20000410000 */
[----:B------:R-:W-:Y:S01]  /*10120*/  SHF.R.S32.HI R8, RZ, 0x4, R14 ;  /* 0x00000004ff087819 */ /* 0x000fe2000001140e */
[C---:B------:R-:W-:Y:S01]  /*10130*/  FMUL.FTZ R41, R7.reuse, R41 ;  /* 0x0000002907297220 */ /* 0x040fe20000410000 */
[----:B------:R-:W-:Y:S01]  /*10140*/  LEA R14, R12, R17, 0x9 ;  /* 0x000000110c0e7211 */ /* 0x000fe200078e48ff */
[C---:B------:R-:W-:Y:S01]  /*10150*/  FMUL.FTZ R44, R7.reuse, R44 ;  /* 0x0000002c072c7220 */ /* 0x040fe20000410000 */
[----:B------:R-:W-:Y:S01]  /*10160*/  SHF.L.U32 R15, R8, 0x6, RZ ;  /* 0x00000006080f7819 */ /* 0x000fe200000006ff */
        /* <DEDUP_REMOVED lines=10> */
[C---:B------:R-:W-:Y:S01]  /*10210*/  FMUL.FTZ R56, R7.reuse, R56 ;  /* 0x0000003807387220 */ /* 0x040fe20000410000 */
[----:B------:R-:W-:Y:S01]  /*10220*/  SHF.R.U32.HI R15, RZ, 0x3, R15 ;  /* 0x00000003ff0f7819 */ /* 0x000fe2000001160f */
[----:B------:R-:W-:Y:S01]  /*10230*/  FMUL.FTZ R57, R7, R57 ;  /* 0x0000003907397220 */ /* 0x000fe20000410000 */
[----:B------:R-:W-:Y:S01]  /*10240*/  LOP3.LUT R18, R17, 0xffffffe, RZ, 0xc0, !PT ;  /* 0x0ffffffe11127812 */ /* 0x000fe200078ec0ff */
[C---:B------:R-:W-:Y:S01]  /*10250*/  FMUL.FTZ R60, R7.reuse, R60 ;  /* 0x0000003c073c7220 */ /* 0x040fe20000410000 */
[----:B------:R-:W-:Y:S01]  /*10260*/  LEA R14, R14, UR4, 0x2 ;  /* 0x000000040e0e7c11 */ /* 0x000fe2000f8e10ff */
        /* <DEDUP_REMOVED lines=72> */
[----:B------:R-:W-:Y:S01]  /*106f0*/  SEL R7, R7, 0xffffff80, !P2 ;  /* 0xffffff8007077807 */ /* 0x000fe20005000000 */
[----:B------:R-:W3:Y:S01]  /*10700*/  @P3 MUFU.LG2 R2, R2 ;  /* 0x0000000200023308 */ /* 0x000ee20000000c00 */
        /* <DEDUP_REMOVED lines=8> */
[-C--:B------:R-:W-:Y:S02]  /*10790*/  IADD3 R19, R16, R7.reuse, RZ ;  /* 0x0000000710137210 */ /* 0x080fe40007ffe0ff */
[----:B------:R-:W-:Y:S01]  /*107a0*/  IADD3 R7, R18, R7, RZ ;  /* 0x0000000712077210 */ /* 0x000fe20007ffe0ff */
[----:B------:R-:W-:Y:S01]  /*107b0*/  STS.64 [R16+0x800], R122 ;  /* 0x0008007a10007388 */ /* 0x000fe20000000a00 */
[----:B------:R-:W-:Y:S02]  /*107c0*/  LEA.HI R31, R11, R10, RZ, 0x5 ;  /* 0x0000000a0b1f7211 */ /* 0x000fe400078f28ff */
[----:B------:R-:W-:Y:S01]  /*107d0*/  LEA R11, R15, UR4, 0x2 ;  /* 0x000000040f0b7c11 */ /* 0x000fe2000f8e10ff */
[----:B------:R-:W-:Y:S01]  /*107e0*/  STS.64 [R18], R116 ;  /* 0x0000007412007388 */ /* 0x000fe20000000a00 */
[----:B------:R-:W5:Y:S01]  /*107f0*/  S2UR UR4, SR_CTAID.Z ;  /* 0x00000000000479c3 */ /* 0x000f620000002700 */
[----:B------:R-:W-:-:S02]  /*10800*/  LOP3.LUT R31, R31, 0xffffffe0, RZ, 0xc0, !PT ;  /* 0xffffffe01f1f7812 */ /* 0x000fc400078ec0ff */
[----:B------:R-:W-:Y:S01]  /*10810*/  STS.64 [R18+0x800], R118 ;  /* 0x0008007612007388 */ /* 0x000fe20000000a00 */
[----:B------:R-:W-:Y:S02]  /*10820*/  LOP3.LUT R9, R9, 0xffffffe0, RZ, 0xc0, !PT ;  /* 0xffffffe009097812 */ /* 0x000fe400078ec0ff */
[----:B------:R-:W-:Y:S01]  /*10830*/  IADD3 R10, -R31, R10, RZ ;  /* 0x0000000a1f0a7210 */ /* 0x000fe20007ffe1ff */
[----:B------:R-:W-:Y:S01]  /*10840*/  STS.64 [R5], R112 ;  /* 0x0000007005007388 */ /* 0x000fe20000000a00 */
[----:B------:R-:W5:Y:S01]  /*10850*/  @P4 LDC R31, c[0x0][0x2e8] ;  /* 0x0000ba00ff1f4b82 */ /* 0x000f620000000800 */
[----:B------:R-:W-:Y:S02]  /*10860*/  IADD3 R9, -R9, R0, RZ ;  /* 0x0000000009097210 */ /* 0x000fe40007ffe1ff */
[----:B------:R-:W-:Y:S02]  /*10870*/  STS.64 [R5+0x800], R114 ;  /* 0x0008007205007388 */ /* 0x000fe40000000a00 */
[----:B------:R-:W-:-:S02]  /*10880*/  LOP3.LUT P0, RZ, R9, 0x3, RZ, 0xc0, !PT ;  /* 0x0000000309ff7812 */ /* 0x000fc4000780c0ff */
[----:B------:R-:W-:Y:S01]  /*10890*/  STS.64 [R17], R108 ;  /* 0x0000006c11007388 */ /* 0x000fe20000000a00 */
[----:B------:R-:W-:-:S03]  /*108a0*/  MOV R9, 0xff800000 ;  /* 0xff80000000097802 */ /* 0x000fc60000000f00 */
        /* <DEDUP_REMOVED lines=24> */
[----:B------:R-:W-:Y:S04]  /*10a30*/  STS.64 [R6+0x8800], R74 ;  /* 0x0088004a06007388 */ /* 0x000fe80000000a00 */
[----:B------:R-:W-:Y:S04]  /*10a40*/  STS.64 [R16+0x8000], R76 ;  /* 0x0080004c10007388 */ /* 0x000fe80000000a00 */
[----:B------:R-:W-:Y:S04]  /*10a50*/  STS.64 [R16+0x8800], R78 ;  /* 0x0088004e10007388 */ /* 0x000fe80000000a00 */
[----:B------:R-:W-:Y:S04]  /*10a60*/  STS.64 [R18+0x8000], R80 ;  /* 0x0080005012007388 */ /* 0x000fe80000000a00 */
[----:B------:R-:W-:Y:S01]  /*10a70*/  STS.64 [R18+0x8800], R82 ;  /* 0x0088005212007388 */ /* 0x000fe20000000a00 */
[----:B----4-:R-:W4:Y:S03]  /*10a80*/  LDC.64 R14, c[0x0][0x2c0] ;  /* 0x0000b000ff0e7b82 */ /* 0x010f260000000a00 */
[----:B------:R-:W-:Y:S04]  /*10a90*/  STS.64 [R5+0x8000], R84 ;  /* 0x0080005405007388 */ /* 0x000fe80000000a00 */
[----:B------:R5:W-:Y:S04]  /*10aa0*/  STS.64 [R5+0x8800], R86 ;  /* 0x0088005605007388 */ /* 0x000be80000000a00 */
[----:B------:R-:W-:Y:S04]  /*10ab0*/  STS.64 [R17+0x8000], R88 ;  /* 0x0080005811007388 */ /* 0x000fe80000000a00 */
[----:B------:R-:W-:Y:S04]  /*10ac0*/  STS.64 [R17+0x8800], R90 ;  /* 0x0088005a11007388 */ /* 0x000fe80000000a00 */
[----:B------:R-:W-:Y:S04]  /*10ad0*/  STS.64 [R19+0x8000], R92 ;  /* 0x0080005c13007388 */ /* 0x000fe80000000a00 */
[----:B------:R-:W-:Y:S01]  /*10ae0*/  STS.64 [R19+0x8800], R94 ;  /* 0x0088005e13007388 */ /* 0x000fe20000000a00 */
[----:B----4-:R-:W-:-:S03]  /*10af0*/  IMAD R14, R29, R14, UR11 ;  /* 0x0000000b1d0e7e24 */ /* 0x010fc6000f8e020e */
[----:B------:R-:W-:Y:S01]  /*10b00*/  STS.64 [R7+0x8000], R96 ;  /* 0x0080006007007388 */ /* 0x000fe20000000a00 */
[----:B-1----:R-:W-:Y:S01]  /*10b10*/  @P4 FMUL.FTZ R29, R4, 0.69314718246459960938 ;  /* 0x3f317218041d4820 */ /* 0x002fe20000410000 */
[----:B---3--:R-:W-:Y:S01]  /*10b20*/  @P3 FMUL.FTZ R4, R2, 0.69314718246459960938 ;  /* 0x3f31721802043820 */ /* 0x008fe20000410000 */
[----:B------:R-:W-:Y:S01]  /*10b30*/  SHF.L.U32 R2, R13, 0x2, RZ ;  /* 0x000000020d027819 */ /* 0x000fe200000006ff */
[----:B------:R1:W-:Y:S02]  /*10b40*/  STS.64 [R7+0x8800], R98 ;  /* 0x0088006207007388 */ /* 0x0003e40000000a00 */
[----:B--2---:R-:W-:Y:S01]  /*10b50*/  @P3 FFMA.FTZ R9, R3, R28, R4 ;  /* 0x0000001c03093223 */ /* 0x004fe20000010004 */
[----:B-----5:R-:W2:Y:S08]  /*10b60*/  LDC R5, c[0x0][0x270] ;  /* 0x00009c00ff057b82 */ /* 0x020eb00000000800 */
[----:B------:R-:W-:Y:S01]  /*10b70*/  BAR.SYNC.DEFER_BLOCKING 0x0 ;  /* 0x0000000000007b1d */ /* 0x000fe20000010000 */
[----:B------:R-:W-:-:S05]  /*10b80*/  SHF.R.S32.HI R3, RZ, 0x1f, R2 ;  /* 0x0000001fff037819 */ /* 0x000fca0000011402 */
[----:B------:R-:W3:Y:S01]  /*10b90*/  S2R R6, SR_CTAID.X ;  /* 0x0000000000067919 */ /* 0x000ee20000002500 */
[----:B-1----:R-:W-:Y:S01]  /*10ba0*/  SHF.R.S32.HI R7, RZ, 0x1f, R12 ;  /* 0x0000001fff077819 */ /* 0x002fe2000001140c */
[----:B------:R1:W4:Y:S03]  /*10bb0*/  LDS.128 R24, [R11+0x3800] ;  /* 0x003800000b187984 */ /* 0x0003260000000c00 */
[----:B------:R-:W-:Y:S01]  /*10bc0*/  LEA.HI R30, R7, R12, RZ, 0x2 ;  /* 0x0000000c071e7211 */ /* 0x000fe200078f10ff */
[----:B------:R1:W1:Y:S01]  /*10bd0*/  LDS.128 R20, [R11+0x7800] ;  /* 0x007800000b147984 */ /* 0x0002620000000c00 */
[----:B------:R-:W-:Y:S02]  /*10be0*/  SHF.R.S32.HI R7, RZ, 0x1f, R10 ;  /* 0x0000001fff077819 */ /* 0x000fe4000001140a */
[----:B------:R-:W-:Y:S01]  /*10bf0*/  LOP3.LUT R33, R30, 0xffffffc, RZ, 0xc0, !PT ;  /* 0x0ffffffc1e217812 */ /* 0x000fe200078ec0ff */
[----:B------:R1:W1:Y:S01]  /*10c00*/  LDS.128 R16, [R11+0xb800] ;  /* 0x00b800000b107984 */ /* 0x0002620000000c00 */
[----:B------:R-:W-:-:S02]  /*10c10*/  LEA.HI R7, R7, R10, RZ, 0x2 ;  /* 0x0000000a07077211 */ /* 0x000fc400078f10ff */
[----:B------:R-:W-:Y:S02]  /*10c20*/  IADD3 R10, RZ, -UR11, RZ ;  /* 0x8000000bff0a7c10 */ /* 0x000fe4000fffe0ff */
[----:B------:R-:W-:Y:S02]  /*10c30*/  IADD3 R0, R12, -R33, RZ ;  /* 0x800000210c007210 */ /* 0x000fe40007ffe0ff */
[----:B------:R-:W-:Y:S01]  /*10c40*/  SHF.R.S32.HI R7, RZ, 0x2, R7 ;  /* 0x00000002ff077819 */ /* 0x000fe20000011407 */
[----:B--2---:R-:W-:Y:S01]  /*10c50*/  IMAD R10, R5, R10, UR4 ;  /* 0x00000004050a7e24 */ /* 0x004fe2000f8e020a */
[----:B---3--:R-:W-:Y:S02]  /*10c60*/  SHF.L.U32 R6, R6, 0x6, RZ ;  /* 0x0000000606067819 */ /* 0x008fe400000006ff */
[----:B------:R-:W-:Y:S01]  /*10c70*/  LEA R0, R0, R7, 0x4 ;  /* 0x0000000700007211 */ /* 0x000fe200078e20ff */
[----:B------:R-:W-:Y:S01]  /*10c80*/  IMAD R10, R14, R5, R10 ;  /* 0x000000050e0a7224 */ /* 0x000fe200078e020a */
[----:B------:R-:W-:Y:S01]  /*10c90*/  MOV R7, 0xff800000 ;  /* 0xff80000000077802 */ /* 0x000fe20000000f00 */
[----:B------:R-:W-:-:S02]  /*10ca0*/  @P4 FFMA.FTZ R7, R132, R31, R29 ;  /* 0x0000001f84074223 */ /* 0x000fc4000001001d */
[----:B------:R-:W-:Y:S01]  /*10cb0*/  IMAD R15, R10, R15, R6 ;  /* 0x0000000f0a0f7224 */ /* 0x000fe200078e0206 */
[----:B------:R-:W-:Y:S06]  /*10cc0*/  @P0 BRA `(.L_x_2868) ;  /* 0x00000000002c0947 */ /* 0x000fec0003800000 */
[C---:B------:R-:W-:Y:S01]  /*10cd0*/  VIADD R5, R0.reuse, 0x8 ;  /* 0x0000000800057836 */ /* 0x040fe20000000000 */
[----:B------:R-:W-:Y:S01]  /*10ce0*/  SHF.R.S32.HI R6, RZ, 0x1f, R0 ;  /* 0x0000001fff067819 */ /* 0x000fe20000011400 */
[----:B------:R-:W-:Y:S01]  /*10cf0*/  ULDC.64 UR6, c[0x0][0x2b8] ;  /* 0x0000ae0000067ab9 */ /* 0x000fe20000000a00 */
[----:B------:R-:W-:Y:S02]  /*10d00*/  IADD3 R4, P0, R15, R0, RZ ;  /* 0x000000000f047210 */ /* 0x000fe40007f1e0ff */
[----:B------:R-:W-:Y:S02]  /*10d10*/  ISETP.GE.AND P2, PT, R0, UR5, PT ;  /* 0x0000000500007c0c */ /* 0x000fe4000bf46270 */
[----:B------:R-:W-:Y:S02]  /*10d20*/  ISETP.GE.AND P1, PT, R5, UR5, PT ;  /* 0x0000000505007c0c */ /* 0x000fe4000bf26270 */
[----:B------:R-:W-:Y:S02]  /*10d30*/  LEA.HI.X.SX32 R5, R15, R6, 0x1, P0 ;  /* 0x000000060f057211 */ /* 0x000fe400000f0eff */
[----:B------:R-:W-:-:S04]  /*10d40*/  LEA R12, P0, R4, UR6, 0x2 ;  /* 0x00000006040c7c11 */ /* 0x000fc8000f8010ff */
[----:B------:R-:W-:-:S05]  /*10d50*/  LEA.HI.X R13, R4, UR7, R5, 0x2, P0 ;  /* 0x00000007040d7c11 */ /* 0x000fca00080f1405 */
[----:B------:R2:W-:Y:S04]  /*10d60*/  @!P2 STG.E desc[UR22][R12.64], R7 ;  /* 0x000000070c00a986 */ /* 0x0005e8000c101916 */
[----:B------:R2:W-:Y:S02]  /*10d70*/  @!P1 STG.E desc[UR22][R12.64+0x20], R9 ;  /* 0x000020090c009986 */ /* 0x0005e4000c101916 */
.L_x_2868:
[----:B------:R-:W-:Y:S05]  /*10d80*/  BSYNC B0 ;  /* 0x0000000000007941 */ /* 0x000fea0003800000 */
.L_x_2867:
[----:B------:R-:W-:Y:S01]  /*10d90*/  ULDC UR4, c[0x0][0x2dc] ;  /* 0x0000b70000047ab9 */ /* 0x000fe20000000800 */
[C---:B--2---:R-:W-:Y:S01]  /*10da0*/  IMAD.WIDE R6, R8.reuse, 0xc0, R2 ;  /* 0x000000c008067825 */ /* 0x044fe200078e0202 */
[----:B------:R-:W-:Y:S01]  /*10db0*/  ULDC.64 UR6, c[0x0][0x288] ;  /* 0x0000a20000067ab9 */ /* 0x000fe20000000a00 */
[----:B------:R2:W3:Y:S01]  /*10dc0*/  LDS.128 R28, [R11] ;  /* 0x000000000b1c7984 */ /* 0x0004e20000000c00 */
[----:B------:R-:W-:Y:S01]  /*10dd0*/  BSSY B0, `(.L_x_2869) ;  /* 0x0000021000007945 */ /* 0x000fe20003800000 */
[----:B------:R-:W-:Y:S02]  /*10de0*/  IMAD R15, R15, UR4, RZ ;  /* 0x000000040f0f7c24 */ /* 0x000fe4000f8e02ff */
[C---:B------:R-:W-:Y:S02]  /*10df0*/  VIADD R5, R8.reuse, 0x8 ;  /* 0x0000000808057836 */ /* 0x040fe40000000000 */
[C---:B------:R-:W-:Y:S01]  /*10e00*/  VIADD R4, R8.reuse, 0x10 ;  /* 0x0000001008047836 */ /* 0x040fe20000000000 */
[----:B------:R-:W-:Y:S01]  /*10e10*/  IADD3 R6, P3, R15, R6, RZ ;  /* 0x000000060f067210 */ /* 0x000fe20007f7e0ff */
[----:B------:R-:W-:Y:S01]  /*10e20*/  VIADD R0, R8, 0x18 ;  /* 0x0000001808007836 */ /* 0x000fe20000000000 */
[----:B------:R-:W-:-:S02]  /*10e30*/  ISETP.GE.AND P0, PT, R5, UR5, PT ;  /* 0x0000000505007c0c */ /* 0x000fc4000bf06270 */
[----:B------:R-:W-:Y:S01]  /*10e40*/  ISETP.GE.AND P1, PT, R4, UR5, PT ;  /* 0x0000000504007c0c */ /* 0x000fe2000bf26270 */
[----:B------:R-:W-:Y:S01]  /*10e50*/  VIADD R4, R8, 0x28 ;  /* 0x0000002808047836 */ /* 0x000fe20000000000 */
[----:B------:R-:W-:Y:S02]  /*10e60*/  LEA.HI.X.SX32 R5, R15, R7, 0x1, P3 ;  /* 0x000000070f057211 */ /* 0x000fe400018f0eff */
[----:B------:R-:W-:Y:S01]  /*10e70*/  LEA R32, P3, R6, UR6, 0x2 ;  /* 0x0000000606207c11 */ /* 0x000fe2000f8610ff */
[----:B------:R2:W1:Y:S01]  /*10e80*/  LDS.128 R12, [R11+0x4000] ;  /* 0x004000000b0c7984 */ /* 0x0004620000000c00 */
[----:B------:R-:W-:Y:S02]  /*10e90*/  ISETP.GE.AND P5, PT, R4, UR5, PT ;  /* 0x0000000504007c0c */ /* 0x000fe4000bfa6270 */
[----:B------:R-:W-:Y:S02]  /*10ea0*/  LEA.HI.X R33, R6, UR7, R5, 0x2, P3 ;  /* 0x0000000706217c11 */ /* 0x000fe400098f1405 */
[----:B------:R2:W1:Y:S01]  /*10eb0*/  LDS.128 R4, [R11+0x8000] ;  /* 0x008000000b047984 */ /* 0x0004620000000c00 */
[----:B------:R-:W-:-:S02]  /*10ec0*/  ISETP.GE.AND P3, PT, R8, UR5, PT ;  /* 0x0000000508007c0c */ /* 0x000fc4000bf66270 */
[----:B------:R-:W-:Y:S01]  /*10ed0*/  ISETP.GE.AND P2, PT, R0, UR5, PT ;  /* 0x0000000500007c0c */ /* 0x000fe2000bf46270 */
[----:B------:R-:W-:-:S05]  /*10ee0*/  VIADD R0, R8, 0x20 ;  /* 0x0000002008007836 */ /* 0x000fca0000000000 */
[----:B------:R-:W-:Y:S01]  /*10ef0*/  ISETP.GE.AND P6, PT, R0, UR5, PT ;  /* 0x0000000500007c0c */ /* 0x000fe2000bfc6270 */
[C---:B------:R-:W-:Y:S02]  /*10f00*/  VIADD R0, R8.reuse, 0x30 ;  /* 0x0000003008007836 */ /* 0x040fe40000000000 */
[----:B------:R-:W-:-:S03]  /*10f10*/  VIADD R8, R8, 0x38 ;  /* 0x0000003808087836 */ /* 0x000fc60000000000 */
[----:B------:R-:W-:Y:S01]  /*10f20*/  ISETP.GE.AND P4, PT, R0, UR5, PT ;  /* 0x0000000500007c0c */ /* 0x000fe2000bf86270 */
[----:B------:R-:W-:Y:S01]  /*10f30*/  VIADD R0, R2, 0x40 ;  /* 0x0000004002007836 */ /* 0x000fe20000000000 */
[----:B------:R-:W-:Y:S11]  /*10f40*/  @P3 BRA `(.L_x_2870) ;  /* 0x0000000000243947 */ /* 0x000ff60003800000 */
[----:B------:R-:W-:Y:S01]  /*10f50*/  ULDC UR4, c[0x0][0x2d0] ;  /* 0x0000b40000047ab9 */ /* 0x000fe20000000800 */
[----:B------:R-:W-:Y:S01]  /*10f60*/  VIADD R9, R0, 0x40 ;  /* 0x0000004000097836 */ /* 0x000fe20000000000 */
[----:B------:R-:W-:-:S13]  /*10f70*/  ISETP.GE.AND P3, PT, R2, UR4, PT ;  /* 0x0000000402007c0c */ /* 0x000fda000bf66270 */
[----:B---3--:R3:W-:Y:S04]  /*10f80*/  @!P3 STG.E.64 desc[UR22][R32.64], R28 ;  /* 0x0000001c2000b986 */ /* 0x0087e8000c101b16 */
[----:B------:R3:W-:Y:S01]  /*10f90*/  @!P3 STG.E.64 desc[UR22][R32.64+0x8], R30 ;  /* 0x0000081e2000b986 */ /* 0x0007e2000c101b16 */
[----:B------:R-:W-:-:S13]  /*10fa0*/  ISETP.GE.AND P3, PT, R0, UR4, PT ;  /* 0x0000000400007c0c */ /* 0x000fda000bf66270 */
[----:B-1----:R3:W-:Y:S01]  /*10fb0*/  @!P3 STG.E.128 desc[UR22][R32.64+0x100], R12 ;  /* 0x0001000c2000b986 */ /* 0x0027e2000c101d16 */
[----:B------:R-:W-:-:S13]  /*10fc0*/  ISETP.GE.AND P3, PT, R9, UR4, PT ;  /* 0x0000000409007c0c */ /* 0x000fda000bf66270 */
[----:B------:R3:W-:Y:S02]  /*10fd0*/  @!P3 STG.E.128 desc[UR22][R32.64+0x200], R4 ;  /* 0x000200042000b986 */ /* 0x0007e4000c101d16 */
.L_x_2870:
[----:B------:R-:W-:Y:S05]  /*10fe0*/  BSYNC B0 ;  /* 0x0000000000007941 */ /* 0x000fea0003800000 */
.L_x_2869:
[----:B---3--:R3:W2:Y:S01]  /*10ff0*/  LDS.128 R28, [R11+0x800] ;  /* 0x000800000b1c7984 */ /* 0x0086a20000000c00 */
[----:B------:R-:W-:Y:S01]  /*11000*/  BSSY B0, `(.L_x_2871) ;  /* 0x000000d000007945 */ /* 0x000fe20003800000 */
[----:B------:R-:W-:Y:S02]  /*11010*/  ISETP.GE.AND P3, PT, R8, UR5, PT ;  /* 0x0000000508007c0c */ /* 0x000fe4000bf66270 */
        /* <DEDUP_REMOVED lines=11> */
.L_x_2872:
[----:B------:R-:W-:Y:S05]  /*110d0*/  BSYNC B0 ;  /* 0x0000000000007941 */ /* 0x000fea0003800000 */
.L_x_2871:
        /* <DEDUP_REMOVED lines=13> */
.L_x_2874:
[----:B------:R-:W-:Y:S05]  /*111b0*/  BSYNC B0 ;  /* 0x0000000000007941 */ /* 0x000fea0003800000 */
.L_x_2873:
        /* <DEDUP_REMOVED lines=13> */
.L_x_2876:
[----:B------:R-:W-:Y:S05]  /*11290*/  BSYNC B0 ;  /* 0x0000000000007941 */ /* 0x000fea0003800000 */
.L_x_2875:
        /* <DEDUP_REMOVED lines=13> */
.L_x_2878:
[----:B------:R-:W-:Y:S05]  /*11370*/  BSYNC B0 ;  /* 0x0000000000007941 */ /* 0x000fea0003800000 */
.L_x_2877:
        /* <DEDUP_REMOVED lines=13> */
.L_x_2880:
[----:B------:R-:W-:Y:S05]  /*11450*/  BSYNC B0 ;  /* 0x0000000000007941 */ /* 0x000fea0003800000 */
.L_x_2879:
        /* <DEDUP_REMOVED lines=13> */
.L_x_2882:
[----:B------:R-:W-:Y:S05]  /*11530*/  BSYNC B0 ;  /* 0x0000000000007941 */ /* 0x000fea0003800000 */
.L_x_2881:
[----:B------:R-:W-:Y:S05]  /*11540*/  @P3 EXIT ;  /* 0x000000000000394d */ /* 0x000fea0003800000 */
[----:B------:R-:W-:Y:S02]  /*11550*/  ULDC UR4, c[0x0][0x2d0] ;  /* 0x0000b40000047ab9 */ /* 0x000fe40000000800 */
[C---:B------:R-:W-:Y:S01]  /*11560*/  ISETP.GE.AND P1, PT, R0.reuse, UR4, PT ;  /* 0x0000000400007c0c */ /* 0x040fe2000bf26270 */
[----:B------:R-:W-:Y:S01]  /*11570*/  VIADD R0, R0, 0x40 ;  /* 0x0000004000007836 */ /* 0x000fe20000000000 */
[----:B------:R-:W-:-:S04]  /*11580*/  ISETP.GE.AND P2, PT, R2, UR4, PT ;  /* 0x0000000402007c0c */ /* 0x000fc8000bf46270 */
[----:B------:R-:W-:-:S07]  /*11590*/  ISETP.GE.AND P0, PT, R0, UR4, PT ;  /* 0x0000000400007c0c */ /* 0x000fce000bf06270 */
[----:B------:R1:W-:Y:S04]  /*115a0*/  @!P1 STG.E.128 desc[UR22][R32.64+0xa900], R20 ;  /* 0x00a9001420009986 */ /* 0x0003e8000c101d16 */
[----:B----4-:R4:W-:Y:S02]  /*115b0*/  @!P2 STG.E.128 desc[UR22][R32.64+0xa800], R24 ;  /* 0x00a800182000a986 */ /* 0x0109e4000c101d16 */
[----:B------:R-:W-:Y:S05]  /*115c0*/  @P0 EXIT ;  /* 0x000000000000094d */ /* 0x000fea0003800000 */
[----:B------:R-:W-:Y:S01]  /*115d0*/  STG.E.128 desc[UR22][R32.64+0xaa00], R16 ;  /* 0x00aa001020007986 */ /* 0x000fe2000c101d16 */
[----:B------:R-:W-:Y:S05]  /*115e0*/  EXIT ;  /* 0x000000000000794d */ /* 0x000fea0003800000 */
.L_x_2883:
        /* <DEDUP_REMOVED lines=9> */
.L_x_7944:


//--------------------- .text._ZN5flash24flash_fwd_splitkv_kernelI23Flash_fwd_kernel_traitsILi192ELi64ELi64ELi4ELb0ELb0EN7cutlass10bfloat16_tE19Flash_kernel_traitsILi192ELi64ELi64ELi4ES3_EELb0ELb1ELb0ELb0ELb0ELb1ELb1ELb0EEEvNS_16Flash_fwd_paramsE --------------------------
	.section	.text._ZN5flash24flash_fwd_splitkv_kernelI23Flash_fwd_kernel_traitsILi192ELi64ELi64ELi4ELb0ELb0EN7cutlass10bfloat16_tE19Flash_kernel_traitsILi192ELi64ELi64ELi4ES3_EELb0ELb1ELb0ELb0ELb0ELb1ELb1ELb0EEEvNS_16Flash_fwd_paramsE,"ax",@progbits
	.align	128
        .global         _ZN5flash24flash_fwd_splitkv_kernelI23Flash_fwd_kernel_traitsILi192ELi64ELi64ELi4ELb0ELb0EN7cutlass10bfloat16_tE19Flash_kernel_traitsILi192ELi64ELi64ELi4ES3_EELb0ELb1ELb0ELb0ELb0ELb1ELb1ELb0EEEvNS_16Flash_fwd_paramsE
        .type           _ZN5flash24flash_fwd_splitkv_kernelI23Flash_fwd_kernel_traitsILi192ELi64ELi64ELi4ELb0ELb0EN7cutlass10bfloat16_tE19Flash_kernel_traitsILi192ELi64ELi64ELi4ES3_EELb0ELb1ELb0ELb0ELb0ELb1ELb1ELb0EEEvNS_16Flash_fwd_paramsE,@function
        .size           _ZN5flash24flash_fwd_splitkv_kernelI23Flash_fwd_kernel_traitsILi192ELi64ELi64ELi4ELb0ELb0EN7cutlass10bfloat16_tE19Flash_kernel_traitsILi192ELi64ELi64ELi4ES3_EELb0ELb1ELb0ELb0ELb0ELb1ELb1ELb0EEEvNS_16Flash_fwd_paramsE,(.L_x_7945 - _ZN5flash24flash_fwd_splitkv_kernelI23Flash_fwd_kernel_traitsILi192ELi64ELi64ELi4ELb0ELb0EN7cutlass10bfloat16_tE19Flash_kernel_traitsILi192ELi64ELi64ELi4ES3_EELb0ELb1ELb0ELb0ELb0ELb1ELb1ELb0EEEvNS_16Flash_fwd_paramsE)
        .other          _ZN5flash24flash_fwd_splitkv_kernelI23Flash_fwd_kernel_traitsILi192ELi64ELi64ELi4ELb0ELb0EN7cutlass10bfloat16_tE19Flash_kernel_traitsILi192ELi64ELi64ELi4ES3_EELb0ELb1ELb0ELb0ELb0ELb1ELb1ELb0EEEvNS_16Flash_fwd_paramsE,@"STO_CUDA_ENTRY STV_DEFAULT"
_ZN5flash24flash_fwd_splitkv_kernelI23Flash_fwd_kernel_traitsILi192ELi64ELi64ELi4ELb0ELb0EN7cutlass10bfloat16_tE19Flash_kernel_traitsILi192ELi64ELi64ELi4ES3_EELb0ELb1ELb0ELb0ELb0ELb1ELb1ELb0EEEvNS_16Flash_fwd_paramsE:
.text._ZN5flash24flash_fwd_splitkv_kernelI23Flash_fwd_kernel_traitsILi192ELi64ELi64ELi4ELb0ELb0EN7cutlass10bfloat16_tE19Flash_kernel_traitsILi192ELi64ELi64ELi4ES3_EELb0ELb1ELb0ELb0ELb0ELb1ELb1ELb0EEEvNS_16Flash_fwd_paramsE:
        /* <DEDUP_REMOVED lines=76> */
.L_x_2884:
[----:B------:R-:W-:-:S04]  /*04c0*/  ULDC UR8, c[0x0][0x2c8] ;  /* 0x0000b20000087ab9 */ /* 0x000fc80000000800 */
.L_x_2885:
        /* <DEDUP_REMOVED lines=122> */
.L_x_2888:
[----:B------:R-:W-:Y:S05]  /*0c70*/  BSYNC B0 ;  /* 0x0000000000007941 */ /* 0x000fea0003800000 */
.L_x_2887:
        /* <DEDUP_REMOVED lines=11> */
.L_x_2890:
[----:B------:R-:W-:Y:S05]  /*0d30*/  BSYNC B0 ;  /* 0x0000000000007941 */ /* 0x000fea0003800000 */
.L_x_2889:
        /* <DEDUP_REMOVED lines=10> */
.L_x_2892:
[----:B------:R-:W-:Y:S05]  /*0de0*/  BSYNC B0 ;  /* 0x0000000000007941 */ /* 0x000fea0003800000 */
.L_x_2891:
        /* <DEDUP_REMOVED lines=10> */
.L_x_2894:
[----:B------:R-:W-:Y:S05]  /*0e90*/  BSYNC B0 ;  /* 0x0000000000007941 */ /* 0x000fea0003800000 */
.L_x_2893:
        /* <DEDUP_REMOVED lines=9> */
.L_x_2896:
[----:B------:R-:W-:Y:S05]  /*0f30*/  BSYNC B0 ;  /* 0x0000000000007941 */ /* 0x000fea0003800000 */
.L_x_2895:
        /* <DEDUP_REMOVED lines=9> */
.L_x_2898:
[----:B------:R-:W-:Y:S05]  /*0fd0*/  BSYNC B0 ;  /* 0x0000000000007941 */ /* 0x000fea0003800000 */
.L_x_2897:
        /* <DEDUP_REMOVED lines=9> */
.L_x_2900:
[----:B------:R-:W-:Y:S05]  /*1070*/  BSYNC B0 ;  /* 0x0000000000007941 */ /* 0x000fea0003800000 */
.L_x_2899:
        /* <DEDUP_REMOVED lines=9> */
.L_x_2902:
[----:B------:R-:W-:Y:S05]  /*1110*/  BSYNC B0 ;  /* 0x0000000000007941 */ /* 0x000fea0003800000 */
.L_x_2901:
        /* <DEDUP_REMOVED lines=31> */
.L_x_2886:
        /* <DEDUP_REMOVED lines=29> */
.L_x_2903:
        /* <DEDUP_REMOVED lines=95> */
.L_x_2904:
        /* <DEDUP_REMOVED lines=46> */
.L_x_2906:
        /* <DEDUP_REMOVED lines=34> */
.L_x_2905:
        /* <DEDUP_REMOVED lines=111> */
.L_x_2908:
[----:B------:R-:W-:Y:S05]  /*26c0*/  BSYNC B0 ;  /* 0x0000000000007941 */ /* 0x000fea0003800000 */
.L_x_2907:
        /* <DEDUP_REMOVED lines=41> */
.L_x_2910:
[----:B------:R-:W-:Y:S05]  /*2960*/  BSYNC B0 ;  /* 0x0000000000007941 */ /* 0x000fea0003800000 */
.L_x_2909:
        /* <DEDUP_REMOVED lines=42> */
.L_x_2912:
[----:B------:R-:W-:Y:S05]  /*2c10*/  BSYNC B0 ;  /* 0x0000000000007941 */ /* 0x000fea0003800000 */
.L_x_2911:
        /* <DEDUP_REMOVED lines=45> */
.L_x_2914:
[----:B------:R-:W-:Y:S05]  /*2ef0*/  BSYNC B0 ;  /* 0x0000000000007941 */ /* 0x000fea0003800000 */
.L_x_2913:
        /* <DEDUP_REMOVED lines=37> */
.L_x_2916:
[----:B------:R-:W-:Y:S05]  /*3150*/  BSYNC B0 ;  /* 0x0000000000007941 */ /* 0x000fea0003800000 */
.L_x_2915:
        /* <DEDUP_REMOVED lines=33> */
.L_x_2918:
[----:B------:R-:W-:Y:S05]  /*3370*/  BSYNC B0 ;  /* 0x0000000000007941 */ /* 0x000fea0003800000 */
.L_x_2917:
        /* <DEDUP_REMOVED lines=39> */
.L_x_2920:
[----:B------:R-:W-:Y:S05]  /*35f0*/  BSYNC B0 ;  /* 0x0000000000007941 */ /* 0x000fea0003800000 */
.L_x_2919:
        /* <DEDUP_REMOVED lines=43> */
.L_x_2922:
[----:B------:R-:W-:Y:S05]  /*38b0*/  BSYNC B0 ;  /* 0x0000000000007941 */ /* 0x000fea0003800000 */
.L_x_2921:
        /* <DEDUP_REMOVED lines=61> */
.L_x_2924:
[----:B------:R-:W-:Y:S05]  /*3c90*/  BSYNC B0 ;  /* 0x0000000000007941 */ /* 0x000fea0003800000 */
.L_x_2923:
        /* <DEDUP_REMOVED lines=31> */
.L_x_2926:
[----:B------:R-:W-:Y:S05]  /*3e90*/  BSYNC B0 ;  /* 0x0000000000007941 */ /* 0x000fea0003800000 */
.L_x_2925:
        /* <DEDUP_REMOVED lines=33> */
.L_x_2928:
[----:B------:R-:W-:Y:S05]  /*40b0*/  BSYNC B0 ;  /* 0x0000000000007941 */ /* 0x000fea0003800000 */
.L_x_2927:
        /* <DEDUP_REMOVED lines=37> */
.L_x_2930:
[----:B------:R-:W-:Y:S05]  /*4310*/  BSYNC B0 ;  /* 0x0000000000007941 */ /* 0x000fea0003800000 */
.L_x_2929:
        /* <DEDUP_REMOVED lines=8> */
[----:B------:R-:W2:Y:S01]  /*43a0*/  LDSM.16.M88.4 R52, [R201+0x7000] ;  /* 0x00700000c934783b */ /* 0x000ea20000000200 */
[----:B------:R-:W-:Y:S01]  /*43b0*/  LEA R211, R105, UR17, 0x4 ;  /* 0x0000001169d37c11 */ /* 0x000fe2000f8e20ff */
[----:B------:R-:W-:Y:S01]  /*43c0*/  UIADD3 UR12, UR20, 0x1, -UR21 ;  /* 0x00000001140c7890 */ /* 0x000fe2000fffe815 */
[----:B------:R-:W-:Y:S01]  /*43d0*/  LEA R197, R5, R200, 0x1 ;  /* 0x000000c805c57211 */ /* 0x000fe200078e08ff */
[----:B------:R-:W-:Y:S01]  /*43e0*/  LDSM.16.M88.4 R72, [R200] ;  /* 0x00000000c848783b */ /* 0x000fe20000000200 */
[----:B------:R-:W-:Y:S01]  /*43f0*/  ISETP.LT.AND P6, PT, R203, UR10, PT ;  /* 0x0000000acb007c0c */ /* 0x000fe2000bfc1270 */
[----:B------:R-:W-:Y:S01]  /*4400*/  UIADD3 UR21, UR20, -UR16, -UR21 ;  /* 0x8000001014157290 */ /* 0x000fe2000fffe815 */
[----:B------:R-:W-:Y:S01]  /*4410*/  @P1 IADD3 R199, R2, -0x20, RZ ;  /* 0xffffffe002c71810 */ /* 0x000fe20007ffe0ff */
[----:B------:R-:W-:Y:S01]  /*4420*/  LDSM.16.M88.4 R60, [R201+0x6800] ;  /* 0x00680000c93c783b */ /* 0x000fe20000000200 */
[----:B------:R-:W-:Y:S01]  /*4430*/  MOV R2, 0x40 ;  /* 0x0000004000027802 */ /* 0x000fe20000000f00 */
[----:B------:R-:W-:Y:S01]  /*4440*/  UIADD3 UR16, UR12, UR15, URZ ;  /* 0x0000000f0c107290 */ /* 0x000fe2000fffe03f */
[----:B------:R-:W-:Y:S01]  /*4450*/  MOV R210, UR20 ;  /* 0x0000001400d27c02 */ /* 0x000fe20008000f00 */
[----:B------:R-:W3:Y:S01]  /*4460*/  LDSM.16.M88.4 R68, [R199] ;  /* 0x00000000c744783b */ /* 0x000ee20000000200 */
[----:B------:R-:W-:Y:S01]  /*4470*/  SEL R2, R2, 0xffffffc0, !P2 ;  /* 0xffffffc002027807 */ /* 0x000fe20005000000 */
[----:B------:R-:W-:Y:S01]  /*4480*/  VIADD R191, R199, 0x800 ;  /* 0x00000800c7bf7836 */ /* 0x000fe20000000000 */
[----:B------:R-:W-:Y:S01]  /*4490*/  MOV R208, UR12 ;  /* 0x0000000c00d07c02 */ /* 0x000fe20008000f00 */
[----:B------:R-:W-:Y:S01]  /*44a0*/  LDSM.16.M88.4 R76, [R198] ;  /* 0x00000000c64c783b */ /* 0x000fe20000000200 */
[----:B------:R-:W-:Y:S01]  /*44b0*/  IADD3 R195, R201, R2, RZ ;  /* 0x00000002c9c37210 */ /* 0x000fe20007ffe0ff */
[----:B------:R-:W-:Y:S01]  /*44c0*/  VIADD R185, R199, 0x3000 ;  /* 0x00003000c7b97836 */ /* 0x000fe20000000000 */
[----:B------:R-:W-:Y:S01]  /*44d0*/  IADD3 R188, R2, R199, RZ ;  /* 0x000000c702bc7210 */ /* 0x000fe20007ffe0ff */
[----:B------:R-:W4:Y:S01]  /*44e0*/  LDSM.16.M88.4 R44, [R201+0x7800] ;  /* 0x00780000c92c783b */ /* 0x000f220000000200 */
[----:B------:R-:W-:-:S02]  /*44f0*/  SHF.L.U32 R212, R6, 0x1, RZ ;  /* 0x0000000106d47819 */ /* 0x000fc400000006ff */
[C---:B------:R-:W-:Y:S01]  /*4500*/  IADD3 R190, R199.reuse, 0x1000, RZ ;  /* 0x00001000c7be7810 */ /* 0x040fe20007ffe0ff */
[----:B------:R-:W4:Y:S01]  /*4510*/  LDSM.16.M88.4 R64, [R195+0x6000] ;  /* 0x00600000c340783b */ /* 0x000f220000000200 */
[----:B------:R-:W-:Y:S02]  /*4520*/  LOP3.LUT R212, R212, 0x6, RZ, 0xc0, !PT ;  /* 0x00000006d4d47812 */ /* 0x000fe400078ec0ff */
[C---:B------:R-:W-:Y:S01]  /*4530*/  IADD3 R189, R199.reuse, 0x1800, RZ ;  /* 0x00001800c7bd7810 */ /* 0x040fe20007ffe0ff */
[----:B------:R-:W4:Y:S01]  /*4540*/  LDSM.16.M88.4 R32, [R199+0x1000] ;  /* 0x00100000c720783b */ /* 0x000f220000000200 */
[C---:B------:R-:W-:Y:S02]  /*4550*/  IADD3 R187, R199.reuse, 0x2000, RZ ;  /* 0x00002000c7bb7810 */ /* 0x040fe40007ffe0ff */
[C---:B------:R-:W-:Y:S01]  /*4560*/  IADD3 R186, R199.reuse, 0x2800, RZ ;  /* 0x00002800c7ba7810 */ /* 0x040fe20007ffe0ff */
[----:B------:R-:W4:Y:S01]  /*4570*/  LDSM.16.M88.4 R36, [R199+0x800] ;  /* 0x00080000c724783b */ /* 0x000f220000000200 */
[----:B------:R-:W-:-:S02]  /*4580*/  IADD3 R184, R199, 0x3800, RZ ;  /* 0x00003800c7b87810 */ /* 0x000fc40007ffe0ff */
[C---:B------:R-:W-:Y:S01]  /*4590*/  IADD3 R183, R199.reuse, 0x4000, RZ ;  /* 0x00004000c7b77810 */ /* 0x040fe20007ffe0ff */
[C---:B-----5:R-:W-:Y:S01]  /*45a0*/  HMMA.16816.F32.BF16 R16, R20.reuse, R28, RZ ;  /* 0x0000001c1410723c */ /* 0x060fe200000418ff */
[----:B------:R-:W-:Y:S01]  /*45b0*/  LDSM.16.M88.4 R24, [R197] ;  /* 0x00000000c518783b */ /* 0x000fe20000000200 */
[C---:B------:R-:W-:Y:S02]  /*45c0*/  IADD3 R182, R199.reuse, 0x4800, RZ ;  /* 0x00004800c7b67810 */ /* 0x040fe40007ffe0ff */
[C---:B------:R-:W-:Y:S01]  /*45d0*/  IADD3 R181, R199.reuse, 0x5000, RZ ;  /* 0x00005000c7b57810 */ /* 0x040fe20007ffe0ff */
[----:B------:R-:W5:Y:S01]  /*45e0*/  LDSM.16.M88.4 R88, [R188] ;  /* 0x00000000bc58783b */ /* 0x000f620000000200 */
[C---:B--2---:R-:W-:Y:S01]  /*45f0*/  HMMA.16816.F32.BF16 R56, R20.reuse, R52, RZ ;  /* 0x000000341438723c */ /* 0x044fe200000418ff */
[----:B------:R-:W-:Y:S02]  /*4600*/  IADD3 R180, R199, 0x5800, RZ ;  /* 0x00005800c7b47810 */ /* 0x000fe40007ffe0ff */
[----:B------:R-:W2:Y:S03]  /*4610*/  LDSM.16.M88.4 R48, [R199+0x1800] ;  /* 0x00180000c730783b */ /* 0x000ea60000000200 */
[C---:B------:R-:W-:Y:S01]  /*4620*/  HMMA.16816.F32.BF16 R28, R20.reuse, R30, RZ ;  /* 0x0000001e141c723c */ /* 0x040fe200000418ff */
[----:B-1----:R-:W1:Y:S04]  /*4630*/  LDSM.16.M88.4 R8, [R195+0x7000] ;  /* 0x00700000c308783b */ /* 0x002e680000000200 */
[----:B------:R-:W1:Y:S01]  /*4640*/  LDSM.16.M88.4 R12, [R195+0x6800] ;  /* 0x00680000c30c783b */ /* 0x000e620000000200 */
[----:B------:R-:W-:Y:S03]  /*4650*/  HMMA.16816.F32.BF16 R52, R20, R54, RZ ;  /* 0x000000361434723c */ /* 0x000fe600000418ff */
[----:B------:R-:W-:Y:S03]  /*4660*/  LDSM.16.M88.4 R84, [R195+0x7800] ;  /* 0x00780000c354783b */ /* 0x000fe60000000200 */
[----:B---3--:R-:W-:Y:S01]  /*4670*/  HMMA.16816.F32.BF16 R16, R72, R68, R16 ;  /* 0x000000444810723c */ /* 0x008fe20000041810 */
[----:B------:R-:W-:Y:S04]  /*4680*/  LDSM.16.M88.4 R96, [R199+0x4000] ;  /* 0x00400000c760783b */ /* 0x000fe80000000200 */
[----:B------:R-:W-:Y:S01]  /*4690*/  LDSM.16.M88.4 R92, [R195+0x9000] ;  /* 0x00900000c35c783b */ /* 0x000fe20000000200 */
[C---:B------:R-:W-:Y:S03]  /*46a0*/  HMMA.16816.F32.BF16 R40, R20.reuse, R60, RZ ;  /* 0x0000003c1428723c */ /* 0x040fe600000418ff */
[----:B------:R-:W-:Y:S03]  /*46b0*/  LDSM.16.M88.4 R100, [R188+0x2800] ;  /* 0x00280000bc64783b */ /* 0x000fe60000000200 */
[C---:B------:R-:W-:Y:S01]  /*46c0*/  HMMA.16816.F32.BF16 R60, R20.reuse, R62, RZ ;  /* 0x0000003e143c723c */ /* 0x040fe200000418ff */
[----:B------:R-:W0:Y:S05]  /*46d0*/  LDGDEPBAR ;  /* 0x00000000000079af */ /* 0x000e2a0000000000 */
[----:B----4-:R-:W-:Y:S06]  /*46e0*/  HMMA.16816.F32.BF16 R80, R20, R44, RZ ;  /* 0x0000002c1450723c */ /* 0x010fec00000418ff */
[----:B------:R-:W-:Y:S06]  /*46f0*/  HMMA.16816.F32.BF16 R16, R76, R64, R16 ;  /* 0x000000404c10723c */ /* 0x000fec0000041810 */
[----:B------:R-:W-:Y:S01]  /*4700*/  HMMA.16816.F32.BF16 R20, R20, R46, RZ ;  /* 0x0000002e1414723c */ /* 0x000fe200000418ff */
[----:B------:R-:W-:Y:S05]  /*4710*/  LDSM.16.M88.4 R44, [R188+0x800] ;  /* 0x00080000bc2c783b */ /* 0x000fea0000000200 */
[C---:B------:R-:W-:Y:S01]  /*4720*/  HMMA.16816.F32.BF16 R28, R72.reuse, R70, R28 ;  /* 0x00000046481c723c */ /* 0x040fe2000004181c */
[----:B------:R-:W-:Y:S05]  /*4730*/  LDSM.16.M88.4 R68, [R201+0x8000] ;  /* 0x00800000c944783b */ /* 0x000fea0000000200 */
[C---:B------:R-:W-:Y:S06]  /*4740*/  HMMA.16816.F32.BF16 R56, R72.reuse, R32, R56 ;  /* 0x000000204838723c */ /* 0x040fec0000041838 */
[C---:B------:R-:W-:Y:S01]  /*4750*/  HMMA.16816.F32.BF16 R52, R72.reuse, R34, R52 ;  /* 0x000000224834723c */ /* 0x040fe20000041834 */
[----:B------:R-:W3:Y:S05]  /*4760*/  LDSM.16.M88.4 R32, [R202+0x2000] ;  /* 0x00200000ca20783b */ /* 0x000eea0000000200 */
[C---:B------:R-:W-:Y:S06]  /*4770*/  HMMA.16816.F32.BF16 R40, R72.reuse, R36, R40 ;  /* 0x000000244828723c */ /* 0x040fec0000041828 */
[----:B------:R-:W-:Y:S01]  /*4780*/  HMMA.16816.F32.BF16 R60, R72, R38, R60 ;  /* 0x00000026483c723c */ /* 0x000fe2000004183c */
[----:B------:R-:W4:Y:S05]  /*4790*/  LDSM.16.M88.4 R36, [R188+0x1000] ;  /* 0x00100000bc24783b */ /* 0x000f2a0000000200 */
[----:B-----5:R-:W-:Y:S06]  /*47a0*/  HMMA.16816.F32.BF16 R16, R24, R88, R16 ;  /* 0x000000581810723c */ /* 0x020fec0000041810 */
[C---:B--2---:R-:W-:Y:S06]  /*47b0*/  HMMA.16816.F32.BF16 R80, R72.reuse, R48, R80 ;  /* 0x000000304850723c */ /* 0x044fec0000041850 */
        /* <DEDUP_REMOVED lines=8> */
[C---:B------:R-:W-:Y:S06]  /*4840*/  HMMA.16816.F32.BF16 R40, R76.reuse, R12, R40 ;  /* 0x0000000c4c28723c */ /* 0x040fec0000041828 */
[----:B------:R-:W-:Y:S01]  /*4850*/  HMMA.16816.F32.BF16 R60, R76, R14, R60 ;  /* 0x0000000e4c3c723c */ /* 0x000fe2000004183c */
        /* <DEDUP_REMOVED lines=8> */
[C---:B----4-:R-:W-:Y:S06]  /*48e0*/  HMMA.16816.F32.BF16 R56, R24.reuse, R36, R56 ;  /* 0x000000241838723c */ /* 0x050fec0000041838 */
        /* <DEDUP_REMOVED lines=117> */
[----:B------:R-:W-:Y:S01]  /*5040*/  LOP3.LUT R9, R104, 0xffffffe0, RZ, 0xc0, !PT ;  /* 0xffffffe068097812 */ /* 0x000fe200078ec0ff */
[----:B------:R-:W-:Y:S01]  /*5050*/  FMUL.FTZ R33, R60, UR26 ;  /* 0x0000001a3c217c20 */ /* 0x000fe20008410000 */
[----:B------:R-:W-:Y:S01]  /*5060*/  FMUL.FTZ R32, R61, UR26 ;  /* 0x0000001a3d207c20 */ /* 0x000fe20008410000 */
[----:B------:R-:W-:Y:S01]  /*5070*/  FMUL.FTZ R20, R62, UR26 ;  /* 0x0000001a3e147c20 */ /* 0x000fe20008410000 */
        /* <DEDUP_REMOVED lines=16> */
[----:B------:R-:W-:Y:S01]  /*5180*/  FMUL.FTZ R83, R83, UR26 ;  /* 0x0000001a53537c20 */ /* 0x000fe20008410000 */
[----:B------:R-:W-:Y:S01]  /*5190*/  IMAD.IADD R211, R8, 0x1, R211 ;  /* 0x0000000108d37824 */ /* 0x000fe200078e02d3 */
[----:B------:R-:W3:Y:S01]  /*51a0*/  MUFU.TANH R40, R40 ;  /* 0x0000002800287308 */ /* 0x000ee20000002400 */
[----:B------:R-:W-:Y:S01]  /*51b0*/  FMUL.FTZ R84, R84, UR26 ;  /* 0x0000001a54547c20 */ /* 0x000fe20008410000 */
[----:B------:R-:W-:Y:S01]  /*51c0*/  FMUL.FTZ R85, R85, UR26 ;  /* 0x0000001a55557c20 */ /* 0x000fe20008410000 */
[----:B------:R-:W-:Y:S01]  /*51d0*/  FMUL.FTZ R86, R86, UR26 ;  /* 0x0000001a56567c20 */ /* 0x000fe20008410000 */
[----:B------:R-:W-:Y:S01]  /*51e0*/  FMUL.FTZ R87, R87, UR26 ;  /* 0x0000001a57577c20 */ /* 0x000fe20008410000 */
[----:B------:R-:W-:-:S02]  /*51f0*/  IADD3 R209, R211, 0x8, RZ ;  /* 0x00000008d3d17810 */ /* 0x000fc40007ffe0ff */
[----:B------:R-:W-:Y:S01]  /*5200*/  VIADDMNMX R210, R211, UR16, R210, PT ;  /* 0x00000010d3d27c46 */ /* 0x000fe2000b8001d2 */
[----:B------:R-:W4:Y:S01]  /*5210*/  MUFU.TANH R41, R41 ;  /* 0x0000002900297308 */ /* 0x000f220000002400 */
[----:B------:R-:W-:Y:S02]  /*5220*/  IADD3 R208, R209, UR15, R208 ;  /* 0x0000000fd1d07c10 */ /* 0x000fe4000fffe0d0 */
[----:B------:R-:W-:Y:S02]  /*5230*/  VIADDMNMX R211, R211, UR21, RZ, !PT ;  /* 0x00000015d3d37c46 */ /* 0x000fe4000f8001ff */
[----:B------:R-:W-:Y:S02]  /*5240*/  VIADDMNMX R209, R209, UR21, RZ, !PT ;  /* 0x00000015d1d17c46 */ /* 0x000fe4000f8001ff */
[----:B------:R-:W-:Y:S01]  /*5250*/  VIMNMX R208, R208, UR20, PT ;  /* 0x00000014d0d07c48 */ /* 0x000fe2000bfe0100 */
        /* <DEDUP_REMOVED lines=78> */
[----:B------:R-:W-:Y:S01]  /*5740*/  IMAD.U32 R10, RZ, RZ, UR20 ;  /* 0x00000014ff0a7e24 */ /* 0x000fe2000f8e00ff */
[----:B------:R-:W-:Y:S02]  /*5750*/  UIADD3 UR12, UR29, -UR12, URZ ;  /* 0x8000000c1d0c7290 */ /* 0x000fe4000fffe03f */
[----:B------:R2:W3:Y:S01]  /*5760*/  LDG.E R9, desc[UR22][R8.64] ;  /* 0x0000001608097981 */ /* 0x0004e2000c1e1900 */
[----:B------:R-:W-:-:S03]  /*5770*/  ULDC.64 UR16, c[0x0][0x230] ;  /* 0x00008c0000107ab9 */ /* 0x000fc60000000a00 */
[----:B------:R-:W3:Y:S01]  /*5780*/  LDG.E R6, desc[UR22][R10.64] ;  /* 0x000000160a067981 */ /* 0x000ee2000c1e1900 */
[----:B------:R-:W-:-:S04]  /*5790*/  UIMAD UR15, UR12, UR15, -0x40 ;  /* 0xffffffc00c0f74a4 */ /* 0x000fc8000f8e020f */
[----:B------:R-:W-:Y:S02]  /*57a0*/  USHF.R.S32.HI UR12, URZ, 0x1f, UR15 ;  /* 0x0000001f3f0c7899 */ /* 0x000fe4000801140f */
[----:B------:R-:W-:Y:S02]  /*57b0*/  UIMAD.WIDE.U32 UR20, UR15, UR8, URZ ;  /* 0x000000080f1472a5 */ /* 0x000fe4000f8e003f */
[----:B------:R-:W-:-:S04]  /*57c0*/  UIMAD UR12, UR12, UR8, URZ ;  /* 0x000000080c0c72a4 */ /* 0x000fc8000f8e023f */
[----:B------:R-:W-:-:S04]  /*57d0*/  UIMAD UR12, UR15, UR9, UR12 ;  /* 0x000000090f0c72a4 */ /* 0x000fc8000f8e020c */
[----:B------:R-:W-:Y:S01]  /*57e0*/  UIADD3 UR12, UR21, UR12, URZ ;  /* 0x0000000c150c7290 */ /* 0x000fe2000fffe03f */
[----:B--2---:R-:W-:Y:S01]  /*57f0*/  MOV R8, UR20 ;  /* 0x0000001400087c02 */ /* 0x004fe20008000f00 */
[----:B---3--:R-:W-:Y:S02]  /*5800*/  IMAD.IADD R6, R6, 0x1, -R9 ;  /* 0x0000000106067824 */ /* 0x008fe400078e0a09 */
[----:B------:R-:W-:Y:S02]  /*5810*/  IMAD.U32 R9, RZ, RZ, UR21 ;  /* 0x00000015ff097e24 */ /* 0x000fe4000f8e00ff */
[----:B------:R-:W-:Y:S02]  /*5820*/  MOV R9, UR12 ;  /* 0x0000000c00097c02 */ /* 0x000fe40008000f00 */
[----:B------:R-:W-:Y:S01]  /*5830*/  SHF.R.S32.HI R19, RZ, 0x1f, R6 ;  /* 0x0000001fff137819 */ /* 0x000fe20000011406 */
[----:B------:R-:W-:-:S04]  /*5840*/  IMAD.WIDE.U32 R8, R6, UR16, R8 ;  /* 0x0000001006087c25 */ /* 0x000fc8000f8e0008 */
[----:B------:R-:W-:-:S04]  /*5850*/  IMAD R19, R19, UR16, RZ ;  /* 0x0000001013137c24 */ /* 0x000fc8000f8e02ff */
[----:B------:R-:W-:Y:S01]  /*5860*/  IMAD R19, R6, UR17, R19 ;  /* 0x0000001106137c24 */ /* 0x000fe2000f8e0213 */
[----:B------:R-:W-:-:S03]  /*5870*/  MOV R6, R8 ;  /* 0x0000000800067202 */ /* 0x000fc60000000f00 */
[----:B------:R-:W-:Y:S01]  /*5880*/  IMAD.IADD R19, R9, 0x1, R19 ;  /* 0x0000000109137824 */ /* 0x000fe200078e0213 */
[----:B------:R-:W-:Y:S06]  /*5890*/  BRA `(.L_x_2933) ;  /* 0x0000000000107947 */ /* 0x000fec0003800000 */
.L_x_2932:
[----:B------:R-:W-:-:S04]  /*58a0*/  ULEA UR12, -UR8, URZ, 0x6 ;  /* 0x0000003f080c7291 */ /* 0x000fc8000f8e313f */
[----:B------:R-:W-:Y:S02]  /*58b0*/  USHF.R.S32.HI UR15, URZ, 0x1f, UR12 ;  /* 0x0000001f3f0f7899 */ /* 0x000fe4000801140c */
[----:B------:R-:W-:-:S04]  /*58c0*/  MOV R6, UR12 ;  /* 0x0000000c00067c02 */ /* 0x000fc80008000f00 */
[----:B------:R-:W-:-:S07]  /*58d0*/  MOV R19, UR15 ;  /* 0x0000000f00137c02 */ /* 0x000fce0008000f00 */
.L_x_2933:
[----:B------:R-:W-:Y:S01]  /*58e0*/  ULDC UR12, c[0x0][0x2d0] ;  /* 0x0000b400000c7ab9 */ /* 0x000fe20000000800 */
[----:B------:R-:W-:Y:S01]  /*58f0*/  BSSY B0, `(.L_x_2934) ;  /* 0x0000083000007945 */ /* 0x000fe20003800000 */
[----:B------:R-:W-:Y:S02]  /*5900*/  ISETP.GE.AND P2, PT, R4, UR12, PT ;  /* 0x0000000c04007c0c */ /* 0x000fe4000bf46270 */
[----:B------:R-:W-:Y:S02]  /*5910*/  ISETP.GE.AND P4, PT, R207, UR12, PT ;  /* 0x0000000ccf007c0c */ /* 0x000fe4000bf86270 */
[----:B------:R-:W-:-:S09]  /*5920*/  ISETP.GE.AND P1, PT, R3, UR12, PT ;  /* 0x0000000c03007c0c */ /* 0x000fd2000bf26270 */
[----:B------:R-:W2:Y:S01]  /*5930*/  @!P2 LDC.64 R12, c[0x0][0x218] ;  /* 0x00008600ff0cab82 */ /* 0x000ea20000000a00 */
[CC--:B------:R-:W-:Y:S01]  /*5940*/  @!P2 IADD3 R3, P0, R6.reuse, R133.reuse, RZ ;  /* 0x000000850603a210 */ /* 0x0c0fe20007f1e0ff */
[----:B------:R3:W-:Y:S01]  /*5950*/  @P4 STS.128 [R206+0x6000], RZ ;  /* 0x006000ffce004388 */ /* 0x0007e20000000c00 */
[----:B------:R-:W-:-:S03]  /*5960*/  @!P4 IADD3 R4, P5, R6, R133, RZ ;  /* 0x000000850604c210 */ /* 0x000fc60007fbe0ff */
[----:B------:R-:W-:Y:S02]  /*5970*/  @!P2 IMAD.X R18, R19, 0x1, R134, P0 ;  /* 0x000000011312a824 */ /* 0x000fe400000e0686 */
        /* <DEDUP_REMOVED lines=9> */
[----:B------:R-:W-:Y:S01]  /*5a10*/  @!P4 LEA.HI.X R37, R4, R11, R18, 0x1, P5 ;  /* 0x0000000b0425c211 */ /* 0x000fe200028f0c12 */
[----:B------:R-:W-:Y:S01]  /*5a20*/  @!P1 IMAD.X R18, R19, 0x1, R134, P0 ;  /* 0x0000000113129824 */ /* 0x000fe200000e0686 */
[----:B------:R-:W-:Y:S02]  /*5a30*/  IADD3 R4, P5, R6, UR25, RZ ;  /* 0x0000001906047c10 */ /* 0x000fe4000ffbe0ff */
[----:B-----5:R-:W-:-:S03]  /*5a40*/  @!P1 LEA R22, P0, R3, R8, 0x1 ;  /* 0x0000000803169211 */ /* 0x020fc600078008ff */
[----:B------:R-:W5:Y:S01]  /*5a50*/  @!P1 LDC.64 R10, c[0x0][0x218] ;  /* 0x00008600ff0a9b82 */ /* 0x000f620000000a00 */
[----:B------:R-:W-:Y:S01]  /*5a60*/  @!PT LDS RZ, [RZ] ;  /* 0x00000000fffff984 */ /* 0x000fe20000000800 */
[----:B------:R-:W-:Y:S01]  /*5a70*/  @!PT LDS RZ, [RZ] ;  /* 0x00000000fffff984 */ /* 0x000fe20000000800 */
[----:B------:R-:W-:Y:S01]  /*5a80*/  @!PT LDS RZ, [RZ] ;  /* 0x00000000fffff984 */ /* 0x000fe20000000800 */
[----:B------:R1:W-:Y:S01]  /*5a90*/  @!P4 LDGSTS.E.BYPASS.LTC128B.128 [R206+0x6000], desc[UR22][R36.64] ;  /* 0x0600000024cecfae */ /* 0x0003e2000b901d56 */
[----:B------:R-:W-:Y:S02]  /*5aa0*/  @!P1 LEA.HI.X R23, R3, R9, R18, 0x1, P0 ;  /* 0x0000000903179211 */ /* 0x000fe400000f0c12 */
[----:B------:R-:W-:Y:S01]  /*5ab0*/  IADD3.X R3, R19, UR24, RZ, P5, !PT ;  /* 0x0000001813037c10 */ /* 0x000fe2000affe4ff */
[----:B------:R3:W-:Y:S01]  /*5ac0*/  @P2 STS.128 [R206+0x8000], RZ ;  /* 0x008000ffce002388 */ /* 0x0007e20000000c00 */
[CC--:B------:R-:W-:Y:S02]  /*5ad0*/  @!P4 IADD3 R21, P5, R4.reuse, R133.reuse, RZ ;  /* 0x000000850415c210 */ /* 0x0c0fe40007fbe0ff */
[----:B------:R-:W1:Y:S01]  /*5ae0*/  @!P4 LDC.64 R8, c[0x0][0x218] ;  /* 0x00008600ff08cb82 */ /* 0x000e620000000a00 */
[----:B------:R-:W-:Y:S01]  /*5af0*/  @!P2 IADD3 R18, P0, R4, R133, RZ ;  /* 0x000000850412a210 */ /* 0x000fe20007f1e0ff */
[----:B------:R-:W-:Y:S01]  /*5b00*/  @!PT LDS RZ, [RZ] ;  /* 0x00000000fffff984 */ /* 0x000fe20000000800 */
[----:B------:R-:W-:Y:S01]  /*5b10*/  @!PT LDS RZ, [RZ] ;  /* 0x00000000fffff984 */ /* 0x000fe20000000800 */
[----:B------:R-:W-:Y:S01]  /*5b20*/  @!PT LDS RZ, [RZ] ;  /* 0x00000000fffff984 */ /* 0x000fe20000000800 */
[----:B------:R3:W-:Y:S01]  /*5b30*/  @!P2 LDGSTS.E.BYPASS.LTC128B.128 [R206+0x8000], desc[UR22][R24.64+0x80] ;  /* 0x0800008018ceafae */ /* 0x0007e2000b901d56 */
[----:B------:R-:W-:Y:S01]  /*5b40*/  @!P4 IMAD.X R38, R3, 0x1, R134, P5 ;  /* 0x000000010326c824 */ /* 0x000fe200028e0686 */
[----:B--2---:R-:W-:-:S02]  /*5b50*/  @!P4 LEA R26, P5, R21, R14, 0x1 ;  /* 0x0000000e151ac211 */ /* 0x004fc400078a08ff */
[----:B------:R-:W-:Y:S01]  /*5b60*/  @!P2 IMAD.X R14, R3, 0x1, R134, P0 ;  /* 0x00000001030ea824 */ /* 0x000fe200000e0686 */
[----:B------:R3:W-:Y:S01]  /*5b70*/  @P1 STS.128 [R206+0xa000], RZ ;  /* 0x00a000ffce001388 */ /* 0x0007e20000000c00 */
[----:B------:R-:W-:Y:S02]  /*5b80*/  @!P4 LEA.HI.X R27, R21, R15, R38, 0x1, P5 ;  /* 0x0000000f151bc211 */ /* 0x000fe400028f0c26 */
[----:B----4-:R-:W-:Y:S01]  /*5b90*/  @!P2 LEA R38, P5, R18, R12, 0x1 ;  /* 0x0000000c1226a211 */ /* 0x010fe200078a08ff */
[----:B------:R-:W-:Y:S01]  /*5ba0*/  @!PT LDS RZ, [RZ] ;  /* 0x00000000fffff984 */ /* 0x000fe20000000800 */
[----:B------:R-:W-:Y:S01]  /*5bb0*/  @!PT LDS RZ, [RZ] ;  /* 0x00000000fffff984 */ /* 0x000fe20000000800 */
[----:B------:R-:W-:Y:S01]  /*5bc0*/  @!PT LDS RZ, [RZ] ;  /* 0x00000000fffff984 */ /* 0x000fe20000000800 */
[----:B------:R3:W-:Y:S01]  /*5bd0*/  @!P1 LDGSTS.E.BYPASS.LTC128B.128 [R206+0xa000], desc[UR22][R22.64+0x100] ;  /* 0x0a00010016ce9fae */ /* 0x0007e2000b901d56 */
[----:B------:R-:W-:Y:S02]  /*5be0*/  @!P1 IADD3 R12, P0, R4, R133, RZ ;  /* 0x00000085040c9210 */ /* 0x000fe40007f1e0ff */
[----:B------:R-:W-:Y:S01]  /*5bf0*/  @!P2 LEA.HI.X R39, R18, R13, R14, 0x1, P5 ;  /* 0x0000000d1227a211 */ /* 0x000fe200028f0c0e */
[----:B------:R3:W-:Y:S01]  /*5c00*/  @P4 STS.128 [R206+0x6800], RZ ;  /* 0x006800ffce004388 */ /* 0x0007e20000000c00 */
[----:B------:R-:W2:Y:S01]  /*5c10*/  @!P2 LDC.64 R14, c[0x0][0x218] ;  /* 0x00008600ff0eab82 */ /* 0x000ea20000000a00 */
[----:B------:R-:W-:Y:S01]  /*5c20*/  @!P1 IMAD.X R13, R3, 0x1, R134, P0 ;  /* 0x00000001030d9824 */ /* 0x000fe200000e0686 */
[----:B-----5:R-:W-:Y:S01]  /*5c30*/  @!P1 LEA R42, P0, R12, R10, 0x1 ;  /* 0x0000000a0c2a9211 */ /* 0x020fe200078008ff */
[----:B------:R-:W-:Y:S01]  /*5c40*/  @!PT LDS RZ, [RZ] ;  /* 0x00000000fffff984 */ /* 0x000fe20000000800 */
[----:B------:R-:W-:Y:S01]  /*5c50*/  @!PT LDS RZ, [RZ] ;  /* 0x00000000fffff984 */ /* 0x000fe20000000800 */
[----:B------:R-:W-:Y:S01]  /*5c60*/  @!PT LDS RZ, [RZ] ;  /* 0x00000000fffff984 */ /* 0x000fe20000000800 */
[----:B------:R3:W-:Y:S01]  /*5c70*/  @!P4 LDGSTS.E.BYPASS.LTC128B.128 [R206+0x6800], desc[UR22][R26.64] ;  /* 0x068000001acecfae */ /* 0x0007e2000b901d56 */
[----:B------:R-:W-:-:S02]  /*5c80*/  IADD3 R4, P5, R4, UR25, RZ ;  /* 0x0000001904047c10 */ /* 0x000fc4000ffbe0ff */
[----:B------:R-:W-:Y:S01]  /*5c90*/  @!P1 LEA.HI.X R43, R12, R11, R13, 0x1, P0 ;  /* 0x0000000b0c2b9211 */ /* 0x000fe200000f0c0d */
[----:B------:R3:W-:Y:S01]  /*5ca0*/  @P2 STS.128 [R206+0x8800], RZ ;  /* 0x008800ffce002388 */ /* 0x0007e20000000c00 */
[----:B------:R-:W4:Y:S01]  /*5cb0*/  @!P1 LDC.64 R12, c[0x0][0x218] ;  /* 0x00008600ff0c9b82 */ /* 0x000f220000000a00 */
[----:B------:R-:W-:Y:S02]  /*5cc0*/  IADD3.X R3, R3, UR24, RZ, P5, !PT ;  /* 0x0000001803037c10 */ /* 0x000fe4000affe4ff */
[CC--:B------:R-:W-:Y:S01]  /*5cd0*/  @!P4 IADD3 R18, P0, R4.reuse, R133.reuse, RZ ;  /* 0x000000850412c210 */ /* 0x0c0fe20007f1e0ff */
[----:B------:R-:W-:Y:S01]  /*5ce0*/  @!PT LDS RZ, [RZ] ;  /* 0x00000000fffff984 */ /* 0x000fe20000000800 */
[----:B------:R-:W-:Y:S01]  /*5cf0*/  @!PT LDS RZ, [RZ] ;  /* 0x00000000fffff984 */ /* 0x000fe20000000800 */
[----:B------:R-:W-:Y:S01]  /*5d00*/  @!PT LDS RZ, [RZ] ;  /* 0x00000000fffff984 */ /* 0x000fe20000000800 */
[----:B------:R3:W-:Y:S01]  /*5d10*/  @!P2 LDGSTS.E.BYPASS.LTC128B.128 [R206+0x8800], desc[UR22][R38.64+0x80] ;  /* 0x0880008026ceafae */ /* 0x0007e2000b901d56 */
[----:B------:R-:W-:-:S03]  /*5d20*/  @!P2 IADD3 R35, P5, R4, R133, RZ ;  /* 0x000000850423a210 */ /* 0x000fc60007fbe0ff */
[C-C-:B------:R-:W-:Y:S01]  /*5d30*/  @!P4 IMAD.X R21, R3.reuse, 0x1, R134.reuse, P0 ;  /* 0x000000010315c824 */ /* 0x140fe200000e0686 */
[----:B------:R-:W5:Y:S01]  /*5d40*/  @!P4 LDC.64 R10, c[0x0][0x218] ;  /* 0x00008600ff0acb82 */ /* 0x000f620000000a00 */
[C---:B-1----:R-:W-:Y:S01]  /*5d50*/  @!P4 LEA R46, P0, R18.reuse, R8, 0x1 ;  /* 0x00000008122ec211 */ /* 0x042fe200078008ff */
[----:B------:R-:W-:Y:S01]  /*5d60*/  @!P2 IMAD.X R44, R3, 0x1, R134, P5 ;  /* 0x00000001032ca824 */ /* 0x000fe200028e0686 */
[----:B------:R3:W-:Y:S02]  /*5d70*/  @P1 STS.128 [R206+0xa800], RZ ;  /* 0x00a800ffce001388 */ /* 0x0007e40000000c00 */
[----:B------:R-:W-:Y:S02]  /*5d80*/  @!P4 LEA.HI.X R47, R18, R9, R21, 0x1, P0 ;  /* 0x00000009122fc211 */ /* 0x000fe400000f0c15 */
[C---:B--2---:R-:W-:Y:S01]  /*5d90*/  @!P2 LEA R36, P5, R35.reuse, R14, 0x1 ;  /* 0x0000000e2324a211 */ /* 0x044fe200078a08ff */
[----:B------:R-:W1:Y:S01]  /*5da0*/  @!P2 LDC.64 R8, c[0x0][0x218] ;  /* 0x00008600ff08ab82 */ /* 0x000e620000000a00 */
[----:B------:R-:W-:Y:S01]  /*5db0*/  @!P1 IADD3 R18, P0, R4, R133, RZ ;  /* 0x0000008504129210 */ /* 0x000fe20007f1e0ff */
[----:B------:R-:W-:Y:S01]  /*5dc0*/  @!PT LDS RZ, [RZ] ;  /* 0x00000000fffff984 */ /* 0x000fe20000000800 */
[----:B------:R-:W-:Y:S01]  /*5dd0*/  @!PT LDS RZ, [RZ] ;  /* 0x00000000fffff984 */ /* 0x000fe20000000800 */
[----:B------:R-:W-:Y:S01]  /*5de0*/  @!PT LDS RZ, [RZ] ;  /* 0x00000000fffff984 */ /* 0x000fe20000000800 */
[----:B------:R3:W-:Y:S01]  /*5df0*/  @!P1 LDGSTS.E.BYPASS.LTC128B.128 [R206+0xa800], desc[UR22][R42.64+0x100] ;  /* 0x0a8001002ace9fae */ /* 0x0007e2000b901d56 */
[----:B------:R-:W-:-:S02]  /*5e00*/  @!P2 LEA.HI.X R37, R35, R15, R44, 0x1, P5 ;  /* 0x0000000f2325a211 */ /* 0x000fc400028f0c2c */
[----:B------:R-:W-:Y:S01]  /*5e10*/  IADD3 R14, P5, R4, UR25, RZ ;  /* 0x00000019040e7c10 */ /* 0x000fe2000ffbe0ff */
[C---:B------:R-:W-:Y:S01]  /*5e20*/  @!P1 IMAD.X R4, R3.reuse, 0x1, R134, P0 ;  /* 0x0000000103049824 */ /* 0x040fe200000e0686 */
[C---:B----4-:R-:W-:Y:S01]  /*5e30*/  @!P1 LEA R12, P0, R18.reuse, R12, 0x1 ;  /* 0x0000000c120c9211 */ /* 0x050fe200078008ff */
        /* <DEDUP_REMOVED lines=11> */
[C---:B-----5:R-:W-:Y:S01]  /*5ef0*/  @!P4 LEA R10, P5, R4.reuse, R10, 0x1 ;  /* 0x0000000a040ac211 */ /* 0x060fe200078a08ff */
[----:B------:R-:W-:Y:S01]  /*5f00*/  @!PT LDS RZ, [RZ] ;  /* 0x00000000fffff984 */ /* 0x000fe20000000800 */
[----:B------:R-:W-:Y:S01]  /*5f10*/  @!PT LDS RZ, [RZ] ;  /* 0x00000000fffff984 */ /* 0x000fe20000000800 */
[----:B------:R-:W-:Y:S01]  /*5f20*/  @!PT LDS RZ, [RZ] ;  /* 0x00000000fffff984 */ /* 0x000fe20000000800 */
[----:B------:R3:W-:Y:S03]  /*5f30*/  @!P2 LDGSTS.E.BYPASS.LTC128B.128 [R206+0x9000], desc[UR22][R36.64+0x80] ;  /* 0x0900008024ceafae */ /* 0x0007e6000b901d56 */
[----:B------:R-:W-:Y:S01]  /*5f40*/  @!P4 LEA.HI.X R11, R4, R11, R18, 0x1, P5 ;  /* 0x0000000b040bc211 */ /* 0x000fe200028f0c12 */
[----:B------:R-:W-:Y:S01]  /*5f50*/  @!P2 IMAD.X R4, R3, 0x1, R134, P0 ;  /* 0x000000010304a824 */ /* 0x000fe200000e0686 */
[C---:B-1----:R-:W-:Y:S01]  /*5f60*/  @!P2 LEA R8, P0, R15.reuse, R8, 0x1 ;  /* 0x000000080f08a211 */ /* 0x042fe200078008ff */
        /* <DEDUP_REMOVED lines=27> */
.L_x_2935:
[----:B------:R-:W-:Y:S05]  /*6120*/  BSYNC B0 ;  /* 0x0000000000007941 */ /* 0x000fea0003800000 */
.L_x_2934:
[----:B------:R-:W0:Y:S01]  /*6130*/  LDGDEPBAR ;  /* 0x00000000000079af */ /* 0x000e220000000000 */
[----:B------:R-:W-:-:S04]  /*6140*/  IADD3 R133, P0, R6, R133, RZ ;  /* 0x0000008506857210 */ /* 0x000fc80007f1e0ff */
[----:B------:R-:W-:-:S09]  /*6150*/  IADD3.X R134, R19, R134, RZ, P0, !PT ;  /* 0x0000008613867210 */ /* 0x000fd200007fe4ff */
.L_x_2931:
[----:B------:R-:W-:Y:S01]  /*6160*/  VIADD R4, R212, UR13 ;  /* 0x0000000dd4047c36 */ /* 0x000fe20008000000 */
[----:B------:R-:W-:Y:S01]  /*6170*/  ULDC UR16, c[0x0][0x2ec] ;  /* 0x0000bb0000107ab9 */ /* 0x000fe20000000800 */
[----:B------:R-:W-:Y:S01]  /*6180*/  LEA R196, R0, UR4, 0x1 ;  /* 0x0000000400c47c11 */ /* 0x000fe2000f8e08ff */
[----:B------:R-:W-:Y:S01]  /*6190*/  ULDC.64 UR12, c[0x0][0x218] ;  /* 0x00008600000c7ab9 */ /* 0x000fe20000000a00 */
[C---:B------:R-:W-:Y:S01]  /*61a0*/  VIADD R3, R4.reuse, 0x1 ;  /* 0x0000000104037836 */ /* 0x040fe20000000000 */
[C---:B------:R-:W-:Y:S01]  /*61b0*/  ISETP.GE.AND P0, PT, R4.reuse, R210, PT ;  /* 0x000000d20400720c */ /* 0x040fe20003f06270 */
[C---:B-1-3--:R-:W-:Y:S01]  /*61c0*/  VIADD R8, R4.reuse, 0x8 ;  /* 0x0000000804087836 */ /* 0x04afe20000000000 */
[C---:B------:R-:W-:Y:S01]  /*61d0*/  ISETP.GE.AND P2, PT, R4.reuse, R208, PT ;  /* 0x000000d00400720c */ /* 0x040fe20003f46270 */
[C---:B------:R-:W-:Y:S01]  /*61e0*/  VIADD R6, R4.reuse, 0x9 ;  /* 0x0000000904067836 */ /* 0x040fe20000000000 */
[----:B------:R-:W-:Y:S01]  /*61f0*/  ISETP.GE.AND P5, PT, R3, R210, PT ;  /* 0x000000d20300720c */ /* 0x000fe20003fa6270 */
[----:B------:R-:W-:Y:S01]  /*6200*/  IMAD R194, R7, 0x2, R196 ;  /* 0x0000000207c27824 */ /* 0x000fe200078e02c4 */
[----:B------:R-:W-:Y:S01]  /*6210*/  ISETP.GE.AND P1, PT, R3, R208, PT ;  /* 0x000000d00300720c */ /* 0x000fe20003f26270 */
[----:B------:R-:W-:Y:S01]  /*6220*/  LDSM.16.MT88.4 R124, [R196+0xc000] ;  /* 0x00c00000c47c783b */ /* 0x000fe20000004200 */
[-C--:B------:R-:W-:Y:S01]  /*6230*/  ISETP.LT.OR P0, PT, R4, R211.reuse, P0 ;  /* 0x000000d30400720c */ /* 0x080fe20000701670 */
[----:B------:R-:W-:Y:S01]  /*6240*/  IMAD R192, R5, 0x2, R194 ;  /* 0x0000000205c07824 */ /* 0x000fe200078e02c2 */
[----:B------:R-:W-:Y:S01]  /*6250*/  ISETP.LT.OR P5, PT, R3, R211, P5 ;  /* 0x000000d30300720c */ /* 0x000fe20002fa1670 */
[----:B------:R-:W-:Y:S01]  /*6260*/  LDSM.16.MT88.4 R116, [R194+0xc000] ;  /* 0x00c00000c274783b */ /* 0x000fe20000004200 */
[----:B------:R-:W-:Y:S01]  /*6270*/  ISETP.GE.AND P4, PT, R8, R210, PT ;  /* 0x000000d20800720c */ /* 0x000fe20003f86270 */
[----:B------:R-:W-:Y:S01]  /*6280*/  IMAD R193, R5, 0x2, R196 ;  /* 0x0000000205c17824 */ /* 0x000fe200078e02c4 */
[-C--:B------:R-:W-:Y:S01]  /*6290*/  ISETP.LT.OR P2, PT, R4, R209.reuse, P2 ;  /* 0x000000d10400720c */ /* 0x080fe20001741670 */
[----:B------:R-:W-:Y:S01]  /*62a0*/  LDSM.16.MT88.4 R48, [R194+0xe000] ;  /* 0x00e00000c230783b */ /* 0x000fe20000004200 */
[----:B------:R-:W-:-:S02]  /*62b0*/  ISETP.LT.OR P1, PT, R3, R209, P1 ;  /* 0x000000d10300720c */ /* 0x000fc40000f21670 */
[----:B------:R-:W-:Y:S01]  /*62c0*/  FSEL R3, R2, -INF , !P0 ;  /* 0xff80000002037808 */ /* 0x000fe20004000000 */
[----:B------:R-:W-:Y:S01]  /*62d0*/  VIADD R2, R4, 0x10 ;  /* 0x0000001004027836 */ /* 0x000fe20000000000 */
[----:B------:R-:W-:Y:S01]  /*62e0*/  ISETP.LT.OR P4, PT, R8, R211, P4 ;  /* 0x000000d30800720c */ /* 0x000fe20002781670 */
[----:B------:R-:W-:Y:S01]  /*62f0*/  LDSM.16.MT88.4 R64, [R192+0xe000] ;  /* 0x00e00000c040783b */ /* 0x000fe20000004200 */
[----:B------:R-:W-:Y:S02]  /*6300*/  FSEL R69, R69, -INF , !P2 ;  /* 0xff80000045457808 */ /* 0x000fe40005000000 */
[----:B------:R-:W-:Y:S01]  /*6310*/  FSEL R35, R68, -INF , !P5 ;  /* 0xff80000044237808 */ /* 0x000fe20006800000 */
[----:B------:R-:W-:Y:S01]  /*6320*/  LDSM.16.MT88.4 R72, [R196+0x10000] ;  /* 0x01000000c448783b */ /* 0x000fe20000004200 */
[C---:B------:R-:W-:Y:S02]  /*6330*/  ISETP.GE.AND P2, PT, R6.reuse, R210, PT ;  /* 0x000000d20600720c */ /* 0x040fe40003f46270 */
[-C--:B------:R-:W-:Y:S01]  /*6340*/  ISETP.GE.AND P5, PT, R6, R208.reuse, PT ;  /* 0x000000d00600720c */ /* 0x080fe20003fa6270 */
[----:B------:R-:W-:Y:S01]  /*6350*/  LDSM.16.MT88.4 R80, [R194+0x10000] ;  /* 0x01000000c250783b */ /* 0x000fe20000004200 */
[----:B------:R-:W-:-:S02]  /*6360*/  ISETP.GE.AND P0, PT, R8, R208, PT ;  /* 0x000000d00800720c */ /* 0x000fc40003f06270 */
[----:B------:R-:W-:Y:S01]  /*6370*/  FSEL R27, R70, -INF , !P1 ;  /* 0xff800000461b7808 */ /* 0x000fe20004800000 */
[----:B------:R-:W-:Y:S01]  /*6380*/  LDSM.16.MT88.4 R88, [R193+0x10000] ;  /* 0x01000000c158783b */ /* 0x000fe20000004200 */
[----:B------:R-:W-:Y:S02]  /*6390*/  FSEL R37, R28, -INF , !P4 ;  /* 0xff8000001c257808 */ /* 0x000fe40006000000 */
[C---:B------:R-:W-:Y:S01]  /*63a0*/  ISETP.GE.AND P1, PT, R2.reuse, R210, PT ;  /* 0x000000d20200720c */ /* 0x040fe20003f26270 */
[----:B------:R-:W-:Y:S01]  /*63b0*/  LDSM.16.MT88.4 R108, [R193+0xc000] ;  /* 0x00c00000c16c783b */ /* 0x000fe20000004200 */
[----:B------:R-:W-:Y:S02]  /*63c0*/  ISETP.GE.AND P4, PT, R2, R208, PT ;  /* 0x000000d00200720c */ /* 0x000fe40003f86270 */
[C---:B------:R-:W-:Y:S01]  /*63d0*/  ISETP.LT.OR P2, PT, R6.reuse, R211, P2 ;  /* 0x000000d30600720c */ /* 0x040fe20001741670 */
[----:B------:R-:W-:Y:S01]  /*63e0*/  LDSM.16.MT88.4 R100, [R192+0xc000] ;  /* 0x00c00000c064783b */ /* 0x000fe20000004200 */
[-C--:B------:R-:W-:Y:S01]  /*63f0*/  ISETP.LT.OR P5, PT, R6, R209.reuse, P5 ;  /* 0x000000d10600720c */ /* 0x080fe20002fa1670 */
[----:B------:R-:W-:Y:S01]  /*6400*/  VIADD R6, R4, 0x11 ;  /* 0x0000001104067836 */ /* 0x000fe20000000000 */
        /* <DEDUP_REMOVED lines=19> */
[C---:B------:R-:W-:Y:S02]  /*6540*/  ISETP.LT.OR P5, PT, R2.reuse, R211, P5 ;  /* 0x000000d30200720c */ /* 0x040fe40002fa1670 */
[----:B------:R-:W-:Y:S01]  /*6550*/  ISETP.LT.OR P1, PT, R2, R209, P1 ;  /* 0x000000d10200720c */ /* 0x000fe20000f21670 */
[----:B------:R-:W-:Y:S01]  /*6560*/  VIADD R2, R4, 0x20 ;  /* 0x0000002004027836 */ /* 0x000fe20000000000 */
[----:B------:R-:W-:Y:S02]  /*6570*/  FSEL R15, R16, -INF , !P4 ;  /* 0xff800000100f7808 */ /* 0x000fe40006000000 */
[----:B------:R-:W-:Y:S02]  /*6580*/  FSEL R21, R41, -INF , !P0 ;  /* 0xff80000029157808 */ /* 0x000fe40004000000 */
[C---:B------:R-:W-:Y:S02]  /*6590*/  ISETP.GE.AND P4, PT, R6.reuse, R210, PT ;  /* 0x000000d20600720c */ /* 0x040fe40003f86270 */
[----:B------:R-:W-:-:S02]  /*65a0*/  ISETP.GE.AND P0, PT, R6, R208, PT ;  /* 0x000000d00600720c */ /* 0x000fc40003f06270 */
[----:B------:R-:W-:Y:S02]  /*65b0*/  FMNMX.FTZ R8, R29, R8, !PT ;  /* 0x000000081d087209 */ /* 0x000fe40007810000 */
[----:B------:R-:W-:Y:S02]  /*65c0*/  FSEL R13, R17, -INF , !P2 ;  /* 0xff800000110d7808 */ /* 0x000fe40005000000 */
[----:B------:R-:W-:Y:S02]  /*65d0*/  FSEL R19, R33, -INF , !P5 ;  /* 0xff80000021137808 */ /* 0x000fe40006800000 */
        /* <DEDUP_REMOVED lines=11> */
[----:B------:R-:W-:Y:S02]  /*6690*/  FMNMX.FTZ R10, R21, R8, !PT ;  /* 0x00000008150a7209 */ /* 0x000fe40007810000 */
[C---:B------:R-:W-:Y:S02]  /*66a0*/  ISETP.GE.AND P1, PT, R6.reuse, R210, PT ;  /* 0x000000d20600720c */ /* 0x040fe40003f26270 */
[----:B------:R-:W-:Y:S02]  /*66b0*/  ISETP.GE.AND P4, PT, R6, R208, PT ;  /* 0x000000d00600720c */ /* 0x000fe40003f86270 */
[----:B------:R-:W-:Y:S02]  /*66c0*/  FMNMX.FTZ R8, R69, R27, !PT ;  /* 0x0000001b45087209 */ /* 0x000fe40007810000 */
[----:B------:R-:W-:Y:S02]  /*66d0*/  FSEL R9, R34, -INF , !P0 ;  /* 0xff80000022097808 */ /* 0x000fe40004000000 */
[----:B------:R-:W-:-:S02]  /*66e0*/  FSEL R223, R223, -INF , !P2 ;  /* 0xff800000dfdf7808 */ /* 0x000fc40005000000 */
        /* <DEDUP_REMOVED lines=408> */
.L_x_2937:
[----:B------:R-:W-:-:S04]  /*8070*/  LEA R5, -R240, RZ, 0x6 ;  /* 0x000000fff0057211 */ /* 0x000fc800078e31ff */
[----:B------:R-:W-:-:S07]  /*8080*/  SHF.R.S32.HI R2, RZ, 0x1f, R5 ;  /* 0x0000001fff027819 */ /* 0x000fce0000011405 */
.L_x_2938:
        /* <DEDUP_REMOVED lines=122> */
[----:B------:R-:W5:Y:S04]  /*8830*/  LDSM.16.M88.4 R32, [R191] ;  /* 0x00000000bf20783b */ /* 0x000f680000000200 */
[----:B--2---:R-:W2:Y:S01]  /*8840*/  LDSM.16.M88.4 R28, [R190] ;  /* 0x00000000be1c783b */ /* 0x004ea20000000200 */
[C---:B----4-:R-:W-:Y:S03]  /*8850*/  HMMA.16816.F32.BF16 R12, R172.reuse, R24, RZ ;  /* 0x00000018ac0c723c */ /* 0x050fe600000418ff */
[----:B------:R-:W-:Y:S04]  /*8860*/  LDSM.16.M88.4 R20, [R197] ;  /* 0x00000000c514783b */ /* 0x000fe80000000200 */
[----:B------:R-:W4:Y:S01]  /*8870*/  LDSM.16.M88.4 R224, [R188] ;  /* 0x00000000bce0783b */ /* 0x000f220000000200 */
[C---:B------:R-:W-:Y:S03]  /*8880*/  HMMA.16816.F32.BF16 R24, R172.reuse, R26, RZ ;  /* 0x0000001aac18723c */ /* 0x040fe600000418ff */
[----:B------:R-:W4:Y:S03]  /*8890*/  LDSM.16.M88.4 R8, [R195+0x6800] ;  /* 0x00680000c308783b */ /* 0x000f260000000200 */
[C---:B-1----:R-:W-:Y:S01]  /*88a0*/  HMMA.16816.F32.BF16 R136, R172.reuse, R156, RZ ;  /* 0x0000009cac88723c */ /* 0x042fe200000418ff */
[----:B------:R-:W1:Y:S04]  /*88b0*/  LDSM.16.M88.4 R144, [R189] ;  /* 0x00000000bd90783b */ /* 0x000e680000000200 */
[----:B---3--:R-:W3:Y:S01]  /*88c0*/  LDSM.16.M88.4 R4, [R195+0x7000] ;  /* 0x00700000c304783b */ /* 0x008ee20000000200 */
[----:B------:R-:W-:Y:S03]  /*88d0*/  HMMA.16816.F32.BF16 R156, R172, R158, RZ ;  /* 0x0000009eac9c723c */ /* 0x000fe600000418ff */
[----:B------:R-:W-:Y:S03]  /*88e0*/  LDSM.16.M88.4 R220, [R195+0x7800] ;  /* 0x00780000c3dc783b */ /* 0x000fe60000000200 */
[----:B------:R-:W-:Y:S01]  /*88f0*/  HMMA.16816.F32.BF16 R12, R16, R164, R12 ;  /* 0x000000a4100c723c */ /* 0x000fe2000004180c */
[----:B------:R-:W-:Y:S04]  /*8900*/  LDSM.16.M88.4 R236, [R188+0x2800] ;  /* 0x00280000bcec783b */ /* 0x000fe80000000200 */
[----:B------:R-:W-:Y:S01]  /*8910*/  LDSM.16.M88.4 R232, [R183] ;  /* 0x00000000b7e8783b */ /* 0x000fe20000000200 */
[C---:B-----5:R-:W-:Y:S03]  /*8920*/  HMMA.16816.F32.BF16 R152, R172.reuse, R148, RZ ;  /* 0x00000094ac98723c */ /* 0x060fe600000418ff */
[----:B------:R-:W-:Y:S03]  /*8930*/  LDSM.16.M88.4 R228, [R195+0x9000] ;  /* 0x00900000c3e4783b */ /* 0x000fe60000000200 */
[----:B------:R-:W-:Y:S01]  /*8940*/  HMMA.16816.F32.BF16 R148, R172, R150, RZ ;  /* 0x00000096ac94723c */ /* 0x000fe200000418ff */
[----:B------:R-:W0:Y:S05]  /*8950*/  LDGDEPBAR ;  /* 0x00000000000079af */ /* 0x000e2a0000000000 */
[----:B------:R-:W-:Y:S01]  /*8960*/  HMMA.16816.F32.BF16 R24, R16, R166, R24 ;  /* 0x000000a61018723c */ /* 0x000fe20000041818 */
[----:B------:R-:W-:Y:S05]  /*8970*/  LDSM.16.M88.4 R164, [R201+0x8000] ;  /* 0x00800000c9a4783b */ /* 0x000fea0000000200 */
[----:B------:R-:W-:Y:S06]  /*8980*/  HMMA.16816.F32.BF16 R12, R168, R160, R12 ;  /* 0x000000a0a80c723c */ /* 0x000fec000004180c */
[----:B------:R-:W-:Y:S06]  /*8990*/  HMMA.16816.F32.BF16 R176, R172, R140, RZ ;  /* 0x0000008cacb0723c */ /* 0x000fec00000418ff */
[C---:B------:R-:W-:Y:S06]  /*89a0*/  HMMA.16816.F32.BF16 R136, R16.reuse, R32, R136 ;  /* 0x000000201088723c */ /* 0x040fec0000041888 */
[----:B------:R-:W-:Y:S01]  /*89b0*/  HMMA.16816.F32.BF16 R156, R16, R34, R156 ;  /* 0x00000022109c723c */ /* 0x000fe2000004189c */
[----:B------:R-:W-:Y:S05]  /*89c0*/  LDSM.16.M88.4 R32, [R188+0x1000] ;  /* 0x00100000bc20783b */ /* 0x000fea0000000200 */
[----:B------:R-:W-:Y:S01]  /*89d0*/  HMMA.16816.F32.BF16 R172, R172, R142, RZ ;  /* 0x0000008eacac723c */ /* 0x000fe200000418ff */
[----:B------:R-:W-:Y:S05]  /*89e0*/  LDSM.16.M88.4 R140, [R188+0x800] ;  /* 0x00080000bc8c783b */ /* 0x000fea0000000200 */
[C---:B--2---:R-:W-:Y:S06]  /*89f0*/  HMMA.16816.F32.BF16 R152, R16.reuse, R28, R152 ;  /* 0x0000001c1098723c */ /* 0x044fec0000041898 */
[----:B------:R-:W-:Y:S01]  /*8a00*/  HMMA.16816.F32.BF16 R148, R16, R30, R148 ;  /* 0x0000001e1094723c */ /* 0x000fe20000041894 */
[----:B------:R-:W2:Y:S05]  /*8a10*/  LDSM.16.M88.4 R28, [R202+0x2000] ;  /* 0x00200000ca1c783b */ /* 0x000eaa0000000200 */
[----:B------:R-:W-:Y:S01]  /*8a20*/  HMMA.16816.F32.BF16 R24, R168, R162, R24 ;  /* 0x000000a2a818723c */ /* 0x000fe20000041818 */
[----:B------:R-:W-:Y:S05]  /*8a30*/  LDSM.16.M88.4 R160, [R188+0x1800] ;  /* 0x00180000bca0783b */ /* 0x000fea0000000200 */
[----:B----4-:R-:W-:Y:S06]  /*8a40*/  HMMA.16816.F32.BF16 R12, R20, R224, R12 ;  /* 0x000000e0140c723c */ /* 0x010fec000004180c */
[C---:B------:R-:W-:Y:S06]  /*8a50*/  HMMA.16816.F32.BF16 R136, R168.reuse, R8, R136 ;  /* 0x00000008a888723c */ /* 0x040fec0000041888 */
[----:B------:R-:W-:Y:S01]  /*8a60*/  HMMA.16816.F32.BF16 R156, R168, R10, R156 ;  /* 0x0000000aa89c723c */ /* 0x000fe2000004189c */
[----:B------:R-:W-:Y:S05]  /*8a70*/  LDSM.16.M88.4 R8, [R201+0x8800] ;  /* 0x00880000c908783b */ /* 0x000fea0000000200 */
[C---:B-1----:R-:W-:Y:S06]  /*8a80*/  HMMA.16816.F32.BF16 R176, R16.reuse, R144, R176 ;  /* 0x0000009010b0723c */ /* 0x042fec00000418b0 */
[----:B------:R-:W-:Y:S01]  /*8a90*/  HMMA.16816.F32.BF16 R172, R16, R146, R172 ;  /* 0x0000009210ac723c */ /* 0x000fe200000418ac */
[----:B------:R-:W-:Y:S04]  /*8aa0*/  LDSM.16.M88.4 R144, [R187] ;  /* 0x00000000bb90783b */ /* 0x000fe80000000200 */
[----:B------:R-:W-:Y:S01]  /*8ab0*/  LDSM.16.M88.4 R16, [R201+0x9000] ;  /* 0x00900000c910783b */ /* 0x000fe20000000200 */
[C---:B---3--:R-:W-:Y:S06]  /*8ac0*/  HMMA.16816.F32.BF16 R152, R168.reuse, R4, R152 ;  /* 0x00000004a898723c */ /* 0x048fec0000041898 */
[----:B------:R-:W-:Y:S01]  /*8ad0*/  HMMA.16816.F32.BF16 R148, R168, R6, R148 ;  /* 0x00000006a894723c */ /* 0x000fe20000041894 */
[----:B------:R-:W1:Y:S05]  /*8ae0*/  LDSM.16.M88.4 R4, [R200+0x2000] ;  /* 0x00200000c804783b */ /* 0x000e6a0000000200 */
[----:B------:R-:W-:Y:S01]  /*8af0*/  HMMA.16816.F32.BF16 R24, R20, R226, R24 ;  /* 0x000000e21418723c */ /* 0x000fe20000041818 */
[----:B------:R-:W-:Y:S05]  /*8b00*/  LDSM.16.M88.4 R224, [R198+0x2000] ;  /* 0x00200000c6e0783b */ /* 0x000fea0000000200 */
[----:B--2---:R-:W-:Y:S06]  /*8b10*/  HMMA.16816.F32.BF16 R12, R28, R164, R12 ;  /* 0x000000a41c0c723c */ /* 0x004fec000004180c */
[C---:B------:R-:W-:Y:S06]  /*8b20*/  HMMA.16816.F32.BF16 R136, R20.reuse, R140, R136 ;  /* 0x0000008c1488723c */ /* 0x040fec0000041888 */
[----:B------:R-:W-:Y:S01]  /*8b30*/  HMMA.16816.F32.BF16 R156, R20, R142, R156 ;  /* 0x0000008e149c723c */ /* 0x000fe2000004189c */
[----:B------:R-:W-:Y:S05]  /*8b40*/  LDSM.16.M88.4 R140, [R201+0x9800] ;  /* 0x00980000c98c783b */ /* 0x000fea0000000200 */
[C---:B------:R-:W-:Y:S06]  /*8b50*/  HMMA.16816.F32.BF16 R176, R168.reuse, R220, R176 ;  /* 0x000000dca8b0723c */ /* 0x040fec00000418b0 */
[----:B------:R-:W-:Y:S01]  /*8b60*/  HMMA.16816.F32.BF16 R172, R168, R222, R172 ;  /* 0x000000dea8ac723c */ /* 0x000fe200000418ac */
[----:B------:R-:W-:Y:S04]  /*8b70*/  LDSM.16.M88.4 R168, [R197+0x2000] ;  /* 0x00200000c5a8783b */ /* 0x000fe80000000200 */
[----:B------:R-:W-:Y:S01]  /*8b80*/  LDSM.16.M88.4 R220, [R195+0x9800] ;  /* 0x00980000c3dc783b */ /* 0x000fe20000000200 */
[C---:B------:R-:W-:Y:S06]  /*8b90*/  HMMA.16816.F32.BF16 R152, R20.reuse, R32, R152 ;  /* 0x000000201498723c */ /* 0x040fec0000041898 */
[----:B------:R-:W-:Y:S01]  /*8ba0*/  HMMA.16816.F32.BF16 R148, R20, R34, R148 ;  /* 0x000000221494723c */ /* 0x000fe20000041894 */
[----:B------:R-:W2:Y:S05]  /*8bb0*/  LDSM.16.M88.4 R32, [R195+0x8000] ;  /* 0x00800000c320783b */ /* 0x000eaa0000000200 */
[----:B------:R-:W-:Y:S01]  /*8bc0*/  HMMA.16816.F32.BF16 R24, R28, R166, R24 ;  /* 0x000000a61c18723c */ /* 0x000fe20000041818 */
[----:B------:R-:W-:Y:S05]  /*8bd0*/  LDSM.16.M88.4 R164, [R188+0x3000] ;  /* 0x00300000bca4783b */ /* 0x000fea0000000200 */
[----:B-1----:R-:W-:Y:S06]  /*8be0*/  HMMA.16816.F32.BF16 R12, R4, R144, R12 ;  /* 0x00000090040c723c */ /* 0x002fec000004180c */
[C---:B------:R-:W-:Y:S06]  /*8bf0*/  HMMA.16816.F32.BF16 R136, R28.reuse, R8, R136 ;  /* 0x000000081c88723c */ /* 0x040fec0000041888 */
[----:B------:R-:W-:Y:S01]  /*8c00*/  HMMA.16816.F32.BF16 R156, R28, R10, R156 ;  /* 0x0000000a1c9c723c */ /* 0x000fe2000004189c */
[----:B------:R-:W1:Y:S05]  /*8c10*/  LDSM.16.M88.4 R8, [R186] ;  /* 0x00000000ba08783b */ /* 0x000e6a0000000200 */
[C---:B------:R-:W-:Y:S06]  /*8c20*/  HMMA.16816.F32.BF16 R176, R20.reuse, R160, R176 ;  /* 0x000000a014b0723c */ /* 0x040fec00000418b0 */
[----:B------:R-:W-:Y:S01]  /*8c30*/  HMMA.16816.F32.BF16 R172, R20, R162, R172 ;  /* 0x000000a214ac723c */ /* 0x000fe200000418ac */
[----:B------:R-:W3:Y:S04]  /*8c40*/  LDSM.16.M88.4 R20, [R188+0x2000] ;  /* 0x00200000bc14783b */ /* 0x000ee80000000200 */
[----:B------:R-:W4:Y:S01]  /*8c50*/  LDSM.16.M88.4 R160, [R195+0x8800] ;  /* 0x00880000c3a0783b */ /* 0x000f220000000200 */
[----:B------:R-:W-:Y:S03]  /*8c60*/  HMMA.16816.F32.BF16 R24, R4, R146, R24 ;  /* 0x000000920418723c */ /* 0x000fe60000041818 */
[----:B------:R-:W-:Y:S03]  /*8c70*/  LDSM.16.M88.4 R144, [R202+0x4000] ;  /* 0x00400000ca90783b */ /* 0x000fe60000000200 */
[----:B--2---:R-:W-:Y:S06]  /*8c80*/  HMMA.16816.F32.BF16 R12, R224, R32, R12 ;  /* 0x00000020e00c723c */ /* 0x004fec000004180c */
[C---:B------:R-:W-:Y:S06]  /*8c90*/  HMMA.16816.F32.BF16 R152, R28.reuse, R16, R152 ;  /* 0x000000101c98723c */ /* 0x040fec0000041898 */
[C---:B------:R-:W-:Y:S01]  /*8ca0*/  HMMA.16816.F32.BF16 R148, R28.reuse, R18, R148 ;  /* 0x000000121c94723c */ /* 0x040fe20000041894 */
[----:B------:R-:W-:Y:S05]  /*8cb0*/  LDSM.16.M88.4 R16, [R185] ;  /* 0x00000000b910783b */ /* 0x000fea0000000200 */
[C---:B------:R-:W-:Y:S06]  /*8cc0*/  HMMA.16816.F32.BF16 R176, R28.reuse, R140, R176 ;  /* 0x0000008c1cb0723c */ /* 0x040fec00000418b0 */
[----:B------:R-:W-:Y:S01]  /*8cd0*/  HMMA.16816.F32.BF16 R172, R28, R142, R172 ;  /* 0x0000008e1cac723c */ /* 0x000fe200000418ac */
[----:B------:R-:W2:Y:S04]  /*8ce0*/  LDSM.16.M88.4 R28, [R201+0xa000] ;  /* 0x00a00000c91c783b */ /* 0x000ea80000000200 */
[----:B------:R-:W-:Y:S01]  /*8cf0*/  LDSM.16.M88.4 R140, [R201+0xa800] ;  /* 0x00a80000c98c783b */ /* 0x000fe20000000200 */
[----:B-1----:R-:W-:Y:S06]  /*8d00*/  HMMA.16816.F32.BF16 R136, R4, R8, R136 ;  /* 0x000000080488723c */ /* 0x002fec0000041888 */
[----:B------:R-:W-:Y:S01]  /*8d10*/  HMMA.16816.F32.BF16 R24, R224, R34, R24 ;  /* 0x00000022e018723c */ /* 0x000fe20000041818 */
[----:B------:R-:W-:Y:S05]  /*8d20*/  LDSM.16.M88.4 R32, [R200+0x4000] ;  /* 0x00400000c820783b */ /* 0x000fea0000000200 */
[----:B---3--:R-:W-:Y:S06]  /*8d30*/  HMMA.16816.F32.BF16 R12, R168, R20, R12 ;  /* 0x00000014a80c723c */ /* 0x008fec000004180c */
[----:B------:R-:W-:Y:S01]  /*8d40*/  HMMA.16816.F32.BF16 R156, R4, R10, R156 ;  /* 0x0000000a049c723c */ /* 0x000fe2000004189c */
[----:B------:R-:W1:Y:S05]  /*8d50*/  LDSM.16.M88.4 R8, [R184] ;  /* 0x00000000b808783b */ /* 0x000e6a0000000200 */
[----:B----4-:R-:W-:Y:S06]  /*8d60*/  HMMA.16816.F32.BF16 R136, R224, R160, R136 ;  /* 0x000000a0e088723c */ /* 0x010fec0000041888 */
[----:B------:R-:W-:Y:S01]  /*8d70*/  HMMA.16816.F32.BF16 R24, R168, R22, R24 ;  /* 0x00000016a818723c */ /* 0x000fe20000041818 */
[----:B------:R-:W-:Y:S05]  /*8d80*/  LDSM.16.M88.4 R20, [R198+0x4000] ;  /* 0x00400000c614783b */ /* 0x000fea0000000200 */
[----:B--2---:R-:W-:Y:S06]  /*8d90*/  HMMA.16816.F32.BF16 R12, R144, R28, R12 ;  /* 0x0000001c900c723c */ /* 0x004fec000004180c */
[C---:B------:R-:W-:Y:S06]  /*8da0*/  HMMA.16816.F32.BF16 R152, R4.reuse, R16, R152 ;  /* 0x000000100498723c */ /* 0x040fec0000041898 */
[----:B------:R-:W-:Y:S01]  /*8db0*/  HMMA.16816.F32.BF16 R148, R4, R18, R148 ;  /* 0x000000120494723c */ /* 0x000fe20000041894 */
[----:B------:R-:W2:Y:S05]  /*8dc0*/  LDSM.16.M88.4 R16, [R195+0xa000] ;  /* 0x00a00000c310783b */ /* 0x000eaa0000000200 */
[----:B------:R-:W-:Y:S06]  /*8dd0*/  HMMA.16816.F32.BF16 R136, R168, R236, R136 ;  /* 0x000000eca888723c */ /* 0x000fec0000041888 */
[----:B-1----:R-:W-:Y:S06]  /*8de0*/  HMMA.16816.F32.BF16 R176, R4, R8, R176 ;  /* 0x0000000804b0723c */ /* 0x002fec00000418b0 */
[----:B------:R-:W-:Y:S01]  /*8df0*/  HMMA.16816.F32.BF16 R24, R144, R30, R24 ;  /* 0x0000001e9018723c */ /* 0x000fe20000041818 */
[----:B------:R-:W1:Y:S05]  /*8e00*/  LDSM.16.M88.4 R28, [R182] ;  /* 0x00000000b61c783b */ /* 0x000e6a0000000200 */
[----:B------:R-:W-:Y:S06]  /*8e10*/  HMMA.16816.F32.BF16 R12, R32, R232, R12 ;  /* 0x000000e8200c723c */ /* 0x000fec000004180c */
[----:B------:R-:W-:Y:S01]  /*8e20*/  HMMA.16816.F32.BF16 R172, R4, R10, R172 ;  /* 0x0000000a04ac723c */ /* 0x000fe200000418ac */
[----:B------:R-:W-:Y:S04]  /*8e30*/  LDSM.16.M88.4 R8, [R197+0x4000] ;  /* 0x00400000c508783b */ /* 0x000fe80000000200 */
[----:B------:R-:W3:Y:S01]  /*8e40*/  LDSM.16.M88.4 R4, [R188+0x4000] ;  /* 0x00400000bc04783b */ /* 0x000ee20000000200 */
[C---:B------:R-:W-:Y:S03]  /*8e50*/  HMMA.16816.F32.BF16 R156, R224.reuse, R162, R156 ;  /* 0x000000a2e09c723c */ /* 0x040fe6000004189c */
[----:B------:R-:W4:Y:S03]  /*8e60*/  LDSM.16.M88.4 R160, [R188+0x3800] ;  /* 0x00380000bca0783b */ /* 0x000f260000000200 */
[----:B------:R-:W-:Y:S06]  /*8e70*/  HMMA.16816.F32.BF16 R152, R224, R228, R152 ;  /* 0x000000e4e098723c */ /* 0x000fec0000041898 */
[----:B------:R-:W-:Y:S06]  /*8e80*/  HMMA.16816.F32.BF16 R136, R144, R140, R136 ;  /* 0x0000008c9088723c */ /* 0x000fec0000041888 */
[C---:B------:R-:W-:Y:S01]  /*8e90*/  HMMA.16816.F32.BF16 R148, R224.reuse, R230, R148 ;  /* 0x000000e6e094723c */ /* 0x040fe20000041894 */
[----:B------:R-:W5:Y:S05]  /*8ea0*/  LDSM.16.M88.4 R228, [R201+0xb000] ;  /* 0x00b00000c9e4783b */ /* 0x000f6a0000000200 */
[----:B------:R-:W-:Y:S06]  /*8eb0*/  HMMA.16816.F32.BF16 R176, R224, R220, R176 ;  /* 0x000000dce0b0723c */ /* 0x000fec00000418b0 */
[----:B------:R-:W-:Y:S06]  /*8ec0*/  HMMA.16816.F32.BF16 R24, R32, R234, R24 ;  /* 0x000000ea2018723c */ /* 0x000fec0000041818 */
[----:B--2---:R-:W-:Y:S06]  /*8ed0*/  HMMA.16816.F32.BF16 R12, R20, R16, R12 ;  /* 0x00000010140c723c */ /* 0x004fec000004180c */
[----:B------:R-:W-:Y:S01]  /*8ee0*/  HMMA.16816.F32.BF16 R220, R224, R222, R172 ;  /* 0x000000dee0dc723c */ /* 0x000fe200000418ac */
[----:B------:R-:W2:Y:S05]  /*8ef0*/  LDSM.16.M88.4 R172, [R195+0xa800] ;  /* 0x00a80000c3ac783b */ /* 0x000eaa0000000200 */
[C---:B------:R-:W-:Y:S06]  /*8f00*/  HMMA.16816.F32.BF16 R156, R168.reuse, R238, R156 ;  /* 0x000000eea89c723c */ /* 0x040fec000004189c */
[----:B------:R-:W-:Y:S06]  /*8f10*/  HMMA.16816.F32.BF16 R152, R168, R164, R152 ;  /* 0x000000a4a898723c */ /* 0x000fec0000041898 */
[----:B-1----:R-:W-:Y:S06]  /*8f20*/  HMMA.16816.F32.BF16 R136, R32, R28, R136 ;  /* 0x0000001c2088723c */ /* 0x002fec0000041888 */
[----:B------:R-:W-:Y:S06]  /*8f30*/  HMMA.16816.F32.BF16 R148, R168, R166, R148 ;  /* 0x000000a6a894723c */ /* 0x000fec0000041894 */
[----:B------:R-:W-:Y:S01]  /*8f40*/  HMMA.16816.F32.BF16 R24, R20, R18, R24 ;  /* 0x000000121418723c */ /* 0x000fe20000041818 */
[----:B------:R-:W1:Y:S05]  /*8f50*/  LDSM.16.M88.4 R16, [R201+0xb800] ;  /* 0x00b80000c910783b */ /* 0x000e6a0000000200 */
[----:B---3--:R-:W-:Y:S06]  /*8f60*/  HMMA.16816.F32.BF16 R12, R8, R4, R12 ;  /* 0x00000004080c723c */ /* 0x008fec000004180c */
[C---:B----4-:R-:W-:Y:S06]  /*8f70*/  HMMA.16816.F32.BF16 R176, R168.reuse, R160, R176 ;  /* 0x000000a0a8b0723c */ /* 0x050fec00000418b0 */
[----:B------:R-:W-:Y:S01]  /*8f80*/  HMMA.16816.F32.BF16 R220, R168, R162, R220 ;  /* 0x000000a2a8dc723c */ /* 0x000fe200000418dc */
[----:B------:R-:W3:Y:S05]  /*8f90*/  LDSM.16.M88.4 R160, [R181] ;  /* 0x00000000b5a0783b */ /* 0x000eea0000000200 */
[C---:B------:R-:W-:Y:S01]  /*8fa0*/  HMMA.16816.F32.BF16 R156, R144.reuse, R142, R156 ;  /* 0x0000008e909c723c */ /* 0x040fe2000004189c */
[----:B------:R-:W4:Y:S05]  /*8fb0*/  LDSM.16.M88.4 R140, [R188+0x4800] ;  /* 0x00480000bc8c783b */ /* 0x000f2a0000000200 */
[----:B-----5:R-:W-:Y:S01]  /*8fc0*/  HMMA.16816.F32.BF16 R152, R144, R228, R152 ;  /* 0x000000e49098723c */ /* 0x020fe20000041898 */
[----:B------:R-:W-:Y:S01]  /*8fd0*/  FMUL.FTZ R0, R12, UR26 ;  /* 0x0000001a0c007c20 */ /* 0x000fe20008410000 */
[----:B------:R-:W-:Y:S01]  /*8fe0*/  FMUL.FTZ R2, R13, UR26 ;  /* 0x0000001a0d027c20 */ /* 0x000fe20008410000 */
[----:B------:R-:W-:Y:S01]  /*8ff0*/  FMUL.FTZ R28, R14, UR26 ;  /* 0x0000001a0e1c7c20 */ /* 0x000fe20008410000 */
[----:B------:R-:W-:-:S02]  /*9000*/  FMUL.FTZ R29, R15, UR26 ;  /* 0x0000001a0f1d7c20 */ /* 0x000fc40008410000 */
[----:B--2---:R-:W-:Y:S01]  /*9010*/  HMMA.16816.F32.BF16 R136, R20, R172, R136 ;  /* 0x000000ac1488723c */ /* 0x004fe20000041888 */
[----:B------:R-:W2:Y:S01]  /*9020*/  LDSM.16.M88.4 R12, [R180] ;  /* 0x00000000b40c783b */ /* 0x000ea20000000200 */
[----:B------:R-:W5:Y:S04]  /*9030*/  MUFU.TANH R0, R0 ;  /* 0x0000000000007308 */ /* 0x000f680000002400 */
[----:B------:R-:W-:Y:S01]  /*9040*/  HMMA.16816.F32.BF16 R24, R8, R6, R24 ;  /* 0x000000060818723c */ /* 0x000fe20000041818 */
[----:B------:R-:W5:Y:S03]  /*9050*/  LDSM.16.M88.4 R4, [R195+0xb000] ;  /* 0x00b00000c304783b */ /* 0x000f660000000200 */
[----:B------:R-:W5:Y:S02]  /*9060*/  MUFU.TANH R28, R28 ;  /* 0x0000001c001c7308 */ /* 0x000f640000002400 */
[C---:B------:R-:W-:Y:S06]  /*9070*/  HMMA.16816.F32.BF16 R148, R144.reuse, R230, R148 ;  /* 0x000000e69094723c */ /* 0x040fec0000041894 */
[----:B-1----:R-:W-:Y:S01]  /*9080*/  HMMA.16816.F32.BF16 R176, R144, R16, R176 ;  /* 0x0000001090b0723c */ /* 0x002fe200000418b0 */
[----:B------:R-:W1:Y:S05]  /*9090*/  MUFU.TANH R2, R2 ;  /* 0x0000000200027308 */ /* 0x000e6a0000002400 */
[C---:B---3--:R-:W-:Y:S03]  /*90a0*/  HMMA.16816.F32.BF16 R152, R32.reuse, R160, R152 ;  /* 0x000000a02098723c */ /* 0x048fe60000041898 */
[----:B------:R-:W3:Y:S03]  /*90b0*/  MUFU.TANH R29, R29 ;  /* 0x0000001d001d7308 */ /* 0x000ee60000002400 */
[----:B------:R-:W-:Y:S01]  /*90c0*/  HMMA.16816.F32.BF16 R156, R32, R30, R156 ;  /* 0x0000001e209c723c */ /* 0x000fe2000004189c */
[----:B------:R-:W-:-:S05]  /*90d0*/  FMUL.FTZ R135, R26, UR26 ;  /* 0x0000001a1a877c20 */ /* 0x000fca0008410000 */
[----:B----4-:R-:W-:Y:S01]  /*90e0*/  HMMA.16816.F32.BF16 R136, R8, R140, R136 ;  /* 0x0000008c0888723c */ /* 0x010fe20000041888 */
[----:B------:R-:W-:Y:S01]  /*90f0*/  FMUL.FTZ R30, R24, UR26 ;  /* 0x0000001a181e7c20 */ /* 0x000fe20008410000 */
[----:B------:R-:W-:Y:S01]  /*9100*/  FMUL.FTZ R31, R25, UR26 ;  /* 0x0000001a191f7c20 */ /* 0x000fe20008410000 */
[----:B------:R-:W-:Y:S03]  /*9110*/  MUFU.TANH R135, R135 ;  /* 0x0000008700877308 */ /* 0x000fe60000002400 */
[----:B------:R-:W-:Y:S01]  /*9120*/  HMMA.16816.F32.BF16 R148, R32, R162, R148 ;  /* 0x000000a22094723c */ /* 0x000fe20000041894 */
[----:B------:R-:W-:Y:S02]  /*9130*/  FMUL.FTZ R140, R27, UR26 ;  /* 0x0000001a1b8c7c20 */ /* 0x000fe40008410000 */
[----:B------:R-:W4:Y:S02]  /*9140*/  LDSM.16.M88.4 R24, [R195+0xb800] ;  /* 0x00b80000c318783b */ /* 0x000f240000000200 */
[----:B------:R-:W3:Y:S01]  /*9150*/  MUFU.TANH R30, R30 ;  /* 0x0000001e001e7308 */ /* 0x000ee20000002400 */
[----:B------:R-:W-:Y:S01]  /*9160*/  HMMA.16816.F32.BF16 R220, R144, R18, R220 ;  /* 0x0000001290dc723c */ /* 0x000fe200000418dc */
[----:B------:R-:W1:Y:S05]  /*9170*/  LDSM.16.M88.4 R16, [R188+0x5000] ;  /* 0x00500000bc10783b */ /* 0x000e6a0000000200 */
[----:B--2---:R-:W-:Y:S01]  /*9180*/  HMMA.16816.F32.BF16 R176, R32, R12, R176 ;  /* 0x0000000c20b0723c */ /* 0x004fe200000418b0 */
[----:B------:R-:W2:Y:S05]  /*9190*/  MUFU.TANH R31, R31 ;  /* 0x0000001f001f7308 */ /* 0x000eaa0000002400 */
[C---:B-----5:R-:W-:Y:S01]  /*91a0*/  HMMA.16816.F32.BF16 R152, R20.reuse, R4, R152 ;  /* 0x000000041498723c */ /* 0x060fe20000041898 */
[----:B------:R-:W-:Y:S01]  /*91b0*/  FMUL.FTZ R173, R136, UR26 ;  /* 0x0000001a88ad7c20 */ /* 0x000fe20008410000 */
[----:B------:R-:W-:Y:S01]  /*91c0*/  FMUL.FTZ R136, R137, UR26 ;  /* 0x0000001a89887c20 */ /* 0x000fe20008410000 */
[----:B------:R-:W5:Y:S01]  /*91d0*/  MUFU.TANH R140, R140 ;  /* 0x0000008c008c7308 */ /* 0x000f620000002400 */
[----:B------:R-:W-:Y:S01]  /*91e0*/  FMUL.FTZ R138, R138, UR26 ;  /* 0x0000001a8a8a7c20 */ /* 0x000fe20008410000 */
[----:B------:R-:W-:Y:S01]  /*91f0*/  FMUL.FTZ R139, R139, UR26 ;  /* 0x0000001a8b8b7c20 */ /* 0x000fe20008410000 */
[----:B------:R-:W-:Y:S01]  /*9200*/  HMMA.16816.F32.BF16 R148, R20, R6, R148 ;  /* 0x000000061494723c */ /* 0x000fe20000041894 */
[----:B------:R-:W-:-:S04]  /*9210*/  IMAD.U32 R5, RZ, RZ, UR10 ;  /* 0x0000000aff057e24 */ /* 0x000fc8000f8e00ff */
[----:B------:R-:W-:Y:S01]  /*9220*/  IMAD R12, R5, 0x40, R212 ;  /* 0x00000040050c7824 */ /* 0x000fe200078e02d4 */
[----:B------:R-:W-:Y:S01]  /*9230*/  HMMA.16816.F32.BF16 R156, R20, R174, R156 ;  /* 0x000000ae149c723c */ /* 0x000fe2000004189c */
[----:B------:R-:W2:Y:S01]  /*9240*/  LDSM.16.M88.4 R4, [R188+0x5800] ;  /* 0x00580000bc04783b */ /* 0x000ea20000000200 */
[----:B------:R-:W-:Y:S01]  /*9250*/  MUFU.TANH R136, R136 ;  /* 0x0000008800887308 */ /* 0x000fe20000002400 */
[----:B------:R-:W-:-:S04]  /*9260*/  DEPBAR.LE SB0, 0x0 ;  /* 0x000080000000791a */ /* 0x000fc80000000000 */
[C---:B------:R-:W-:Y:S01]  /*9270*/  ISETP.GE.AND P1, PT, R12.reuse, R210, PT ;  /* 0x000000d20c00720c */ /* 0x040fe20003f26270 */
[----:B------:R-:W-:Y:S01]  /*9280*/  HMMA.16816.F32.BF16 R220, R32, R14, R220 ;  /* 0x0000000e20dc723c */ /* 0x000fe200000418dc */
[C---:B------:R-:W-:Y:S01]  /*9290*/  ISETP.GE.AND P0, PT, R12.reuse, R208, PT ;  /* 0x000000d00c00720c */ /* 0x040fe20003f06270 */
[----:B------:R-:W5:Y:S01]  /*92a0*/  MUFU.TANH R174, R138 ;  /* 0x0000008a00ae7308 */ /* 0x000f620000002400 */
[C---:B------:R-:W-:Y:S02]  /*92b0*/  ISETP.LT.OR P1, PT, R12.reuse, R211, P1 ;  /* 0x000000d30c00720c */ /* 0x040fe40000f21670 */
[C---:B------:R-:W-:Y:S01]  /*92c0*/  ISETP.LT.OR P0, PT, R12.reuse, R209, P0 ;  /* 0x000000d10c00720c */ /* 0x040fe20000701670 */
[----:B----4-:R-:W-:Y:S01]  /*92d0*/  HMMA.16816.F32.BF16 R176, R20, R24, R176 ;  /* 0x0000001814b0723c */ /* 0x010fe200000418b0 */
[----:B------:R-:W-:Y:S01]  /*92e0*/  VIADD R14, R12, 0x8 ;  /* 0x000000080c0e7836 */ /* 0x000fe20000000000 */
[----:B------:R-:W-:Y:S02]  /*92f0*/  FSEL R15, R0, -INF , !P1 ;  /* 0xff800000000f7808 */ /* 0x000fe40004800000 */
[----:B------:R-:W-:Y:S01]  /*9300*/  FSEL R28, R28, -INF , !P0 ;  /* 0xff8000001c1c7808 */ /* 0x000fe20004000000 */
[----:B------:R-:W4:Y:S01]  /*9310*/  MUFU.TANH R173, R173 ;  /* 0x000000ad00ad7308 */ /* 0x000f220000002400 */
[----:B-1----:R-:W-:Y:S01]  /*9320*/  HMMA.16816.F32.BF16 R152, R8, R16, R152 ;  /* 0x000000100898723c */ /* 0x002fe20000041898 */
[----:B------:R-:W-:-:S04]  /*9330*/  ISETP.GE.AND P0, PT, R14, R210, PT ;  /* 0x000000d20e00720c */ /* 0x000fc80003f06270 */
[-C--:B------:R-:W-:Y:S01]  /*9340*/  ISETP.LT.OR P0, PT, R14, R211.reuse, P0 ;  /* 0x000000d30e00720c */ /* 0x080fe20000701670 */
[C---:B------:R-:W-:Y:S01]  /*9350*/  HMMA.16816.F32.BF16 R156, R8.reuse, R142, R156 ;  /* 0x0000008e089c723c */ /* 0x040fe2000004189c */
[----:B------:R-:W-:Y:S01]  /*9360*/  VIADD R17, R12, 0x1 ;  /* 0x000000010c117836 */ /* 0x000fe20000000000 */
[----:B------:R1:W-:Y:S04]  /*9370*/  MUFU.TANH R214, R139 ;  /* 0x0000008b00d67308 */ /* 0x0003e80000002400 */
[C---:B------:R-:W-:Y:S01]  /*9380*/  ISETP.GE.AND P6, PT, R17.reuse, R210, PT ;  /* 0x000000d21100720c */ /* 0x040fe20003fc6270 */
[----:B------:R-:W-:Y:S01]  /*9390*/  HMMA.16816.F32.BF16 R148, R8, R18, R148 ;  /* 0x000000120894723c */ /* 0x000fe20000041894 */
[C---:B------:R-:W-:Y:S02]  /*93a0*/  ISETP.GE.AND P1, PT, R17.reuse, R208, PT ;  /* 0x000000d01100720c */ /* 0x040fe40003f26270 */
[----:B------:R-:W-:-:S02]  /*93b0*/  ISETP.LT.OR P6, PT, R17, R211, P6 ;  /* 0x000000d31100720c */ /* 0x000fc400037c1670 */
[----:B------:R-:W-:Y:S01]  /*93c0*/  ISETP.LT.OR P1, PT, R17, R209, P1 ;  /* 0x000000d11100720c */ /* 0x000fe20000f21670 */
[----:B------:R-:W-:Y:S01]  /*93d0*/  HMMA.16816.F32.BF16 R220, R20, R26, R220 ;  /* 0x0000001a14dc723c */ /* 0x000fe200000418dc */
[----:B------:R-:W-:Y:S01]  /*93e0*/  FSEL R13, R2, -INF , !P6 ;  /* 0xff800000020d7808 */ /* 0x000fe20007000000 */
[C---:B------:R-:W-:Y:S01]  /*93f0*/  VIADD R2, R12.reuse, 0x9 ;  /* 0x000000090c027836 */ /* 0x040fe20000000000 */
[----:B---3--:R-:W-:Y:S01]  /*9400*/  FSEL R0, R29, -INF , !P1 ;  /* 0xff8000001d007808 */ /* 0x008fe20004800000 */
[----:B------:R-:W-:Y:S01]  /*9410*/  VIADD R19, R12, 0x10 ;  /* 0x000000100c137836 */ /* 0x000fe20000000000 */
[----:B------:R-:W-:Y:S01]  /*9420*/  FSEL R17, R30, -INF , !P0 ;  /* 0xff8000001e117808 */ /* 0x000fe20004000000 */
[C---:B--2---:R-:W-:Y:S01]  /*9430*/  HMMA.16816.F32.BF16 R176, R8.reuse, R4, R176 ;  /* 0x0000000408b0723c */ /* 0x044fe200000418b0 */
[----:B------:R-:W-:Y:S01]  /*9440*/  ISETP.GE.AND P1, PT, R2, R210, PT ;  /* 0x000000d20200720c */ /* 0x000fe20003f26270 */
[----:B------:R-:W-:Y:S01]  /*9450*/  FMUL.FTZ R147, R152, UR26 ;  /* 0x0000001a98937c20 */ /* 0x000fe20008410000 */
[-C--:B------:R-:W-:Y:S01]  /*9460*/  ISETP.GE.AND P0, PT, R2, R208.reuse, PT ;  /* 0x000000d00200720c */ /* 0x080fe20003f06270 */
[----:B------:R-:W-:Y:S01]  /*9470*/  FMUL.FTZ R146, R154, UR26 ;  /* 0x0000001a9a927c20 */ /* 0x000fe20008410000 */
[-C--:B------:R-:W-:Y:S01]  /*9480*/  ISETP.GE.AND P6, PT, R14, R208.reuse, PT ;  /* 0x000000d00e00720c */ /* 0x080fe20003fc6270 */
[----:B------:R-:W-:Y:S01]  /*9490*/  FMUL.FTZ R137, R156, UR26 ;  /* 0x0000001a9c897c20 */ /* 0x000fe20008410000 */
[----:B------:R-:W-:Y:S01]  /*94a0*/  ISETP.LT.OR P1, PT, R2, R211, P1 ;  /* 0x000000d30200720c */ /* 0x000fe20000f21670 */
[----:B------:R-:W-:Y:S01]  /*94b0*/  VIADD R5, R12, 0x11 ;  /* 0x000000110c057836 */ /* 0x000fe20000000000 */
[-C--:B------:R-:W-:Y:S01]  /*94c0*/  ISETP.LT.OR P0, PT, R2, R209.reuse, P0 ;  /* 0x000000d10200720c */ /* 0x080fe20000701670 */
[----:B------:R-:W-:Y:S01]  /*94d0*/  FMUL.FTZ R16, R157, UR26 ;  /* 0x0000001a9d107c20 */ /* 0x000fe20008410000 */
[-C--:B------:R-:W-:Y:S01]  /*94e0*/  ISETP.LT.OR P6, PT, R14, R209.reuse, P6 ;  /* 0x000000d10e00720c */ /* 0x080fe200037c1670 */
[----:B------:R-:W-:Y:S01]  /*94f0*/  FMUL.FTZ R24, R158, UR26 ;  /* 0x0000001a9e187c20 */ /* 0x000fe20008410000 */
[----:B------:R-:W-:Y:S01]  /*9500*/  FSEL R31, R31, -INF , !P1 ;  /* 0xff8000001f1f7808 */ /* 0x000fe20004800000 */
[----:B------:R-:W-:Y:S01]  /*9510*/  VIADD R2, R12, 0x18 ;  /* 0x000000180c027836 */ /* 0x000fe20000000000 */
[----:B-----5:R-:W-:Y:S01]  /*9520*/  FSEL R4, R140, -INF , !P0 ;  /* 0xff8000008c047808 */ /* 0x020fe20004000000 */
[----:B------:R-:W2:Y:S01]  /*9530*/  MUFU.TANH R137, R137 ;  /* 0x0000008900897308 */ /* 0x000ea20000002400 */
[----:B------:R-:W-:Y:S01]  /*9540*/  FSEL R14, R135, -INF , !P6 ;  /* 0xff800000870e7808 */ /* 0x000fe20007000000 */
[----:B------:R-:W-:Y:S01]  /*9550*/  FMUL.FTZ R18, R159, UR26 ;  /* 0x0000001a9f127c20 */ /* 0x000fe20008410000 */
[----:B------:R-:W-:Y:S01]  /*9560*/  ISETP.GE.AND P1, PT, R19, R208, PT ;  /* 0x000000d01300720c */ /* 0x000fe20003f26270 */
[----:B------:R-:W-:Y:S01]  /*9570*/  FMUL.FTZ R145, R153, UR26 ;  /* 0x0000001a99917c20 */ /* 0x000fe20008410000 */
[-C--:B------:R-:W-:Y:S01]  /*9580*/  ISETP.GE.AND P0, PT, R5, R210.reuse, PT ;  /* 0x000000d20500720c */ /* 0x080fe20003f06270 */
[----:B------:R-:W-:Y:S01]  /*9590*/  FMUL.FTZ R144, R155, UR26 ;  /* 0x0000001a9b907c20 */ /* 0x000fe20008410000 */
[CC--:B------:R-:W-:Y:S01]  /*95a0*/  ISETP.GE.AND P6, PT, R19.reuse, R210.reuse, PT ;  /* 0x000000d21300720c */ /* 0x0c0fe20003fc6270 */
[----:B------:R-:W-:Y:S01]  /*95b0*/  MUFU.TANH R16, R16 ;  /* 0x0000001000107308 */ /* 0x000fe20000002400 */
[----:B------:R-:W-:Y:S01]  /*95c0*/  ISETP.LT.OR P1, PT, R19, R209, P1 ;  /* 0x000000d11300720c */ /* 0x000fe20000f21670 */
[----:B------:R-:W-:Y:S01]  /*95d0*/  FMUL.FTZ R143, R148, UR26 ;  /* 0x0000001a948f7c20 */ /* 0x000fe20008410000 */
[-C--:B------:R-:W-:Y:S01]  /*95e0*/  ISETP.LT.OR P0, PT, R5, R211.reuse, P0 ;  /* 0x000000d30500720c */ /* 0x080fe20000701670 */
[----:B------:R-:W-:Y:S01]  /*95f0*/  HMMA.16816.F32.BF16 R220, R8, R6, R220 ;  /* 0x0000000608dc723c */ /* 0x000fe200000418dc */
[-C--:B------:R-:W-:Y:S01]  /*9600*/  ISETP.LT.OR P6, PT, R19, R211.reuse, P6 ;  /* 0x000000d31300720c */ /* 0x080fe200037c1670 */
[----:B------:R-:W-:Y:S01]  /*9610*/  FMUL.FTZ R141, R149, UR26 ;  /* 0x0000001a958d7c20 */ /* 0x000fe20008410000 */
[----:B------:R-:W-:Y:S01]  /*9620*/  FSEL R174, R174, -INF , !P1 ;  /* 0xff800000aeae7808 */ /* 0x000fe20004800000 */
[----:B------:R-:W3:Y:S01]  /*9630*/  MUFU.TANH R24, R24 ;  /* 0x0000001800187308 */ /* 0x000ee20000002400 */
[----:B-1----:R-:W-:Y:S01]  /*9640*/  FSEL R139, R136, -INF , !P0 ;  /* 0xff800000888b7808 */ /* 0x002fe20004000000 */
[----:B------:R-:W-:Y:S01]  /*9650*/  FMUL.FTZ R142, R150, UR26 ;  /* 0x0000001a968e7c20 */ /* 0x000fe20008410000 */
[----:B----4-:R-:W-:Y:S01]  /*9660*/  FSEL R173, R173, -INF , !P6 ;  /* 0xff800000adad7808 */ /* 0x010fe20007000000 */
[----:B------:R-:W-:Y:S01]  /*9670*/  FMUL.FTZ R140, R151, UR26 ;  /* 0x0000001a978c7c20 */ /* 0x000fe20008410000 */
[----:B------:R-:W-:Y:S01]  /*9680*/  ISETP.GE.AND P1, PT, R2, R210, PT ;  /* 0x000000d20200720c */ /* 0x000fe20003f26270 */
[----:B------:R-:W-:Y:S01]  /*9690*/  VIADD R6, R12, 0x28 ;  /* 0x000000280c067836 */ /* 0x000fe20000000000 */
[CC--:B------:R-:W-:Y:S01]  /*96a0*/  ISETP.GE.AND P0, PT, R2.reuse, R208.reuse, PT ;  /* 0x000000d00200720c */ /* 0x0c0fe20003f06270 */
[----:B------:R-:W1:Y:S01]  /*96b0*/  MUFU.TANH R18, R18 ;  /* 0x0000001200127308 */ /* 0x000e620000002400 */
[----:B------:R-:W-:Y:S01]  /*96c0*/  ISETP.GE.AND P6, PT, R5, R208, PT ;  /* 0x000000d00500720c */ /* 0x000fe20003fc6270 */
[----:B------:R-:W-:Y:S01]  /*96d0*/  FMUL.FTZ R169, R177, UR26 ;  /* 0x0000001ab1a97c20 */ /* 0x000fe20008410000 */
[----:B------:R-:W-:Y:S01]  /*96e0*/  ISETP.LT.OR P1, PT, R2, R211, P1 ;  /* 0x000000d30200720c */ /* 0x000fe20000f21670 */
[----:B------:R-:W-:Y:S01]  /*96f0*/  FMUL.FTZ R166, R178, UR26 ;  /* 0x0000001ab2a67c20 */ /* 0x000fe20008410000 */
[-C--:B------:R-:W-:Y:S01]  /*9700*/  ISETP.LT.OR P0, PT, R2, R209.reuse, P0 ;  /* 0x000000d10200720c */ /* 0x080fe20000701670 */
[C---:B------:R-:W-:Y:S01]  /*9710*/  VIADD R2, R12.reuse, 0x19 ;  /* 0x000000190c027836 */ /* 0x040fe20000000000 */
[----:B------:R-:W-:Y:S01]  /*9720*/  ISETP.LT.OR P6, PT, R5, R209, P6 ;  /* 0x000000d10500720c */ /* 0x000fe200037c1670 */
[----:B------:R-:W4:Y:S01]  /*9730*/  MUFU.TANH R147, R147 ;  /* 0x0000009300937308 */ /* 0x000f220000002400 */
[----:B------:R-:W-:Y:S01]  /*9740*/  VIADD R5, R12, 0x20 ;  /* 0x000000200c057836 */ /* 0x000fe20000000000 */
[----:B--2---:R-:W-:Y:S01]  /*9750*/  FSEL R137, R137, -INF , !P1 ;  /* 0xff80000089897808 */ /* 0x004fe20004800000 */
[----:B------:R-:W-:Y:S01]  /*9760*/  FMUL.FTZ R176, R176, UR26 ;  /* 0x0000001ab0b07c20 */ /* 0x000fe20008410000 */
[----:B------:R-:W-:Y:S01]  /*9770*/  FSEL R214, R214, -INF , !P6 ;  /* 0xff800000d6d67808 */ /* 0x000fe20007000000 */
[----:B------:R-:W-:Y:S01]  /*9780*/  FMUL.FTZ R162, R222, UR26 ;  /* 0x0000001adea27c20 */ /* 0x000fe20008410000 */
[C---:B------:R-:W-:Y:S01]  /*9790*/  ISETP.GE.AND P6, PT, R2.reuse, R210, PT ;  /* 0x000000d20200720c */ /* 0x040fe20003fc6270 */
[----:B------:R-:W-:Y:S01]  /*97a0*/  FMUL.FTZ R164, R179, UR26 ;  /* 0x0000001ab3a47c20 */ /* 0x000fe20008410000 */
[----:B------:R-:W2:Y:S01]  /*97b0*/  MUFU.TANH R146, R146 ;  /* 0x0000009200927308 */ /* 0x000ea20000002400 */
[----:B------:R-:W-:Y:S01]  /*97c0*/  ISETP.GE.AND P1, PT, R2, R208, PT ;  /* 0x000000d00200720c */ /* 0x000fe20003f26270 */
[----:B------:R-:W-:Y:S01]  /*97d0*/  FMUL.FTZ R167, R220, UR26 ;  /* 0x0000001adca77c20 */ /* 0x000fe20008410000 */
[----:B------:R-:W-:Y:S01]  /*97e0*/  ISETP.LT.OR P6, PT, R2, R211, P6 ;  /* 0x000000d30200720c */ /* 0x000fe200037c1670 */
[----:B------:R-:W-:Y:S01]  /*97f0*/  FMUL.FTZ R165, R221, UR26 ;  /* 0x0000001adda57c20 */ /* 0x000fe20008410000 */
[----:B---3--:R-:W-:Y:S01]  /*9800*/  FSEL R148, R24, -INF , !P0 ;  /* 0xff80000018947808 */ /* 0x008fe20004000000 */
[----:B------:R-:W-:Y:S01]  /*9810*/  FMUL.FTZ R161, R223, UR26 ;  /* 0x0000001adfa17c20 */ /* 0x000fe20008410000 */
[----:B------:R-:W-:Y:S01]  /*9820*/  FSEL R135, R16, -INF , !P6 ;  /* 0xff80000010877808 */ /* 0x000fe20007000000 */
[----:B------:R-:W3:Y:S01]  /*9830*/  MUFU.TANH R145, R145 ;  /* 0x0000009100917308 */ /* 0x000ee20000002400 */
[C---:B------:R-:W-:Y:S01]  /*9840*/  ISETP.GE.AND P0, PT, R5.reuse, R210, PT ;  /* 0x000000d20500720c */ /* 0x040fe20003f06270 */
[----:B------:R-:W-:Y:S01]  /*9850*/  IMAD.MOV.U32 R221, RZ, RZ, R243 ;  /* 0x000000ffffdd7224 */ /* 0x000fe200078e00f3 */
[----:B------:R-:W-:-:S02]  /*9860*/  ISETP.GE.AND P6, PT, R5, R208, PT ;  /* 0x000000d00500720c */ /* 0x000fc40003fc6270 */
[----:B------:R-:W-:Y:S01]  /*9870*/  ISETP.LT.OR P1, PT, R2, R209, P1 ;  /* 0x000000d10200720c */ /* 0x000fe20000f21670 */
[C---:B------:R-:W-:Y:S01]  /*9880*/  VIADD R2, R12.reuse, 0x21 ;  /* 0x000000210c027836 */ /* 0x040fe20000000000 */
[C---:B------:R-:W-:Y:S01]  /*9890*/  ISETP.LT.OR P0, PT, R5.reuse, R211, P0 ;  /* 0x000000d30500720c */ /* 0x040fe20000701670 */
[----:B------:R-:W5:Y:S01]  /*98a0*/  MUFU.TANH R144, R144 ;  /* 0x0000009000907308 */ /* 0x000f620000002400 */
[----:B------:R-:W-:Y:S01]  /*98b0*/  ISETP.LT.OR P6, PT, R5, R209, P6 ;  /* 0x000000d10500720c */ /* 0x000fe200037c1670 */
[----:B------:R-:W-:Y:S01]  /*98c0*/  VIADD R5, R12, 0x29 ;  /* 0x000000290c057836 */ /* 0x000fe20000000000 */
[----:B-1----:R-:W-:Y:S02]  /*98d0*/  FSEL R150, R18, -INF , !P1 ;  /* 0xff80000012967808 */ /* 0x002fe40004800000 */
[----:B----4-:R-:W-:Y:S02]  /*98e0*/  FSEL R147, R147, -INF , !P0 ;  /* 0xff80000093937808 */ /* 0x010fe40004000000 */
[----:B--2---:R-:W-:Y:S01]  /*98f0*/  FSEL R146, R146, -INF , !P6 ;  /* 0xff80000092927808 */ /* 0x004fe20007000000 */
[----:B------:R-:W1:Y:S01]  /*9900*/  MUFU.TANH R143, R143 ;  /* 0x0000008f008f7308 */ /* 0x000e620000002400 */
[----:B------:R-:W-:-:S02]  /*9910*/  ISETP.GE.AND P1, PT, R2, R210, PT ;  /* 0x000000d20200720c */ /* 0x000fc40003f26270 */
[----:B------:R-:W-:Y:S02]  /*9920*/  ISETP.GE.AND P0, PT, R2, R208, PT ;  /* 0x000000d00200720c */ /* 0x000fe40003f06270 */
[----:B------:R-:W-:Y:S02]  /*9930*/  ISETP.GE.AND P6, PT, R6, R210, PT ;  /* 0x000000d20600720c */ /* 0x000fe40003fc6270 */
[C---:B------:R-:W-:Y:S01]  /*9940*/  ISETP.LT.OR P1, PT, R2.reuse, R211, P1 ;  /* 0x000000d30200720c */ /* 0x040fe20000f21670 */
[----:B------:R-:W2:Y:S01]  /*9950*/  MUFU.TANH R141, R141 ;  /* 0x0000008d008d7308 */ /* 0x000ea20000002400 */
[----:B------:R-:W-:Y:S01]  /*9960*/  ISETP.LT.OR P0, PT, R2, R209, P0 ;  /* 0x000000d10200720c */ /* 0x000fe20000701670 */
[----:B------:R-:W-:Y:S01]  /*9970*/  VIADD R2, R12, 0x30 ;  /* 0x000000300c027836 */ /* 0x000fe20000000000 */
[----:B------:R-:W-:Y:S02]  /*9980*/  ISETP.LT.OR P6, PT, R6, R211, P6 ;  /* 0x000000d30600720c */ /* 0x000fe400037c1670 */
[----:B---3--:R-:W-:-:S02]  /*9990*/  FSEL R145, R145, -INF , !P1 ;  /* 0xff80000091917808 */ /* 0x008fc40004800000 */
[----:B-----5:R-:W-:Y:S01]  /*99a0*/  FSEL R144, R144, -INF , !P0 ;  /* 0xff80000090907808 */ /* 0x020fe20004000000 */
[----:B------:R-:W3:Y:S01]  /*99b0*/  MUFU.TANH R142, R142 ;  /* 0x0000008e008e7308 */ /* 0x000ee20000002400 */
[----:B-1----:R-:W-:Y:S02]  /*99c0*/  FSEL R143, R143, -INF , !P6 ;  /* 0xff8000008f8f7808 */ /* 0x002fe40007000000 */
[C---:B------:R-:W-:Y:S02]  /*99d0*/  ISETP.GE.AND P1, PT, R6.reuse, R208, PT ;  /* 0x000000d00600720c */ /* 0x040fe40003f26270 */
[C---:B------:R-:W-:Y:S02]  /*99e0*/  ISETP.GE.AND P0, PT, R5.reuse, R210, PT ;  /* 0x000000d20500720c */ /* 0x040fe40003f06270 */
[----:B------:R-:W-:Y:S01]  /*99f0*/  ISETP.GE.AND P6, PT, R5, R208, PT ;  /* 0x000000d00500720c */ /* 0x000fe20003fc6270 */
[----:B------:R-:W1:Y:S01]  /*9a00*/  MUFU.TANH R140, R140 ;  /* 0x0000008c008c7308 */ /* 0x000e620000002400 */
[----:B------:R-:W-:-:S02]  /*9a10*/  ISETP.LT.OR P1, PT, R6, R209, P1 ;  /* 0x000000d10600720c */ /* 0x000fc40000f21670 */
[C---:B------:R-:W-:Y:S02]  /*9a20*/  ISETP.LT.OR P0, PT, R5.reuse, R211, P0 ;  /* 0x000000d30500720c */ /* 0x040fe40000701670 */
[----:B------:R-:W-:Y:S01]  /*9a30*/  ISETP.LT.OR P6, PT, R5, R209, P6 ;  /* 0x000000d10500720c */ /* 0x000fe200037c1670 */
[----:B------:R-:W-:Y:S01]  /*9a40*/  VIADD R5, R12, 0x31 ;  /* 0x000000310c057836 */ /* 0x000fe20000000000 */
[----:B--2---:R-:W-:Y:S01]  /*9a50*/  FSEL R141, R141, -INF , !P0 ;  /* 0xff8000008d8d7808 */ /* 0x004fe20004000000 */
[----:B------:R-:W2:Y:S01]  /*9a60*/  MUFU.TANH R169, R169 ;  /* 0x000000a900a97308 */ /* 0x000ea20000002400 */
[----:B---3--:R-:W-:Y:S02]  /*9a70*/  FSEL R142, R142, -INF , !P1 ;  /* 0xff8000008e8e7808 */ /* 0x008fe40004800000 */
[C---:B------:R-:W-:Y:S02]  /*9a80*/  ISETP.GE.AND P1, PT, R2.reuse, R210, PT ;  /* 0x000000d20200720c */ /* 0x040fe40003f26270 */
[----:B------:R-:W-:-:S02]  /*9a90*/  ISETP.GE.AND P0, PT, R2, R208, PT ;  /* 0x000000d00200720c */ /* 0x000fc40003f06270 */
[----:B------:R-:W-:Y:S01]  /*9aa0*/  ISETP.LT.OR P1, PT, R2, R211, P1 ;  /* 0x000000d30200720c */ /* 0x000fe20000f21670 */
[----:B------:R-:W3:Y:S01]  /*9ab0*/  MUFU.TANH R171, R176 ;  /* 0x000000b000ab7308 */ /* 0x000ee20000002400 */
[----:B-1----:R-:W-:Y:S02]  /*9ac0*/  FSEL R140, R140, -INF , !P6 ;  /* 0xff8000008c8c7808 */ /* 0x002fe40007000000 */
[C---:B------:R-:W-:Y:S02]  /*9ad0*/  ISETP.GE.AND P6, PT, R5.reuse, R210, PT ;  /* 0x000000d20500720c */ /* 0x040fe40003fc6270 */
[----:B------:R-:W-:Y:S01]  /*9ae0*/  ISETP.LT.OR P0, PT, R2, R209, P0 ;  /* 0x000000d10200720c */ /* 0x000fe20000701670 */
[C---:B------:R-:W-:Y:S01]  /*9af0*/  VIADD R2, R12.reuse, 0x38 ;  /* 0x000000380c027836 */ /* 0x040fe20000000000 */
[----:B------:R-:W-:Y:S01]  /*9b00*/  ISETP.LT.OR P6, PT, R5, R211, P6 ;  /* 0x000000d30500720c */ /* 0x000fe200037c1670 */
[----:B------:R-:W1:Y:S01]  /*9b10*/  MUFU.TANH R166, R166 ;  /* 0x000000a600a67308 */ /* 0x000e620000002400 */
[----:B------:R-:W-:-:S02]  /*9b20*/  VIADD R12, R12, 0x39 ;  /* 0x000000390c0c7836 */ /* 0x000fc40000000000 */
[----:B--2---:R-:W-:Y:S02]  /*9b30*/  FSEL R169, R169, -INF , !P6 ;  /* 0xff800000a9a97808 */ /* 0x004fe40007000000 */
[----:B------:R-:W-:-:S03]  /*9b40*/  ISETP.GE.AND P6, PT, R2, R208, PT ;  /* 0x000000d00200720c */ /* 0x000fc60003fc6270 */
[----:B------:R-:W2:Y:S01]  /*9b50*/  MUFU.TANH R162, R162 ;  /* 0x000000a200a27308 */ /* 0x000ea20000002400 */
[----:B------:R-:W-:Y:S01]  /*9b60*/  BAR.SYNC.DEFER_BLOCKING 0x0 ;  /* 0x0000000000007b1d */ /* 0x000fe20000010000 */
[----:B------:R-:W-:Y:S02]  /*9b70*/  ISETP.LT.OR P6, PT, R2, R209, P6 ;  /* 0x000000d10200720c */ /* 0x000fe400037c1670 */
[----:B---3--:R-:W-:Y:S02]  /*9b80*/  FSEL R171, R171, -INF , !P1 ;  /* 0xff800000abab7808 */ /* 0x008fe40004800000 */
[----:B------:R-:W-:Y:S02]  /*9b90*/  ISETP.GE.AND P1, PT, R5, R208, PT ;  /* 0x000000d00500720c */ /* 0x000fe40003f26270 */
[----:B------:R-:W3:Y:S01]  /*9ba0*/  MUFU.TANH R164, R164 ;  /* 0x000000a400a47308 */ /* 0x000ee20000002400 */
[----:B-1----:R-:W-:Y:S02]  /*9bb0*/  FSEL R166, R166, -INF , !P0 ;  /* 0xff800000a6a67808 */ /* 0x002fe40004000000 */
[----:B------:R-:W-:-:S02]  /*9bc0*/  ISETP.GE.AND P0, PT, R2, R210, PT ;  /* 0x000000d20200720c */ /* 0x000fc40003f06270 */
[----:B------:R-:W-:Y:S02]  /*9bd0*/  ISETP.LT.OR P1, PT, R5, R209, P1 ;  /* 0x000000d10500720c */ /* 0x000fe40000f21670 */
[----:B------:R-:W-:Y:S01]  /*9be0*/  ISETP.LT.OR P0, PT, R2, R211, P0 ;  /* 0x000000d30200720c */ /* 0x000fe20000701670 */
[----:B------:R-:W1:Y:S01]  /*9bf0*/  MUFU.TANH R167, R167 ;  /* 0x000000a700a77308 */ /* 0x000e620000002400 */
[----:B--2---:R-:W-:Y:S02]  /*9c00*/  FSEL R162, R162, -INF , !P6 ;  /* 0xff800000a2a27808 */ /* 0x004fe40007000000 */
[----:B------:R-:W-:-:S05]  /*9c10*/  ISETP.LT.AND P6, PT, R203, UR10, PT ;  /* 0x0000000acb007c0c */ /* 0x000fca000bfc1270 */
[----:B------:R-:W2:Y:S01]  /*9c20*/  MUFU.TANH R165, R165 ;  /* 0x000000a500a57308 */ /* 0x000ea20000002400 */
[----:B---3--:R-:W-:Y:S02]  /*9c30*/  FSEL R164, R164, -INF , !P1 ;  /* 0xff800000a4a47808 */ /* 0x008fe40004800000 */
[----:B------:R-:W-:-:S04]  /*9c40*/  ISETP.GE.AND P1, PT, R12, R210, PT ;  /* 0x000000d20c00720c */ /* 0x000fc80003f26270 */
[C---:B------:R-:W-:Y:S01]  /*9c50*/  ISETP.LT.OR P1, PT, R12.reuse, R211, P1 ;  /* 0x000000d30c00720c */ /* 0x040fe20000f21670 */
[----:B------:R-:W3:Y:S01]  /*9c60*/  MUFU.TANH R161, R161 ;  /* 0x000000a100a17308 */ /* 0x000ee20000002400 */
[----:B-1----:R-:W-:Y:S02]  /*9c70*/  FSEL R167, R167, -INF , !P0 ;  /* 0xff800000a7a77808 */ /* 0x002fe40004000000 */
[----:B------:R-:W-:-:S04]  /*9c80*/  ISETP.GE.AND P0, PT, R12, R208, PT ;  /* 0x000000d00c00720c */ /* 0x000fc80003f06270 */
[----:B------:R-:W-:Y:S02]  /*9c90*/  ISETP.LT.OR P0, PT, R12, R209, P0 ;  /* 0x000000d10c00720c */ /* 0x000fe40000701670 */
[----:B--2---:R-:W-:Y:S02]  /*9ca0*/  FSEL R165, R165, -INF , !P1 ;  /* 0xff800000a5a57808 */ /* 0x004fe40004800000 */
[----:B---3--:R-:W-:Y:S01]  /*9cb0*/  FSEL R161, R161, -INF , !P0 ;  /* 0xff800000a1a17808 */ /* 0x008fe20004000000 */
        /* <DEDUP_REMOVED lines=74> */
.L_x_2940:
[----:B------:R-:W-:-:S04]  /*a160*/  ULEA UR14, -UR8, URZ, 0x6 ;  /* 0x0000003f080e7291 */ /* 0x000fc8000f8e313f */
[----:B------:R-:W-:-:S12]  /*a170*/  USHF.R.S32.HI UR7, URZ, 0x1f, UR14 ;  /* 0x0000001f3f077899 */ /* 0x000fd8000801140e */
.L_x_2941:
[----:B------:R-:W-:Y:S01]  /*a180*/  IMAD.U32 R27, RZ, RZ, UR14 ;  /* 0x0000000eff1b7e24 */ /* 0x000fe2000f8e00ff */
[----:B------:R-:W-:Y:S01]  /*a190*/  @!P4 IADD3 R5, P0, R133, UR14, RZ ;  /* 0x0000000e8505cc10 */ /* 0x000fe2000ff1e0ff */
[----:B------:R-:W-:Y:S01]  /*a1a0*/  IMAD.U32 R7, RZ, RZ, UR14 ;  /* 0x0000000eff077e24 */ /* 0x000fe2000f8e00ff */
[----:B------:R-:W-:Y:S01]  /*a1b0*/  UIADD3 UR6, UP1, UP0, UR25, UR14, UR25 ;  /* 0x0000000e19067290 */ /* 0x000fe2000f83e019 */
[----:B------:R-:W-:Y:S01]  /*a1c0*/  IMAD.U32 R6, RZ, RZ, UR7 ;  /* 0x00000007ff067e24 */ /* 0x000fe2000f8e00ff */
[-C--:B------:R-:W-:Y:S01]  /*a1d0*/  @!P5 LEA R26, P1, R27, R216.reuse, 0x1 ;  /* 0x000000d81b1ad211 */ /* 0x080fe200078208ff */
[----:B------:R-:W-:Y:S01]  /*a1e0*/  IMAD.U32 R9, RZ, RZ, UR24 ;  /* 0x00000018ff097e24 */ /* 0x000fe2000f8e00ff */
[C---:B------:R-:W-:Y:S01]  /*a1f0*/  @!P4 IADD3.X R2, R134.reuse, UR7, RZ, P0, !PT ;  /* 0x000000078602cc10 */ /* 0x040fe200087fe4ff */
        /* <DEDUP_REMOVED lines=49> */
[----:B------:R-:W-:-:S02]  /*a510*/  @!P5 LEA R18, P1, R19, R216, 0x1 ;  /* 0x000000d81312d211 */ /* 0x000fc400078208ff */
[----:B------:R-:W-:Y:S01]  /*a520*/  @!P4 IADD3 R6, P0, R133, UR6, RZ ;  /* 0x000000068506cc10 */ /* 0x000fe2000ff1e0ff */
[----:B------:R-:W-:Y:S01]  /*a530*/  @!PT LDS RZ, [RZ] ;  /* 0x00000000fffff984 */ /* 0x000fe20000000800 */
[----:B------:R-:W-:Y:S01]  /*a540*/  @!PT LDS RZ, [RZ] ;  /* 0x00000000fffff984 */ /* 0x000fe20000000800 */
[----:B------:R-:W-:Y:S01]  /*a550*/  @!PT LDS RZ, [RZ] ;  /* 0x00000000fffff984 */ /* 0x000fe20000000800 */
[----:B------:R1:W-:Y:S01]  /*a560*/  @!P4 LDGSTS.E.BYPASS.LTC128B.128 [R206+0x8800], desc[UR22][R20.64+0x80] ;  /* 0x0880008014cecfae */ /* 0x0003e2000b901d56 */
[-C--:B------:R-:W-:Y:S02]  /*a570*/  @!P5 LEA.HI.X R19, R5, R215.reuse, R2, 0x1, P1 ;  /* 0x000000d70513d211 */ /* 0x080fe400008f0c02 */
[----:B------:R-:W-:Y:S01]  /*a580*/  @!P4 IADD3.X R5, R134, UR4, RZ, P0, !PT ;  /* 0x000000048605cc10 */ /* 0x000fe200087fe4ff */
[----:B------:R1:W-:Y:S01]  /*a590*/  @P2 STS.128 [R206+0xa800], RZ ;  /* 0x00a800ffce002388 */ /* 0x0003e20000000c00 */
[----:B------:R-:W-:Y:S01]  /*a5a0*/  @!P2 IADD3 R2, P0, R133, UR6, RZ ;  /* 0x000000068502ac10 */ /* 0x000fe2000ff1e0ff */
[----:B------:R-:W-:Y:S01]  /*a5b0*/  UIADD3 UR6, UP0, UR25, UR6, URZ ;  /* 0x0000000619067290 */ /* 0x000fe2000ff1e03f */
[----:B------:R-:W-:Y:S01]  /*a5c0*/  @!P4 LEA R32, P1, R6, UR12, 0x1 ;  /* 0x0000000c0620cc11 */ /* 0x000fe2000f8208ff */
        /* <DEDUP_REMOVED lines=9> */
[----:B------:R1:W-:Y:S03]  /*a660*/  @P5 STS.128 [R206+0x7000], RZ ;  /* 0x007000ffce005388 */ /* 0x0003e60000000c00 */
[----:B------:R-:W-:Y:S01]  /*a670*/  @!P2 LEA.HI.X R35, R2, UR13, R7, 0x1, P0 ;  /* 0x0000000d0223ac11 */ /* 0x000fe200080f0c07 */
[----:B------:R-:W-:Y:S01]  /*a680*/  IMAD.U32 R2, RZ, RZ, UR6 ;  /* 0x00000006ff027e24 */ /* 0x000fe2000f8e00ff */
[----:B------:R-:W-:Y:S01]  /*a690*/  @!P5 LEA R152, P1, R5, R216, 0x1 ;  /* 0x000000d80598d211 */ /* 0x000fe200078208ff */
[----:B------:R-:W-:Y:S01]  /*a6a0*/  IMAD.U32 R5, RZ, RZ, UR4 ;  /* 0x00000004ff057e24 */ /* 0x000fe2000f8e00ff */
[----:B------:R-:W-:Y:S01]  /*a6b0*/  @!P4 IADD3 R6, P0, R133, UR6, RZ ;  /* 0x000000068506cc10 */ /* 0x000fe2000ff1e0ff */
[----:B------:R-:W-:Y:S01]  /*a6c0*/  @!PT LDS RZ, [RZ] ;  /* 0x00000000fffff984 */ /* 0x000fe20000000800 */
[----:B------:R-:W-:Y:S01]  /*a6d0*/  @!PT LDS RZ, [RZ] ;  /* 0x00000000fffff984 */ /* 0x000fe20000000800 */
[----:B------:R-:W-:Y:S01]  /*a6e0*/  @!PT LDS RZ, [RZ] ;  /* 0x00000000fffff984 */ /* 0x000fe20000000800 */
[----:B------:R1:W-:Y:S03]  /*a6f0*/  @!P5 LDGSTS.E.BYPASS.LTC128B.128 [R206+0x7000], desc[UR22][R18.64] ;  /* 0x0700000012cedfae */ /* 0x0003e6000b901d56 */
[----:B------:R-:W-:Y:S01]  /*a700*/  @!P5 LEA.HI.X R153, R2, R215, R5, 0x1, P1 ;  /* 0x000000d70299d211 */ /* 0x000fe200008f0c05 */
[----:B------:R1:W-:Y:S01]  /*a710*/  @P4 STS.128 [R206+0x9000], RZ ;  /* 0x009000ffce004388 */ /* 0x0003e20000000c00 */
[----:B------:R-:W-:-:S02]  /*a720*/  @!P4 IADD3.X R5, R134, UR4, RZ, P0, !PT ;  /* 0x000000048605cc10 */ /* 0x000fc400087fe4ff */
        /* <DEDUP_REMOVED lines=25> */
[----:B------:R-:W-:-:S04]  /*a8c0*/  LEA R6, P0, R133, UR12, 0x1 ;  /* 0x0000000c85067c11 */ /* 0x000fc8000f8008ff */
[----:B------:R-:W-:-:S05]  /*a8d0*/  LEA.HI.X R7, R133, UR13, R134, 0x1, P0 ;  /* 0x0000000d85077c11 */ /* 0x000fca00080f0c86 */
[----:B------:R-:W-:Y:S01]  /*a8e0*/  @!PT LDS RZ, [RZ] ;  /* 0x00000000fffff984 */ /* 0x000fe20000000800 */
[----:B------:R-:W-:Y:S01]  /*a8f0*/  @!PT LDS RZ, [RZ] ;  /* 0x00000000fffff984 */ /* 0x000fe20000000800 */
[----:B------:R-:W-:Y:S01]  /*a900*/  @!PT LDS RZ, [RZ] ;  /* 0x00000000fffff984 */ /* 0x000fe20000000800 */
[----:B------:R2:W-:Y:S04]  /*a910*/  LDGSTS.E.BYPASS.LTC128B.128 [R206+0xb800], desc[UR22][R6.64+0x100] ;  /* 0x0b80010006ce7fae */ /* 0x0005e8000b901d56 */
.L_x_2943:
[----:B------:R-:W-:Y:S05]  /*a920*/  BSYNC B0 ;  /* 0x0000000000007941 */ /* 0x000fea0003800000 */
.L_x_2942:
[----:B------:R-:W0:Y:S01]  /*a930*/  LDGDEPBAR ;  /* 0x00000000000079af */ /* 0x000e220000000000 */
[----:B------:R-:W-:Y:S02]  /*a940*/  IMAD.U32 R5, RZ, RZ, UR14 ;  /* 0x0000000eff057e24 */ /* 0x000fe4000f8e00ff */
[----:B------:R-:W-:-:S03]  /*a950*/  IMAD.U32 R2, RZ, RZ, UR7 ;  /* 0x00000007ff027e24 */ /* 0x000fc6000f8e00ff */
[----:B------:R-:W-:-:S04]  /*a960*/  LEA R216, P0, R5, R216, 0x1 ;  /* 0x000000d805d87211 */ /* 0x000fc800078008ff */
[----:B------:R-:W-:-:S09]  /*a970*/  LEA.HI.X R215, R5, R215, R2, 0x1, P0 ;  /* 0x000000d705d77211 */ /* 0x000fd200000f0c02 */
.L_x_2939:
[----:B--2---:R-:W-:Y:S01]  /*a980*/  FMNMX.FTZ R6, R132, R15, !PT ;  /* 0x0000000f84067209 */ /* 0x004fe20007810000 */
[----:B-1----:R-:W-:Y:S01]  /*a990*/  LDSM.16.MT88.4 R24, [R193+0xc000] ;  /* 0x00c00000c118783b */ /* 0x002fe20000004200 */
        /* <DEDUP_REMOVED lines=44> */
[----:B------:R-:W-:Y:S01]  /*ac60*/  FMUL.FTZ R163, R157, UR16 ;  /* 0x000000109da37c20 */ /* 0x000fe20008410000 */
[----:B------:R-:W-:Y:S02]  /*ac70*/  FSEL R168, R168, RZ, P1 ;  /* 0x000000ffa8a87208 */ /* 0x000fe40000800000 */
[----:B------:R-:W-:Y:S02]  /*ac80*/  FSEL R5, R158, RZ, P1 ;  /* 0x000000ff9e057208 */ /* 0x000fe40000800000 */
[----:B------:R-:W-:Y:S01]  /*ac90*/  FSEL R163, R163, RZ, P0 ;  /* 0x000000ffa3a37208 */ /* 0x000fe20000000000 */
[--C-:B------:R-:W-:Y:S01]  /*aca0*/  FFMA.FTZ R154, R17, UR16, -R168.reuse ;  /* 0x00000010119a7c23 */ /* 0x100fe200080108a8 */
[--C-:B------:R-:W-:Y:S01]  /*acb0*/  FFMA.FTZ R156, R15, UR16, -R168.reuse ;  /* 0x000000100f9c7c23 */ /* 0x100fe200080108a8 */
[----:B------:R-:W1:Y:S01]  /*acc0*/  LDSM.16.MT88.4 R16, [R194+0xc000] ;  /* 0x00c00000c210783b */ /* 0x000e620000004200 */
[----:B------:R-:W-:Y:S01]  /*acd0*/  FADD.FTZ R5, R132, -R5 ;  /* 0x8000000584057221 */ /* 0x000fe20000010000 */
[--C-:B------:R-:W-:Y:S01]  /*ace0*/  FFMA.FTZ R159, R4, UR16, -R163.reuse ;  /* 0x00000010049f7c23 */ /* 0x100fe200080108a3 */
[----:B------:R-:W-:Y:S01]  /*acf0*/  FSEL R4, R157, RZ, P0 ;  /* 0x000000ff9d047208 */ /* 0x000fe20000000000 */
[--C-:B------:R-:W-:Y:S01]  /*ad00*/  FFMA.FTZ R2, R0, UR16, -R163.reuse ;  /* 0x0000001000027c23 */ /* 0x100fe200080108a3 */
[--C-:B------:R-:W-:Y:S01]  /*ad10*/  FFMA.FTZ R155, R13, UR16, -R168.reuse ;  /* 0x000000100d9b7c23 */ /* 0x100fe200080108a8 */
[----:B------:R-:W-:Y:S01]  /*ad20*/  FFMA.FTZ R153, R31, UR16, -R168 ;  /* 0x000000101f997c23 */ /* 0x000fe200080108a8 */
[--C-:B------:R-:W-:Y:S01]  /*ad30*/  FFMA.FTZ R152, R28, UR16, -R163.reuse ;  /* 0x000000101c987c23 */ /* 0x100fe200080108a3 */
[----:B------:R-:W-:Y:S01]  /*ad40*/  FADD.FTZ R4, R3, -R4 ;  /* 0x8000000403047221 */ /* 0x000fe20000010000 */
[--C-:B------:R-:W-:Y:S01]  /*ad50*/  FFMA.FTZ R0, R14, UR16, -R163.reuse ;  /* 0x000000100e007c23 */ /* 0x100fe200080108a3 */
[----:B------:R-:W-:Y:S01]  /*ad60*/  FMUL.FTZ R160, R5, UR16 ;  /* 0x0000001005a07c20 */ /* 0x000fe20008410000 */
[----:B------:R-:W-:Y:S01]  /*ad70*/  MUFU.EX2 R156, R156 ;  /* 0x0000009c009c7308 */ /* 0x000fe20000000800 */
[----:B------:R-:W-:Y:S01]  /*ad80*/  FMUL.FTZ R3, R4, UR16 ;  /* 0x0000001004037c20 */ /* 0x000fe20008410000 */
[--C-:B------:R-:W-:Y:S01]  /*ad90*/  FFMA.FTZ R170, R173, UR16, -R168.reuse ;  /* 0x00000010adaa7c23 */ /* 0x100fe200080108a8 */
[--C-:B------:R-:W-:Y:S01]  /*ada0*/  FFMA.FTZ R173, R139, UR16, -R168.reuse ;  /* 0x000000108bad7c23 */ /* 0x100fe200080108a8 */
[--C-:B------:R-:W-:Y:S01]  /*adb0*/  FFMA.FTZ R172, R137, UR16, -R168.reuse ;  /* 0x0000001089ac7c23 */ /* 0x100fe200080108a8 */
[--C-:B------:R-:W-:Y:S01]  /*adc0*/  FFMA.FTZ R175, R135, UR16, -R168.reuse ;  /* 0x0000001087af7c23 */ /* 0x100fe200080108a8 */
[----:B------:R-:W2:Y:S01]  /*add0*/  LDSM.16.MT88.4 R136, [R192+0x10000] ;  /* 0x01000000c088783b */ /* 0x000ea20000004200 */
[--C-:B------:R-:W-:Y:S01]  /*ade0*/  FFMA.FTZ R174, R174, UR16, -R163.reuse ;  /* 0x00000010aeae7c23 */ /* 0x100fe200080108a3 */
[----:B------:R-:W3:Y:S01]  /*adf0*/  MUFU.EX2 R155, R155 ;  /* 0x0000009b009b7308 */ /* 0x000ee20000000800 */
[--C-:B------:R-:W-:Y:S01]  /*ae00*/  FFMA.FTZ R177, R214, UR16, -R163.reuse ;  /* 0x00000010d6b17c23 */ /* 0x100fe200080108a3 */
[--C-:B------:R-:W-:Y:S01]  /*ae10*/  FFMA.FTZ R176, R148, UR16, -R163.reuse ;  /* 0x0000001094b07c23 */ /* 0x100fe200080108a3 */
[--C-:B------:R-:W-:Y:S01]  /*ae20*/  FFMA.FTZ R179, R150, UR16, -R163.reuse ;  /* 0x0000001096b37c23 */ /* 0x100fe200080108a3 */
[----:B------:R-:W-:Y:S01]  /*ae30*/  LDSM.16.MT88.4 R132, [R196+0xc800] ;  /* 0x00c80000c484783b */ /* 0x000fe20000004200 */
[--C-:B------:R-:W-:Y:S01]  /*ae40*/  FFMA.FTZ R178, R147, UR16, -R168.reuse ;  /* 0x0000001093b27c23 */ /* 0x100fe200080108a8 */
[--C-:B------:R-:W-:Y:S01]  /*ae50*/  FFMA.FTZ R213, R145, UR16, -R168.reuse ;  /* 0x0000001091d57c23 */ /* 0x100fe200080108a8 */
[--C-:B------:R-:W-:Y:S01]  /*ae60*/  FFMA.FTZ R220, R146, UR16, -R163.reuse ;  /* 0x0000001092dc7c23 */ /* 0x100fe200080108a3 */
[----:B------:R-:W-:Y:S01]  /*ae70*/  MUFU.EX2 R154, R154 ;  /* 0x0000009a009a7308 */ /* 0x000fe20000000800 */
[--C-:B------:R-:W-:Y:S01]  /*ae80*/  FFMA.FTZ R225, R144, UR16, -R163.reuse ;  /* 0x0000001090e17c23 */ /* 0x100fe200080108a3 */
[--C-:B------:R-:W-:Y:S01]  /*ae90*/  FFMA.FTZ R214, R143, UR16, -R168.reuse ;  /* 0x000000108fd67c23 */ /* 0x100fe200080108a8 */
[----:B------:R-:W-:Y:S01]  /*aea0*/  LDSM.16.MT88.4 R144, [R196+0xf000] ;  /* 0x00f00000c490783b */ /* 0x000fe20000004200 */
[----:B------:R-:W-:Y:S01]  /*aeb0*/  FFMA.FTZ R223, R141, UR16, -R168 ;  /* 0x000000108ddf7c23 */ /* 0x000fe200080108a8 */
[--C-:B------:R-:W-:Y:S01]  /*aec0*/  FFMA.FTZ R222, R142, UR16, -R163.reuse ;  /* 0x000000108ede7c23 */ /* 0x100fe200080108a3 */
[--C-:B------:R-:W-:Y:S01]  /*aed0*/  FFMA.FTZ R227, R140, UR16, -R163.reuse ;  /* 0x000000108ce37c23 */ /* 0x100fe200080108a3 */
[----:B------:R-:W-:Y:S01]  /*aee0*/  LDSM.16.MT88.4 R148, [R192+0xd000] ;  /* 0x00d00000c094783b */ /* 0x000fe20000004200 */
[----:B------:R-:W4:Y:S01]  /*aef0*/  MUFU.EX2 R153, R153 ;  /* 0x0000009900997308 */ /* 0x000f220000000800 */
[----:B---3--:R-:W-:Y:S01]  /*af00*/  F2FP.BF16.F32.PACK_AB R4, R155, R156 ;  /* 0x0000009c9b04723e */ /* 0x008fe200000010ff */
[--C-:B------:R-:W-:Y:S01]  /*af10*/  FFMA.FTZ R164, R164, UR16, -R163.reuse ;  /* 0x00000010a4a47c23 */ /* 0x100fe200080108a3 */
[----:B------:R-:W-:Y:S01]  /*af20*/  LDSM.16.MT88.4 R140, [R194+0xf000] ;  /* 0x00f00000c28c783b */ /* 0x000fe20000004200 */
[--C-:B------:R-:W-:Y:S01]  /*af30*/  FFMA.FTZ R162, R162, UR16, -R163.reuse ;  /* 0x00000010a2a27c23 */ /* 0x100fe200080108a3 */
[----:B------:R-:W-:-:S03]  /*af40*/  FFMA.FTZ R161, R161, UR16, -R163 ;  /* 0x00000010a1a17c23 */ /* 0x000fc600080108a3 */
        /* <DEDUP_REMOVED lines=316> */
.L_x_2936:
        /* <DEDUP_REMOVED lines=39> */
.L_x_2948:
        /* <DEDUP_REMOVED lines=47> */
[----:B------:R-:W-:Y:S02]  /*c870*/  IMAD.U32 R6, RZ, RZ, UR31 ;  /* 0x0000001fff067e24 */ /* 0x000fe4000f8e00ff */
[----:B------:R-:W-:Y:S01]  /*c880*/  IMAD.U32 R5, RZ, RZ, UR31 ;  /* 0x0000001fff057e24 */ /* 0x000fe2000f8e00ff */
        /* <DEDUP_REMOVED lines=9> */
[----:B------:R-:W-:Y:S01]  /*c920*/  IMAD.U32 R10, RZ, RZ, UR26 ;  /* 0x0000001aff0a7e24 */ /* 0x000fe2000f8e00ff */
[----:B------:R-:W-:Y:S05]  /*c930*/  UIADD3 UR26, UR33, -UR31, URZ ;  /* 0x8000001f211a7290 */ /* 0x000fea000fffe03f */
[----:B------:R-:W2:Y:S01]  /*c940*/  LDC.64 R4, c[0x0][0x238] ;  /* 0x00008e00ff047b82 */ /* 0x000ea20000000a00 */
[----:B------:R-:W-:Y:S01]  /*c950*/  UIMAD UR26, UR26, UR9, -0x40 ;  /* 0xffffffc01a1a74a4 */ /* 0x000fe2000f8e0209 */
[----:B------:R-:W-:Y:S01]  /*c960*/  MOV R12, UR28 ;  /* 0x0000001c000c7c02 */ /* 0x000fe20008000f00 */
[----:B------:R-:W-:Y:S02]  /*c970*/  IMAD.U32 R13, RZ, RZ, UR29 ;  /* 0x0000001dff0d7e24 */ /* 0x000fe4000f8e00ff */
[----:B------:R-:W-:Y:S01]  /*c980*/  USHF.R.S32.HI UR12, URZ, 0x1f, UR26 ;  /* 0x0000001f3f0c7899 */ /* 0x000fe2000801141a */
[----:B------:R-:W-:Y:S02]  /*c990*/  MOV R11, UR27 ;  /* 0x0000001b000b7c02 */ /* 0x000fe40008000f00 */
        /* <DEDUP_REMOVED lines=12> */
.L_x_2945:
[----:B------:R-:W-:Y:S01]  /*ca60*/  IADD3 R3, P1, R205, R224, RZ ;  /* 0x000000e0cd037210 */ /* 0x000fe20007f3e0ff */
[----:B------:R-:W-:Y:S01]  /*ca70*/  @P5 STS.128 [R206+0xc000], RZ ;  /* 0x00c000ffce005388 */ /* 0x000fe20000000c00 */
[-C--:B------:R-:W-:Y:S02]  /*ca80*/  LEA R222, P0, R224, R218.reuse, 0x1 ;  /* 0x000000dae0de7211 */ /* 0x080fe400078008ff */
        /* <DEDUP_REMOVED lines=11> */
[----:B------:R-:W-:Y:S02]  /*cb40*/  @!P2 LEA R228, P0, R3, R218, 0x1 ;  /* 0x000000da03e4a211 */ /* 0x000fe400078008ff */
[----:B------:R-:W-:Y:S01]  /*cb50*/  IADD3 R225, P6, R205, R3, RZ ;  /* 0x00000003cde17210 */ /* 0x000fe20007fde0ff */
[----:B------:R-:W-:Y:S01]  /*cb60*/  @!PT LDS RZ, [RZ] ;  /* 0x00000000fffff984 */ /* 0x000fe20000000800 */
[----:B------:R-:W-:Y:S01]  /*cb70*/  @!PT LDS RZ, [RZ] ;  /* 0x00000000fffff984 */ /* 0x000fe20000000800 */
[----:B------:R-:W-:Y:S01]  /*cb80*/  @!PT LDS RZ, [RZ] ;  /* 0x00000000fffff984 */ /* 0x000fe20000000800 */
[----:B------:R-:W-:Y:S01]  /*cb90*/  @!P4 LDGSTS.E.BYPASS.LTC128B.128 [R206+0xe000], desc[UR22][R222.64+0x80] ;  /* 0x0e000080dececfae */ /* 0x000fe2000b901d56 */
[-C--:B------:R-:W-:Y:S02]  /*cba0*/  @!P2 LEA.HI.X R229, R3, R221.reuse, R220, 0x1, P0 ;  /* 0x000000dd03e5a211 */ /* 0x080fe400000f0cdc */
[C---:B------:R-:W-:Y:S01]  /*cbb0*/  IADD3.X R220, R204.reuse, R220, RZ, P6, !PT ;  /* 0x000000dcccdc7210 */ /* 0x040fe200037fe4ff */
        /* <DEDUP_REMOVED lines=34> */
[----:B------:R-:W-:Y:S01]  /*cde0*/  ISETP.LT.AND P0, PT, R203, UR10, PT ;  /* 0x0000000acb007c0c */ /* 0x000fe2000bf01270 */
[----:B------:R-:W-:Y:S01]  /*cdf0*/  @P5 STS.128 [R206+0xd000], RZ ;  /* 0x00d000ffce005388 */ /* 0x000fe20000000c00 */
[----:B------:R-:W-:Y:S03]  /*ce00*/  MOV R221, R223 ;  /* 0x000000df00dd7202 */ /* 0x000fe60000000f00 */
        /* <DEDUP_REMOVED lines=226> */
[----:B------:R-:W1:Y:S01]  /*dc30*/  MUFU.TANH R229, R229 ;  /* 0x000000e500e57308 */ /* 0x000e620000002400 */
[----:B------:R-:W-:Y:S09]  /*dc40*/  FMUL.FTZ R248, R35, UR14 ;  /* 0x0000000e23f87c20 */ /* 0x000ff20008410000 */
        /* <DEDUP_REMOVED lines=20> */
[----:B------:R-:W1:Y:S10]  /*dd90*/  MUFU.TANH R246, R246 ;  /* 0x000000f600f67308 */ /* 0x000e740000002400 */
[----:B------:R-:W1:Y:S10]  /*dda0*/  MUFU.TANH R252, R252 ;  /* 0x000000fc00fc7308 */ /* 0x000e740000002400 */
[----:B------:R-:W1:Y:S10]  /*ddb0*/  MUFU.TANH R250, R250 ;  /* 0x000000fa00fa7308 */ /* 0x000e740000002400 */
[----:B------:R-:W1:Y:S10]  /*ddc0*/  MUFU.TANH R249, R249 ;  /* 0x000000f900f97308 */ /* 0x000e740000002400 */
        /* <DEDUP_REMOVED lines=70> */
.L_x_2947:
        /* <DEDUP_REMOVED lines=89> */
.L_x_2946:
[----:B------:R-:W-:Y:S01]  /*e7c0*/  MOV R5, UR10 ;  /* 0x0000000a00057c02 */ /* 0x000fe20008000f00 */
[----:B--2---:R-:W-:Y:S03]  /*e7d0*/  LDSM.16.MT88.4 R24, [R194+0xc000] ;  /* 0x00c00000c218783b */ /* 0x004fe60000004200 */
[----:B------:R-:W-:Y:S04]  /*e7e0*/  LEA R4, R5, R212, 0x6 ;  /* 0x000000d405047211 */ /* 0x000fe800078e30ff */
[C---:B------:R-:W-:Y:S01]  /*e7f0*/  IADD3 R5, R4.reuse, 0x1, RZ ;  /* 0x0000000104057810 */ /* 0x040fe20007ffe0ff */
[C---:B------:R-:W-:Y:S01]  /*e800*/  VIADD R6, R4.reuse, 0x8 ;  /* 0x0000000804067836 */ /* 0x040fe20000000000 */
[CC--:B------:R-:W-:Y:S01]  /*e810*/  ISETP.GE.AND P6, PT, R4.reuse, R211.reuse, PT ;  /* 0x000000d30400720c */ /* 0x0c0fe20003fc6270 */
[----:B------:R-:W-:Y:S01]  /*e820*/  VIADD R8, R4, 0x18 ;  /* 0x0000001804087836 */ /* 0x000fe20000000000 */
[CC--:B------:R-:W-:Y:S01]  /*e830*/  ISETP.GE.AND P5, PT, R5.reuse, R211.reuse, PT ;  /* 0x000000d30500720c */ /* 0x0c0fe20003fa6270 */
[----:B------:R-:W-:Y:S01]  /*e840*/  LDSM.16.MT88.4 R28, [R193+0xc000] ;  /* 0x00c00000c11c783b */ /* 0x000fe20000004200 */
[C---:B------:R-:W-:Y:S02]  /*e850*/  ISETP.GE.AND P0, PT, R6.reuse, R211, PT ;  /* 0x000000d30600720c */ /* 0x040fe40003f06270 */
[----:B------:R-:W-:Y:S02]  /*e860*/  ISETP.GE.AND P4, PT, R6, R209, PT ;  /* 0x000000d10600720c */ /* 0x000fe40003f86270 */
[-C--:B------:R-:W-:Y:S02]  /*e870*/  ISETP.GE.OR P5, PT, R5, R210.reuse, !P5 ;  /* 0x000000d20500720c */ /* 0x080fe40006fa6670 */
[-C--:B------:R-:W-:Y:S02]  /*e880*/  ISETP.GE.OR P6, PT, R4, R210.reuse, !P6 ;  /* 0x000000d20400720c */ /* 0x080fe400077c6670 */
[C---:B------:R-:W-:Y:S02]  /*e890*/  ISETP.GE.OR P0, PT, R6.reuse, R210, !P0 ;  /* 0x000000d20600720c */ /* 0x040fe40004706670 */
[----:B------:R-:W-:Y:S02]  /*e8a0*/  ISETP.GE.OR P4, PT, R6, R208, !P4 ;  /* 0x000000d00600720c */ /* 0x000fe40006786670 */
[C---:B------:R-:W-:Y:S02]  /*e8b0*/  IADD3 R7, R4.reuse, 0x9, RZ ;  /* 0x0000000904077810 */ /* 0x040fe40007ffe0ff */
[----:B------:R-:W-:Y:S02]  /*e8c0*/  IADD3 R6, R4, 0x10, RZ ;  /* 0x0000001004067810 */ /* 0x000fe40007ffe0ff */
[----:B------:R-:W-:Y:S02]  /*e8d0*/  FSEL R12, R3, -INF , !P6 ;  /* 0xff800000030c7808 */ /* 0x000fe40007000000 */
[----:B------:R-:W-:Y:S02]  /*e8e0*/  FSEL R220, R220, -INF , !P5 ;  /* 0xff800000dcdc7808 */ /* 0x000fe40006800000 */
[CC--:B------:R-:W-:Y:S02]  /*e8f0*/  ISETP.GE.AND P6, PT, R7.reuse, R211.reuse, PT ;  /* 0x000000d30700720c */ /* 0x0c0fe40003fc6270 */
[CC--:B------:R-:W-:Y:S02]  /*e900*/  ISETP.GE.AND P5, PT, R6.reuse, R211.reuse, PT ;  /* 0x000000d30600720c */ /* 0x0c0fe40003fa6270 */
[-C--:B------:R-:W-:Y:S02]  /*e910*/  ISETP.GE.OR P6, PT, R7, R210.reuse, !P6 ;  /* 0x000000d20700720c */ /* 0x080fe400077c6670 */
[-C--:B------:R-:W-:Y:S02]  /*e920*/  ISETP.GE.OR P5, PT, R6, R210.reuse, !P5 ;  /* 0x000000d20600720c */ /* 0x080fe40006fa6670 */
[----:B------:R-:W-:Y:S02]  /*e930*/  IADD3 R3, R4, 0x11, RZ ;  /* 0x0000001104037810 */ /* 0x000fe40007ffe0ff */
[----:B-1----:R-:W-:Y:S02]  /*e940*/  FSEL R10, R227, -INF , !P0 ;  /* 0xff800000e30a7808 */ /* 0x002fe40004000000 */
[----:B------:R-:W-:Y:S02]  /*e950*/  FSEL R228, R228, -INF , !P6 ;  /* 0xff800000e4e47808 */ /* 0x000fe40007000000 */
[----:B------:R-:W-:Y:S02]  /*e960*/  FSEL R162, R233, -INF , !P5 ;  /* 0xff800000e9a27808 */ /* 0x000fe40006800000 */
[----:B------:R-:W-:Y:S02]  /*e970*/  ISETP.GE.AND P5, PT, R8, R211, PT ;  /* 0x000000d30800720c */ /* 0x000fe40003fa6270 */
[-C--:B------:R-:W-:Y:S02]  /*e980*/  ISETP.GE.AND P2, PT, R5, R209.reuse, PT ;  /* 0x000000d10500720c */ /* 0x080fe40003f46270 */
[-C--:B------:R-:W-:Y:S02]  /*e990*/  ISETP.GE.AND P1, PT, R4, R209.reuse, PT ;  /* 0x000000d10400720c */ /* 0x080fe40003f26270 */
[----:B------:R-:W-:Y:S02]  /*e9a0*/  ISETP.GE.AND P0, PT, R6, R209, PT ;  /* 0x000000d10600720c */ /* 0x000fe40003f06270 */
[----:B------:R-:W-:Y:S02]  /*e9b0*/  ISETP.GE.AND P6, PT, R3, R211, PT ;  /* 0x000000d30300720c */ /* 0x000fe40003fc6270 */
[----:B------:R-:W-:Y:S02]  /*e9c0*/  ISETP.GE.OR P5, PT, R8, R210, !P5 ;  /* 0x000000d20800720c */ /* 0x000fe40006fa6670 */
        /* <DEDUP_REMOVED lines=9> */
[----:B------:R-:W-:Y:S02]  /*ea60*/  ISETP.GE.AND P1, PT, R7, R209, PT ;  /* 0x000000d10700720c */ /* 0x000fe40003f26270 */
[----:B------:R-:W-:Y:S02]  /*ea70*/  ISETP.GE.AND P2, PT, R6, R211, PT ;  /* 0x000000d30600720c */ /* 0x000fe40003f46270 */
[-C--:B------:R-:W-:Y:S02]  /*ea80*/  ISETP.GE.AND P5, PT, R8, R209.reuse, PT ;  /* 0x000000d10800720c */ /* 0x080fe40003fa6270 */
[-C--:B------:R-:W-:Y:S02]  /*ea90*/  ISETP.GE.AND P6, PT, R3, R209.reuse, PT ;  /* 0x000000d10300720c */ /* 0x080fe40003fc6270 */
[----:B------:R-:W-:Y:S02]  /*eaa0*/  ISETP.GE.OR P2, PT, R6, R210, !P2 ;  /* 0x000000d20600720c */ /* 0x000fe40005746670 */
[-C--:B------:R-:W-:Y:S02]  /*eab0*/  ISETP.GE.OR P5, PT, R8, R208.reuse, !P5 ;  /* 0x000000d00800720c */ /* 0x080fe40006fa6670 */
[-C--:B------:R-:W-:Y:S02]  /*eac0*/  ISETP.GE.OR P1, PT, R7, R208.reuse, !P1 ;  /* 0x000000d00700720c */ /* 0x080fe40004f26670 */
[-C--:B------:R-:W-:Y:S02]  /*ead0*/  ISETP.GE.OR P6, PT, R3, R208.reuse, !P6 ;  /* 0x000000d00300720c */ /* 0x080fe400077c6670 */
[C---:B------:R-:W-:Y:S02]  /*eae0*/  IADD3 R3, R4.reuse, 0x20, RZ ;  /* 0x0000002004037810 */ /* 0x040fe40007ffe0ff */
[----:B------:R-:W-:Y:S02]  /*eaf0*/  IADD3 R8, R4, 0x21, RZ ;  /* 0x0000002104087810 */ /* 0x000fe40007ffe0ff */
[----:B------:R-:W-:Y:S02]  /*eb00*/  FSEL R7, R226, -INF , !P4 ;  /* 0xff800000e2077808 */ /* 0x000fe40006000000 */
[----:B------:R-:W-:Y:S02]  /*eb10*/  FSEL R140, R237, -INF , !P2 ;  /* 0xff800000ed8c7808 */ /* 0x000fe40005000000 */
[----:B------:R-:W-:Y:S02]  /*eb20*/  ISETP.GE.AND P4, PT, R6, R209, PT ;  /* 0x000000d10600720c */ /* 0x000fe40003f86270 */
[----:B------:R-:W-:Y:S02]  /*eb30*/  FSEL R229, R229, -INF , !P1 ;  /* 0xff800000e5e57808 */ /* 0x000fe40004800000 */
[-C--:B------:R-:W-:Y:S02]  /*eb40*/  ISETP.GE.AND P2, PT, R3, R211.reuse, PT ;  /* 0x000000d30300720c */ /* 0x080fe40003f46270 */
[----:B------:R-:W-:Y:S02]  /*eb50*/  ISETP.GE.AND P1, PT, R8, R211, PT ;  /* 0x000000d30800720c */ /* 0x000fe40003f26270 */
[----:B------:R-:W-:Y:S01]  /*eb60*/  ISETP.GE.OR P4, PT, R6, R208, !P4 ;  /* 0x000000d00600720c */ /* 0x000fe20006786670 */
[----:B------:R-:W-:Y:S01]  /*eb70*/  VIADD R6, R4, 0x28 ;  /* 0x0000002804067836 */ /* 0x000fe20000000000 */
[----:B------:R-:W-:Y:S02]  /*eb80*/  FSEL R171, R231, -INF , !P0 ;  /* 0xff800000e7ab7808 */ /* 0x000fe40004000000 */
[CC--:B------:R-:W-:Y:S02]  /*eb90*/  ISETP.GE.OR P1, PT, R8.reuse, R210.reuse, !P1 ;  /* 0x000000d20800720c */ /* 0x0c0fe40004f26670 */
[----:B------:R-:W-:Y:S02]  /*eba0*/  ISETP.GE.OR P2, PT, R3, R210, !P2 ;  /* 0x000000d20300720c */ /* 0x000fe40005746670 */
[----:B------:R-:W-:Y:S02]  /*ebb0*/  ISETP.GE.AND P0, PT, R8, R209, PT ;  /* 0x000000d10800720c */ /* 0x000fe40003f06270 */
[----:B------:R-:W-:Y:S02]  /*ebc0*/  FSEL R172, R242, -INF , !P1 ;  /* 0xff800000f2ac7808 */ /* 0x000fe40004800000 */
[----:B------:R-:W-:Y:S02]  /*ebd0*/  FSEL R170, R243, -INF , !P2 ;  /* 0xff800000f3aa7808 */ /* 0x000fe40005000000 */
[----:B------:R-:W-:Y:S02]  /*ebe0*/  ISETP.GE.AND P1, PT, R6, R211, PT ;  /* 0x000000d30600720c */ /* 0x000fe40003f26270 */
[-C--:B------:R-:W-:Y:S02]  /*ebf0*/  ISETP.GE.AND P2, PT, R3, R209.reuse, PT ;  /* 0x000000d10300720c */ /* 0x080fe40003f46270 */
[----:B------:R-:W-:Y:S02]  /*ec00*/  ISETP.GE.OR P0, PT, R8, R208, !P0 ;  /* 0x000000d00800720c */ /* 0x000fe40004706670 */
[----:B------:R-:W-:Y:S02]  /*ec10*/  FMNMX.FTZ R8, R5, R2, !PT ;  /* 0x0000000205087209 */ /* 0x000fe40007810000 */
[----:B------:R-:W-:Y:S02]  /*ec20*/  ISETP.GE.OR P1, PT, R6, R210, !P1 ;  /* 0x000000d20600720c */ /* 0x000fe40004f26670 */
[----:B------:R-:W-:Y:S02]  /*ec30*/  ISETP.GE.OR P2, PT, R3, R208, !P2 ;  /* 0x000000d00300720c */ /* 0x000fe40005746670 */
[----:B------:R-:W-:Y:S02]  /*ec40*/  FMNMX.FTZ R8, R225, R8, !PT ;  /* 0x00000008e1087209 */ /* 0x000fe40007810000 */
[----:B------:R-:W-:Y:S02]  /*ec50*/  IADD3 R3, R4, 0x29, RZ ;  /* 0x0000002904037810 */ /* 0x000fe40007ffe0ff */
[----:B------:R-:W-:Y:S02]  /*ec60*/  FSEL R146, R245, -INF , !P1 ;  /* 0xff800000f5927808 */ /* 0x000fe40004800000 */
[----:B------:R-:W-:Y:S02]  /*ec70*/  FSEL R169, R230, -INF , !P6 ;  /* 0xff800000e6a97808 */ /* 0x000fe40007000000 */
[----:B------:R-:W-:Y:S02]  /*ec80*/  FMNMX.FTZ R9, R12, R0, !PT ;  /* 0x000000000c097209 */ /* 0x000fe40007810000 */
[----:B------:R-:W-:Y:S02]  /*ec90*/  FMNMX.FTZ R8, R7, R8, !PT ;  /* 0x0000000807087209 */ /* 0x000fe40007810000 */
[C---:B------:R-:W-:Y:S02]  /*eca0*/  ISETP.GE.AND P6, PT, R6.reuse, R209, PT ;  /* 0x000000d10600720c */ /* 0x040fe40003fc6270 */
[C---:B------:R-:W-:Y:S02]  /*ecb0*/  ISETP.GE.AND P1, PT, R3.reuse, R211, PT ;  /* 0x000000d30300720c */ /* 0x040fe40003f26270 */
[----:B------:R-:W-:Y:S02]  /*ecc0*/  ISETP.GE.OR P6, PT, R6, R208, !P6 ;  /* 0x000000d00600720c */ /* 0x000fe400077c6670 */
[----:B------:R-:W-:Y:S02]  /*ecd0*/  FMNMX.FTZ R9, R220, R9, !PT ;  /* 0x00000009dc097209 */ /* 0x000fe40007810000 */
[----:B------:R-:W-:Y:S02]  /*ece0*/  ISETP.GE.OR P1, PT, R3, R210, !P1 ;  /* 0x000000d20300720c */ /* 0x000fe40004f26670 */
[----:B------:R-:W-:Y:S02]  /*ecf0*/  FMNMX.FTZ R8, R229, R8, !PT ;  /* 0x00000008e5087209 */ /* 0x000fe40007810000 */
[----:B------:R-:W-:Y:S02]  /*ed00*/  IADD3 R6, R4, 0x30, RZ ;  /* 0x0000003004067810 */ /* 0x000fe40007ffe0ff */
[----:B------:R-:W-:Y:S02]  /*ed10*/  FSEL R143, R235, -INF , !P5 ;  /* 0xff800000eb8f7808 */ /* 0x000fe40006800000 */
[----:B------:R-:W-:Y:S02]  /*ed20*/  ISETP.GE.AND P5, PT, R3, R209, PT ;  /* 0x000000d10300720c */ /* 0x000fe40003fa6270 */
[----:B------:R-:W-:Y:S02]  /*ed30*/  FSEL R144, R244, -INF , !P1 ;  /* 0xff800000f4907808 */ /* 0x000fe40004800000 */
[----:B------:R-:W-:Y:S02]  /*ed40*/  FSEL R141, R234, -INF , !P4 ;  /* 0xff800000ea8d7808 */ /* 0x000fe40006000000 */
[----:B------:R-:W-:Y:S02]  /*ed50*/  FMNMX.FTZ R9, R10, R9, !PT ;  /* 0x000000090a097209 */ /* 0x000fe40007810000 */
[----:B------:R-:W-:Y:S02]  /*ed60*/  FMNMX.FTZ R8, R171, R8, !PT ;  /* 0x00000008ab087209 */ /* 0x000fe40007810000 */
[C---:B------:R-:W-:Y:S02]  /*ed70*/  ISETP.GE.AND P1, PT, R6.reuse, R211, PT ;  /* 0x000000d30600720c */ /* 0x040fe40003f26270 */
[----:B------:R-:W-:Y:S02]  /*ed80*/  ISETP.GE.AND P4, PT, R6, R209, PT ;  /* 0x000000d10600720c */ /* 0x000fe40003f86270 */
[----:B------:R-:W-:Y:S02]  /*ed90*/  ISETP.GE.OR P5, PT, R3, R208, !P5 ;  /* 0x000000d00300720c */ /* 0x000fe40006fa6670 */
[----:B------:R-:W-:Y:S02]  /*eda0*/  FMNMX.FTZ R8, R169, R8, !PT ;  /* 0x00000008a9087209 */ /* 0x000fe40007810000 */
[----:B------:R-:W-:Y:S02]  /*edb0*/  FMNMX.FTZ R3, R228, R9, !PT ;  /* 0x00000009e4037209 */ /* 0x000fe40007810000 */
[C---:B------:R-:W-:Y:S02]  /*edc0*/  ISETP.GE.OR P1, PT, R6.reuse, R210, !P1 ;  /* 0x000000d20600720c */ /* 0x040fe40004f26670 */
[----:B------:R-:W-:Y:S02]  /*edd0*/  ISETP.GE.OR P4, PT, R6, R208, !P4 ;  /* 0x000000d00600720c */ /* 0x000fe40006786670 */
[----:B------:R-:W-:Y:S02]  /*ede0*/  IADD3 R6, R4, 0x31, RZ ;  /* 0x0000003104067810 */ /* 0x000fe40007ffe0ff */
[----:B------:R-:W-:Y:S02]  /*edf0*/  FMNMX.FTZ R8, R143, R8, !PT ;  /* 0x000000088f087209 */ /* 0x000fe40007810000 */
[----:B------:R-:W-:Y:S02]  /*ee00*/  FMNMX.FTZ R3, R162, R3, !PT ;  /* 0x00000003a2037209 */ /* 0x000fe40007810000 */
[----:B------:R-:W-:Y:S02]  /*ee10*/  FSEL R164, R17, -INF , !P1 ;  /* 0xff80000011a47808 */ /* 0x000fe40004800000 */
[----:B------:R-:W-:Y:S01]  /*ee20*/  ISETP.GE.AND P1, PT, R6, R211, PT ;  /* 0x000000d30600720c */ /* 0x000fe20003f26270 */
[----:B------:R-:W-:Y:S01]  /*ee30*/  LDSM.16.MT88.4 R16, [R196+0xc000] ;  /* 0x00c00000c410783b */ /* 0x000fe20000004200 */
[----:B------:R-:W-:Y:S02]  /*ee40*/  FMNMX.FTZ R8, R141, R8, !PT ;  /* 0x000000088d087209 */ /* 0x000fe40007810000 */
[----:B------:R-:W-:Y:S01]  /*ee50*/  FMNMX.FTZ R9, R160, R3, !PT ;  /* 0x00000003a0097209 */ /* 0x000fe20007810000 */
[----:B------:R-:W-:Y:S01]  /*ee60*/  VIADD R3, R4, 0x38 ;  /* 0x0000003804037836 */ /* 0x000fe20000000000 */
[----:B------:R-:W-:Y:S02]  /*ee70*/  FSEL R175, R239, -INF , !P2 ;  /* 0xff800000efaf7808 */ /* 0x000fe40005000000 */
[----:B------:R-:W-:Y:S02]  /*ee80*/  ISETP.GE.OR P1, PT, R6, R210, !P1 ;  /* 0x000000d20600720c */ /* 0x000fe40004f26670 */
[----:B------:R-:W-:Y:S02]  /*ee90*/  IADD3 R4, R4, 0x39, RZ ;  /* 0x0000003904047810 */ /* 0x000fe40007ffe0ff */
[----:B------:R-:W-:Y:S02]  /*eea0*/  FMNMX.FTZ R9, R142, R9, !PT ;  /* 0x000000098e097209 */ /* 0x000fe40007810000 */
[----:B------:R-:W-:Y:S02]  /*eeb0*/  FMNMX.FTZ R8, R175, R8, !PT ;  /* 0x00000008af087209 */ /* 0x000fe40007810000 */
[----:B------:R-:W-:Y:S02]  /*eec0*/  FSEL R173, R236, -INF , !P0 ;  /* 0xff800000ecad7808 */ /* 0x000fe40004000000 */
[----:B------:R-:W-:Y:S02]  /*eed0*/  FSEL R154, R251, -INF , !P1 ;  /* 0xff800000fb9a7808 */ /* 0x000fe40004800000 */
        /* <DEDUP_REMOVED lines=9> */
[----:B------:R-:W-:Y:S02]  /*ef70*/  ISETP.GE.AND P0, PT, R6, R209, PT ;  /* 0x000000d10600720c */ /* 0x000fe40003f06270 */
[----:B------:R-:W-:Y:S02]  /*ef80*/  FSEL R150, R250, -INF , !P1 ;  /* 0xff800000fa967808 */ /* 0x000fe40004800000 */
[----:B------:R-:W-:Y:S02]  /*ef90*/  ISETP.GE.OR P2, PT, R3, R210, !P2 ;  /* 0x000000d20300720c */ /* 0x000fe40005746670 */
[----:B------:R-:W-:Y:S02]  /*efa0*/  FSEL R153, R247, -INF , !P4 ;  /* 0xff800000f7997808 */ /* 0x000fe40006000000 */
[----:B------:R-:W-:Y:S02]  /*efb0*/  FMNMX.FTZ R8, R145, R8, !PT ;  /* 0x0000000891087209 */ /* 0x000fe40007810000 */
[----:B------:R-:W-:Y:S02]  /*efc0*/  FMNMX.FTZ R9, R172, R9, !PT ;  /* 0x00000009ac097209 */ /* 0x000fe40007810000 */
[----:B------:R-:W-:Y:S02]  /*efd0*/  ISETP.GE.OR P0, PT, R6, R208, !P0 ;  /* 0x000000d00600720c */ /* 0x000fe40004706670 */
        /* <DEDUP_REMOVED lines=9> */
[----:B------:R-:W-:Y:S02]  /*f070*/  FMNMX.FTZ R8, R151, R8, !PT ;  /* 0x0000000897087209 */ /* 0x000fe40007810000 */
[----:B------:R-:W-:Y:S02]  /*f080*/  ISETP.GE.OR P2, PT, R4, R208, !P2 ;  /* 0x000000d00400720c */ /* 0x000fe40005746670 */
[----:B------:R-:W-:Y:S02]  /*f090*/  FMNMX.FTZ R8, R149, R8, !PT ;  /* 0x0000000895087209 */ /* 0x000fe40007810000 */
[----:B------:R-:W-:Y:S02]  /*f0a0*/  FMNMX.FTZ R9, R164, R9, !PT ;  /* 0x00000009a4097209 */ /* 0x000fe40007810000 */
[----:B------:R-:W-:Y:S02]  /*f0b0*/  FSEL R133, R248, -INF , !P2 ;  /* 0xff800000f8857808 */ /* 0x000fe40005000000 */
        /* <DEDUP_REMOVED lines=20> */
[--C-:B------:R-:W-:Y:S01]  /*f200*/  FFMA.FTZ R157, R10, UR4, -R155.reuse ;  /* 0x000000040a9d7c23 */ /* 0x100fe2000801089b */
[--C-:B------:R-:W-:Y:S01]  /*f210*/  FFMA.FTZ R156, R228, UR4, -R155.reuse ;  /* 0x00000004e49c7c23 */ /* 0x100fe2000801089b */
[--C-:B------:R-:W-:Y:S01]  /*f220*/  FFMA.FTZ R163, R5, UR4, -R148.reuse ;  /* 0x0000000405a37c23 */ /* 0x100fe20008010894 */
[----:B------:R-:W-:Y:S01]  /*f230*/  FSEL R5, R132, RZ, P1 ;  /* 0x000000ff84057208 */ /* 0x000fe20000800000 */
[--C-:B------:R-:W-:Y:S01]  /*f240*/  FFMA.FTZ R135, R225, UR4, -R148.reuse ;  /* 0x00000004e1877c23 */ /* 0x100fe20008010894 */
[--C-:B------:R-:W-:Y:S01]  /*f250*/  FFMA.FTZ R134, R7, UR4, -R148.reuse ;  /* 0x0000000407867c23 */ /* 0x100fe20008010894 */
[----:B------:R-:W-:Y:S01]  /*f260*/  FFMA.FTZ R159, R229, UR4, -R148 ;  /* 0x00000004e59f7c23 */ /* 0x000fe20008010894 */
[----:B------:R-:W-:Y:S01]  /*f270*/  MUFU.EX2 R161, R161 ;  /* 0x000000a100a17308 */ /* 0x000fe20000000800 */
[----:B------:R-:W-:Y:S01]  /*f280*/  FADD.FTZ R0, -R5, R0 ;  /* 0x0000000005007221 */ /* 0x000fe20000010100 */
[----:B------:R-:W-:Y:S01]  /*f290*/  FSEL R5, R3, RZ, P0 ;  /* 0x000000ff03057208 */ /* 0x000fe20000000000 */
[--C-:B------:R-:W-:Y:S01]  /*f2a0*/  FFMA.FTZ R167, R140, UR4, -R155.reuse ;  /* 0x000000048ca77c23 */ /* 0x100fe2000801089b */
[----:B------:R-:W-:Y:S01]  /*f2b0*/  FFMA.FTZ R168, R141, UR4, -R148 ;  /* 0x000000048da87c23 */ /* 0x000fe20008010894 */
[----:B------:R-:W-:Y:S01]  /*f2c0*/  FMUL.FTZ R6, R0, UR4 ;  /* 0x0000000400067c20 */ /* 0x000fe20008410000 */
[--C-:B------:R-:W-:Y:S01]  /*f2d0*/  FFMA.FTZ R179, R144, UR4, -R155.reuse ;  /* 0x0000000490b37c23 */ /* 0x100fe2000801089b */
[----:B------:R-:W-:Y:S03]  /*f2e0*/  FADD.FTZ R0, -R5, R2 ;  /* 0x0000000205007221 */ /* 0x000fe60000010100 */
[----:B------:R-:W1:Y:S01]  /*f2f0*/  MUFU.EX2 R158, R158 ;  /* 0x0000009e009e7308 */ /* 0x000e620000000800 */
[--C-:B------:R-:W-:Y:S01]  /*f300*/  FFMA.FTZ R176, R145, UR4, -R148.reuse ;  /* 0x0000000491b07c23 */ /* 0x100fe20008010894 */
[--C-:B------:R-:W-:Y:S01]  /*f310*/  FFMA.FTZ R223, R154, UR4, -R155.reuse ;  /* 0x000000049adf7c23 */ /* 0x100fe2000801089b */
[----:B------:R-:W-:Y:S01]  /*f320*/  FMUL.FTZ R8, R0, UR4 ;  /* 0x0000000400087c20 */ /* 0x000fe20008410000 */
        /* <DEDUP_REMOVED lines=14> */
[--C-:B------:R-:W-:Y:S01]  /*f410*/  FFMA.FTZ R174, R175, UR4, -R148.reuse ;  /* 0x00000004afae7c23 */ /* 0x100fe20008010894 */
[--C-:B------:R-:W-:Y:S01]  /*f420*/  FFMA.FTZ R175, R147, UR4, -R148.reuse ;  /* 0x0000000493af7c23 */ /* 0x100fe20008010894 */
[--C-:B------:R-:W-:Y:S01]  /*f430*/  FFMA.FTZ R170, R170, UR4, -R155.reuse ;  /* 0x00000004aaaa7c23 */ /* 0x100fe2000801089b */
[----:B------:R-:W-:Y:S01]  /*f440*/  LDSM.16.MT88.4 R144, [R192+0xf000] ;  /* 0x00f00000c090783b */ /* 0x000fe20000004200 */
[--C-:B------:R-:W-:Y:S01]  /*f450*/  FFMA.FTZ R173, R173, UR4, -R148.reuse ;  /* 0x00000004adad7c23 */ /* 0x100fe20008010894 */
[----:B------:R-:W-:Y:S03]  /*f460*/  FFMA.FTZ R148, R133, UR4, -R148 ;  /* 0x0000000485947c23 */ /* 0x000fe60008010894 */
[----:B------:R-:W-:Y:S01]  /*f470*/  MUFU.EX2 R163, R163 ;  /* 0x000000a300a37308 */ /* 0x000fe20000000800 */
[--C-:B------:R-:W-:Y:S01]  /*f480*/  FFMA.FTZ R164, R164, UR4, -R155.reuse ;  /* 0x00000004a4a47c23 */ /* 0x100fe2000801089b */
[----:B------:R-:W-:Y:S08]  /*f490*/  ISETP.LT.AND P0, PT, R203, UR10, PT ;  /* 0x0000000acb007c0c */ /* 0x000ff0000bf01270 */
        /* <DEDUP_REMOVED lines=319> */
.L_x_2944:
        /* <DEDUP_REMOVED lines=267> */
.L_x_2950:
[----:B------:R-:W-:Y:S05]  /*11940*/  BSYNC B0 ;  /* 0x0000000000007941 */ /* 0x000fea0003800000 */
.L_x_2949:
        /* <DEDUP_REMOVED lines=37> */
.L_x_2952:
[----:B------:R-:W-:Y:S05]  /*11ba0*/  BSYNC B0 ;  /* 0x0000000000007941 */ /* 0x000fea0003800000 */
.L_x_2951:
        /* <DEDUP_REMOVED lines=14> */
.L_x_2954:
[----:B------:R-:W-:Y:S05]  /*11c90*/  BSYNC B0 ;  /* 0x0000000000007941 */ /* 0x000fea0003800000 */
.L_x_2953:
        /* <DEDUP_REMOVED lines=13> */
.L_x_2956:
[----:B------:R-:W-:Y:S05]  /*11d70*/  BSYNC B0 ;  /* 0x0000000000007941 */ /* 0x000fea0003800000 */
.L_x_2955:
        /* <DEDUP_REMOVED lines=13> */
.L_x_2958:
[----:B------:R-:W-:Y:S05]  /*11e50*/  BSYNC B0 ;  /* 0x0000000000007941 */ /* 0x000fea0003800000 */
.L_x_2957:
        /* <DEDUP_REMOVED lines=13> */
.L_x_2960:
[----:B------:R-:W-:Y:S05]  /*11f30*/  BSYNC B0 ;  /* 0x0000000000007941 */ /* 0x000fea0003800000 */
.L_x_2959:
        /* <DEDUP_REMOVED lines=13> */
.L_x_2962:
[----:B------:R-:W-:Y:S05]  /*12010*/  BSYNC B0 ;  /* 0x0000000000007941 */ /* 0x000fea0003800000 */
.L_x_2961:
        /* <DEDUP_REMOVED lines=13> */
.L_x_2964:
[----:B------:R-:W-:Y:S05]  /*120f0*/  BSYNC B0 ;  /* 0x0000000000007941 */ /* 0x000fea0003800000 */
.L_x_2963:
        /* <DEDUP_REMOVED lines=11> */
.L_x_2965:
        /* <DEDUP_REMOVED lines=13> */
.L_x_7945:


//--------------------- .text._ZN5flash24flash_fwd_splitkv_kernelI23Flash_fwd_kernel_traitsILi192ELi64ELi64ELi4ELb0ELb0EN7cutlass10bfloat16_tE19Flash_kernel_traitsILi192ELi64ELi64ELi4ES3_EELb0ELb1ELb0ELb0ELb0ELb0ELb1ELb1EEEvNS_16Flash_fwd_paramsE --------------------------
	.section	.text._ZN5flash24flash_fwd_splitkv_kernelI23Flash_fwd_kernel_traitsILi192ELi64ELi64ELi4ELb0ELb0EN7cutlass10bfloat16_tE19Flash_kernel_traitsILi192ELi64ELi64ELi4ES3_EELb0ELb1ELb0ELb0ELb0ELb0ELb1ELb1EEEvNS_16Flash_fwd_paramsE,"ax",@progbits
	.align	128
        .global         _ZN5flash24flash_fwd_splitkv_kernelI23Flash_fwd_kernel_traitsILi192ELi64ELi64ELi4ELb0ELb0EN7cutlass10bfloat16_tE19Flash_kernel_traitsILi192ELi64ELi64ELi4ES3_EELb0ELb1ELb0ELb0ELb0ELb0ELb1ELb1EEEvNS_16Flash_fwd_paramsE
        .type           _ZN5flash24flash_fwd_splitkv_kernelI23Flash_fwd_kernel_traitsILi192ELi64ELi64ELi4ELb0ELb0EN7cutlass10bfloat16_tE19Flash_kernel_traitsILi192ELi64ELi64ELi4ES3_EELb0ELb1ELb0ELb0ELb0ELb0ELb1ELb1EEEvNS_16Flash_fwd_paramsE,@function
        .size           _ZN5flash24flash_fwd_splitkv_kernelI23Flash_fwd_kernel_traitsILi192ELi64ELi64ELi4ELb0ELb0EN7cutlass10bfloat16_tE19Flash_kernel_traitsILi192ELi64ELi64ELi4ES3_EELb0ELb1ELb0ELb0ELb0ELb0ELb1ELb1EEEvNS_16Flash_fwd_paramsE,(.L_x_7904 - _ZN5flash24flash_fwd_splitkv_kernelI23Flash_fwd_kernel_traitsILi192ELi64ELi64ELi4ELb0ELb0EN7cutlass10bfloat16_tE19Flash_kernel_traitsILi192ELi64ELi64ELi4ES3_EELb0ELb1ELb0ELb0ELb0ELb0ELb1ELb1EEEvNS_16Flash_fwd_paramsE)
        .other          _ZN5flash24flash_fwd_splitkv_kernelI23Flash_fwd_kernel_traitsILi192ELi64ELi64ELi4ELb0ELb0EN7cutlass10bfloat16_tE19Flash_kernel_traitsILi192ELi64ELi64ELi4ES3_EELb0ELb1ELb0ELb0ELb0ELb0ELb1ELb1EEEvNS_16Flash_fwd_paramsE,@"STO_CUDA_ENTRY STV_DEFAULT"
_ZN5flash24flash_fwd_splitkv_kernelI23Flash_fwd_kernel_traitsILi192ELi64ELi64ELi4ELb0ELb0EN7cutlass10bfloat16_tE19Flash_kernel_traitsILi192ELi64ELi64ELi4ES3_EELb0ELb1ELb0ELb0ELb0ELb0ELb1ELb1EEEvNS_16Flash_fwd_paramsE:
.text._ZN5flash24flash_fwd_splitkv_kernelI23Flash_fwd_kernel_traitsILi192ELi64ELi64ELi4ELb0ELb0EN7cutlass10bfloat16_tE19Flash_kernel_traitsILi192ELi64ELi64ELi4ES3_EELb0ELb1ELb0ELb0ELb0ELb0ELb1ELb1EEEvNS_16Flash_fwd_paramsE:
        /* <DEDUP_REMOVED lines=11> */
[----:B-1----:R-:W-:-:S06]  /*00b0*/  VIADD R4, R4, 0xffffffe ;  /* 0x0ffffffe04047836 */ /* 0x002fcc0000000000 */
[----:B------:R-:W1:Y:S02]  /*00c0*/  F2I.FTZ.U32.TRUNC.NTZ R3, R4 ;  /* 0x0000000400037305 */ /* 0x000e64000021f000 */
[----:B-1----:R-:W-:Y:S01]  /*00d0*/  IMAD.MOV R2, RZ, RZ, -R3 ;  /* 0x000000ffff027224 */ /* 0x002fe200078e0a03 */
[----:B------:R-:W1:Y:S03]  /*00e0*/  LDC R4, c[0x0][0x10] ;  /* 0x00000400ff047b82 */ /* 0x000e660000000800 */
        /* <DEDUP_REMOVED lines=14> */
[----:B------:R-:W-:Y:S05]  /*01d0*/  CALL.REL.NOINC `($_ZN5flash24flash_fwd_splitkv_kernelI23Flash_fwd_kernel_traitsILi192ELi64ELi64ELi4ELb0ELb0EN7cutlass10bfloat16_tE19Flash_kernel_traitsILi192ELi64ELi64ELi4ES3_EELb0ELb1ELb0ELb0ELb0ELb0ELb1ELb1EEEvNS_16Flash_fwd_paramsE$_ZN5flash30compute_attn_1rowblock_splitkvI23Flash_fwd_kernel_traitsILi192ELi64ELi64ELi4ELb0ELb0EN7cutlass10bfloat16_tE19Flash_kernel_traitsILi192ELi64ELi64ELi4ES3_EELb0ELb1ELb0ELb0ELb0ELb0ELb1ELb1ENS_16Flash_fwd_paramsEEEvRKT8_iiiii) ;  /* 0x0000000000087944 */ /* 0x000fea0003c00000 */
[----:B------:R-:W-:Y:S05]  /*01e0*/  BSYNC B4 ;  /* 0x0000000000047941 */ /* 0x000fea0003800000 */
.L_x_2966:
[----:B------:R-:W-:Y:S05]  /*01f0*/  EXIT ;  /* 0x000000000000794d */ /* 0x000fea0003800000 */
        .type           $_ZN5flash24flash_fwd_splitkv_kernelI23Flash_fwd_kernel_traitsILi192ELi64ELi64ELi4ELb0ELb0EN7cutlass10bfloat16_tE19Flash_kernel_traitsILi192ELi64ELi64ELi4ES3_EELb0ELb1ELb0ELb0ELb0ELb0ELb1ELb1EEEvNS_16Flash_fwd_paramsE$_ZN5flash30compute_attn_1rowblock_splitkvI23Flash_fwd_kernel_traitsILi192ELi64ELi64ELi4ELb0ELb0EN7cutlass10bfloat16_tE19Flash_kernel_traitsILi192ELi64ELi64ELi4ES3_EELb0ELb1ELb0ELb0ELb0ELb0ELb1ELb1ENS_16Flash_fwd_paramsEEEvRKT8_iiiii,@function
        .size           $_ZN5flash24flash_fwd_splitkv_kernelI23Flash_fwd_kernel_traitsILi192ELi64ELi64ELi4ELb0ELb0EN7cutlass10bfloat16_tE19Flash_kernel_traitsILi192ELi64ELi64ELi4ES3_EELb0ELb1ELb0ELb0ELb0ELb0ELb1ELb1EEEvNS_16Flash_fwd_paramsE$_ZN5flash30compute_attn_1rowblock_splitkvI23Flash_fwd_kernel_traitsILi192ELi64ELi64ELi4ELb0ELb0EN7cutlass10bfloat16_tE19Flash_kernel_traitsILi192ELi64ELi64ELi4ES3_EELb0ELb1ELb0ELb0ELb0ELb0ELb1ELb1ENS_16Flash_fwd_paramsEEEvRKT8_iiiii,(.L_x_7904 - $_ZN5flash24flash_fwd_splitkv_kernelI23Flash_fwd_kernel_traitsILi192ELi64ELi64ELi4ELb0ELb0EN7cutlass10bfloat16_tE19Flash_kernel_traitsILi192ELi64ELi64ELi4ES3_EELb0ELb1ELb0ELb0ELb0ELb0ELb1ELb1EEEvNS_16Flash_fwd_paramsE$_ZN5flash30compute_attn_1rowblock_splitkvI23Flash_fwd_kernel_traitsILi192ELi64ELi64ELi4ELb0ELb0EN7cutlass10bfloat16_tE19Flash_kernel_traitsILi192ELi64ELi64ELi4ES3_EELb0ELb1ELb0ELb0ELb0ELb0ELb1ELb1ENS_16Flash_fwd_paramsEEEvRKT8_iiiii)
$_ZN5flash24flash_fwd_splitkv_kernelI23Flash_fwd_kernel_traitsILi192ELi64ELi64ELi4ELb0ELb0EN7cutlass10bfloat16_tE19Flash_kernel_traitsILi192ELi64ELi64ELi4ES3_EELb0ELb1ELb0ELb0ELb0ELb0ELb1ELb1EEEvNS_16Flash_fwd_paramsE$_ZN5flash30compute_attn_1rowblock_splitkvI23Flash_fwd_kernel_traitsILi192ELi64ELi64ELi4ELb0ELb0EN7cutlass10bfloat16_tE19Flash_kernel_traitsILi192ELi64ELi64ELi4ES3_EELb0ELb1ELb0ELb0ELb0ELb0ELb1ELb1ENS_16Flash_fwd_paramsEEEvRKT8_iiiii:
        /* <DEDUP_REMOVED lines=17> */
[----:B--2---:R-:W-:-:S06]  /*0310*/  @P0 IADD3 R208, R208, -R19, RZ ;  /* 0x80000013d0d00210 */ /* 0x004fcc0007ffe0ff */
        /* <DEDUP_REMOVED lines=9> */
.L_x_2968:
[----:B------:R-:W-:Y:S05]  /*03b0*/  BSYNC B0 ;  /* 0x0000000000007941 */ /* 0x000fea0003800000 */
.L_x_2967:
        /* <DEDUP_REMOVED lines=8> */
.L_x_2970:
[----:B------:R3:W5:Y:S02]  /*0440*/  LD.E R0, desc[UR6][R16.64+0xb8] ;  /* 0x0000b80610007980 */ /* 0x000764000c101900 */
.L_x_2971:
[----:B------:R-:W-:Y:S05]  /*0450*/  BSYNC B0 ;  /* 0x0000000000007941 */ /* 0x000fea0003800000 */
.L_x_2969:
        /* <DEDUP_REMOVED lines=10> */
.L_x_2973:
[----:B------:R-:W2:Y:S01]  /*0500*/  LD.E.64 R2, desc[UR6][R16.64+0x108] ;  /* 0x0001080610027980 */ /* 0x000ea2000c101b00 */
[----:B------:R-:W-:Y:S01]  /*0510*/  BSSY B0, `(.L_x_2975) ;  /* 0x0000006000007945 */ /* 0x000fe20003800000 */
[----:B------:R-:W-:Y:S01]  /*0520*/  IMAD.MOV.U32 R0, RZ, RZ, RZ ;  /* 0x000000ffff007224 */ /* 0x000fe200078e00ff */
[----:B--2---:R-:W-:-:S04]  /*0530*/  ISETP.NE.U32.AND P0, PT, R2, RZ, PT ;  /* 0x000000ff0200720c */ /* 0x004fc80003f05070 */
[----:B------:R-:W-:-:S13]  /*0540*/  ISETP.NE.AND.EX P0, PT, R3, RZ, PT, P0 ;  /* 0x000000ff0300720c */ /* 0x000fda0003f05300 */
[----:B------:R-:W-:Y:S05]  /*0550*/  @!P0 BRA `(.L_x_2976) ;  /* 0x0000000000048947 */ /* 0x000fea0003800000 */
[----:B------:R2:W5:Y:S02]  /*0560*/  LD.E R0, desc[UR6][R16.64+0xbc] ;  /* 0x0000bc0610007980 */ /* 0x000564000c101900 */
.L_x_2976:
[----:B------:R-:W-:Y:S05]  /*0570*/  BSYNC B0 ;  /* 0x0000000000007941 */ /* 0x000fea0003800000 */
.L_x_2975:
[----:B-----5:R-:W-:Y:S02]  /*0580*/  IADD3 R69, R75, R0, RZ ;  /* 0x000000004b457210 */ /* 0x020fe40007ffe0ff */
.L_x_2974:
[----:B------:R-:W-:Y:S05]  /*0590*/  BSYNC B1 ;  /* 0x0000000000017941 */ /* 0x000fea0003800000 */
.L_x_2972:
[----:B------:R-:W-:Y:S01]  /*05a0*/  IMAD.SHL.U32 R73, R207, 0x40, RZ ;  /* 0x00000040cf497824 */ /* 0x000fe200078e00ff */
[----:B------:R-:W-:Y:S01]  /*05b0*/  MOV R2, R206 ;  /* 0x000000ce00027202 */ /* 0x000fe20000000f00 */
[----:B------:R-:W-:-:S03]  /*05c0*/  IMAD.MOV.U32 R3, RZ, RZ, 0x0 ;  /* 0x00000000ff037424 */ /* 0x000fc600078e00ff */
[----:B------:R-:W-:-:S13]  /*05d0*/  ISETP.GT.AND P0, PT, R208, R73, PT ;  /* 0x00000049d000720c */ /* 0x000fda0003f04270 */
[----:B-1234-:R-:W-:Y:S05]  /*05e0*/  @!P0 RET.REL.NODEC R2 `(_ZN5flash24flash_fwd_splitkv_kernelI23Flash_fwd_kernel_traitsILi192ELi64ELi64ELi4ELb0ELb0EN7cutlass10bfloat16_tE19Flash_kernel_traitsILi192ELi64ELi64ELi4ES3_EELb0ELb1ELb0ELb0ELb0ELb0ELb1ELb1EEEvNS_16Flash_fwd_paramsE) ;  /* 0xfffffff802848950 */ /* 0x01efea0003c3ffff */
[----:B------:R-:W2:Y:S04]  /*05f0*/  LD.E R0, desc[UR6][R16.64+0xb8] ;  /* 0x0000b80610007980 */ /* 0x000ea8000c101900 */
[----:B------:R-:W3:Y:S04]  /*0600*/  LD.E R5, desc[UR6][R16.64+0x184] ;  /* 0x0001840610057980 */ /* 0x000ee8000c101900 */
[----:B------:R-:W4:Y:S01]  /*0610*/  LD.E R6, desc[UR6][R16.64+0x188] ;  /* 0x0001880610067980 */ /* 0x000f22000c101900 */
[----:B------:R-:W-:Y:S02]  /*0620*/  IABS R3, R4 ;  /* 0x0000000400037213 */ /* 0x000fe40000000000 */
[----:B------:R-:W-:Y:S01]  /*0630*/  IADD3 R8, R69, R73, -R208 ;  /* 0x0000004945087210 */ /* 0x000fe20007ffe8d0 */
[----:B------:R-:W1:Y:S01]  /*0640*/  S2R R70, SR_TID.X ;  /* 0x0000000000467919 */ /* 0x000e620000002100 */
[----:B------:R-:W5:Y:S08]  /*0650*/  I2F.RP R2, R3 ;  /* 0x0000000300027306 */ /* 0x000f700000209400 */
[----:B-----5:R-:W5:Y:S02]  /*0660*/  MUFU.RCP R14, R2 ;  /* 0x00000002000e7308 */ /* 0x020f640000001000 */
[----:B-----5:R-:W-:-:S06]  /*0670*/  VIADD R14, R14, 0xffffffe ;  /* 0x0ffffffe0e0e7836 */ /* 0x020fcc0000000000 */
[----:B------:R5:W1:Y:S02]  /*0680*/  F2I.FTZ.U32.TRUNC.NTZ R15, R14 ;  /* 0x0000000e000f7305 */ /* 0x000a64000021f000 */
[----:B-----5:R-:W-:Y:S02]  /*0690*/  IMAD.MOV.U32 R14, RZ, RZ, RZ ;  /* 0x000000ffff0e7224 */ /* 0x020fe400078e00ff */
[----:B--2---:R-:W-:Y:S02]  /*06a0*/  VIADD R0, R0, 0x3f ;  /* 0x0000003f00007836 */ /* 0x004fe40000000000 */
[----:B---3--:R-:W-:-:S03]  /*06b0*/  IMAD.IADD R5, R8, 0x1, -R5 ;  /* 0x0000000108057824 */ /* 0x008fc600078e0a05 */
[----:B------:R-:W-:-:S04]  /*06c0*/  SHF.R.S32.HI R9, RZ, 0x1f, R0 ;  /* 0x0000001fff097819 */ /* 0x000fc80000011400 */
[----:B------:R-:W-:Y:S01]  /*06d0*/  LEA.HI R9, R9, R0, RZ, 0x6 ;  /* 0x0000000009097211 */ /* 0x000fe200078f30ff */
[----:B-1----:R-:W-:-:S03]  /*06e0*/  IMAD.MOV R0, RZ, RZ, -R15 ;  /* 0x000000ffff007224 */ /* 0x002fc600078e0a0f */
[-C--:B------:R-:W-:Y:S01]  /*06f0*/  LEA.HI.SX32 R9, R9, R4.reuse, 0x1a ;  /* 0x0000000409097211 */ /* 0x080fe200078fd2ff */
[----:B------:R-:W-:Y:S01]  /*0700*/  IMAD R7, R0, R3, RZ ;  /* 0x0000000300077224 */ /* 0x000fe200078e02ff */
[----:B------:R-:W-:-:S03]  /*0710*/  IABS R0, R4 ;  /* 0x0000000400007213 */ /* 0x000fc60000000000 */
[----:B------:R-:W-:Y:S02]  /*0720*/  VIADD R9, R9, 0xffffffff ;  /* 0xffffffff09097836 */ /* 0x000fe40000000000 */
[----:B------:R-:W-:-:S03]  /*0730*/  IMAD.HI.U32 R7, R15, R7, R14 ;  /* 0x000000070f077227 */ /* 0x000fc600078e000e */
[----:B------:R-:W-:Y:S01]  /*0740*/  IABS R2, R9 ;  /* 0x0000000900027213 */ /* 0x000fe20000000000 */
[----:B------:R-:W-:Y:S01]  /*0750*/  IMAD.MOV R0, RZ, RZ, -R0 ;  /* 0x000000ffff007224 */ /* 0x000fe200078e0a00 */
        /* <DEDUP_REMOVED lines=9> */
[----:B------:R-:W-:Y:S01]  /*07f0*/  VIADD R0, R69, 0x3f ;  /* 0x0000003f45007836 */ /* 0x000fe20000000000 */
[----:B------:R-:W-:-:S04]  /*0800*/  IADD3 R3, -R208, 0x7f, R73 ;  /* 0x0000007fd0037810 */ /* 0x000fc80007ffe149 */
[----:B----4-:R-:W-:-:S07]  /*0810*/  IADD3 R3, R6, R3, R69 ;  /* 0x0000000306037210 */ /* 0x010fce0007ffe045 */
[----:B------:R-:W-:-:S04]  /*0820*/  @P2 VIADD R7, R7, 0x1 ;  /* 0x0000000107072836 */ /* 0x000fc80000000000 */
[----:B------:R-:W-:Y:S01]  /*0830*/  IMAD.MOV.U32 R2, RZ, RZ, R7 ;  /* 0x000000ffff027224 */ /* 0x000fe200078e0007 */
[----:B------:R-:W-:-:S03]  /*0840*/  SHF.R.S32.HI R7, RZ, 0x1f, R0 ;  /* 0x0000001fff077819 */ /* 0x000fc60000011400 */
[----:B------:R-:W-:Y:S01]  /*0850*/  @!P0 IMAD.MOV R2, RZ, RZ, -R2 ;  /* 0x000000ffff028224 */ /* 0x000fe200078e0a02 */
[----:B------:R-:W-:Y:S02]  /*0860*/  @!P1 LOP3.LUT R2, RZ, R4, RZ, 0x33, !PT ;  /* 0x00000004ff029212 */ /* 0x000fe400078e33ff */
[----:B------:R-:W-:Y:S02]  /*0870*/  LEA.HI R7, R7, R0, RZ, 0x6 ;  /* 0x0000000007077211 */ /* 0x000fe400078f30ff */
[----:B------:R-:W-:Y:S01]  /*0880*/  SHF.R.S32.HI R4, RZ, 0x1f, R5 ;  /* 0x0000001fff047819 */ /* 0x000fe20000011405 */
[----:B------:R-:W-:Y:S01]  /*0890*/  IMAD R203, R2, UR8, RZ ;  /* 0x0000000802cb7c24 */ /* 0x000fe2000f8e02ff */
[----:B------:R-:W-:Y:S02]  /*08a0*/  SHF.R.S32.HI R0, RZ, 0x1f, R3 ;  /* 0x0000001fff007819 */ /* 0x000fe40000011403 */
[----:B------:R-:W-:Y:S02]  /*08b0*/  SHF.R.S32.HI R7, RZ, 0x6, R7 ;  /* 0x00000006ff077819 */ /* 0x000fe40000011407 */
[----:B------:R-:W-:-:S02]  /*08c0*/  LEA.HI R4, R4, R5, RZ, 0x6 ;  /* 0x0000000504047211 */ /* 0x000fc400078f30ff */
[----:B------:R-:W-:Y:S02]  /*08d0*/  LEA.HI R0, R0, R3, RZ, 0x6 ;  /* 0x0000000300007211 */ /* 0x000fe400078f30ff */
[C---:B------:R-:W-:Y:S02]  /*08e0*/  VIADDMNMX R7, R203.reuse, R2, R7, PT ;  /* 0x00000002cb077246 */ /* 0x040fe40003800107 */
[----:B------:R-:W-:Y:S02]  /*08f0*/  SHF.R.S32.HI R4, RZ, 0x6, R4 ;  /* 0x00000006ff047819 */ /* 0x000fe40000011404 */
[----:B------:R-:W-:Y:S02]  /*0900*/  SHF.R.S32.HI R0, RZ, 0x6, R0 ;  /* 0x00000006ff007819 */ /* 0x000fe40000011400 */
[----:B------:R-:W-:Y:S02]  /*0910*/  VIMNMX R203, R203, R4, !PT ;  /* 0x00000004cbcb7248 */ /* 0x000fe40007fe0100 */
[----:B------:R-:W-:-:S04]  /*0920*/  VIMNMX R134, R7, R0, PT ;  /* 0x0000000007867248 */ /* 0x000fc80003fe0100 */
        /* <DEDUP_REMOVED lines=50> */
.L_x_2979:
[----:B------:R-:W-:Y:S05]  /*0c50*/  BSYNC B0 ;  /* 0x0000000000007941 */ /* 0x000fea0003800000 */
.L_x_2978:
        /* <DEDUP_REMOVED lines=10> */
.L_x_2981:
[----:B------:R-:W-:Y:S05]  /*0d00*/  BSYNC B0 ;  /* 0x0000000000007941 */ /* 0x000fea0003800000 */
.L_x_2980:
        /* <DEDUP_REMOVED lines=10> */
.L_x_2983:
[----:B------:R-:W-:Y:S05]  /*0db0*/  BSYNC B0 ;  /* 0x0000000000007941 */ /* 0x000fea0003800000 */
.L_x_2982:
        /* <DEDUP_REMOVED lines=10> */
.L_x_2985:
[----:B------:R-:W-:Y:S05]  /*0e60*/  BSYNC B0 ;  /* 0x0000000000007941 */ /* 0x000fea0003800000 */
.L_x_2984:
        /* <DEDUP_REMOVED lines=9> */
.L_x_2987:
[----:B------:R-:W-:Y:S05]  /*0f00*/  BSYNC B0 ;  /* 0x0000000000007941 */ /* 0x000fea0003800000 */
.L_x_2986:
        /* <DEDUP_REMOVED lines=10> */
.L_x_2989:
[----:B------:R-:W-:Y:S05]  /*0fb0*/  BSYNC B0 ;  /* 0x0000000000007941 */ /* 0x000fea0003800000 */
.L_x_2988:
        /* <DEDUP_REMOVED lines=9> */
.L_x_2991:
[----:B------:R-:W-:Y:S05]  /*1050*/  BSYNC B0 ;  /* 0x0000000000007941 */ /* 0x000fea0003800000 */
.L_x_2990:
        /* <DEDUP_REMOVED lines=10> */
.L_x_2993:
[----:B------:R-:W-:Y:S05]  /*1100*/  BSYNC B0 ;  /* 0x0000000000007941 */ /* 0x000fea0003800000 */
.L_x_2992:
        /* <DEDUP_REMOVED lines=17> */
[----:B-1----:R-:W-:Y:S05]  /*1220*/  @P6 RET.REL.NODEC R206 `(_ZN5flash24flash_fwd_splitkv_kernelI23Flash_fwd_kernel_traitsILi192ELi64ELi64ELi4ELb0ELb0EN7cutlass10bfloat16_tE19Flash_kernel_traitsILi192ELi64ELi64ELi4ES3_EELb0ELb1ELb0ELb0ELb0ELb0ELb1ELb1EEEvNS_16Flash_fwd_paramsE) ;  /* 0xffffffecce746950 */ /* 0x002fea0003c3ffff */
[----:B------:R-:W-:Y:S02]  /*1230*/  MOV R3, 0xff800000 ;  /* 0xff80000000037802 */ /* 0x000fe40000000f00 */
[----:B------:R-:W-:-:S03]  /*1240*/  MOV R207, 0x0 ;  /* 0x0000000000cf7802 */ /* 0x000fc60000000f00 */
[----:B------:R1:W-:Y:S02]  /*1250*/  ST.E desc[UR6][R4.64+0xe0], R3 ;  /* 0x0000e00304007985 */ /* 0x0003e4000c101906 */
[----:B-1----:R-:W-:Y:S05]  /*1260*/  RET.REL.NODEC R206 `(_ZN5flash24flash_fwd_splitkv_kernelI23Flash_fwd_kernel_traitsILi192ELi64ELi64ELi4ELb0ELb0EN7cutlass10bfloat16_tE19Flash_kernel_traitsILi192ELi64ELi64ELi4ES3_EELb0ELb1ELb0ELb0ELb0ELb0ELb1ELb1EEEvNS_16Flash_fwd_paramsE) ;  /* 0xffffffecce647950 */ /* 0x002fea0003c3ffff */
.L_x_2977:
        /* <DEDUP_REMOVED lines=88> */
[-C--:B------:R-:W-:Y:S02]  /*17f0*/  IMAD R3, R21, R2.reuse, RZ ;  /* 0x0000000215037224 */ /* 0x080fe400078e02ff */
[----:B------:R-:W-:-:S04]  /*1800*/  IMAD.WIDE.U32 R10, R20, R2, RZ ;  /* 0x00000002140a7225 */ /* 0x000fc800078e00ff */
[----:B------:R-:W-:-:S04]  /*1810*/  IMAD R3, R20, R0, R3 ;  /* 0x0000000014037224 */ /* 0x000fc800078e0203 */
        /* <DEDUP_REMOVED lines=14> */
.L_x_2995:
        /* <DEDUP_REMOVED lines=27> */
[----:B------:R-:W-:Y:S02]  /*1ab0*/  @P3 IADD3 R7, R11, R12, RZ ;  /* 0x0000000c0b073210 */ /* 0x000fe40007ffe0ff */
[----:B-----5:R-:W-:-:S03]  /*1ac0*/  @!P3 SHF.R.S32.HI R6, RZ, 0x1f, R10 ;  /* 0x0000001fff06b819 */ /* 0x020fc6000001140a */
[----:B------:R-:W-:Y:S02]  /*1ad0*/  @!P0 IMAD.IADD R0, R0, 0x1, -R3 ;  /* 0x0000000100008824 */ /* 0x000fe400078e0a03 */
[----:B------:R-:W-:Y:S02]  /*1ae0*/  @!P3 IMAD.IADD R25, R25, 0x1, R5 ;  /* 0x000000011919b824 */ /* 0x000fe400078e0205 */
[----:B----4-:R-:W-:Y:S01]  /*1af0*/  @!P3 IMAD R5, R23, R10, RZ ;  /* 0x0000000a1705b224 */ /* 0x010fe200078e02ff */
[----:B------:R-:W-:Y:S01]  /*1b00*/  ISETP.GE.U32.AND P2, PT, R0, R3, PT ;  /* 0x000000030000720c */ /* 0x000fe20003f46070 */
[-C--:B------:R-:W-:Y:S01]  /*1b10*/  @P3 IMAD R9, R65, R7.reuse, RZ ;  /* 0x0000000741093224 */ /* 0x080fe200078e02ff */
[----:B------:R-:W-:Y:S01]  /*1b20*/  LOP3.LUT R0, R209, R4, RZ, 0x3c, !PT ;  /* 0x00000004d1007212 */ /* 0x000fe200078e3cff */
[----:B------:R-:W-:-:S04]  /*1b30*/  @P3 IMAD.WIDE.U32 R28, R64, R7, RZ ;  /* 0x00000007401c3225 */ /* 0x000fc800078e00ff */
[C---:B------:R-:W-:Y:S02]  /*1b40*/  @!P3 IMAD R5, R22.reuse, R6, R5 ;  /* 0x000000061605b224 */ /* 0x040fe400078e0205 */
[----:B------:R-:W-:Y:S01]  /*1b50*/  @!P3 IMAD.WIDE.U32 R22, R22, R10, R24 ;  /* 0x0000000a1616b225 */ /* 0x000fe200078e0018 */
[----:B------:R-:W-:Y:S02]  /*1b60*/  @P3 IADD3 R9, R29, R9, RZ ;  /* 0x000000091d093210 */ /* 0x000fe40007ffe0ff */
[----:B------:R-:W-:Y:S01]  /*1b70*/  ISETP.GE.AND P1, PT, R0, RZ, PT ;  /* 0x000000ff0000720c */ /* 0x000fe20003f26270 */
[----:B------:R-:W-:Y:S01]  /*1b80*/  @!P0 VIADD R2, R2, 0x1 ;  /* 0x0000000102028836 */ /* 0x000fe20000000000 */
[----:B------:R-:W-:Y:S02]  /*1b90*/  @P3 MOV R8, R28 ;  /* 0x0000001c00083202 */ /* 0x000fe40000000f00 */
[----:B------:R-:W-:Y:S02]  /*1ba0*/  @!P3 IADD3 R9, R23, R5, RZ ;  /* 0x000000051709b210 */ /* 0x000fe40007ffe0ff */
[----:B------:R-:W-:-:S02]  /*1bb0*/  ISETP.NE.AND P0, PT, R4, RZ, PT ;  /* 0x000000ff0400720c */ /* 0x000fc40003f05270 */
[----:B------:R-:W-:Y:S02]  /*1bc0*/  LEA R5, R134, 0xffffffc0, 0x6 ;  /* 0xffffffc086057811 */ /* 0x000fe400078e30ff */
[----:B------:R-:W-:Y:S01]  /*1bd0*/  @!P3 MOV R8, R22 ;  /* 0x000000160008b202 */ /* 0x000fe20000000f00 */
[----:B------:R-:W-:Y:S01]  /*1be0*/  @!P3 IMAD R6, R67, R11, RZ ;  /* 0x0000000b4306b224 */ /* 0x000fe200078e02ff */
[----:B------:R-:W-:Y:S02]  /*1bf0*/  @!P3 SHF.R.S32.HI R3, RZ, 0x1f, R11 ;  /* 0x0000001fff03b819 */ /* 0x000fe4000001140b */
[----:B------:R-:W-:Y:S01]  /*1c00*/  @P2 IADD3 R2, R2, 0x1, RZ ;  /* 0x0000000102022810 */ /* 0x000fe20007ffe0ff */
[-C--:B------:R-:W-:Y:S01]  /*1c10*/  IMAD R7, R65, R5.reuse, RZ ;  /* 0x0000000541077224 */ /* 0x080fe200078e02ff */
[----:B------:R-:W-:Y:S01]  /*1c20*/  SHF.R.S32.HI R29, RZ, 0x1f, R5 ;  /* 0x0000001fff1d7819 */ /* 0x000fe20000011405 */
[----:B------:R-:W-:Y:S01]  /*1c30*/  IMAD.WIDE.U32 R22, R64, R5, R8 ;  /* 0x0000000540167225 */ /* 0x000fe200078e0008 */
[----:B------:R-:W-:-:S03]  /*1c40*/  MOV R13, R2 ;  /* 0x00000002000d7202 */ /* 0x000fc60000000f00 */
[----:B------:R-:W-:Y:S02]  /*1c50*/  @!P3 IMAD R3, R3, R66, R6 ;  /* 0x000000420303b224 */ /* 0x000fe400078e0206 */
[----:B------:R-:W-:Y:S01]  /*1c60*/  @!P3 IMAD.WIDE.U32 R8, R66, R11, RZ ;  /* 0x0000000b4208b225 */ /* 0x000fe200078e00ff */
[----:B------:R-:W-:-:S03]  /*1c70*/  @P3 IADD3 R12, R11, R12, RZ ;  /* 0x0000000c0b0c3210 */ /* 0x000fc60007ffe0ff */
[----:B------:R-:W-:Y:S01]  /*1c80*/  IMAD R7, R29, R64, R7 ;  /* 0x000000401d077224 */ /* 0x000fe200078e0207 */
[----:B------:R-:W-:Y:S01]  /*1c90*/  @!P1 IADD3 R13, -R13, RZ, RZ ;  /* 0x000000ff0d0d9210 */ /* 0x000fe20007ffe1ff */
[----:B------:R-:W-:Y:S01]  /*1ca0*/  @!P3 IMAD.IADD R9, R9, 0x1, R3 ;  /* 0x000000010909b824 */ /* 0x000fe200078e0203 */
[----:B------:R-:W-:Y:S01]  /*1cb0*/  @!P3 SHF.R.S32.HI R3, RZ, 0x1f, R10 ;  /* 0x0000001fff03b819 */ /* 0x000fe2000001140a */
[----:B------:R-:W-:Y:S01]  /*1cc0*/  @!P3 IMAD R0, R21, R10, RZ ;  /* 0x0000000a1500b224 */ /* 0x000fe200078e02ff */
[----:B------:R-:W-:Y:S01]  /*1cd0*/  @!P0 LOP3.LUT R13, RZ, R4, RZ, 0x33, !PT ;  /* 0x00000004ff0d8212 */ /* 0x000fe200078e33ff */
[----:B------:R-:W-:Y:S01]  /*1ce0*/  IMAD.MOV.U32 R6, RZ, RZ, R22 ;  /* 0x000000ffff067224 */ /* 0x000fe200078e0016 */
[----:B------:R-:W-:Y:S01]  /*1cf0*/  IADD3 R7, R23, R7, RZ ;  /* 0x0000000717077210 */ /* 0x000fe20007ffe0ff */
[-C--:B------:R-:W-:Y:S02]  /*1d00*/  @P3 IMAD R11, R67, R12.reuse, RZ ;  /* 0x0000000c430b3224 */ /* 0x080fe400078e02ff */
        /* <DEDUP_REMOVED lines=14> */
.L_x_2996:
[----:B------:R-:W-:Y:S05]  /*1df0*/  BSYNC B0 ;  /* 0x0000000000007941 */ /* 0x000fea0003800000 */
.L_x_2994:
        /* <DEDUP_REMOVED lines=18> */
[----:B------:R-:W-:Y:S02]  /*1f20*/  IADD3 R28, P0, R14, R2, RZ ;  /* 0x000000020e1c7210 */ /* 0x000fe40007f1e0ff */
[----:B------:R-:W-:Y:S01]  /*1f30*/  SHF.R.S32.HI R15, RZ, 0x1f, R14 ;  /* 0x0000001fff0f7819 */ /* 0x000fe2000001140e */
[----:B------:R-:W-:Y:S02]  /*1f40*/  IMAD R2, R29, R66, RZ ;  /* 0x000000421d027224 */ /* 0x000fe400078e02ff */
[----:B------:R-:W-:Y:S02]  /*1f50*/  IMAD.SHL.U32 R7, R162, 0x40, RZ ;  /* 0x00000040a2077824 */ /* 0x000fe400078e00ff */
[----:B------:R-:W-:Y:S01]  /*1f60*/  IMAD.X R29, R15, 0x1, R11, P0 ;  /* 0x000000010f1d7824 */ /* 0x000fe200000e060b */
[----:B------:R-:W-:Y:S02]  /*1f70*/  SHF.R.S32.HI R11, RZ, 0x1f, R10 ;  /* 0x0000001fff0b7819 */ /* 0x000fe4000001140a */
[----:B------:R-:W-:-:S02]  /*1f80*/  LOP3.LUT R7, R7, 0x1c0, RZ, 0xc0, !PT ;  /* 0x000001c007077812 */ /* 0x000fc400078ec0ff */
[----:B------:R-:W-:Y:S02]  /*1f90*/  LEA.HI R18, R11, R10, RZ, 0x3 ;  /* 0x0000000a0b127211 */ /* 0x000fe400078f18ff */
[----:B------:R-:W-:Y:S02]  /*1fa0*/  SHF.R.S32.HI R68, RZ, 0x4, R21 ;  /* 0x00000004ff447819 */ /* 0x000fe40000011415 */
[----:B------:R-:W-:Y:S02]  /*1fb0*/  LOP3.LUT R11, R7, 0x38, R14, 0xf8, !PT ;  /* 0x00000038070b7812 */ /* 0x000fe400078ef80e */
[----:B------:R-:W-:Y:S01]  /*1fc0*/  SHF.R.U32.HI R154, RZ, 0x3, R7 ;  /* 0x00000003ff9a7819 */ /* 0x000fe20000011607 */
[----:B------:R-:W-:Y:S01]  /*1fd0*/  IMAD R2, R4, R67, R2 ;  /* 0x0000004304027224 */ /* 0x000fe200078e0202 */
[----:B------:R-:W-:Y:S01]  /*1fe0*/  LOP3.LUT R7, R18, 0xfffffff8, RZ, 0xc0, !PT ;  /* 0xfffffff812077812 */ /* 0x000fe200078ec0ff */
[----:B------:R-:W-:Y:S01]  /*1ff0*/  IMAD.WIDE.U32 R28, R4, R66, R28 ;  /* 0x00000042041c7225 */ /* 0x000fe200078e001c */
[----:B------:R-:W-:-:S02]  /*2000*/  LEA.HI R4, R21, R68, RZ, 0x1 ;  /* 0x0000004415047211 */ /* 0x000fc400078f08ff */
[----:B------:R-:W-:Y:S01]  /*2010*/  LEA.HI R6, R71, R70, RZ, 0x6 ;  /* 0x0000004647067211 */ /* 0x000fe200078f30ff */
[----:B------:R-:W-:Y:S01]  /*2020*/  IMAD.IADD R10, R10, 0x1, -R7 ;  /* 0x000000010a0a7824 */ /* 0x000fe200078e0a07 */
[----:B------:R-:W-:Y:S02]  /*2030*/  LOP3.LUT R7, R4, 0xfffffffe, RZ, 0xc0, !PT ;  /* 0xfffffffe04077812 */ /* 0x000fe400078ec0ff */
[----:B------:R-:W-:Y:S01]  /*2040*/  LOP3.LUT R154, R11, R154, RZ, 0x3c, !PT ;  /* 0x0000009a0b9a7212 */ /* 0x000fe200078e3cff */
[----:B------:R-:W-:Y:S02]  /*2050*/  IMAD.SHL.U32 R11, R6, 0x8, RZ ;  /* 0x00000008060b7824 */ /* 0x000fe400078e00ff */
[----:B------:R-:W-:Y:S02]  /*2060*/  IMAD.IADD R68, R68, 0x1, -R7 ;  /* 0x0000000144447824 */ /* 0x000fe400078e0a07 */
[----:B------:R-:W-:Y:S01]  /*2070*/  IMAD.SHL.U32 R6, R10, 0x40, RZ ;  /* 0x000000400a067824 */ /* 0x000fe200078e00ff */
[----:B------:R-:W-:Y:S01]  /*2080*/  LOP3.LUT R154, R154, 0xfffffe00, R11, 0xf8, !PT ;  /* 0xfffffe009a9a7812 */ /* 0x000fe200078ef80b */
[----:B------:R-:W-:-:S02]  /*2090*/  IMAD R7, R27, R13, RZ ;  /* 0x0000000d1b077224 */ /* 0x000fc400078e02ff */
[----:B------:R-:W-:Y:S01]  /*20a0*/  IMAD.SHL.U32 R11, R68, 0x8, RZ ;  /* 0x00000008440b7824 */ /* 0x000fe200078e00ff */
[----:B------:R-:W-:Y:S01]  /*20b0*/  LOP3.LUT R6, R6, 0x1c0, RZ, 0xc0, !PT ;  /* 0x000001c006067812 */ /* 0x000fe200078ec0ff */
[----:B------:R-:W-:Y:S01]  /*20c0*/  IMAD.IADD R29, R29, 0x1, R2 ;  /* 0x000000011d1d7824 */ /* 0x000fe200078e0202 */
[----:B------:R-:W-:Y:S01]  /*20d0*/  SHF.R.S32.HI R76, RZ, 0x1f, R211 ;  /* 0x0000001fff4c7819 */ /* 0x000fe200000114d3 */
[----:B------:R-:W-:Y:S01]  /*20e0*/  IMAD R2, R12, R26, R7 ;  /* 0x0000001a0c027224 */ /* 0x000fe200078e0207 */
[----:B------:R-:W-:Y:S02]  /*20f0*/  LOP3.LUT R11, R6, 0x8, R11, 0xf8, !PT ;  /* 0x00000008060b7812 */ /* 0x000fe400078ef80b */
[----:B------:R-:W-:-:S04]  /*2100*/  SHF.R.U32.HI R6, RZ, 0x3, R6 ;  /* 0x00000003ff067819 */ /* 0x000fc80000011606 */
[----:B------:R-:W-:Y:S01]  /*2110*/  LOP3.LUT R6, R11, R6, RZ, 0x3c, !PT ;  /* 0x000000060b067212 */ /* 0x000fe200078e3cff */
[----:B------:R-:W-:Y:S01]  /*2120*/  IMAD.WIDE.U32 R26, R13, R26, R28 ;  /* 0x0000001a0d1a7225 */ /* 0x000fe200078e001c */
[----:B------:R-:W-:Y:S02]  /*2130*/  SHF.R.S32.HI R163, RZ, 0x1f, R162 ;  /* 0x0000001fffa37819 */ /* 0x000fe400000114a2 */
[----:B------:R-:W-:Y:S01]  /*2140*/  SHF.R.S32.HI R96, RZ, 0x1f, R75 ;  /* 0x0000001fff607819 */ /* 0x000fe2000001144b */
[----:B------:R-:W-:Y:S02]  /*2150*/  IMAD.IADD R27, R27, 0x1, R2 ;  /* 0x000000011b1b7824 */ /* 0x000fe400078e0202 */
[----:B------:R-:W-:Y:S01]  /*2160*/  IMAD R161, R67, R162, RZ ;  /* 0x000000a243a17224 */ /* 0x000fe200078e02ff */
[----:B------:R-:W-:Y:S01]  /*2170*/  LEA.HI R96, R96, R75, RZ, 0x6 ;  /* 0x0000004b60607211 */ /* 0x000fe200078f30ff */
[----:B------:R-:W-:Y:S01]  /*2180*/  IMAD.WIDE.U32 R26, R162, R66, R26 ;  /* 0x00000042a21a7225 */ /* 0x000fe200078e001a */
[----:B------:R-:W-:-:S03]  /*2190*/  LOP3.LUT P3, RZ, R10, 0x4, RZ, 0xc0, !PT ;  /* 0x000000040aff7812 */ /* 0x000fc6000786c0ff */
[----:B------:R-:W-:Y:S01]  /*21a0*/  IMAD R161, R163, R66, R161 ;  /* 0x00000042a3a17224 */ /* 0x000fe200078e02a1 */
[----:B------:R-:W-:Y:S01]  /*21b0*/  LOP3.LUT P2, RZ, R10, 0x2, RZ, 0xc0, !PT ;  /* 0x000000020aff7812 */ /* 0x000fe2000784c0ff */
[----:B------:R-:W-:Y:S01]  /*21c0*/  VIADD R10, R14, 0x80 ;  /* 0x000000800e0a7836 */ /* 0x000fe20000000000 */
[----:B------:R-:W-:Y:S01]  /*21d0*/  SHF.R.S32.HI R96, RZ, 0x6, R96 ;  /* 0x00000006ff607819 */ /* 0x000fe20000011460 */
[----:B------:R-:W-:-:S03]  /*21e0*/  IMAD.IADD R161, R27, 0x1, R161 ;  /* 0x000000011ba17824 */ /* 0x000fc600078e02a1 */
[----:B------:R-:W-:Y:S01]  /*21f0*/  VIMNMX R96, R203, R96, !PT ;  /* 0x00000060cb607248 */ /* 0x000fe20007fe0100 */
        /* <DEDUP_REMOVED lines=14> */
[----:B-1----:R-:W-:-:S04]  /*22e0*/  @P1 IMAD.WIDE.U32 R30, R170, R19, RZ ;  /* 0x00000013aa1e1225 */ /* 0x002fc800078e00ff */
[----:B---3--:R-:W-:-:S04]  /*22f0*/  @!P1 IMAD R7, R25, R211, RZ ;  /* 0x000000d319079224 */ /* 0x008fc800078e02ff */
[C---:B------:R-:W-:Y:S02]  /*2300*/  @!P1 IMAD R7, R24.reuse, R76, R7 ;  /* 0x0000004c18079224 */ /* 0x040fe400078e0207 */
[----:B------:R-:W-:-:S04]  /*2310*/  @!P1 IMAD.WIDE.U32 R24, R24, R211, RZ ;  /* 0x000000d318189225 */ /* 0x000fc800078e00ff */
[----:B------:R-:W-:Y:S02]  /*2320*/  @P1 IMAD.IADD R11, R31, 0x1, R4 ;  /* 0x000000011f0b1824 */ /* 0x000fe400078e0204 */
[----:B------:R-:W-:Y:S02]  /*2330*/  @P1 IMAD.MOV.U32 R4, RZ, RZ, R30 ;  /* 0x000000ffff041224 */ /* 0x000fe400078e001e */
[----:B------:R-:W-:Y:S02]  /*2340*/  @!P1 IMAD.MOV.U32 R4, RZ, RZ, R24 ;  /* 0x000000ffff049224 */ /* 0x000fe400078e0018 */
[----:B------:R-:W-:Y:S02]  /*2350*/  IMAD.SHL.U32 R19, R18, 0x40, RZ ;  /* 0x0000004012137824 */ /* 0x000fe400078e00ff */
[----:B------:R-:W-:Y:S01]  /*2360*/  @!P1 IMAD.IADD R11, R25, 0x1, R7 ;  /* 0x00000001190b9824 */ /* 0x000fe200078e0207 */
[----:B------:R-:W-:Y:S02]  /*2370*/  IADD3 R18, P0, R14, R4, RZ ;  /* 0x000000040e127210 */ /* 0x000fe40007f1e0ff */
[----:B------:R-:W-:-:S03]  /*2380*/  LOP3.LUT R54, R6, 0xfffffe00, R19, 0xf8, !PT ;  /* 0xfffffe0006367812 */ /* 0x000fc600078ef813 */
[----:B------:R-:W-:Y:S02]  /*2390*/  IMAD.X R19, R15, 0x1, R11, P0 ;  /* 0x000000010f137824 */ /* 0x000fe400000e060b */
[----:B------:R-:W-:Y:S01]  /*23a0*/  VIADD R11, R14, 0x40 ;  /* 0x000000400e0b7836 */ /* 0x000fe20000000000 */
[----:B------:R-:W-:Y:S01]  /*23b0*/  SHF.R.S32.HI R7, RZ, 0x1f, R209 ;  /* 0x0000001fff077819 */ /* 0x000fe200000114d1 */
[----:B------:R-:W-:-:S03]  /*23c0*/  IMAD R2, R23, R209, RZ ;  /* 0x000000d117027224 */ /* 0x000fc600078e02ff */
[----:B----4-:R-:W-:Y:S01]  /*23d0*/  ISETP.GE.AND P0, PT, R11, R79, PT ;  /* 0x0000004f0b00720c */ /* 0x010fe20003f06270 */
[----:B------:R-:W-:Y:S01]  /*23e0*/  IMAD R2, R22, R7, R2 ;  /* 0x0000000716027224 */ /* 0x000fe200078e0202 */
[-C--:B------:R-:W-:Y:S01]  /*23f0*/  ISETP.GE.AND P1, PT, R14, R79.reuse, PT ;  /* 0x0000004f0e00720c */ /* 0x080fe20003f26270 */
[----:B------:R-:W-:Y:S01]  /*2400*/  IMAD.WIDE.U32 R18, R209, R22, R18 ;  /* 0x00000016d1127225 */ /* 0x000fe200078e0012 */
[----:B------:R-:W-:Y:S02]  /*2410*/  SEL R7, RZ, 0xffffffff, P0 ;  /* 0xffffffffff077807 */ /* 0x000fe40000000000 */
[----:B------:R-:W-:Y:S01]  /*2420*/  LEA R160, P0, R26, R8, 0x1 ;  /* 0x000000081aa07211 */ /* 0x000fe200078008ff */
[----:B------:R-:W-:Y:S01]  /*2430*/  IMAD.IADD R19, R19, 0x1, R2 ;  /* 0x0000000113137824 */ /* 0x000fe200078e0202 */
[----:B------:R-:W-:Y:S02]  /*2440*/  SEL R2, RZ, 0x1, P1 ;  /* 0x00000001ff027807 */ /* 0x000fe40000800000 */
[----:B------:R-:W-:-:S02]  /*2450*/  ISETP.GE.AND P1, PT, R10, R79, PT ;  /* 0x0000004f0a00720c */ /* 0x000fc40003f26270 */
[----:B------:R-:W-:Y:S02]  /*2460*/  LEA.HI.X R161, R26, R9, R161, 0x1, P0 ;  /* 0x000000091aa17211 */ /* 0x000fe400000f0ca1 */
[----:B------:R-:W-:Y:S02]  /*2470*/  IADD3 R156, P0, R14, R0, RZ ;  /* 0x000000000e9c7210 */ /* 0x000fe40007f1e0ff */
[----:B------:R-:W-:Y:S02]  /*2480*/  SEL R74, RZ, 0x4, P1 ;  /* 0x00000004ff4a7807 */ /* 0x000fe40000800000 */
[----:B------:R-:W-:Y:S01]  /*2490*/  ISETP.GT.AND P1, PT, R134, R96, PT ;  /* 0x000000608600720c */ /* 0x000fe20003f24270 */
[----:B------:R-:W-:Y:S02]  /*24a0*/  IMAD.X R157, R15, 0x1, R3, P0 ;  /* 0x000000010f9d7824 */ /* 0x000fe400000e0603 */
[----:B------:R-:W-:Y:S02]  /*24b0*/  IMAD.SHL.U32 R7, R7, 0x2, RZ ;  /* 0x0000000207077824 */ /* 0x000fe400078e00ff */
[----:B------:R-:W-:-:S02]  /*24c0*/  IMAD R169, R167, R170, RZ ;  /* 0x000000aaa7a97224 */ /* 0x000fc400078e02ff */
[----:B------:R-:W-:Y:S01]  /*24d0*/  IMAD.WIDE.U32 R156, R162, R64, R156 ;  /* 0x00000040a29c7225 */ /* 0x000fe200078e009c */
[----:B------:R-:W-:Y:S02]  /*24e0*/  LOP3.LUT R3, R71, 0xffffffe0, RZ, 0xc0, !PT ;  /* 0xffffffe047037812 */ /* 0x000fe400078ec0ff */
[----:B------:R-:W-:Y:S01]  /*24f0*/  LOP3.LUT R7, R7, 0x2, R2, 0xe2, !PT ;  /* 0x0000000207077812 */ /* 0x000fe200078ee202 */
[----:B------:R-:W-:Y:S01]  /*2500*/  IMAD R169, R166, R171, R169 ;  /* 0x000000aba6a97224 */ /* 0x000fe200078e02a9 */
[----:B------:R-:W-:Y:S01]  /*2510*/  LEA R204, P0, R156, R164, 0x1 ;  /* 0x000000a49ccc7211 */ /* 0x000fe200078008ff */
[----:B------:R-:W-:Y:S02]  /*2520*/  IMAD.IADD R159, R157, 0x1, R159 ;  /* 0x000000019d9f7824 */ /* 0x000fe400078e029f */
[----:B------:R-:W-:Y:S01]  /*2530*/  IMAD.WIDE.U32 R166, R166, R170, R18 ;  /* 0x000000aaa6a67225 */ /* 0x000fe200078e0012 */
[----:B------:R-:W-:Y:S02]  /*2540*/  LOP3.LUT R74, R7, R74, RZ, 0xfc, !PT ;  /* 0x0000004a074a7212 */ /* 0x000fe400078efcff */
[----:B------:R-:W-:Y:S01]  /*2550*/  SHF.R.S32.HI R71, RZ, 0x5, R71 ;  /* 0x00000005ff477819 */ /* 0x000fe20000011447 */
[----:B------:R-:W-:Y:S01]  /*2560*/  @!P4 IMAD.MOV.U32 R20, RZ, RZ, RZ ;  /* 0x000000ffff14c224 */ /* 0x000fe200078e00ff */
[----:B------:R-:W-:Y:S01]  /*2570*/  LEA.HI.X R205, R156, R165, R159, 0x1, P0 ;  /* 0x000000a59ccd7211 */ /* 0x000fe200000f0c9f */
        /* <DEDUP_REMOVED lines=127> */
[--C-:B------:R-:W-:Y:S01]  /*2d70*/  IMAD.X R84, R91, 0x1, R202.reuse, P2 ;  /* 0x000000015b547824 */ /* 0x100fe200010e06ca */
[----:B------:R-:W-:Y:S01]  /*2d80*/  IADD3 R99, P3, R98, 0x40, RZ ;  /* 0x0000004062637810 */ /* 0x000fe20007f7e0ff */
[--C-:B------:R-:W-:Y:S01]  /*2d90*/  IMAD.X R104, RZ, RZ, R97.reuse, P0 ;  /* 0x000000ffff687224 */ /* 0x100fe200000e0661 */
        /* <DEDUP_REMOVED lines=25> */
.L_x_3091:
        /* <DEDUP_REMOVED lines=23> */
.L_x_2999:
[----:B------:R-:W-:Y:S05]  /*30a0*/  BSYNC B0 ;  /* 0x0000000000007941 */ /* 0x000fea0003800000 */
.L_x_2998:
        /* <DEDUP_REMOVED lines=15> */
.L_x_3001:
[----:B------:R-:W-:Y:S05]  /*31a0*/  BSYNC B0 ;  /* 0x0000000000007941 */ /* 0x000fea0003800000 */
.L_x_3000:
        /* <DEDUP_REMOVED lines=15> */
.L_x_3003:
[----:B------:R-:W-:Y:S05]  /*32a0*/  BSYNC B0 ;  /* 0x0000000000007941 */ /* 0x000fea0003800000 */
.L_x_3002:
        /* <DEDUP_REMOVED lines=15> */
.L_x_3005:
[----:B------:R-:W-:Y:S05]  /*33a0*/  BSYNC B0 ;  /* 0x0000000000007941 */ /* 0x000fea0003800000 */
.L_x_3004:
        /* <DEDUP_REMOVED lines=66> */
.L_x_3012:
[----:B------:R-:W-:Y:S05]  /*37d0*/  BSYNC B0 ;  /* 0x0000000000007941 */ /* 0x000fea0003800000 */
.L_x_3011:
        /* <DEDUP_REMOVED lines=48> */
.L_x_3014:
[----:B------:R-:W-:Y:S05]  /*3ae0*/  BSYNC B0 ;  /* 0x0000000000007941 */ /* 0x000fea0003800000 */
.L_x_3013:
        /* <DEDUP_REMOVED lines=47> */
.L_x_3010:
[----:B------:R-:W-:Y:S05]  /*3de0*/  BSYNC B1 ;  /* 0x0000000000017941 */ /* 0x000fea0003800000 */
.L_x_3009:
        /* <DEDUP_REMOVED lines=65> */
.L_x_3018:
[----:B------:R-:W-:Y:S05]  /*4200*/  BSYNC B0 ;  /* 0x0000000000007941 */ /* 0x000fea0003800000 */
.L_x_3017:
        /* <DEDUP_REMOVED lines=51> */
.L_x_3020:
[----:B------:R-:W-:Y:S05]  /*4540*/  BSYNC B0 ;  /* 0x0000000000007941 */ /* 0x000fea0003800000 */
.L_x_3019:
        /* <DEDUP_REMOVED lines=50> */
.L_x_3016:
[----:B------:R-:W-:Y:S05]  /*4870*/  BSYNC B1 ;  /* 0x0000000000017941 */ /* 0x000fea0003800000 */
.L_x_3015:
        /* <DEDUP_REMOVED lines=65> */
.L_x_3024:
[----:B------:R-:W-:Y:S05]  /*4c90*/  BSYNC B0 ;  /* 0x0000000000007941 */ /* 0x000fea0003800000 */
.L_x_3023:
        /* <DEDUP_REMOVED lines=51> */
.L_x_3026:
[----:B------:R-:W-:Y:S05]  /*4fd0*/  BSYNC B0 ;  /* 0x0000000000007941 */ /* 0x000fea0003800000 */
.L_x_3025:
        /* <DEDUP_REMOVED lines=50> */
.L_x_3022:
[----:B------:R-:W-:Y:S05]  /*5300*/  BSYNC B1 ;  /* 0x0000000000017941 */ /* 0x000fea0003800000 */
.L_x_3021:
        /* <DEDUP_REMOVED lines=67> */
.L_x_3030:
[----:B------:R-:W-:Y:S05]  /*5740*/  BSYNC B0 ;  /* 0x0000000000007941 */ /* 0x000fea0003800000 */
.L_x_3029:
        /* <DEDUP_REMOVED lines=51> */
.L_x_3032:
[----:B------:R-:W-:Y:S05]  /*5a80*/  BSYNC B0 ;  /* 0x0000000000007941 */ /* 0x000fea0003800000 */
.L_x_3031:
        /* <DEDUP_REMOVED lines=50> */
.L_x_3028:
[----:B------:R-:W-:Y:S05]  /*5db0*/  BSYNC B1 ;  /* 0x0000000000017941 */ /* 0x000fea0003800000 */
.L_x_3027:
[----:B------:R-:W2:Y:S02]  /*5dc0*/  LD.E R3, desc[UR6][R16.64+0xd0] ;  /* 0x0000d00610037980 */ /* 0x000ea4000c101900 */
[----:B--2---:R-:W-:Y:S05]  /*5dd0*/  IMAD.U32 R3, R3, -0x20, RZ ;  /* 0xffffffe003037824 */ /* 0x004fea00078e00ff */
[C---:B------:R-:W-:Y:S02]  /*5de0*/  LEA R18, P1, R3.reuse, R18, 0x1 ;  /* 0x0000001203127211 */ /* 0x040fe400078208ff */
[C---:B------:R-:W-:Y:S02]  /*5df0*/  LEA R58, P0, R3.reuse, R58, 0x1 ;  /* 0x0000003a033a7211 */ /* 0x040fe400078008ff */
[C---:B------:R-:W-:Y:S02]  /*5e00*/  LEA.HI.X.SX32 R19, R3.reuse, R19, 0x1, P1 ;  /* 0x0000001303137211 */ /* 0x040fe400008f0eff */
[----:B------:R-:W-:Y:S01]  /*5e10*/  LEA.HI.X.SX32 R59, R3, R59, 0x1, P0 ;  /* 0x0000003b033b7211 */ /* 0x000fe200000f0eff */
[----:B------:R-:W-:Y:S05]  /*5e20*/  BRA `(.L_x_3033) ;  /* 0x0000004c00a87947 */ /* 0x000fea0003800000 */
.L_x_3008:
        /* <DEDUP_REMOVED lines=89> */
.L_x_3039:
[----:B------:R-:W-:Y:S05]  /*63c0*/  BSYNC B0 ;  /* 0x0000000000007941 */ /* 0x000fea0003800000 */
.L_x_3038:
[----:B-----5:R2:W-:Y:S02]  /*63d0*/  ST.E.128 desc[UR6][R126.64], R48 ;  /* 0x000000307e007985 */ /* 0x0205e4000c101d06 */
.L_x_3037:
[----:B------:R-:W-:Y:S05]  /*63e0*/  BSYNC B1 ;  /* 0x0000000000017941 */ /* 0x000fea0003800000 */
.L_x_3036:
        /* <DEDUP_REMOVED lines=87> */
.L_x_3043:
[----:B------:R-:W-:Y:S05]  /*6960*/  BSYNC B0 ;  /* 0x0000000000007941 */ /* 0x000fea0003800000 */
.L_x_3042:
[----:B-----5:R3:W-:Y:S02]  /*6970*/  ST.E.128 desc[UR6][R126.64+0x80], R48 ;  /* 0x000080307e007985 */ /* 0x0207e4000c101d06 */
.L_x_3041:
[----:B------:R-:W-:Y:S05]  /*6980*/  BSYNC B1 ;  /* 0x0000000000017941 */ /* 0x000fea0003800000 */
.L_x_3040:
        /* <DEDUP_REMOVED lines=86> */
.L_x_3045:
[----:B------:R-:W-:Y:S05]  /*6ef0*/  BSYNC B0 ;  /* 0x0000000000007941 */ /* 0x000fea0003800000 */
.L_x_3044:
[----:B-----5:R4:W-:Y:S02]  /*6f00*/  ST.E.128 desc[UR6][R126.64+0x100], R48 ;  /* 0x000100307e007985 */ /* 0x0209e4000c101d06 */
.L_x_3035:
[----:B------:R-:W-:Y:S05]  /*6f10*/  BSYNC B2 ;  /* 0x0000000000027941 */ /* 0x000fea0003800000 */
.L_x_3034:
        /* <DEDUP_REMOVED lines=99> */
.L_x_3051:
[----:B------:R-:W-:Y:S05]  /*7550*/  BSYNC B0 ;  /* 0x0000000000007941 */ /* 0x000fea0003800000 */
.L_x_3050:
[----:B-----5:R3:W-:Y:S02]  /*7560*/  ST.E.128 desc[UR6][R186.64], R48 ;  /* 0x00000030ba007985 */ /* 0x0207e4000c101d06 */
.L_x_3049:
[----:B------:R-:W-:Y:S05]  /*7570*/  BSYNC B1 ;  /* 0x0000000000017941 */ /* 0x000fea0003800000 */
.L_x_3048:
        /* <DEDUP_REMOVED lines=94> */
.L_x_3055:
[----:B------:R-:W-:Y:S05]  /*7b60*/  BSYNC B0 ;  /* 0x0000000000007941 */ /* 0x000fea0003800000 */
.L_x_3054:
[----:B-----5:R3:W-:Y:S02]  /*7b70*/  ST.E.128 desc[UR6][R186.64], R48 ;  /* 0x00000030ba007985 */ /* 0x0207e4000c101d06 */
.L_x_3053:
[----:B------:R-:W-:Y:S05]  /*7b80*/  BSYNC B1 ;  /* 0x0000000000017941 */ /* 0x000fea0003800000 */
.L_x_3052:
        /* <DEDUP_REMOVED lines=93> */
.L_x_3057:
[----:B------:R-:W-:Y:S05]  /*8160*/  BSYNC B0 ;  /* 0x0000000000007941 */ /* 0x000fea0003800000 */
.L_x_3056:
[----:B-----5:R3:W-:Y:S02]  /*8170*/  ST.E.128 desc[UR6][R186.64], R48 ;  /* 0x00000030ba007985 */ /* 0x0207e4000c101d06 */
.L_x_3047:
[----:B------:R-:W-:Y:S05]  /*8180*/  BSYNC B2 ;  /* 0x0000000000027941 */ /* 0x000fea0003800000 */
.L_x_3046:
        /* <DEDUP_REMOVED lines=99> */
.L_x_3063:
[----:B------:R-:W-:Y:S05]  /*87c0*/  BSYNC B0 ;  /* 0x0000000000007941 */ /* 0x000fea0003800000 */
.L_x_3062:
[----:B-----5:R3:W-:Y:S02]  /*87d0*/  ST.E.128 desc[UR6][R186.64], R48 ;  /* 0x00000030ba007985 */ /* 0x0207e4000c101d06 */
.L_x_3061:
[----:B------:R-:W-:Y:S05]  /*87e0*/  BSYNC B1 ;  /* 0x0000000000017941 */ /* 0x000fea0003800000 */
.L_x_3060:
        /* <DEDUP_REMOVED lines=94> */
.L_x_3067:
[----:B------:R-:W-:Y:S05]  /*8dd0*/  BSYNC B0 ;  /* 0x0000000000007941 */ /* 0x000fea0003800000 */
.L_x_3066:
[----:B-----5:R3:W-:Y:S02]  /*8de0*/  ST.E.128 desc[UR6][R186.64], R48 ;  /* 0x00000030ba007985 */ /* 0x0207e4000c101d06 */
.L_x_3065:
[----:B------:R-:W-:Y:S05]  /*8df0*/  BSYNC B1 ;  /* 0x0000000000017941 */ /* 0x000fea0003800000 */
.L_x_3064:
        /* <DEDUP_REMOVED lines=93> */
.L_x_3069:
[----:B------:R-:W-:Y:S05]  /*93d0*/  BSYNC B0 ;  /* 0x0000000000007941 */ /* 0x000fea0003800000 */
.L_x_3068:
[----:B-----5:R3:W-:Y:S02]  /*93e0*/  ST.E.128 desc[UR6][R186.64], R48 ;  /* 0x00000030ba007985 */ /* 0x0207e4000c101d06 */
.L_x_3059:
[----:B------:R-:W-:Y:S05]  /*93f0*/  BSYNC B2 ;  /* 0x0000000000027941 */ /* 0x000fea0003800000 */
.L_x_3058:
        /* <DEDUP_REMOVED lines=101> */
.L_x_3075:
[----:B------:R-:W-:Y:S05]  /*9a50*/  BSYNC B0 ;  /* 0x0000000000007941 */ /* 0x000fea0003800000 */
.L_x_3074:
[----:B-----5:R3:W-:Y:S02]  /*9a60*/  ST.E.128 desc[UR6][R182.64], R48 ;  /* 0x00000030b6007985 */ /* 0x0207e4000c101d06 */
.L_x_3073:
[----:B------:R-:W-:Y:S05]  /*9a70*/  BSYNC B1 ;  /* 0x0000000000017941 */ /* 0x000fea0003800000 */
.L_x_3072:
        /* <DEDUP_REMOVED lines=94> */
.L_x_3079:
[----:B------:R-:W-:Y:S05]  /*a060*/  BSYNC B0 ;  /* 0x0000000000007941 */ /* 0x000fea0003800000 */
.L_x_3078:
[----:B-----5:R3:W-:Y:S02]  /*a070*/  ST.E.128 desc[UR6][R182.64], R48 ;  /* 0x00000030b6007985 */ /* 0x0207e4000c101d06 */
.L_x_3077:
[----:B------:R-:W-:Y:S05]  /*a080*/  BSYNC B1 ;  /* 0x0000000000017941 */ /* 0x000fea0003800000 */
.L_x_3076:
        /* <DEDUP_REMOVED lines=93> */
.L_x_3081:
[----:B------:R-:W-:Y:S05]  /*a660*/  BSYNC B0 ;  /* 0x0000000000007941 */ /* 0x000fea0003800000 */
.L_x_3080:
[----:B-----5:R3:W-:Y:S02]  /*a670*/  ST.E.128 desc[UR6][R184.64], R48 ;  /* 0x00000030b8007985 */ /* 0x0207e4000c101d06 */
.L_x_3071:
[----:B------:R-:W-:Y:S05]  /*a680*/  BSYNC B2 ;  /* 0x0000000000027941 */ /* 0x000fea0003800000 */
.L_x_3070:
[----:B------:R-:W4:Y:S02]  /*a690*/  LD.E R3, desc[UR6][R16.64+0xd0] ;  /* 0x0000d00610037980 */ /* 0x000f24000c101900 */
[----:B----4-:R-:W-:Y:S05]  /*a6a0*/  IMAD.U32 R3, R3, -0x20, RZ ;  /* 0xffffffe003037824 */ /* 0x010fea00078e00ff */
[C---:B------:R-:W-:Y:S02]  /*a6b0*/  LEA R124, P1, R3.reuse, R124, 0x1 ;  /* 0x0000007c037c7211 */ /* 0x040fe400078208ff */
[C---:B------:R-:W-:Y:S02]  /*a6c0*/  LEA R122, P0, R3.reuse, R122, 0x1 ;  /* 0x0000007a037a7211 */ /* 0x040fe400078008ff */
[C---:B------:R-:W-:Y:S02]  /*a6d0*/  LEA.HI.X.SX32 R125, R3.reuse, R125, 0x1, P1 ;  /* 0x0000007d037d7211 */ /* 0x040fe400008f0eff */
[----:B------:R-:W-:Y:S01]  /*a6e0*/  LEA.HI.X.SX32 R123, R3, R123, 0x1, P0 ;  /* 0x0000007b037b7211 */ /* 0x000fe200000f0eff */
[----:B------:R-:W-:Y:S05]  /*a6f0*/  BRA `(.L_x_3033) ;  /* 0x0000000400747947 */ /* 0x000fea0003800000 */
.L_x_3007:
        /* <DEDUP_REMOVED lines=18> */
.L_x_3083:
[----:B------:R-:W-:Y:S05]  /*a820*/  BSYNC B0 ;  /* 0x0000000000007941 */ /* 0x000fea0003800000 */
.L_x_3082:
        /* <DEDUP_REMOVED lines=24> */
.L_x_3085:
[----:B------:R-:W-:Y:S05]  /*a9b0*/  BSYNC B0 ;  /* 0x0000000000007941 */ /* 0x000fea0003800000 */
.L_x_3084:
        /* <DEDUP_REMOVED lines=24> */
.L_x_3087:
[----:B------:R-:W-:Y:S05]  /*ab40*/  BSYNC B0 ;  /* 0x0000000000007941 */ /* 0x000fea0003800000 */
.L_x_3086:
        /* <DEDUP_REMOVED lines=24> */
.L_x_3033:
[----:B------:R-:W-:Y:S05]  /*acd0*/  BSYNC B3 ;  /* 0x0000000000037941 */ /* 0x000fea0003800000 */
.L_x_3006:
        /* <DEDUP_REMOVED lines=89> */
.L_x_3089:
        /* <DEDUP_REMOVED lines=8> */
.L_x_3090:
[----:B------:R-:W-:Y:S05]  /*b2f0*/  BSYNC B0 ;  /* 0x0000000000007941 */ /* 0x000fea0003800000 */
.L_x_3088:
[----:B------:R-:W-:Y:S04]  /*b300*/  IADD3 R9, R9, -0x1, RZ ;  /* 0xffffffff09097810 */ /* 0x000fe80007ffe0ff */
[----:B------:R-:W-:Y:S11]  /*b310*/  ISETP.GT.AND P0, PT, R9, R96, PT ;  /* 0x000000600900720c */ /* 0x000ff60003f04270 */
[----:B------:R-:W-:Y:S02]  /*b320*/  @!UPT UIADD3 URZ, URZ, URZ, URZ ;  /* 0x0000003f3f3ff290 */ /* 0x000fe4000fffe03f */
[----:B------:R-:W-:Y:S05]  /*b330*/  @P0 BRA `(.L_x_3091) ;  /* 0xffffff7800fc0947 */ /* 0x000fea000383ffff */
.L_x_2997:
        /* <DEDUP_REMOVED lines=23> */
[-C--:B------:R-:W-:Y:S02]  /*b4b0*/  LEA R19, P0, R170, R166.reuse, 0x5 ;  /* 0x000000a6aa137211 */ /* 0x080fe400078028ff */
[----:B------:R-:W-:Y:S01]  /*b4c0*/  IADD3 R5, P1, R5, R166, RZ ;  /* 0x000000a605057210 */ /* 0x000fe20007f3e0ff */
[----:B------:R-:W-:Y:S01]  /*b4d0*/  IMAD.MOV.U32 R168, RZ, RZ, R166 ;  /* 0x000000ffffa87224 */ /* 0x000fe200078e00a6 */
[----:B-----5:R-:W-:-:S02]  /*b4e0*/  LEA R46, P2, R166, R172, 0x1 ;  /* 0x000000aca62e7211 */ /* 0x020fc400078408ff */
[----:B------:R-:W-:Y:S02]  /*b4f0*/  LEA.HI.X R6, R170, R169, R171, 0x5, P0 ;  /* 0x000000a9aa067211 */ /* 0x000fe400000f2cab */
[----:B---3--:R-:W-:Y:S02]  /*b500*/  ISETP.NE.AND P4, PT, R0, RZ, PT ;  /* 0x000000ff0000720c */ /* 0x008fe40003f85270 */
[----:B------:R-:W-:Y:S01]  /*b510*/  LEA R42, P0, R19, R172, 0x1 ;  /* 0x000000ac132a7211 */ /* 0x000fe200078008ff */
[--C-:B------:R-:W-:Y:S01]  /*b520*/  IMAD.X R3, R3, 0x1, R169.reuse, P1 ;  /* 0x0000000103037824 */ /* 0x100fe200008e06a9 */
[----:B------:R-:W-:Y:S02]  /*b530*/  LEA.HI.X R47, R166, R173, R169, 0x1, P2 ;  /* 0x000000ada62f7211 */ /* 0x000fe400010f0ca9 */
        /* <DEDUP_REMOVED lines=78> */
.L_x_3100:
[----:B------:R-:W-:Y:S05]  /*ba20*/  BSYNC B0 ;  /* 0x0000000000007941 */ /* 0x000fea0003800000 */
.L_x_3099:
[----:B-----5:R3:W-:Y:S02]  /*ba30*/  STS.128 [R210], R20 ;  /* 0x00000014d2007388 */ /* 0x0207e40000000c00 */
.L_x_3098:
[----:B------:R-:W-:Y:S05]  /*ba40*/  BSYNC B1 ;  /* 0x0000000000017941 */ /* 0x000fea0003800000 */
.L_x_3097:
        /* <DEDUP_REMOVED lines=46> */
.L_x_3104:
[----:B------:R-:W-:Y:S05]  /*bd30*/  BSYNC B0 ;  /* 0x0000000000007941 */ /* 0x000fea0003800000 */
.L_x_3103:
[----:B-----5:R1:W-:Y:S02]  /*bd40*/  STS.128 [R210+0x2000], R20 ;  /* 0x00200014d2007388 */ /* 0x0203e40000000c00 */
.L_x_3102:
[----:B------:R-:W-:Y:S05]  /*bd50*/  BSYNC B1 ;  /* 0x0000000000017941 */ /* 0x000fea0003800000 */
.L_x_3101:
        /* <DEDUP_REMOVED lines=45> */
.L_x_3106:
[----:B------:R-:W-:Y:S05]  /*c030*/  BSYNC B0 ;  /* 0x0000000000007941 */ /* 0x000fea0003800000 */
.L_x_3105:
[----:B-----5:R3:W-:Y:S02]  /*c040*/  STS.128 [R210+0x4000], R20 ;  /* 0x00400014d2007388 */ /* 0x0207e40000000c00 */
.L_x_3096:
[----:B------:R-:W-:Y:S05]  /*c050*/  BSYNC B2 ;  /* 0x0000000000027941 */ /* 0x000fea0003800000 */
.L_x_3095:
        /* <DEDUP_REMOVED lines=59> */
.L_x_3112:
[----:B------:R-:W-:Y:S05]  /*c410*/  BSYNC B0 ;  /* 0x0000000000007941 */ /* 0x000fea0003800000 */
.L_x_3111:
[----:B-----5:R3:W-:Y:S02]  /*c420*/  STS.128 [R210+0x800], R20 ;  /* 0x00080014d2007388 */ /* 0x0207e40000000c00 */
.L_x_3110:
[----:B------:R-:W-:Y:S05]  /*c430*/  BSYNC B1 ;  /* 0x0000000000017941 */ /* 0x000fea0003800000 */
.L_x_3109:
        /* <DEDUP_REMOVED lines=46> */
.L_x_3116:
[----:B------:R-:W-:Y:S05]  /*c720*/  BSYNC B0 ;  /* 0x0000000000007941 */ /* 0x000fea0003800000 */
.L_x_3115:
[----:B-----5:R3:W-:Y:S02]  /*c730*/  STS.128 [R210+0x2800], R20 ;  /* 0x00280014d2007388 */ /* 0x0207e40000000c00 */
.L_x_3114:
[----:B------:R-:W-:Y:S05]  /*c740*/  BSYNC B1 ;  /* 0x0000000000017941 */ /* 0x000fea0003800000 */
.L_x_3113:
        /* <DEDUP_REMOVED lines=45> */
.L_x_3118:
[----:B------:R-:W-:Y:S05]  /*ca20*/  BSYNC B0 ;  /* 0x0000000000007941 */ /* 0x000fea0003800000 */
.L_x_3117:
[----:B-----5:R1:W-:Y:S02]  /*ca30*/  STS.128 [R210+0x4800], R44 ;  /* 0x0048002cd2007388 */ /* 0x0203e40000000c00 */
.L_x_3108:
[----:B------:R-:W-:Y:S05]  /*ca40*/  BSYNC B2 ;  /* 0x0000000000027941 */ /* 0x000fea0003800000 */
.L_x_3107:
        /* <DEDUP_REMOVED lines=60> */
.L_x_3124:
[----:B------:R-:W-:Y:S05]  /*ce10*/  BSYNC B0 ;  /* 0x0000000000007941 */ /* 0x000fea0003800000 */
.L_x_3123:
[----:B-----5:R1:W-:Y:S02]  /*ce20*/  STS.128 [R210+0x1000], R20 ;  /* 0x00100014d2007388 */ /* 0x0203e40000000c00 */
.L_x_3122:
[----:B------:R-:W-:Y:S05]  /*ce30*/  BSYNC B1 ;  /* 0x0000000000017941 */ /* 0x000fea0003800000 */
.L_x_3121:
        /* <DEDUP_REMOVED lines=46> */
.L_x_3128:
[----:B------:R-:W-:Y:S05]  /*d120*/  BSYNC B0 ;  /* 0x0000000000007941 */ /* 0x000fea0003800000 */
.L_x_3127:
[----:B-----5:R3:W-:Y:S02]  /*d130*/  STS.128 [R210+0x3000], R20 ;  /* 0x00300014d2007388 */ /* 0x0207e40000000c00 */
.L_x_3126:
[----:B------:R-:W-:Y:S05]  /*d140*/  BSYNC B1 ;  /* 0x0000000000017941 */ /* 0x000fea0003800000 */
.L_x_3125:
        /* <DEDUP_REMOVED lines=45> */
.L_x_3130:
[----:B------:R-:W-:Y:S05]  /*d420*/  BSYNC B0 ;  /* 0x0000000000007941 */ /* 0x000fea0003800000 */
.L_x_3129:
[----:B-----5:R3:W-:Y:S02]  /*d430*/  STS.128 [R210+0x5000], R20 ;  /* 0x00500014d2007388 */ /* 0x0207e40000000c00 */
.L_x_3120:
[----:B------:R-:W-:Y:S05]  /*d440*/  BSYNC B2 ;  /* 0x0000000000027941 */ /* 0x000fea0003800000 */
.L_x_3119:
        /* <DEDUP_REMOVED lines=59> */
.L_x_3135:
[----:B------:R-:W-:Y:S05]  /*d800*/  BSYNC B0 ;  /* 0x0000000000007941 */ /* 0x000fea0003800000 */
.L_x_3134:
[----:B-----5:R3:W-:Y:S02]  /*d810*/  STS.128 [R210+0x1800], R20 ;  /* 0x00180014d2007388 */ /* 0x0207e40000000c00 */
.L_x_3133:
[----:B------:R-:W-:Y:S05]  /*d820*/  BSYNC B1 ;  /* 0x0000000000017941 */ /* 0x000fea0003800000 */
.L_x_3132:
        /* <DEDUP_REMOVED lines=33> */
[C---:B------:R-:W-:Y:S01]  /*da40*/  FMUL.FTZ R5, R30.reuse, R3 ;  /* 0x000000031e057220 */ /* 0x040fe20000410000 */
        /* <DEDUP_REMOVED lines=12> */
.L_x_3139:
[----:B------:R-:W-:Y:S05]  /*db10*/  BSYNC B0 ;  /* 0x0000000000007941 */ /* 0x000fea0003800000 */
.L_x_3138:
[----:B-----5:R3:W-:Y:S02]  /*db20*/  STS.128 [R210+0x3800], R20 ;  /* 0x00380014d2007388 */ /* 0x0207e40000000c00 */
.L_x_3137:
[----:B------:R-:W-:Y:S05]  /*db30*/  BSYNC B1 ;  /* 0x0000000000017941 */ /* 0x000fea0003800000 */
.L_x_3136:
        /* <DEDUP_REMOVED lines=45> */
.L_x_3141:
[----:B------:R-:W-:Y:S05]  /*de10*/  BSYNC B0 ;  /* 0x0000000000007941 */ /* 0x000fea0003800000 */
.L_x_3140:
[----:B-----5:R1:W-:Y:S01]  /*de20*/  STS.128 [R210+0x5800], R40 ;  /* 0x00580028d2007388 */ /* 0x0203e20000000c00 */
[----:B------:R-:W-:Y:S05]  /*de30*/  BRA `(.L_x_3131) ;  /* 0x0000004c00747947 */ /* 0x000fea0003800000 */
.L_x_3094:
        /* <DEDUP_REMOVED lines=89> */
.L_x_3147:
[----:B------:R-:W-:Y:S05]  /*e3d0*/  BSYNC B0 ;  /* 0x0000000000007941 */ /* 0x000fea0003800000 */
.L_x_3146:
[----:B-----5:R3:W-:Y:S02]  /*e3e0*/  STS.128 [R210], R32 ;  /* 0x00000020d2007388 */ /* 0x0207e40000000c00 */
.L_x_3145:
[----:B------:R-:W-:Y:S05]  /*e3f0*/  BSYNC B1 ;  /* 0x0000000000017941 */ /* 0x000fea0003800000 */
.L_x_3144:
        /* <DEDUP_REMOVED lines=87> */
.L_x_3151:
[----:B------:R-:W-:Y:S05]  /*e970*/  BSYNC B0 ;  /* 0x0000000000007941 */ /* 0x000fea0003800000 */
.L_x_3150:
[----:B-----5:R1:W-:Y:S02]  /*e980*/  STS.128 [R210+0x2000], R32 ;  /* 0x00200020d2007388 */ /* 0x0203e40000000c00 */
.L_x_3149:
[----:B------:R-:W-:Y:S05]  /*e990*/  BSYNC B1 ;  /* 0x0000000000017941 */ /* 0x000fea0003800000 */
.L_x_3148:
        /* <DEDUP_REMOVED lines=86> */
.L_x_3153:
[----:B------:R-:W-:Y:S05]  /*ef00*/  BSYNC B0 ;  /* 0x0000000000007941 */ /* 0x000fea0003800000 */
.L_x_3152:
[----:B-----5:R3:W-:Y:S02]  /*ef10*/  STS.128 [R210+0x4000], R32 ;  /* 0x00400020d2007388 */ /* 0x0207e40000000c00 */
.L_x_3143:
[----:B------:R-:W-:Y:S05]  /*ef20*/  BSYNC B2 ;  /* 0x0000000000027941 */ /* 0x000fea0003800000 */
.L_x_3142:
        /* <DEDUP_REMOVED lines=94> */
.L_x_3159:
[----:B------:R-:W-:Y:S05]  /*f510*/  BSYNC B0 ;  /* 0x0000000000007941 */ /* 0x000fea0003800000 */
.L_x_3158:
[----:B-----5:R3:W-:Y:S02]  /*f520*/  STS.128 [R210+0x800], R32 ;  /* 0x00080020d2007388 */ /* 0x0207e40000000c00 */
.L_x_3157:
[----:B------:R-:W-:Y:S05]  /*f530*/  BSYNC B1 ;  /* 0x0000000000017941 */ /* 0x000fea0003800000 */
.L_x_3156:
        /* <DEDUP_REMOVED lines=90> */
.L_x_3163:
[----:B------:R-:W-:Y:S05]  /*fae0*/  BSYNC B0 ;  /* 0x0000000000007941 */ /* 0x000fea0003800000 */
.L_x_3162:
[----:B-----5:R3:W-:Y:S02]  /*faf0*/  STS.128 [R210+0x2800], R32 ;  /* 0x00280020d2007388 */ /* 0x0207e40000000c00 */
.L_x_3161:
[----:B------:R-:W-:Y:S05]  /*fb00*/  BSYNC B1 ;  /* 0x0000000000017941 */ /* 0x000fea0003800000 */
.L_x_3160:
        /* <DEDUP_REMOVED lines=90> */
.L_x_3165:
[----:B------:R-:W-:Y:S05]  /*100b0*/  BSYNC B0 ;  /* 0x0000000000007941 */ /* 0x000fea0003800000 */
.L_x_3164:
[----:B-----5:R1:W-:Y:S02]  /*100c0*/  STS.128 [R210+0x4800], R20 ;  /* 0x00480014d2007388 */ /* 0x0203e40000000c00 */
.L_x_3155:
[----:B------:R-:W-:Y:S05]  /*100d0*/  BSYNC B2 ;  /* 0x0000000000027941 */ /* 0x000fea0003800000 */
.L_x_3154:
        /* <DEDUP_REMOVED lines=95> */
.L_x_3171:
[----:B------:R-:W-:Y:S05]  /*106d0*/  BSYNC B0 ;  /* 0x0000000000007941 */ /* 0x000fea0003800000 */
.L_x_3170:
[----:B-----5:R3:W-:Y:S02]  /*106e0*/  STS.128 [R210+0x1000], R32 ;  /* 0x00100020d2007388 */ /* 0x0207e40000000c00 */
.L_x_3169:
[----:B------:R-:W-:Y:S05]  /*106f0*/  BSYNC B1 ;  /* 0x0000000000017941 */ /* 0x000fea0003800000 */
.L_x_3168:
        /* <DEDUP_REMOVED lines=90> */
.L_x_3175:
[----:B------:R-:W-:Y:S05]  /*10ca0*/  BSYNC B0 ;  /* 0x0000000000007941 */ /* 0x000fea0003800000 */
.L_x_3174:
[----:B-----5:R3:W-:Y:S02]  /*10cb0*/  STS.128 [R210+0x3000], R32 ;  /* 0x00300020d2007388 */ /* 0x0207e40000000c00 */
.L_x_3173:
[----:B------:R-:W-:Y:S05]  /*10cc0*/  BSYNC B1 ;  /* 0x0000000000017941 */ /* 0x000fea0003800000 */
.L_x_3172:
[----:B------:R-:W-:-:S13]  /*10cd0*/  ISETP.GE.AND P0, PT, R10, R9, PT ;  /* 0x000000090a00720c */ /* 0x000fda0003f06270 */
[----:B------:R1:W-:Y:S01]  /*10ce0*/  @P0 STS.128 [R210+0x5000], RZ ;  /* 0x005000ffd2000388 */ /* 0x0003e20000000c00 */
[----:B------:R-:W-:Y:S05]  /*10cf0*/  @P0 BRA `(.L_x_3167) ;  /* 0x0000000400640947 */ /* 0x000fea0003800000 */
[----:B------:R1:W5:Y:S01]  /*10d00*/  LD.E.128 R24, desc[UR6][R42.64+0x100] ;  /* 0x000100062a187980 */ /* 0x000362000c101d00 */
[----:B------:R-:W-:Y:S01]  /*10d10*/  ISETP.GE.AND P0, PT, R10, R7, PT ;  /* 0x000000070a00720c */ /* 0x000fe20003f06270 */
[----:B------:R-:W-:-:S12]  /*10d20*/  BSSY B0, `(.L_x_3176) ;  /* 0x0000055000007945 */ /* 0x000fd80003800000 */
[----:B------:R-:W-:Y:S05]  /*10d30*/  @P0 BRA `(.L_x_3177) ;  /* 0x00000004004c0947 */ /* 0x000fea0003800000 */
[-C--:B------:R-:W-:Y:S01]  /*10d40*/  ISETP.GE.AND P0, PT, R10, R13.reuse, PT ;  /* 0x0000000d0a00720c */ /* 0x080fe20003f06270 */
[----:B-1----:R-:W-:Y:S01]  /*10d50*/  IMAD.MOV.U32 R21, RZ, RZ, RZ ;  /* 0x000000ffff157224 */ /* 0x002fe200078e00ff */
        /* <DEDUP_REMOVED lines=28> */
[C---:B--2---:R-:W-:Y:S01]  /*10f20*/  IMAD.U32 R27, R20.reuse, 0x10000, RZ ;  /* 0x00010000141b7824 */ /* 0x044fe200078e00ff */
[----:B------:R-:W-:Y:S01]  /*10f30*/  LOP3.LUT R26, R20, 0xffff0000, RZ, 0xc0, !PT ;  /* 0xffff0000141a7812 */ /* 0x000fe200078ec0ff */
[C---:B------:R-:W-:Y:S01]  /*10f40*/  IMAD.U32 R43, R22.reuse, 0x10000, RZ ;  /* 0x00010000162b7824 */ /* 0x040fe200078e00ff */
[----:B------:R-:W-:Y:S01]  /*10f50*/  SHF.L.U32 R20, R21, 0x10, RZ ;  /* 0x0000001015147819 */ /* 0x000fe200000006ff */
[----:B---3--:R-:W-:Y:S01]  /*10f60*/  IMAD.U32 R45, R29, 0x10000, RZ ;  /* 0x000100001d2d7824 */ /* 0x008fe200078e00ff */
[----:B------:R-:W-:Y:S01]  /*10f70*/  LOP3.LUT R44, R21, 0xffff0000, RZ, 0xc0, !PT ;  /* 0xffff0000152c7812 */ /* 0x000fe200078ec0ff */
[C---:B------:R-:W-:Y:S01]  /*10f80*/  IMAD.U32 R21, R23.reuse, 0x10000, RZ ;  /* 0x0001000017157824 */ /* 0x040fe200078e00ff */
        /* <DEDUP_REMOVED lines=16> */
[----:B------:R-:W-:Y:S01]  /*11090*/  @!P0 FADD.FTZ R20, -R20, -RZ ;  /* 0x800000ff14148221 */ /* 0x000fe20000010100 */
[----:B------:R-:W-:Y:S01]  /*110a0*/  FMUL.FTZ R21, R28, R21 ;  /* 0x000000151c157220 */ /* 0x000fe20000410000 */
[----:B----4-:R-:W-:Y:S01]  /*110b0*/  LOP3.LUT R28, R32, 0xffff0000, RZ, 0xc0, !PT ;  /* 0xffff0000201c7812 */ /* 0x010fe200078ec0ff */
[----:B------:R-:W-:Y:S01]  /*110c0*/  FMUL.FTZ R23, R30, R23 ;  /* 0x000000171e177220 */ /* 0x000fe20000410000 */
[----:B------:R-:W-:Y:S01]  /*110d0*/  SHF.L.U32 R30, R32, 0x10, RZ ;  /* 0x00000010201e7819 */ /* 0x000fe200000006ff */
[----:B------:R-:W-:Y:S01]  /*110e0*/  FMUL.FTZ R27, R46, R27 ;  /* 0x0000001b2e1b7220 */ /* 0x000fe20000410000 */
[----:B------:R-:W-:Y:S01]  /*110f0*/  FMUL.FTZ R26, R47, R26 ;  /* 0x0000001a2f1a7220 */ /* 0x000fe20000410000 */
        /* <DEDUP_REMOVED lines=23> */
.L_x_3177:
[----:B------:R-:W-:Y:S05]  /*11270*/  BSYNC B0 ;  /* 0x0000000000007941 */ /* 0x000fea0003800000 */
.L_x_3176:
[----:B-----5:R1:W-:Y:S02]  /*11280*/  STS.128 [R210+0x5000], R24 ;  /* 0x00500018d2007388 */ /* 0x0203e40000000c00 */
.L_x_3167:
[----:B------:R-:W-:Y:S05]  /*11290*/  BSYNC B2 ;  /* 0x0000000000027941 */ /* 0x000fea0003800000 */
.L_x_3166:
        /* <DEDUP_REMOVED lines=94> */
.L_x_3181:
[----:B------:R-:W-:Y:S05]  /*11880*/  BSYNC B0 ;  /* 0x0000000000007941 */ /* 0x000fea0003800000 */
.L_x_3180:
[----:B-----5:R1:W-:Y:S02]  /*11890*/  STS.128 [R210+0x1800], R20 ;  /* 0x00180014d2007388 */ /* 0x0203e40000000c00 */
.L_x_3179:
[----:B------:R-:W-:Y:S05]  /*118a0*/  BSYNC B1 ;  /* 0x0000000000017941 */ /* 0x000fea0003800000 */
.L_x_3178:
        /* <DEDUP_REMOVED lines=15> */
[----:B------:R-:W-:Y:S01]  /*119a0*/  @P0 IMAD.MOV R11, RZ, RZ, -R13 ;  /* 0x000000ffff0b0224 */ /* 0x000fe200078e0a0d */
[----:B------:R-:W-:Y:S02]  /*119b0*/  LEA.HI.X.SX32 R5, R5, R3, 0x1, P1 ;  /* 0x0000000305057211 */ /* 0x000fe400008f0eff */
[----:B------:R-:W-:Y:S01]  /*119c0*/  IADD3 R19, P1, R15, R8, RZ ;  /* 0x000000080f137210 */ /* 0x000fe20007f3e0ff */
[----:B------:R-:W-:Y:S01]  /*119d0*/  IMAD.WIDE R24, R11, 0x2, R40 ;  /* 0x000000020b187825 */ /* 0x000fe200078e0228 */
[----:B------:R-:W-:Y:S02]  /*119e0*/  MOV R11, RZ ;  /* 0x000000ff000b7202 */ /* 0x000fe40000000f00 */
[----:B------:R-:W-:Y:S01]  /*119f0*/  LEA.HI.X.SX32 R15, R15, R5, 0x1, P1 ;  /* 0x000000050f0f7211 */ /* 0x000fe200008f0eff */
[----:B------:R-:W-:Y:S01]  /*11a00*/  @P0 IMAD.MOV R11, RZ, RZ, -R13 ;  /* 0x000000ffff0b0224 */ /* 0x000fe200078e0a0d */
[C---:B------:R-:W-:Y:S01]  /*11a10*/  LEA R28, P1, R19.reuse, R36, 0x1 ;  /* 0x00000024131c7211 */ /* 0x040fe200078208ff */
[----:B------:R-:W2:Y:S03]  /*11a20*/  LD.E.128 R24, desc[UR6][R24.64+0x80] ;  /* 0x0000800618187980 */ /* 0x000ea6000c101d00 */
[----:B------:R-:W-:-:S02]  /*11a30*/  LEA.HI.X R29, R19, R37, R15, 0x1, P1 ;  /* 0x00000025131d7211 */ /* 0x000fc400008f0c0f */
[----:B------:R-:W-:-:S04]  /*11a40*/  IADD3 R15, P1, R11, R8, RZ ;  /* 0x000000080b0f7210 */ /* 0x000fc80007f3e0ff */
[----:B------:R-:W4:Y:S01]  /*11a50*/  LD.E.128 R28, desc[UR6][R28.64] ;  /* 0x000000061c1c7980 */ /* 0x000f22000c101d00 */
[----:B------:R-:W-:Y:S02]  /*11a60*/  LEA.HI.X.SX32 R5, R11, R5, 0x1, P1 ;  /* 0x000000050b057211 */ /* 0x000fe400008f0eff */
[----:B---3--:R-:W-:-:S04]  /*11a70*/  LEA R32, P1, R15, R38, 0x1 ;  /* 0x000000260f207211 */ /* 0x008fc800078208ff */
[----:B------:R-:W-:-:S06]  /*11a80*/  LEA.HI.X R33, R15, R39, R5, 0x1, P1 ;  /* 0x000000270f217211 */ /* 0x000fcc00008f0c05 */
[----:B------:R-:W3:Y:S01]  /*11a90*/  LD.E.128 R32, desc[UR6][R32.64] ;  /* 0x0000000620207980 */ /* 0x000ee2000c101d00 */
        /* <DEDUP_REMOVED lines=8> */
[----:B--2---:R-:W-:Y:S02]  /*11b20*/  LOP3.LUT R43, R25, 0xffff0000, RZ, 0xc0, !PT ;  /* 0xffff0000192b7812 */ /* 0x004fe400078ec0ff */
[----:B------:R-:W-:Y:S02]  /*11b30*/  SHF.L.U32 R46, R26, 0x10, RZ ;  /* 0x000000101a2e7819 */ /* 0x000fe400000006ff */
[C---:B----4-:R-:W-:Y:S01]  /*11b40*/  SHF.L.U32 R21, R28.reuse, 0x10, RZ ;  /* 0x000000101c157819 */ /* 0x050fe200000006ff */
[C---:B------:R-:W-:Y:S01]  /*11b50*/  IMAD.U32 R18, R29.reuse, 0x10000, RZ ;  /* 0x000100001d127824 */ /* 0x040fe200078e00ff */
[----:B------:R-:W-:Y:S02]  /*11b60*/  LOP3.LUT R19, R28, 0xffff0000, RZ, 0xc0, !PT ;  /* 0xffff00001c137812 */ /* 0x000fe400078ec0ff */
[----:B------:R-:W-:Y:S02]  /*11b70*/  LOP3.LUT R42, R29, 0xffff0000, RZ, 0xc0, !PT ;  /* 0xffff00001d2a7812 */ /* 0x000fe400078ec0ff */
[----:B------:R-:W-:-:S02]  /*11b80*/  SHF.L.U32 R29, R30, 0x10, RZ ;  /* 0x000000101e1d7819 */ /* 0x000fc400000006ff */
[----:B------:R-:W-:Y:S01]  /*11b90*/  LOP3.LUT R28, R30, 0xffff0000, RZ, 0xc0, !PT ;  /* 0xffff00001e1c7812 */ /* 0x000fe200078ec0ff */
[C---:B------:R-:W-:Y:S01]  /*11ba0*/  IMAD.U32 R23, R31.reuse, 0x10000, RZ ;  /* 0x000100001f177824 */ /* 0x040fe200078e00ff */
[----:B------:R-:W-:Y:S01]  /*11bb0*/  LOP3.LUT R30, R31, 0xffff0000, RZ, 0xc0, !PT ;  /* 0xffff00001f1e7812 */ /* 0x000fe200078ec0ff */
[----:B------:R-:W-:Y:S01]  /*11bc0*/  IMAD.U32 R31, R25, 0x10000, RZ ;  /* 0x00010000191f7824 */ /* 0x000fe200078e00ff */
[----:B------:R-:W-:Y:S01]  /*11bd0*/  LOP3.LUT R25, R26, 0xffff0000, RZ, 0xc0, !PT ;  /* 0xffff00001a197812 */ /* 0x000fe200078ec0ff */
[----:B------:R-:W-:Y:S01]  /*11be0*/  @!P0 FADD.FTZ R29, -R29, -RZ ;  /* 0x800000ff1d1d8221 */ /* 0x000fe20000010100 */
[----:B------:R-:W-:Y:S01]  /*11bf0*/  @!P0 FADD.FTZ R28, -R28, -RZ ;  /* 0x800000ff1c1c8221 */ /* 0x000fe20000010100 */
[C---:B------:R-:W-:Y:S01]  /*11c00*/  SHF.L.U32 R44, R24.reuse, 0x10, RZ ;  /* 0x00000010182c7819 */ /* 0x040fe200000006ff */
[----:B------:R-:W-:Y:S01]  /*11c10*/  IMAD.U32 R26, R27, 0x10000, RZ ;  /* 0x000100001b1a7824 */ /* 0x000fe200078e00ff */
[----:B------:R-:W-:Y:S01]  /*11c20*/  LOP3.LUT R24, R24, 0xffff0000, RZ, 0xc0, !PT ;  /* 0xffff000018187812 */ /* 0x000fe200078ec0ff */
[----:B------:R-:W-:Y:S01]  /*11c30*/  @!P0 FADD.FTZ R21, -R21, -RZ ;  /* 0x800000ff15158221 */ /* 0x000fe20000010100 */
[----:B------:R-:W-:Y:S01]  /*11c40*/  @!P0 FADD.FTZ R19, -R19, -RZ ;  /* 0x800000ff13138221 */ /* 0x000fe20000010100 */
[----:B------:R-:W-:Y:S01]  /*11c50*/  LOP3.LUT R27, R27, 0xffff0000, RZ, 0xc0, !PT ;  /* 0xffff00001b1b7812 */ /* 0x000fe200078ec0ff */
[----:B------:R-:W-:Y:S01]  /*11c60*/  @!P0 FADD.FTZ R23, -R23, -RZ ;  /* 0x800000ff17178221 */ /* 0x000fe20000010100 */
[----:B------:R-:W-:Y:S01]  /*11c70*/  FMUL.FTZ R46, R46, R29 ;  /* 0x0000001d2e2e7220 */ /* 0x000fe20000410000 */
[----:B------:R-:W-:Y:S01]  /*11c80*/  FMUL.FTZ R25, R25, R28 ;  /* 0x0000001c19197220 */ /* 0x000fe20000410000 */
[----:B------:R-:W-:Y:S01]  /*11c90*/  @!P0 FADD.FTZ R18, -R18, -RZ ;  /* 0x800000ff12128221 */ /* 0x000fe20000010100 */
[----:B------:R-:W-:Y:S01]  /*11ca0*/  @!P0 FADD.FTZ R30, -R30, -RZ ;  /* 0x800000ff1e1e8221 */ /* 0x000fe20000010100 */
[----:B---3--:R-:W-:Y:S01]  /*11cb0*/  SHF.L.U32 R29, R34, 0x10, RZ ;  /* 0x00000010221d7819 */ /* 0x008fe200000006ff */
[----:B------:R-:W-:Y:S01]  /*11cc0*/  @!P0 FADD.FTZ R42, -R42, -RZ ;  /* 0x800000ff2a2a8221 */ /* 0x000fe20000010100 */
[----:B------:R-:W-:Y:S01]  /*11cd0*/  LOP3.LUT R28, R34, 0xffff0000, RZ, 0xc0, !PT ;  /* 0xffff0000221c7812 */ /* 0x000fe200078ec0ff */
[----:B------:R-:W-:Y:S01]  /*11ce0*/  FMUL.FTZ R44, R44, R21 ;  /* 0x000000152c2c7220 */ /* 0x000fe20000410000 */
[----:B------:R-:W-:Y:S01]  /*11cf0*/  FMUL.FTZ R19, R24, R19 ;  /* 0x0000001318137220 */ /* 0x000fe20000410000 */
[----:B------:R-:W-:Y:S01]  /*11d00*/  FMUL.FTZ R23, R26, R23 ;  /* 0x000000171a177220 */ /* 0x000fe20000410000 */
[C---:B------:R-:W-:Y:S01]  /*11d10*/  SHF.L.U32 R24, R32.reuse, 0x10, RZ ;  /* 0x0000001020187819 */ /* 0x040fe200000006ff */
[----:B------:R-:W-:Y:S01]  /*11d20*/  FMUL.FTZ R31, R31, R18 ;  /* 0x000000121f1f7220 */ /* 0x000fe20000410000 */
[----:B------:R-:W-:Y:S01]  /*11d30*/  LOP3.LUT R21, R32, 0xffff0000, RZ, 0xc0, !PT ;  /* 0xffff000020157812 */ /* 0x000fe200078ec0ff */
[----:B------:R-:W-:Y:S01]  /*11d40*/  FMUL.FTZ R27, R27, R30 ;  /* 0x0000001e1b1b7220 */ /* 0x000fe20000410000 */
[C---:B------:R-:W-:Y:S01]  /*11d50*/  LOP3.LUT R34, R35.reuse, 0xffff0000, RZ, 0xc0, !PT ;  /* 0xffff000023227812 */ /* 0x040fe200078ec0ff */
[----:B------:R-:W-:Y:S01]  /*11d60*/  IMAD.U32 R26, R35, 0x10000, RZ ;  /* 0x00010000231a7824 */ /* 0x000fe200078e00ff */
[----:B------:R-:W-:Y:S01]  /*11d70*/  LOP3.LUT R32, R33, 0xffff0000, RZ, 0xc0, !PT ;  /* 0xffff000021207812 */ /* 0x000fe200078ec0ff */
[----:B------:R-:W-:Y:S01]  /*11d80*/  FMUL.FTZ R42, R43, R42 ;  /* 0x0000002a2b2a7220 */ /* 0x000fe20000410000 */
        /* <DEDUP_REMOVED lines=14> */
.L_x_3185:
[----:B------:R-:W-:Y:S05]  /*11e70*/  BSYNC B0 ;  /* 0x0000000000007941 */ /* 0x000fea0003800000 */
.L_x_3184:
[----:B-----5:R1:W-:Y:S02]  /*11e80*/  STS.128 [R210+0x3800], R20 ;  /* 0x00380014d2007388 */ /* 0x0203e40000000c00 */
.L_x_3183:
[----:B------:R-:W-:Y:S05]  /*11e90*/  BSYNC B1 ;  /* 0x0000000000017941 */ /* 0x000fea0003800000 */
.L_x_3182:
        /* <DEDUP_REMOVED lines=92> */
.L_x_3187:
[----:B------:R-:W-:Y:S05]  /*12460*/  BSYNC B0 ;  /* 0x0000000000007941 */ /* 0x000fea0003800000 */
.L_x_3186:
[----:B-----5:R1:W-:Y:S01]  /*12470*/  STS.128 [R210+0x5800], R20 ;  /* 0x00580014d2007388 */ /* 0x0203e20000000c00 */
[----:B------:R-:W-:Y:S05]  /*12480*/  BRA `(.L_x_3131) ;  /* 0x0000000400e07947 */ /* 0x000fea0003800000 */
.L_x_3093:
        /* <DEDUP_REMOVED lines=35> */
.L_x_3189:
[----:B------:R-:W-:Y:S05]  /*126c0*/  BSYNC B0 ;  /* 0x0000000000007941 */ /* 0x000fea0003800000 */
.L_x_3188:
        /* <DEDUP_REMOVED lines=27> */
.L_x_3191:
[----:B------:R-:W-:Y:S05]  /*12880*/  BSYNC B0 ;  /* 0x0000000000007941 */ /* 0x000fea0003800000 */
.L_x_3190:
        /* <DEDUP_REMOVED lines=27> */
.L_x_3193:
[----:B------:R-:W-:Y:S05]  /*12a40*/  BSYNC B0 ;  /* 0x0000000000007941 */ /* 0x000fea0003800000 */
.L_x_3192:
        /* <DEDUP_REMOVED lines=28> */
.L_x_3131:
[----:B------:R-:W-:Y:S05]  /*12c10*/  BSYNC B3 ;  /* 0x0000000000037941 */ /* 0x000fea0003800000 */
.L_x_3092:
        /* <DEDUP_REMOVED lines=28> */
.L_x_3196:
[----:B------:R4:W-:Y:S02]  /*12de0*/  STS.128 [R210+0xa000], RZ ;  /* 0x00a000ffd2007388 */ /* 0x0009e40000000c00 */
.L_x_3195:
[----:B------:R-:W-:Y:S05]  /*12df0*/  BSYNC B0 ;  /* 0x0000000000007941 */ /* 0x000fea0003800000 */
.L_x_3194:
        /* <DEDUP_REMOVED lines=31> */
.L_x_3199:
[----:B------:R3:W-:Y:S02]  /*12ff0*/  STS.128 [R210+0xa800], RZ ;  /* 0x00a800ffd2007388 */ /* 0x0007e40000000c00 */
.L_x_3198:
[----:B------:R-:W-:Y:S05]  /*13000*/  BSYNC B0 ;  /* 0x0000000000007941 */ /* 0x000fea0003800000 */
.L_x_3197:
        /* <DEDUP_REMOVED lines=33> */
.L_x_3202:
[----:B------:R3:W-:Y:S02]  /*13220*/  STS.128 [R210+0xb000], RZ ;  /* 0x00b000ffd2007388 */ /* 0x0007e40000000c00 */
.L_x_3201:
[----:B------:R-:W-:Y:S05]  /*13230*/  BSYNC B0 ;  /* 0x0000000000007941 */ /* 0x000fea0003800000 */
.L_x_3200:
        /* <DEDUP_REMOVED lines=33> */
.L_x_3204:
[----:B------:R-:W-:Y:S05]  /*13450*/  BSYNC B0 ;  /* 0x0000000000007941 */ /* 0x000fea0003800000 */
.L_x_3203:
        /* <DEDUP_REMOVED lines=37> */
.L_x_3207:
[----:B------:R3:W-:Y:S02]  /*136b0*/  STS.128 [R210+0x10000], RZ ;  /* 0x010000ffd2007388 */ /* 0x0007e40000000c00 */
.L_x_3206:
[----:B------:R-:W-:Y:S05]  /*136c0*/  BSYNC B0 ;  /* 0x0000000000007941 */ /* 0x000fea0003800000 */
.L_x_3205:
        /* <DEDUP_REMOVED lines=32> */
.L_x_3210:
[----:B------:R3:W-:Y:S02]  /*138d0*/  STS.128 [R210+0x10800], RZ ;  /* 0x010800ffd2007388 */ /* 0x0007e40000000c00 */
.L_x_3209:
[----:B------:R-:W-:Y:S05]  /*138e0*/  BSYNC B0 ;  /* 0x0000000000007941 */ /* 0x000fea0003800000 */
.L_x_3208:
        /* <DEDUP_REMOVED lines=34> */
.L_x_3213:
[----:B------:R3:W-:Y:S02]  /*13b10*/  STS.128 [R210+0x11000], RZ ;  /* 0x011000ffd2007388 */ /* 0x0007e40000000c00 */
.L_x_3212:
[----:B------:R-:W-:Y:S05]  /*13b20*/  BSYNC B0 ;  /* 0x0000000000007941 */ /* 0x000fea0003800000 */
.L_x_3211:
        /* <DEDUP_REMOVED lines=35> */
.L_x_3216:
[----:B------:R3:W-:Y:S02]  /*13d60*/  STS.128 [R210+0x11800], RZ ;  /* 0x011800ffd2007388 */ /* 0x0007e40000000c00 */
.L_x_3215:
[----:B------:R-:W-:Y:S05]  /*13d70*/  BSYNC B0 ;  /* 0x0000000000007941 */ /* 0x000fea0003800000 */
.L_x_3214:
        /* <DEDUP_REMOVED lines=23> */
[----:B------:R-:W-:Y:S01]  /*13ef0*/  IADD3 R18, -R18, R69, -R208 ;  /* 0x0000004512127210 */ /* 0x000fe20007ffe9d0 */
[----:B------:R-:W-:Y:S01]  /*13f00*/  VIADD R217, R52, 0x8 ;  /* 0x0000000834d97836 */ /* 0x000fe20000000000 */
[C---:B------:R-:W-:Y:S01]  /*13f10*/  IADD3 R0, R193.reuse, 0x6000, RZ ;  /* 0x00006000c1007810 */ /* 0x040fe20007ffe0ff */
[----:B------:R-:W1:Y:S01]  /*13f20*/  LDSM.16.M88.4 R40, [R193+0x6000] ;  /* 0x00600000c128783b */ /* 0x000e620000000200 */
[----:B------:R-:W-:Y:S01]  /*13f30*/  VIADD R191, R193, 0x6020 ;  /* 0x00006020c1bf7836 */ /* 0x000fe20000000000 */
[----:B------:R-:W-:-:S02]  /*13f40*/  VIADDMNMX R219, R18, R52, RZ, !PT ;  /* 0x0000003412db7246 */ /* 0x000fc400078001ff */
[----:B------:R-:W3:Y:S01]  /*13f50*/  LDSM.16.M88.4 R32, [R193+0x6800] ;  /* 0x00680000c120783b */ /* 0x000ee20000000200 */
[----:B------:R-:W-:Y:S01]  /*13f60*/  @P1 VIADD R191, R0, 0xffffffe0 ;  /* 0xffffffe000bf1836 */ /* 0x000fe20000000000 */
[----:B------:R-:W-:Y:S01]  /*13f70*/  VIADDMNMX R217, R18, R217, RZ, !PT ;  /* 0x000000d912d97246 */ /* 0x000fe200078001ff */
[----:B------:R-:W-:Y:S01]  /*13f80*/  IMAD.MOV.U32 R0, RZ, RZ, 0x40 ;  /* 0x00000040ff007424 */ /* 0x000fe200078e00ff */
[----:B------:R-:W2:Y:S01]  /*13f90*/  LDSM.16.M88.4 R24, [R193+0x7000] ;  /* 0x00700000c118783b */ /* 0x000ea20000000200 */
[----:B------:R-:W-:Y:S01]  /*13fa0*/  ISETP.NE.AND.EX P0, PT, R213, RZ, PT, P0 ;  /* 0x000000ffd500720c */ /* 0x000fe20003f05300 */
[C---:B------:R-:W-:Y:S01]  /*13fb0*/  VIADD R186, R191.reuse, 0x1000 ;  /* 0x00001000bfba7836 */ /* 0x040fe20000000000 */
[C---:B------:R-:W-:Y:S01]  /*13fc0*/  IADD3 R187, R191.reuse, 0x800, RZ ;  /* 0x00000800bfbb7810 */ /* 0x040fe20007ffe0ff */
        /* <DEDUP_REMOVED lines=19> */
[----:B------:R-:W-:Y:S01]  /*14100*/  IADD3 R216, R3, 0x8, R52 ;  /* 0x0000000803d87810 */ /* 0x000fe20007ffe034 */
[----:B------:R-:W-:Y:S01]  /*14110*/  VIADD R176, R191, 0x5800 ;  /* 0x00005800bfb07836 */ /* 0x000fe20000000000 */
        /* <DEDUP_REMOVED lines=212> */
.L_x_3220:
[----:B------:R-:W2:Y:S02]  /*14e60*/  LD.E R0, desc[UR6][R16.64+0x38] ;  /* 0x0000380610007980 */ /* 0x000ea4000c101900 */
[----:B--2---:R-:W-:-:S04]  /*14e70*/  LEA R0, -R0, RZ, 0x6 ;  /* 0x000000ff00007211 */ /* 0x004fc800078e31ff */
[----:B------:R-:W-:Y:S02]  /*14e80*/  SHF.R.S32.HI R3, RZ, 0x1f, R0 ;  /* 0x0000001fff037819 */ /* 0x000fe40000011400 */
.L_x_3221:
[----:B------:R-:W-:Y:S05]  /*14e90*/  BSYNC B0 ;  /* 0x0000000000007941 */ /* 0x000fea0003800000 */
.L_x_3219:
        /* <DEDUP_REMOVED lines=96> */
.L_x_3218:
[----:B------:R-:W-:Y:S05]  /*154a0*/  BSYNC B1 ;  /* 0x0000000000017941 */ /* 0x000fea0003800000 */
.L_x_3217:
        /* <DEDUP_REMOVED lines=493> */
.L_x_3224:
[----:B--2---:R-:W-:Y:S02]  /*17380*/  R2UR UR4, R228 ;  /* 0x00000000e40472ca */ /* 0x004fe400000e0000 */
[----:B------:R-:W-:-:S13]  /*17390*/  R2UR UR5, R229 ;  /* 0x00000000e50572ca */ /* 0x000fda00000e0000 */
[----:B-1----:R-:W2:Y:S02]  /*173a0*/  LD.E R4, desc[UR4][R230.64+0x40] ;  /* 0x00004004e6047980 */ /* 0x002ea4000c101900 */
[----:B--2---:R-:W-:-:S05]  /*173b0*/  IMAD.U32 R4, R4, -0x40, RZ ;  /* 0xffffffc004047824 */ /* 0x004fca00078e00ff */
[----:B------:R-:W-:Y:S02]  /*173c0*/  SHF.R.S32.HI R0, RZ, 0x1f, R4 ;  /* 0x0000001fff007819 */ /* 0x000fe40000011404 */
.L_x_3225:
[----:B------:R-:W-:Y:S05]  /*173d0*/  BSYNC B0 ;  /* 0x0000000000007941 */ /* 0x000fea0003800000 */
.L_x_3223:
        /* <DEDUP_REMOVED lines=464> */
.L_x_3229:
[----:B------:R-:W-:Y:S02]  /*190e0*/  R2UR UR4, R228 ;  /* 0x00000000e40472ca */ /* 0x000fe400000e0000 */
[----:B------:R-:W-:-:S13]  /*190f0*/  R2UR UR5, R229 ;  /* 0x00000000e50572ca */ /* 0x000fda00000e0000 */
[----:B------:R-:W2:Y:S02]  /*19100*/  LD.E R10, desc[UR4][R230.64+0x38] ;  /* 0x00003804e60a7980 */ /* 0x000ea4000c101900 */
[----:B--2---:R-:W-:-:S05]  /*19110*/  IMAD.U32 R10, R10, -0x40, RZ ;  /* 0xffffffc00a0a7824 */ /* 0x004fca00078e00ff */
[----:B------:R-:W-:Y:S02]  /*19120*/  SHF.R.S32.HI R9, RZ, 0x1f, R10 ;  /* 0x0000001fff097819 */ /* 0x000fe4000001140a */
.L_x_3230:
[----:B------:R-:W-:Y:S05]  /*19130*/  BSYNC B0 ;  /* 0x0000000000007941 */ /* 0x000fea0003800000 */
.L_x_3228:
        /* <DEDUP_REMOVED lines=123> */
.L_x_3227:
[----:B------:R-:W-:Y:S05]  /*198f0*/  BSYNC B1 ;  /* 0x0000000000017941 */ /* 0x000fea0003800000 */
.L_x_3226:
        /* <DEDUP_REMOVED lines=96> */
[----:B------:R-:W-:Y:S01]  /*19f00*/  FFMA.FTZ R228, R236, R166, -R165 ;  /* 0x000000a6ece47223 */ /* 0x000fe200000108a5 */
[-C--:B------:R-:W-:Y:S01]  /*19f10*/  FMUL.FTZ R88, R88, R162.reuse ;  /* 0x000000a258587220 */ /* 0x080fe20000410000 */
[-C--:B------:R-:W-:Y:S01]  /*19f20*/  FMUL.FTZ R89, R89, R162.reuse ;  /* 0x000000a259597220 */ /* 0x080fe20000410000 */
[-C--:B------:R-:W-:Y:S01]  /*19f30*/  FMUL.FTZ R92, R92, R162.reuse ;  /* 0x000000a25c5c7220 */ /* 0x080fe20000410000 */
[----:B------:R-:W-:Y:S01]  /*19f40*/  MUFU.EX2 R152, R152 ;  /* 0x0000009800987308 */ /* 0x000fe20000000800 */
[-C--:B------:R-:W-:Y:S01]  /*19f50*/  FMUL.FTZ R93, R93, R162.reuse ;  /* 0x000000a25d5d7220 */ /* 0x080fe20000410000 */
[-C--:B------:R-:W-:Y:S01]  /*19f60*/  FMUL.FTZ R96, R96, R162.reuse ;  /* 0x000000a260607220 */ /* 0x080fe20000410000 */
[----:B------:R-:W-:Y:S01]  /*19f70*/  FMUL.FTZ R97, R97, R162 ;  /* 0x000000a261617220 */ /* 0x000fe20000410000 */
[-C--:B------:R-:W-:Y:S01]  /*19f80*/  FFMA.FTZ R227, R234, R166.reuse, -R169 ;  /* 0x000000a6eae37223 */ /* 0x080fe200000108a9 */
[-CC-:B------:R-:W-:Y:S01]  /*19f90*/  FFMA.FTZ R231, R144, R166.reuse, -R165.reuse ;  /* 0x000000a690e77223 */ /* 0x180fe200000108a5 */
[-C--:B------:R-:W-:Y:S01]  /*19fa0*/  FFMA.FTZ R234, R146, R166.reuse, -R165 ;  /* 0x000000a692ea7223 */ /* 0x080fe200000108a5 */
[--C-:B------:R-:W-:Y:S01]  /*19fb0*/  FFMA.FTZ R230, R150, R166, -R169.reuse ;  /* 0x000000a696e67223 */ /* 0x100fe200000108a9 */
[----:B------:R-:W1:Y:S01]  /*19fc0*/  MUFU.EX2 R2, R2 ;  /* 0x0000000200027308 */ /* 0x000e620000000800 */
[----:B-----5:R-:W-:Y:S01]  /*19fd0*/  F2FP.BF16.F32.PACK_AB R6, R153, R154 ;  /* 0x0000009a9906723e */ /* 0x020fe200000010ff */
[----:B------:R-:W-:Y:S01]  /*19fe0*/  LDSM.16.MT88.4 R144, [R198+0xf000] ;  /* 0x00f00000c690783b */ /* 0x000fe20000004200 */
        /* <DEDUP_REMOVED lines=301> */
.L_x_3222:
[----:B------:R-:W-:Y:S05]  /*1b2c0*/  @!P5 BRA `(.L_x_3231) ;  /* 0x000000440024d947 */ /* 0x000fea0003800000 */
[----:B------:R-:W-:Y:S02]  /*1b2d0*/  MOV R2, R3 ;  /* 0x0000000300027202 */ /* 0x000fe40000000f00 */
[----:B------:R-:W-:-:S07]  /*1b2e0*/  MOV R0, R132 ;  /* 0x0000008400007202 */ /* 0x000fce0000000f00 */
.L_x_3240:
        /* <DEDUP_REMOVED lines=82> */
.L_x_3233:
[----:B-1----:R-:W-:Y:S02]  /*1b810*/  R2UR UR4, R134 ;  /* 0x00000000860472ca */ /* 0x002fe400000e0000 */
[----:B------:R-:W-:Y:S11]  /*1b820*/  R2UR UR5, R135 ;  /* 0x00000000870572ca */ /* 0x000ff600000e0000 */
[----:B------:R-:W-:Y:S02]  /*1b830*/  @!UPT UIADD3 URZ, URZ, URZ, URZ ;  /* 0x0000003f3f3ff290 */ /* 0x000fe4000fffe03f */
[----:B--2---:R-:W2:Y:S02]  /*1b840*/  LD.E R10, desc[UR4][R132.64+0x40] ;  /* 0x00004004840a7980 */ /* 0x004ea4000c101900 */
[----:B--2---:R-:W-:Y:S05]  /*1b850*/  IMAD.U32 R10, R10, -0x40, RZ ;  /* 0xffffffc00a0a7824 */ /* 0x004fea00078e00ff */
[----:B------:R-:W-:Y:S02]  /*1b860*/  SHF.R.S32.HI R5, RZ, 0x1f, R10 ;  /* 0x0000001fff057819 */ /* 0x000fe4000001140a */
.L_x_3234:
[----:B------:R-:W-:Y:S05]  /*1b870*/  BSYNC B0 ;  /* 0x0000000000007941 */ /* 0x000fea0003800000 */
.L_x_3232:
        /* <DEDUP_REMOVED lines=354> */
.L_x_3238:
[----:B------:R-:W-:Y:S02]  /*1cea0*/  R2UR UR4, R134 ;  /* 0x00000000860472ca */ /* 0x000fe400000e0000 */
[----:B------:R-:W-:Y:S11]  /*1ceb0*/  R2UR UR5, R135 ;  /* 0x00000000870572ca */ /* 0x000ff600000e0000 */
[----:B------:R-:W-:Y:S02]  /*1cec0*/  @!UPT UIADD3 URZ, URZ, URZ, URZ ;  /* 0x0000003f3f3ff290 */ /* 0x000fe4000fffe03f */
[----:B------:R-:W2:Y:S02]  /*1ced0*/  LD.E R3, desc[UR4][R132.64+0x38] ;  /* 0x0000380484037980 */ /* 0x000ea4000c101900 */
[----:B--2---:R-:W-:Y:S05]  /*1cee0*/  IMAD.U32 R3, R3, -0x40, RZ ;  /* 0xffffffc003037824 */ /* 0x004fea00078e00ff */
[----:B------:R-:W-:Y:S02]  /*1cef0*/  SHF.R.S32.HI R136, RZ, 0x1f, R3 ;  /* 0x0000001fff887819 */ /* 0x000fe40000011403 */
.L_x_3239:
[----:B------:R-:W-:Y:S05]  /*1cf00*/  BSYNC B0 ;  /* 0x0000000000007941 */ /* 0x000fea0003800000 */
.L_x_3237:
        /* <DEDUP_REMOVED lines=113> */
.L_x_3236:
[----:B------:R-:W-:Y:S05]  /*1d620*/  BSYNC B1 ;  /* 0x0000000000017941 */ /* 0x000fea0003800000 */
.L_x_3235:
        /* <DEDUP_REMOVED lines=21> */
[-C--:B------:R-:W-:Y:S02]  /*1d780*/  ISETP.GE.AND P1, PT, R137, R217.reuse, PT ;  /* 0x000000d98900720c */ /* 0x080fe40003f26270 */
        /* <DEDUP_REMOVED lines=21> */
[-C--:B------:R-:W-:Y:S02]  /*1d8e0*/  ISETP.GE.AND P5, PT, R132, R219.reuse, PT ;  /* 0x000000db8400720c */ /* 0x080fe40003fa6270 */
[C---:B------:R-:W-:Y:S02]  /*1d8f0*/  ISETP.GE.OR P3, PT, R6.reuse, R218, !P3 ;  /* 0x000000da0600720c */ /* 0x040fe40005f66670 */
[-C--:B------:R-:W-:Y:S02]  /*1d900*/  ISETP.GE.OR P2, PT, R6, R216.reuse, !P2 ;  /* 0x000000d80600720c */ /* 0x080fe40005746670 */
[----:B------:R-:W-:Y:S02]  /*1d910*/  ISETP.GE.OR P0, PT, R132, R216, !P0 ;  /* 0x000000d88400720c */ /* 0x000fe40004706670 */
[C---:B------:R-:W-:Y:S02]  /*1d920*/  ISETP.GE.OR P1, PT, R4.reuse, R218, !P1 ;  /* 0x000000da0400720c */ /* 0x040fe40004f26670 */
[-C--:B------:R-:W-:Y:S01]  /*1d930*/  ISETP.GE.OR P4, PT, R4, R216.reuse, !P4 ;  /* 0x000000d80400720c */ /* 0x080fe20006786670 */
[C---:B------:R-:W-:Y:S01]  /*1d940*/  VIADD R4, R3.reuse, 0x19 ;  /* 0x0000001903047836 */ /* 0x040fe20000000000 */
[----:B------:R-:W-:Y:S02]  /*1d950*/  ISETP.GE.OR P6, PT, R136, R216, !P6 ;  /* 0x000000d88800720c */ /* 0x000fe400077c6670 */
[----:B------:R-:W-:Y:S02]  /*1d960*/  ISETP.GE.OR P5, PT, R132, R218, !P5 ;  /* 0x000000da8400720c */ /* 0x000fe40006fa6670 */
        /* <DEDUP_REMOVED lines=60> */
[-C--:B------:R-:W-:Y:S02]  /*1dd30*/  ISETP.GE.AND P3, PT, R6, R219.reuse, PT ;  /* 0x000000db0600720c */ /* 0x080fe40003f66270 */
[----:B------:R-:W-:Y:S02]  /*1dd40*/  FMNMX.FTZ R8, R143, R8, !PT ;  /* 0x000000088f087209 */ /* 0x000fe40007810000 */
[----:B------:R-:W-:Y:S01]  /*1dd50*/  ISETP.GE.OR P1, PT, R4, R216, !P1 ;  /* 0x000000d80400720c */ /* 0x000fe20004f26670 */
[----:B------:R-:W-:Y:S01]  /*1dd60*/  VIADD R4, R3, 0x38 ;  /* 0x0000003803047836 */ /* 0x000fe20000000000 */
[----:B------:R-:W-:Y:S02]  /*1dd70*/  FSEL R171, R28, -INF , !P4 ;  /* 0xff8000001cab7808 */ /* 0x000fe40006000000 */
[----:B------:R-:W-:Y:S02]  /*1dd80*/  ISETP.GE.OR P3, PT, R6, R218, !P3 ;  /* 0x000000da0600720c */ /* 0x000fe40005f66670 */
[----:B------:R-:W-:Y:S02]  /*1dd90*/  FMNMX.FTZ R10, R231, R10, !PT ;  /* 0x0000000ae70a7209 */ /* 0x000fe40007810000 */
[----:B------:R-:W-:Y:S02]  /*1dda0*/  FMNMX.FTZ R8, R141, R8, !PT ;  /* 0x000000088d087209 */ /* 0x000fe40007810000 */
[----:B------:R-:W-:Y:S02]  /*1ddb0*/  IADD3 R3, R3, 0x39, RZ ;  /* 0x0000003903037810 */ /* 0x000fe40007ffe0ff */
[CC--:B------:R-:W-:Y:S02]  /*1ddc0*/  ISETP.GE.AND P6, PT, R4.reuse, R219.reuse, PT ;  /* 0x000000db0400720c */ /* 0x0c0fe40003fc6270 */
[----:B------:R-:W-:Y:S02]  /*1ddd0*/  FSEL R155, R29, -INF , !P3 ;  /* 0xff8000001d9b7808 */ /* 0x000fe40005800000 */
[----:B------:R-:W-:Y:S02]  /*1dde0*/  FMNMX.FTZ R10, R171, R10, !PT ;  /* 0x0000000aab0a7209 */ /* 0x000fe40007810000 */
[----:B------:R-:W-:Y:S02]  /*1ddf0*/  FMNMX.FTZ R8, R229, R8, !PT ;  /* 0x00000008e5087209 */ /* 0x000fe40007810000 */
[----:B------:R-:W-:Y:S02]  /*1de00*/  ISETP.GE.AND P5, PT, R3, R219, PT ;  /* 0x000000db0300720c */ /* 0x000fe40003fa6270 */
[----:B------:R-:W-:Y:S02]  /*1de10*/  ISETP.GE.OR P6, PT, R4, R218, !P6 ;  /* 0x000000da0400720c */ /* 0x000fe400077c6670 */
[----:B------:R-:W-:Y:S02]  /*1de20*/  FMNMX.FTZ R13, R155, R10, !PT ;  /* 0x0000000a9b0d7209 */ /* 0x000fe40007810000 */
[----:B------:R-:W-:Y:S02]  /*1de30*/  FSEL R147, R26, -INF , !P2 ;  /* 0xff8000001a937808 */ /* 0x000fe40005000000 */
[----:B------:R-:W-:Y:S02]  /*1de40*/  FMNMX.FTZ R10, R227, R8, !PT ;  /* 0x00000008e30a7209 */ /* 0x000fe40007810000 */
[----:B------:R-:W-:Y:S02]  /*1de50*/  FSEL R152, R32, -INF , !P6 ;  /* 0xff80000020987808 */ /* 0x000fe40007000000 */
[----:B------:R-:W-:Y:S02]  /*1de60*/  FSEL R145, R27, -INF , !P1 ;  /* 0xff8000001b917808 */ /* 0x000fe40004800000 */
[----:B------:R-:W-:Y:S01]  /*1de70*/  ISETP.GE.OR P5, PT, R3, R218, !P5 ;  /* 0x000000da0300720c */ /* 0x000fe20006fa6670 */
[----:B------:R-:W-:Y:S01]  /*1de80*/  LDSM.16.MT88.4 R24, [R197+0xc000] ;  /* 0x00c00000c518783b */ /* 0x000fe20000004200 */
[-C--:B------:R-:W-:Y:S02]  /*1de90*/  ISETP.GE.AND P1, PT, R4, R217.reuse, PT ;  /* 0x000000d90400720c */ /* 0x080fe40003f26270 */
[----:B------:R-:W-:Y:S02]  /*1dea0*/  FMNMX.FTZ R10, R147, R10, !PT ;  /* 0x0000000a930a7209 */ /* 0x000fe40007810000 */
[----:B------:R-:W-:Y:S02]  /*1deb0*/  ISETP.GE.AND P2, PT, R6, R217, PT ;  /* 0x000000d90600720c */ /* 0x000fe40003f46270 */
[----:B------:R-:W-:Y:S02]  /*1dec0*/  FSEL R150, R33, -INF , !P5 ;  /* 0xff80000021967808 */ /* 0x000fe40006800000 */
[----:B------:R-:W-:Y:S02]  /*1ded0*/  FMNMX.FTZ R13, R152, R13, !PT ;  /* 0x0000000d980d7209 */ /* 0x000fe40007810000 */
[----:B------:R-:W-:Y:S02]  /*1dee0*/  ISETP.GE.OR P1, PT, R4, R216, !P1 ;  /* 0x000000d80400720c */ /* 0x000fe40004f26670 */
        /* <DEDUP_REMOVED lines=391> */
.L_x_3231:
[----:B------:R-:W1:Y:S01]  /*1f760*/  S2R R11, SR_TID.X ;  /* 0x00000000000b7919 */ /* 0x000e620000002100 */
[----:B------:R-:W2:Y:S08]  /*1f770*/  LDC.64 R8, c[0x0][0x208] ;  /* 0x00008200ff087b82 */ /* 0x000eb00000000a00 */
[----:B------:R-:W3:Y:S01]  /*1f780*/  LDC.64 R6, c[0x0][0x198] ;  /* 0x00006600ff067b82 */ /* 0x000ee20000000a00 */
[----:B--2---:R-:W-:-:S02]  /*1f790*/  R2UR UR4, R8 ;  /* 0x00000000080472ca */ /* 0x004fc400000e0000 */
[----:B------:R-:W-:Y:S02]  /*1f7a0*/  R2UR UR5, R9 ;  /* 0x00000000090572ca */ /* 0x000fe400000e0000 */
[----:B-1----:R-:W-:-:S04]  /*1f7b0*/  SHF.R.S32.HI R2, RZ, 0x1f, R11 ;  /* 0x0000001fff027819 */ /* 0x002fc8000001140b */
[----:B------:R-:W-:-:S04]  /*1f7c0*/  LEA.HI R0, R2, R11, RZ, 0x5 ;  /* 0x0000000b02007211 */ /* 0x000fc800078f28ff */
[----:B------:R-:W-:-:S03]  /*1f7d0*/  LOP3.LUT R0, R0, 0xffffffe0, RZ, 0xc0, !PT ;  /* 0xffffffe000007812 */ /* 0x000fc600078ec0ff */
[----:B---3--:R1:W5:Y:S01]  /*1f7e0*/  LD.E R4, desc[UR4][R6.64+0xd8] ;  /* 0x0000d80406047980 */ /* 0x008362000c101900 */
[----:B------:R-:W-:Y:S01]  /*1f7f0*/  LEA.HI R2, R2, R11, RZ, 0x4 ;  /* 0x0000000b02027211 */ /* 0x000fe200078f20ff */
[----:B------:R-:W-:Y:S01]  /*1f800*/  UMOV UR4, 0xffffffff ;  /* 0xffffffff00047882 */ /* 0x000fe20000000000 */
[----:B------:R-:W-:-:S05]  /*1f810*/  IMAD.IADD R5, R11, 0x1, -R0 ;  /* 0x000000010b057824 */ /* 0x000fca00078e0a00 */
[----:B------:R-:W-:-:S04]  /*1f820*/  SHF.R.S32.HI R0, RZ, 0x1f, R5 ;  /* 0x0000001fff007819 */ /* 0x000fc80000011405 */
[----:B------:R-:W-:Y:S02]  /*1f830*/  LEA.HI R5, R0, R5, RZ, 0x2 ;  /* 0x0000000500057211 */ /* 0x000fe400078f10ff */
[----:B------:R-:W-:Y:S02]  /*1f840*/  SHF.R.S32.HI R0, RZ, 0x4, R2 ;  /* 0x00000004ff007819 */ /* 0x000fe40000011402 */
[----:B------:R-:W-:Y:S01]  /*1f850*/  SHF.R.S32.HI R2, RZ, 0x2, R5 ;  /* 0x00000002ff027819 */ /* 0x000fe20000011405 */
[----:B------:R-:W-:Y:S06]  /*1f860*/  BRA.DIV UR4, `(.L_x_3241) ;  /* 0x0000001a04ec7947 */ /* 0x000fec000b800000 */
[----:B------:R-:W2:Y:S04]  /*1f870*/  SHFL.BFLY PT, R10, R223, 0x2, 0x1f ;  /* 0x0c401f00df0a7f89 */ /* 0x000ea800000e0000 */
[----:B------:R-:W3:Y:S01]  /*1f880*/  SHFL.BFLY PT, R15, R221, 0x2, 0x1f ;  /* 0x0c401f00dd0f7f89 */ /* 0x000ee200000e0000 */
[----:B--2---:R-:W-:Y:S01]  /*1f890*/  FADD.FTZ R13, R10, R223 ;  /* 0x000000df0a0d7221 */ /* 0x004fe20000010000 */
[----:B---3--:R-:W-:-:S04]  /*1f8a0*/  FADD.FTZ R14, R15, R221 ;  /* 0x000000dd0f0e7221 */ /* 0x008fc80000010000 */
[----:B------:R-:W2:Y:S04]  /*1f8b0*/  SHFL.BFLY PT, R10, R13, 0x1, 0x1f ;  /* 0x0c201f000d0a7f89 */ /* 0x000ea800000e0000 */
[----:B------:R3:W4:Y:S01]  /*1f8c0*/  SHFL.BFLY PT, R15, R14, 0x1, 0x1f ;  /* 0x0c201f000e0f7f89 */ /* 0x00072200000e0000 */
[----:B--2---:R-:W-:-:S07]  /*1f8d0*/  FADD.FTZ R10, R13, R10 ;  /* 0x0000000a0d0a7221 */ /* 0x004fce0000010000 */
.L_x_3262:
        /* <DEDUP_REMOVED lines=192> */
[----:B-1----:R-:W4:Y:S04]  /*204e0*/  LD.E.64 R18, desc[UR12][R6.64+0xb0] ;  /* 0x0000b00c06127980 */ /* 0x002f28000c101b00 */
[----:B------:R-:W4:Y:S01]  /*204f0*/  LD.E R24, desc[UR10][R6.64+0x60] ;  /* 0x0000600a06187980 */ /* 0x000f22000c101900 */
[----:B------:R-:W-:Y:S01]  /*20500*/  LEA.HI R14, R14, R13, RZ, 0x4 ;  /* 0x0000000d0e0e7211 */ /* 0x000fe200078f20ff */
[----:B------:R-:W1:Y:S02]  /*20510*/  @P4 MUFU.LG2 R25, R10 ;  /* 0x0000000a00194308 */ /* 0x000e640000000c00 */
[----:B--2---:R2:W5:Y:S01]  /*20520*/  LD.E R12, desc[UR12][R6.64+0xcc] ;  /* 0x0000cc0c060c7980 */ /* 0x004562000c101900 */
[----:B------:R-:W-:-:S03]  /*20530*/  LOP3.LUT R14, R14, 0xfffffff0, RZ, 0xc0, !PT ;  /* 0xfffffff00e0e7812 */ /* 0x000fc600078ec0ff */
[----:B------:R2:W5:Y:S02]  /*20540*/  LD.E.64 R112, desc[UR10][R6.64+0x78] ;  /* 0x0000780a06707980 */ /* 0x000564000c101b00 */
[----:B------:R-:W1:Y:S01]  /*20550*/  @P3 MUFU.LG2 R26, R5 ;  /* 0x00000005001a3308 */ /* 0x000e620000000c00 */
[----:B------:R-:W-:Y:S01]  /*20560*/  IADD3 R11, -R14, R13, RZ ;  /* 0x0000000d0e0b7210 */ /* 0x000fe20007ffe1ff */
[----:B------:R2:W5:Y:S03]  /*20570*/  LD.E.64 R114, desc[UR10][R6.64+0xa8] ;  /* 0x0000a80a06727980 */ /* 0x000566000c101b00 */
[----:B------:R-:W-:Y:S02]  /*20580*/  LEA.HI R17, R11, R11, RZ, 0x1 ;  /* 0x0000000b0b117211 */ /* 0x000fe400078f08ff */
[----:B---3--:R-:W-:Y:S02]  /*20590*/  SHF.L.U32 R20, R0, 0x6, RZ ;  /* 0x0000000600147819 */ /* 0x008fe400000006ff */
[----:B------:R-:W-:-:S02]  /*205a0*/  SHF.L.U32 R23, R17, 0x2, RZ ;  /* 0x0000000211177819 */ /* 0x000fc400000006ff */
[----:B------:R-:W-:Y:S01]  /*205b0*/  LOP3.LUT R20, R20, 0x1c0, RZ, 0xc0, !PT ;  /* 0x000001c014147812 */ /* 0x000fe200078ec0ff */
[----:B-1----:R-:W-:Y:S01]  /*205c0*/  @P4 FMUL.FTZ R21, R25, 0.69314718246459960938 ;  /* 0x3f31721819154820 */ /* 0x002fe20000410000 */
[----:B------:R-:W-:Y:S02]  /*205d0*/  @P3 FMUL.FTZ R26, R26, 0.69314718246459960938 ;  /* 0x3f3172181a1a3820 */ /* 0x000fe40000410000 */
[----:B------:R-:W-:Y:S02]  /*205e0*/  LOP3.LUT R22, R20, 0x38, R23, 0xf8, !PT ;  /* 0x0000003814167812 */ /* 0x000fe400078ef817 */
[----:B------:R-:W-:Y:S02]  /*205f0*/  SHF.R.U32.HI R5, RZ, 0x3, R20 ;  /* 0x00000003ff057819 */ /* 0x000fe40000011614 */
[----:B------:R-:W-:Y:S01]  /*20600*/  MOV R14, 0xff800000 ;  /* 0xff800000000e7802 */ /* 0x000fe20000000f00 */
[C---:B-----5:R-:W-:Y:S01]  /*20610*/  @P4 FFMA.FTZ R14, R4.reuse, R132, R21 ;  /* 0x00000084040e4223 */ /* 0x060fe20000010015 */
[----:B------:R-:W-:Y:S01]  /*20620*/  MOV R10, 0xff800000 ;  /* 0xff800000000a7802 */ /* 0x000fe20000000f00 */
[----:B------:R-:W-:Y:S01]  /*20630*/  @P3 FFMA.FTZ R10, R4, R3, R26 ;  /* 0x00000003040a3223 */ /* 0x000fe2000001001a */
[----:B------:R-:W-:-:S02]  /*20640*/  SHF.R.S32.HI R20, RZ, 0x1f, R15 ;  /* 0x0000001fff147819 */ /* 0x000fc4000001140f */
[----:B------:R-:W-:Y:S02]  /*20650*/  LOP3.LUT R4, R17, 0xffffffe, RZ, 0xc0, !PT ;  /* 0x0ffffffe11047812 */ /* 0x000fe400078ec0ff */
[----:B------:R-:W-:Y:S02]  /*20660*/  LEA.HI R20, R20, R15, RZ, 0x2 ;  /* 0x0000000f14147211 */ /* 0x000fe400078f10ff */
[----:B------:R-:W-:Y:S02]  /*20670*/  LOP3.LUT R5, R22, R5, RZ, 0x3c, !PT ;  /* 0x0000000516057212 */ /* 0x000fe400078e3cff */
[----:B------:R-:W-:Y:S02]  /*20680*/  IADD3 R4, R11, -R4, RZ ;  /* 0x800000040b047210 */ /* 0x000fe40007ffe0ff */
[----:B------:R-:W-:Y:S02]  /*20690*/  LOP3.LUT R20, R20, 0xffffffc, RZ, 0xc0, !PT ;  /* 0x0ffffffc14147812 */ /* 0x000fe400078ec0ff */
[----:B------:R-:W-:-:S02]  /*206a0*/  LOP3.LUT R16, R16, 0xffffffe0, RZ, 0xc0, !PT ;  /* 0xffffffe010107812 */ /* 0x000fc400078ec0ff */
[----:B------:R-:W-:Y:S02]  /*206b0*/  LEA R3, R4, R5, 0x2 ;  /* 0x0000000504037211 */ /* 0x000fe400078e10ff */
[----:B------:R-:W-:Y:S02]  /*206c0*/  IADD3 R15, R15, -R20, RZ ;  /* 0x800000140f0f7210 */ /* 0x000fe40007ffe0ff */
[----:B------:R-:W-:Y:S02]  /*206d0*/  IADD3 R16, -R16, R13, RZ ;  /* 0x0000000d10107210 */ /* 0x000fe40007ffe1ff */
[----:B------:R-:W-:Y:S02]  /*206e0*/  SHF.L.U32 R20, R207, 0x6, RZ ;  /* 0x00000006cf147819 */ /* 0x000fe400000006ff */
[----:B------:R-:W-:Y:S01]  /*206f0*/  LEA R3, R3, UR4, 0x2 ;  /* 0x0000000403037c11 */ /* 0x000fe2000f8e10ff */
[----:B------:R-:W-:Y:S01]  /*20700*/  BAR.SYNC.DEFER_BLOCKING 0x0 ;  /* 0x0000000000007b1d */ /* 0x000fe20000010000 */
[----:B------:R-:W-:-:S05]  /*20710*/  LOP3.LUT P0, RZ, R16, 0x3, RZ, 0xc0, !PT ;  /* 0x0000000310ff7812 */ /* 0x000fca000780c0ff */
[----:B------:R2:W1:Y:S04]  /*20720*/  LDS.128 R108, [R3] ;  /* 0x00000000036c7984 */ /* 0x0004680000000c00 */
[----:B------:R2:W3:Y:S04]  /*20730*/  LDS.128 R104, [R3+0x800] ;  /* 0x0008000003687984 */ /* 0x0004e80000000c00 */
        /* <DEDUP_REMOVED lines=20> */
[----:B------:R-:W-:Y:S01]  /*20880*/  LEA R4, R15, R2, 0x4 ;  /* 0x000000020f047211 */ /* 0x000fe200078e20ff */
[----:B----4-:R-:W-:-:S04]  /*20890*/  IMAD R18, R18, UR8, R211 ;  /* 0x0000000812127c24 */ /* 0x010fc8000f8e02d3 */
[----:B------:R-:W-:Y:S02]  /*208a0*/  IMAD R5, R18, R24, R209 ;  /* 0x0000001812057224 */ /* 0x000fe400078e02d1 */
[----:B------:R2:W4:Y:S02]  /*208b0*/  LDS.128 R24, [R3+0xa800] ;  /* 0x00a8000003187984 */ /* 0x0005240000000c00 */
[----:B------:R-:W-:Y:S02]  /*208c0*/  IMAD R5, R19, R5, R20 ;  /* 0x0000000513057224 */ /* 0x000fe400078e0214 */
[----:B------:R2:W1:Y:S04]  /*208d0*/  LDS.128 R20, [R3+0xb000] ;  /* 0x00b0000003147984 */ /* 0x0004680000000c00 */
[----:B------:R2:W1:Y:S01]  /*208e0*/  LDS.128 R16, [R3+0xb800] ;  /* 0x00b8000003107984 */ /* 0x0004620000000c00 */
[----:B---3--:R-:W-:Y:S05]  /*208f0*/  @P0 BRA `(.L_x_3243) ;  /* 0x00000000003c0947 */ /* 0x008fea0003800000 */
[----:B--2---:R-:W-:Y:S02]  /*20900*/  IMAD R3, R207, -0x40, R208 ;  /* 0xffffffc0cf037824 */ /* 0x004fe400078e02d0 */
[----:B------:R-:W-:-:S03]  /*20910*/  VIADD R2, R4, 0x8 ;  /* 0x0000000804027836 */ /* 0x000fc60000000000 */
[-C--:B------:R-:W-:Y:S02]  /*20920*/  ISETP.GE.AND P2, PT, R4, R3.reuse, PT ;  /* 0x000000030400720c */ /* 0x080fe40003f46270 */
[----:B------:R-:W-:Y:S02]  /*20930*/  ISETP.GE.AND P1, PT, R2, R3, PT ;  /* 0x000000030200720c */ /* 0x000fe40003f26270 */
[----:B------:R-:W-:Y:S02]  /*20940*/  SHF.R.S32.HI R3, RZ, 0x1f, R5 ;  /* 0x0000001fff037819 */ /* 0x000fe40000011405 */
[----:B------:R-:W-:-:S04]  /*20950*/  IADD3 R2, P0, R5, R4, RZ ;  /* 0x0000000405027210 */ /* 0x000fc80007f1e0ff */
[----:B------:R-:W-:Y:S02]  /*20960*/  LEA.HI.X.SX32 R3, R4, R3, 0x1, P0 ;  /* 0x0000000304037211 */ /* 0x000fe400000f0eff */
[----:B------:R-:W-:Y:S02]  /*20970*/  LEA R114, P0, R2, R114, 0x2 ;  /* 0x0000007202727211 */ /* 0x000fe400078010ff */
[C---:B------:R-:W-:Y:S02]  /*20980*/  @!P2 R2UR UR10, R8.reuse ;  /* 0x00000000080aa2ca */ /* 0x040fe400000e0000 */
[C---:B------:R-:W-:Y:S02]  /*20990*/  @!P2 R2UR UR11, R9.reuse ;  /* 0x00000000090ba2ca */ /* 0x040fe400000e0000 */
[----:B------:R-:W-:Y:S02]  /*209a0*/  @!P1 R2UR UR4, R8 ;  /* 0x00000000080492ca */ /* 0x000fe400000e0000 */
[----:B------:R-:W-:-:S02]  /*209b0*/  @!P1 R2UR UR5, R9 ;  /* 0x00000000090592ca */ /* 0x000fc400000e0000 */
[----:B------:R-:W-:-:S07]  /*209c0*/  LEA.HI.X R115, R2, R115, R3, 0x2, P0 ;  /* 0x0000007302737211 */ /* 0x000fce00000f1403 */
[----:B------:R3:W-:Y:S04]  /*209d0*/  @!P2 ST.E desc[UR10][R114.64], R14 ;  /* 0x0000000e7200a985 */ /* 0x0007e8000c10190a */
[----:B------:R3:W-:Y:S02]  /*209e0*/  @!P1 ST.E desc[UR4][R114.64+0x20], R10 ;  /* 0x0000200a72009985 */ /* 0x0007e4000c101904 */
.L_x_3243:
[----:B------:R-:W-:Y:S05]  /*209f0*/  BSYNC B0 ;  /* 0x0000000000007941 */ /* 0x000fea0003800000 */
.L_x_3242:
[----:B---3--:R-:W-:Y:S01]  /*20a00*/  IMAD.SHL.U32 R14, R11, 0x4, RZ ;  /* 0x000000040b0e7824 */ /* 0x008fe200078e00ff */
[----:B------:R-:W-:Y:S02]  /*20a10*/  R2UR UR4, R8 ;  /* 0x00000000080472ca */ /* 0x000fe400000e0000 */
[----:B------:R-:W-:Y:S02]  /*20a20*/  R2UR UR5, R9 ;  /* 0x00000000090572ca */ /* 0x000fe400000e0000 */
[----:B------:R-:W-:Y:S01]  /*20a30*/  SHF.R.S32.HI R15, RZ, 0x1f, R14 ;  /* 0x0000001fff0f7819 */ /* 0x000fe2000001140e */
[----:B------:R-:W-:Y:S02]  /*20a40*/  IMAD R207, R207, -0x40, R208 ;  /* 0xffffffc0cfcf7824 */ /* 0x000fe400078e02d0 */
[----:B------:R-:W-:Y:S02]  /*20a50*/  VIADD R10, R0, 0x8 ;  /* 0x00000008000a7836 */ /* 0x000fe40000000000 */
[----:B------:R-:W-:-:S02]  /*20a60*/  IMAD R12, R5, R12, RZ ;  /* 0x0000000c050c7224 */ /* 0x000fc400078e02ff */
[----:B------:R-:W-:Y:S01]  /*20a70*/  IMAD.WIDE R114, R0, 0xc0, R14 ;  /* 0x000000c000727825 */ /* 0x000fe200078e020e */
[----:B------:R-:W-:-:S03]  /*20a80*/  ISETP.GE.AND P0, PT, R10, R207, PT ;  /* 0x000000cf0a00720c */ /* 0x000fc60003f06270 */
[----:B------:R-:W-:Y:S01]  /*20a90*/  VIADD R2, R0, 0x18 ;  /* 0x0000001800027836 */ /* 0x000fe20000000000 */
[----:B------:R-:W-:Y:S01]  /*20aa0*/  IADD3 R10, P3, R114, R12, RZ ;  /* 0x0000000c720a7210 */ /* 0x000fe20007f7e0ff */
[----:B------:R-:W-:Y:S01]  /*20ab0*/  VIADD R4, R0, 0x10 ;  /* 0x0000001000047836 */ /* 0x000fe20000000000 */
[----:B--2---:R2:W5:Y:S01]  /*20ac0*/  LD.E R6, desc[UR4][R6.64+0xc0] ;  /* 0x0000c00406067980 */ /* 0x004562000c101900 */
        /* <DEDUP_REMOVED lines=17> */
[----:B------:R-:W-:-:S12]  /*20be0*/  VIADD R5, R3, 0x40 ;  /* 0x0000004003057836 */ /* 0x000fd80000000000 */
[C---:B------:R-:W-:Y:S02]  /*20bf0*/  @!P3 R2UR UR10, R8.reuse ;  /* 0x00000000080ab2ca */ /* 0x040fe400000e0000 */
[C---:B------:R-:W-:Y:S02]  /*20c00*/  @!P3 R2UR UR11, R9.reuse ;  /* 0x00000000090bb2ca */ /* 0x040fe400000e0000 */
[----:B------:R-:W-:Y:S02]  /*20c10*/  @!P3 R2UR UR4, R8 ;  /* 0x000000000804b2ca */ /* 0x000fe400000e0000 */
[----:B------:R-:W-:-:S09]  /*20c20*/  @!P3 R2UR UR5, R9 ;  /* 0x000000000905b2ca */ /* 0x000fd200000e0000 */
[----:B-1----:R3:W-:Y:S04]  /*20c30*/  @!P3 ST.E.64 desc[UR10][R12.64], R108 ;  /* 0x0000006c0c00b985 */ /* 0x0027e8000c101b0a */
        /* <DEDUP_REMOVED lines=9> */
.L_x_3245:
[----:B------:R-:W-:Y:S05]  /*20cd0*/  BSYNC B0 ;  /* 0x0000000000007941 */ /* 0x000fea0003800000 */
.L_x_3244:
[----:B------:R-:W-:Y:S01]  /*20ce0*/  BSSY B0, `(.L_x_3246) ;  /* 0x0000010000007945 */ /* 0x000fe20003800000 */
[----:B------:R-:W-:-:S03]  /*20cf0*/  ISETP.GE.AND P3, PT, R0, R207, PT ;  /* 0x000000cf0000720c */ /* 0x000fc60003f66270 */
[----:B------:R-:W-:Y:S10]  /*20d00*/  @P0 BRA `(.L_x_3247) ;  /* 0x0000000000340947 */ /* 0x000ff40003800000 */
[----:B-----5:R-:W-:Y:S01]  /*20d10*/  ISETP.GE.AND P0, PT, R14, R6, PT ;  /* 0x000000060e00720c */ /* 0x020fe20003f06270 */
[----:B------:R-:W-:-:S12]  /*20d20*/  VIADD R5, R3, 0x40 ;  /* 0x0000004003057836 */ /* 0x000fd80000000000 */
[----:B------:R-:W-:Y:S02]  /*20d30*/  @!P0 R2UR UR4, R8 ;  /* 0x00000000080482ca */ /* 0x000fe400000e0000 */
[----:B------:R-:W-:-:S13]  /*20d40*/  @!P0 R2UR UR5, R9 ;  /* 0x00000000090582ca */ /* 0x000fda00000e0000 */
[----:B------:R2:W-:Y:S01]  /*20d50*/  @!P0 ST.E.128 desc[UR4][R12.64+0x1800], R104 ;  /* 0x001800680c008985 */ /* 0x0005e2000c101d04 */
[----:B------:R-:W-:-:S13]  /*20d60*/  ISETP.GE.AND P0, PT, R3, R6, PT ;  /* 0x000000060300720c */ /* 0x000fda0003f06270 */
[----:B------:R-:W-:Y:S02]  /*20d70*/  @!P0 R2UR UR4, R8 ;  /* 0x00000000080482ca */ /* 0x000fe400000e0000 */
[----:B------:R-:W-:-:S13]  /*20d80*/  @!P0 R2UR UR5, R9 ;  /* 0x00000000090582ca */ /* 0x000fda00000e0000 */
[----:B-1----:R2:W-:Y:S01]  /*20d90*/  @!P0 ST.E.128 desc[UR4][R12.64+0x1900], R72 ;  /* 0x001900480c008985 */ /* 0x0025e2000c101d04 */
[----:B------:R-:W-:-:S13]  /*20da0*/  ISETP.GE.AND P0, PT, R5, R6, PT ;  /* 0x000000060500720c */ /* 0x000fda0003f06270 */
[----:B------:R-:W-:Y:S02]  /*20db0*/  @!P0 R2UR UR4, R8 ;  /* 0x00000000080482ca */ /* 0x000fe400000e0000 */
[----:B------:R-:W-:-:S13]  /*20dc0*/  @!P0 R2UR UR5, R9 ;  /* 0x00000000090582ca */ /* 0x000fda00000e0000 */
[----:B------:R2:W-:Y:S02]  /*20dd0*/  @!P0 ST.E.128 desc[UR4][R12.64+0x1a00], R40 ;  /* 0x001a00280c008985 */ /* 0x0005e4000c101d04 */
.L_x_3247:
[----:B------:R-:W-:Y:S05]  /*20de0*/  BSYNC B0 ;  /* 0x0000000000007941 */ /* 0x000fea0003800000 */
.L_x_3246:
[----:B------:R-:W-:Y:S04]  /*20df0*/  BSSY B0, `(.L_x_3248) ;  /* 0x000000f000007945 */ /* 0x000fe80003800000 */
[----:B------:R-:W-:Y:S05]  /*20e00*/  @P1 BRA `(.L_x_3249) ;  /* 0x0000000000341947 */ /* 0x000fea0003800000 */
[-C--:B-----5:R-:W-:Y:S01]  /*20e10*/  ISETP.GE.AND P0, PT, R14, R6.reuse, PT ;  /* 0x000000060e00720c */ /* 0x0a0fe20003f06270 */
[C---:B------:R-:W-:Y:S01]  /*20e20*/  VIADD R5, R3.reuse, 0x40 ;  /* 0x0000004003057836 */ /* 0x040fe20000000000 */
[----:B------:R-:W-:-:S11]  /*20e30*/  ISETP.GE.AND P1, PT, R3, R6, PT ;  /* 0x000000060300720c */ /* 0x000fd60003f26270 */
[C---:B------:R-:W-:Y:S02]  /*20e40*/  @!P0 R2UR UR4, R8.reuse ;  /* 0x00000000080482ca */ /* 0x040fe400000e0000 */
[C---:B------:R-:W-:Y:S02]  /*20e50*/  @!P0 R2UR UR5, R9.reuse ;  /* 0x00000000090582ca */ /* 0x040fe400000e0000 */
[----:B------:R-:W-:Y:S02]  /*20e60*/  @!P1 R2UR UR10, R8 ;  /* 0x00000000080a92ca */ /* 0x000fe400000e0000 */
[----:B------:R-:W-:-:S09]  /*20e70*/  @!P1 R2UR UR11, R9 ;  /* 0x00000000090b92ca */ /* 0x000fd200000e0000 */
[----:B-1----:R1:W-:Y:S01]  /*20e80*/  @!P0 ST.E.128 desc[UR4][R12.64+0x3000], R100 ;  /* 0x003000640c008985 */ /* 0x0023e2000c101d04 */
[----:B------:R-:W-:-:S03]  /*20e90*/  ISETP.GE.AND P0, PT, R5, R6, PT ;  /* 0x000000060500720c */ /* 0x000fc60003f06270 */
[----:B------:R1:W-:Y:S10]  /*20ea0*/  @!P1 ST.E.128 desc[UR10][R12.64+0x3100], R68 ;  /* 0x003100440c009985 */ /* 0x0003f4000c101d0a */
[----:B------:R-:W-:-:S02]  /*20eb0*/  @!P0 R2UR UR4, R8 ;  /* 0x00000000080482ca */ /* 0x000fc400000e0000 */
[----:B------:R-:W-:-:S13]  /*20ec0*/  @!P0 R2UR UR5, R9 ;  /* 0x00000000090582ca */ /* 0x000fda00000e0000 */
[----:B------:R1:W-:Y:S02]  /*20ed0*/  @!P0 ST.E.128 desc[UR4][R12.64+0x3200], R36 ;  /* 0x003200240c008985 */ /* 0x0003e4000c101d04 */
.L_x_3249:
[----:B------:R-:W-:Y:S05]  /*20ee0*/  BSYNC B0 ;  /* 0x0000000000007941 */ /* 0x000fea0003800000 */
.L_x_3248:
[----:B------:R-:W-:Y:S04]  /*20ef0*/  BSSY B0, `(.L_x_3250) ;  /* 0x000000f000007945 */ /* 0x000fe80003800000 */
[----:B------:R-:W-:Y:S05]  /*20f00*/  @P2 BRA `(.L_x_3251) ;  /* 0x0000000000342947 */ /* 0x000fea0003800000 */
[C---:B------:R-:W-:Y:S01]  /*20f10*/  VIADD R5, R3.reuse, 0x40 ;  /* 0x0000004003057836 */ /* 0x040fe20000000000 */
        /* <DEDUP_REMOVED lines=9> */
[----:B-1----:R1:W-:Y:S04]  /*20fb0*/  @!P2 ST.E.128 desc[UR12][R12.64+0x4800], R96 ;  /* 0x004800600c00a985 */ /* 0x0023e8000c101d0c */
[----:B------:R1:W-:Y:S04]  /*20fc0*/  @!P1 ST.E.128 desc[UR10][R12.64+0x4900], R64 ;  /* 0x004900400c009985 */ /* 0x0003e8000c101d0a */
[----:B------:R1:W-:Y:S02]  /*20fd0*/  @!P0 ST.E.128 desc[UR4][R12.64+0x4a00], R32 ;  /* 0x004a00200c008985 */ /* 0x0003e4000c101d04 */
.L_x_3251:
[----:B------:R-:W-:Y:S05]  /*20fe0*/  BSYNC B0 ;  /* 0x0000000000007941 */ /* 0x000fea0003800000 */
.L_x_3250:
        /* <DEDUP_REMOVED lines=15> */
.L_x_3253:
[----:B------:R-:W-:Y:S05]  /*210e0*/  BSYNC B0 ;  /* 0x0000000000007941 */ /* 0x000fea0003800000 */
.L_x_3252:
        /* <DEDUP_REMOVED lines=14> */
[----:B----4-:R1:W-:Y:S02]  /*211d0*/  @!P0 ST.E.128 desc[UR4][R12.64+0x7a00], R24 ;  /* 0x007a00180c008985 */ /* 0x0103e4000c101d04 */
.L_x_3255:
[----:B------:R-:W-:Y:S05]  /*211e0*/  BSYNC B0 ;  /* 0x0000000000007941 */ /* 0x000fea0003800000 */
.L_x_3254:
        /* <DEDUP_REMOVED lines=15> */
.L_x_3257:
[----:B------:R-:W-:Y:S05]  /*212e0*/  BSYNC B0 ;  /* 0x0000000000007941 */ /* 0x000fea0003800000 */
.L_x_3256:
[----:B------:R-:W-:-:S04]  /*212f0*/  MOV R207, 0x0 ;  /* 0x0000000000cf7802 */ /* 0x000fc80000000f00 */
[----:B-12345:R-:W-:Y:S05]  /*21300*/  @P3 RET.REL.NODEC R206 `(_ZN5flash24flash_fwd_splitkv_kernelI23Flash_fwd_kernel_traitsILi192ELi64ELi64ELi4ELb0ELb0EN7cutlass10bfloat16_tE19Flash_kernel_traitsILi192ELi64ELi64ELi4ES3_EELb0ELb1ELb0ELb0ELb0ELb0ELb1ELb1EEEvNS_16Flash_fwd_paramsE) ;  /* 0xfffffdecce3c3950 */ /* 0x03efea0003c3ffff */
        /* <DEDUP_REMOVED lines=11> */
[----:B-1----:R-:W-:Y:S05]  /*213c0*/  @P0 RET.REL.NODEC R206 `(_ZN5flash24flash_fwd_splitkv_kernelI23Flash_fwd_kernel_traitsILi192ELi64ELi64ELi4ELb0ELb0EN7cutlass10bfloat16_tE19Flash_kernel_traitsILi192ELi64ELi64ELi4ES3_EELb0ELb1ELb0ELb0ELb0ELb0ELb1ELb1EEEvNS_16Flash_fwd_paramsE) ;  /* 0xfffffdecce0c0950 */ /* 0x002fea0003c3ffff */
[----:B------:R-:W-:Y:S01]  /*213d0*/  R2UR UR4, R8 ;  /* 0x00000000080472ca */ /* 0x000fe200000e0000 */
[----:B------:R-:W-:Y:S01]  /*213e0*/  IMAD.MOV.U32 R207, RZ, RZ, 0x0 ;  /* 0x00000000ffcf7424 */ /* 0x000fe200078e00ff */
[----:B------:R-:W-:-:S13]  /*213f0*/  R2UR UR5, R9 ;  /* 0x00000000090572ca */ /* 0x000fda00000e0000 */
[----:B------:R1:W-:Y:S02]  /*21400*/  ST.E.128 desc[UR4][R12.64+0xaa00], R16 ;  /* 0x00aa00100c007985 */ /* 0x0003e4000c101d04 */
[----:B-1----:R-:W-:Y:S05]  /*21410*/  RET.REL.NODEC R206 `(_ZN5flash24flash_fwd_splitkv_kernelI23Flash_fwd_kernel_traitsILi192ELi64ELi64ELi4ELb0ELb0EN7cutlass10bfloat16_tE19Flash_kernel_traitsILi192ELi64ELi64ELi4ES3_EELb0ELb1ELb0ELb0ELb0ELb0ELb1ELb1EEEvNS_16Flash_fwd_paramsE) ;  /* 0xfffffde8cef87950 */ /* 0x002fea0003c3ffff */
.L_x_3241:
[----:B------:R-:W-:Y:S01]  /*21420*/  MOV R12, 0x2 ;  /* 0x00000002000c7802 */ /* 0x000fe20000000f00 */
[----:B------:R-:W-:Y:S01]  /*21430*/  IMAD.MOV.U32 R5, RZ, RZ, 0x1f ;  /* 0x0000001fff057424 */ /* 0x000fe200078e00ff */
[----:B------:R-:W-:-:S07]  /*21440*/  MOV R11, 0xffffffff ;  /* 0xffffffff000b7802 */ /* 0x000fce0000000f00 */
[----:B-1---5:R-:W-:Y:S05]  /*21450*/  WARPSYNC.COLLECTIVE R11, `(.L_x_3258) ;  /* 0x000000000b087348 */ /* 0x022fea0003c00000 */
[----:B------:R2:W3:Y:S02]  /*21460*/  SHFL.BFLY P0, R15, R223, R12, R5 ;  /* 0x0c00000cdf0f7389 */ /* 0x0004e40000000005 */
[----:B-123-5:R-:W-:Y:S01]  /*21470*/  ENDCOLLECTIVE ;  /* 0x000000000000791b */ /* 0x02efe20003800000 */
.L_x_3258:
[----:B------:R-:W-:Y:S02]  /*21480*/  IMAD.MOV.U32 R10, RZ, RZ, R15 ;  /* 0x000000ffff0a7224 */ /* 0x000fe400078e000f */
[----:B------:R-:W-:Y:S02]  /*21490*/  IMAD.MOV.U32 R12, RZ, RZ, 0x1 ;  /* 0x00000001ff0c7424 */ /* 0x000fe400078e00ff */
[----:B------:R-:W-:-:S05]  /*214a0*/  FADD.FTZ R13, R10, R223 ;  /* 0x000000df0a0d7221 */ /* 0x000fca0000010000 */
[----:B------:R-:W-:-:S07]  /*214b0*/  MOV R223, R13 ;  /* 0x0000000d00df7202 */ /* 0x000fce0000000f00 */
[----:B------:R-:W-:Y:S05]  /*214c0*/  WARPSYNC.COLLECTIVE R11, `(.L_x_3259) ;  /* 0x000000000b087348 */ /* 0x000fea0003c00000 */
[----:B------:R1:W2:Y:S02]  /*214d0*/  SHFL.BFLY P0, R15, R223, R12, R5 ;  /* 0x0c00000cdf0f7389 */ /* 0x0002a40000000005 */
[----:B-12---:R-:W-:Y:S01]  /*214e0*/  ENDCOLLECTIVE ;  /* 0x000000000000791b */ /* 0x006fe20003800000 */
.L_x_3259:
[----:B------:R-:W-:Y:S01]  /*214f0*/  MOV R223, R221 ;  /* 0x000000dd00df7202 */ /* 0x000fe20000000f00 */
[----:B------:R-:W-:Y:S01]  /*21500*/  IMAD.MOV.U32 R12, RZ, RZ, 0x2 ;  /* 0x00000002ff0c7424 */ /* 0x000fe200078e00ff */
[----:B------:R-:W-:-:S07]  /*21510*/  MOV R10, R15 ;  /* 0x0000000f000a7202 */ /* 0x000fce0000000f00 */
[----:B------:R-:W-:Y:S05]  /*21520*/  WARPSYNC.COLLECTIVE R11, `(.L_x_3260) ;  /* 0x000000000b087348 */ /* 0x000fea0003c00000 */
[----:B------:R1:W2:Y:S02]  /*21530*/  SHFL.BFLY P0, R15, R223, R12, R5 ;  /* 0x0c00000cdf0f7389 */ /* 0x0002a40000000005 */
[----:B-12---:R-:W-:Y:S01]  /*21540*/  ENDCOLLECTIVE ;  /* 0x000000000000791b */ /* 0x006fe20003800000 */
.L_x_3260:
[----:B------:R-:W-:Y:S01]  /*21550*/  FADD.FTZ R10, R13, R10 ;  /* 0x0000000a0d0a7221 */ /* 0x000fe20000010000 */
[----:B------:R-:W-:Y:S01]  /*21560*/  FADD.FTZ R14, R15, R221 ;  /* 0x000000dd0f0e7221 */ /* 0x000fe20000010000 */
[----:B------:R-:W-:-:S04]  /*21570*/  MOV R12, 0x1 ;  /* 0x00000001000c7802 */ /* 0x000fc80000000f00 */
[----:B------:R-:W-:-:S07]  /*21580*/  MOV R223, R14 ;  /* 0x0000000e00df7202 */ /* 0x000fce0000000f00 */
[----:B------:R-:W-:Y:S05]  /*21590*/  WARPSYNC.COLLECTIVE R11, `(.L_x_3261) ;  /* 0x000000000b087348 */ /* 0x000fea0003c00000 */
[----:B------:R1:W2:Y:S02]  /*215a0*/  SHFL.BFLY P0, R15, R223, R12, R5 ;  /* 0x0c00000cdf0f7389 */ /* 0x0002a40000000005 */
[----:B-12---:R-:W-:Y:S01]  /*215b0*/  ENDCOLLECTIVE ;  /* 0x000000000000791b */ /* 0x006fe20003800000 */
.L_x_3261:
[----:B------:R-:W-:Y:S05]  /*215c0*/  BRA `(.L_x_3262) ;  /* 0xffffffe000c47947 */ /* 0x000fea000383ffff */
.L_x_3263:
        /* <DEDUP_REMOVED lines=11> */
.L_x_7904:


//--------------------- .text._ZN5flash24flash_fwd_splitkv_kernelI23Flash_fwd_kernel_traitsILi192ELi64ELi64ELi4ELb0ELb0EN7cutlass10bfloat16_tE19Flash_kernel_traitsILi192ELi64ELi64ELi4ES3_EELb0ELb1ELb0ELb0ELb0ELb1ELb1ELb1EEEvNS_16Flash_fwd_paramsE --------------------------
	.section	.text._ZN5flash24flash_fwd_splitkv_kernelI23Flash_fwd_kernel_traitsILi192ELi64ELi64ELi4ELb0ELb0EN7cutlass10bfloat16_tE19Flash_kernel_traitsILi192ELi64ELi64ELi4ES3_EELb0ELb1ELb0ELb0ELb0ELb1ELb1ELb1EEEvNS_16Flash_fwd_paramsE,"ax",@progbits
	.align	128
        .global         _ZN5flash24flash_fwd_splitkv_kernelI23Flash_fwd_kernel_traitsILi192ELi64ELi64ELi4ELb0ELb0EN7cutlass10bfloat16_tE19Flash_kernel_traitsILi192ELi64ELi64ELi4ES3_EELb0ELb1ELb0ELb0ELb0ELb1ELb1ELb1EEEvNS_16Flash_fwd_paramsE
        .type           _ZN5flash24flash_fwd_splitkv_kernelI23Flash_fwd_kernel_traitsILi192ELi64ELi64ELi4ELb0ELb0EN7cutlass10bfloat16_tE19Flash_kernel_traitsILi192ELi64ELi64ELi4ES3_EELb0ELb1ELb0ELb0ELb0ELb1ELb1ELb1EEEvNS_16Flash_fwd_paramsE,@function
        .size           _ZN5flash24flash_fwd_splitkv_kernelI23Flash_fwd_kernel_traitsILi192ELi64ELi64ELi4ELb0ELb0EN7cutlass10bfloat16_tE19Flash_kernel_traitsILi192ELi64ELi64ELi4ES3_EELb0ELb1ELb0ELb0ELb0ELb1ELb1ELb1EEEvNS_16Flash_fwd_paramsE,(.L_x_7905 - _ZN5flash24flash_fwd_splitkv_kernelI23Flash_fwd_kernel_traitsILi192ELi64ELi64ELi4ELb0ELb0EN7cutlass10bfloat16_tE19Flash_kernel_traitsILi192ELi64ELi64ELi4ES3_EELb0ELb1ELb0ELb0ELb0ELb1ELb1ELb1EEEvNS_16Flash_fwd_paramsE)
        .other          _ZN5flash24flash_fwd_splitkv_kernelI23Flash_fwd_kernel_traitsILi192ELi64ELi64ELi4ELb0ELb0EN7cutlass10bfloat16_tE19Flash_kernel_traitsILi192ELi64ELi64ELi4ES3_EELb0ELb1ELb0ELb0ELb0ELb1ELb1ELb1EEEvNS_16Flash_fwd_paramsE,@"STO_CUDA_ENTRY STV_DEFAULT"
_ZN5flash24flash_fwd_splitkv_kernelI23Flash_fwd_kernel_traitsILi192ELi64ELi64ELi4ELb0ELb0EN7cutlass10bfloat16_tE19Flash_kernel_traitsILi192ELi64ELi64ELi4ES3_EELb0ELb1ELb0ELb0ELb0ELb1ELb1ELb1EEEvNS_16Flash_fwd_paramsE:
.text._ZN5flash24flash_fwd_splitkv_kernelI23Flash_fwd_kernel_traitsILi192ELi64ELi64ELi4ELb0ELb0EN7cutlass10bfloat16_tE19Flash_kernel_traitsILi192ELi64ELi64ELi4ES3_EELb0ELb1ELb0ELb0ELb0ELb1ELb1ELb1EEEvNS_16Flash_fwd_paramsE:
        /* <DEDUP_REMOVED lines=29> */
[----:B------:R-:W-:Y:S05]  /*01d0*/  CALL.REL.NOINC `($_ZN5flash24flash_fwd_splitkv_kernelI23Flash_fwd_kernel_traitsILi192ELi64ELi64ELi4ELb0ELb0EN7cutlass10bfloat16_tE19Flash_kernel_traitsILi192ELi64ELi64ELi4ES3_EELb0ELb1ELb0ELb0ELb0ELb1ELb1ELb1EEEvNS_16Flash_fwd_paramsE$_ZN5flash30compute_attn_1rowblock_splitkvI23Flash_fwd_kernel_traitsILi192ELi64ELi64ELi4ELb0ELb0EN7cutlass10bfloat16_tE19Flash_kernel_traitsILi192ELi64ELi64ELi4ES3_EELb0ELb1ELb0ELb0ELb0ELb1ELb1ELb1ENS_16Flash_fwd_paramsEEEvRKT8_iiiii) ;  /* 0x0000000000087944 */ /* 0x000fea0003c00000 */
[----:B------:R-:W-:Y:S05]  /*01e0*/  BSYNC B4 ;  /* 0x0000000000047941 */ /* 0x000fea0003800000 */
.L_x_3264:
[----:B------:R-:W-:Y:S05]  /*01f0*/  EXIT ;  /* 0x000000000000794d */ /* 0x000fea0003800000 */
        .type           $_ZN5flash24flash_fwd_splitkv_kernelI23Flash_fwd_kernel_traitsILi192ELi64ELi64ELi4ELb0ELb0EN7cutlass10bfloat16_tE19Flash_kernel_traitsILi192ELi64ELi64ELi4ES3_EELb0ELb1ELb0ELb0ELb0ELb1ELb1ELb1EEEvNS_16Flash_fwd_paramsE$_ZN5flash30compute_attn_1rowblock_splitkvI23Flash_fwd_kernel_traitsILi192ELi64ELi64ELi4ELb0ELb0EN7cutlass10bfloat16_tE19Flash_kernel_traitsILi192ELi64ELi64ELi4ES3_EELb0ELb1ELb0ELb0ELb0ELb1ELb1ELb1ENS_16Flash_fwd_paramsEEEvRKT8_iiiii,@function
        .size           $_ZN5flash24flash_fwd_splitkv_kernelI23Flash_fwd_kernel_traitsILi192ELi64ELi64ELi4ELb0ELb0EN7cutlass10bfloat16_tE19Flash_kernel_traitsILi192ELi64ELi64ELi4ES3_EELb0ELb1ELb0ELb0ELb0ELb1ELb1ELb1EEEvNS_16Flash_fwd_paramsE$_ZN5flash30compute_attn_1rowblock_splitkvI23Flash_fwd_kernel_traitsILi192ELi64ELi64ELi4ELb0ELb0EN7cutlass10bfloat16_tE19Flash_kernel_traitsILi192ELi64ELi64ELi4ES3_EELb0ELb1ELb0ELb0ELb0ELb1ELb1ELb1ENS_16Flash_fwd_paramsEEEvRKT8_iiiii,(.L_x_7905 - $_ZN5flash24flash_fwd_splitkv_kernelI23Flash_fwd_kernel_traitsILi192ELi64ELi64ELi4ELb0ELb0EN7cutlass10bfloat16_tE19Flash_kernel_traitsILi192ELi64ELi64ELi4ES3_EELb0ELb1ELb0ELb0ELb0ELb1ELb1ELb1EEEvNS_16Flash_fwd_paramsE$_ZN5flash30compute_attn_1rowblock_splitkvI23Flash_fwd_kernel_traitsILi192ELi64ELi64ELi4ELb0ELb0EN7cutlass10bfloat16_tE19Flash_kernel_traitsILi192ELi64ELi64ELi4ES3_EELb0ELb1ELb0ELb0ELb0ELb1ELb1ELb1ENS_16Flash_fwd_paramsEEEvRKT8_iiiii)
$_ZN5flash24flash_fwd_splitkv_kernelI23Flash_fwd_kernel_traitsILi192ELi64ELi64ELi4ELb0ELb0EN7cutlass10bfloat16_tE19Flash_kernel_traitsILi192ELi64ELi64ELi4ES3_EELb0ELb1ELb0ELb0ELb0ELb1ELb1ELb1EEEvNS_16Flash_fwd_paramsE$_ZN5flash30compute_attn_1rowblock_splitkvI23Flash_fwd_kernel_traitsILi192ELi64ELi64ELi4ELb0ELb0EN7cutlass10bfloat16_tE19Flash_kernel_traitsILi192ELi64ELi64ELi4ES3_EELb0ELb1ELb0ELb0ELb0ELb1ELb1ELb1ENS_16Flash_fwd_paramsEEEvRKT8_iiiii:
        /* <DEDUP_REMOVED lines=27> */
.L_x_3266:
[----:B------:R-:W-:Y:S05]  /*03b0*/  BSYNC B0 ;  /* 0x0000000000007941 */ /* 0x000fea0003800000 */
.L_x_3265:
        /* <DEDUP_REMOVED lines=8> */
.L_x_3268:
[----:B------:R3:W5:Y:S02]  /*0440*/  LD.E R0, desc[UR6][R16.64+0xb8] ;  /* 0x0000b80610007980 */ /* 0x000764000c101900 */
.L_x_3269:
[----:B------:R-:W-:Y:S05]  /*0450*/  BSYNC B0 ;  /* 0x0000000000007941 */ /* 0x000fea0003800000 */
.L_x_3267:
        /* <DEDUP_REMOVED lines=10> */
.L_x_3271:
[----:B------:R-:W2:Y:S01]  /*0500*/  LD.E.64 R2, desc[UR6][R16.64+0x108] ;  /* 0x0001080610027980 */ /* 0x000ea2000c101b00 */
[----:B------:R-:W-:Y:S01]  /*0510*/  BSSY B0, `(.L_x_3273) ;  /* 0x0000006000007945 */ /* 0x000fe20003800000 */
[----:B------:R-:W-:Y:S01]  /*0520*/  IMAD.MOV.U32 R0, RZ, RZ, RZ ;  /* 0x000000ffff007224 */ /* 0x000fe200078e00ff */
[----:B--2---:R-:W-:-:S04]  /*0530*/  ISETP.NE.U32.AND P0, PT, R2, RZ, PT ;  /* 0x000000ff0200720c */ /* 0x004fc80003f05070 */
[----:B------:R-:W-:-:S13]  /*0540*/  ISETP.NE.AND.EX P0, PT, R3, RZ, PT, P0 ;  /* 0x000000ff0300720c */ /* 0x000fda0003f05300 */
[----:B------:R-:W-:Y:S05]  /*0550*/  @!P0 BRA `(.L_x_3274) ;  /* 0x0000000000048947 */ /* 0x000fea0003800000 */
[----:B------:R2:W5:Y:S02]  /*0560*/  LD.E R0, desc[UR6][R16.64+0xbc] ;  /* 0x0000bc0610007980 */ /* 0x000564000c101900 */
.L_x_3274:
[----:B------:R-:W-:Y:S05]  /*0570*/  BSYNC B0 ;  /* 0x0000000000007941 */ /* 0x000fea0003800000 */
.L_x_3273:
[----:B-----5:R-:W-:Y:S02]  /*0580*/  IADD3 R69, R75, R0, RZ ;  /* 0x000000004b457210 */ /* 0x020fe40007ffe0ff */
.L_x_3272:
[----:B------:R-:W-:Y:S05]  /*0590*/  BSYNC B1 ;  /* 0x0000000000017941 */ /* 0x000fea0003800000 */
.L_x_3270:
[----:B------:R-:W-:Y:S01]  /*05a0*/  IMAD.SHL.U32 R73, R215, 0x40, RZ ;  /* 0x00000040d7497824 */ /* 0x000fe200078e00ff */
[----:B------:R-:W-:Y:S01]  /*05b0*/  MOV R2, R214 ;  /* 0x000000d600027202 */ /* 0x000fe20000000f00 */
[----:B------:R-:W-:-:S03]  /*05c0*/  IMAD.MOV.U32 R3, RZ, RZ, 0x0 ;  /* 0x00000000ff037424 */ /* 0x000fc600078e00ff */
[----:B------:R-:W-:-:S13]  /*05d0*/  ISETP.GT.AND P0, PT, R216, R73, PT ;  /* 0x00000049d800720c */ /* 0x000fda0003f04270 */
[----:B-1234-:R-:W-:Y:S05]  /*05e0*/  @!P0 RET.REL.NODEC R2 `(_ZN5flash24flash_fwd_splitkv_kernelI23Flash_fwd_kernel_traitsILi192ELi64ELi64ELi4ELb0ELb0EN7cutlass10bfloat16_tE19Flash_kernel_traitsILi192ELi64ELi64ELi4ES3_EELb0ELb1ELb0ELb0ELb0ELb1ELb1ELb1EEEvNS_16Flash_fwd_paramsE) ;  /* 0xfffffff802848950 */ /* 0x01efea0003c3ffff */
        /* <DEDUP_REMOVED lines=102> */
.L_x_3277:
[----:B------:R-:W-:Y:S05]  /*0c50*/  BSYNC B0 ;  /* 0x0000000000007941 */ /* 0x000fea0003800000 */
.L_x_3276:
        /* <DEDUP_REMOVED lines=10> */
.L_x_3279:
[----:B------:R-:W-:Y:S05]  /*0d00*/  BSYNC B0 ;  /* 0x0000000000007941 */ /* 0x000fea0003800000 */
.L_x_3278:
        /* <DEDUP_REMOVED lines=10> */
.L_x_3281:
[----:B------:R-:W-:Y:S05]  /*0db0*/  BSYNC B0 ;  /* 0x0000000000007941 */ /* 0x000fea0003800000 */
.L_x_3280:
        /* <DEDUP_REMOVED lines=10> */
.L_x_3283:
[----:B------:R-:W-:Y:S05]  /*0e60*/  BSYNC B0 ;  /* 0x0000000000007941 */ /* 0x000fea0003800000 */
.L_x_3282:
        /* <DEDUP_REMOVED lines=9> */
.L_x_3285:
[----:B------:R-:W-:Y:S05]  /*0f00*/  BSYNC B0 ;  /* 0x0000000000007941 */ /* 0x000fea0003800000 */
.L_x_3284:
        /* <DEDUP_REMOVED lines=10> */
.L_x_3287:
[----:B------:R-:W-:Y:S05]  /*0fb0*/  BSYNC B0 ;  /* 0x0000000000007941 */ /* 0x000fea0003800000 */
.L_x_3286:
        /* <DEDUP_REMOVED lines=9> */
.L_x_3289:
[----:B------:R-:W-:Y:S05]  /*1050*/  BSYNC B0 ;  /* 0x0000000000007941 */ /* 0x000fea0003800000 */
.L_x_3288:
        /* <DEDUP_REMOVED lines=10> */
.L_x_3291:
[----:B------:R-:W-:Y:S05]  /*1100*/  BSYNC B0 ;  /* 0x0000000000007941 */ /* 0x000fea0003800000 */
.L_x_3290:
        /* <DEDUP_REMOVED lines=17> */
[----:B-1----:R-:W-:Y:S05]  /*1220*/  @P6 RET.REL.NODEC R214 `(_ZN5flash24flash_fwd_splitkv_kernelI23Flash_fwd_kernel_traitsILi192ELi64ELi64ELi4ELb0ELb0EN7cutlass10bfloat16_tE19Flash_kernel_traitsILi192ELi64ELi64ELi4ES3_EELb0ELb1ELb0ELb0ELb0ELb1ELb1ELb1EEEvNS_16Flash_fwd_paramsE) ;  /* 0xffffffecd6746950 */ /* 0x002fea0003c3ffff */
[----:B------:R-:W-:Y:S02]  /*1230*/  MOV R3, 0xff800000 ;  /* 0xff80000000037802 */ /* 0x000fe40000000f00 */
[----:B------:R-:W-:-:S03]  /*1240*/  MOV R215, 0x0 ;  /* 0x0000000000d77802 */ /* 0x000fc60000000f00 */
[----:B------:R1:W-:Y:S02]  /*1250*/  ST.E desc[UR6][R4.64+0xe0], R3 ;  /* 0x0000e00304007985 */ /* 0x0003e4000c101906 */
[----:B-1----:R-:W-:Y:S05]  /*1260*/  RET.REL.NODEC R214 `(_ZN5flash24flash_fwd_splitkv_kernelI23Flash_fwd_kernel_traitsILi192ELi64ELi64ELi4ELb0ELb0EN7cutlass10bfloat16_tE19Flash_kernel_traitsILi192ELi64ELi64ELi4ES3_EELb0ELb1ELb0ELb0ELb0ELb1ELb1ELb1EEEvNS_16Flash_fwd_paramsE) ;  /* 0xffffffecd6647950 */ /* 0x002fea0003c3ffff */
.L_x_3275:
        /* <DEDUP_REMOVED lines=105> */
.L_x_3293:
        /* <DEDUP_REMOVED lines=79> */
.L_x_3294:
[----:B------:R-:W-:Y:S05]  /*1df0*/  BSYNC B0 ;  /* 0x0000000000007941 */ /* 0x000fea0003800000 */
.L_x_3292:
        /* <DEDUP_REMOVED lines=275> */
.L_x_3389:
        /* <DEDUP_REMOVED lines=23> */
.L_x_3297:
[----:B------:R-:W-:Y:S05]  /*30a0*/  BSYNC B0 ;  /* 0x0000000000007941 */ /* 0x000fea0003800000 */
.L_x_3296:
        /* <DEDUP_REMOVED lines=15> */
.L_x_3299:
[----:B------:R-:W-:Y:S05]  /*31a0*/  BSYNC B0 ;  /* 0x0000000000007941 */ /* 0x000fea0003800000 */
.L_x_3298:
        /* <DEDUP_REMOVED lines=15> */
.L_x_3301:
[----:B------:R-:W-:Y:S05]  /*32a0*/  BSYNC B0 ;  /* 0x0000000000007941 */ /* 0x000fea0003800000 */
.L_x_3300:
        /* <DEDUP_REMOVED lines=15> */
.L_x_3303:
[----:B------:R-:W-:Y:S05]  /*33a0*/  BSYNC B0 ;  /* 0x0000000000007941 */ /* 0x000fea0003800000 */
.L_x_3302:
        /* <DEDUP_REMOVED lines=66> */
.L_x_3310:
[----:B------:R-:W-:Y:S05]  /*37d0*/  BSYNC B0 ;  /* 0x0000000000007941 */ /* 0x000fea0003800000 */
.L_x_3309:
        /* <DEDUP_REMOVED lines=48> */
.L_x_3312:
[----:B------:R-:W-:Y:S05]  /*3ae0*/  BSYNC B0 ;  /* 0x0000000000007941 */ /* 0x000fea0003800000 */
.L_x_3311:
        /* <DEDUP_REMOVED lines=47> */
.L_x_3308:
[----:B------:R-:W-:Y:S05]  /*3de0*/  BSYNC B1 ;  /* 0x0000000000017941 */ /* 0x000fea0003800000 */
.L_x_3307:
        /* <DEDUP_REMOVED lines=65> */
.L_x_3316:
[----:B------:R-:W-:Y:S05]  /*4200*/  BSYNC B0 ;  /* 0x0000000000007941 */ /* 0x000fea0003800000 */
.L_x_3315:
        /* <DEDUP_REMOVED lines=51> */
.L_x_3318:
[----:B------:R-:W-:Y:S05]  /*4540*/  BSYNC B0 ;  /* 0x0000000000007941 */ /* 0x000fea0003800000 */
.L_x_3317:
        /* <DEDUP_REMOVED lines=50> */
.L_x_3314:
[----:B------:R-:W-:Y:S05]  /*4870*/  BSYNC B1 ;  /* 0x0000000000017941 */ /* 0x000fea0003800000 */
.L_x_3313:
        /* <DEDUP_REMOVED lines=65> */
.L_x_3322:
[----:B------:R-:W-:Y:S05]  /*4c90*/  BSYNC B0 ;  /* 0x0000000000007941 */ /* 0x000fea0003800000 */
.L_x_3321:
        /* <DEDUP_REMOVED lines=51> */
.L_x_3324:
[----:B------:R-:W-:Y:S05]  /*4fd0*/  BSYNC B0 ;  /* 0x0000000000007941 */ /* 0x000fea0003800000 */
.L_x_3323:
        /* <DEDUP_REMOVED lines=50> */
.L_x_3320:
[----:B------:R-:W-:Y:S05]  /*5300*/  BSYNC B1 ;  /* 0x0000000000017941 */ /* 0x000fea0003800000 */
.L_x_3319:
        /* <DEDUP_REMOVED lines=67> */
.L_x_3328:
[----:B------:R-:W-:Y:S05]  /*5740*/  BSYNC B0 ;  /* 0x0000000000007941 */ /* 0x000fea0003800000 */
.L_x_3327:
        /* <DEDUP_REMOVED lines=51> */
.L_x_3330:
[----:B------:R-:W-:Y:S05]  /*5a80*/  BSYNC B0 ;  /* 0x0000000000007941 */ /* 0x000fea0003800000 */
.L_x_3329:
        /* <DEDUP_REMOVED lines=50> */
.L_x_3326:
[----:B------:R-:W-:Y:S05]  /*5db0*/  BSYNC B1 ;  /* 0x0000000000017941 */ /* 0x000fea0003800000 */
.L_x_3325:
[----:B------:R-:W2:Y:S02]  /*5dc0*/  LD.E R3, desc[UR6][R16.64+0xd0] ;  /* 0x0000d00610037980 */ /* 0x000ea4000c101900 */
[----:B--2---:R-:W-:Y:S05]  /*5dd0*/  IMAD.U32 R3, R3, -0x20, RZ ;  /* 0xffffffe003037824 */ /* 0x004fea00078e00ff */
[C---:B------:R-:W-:Y:S02]  /*5de0*/  LEA R18, P1, R3.reuse, R18, 0x1 ;  /* 0x0000001203127211 */ /* 0x040fe400078208ff */
[C---:B------:R-:W-:Y:S02]  /*5df0*/  LEA R58, P0, R3.reuse, R58, 0x1 ;  /* 0x0000003a033a7211 */ /* 0x040fe400078008ff */
[C---:B------:R-:W-:Y:S02]  /*5e00*/  LEA.HI.X.SX32 R19, R3.reuse, R19, 0x1, P1 ;  /* 0x0000001303137211 */ /* 0x040fe400008f0eff */
[----:B------:R-:W-:Y:S01]  /*5e10*/  LEA.HI.X.SX32 R59, R3, R59, 0x1, P0 ;  /* 0x0000003b033b7211 */ /* 0x000fe200000f0eff */
[----:B------:R-:W-:Y:S05]  /*5e20*/  BRA `(.L_x_3331) ;  /* 0x0000004c00a87947 */ /* 0x000fea0003800000 */
.L_x_3306:
        /* <DEDUP_REMOVED lines=89> */
.L_x_3337:
[----:B------:R-:W-:Y:S05]  /*63c0*/  BSYNC B0 ;  /* 0x0000000000007941 */ /* 0x000fea0003800000 */
.L_x_3336:
[----:B-----5:R2:W-:Y:S02]  /*63d0*/  ST.E.128 desc[UR6][R126.64], R48 ;  /* 0x000000307e007985 */ /* 0x0205e4000c101d06 */
.L_x_3335:
[----:B------:R-:W-:Y:S05]  /*63e0*/  BSYNC B1 ;  /* 0x0000000000017941 */ /* 0x000fea0003800000 */
.L_x_3334:
        /* <DEDUP_REMOVED lines=87> */
.L_x_3341:
[----:B------:R-:W-:Y:S05]  /*6960*/  BSYNC B0 ;  /* 0x0000000000007941 */ /* 0x000fea0003800000 */
.L_x_3340:
[----:B-----5:R3:W-:Y:S02]  /*6970*/  ST.E.128 desc[UR6][R126.64+0x80], R48 ;  /* 0x000080307e007985 */ /* 0x0207e4000c101d06 */
.L_x_3339:
[----:B------:R-:W-:Y:S05]  /*6980*/  BSYNC B1 ;  /* 0x0000000000017941 */ /* 0x000fea0003800000 */
.L_x_3338:
        /* <DEDUP_REMOVED lines=86> */
.L_x_3343:
[----:B------:R-:W-:Y:S05]  /*6ef0*/  BSYNC B0 ;  /* 0x0000000000007941 */ /* 0x000fea0003800000 */
.L_x_3342:
[----:B-----5:R4:W-:Y:S02]  /*6f00*/  ST.E.128 desc[UR6][R126.64+0x100], R48 ;  /* 0x000100307e007985 */ /* 0x0209e4000c101d06 */
.L_x_3333:
[----:B------:R-:W-:Y:S05]  /*6f10*/  BSYNC B2 ;  /* 0x0000000000027941 */ /* 0x000fea0003800000 */
.L_x_3332:
        /* <DEDUP_REMOVED lines=99> */
.L_x_3349:
[----:B------:R-:W-:Y:S05]  /*7550*/  BSYNC B0 ;  /* 0x0000000000007941 */ /* 0x000fea0003800000 */
.L_x_3348:
[----:B-----5:R3:W-:Y:S02]  /*7560*/  ST.E.128 desc[UR6][R186.64], R48 ;  /* 0x00000030ba007985 */ /* 0x0207e4000c101d06 */
.L_x_3347:
[----:B------:R-:W-:Y:S05]  /*7570*/  BSYNC B1 ;  /* 0x0000000000017941 */ /* 0x000fea0003800000 */
.L_x_3346:
        /* <DEDUP_REMOVED lines=94> */
.L_x_3353:
[----:B------:R-:W-:Y:S05]  /*7b60*/  BSYNC B0 ;  /* 0x0000000000007941 */ /* 0x000fea0003800000 */
.L_x_3352:
[----:B-----5:R3:W-:Y:S02]  /*7b70*/  ST.E.128 desc[UR6][R186.64], R48 ;  /* 0x00000030ba007985 */ /* 0x0207e4000c101d06 */
.L_x_3351:
[----:B------:R-:W-:Y:S05]  /*7b80*/  BSYNC B1 ;  /* 0x0000000000017941 */ /* 0x000fea0003800000 */
.L_x_3350:
        /* <DEDUP_REMOVED lines=93> */
.L_x_3355:
[----:B------:R-:W-:Y:S05]  /*8160*/  BSYNC B0 ;  /* 0x0000000000007941 */ /* 0x000fea0003800000 */
.L_x_3354:
[----:B-----5:R3:W-:Y:S02]  /*8170*/  ST.E.128 desc[UR6][R186.64], R48 ;  /* 0x00000030ba007985 */ /* 0x0207e4000c101d06 */
.L_x_3345:
[----:B------:R-:W-:Y:S05]  /*8180*/  BSYNC B2 ;  /* 0x0000000000027941 */ /* 0x000fea0003800000 */
.L_x_3344:
        /* <DEDUP_REMOVED lines=99> */
.L_x_3361:
[----:B------:R-:W-:Y:S05]  /*87c0*/  BSYNC B0 ;  /* 0x0000000000007941 */ /* 0x000fea0003800000 */
.L_x_3360:
[----:B-----5:R3:W-:Y:S02]  /*87d0*/  ST.E.128 desc[UR6][R186.64], R48 ;  /* 0x00000030ba007985 */ /* 0x0207e4000c101d06 */
.L_x_3359:
[----:B------:R-:W-:Y:S05]  /*87e0*/  BSYNC B1 ;  /* 0x0000000000017941 */ /* 0x000fea0003800000 */
.L_x_3358:
        /* <DEDUP_REMOVED lines=94> */
.L_x_3365:
[----:B------:R-:W-:Y:S05]  /*8dd0*/  BSYNC B0 ;  /* 0x0000000000007941 */ /* 0x000fea0003800000 */
.L_x_3364:
[----:B-----5:R3:W-:Y:S02]  /*8de0*/  ST.E.128 desc[UR6][R186.64], R48 ;  /* 0x00000030ba007985 */ /* 0x0207e4000c101d06 */
.L_x_3363:
[----:B------:R-:W-:Y:S05]  /*8df0*/  BSYNC B1 ;  /* 0x0000000000017941 */ /* 0x000fea0003800000 */
.L_x_3362:
        /* <DEDUP_REMOVED lines=93> */
.L_x_3367:
[----:B------:R-:W-:Y:S05]  /*93d0*/  BSYNC B0 ;  /* 0x0000000000007941 */ /* 0x000fea0003800000 */
.L_x_3366:
[----:B-----5:R3:W-:Y:S02]  /*93e0*/  ST.E.128 desc[UR6][R186.64], R48 ;  /* 0x00000030ba007985 */ /* 0x0207e4000c101d06 */
.L_x_3357:
[----:B------:R-:W-:Y:S05]  /*93f0*/  BSYNC B2 ;  /* 0x0000000000027941 */ /* 0x000fea0003800000 */
.L_x_3356:
        /* <DEDUP_REMOVED lines=101> */
.L_x_3373:
[----:B------:R-:W-:Y:S05]  /*9a50*/  BSYNC B0 ;  /* 0x0000000000007941 */ /* 0x000fea0003800000 */
.L_x_3372:
[----:B-----5:R3:W-:Y:S02]  /*9a60*/  ST.E.128 desc[UR6][R182.64], R48 ;  /* 0x00000030b6007985 */ /* 0x0207e4000c101d06 */
.L_x_3371:
[----:B------:R-:W-:Y:S05]  /*9a70*/  BSYNC B1 ;  /* 0x0000000000017941 */ /* 0x000fea0003800000 */
.L_x_3370:
        /* <DEDUP_REMOVED lines=94> */
.L_x_3377:
[----:B------:R-:W-:Y:S05]  /*a060*/  BSYNC B0 ;  /* 0x0000000000007941 */ /* 0x000fea0003800000 */
.L_x_3376:
[----:B-----5:R3:W-:Y:S02]  /*a070*/  ST.E.128 desc[UR6][R182.64], R48 ;  /* 0x00000030b6007985 */ /* 0x0207e4000c101d06 */
.L_x_3375:
[----:B------:R-:W-:Y:S05]  /*a080*/  BSYNC B1 ;  /* 0x0000000000017941 */ /* 0x000fea0003800000 */
.L_x_3374:
        /* <DEDUP_REMOVED lines=93> */
.L_x_3379:
[----:B------:R-:W-:Y:S05]  /*a660*/  BSYNC B0 ;  /* 0x0000000000007941 */ /* 0x000fea0003800000 */
.L_x_3378:
[----:B-----5:R3:W-:Y:S02]  /*a670*/  ST.E.128 desc[UR6][R184.64], R48 ;  /* 0x00000030b8007985 */ /* 0x0207e4000c101d06 */
.L_x_3369:
[----:B------:R-:W-:Y:S05]  /*a680*/  BSYNC B2 ;  /* 0x0000000000027941 */ /* 0x000fea0003800000 */
.L_x_3368:
[----:B------:R-:W4:Y:S02]  /*a690*/  LD.E R3, desc[UR6][R16.64+0xd0] ;  /* 0x0000d00610037980 */ /* 0x000f24000c101900 */
[----:B----4-:R-:W-:Y:S05]  /*a6a0*/  IMAD.U32 R3, R3, -0x20, RZ ;  /* 0xffffffe003037824 */ /* 0x010fea00078e00ff */
[C---:B------:R-:W-:Y:S02]  /*a6b0*/  LEA R124, P1, R3.reuse, R124, 0x1 ;  /* 0x0000007c037c7211 */ /* 0x040fe400078208ff */
[C---:B------:R-:W-:Y:S02]  /*a6c0*/  LEA R122, P0, R3.reuse, R122, 0x1 ;  /* 0x0000007a037a7211 */ /* 0x040fe400078008ff */
[C---:B------:R-:W-:Y:S02]  /*a6d0*/  LEA.HI.X.SX32 R125, R3.reuse, R125, 0x1, P1 ;  /* 0x0000007d037d7211 */ /* 0x040fe400008f0eff */
[----:B------:R-:W-:Y:S01]  /*a6e0*/  LEA.HI.X.SX32 R123, R3, R123, 0x1, P0 ;  /* 0x0000007b037b7211 */ /* 0x000fe200000f0eff */
[----:B------:R-:W-:Y:S05]  /*a6f0*/  BRA `(.L_x_3331) ;  /* 0x0000000400747947 */ /* 0x000fea0003800000 */
.L_x_3305:
        /* <DEDUP_REMOVED lines=18> */
.L_x_3381:
[----:B------:R-:W-:Y:S05]  /*a820*/  BSYNC B0 ;  /* 0x0000000000007941 */ /* 0x000fea0003800000 */
.L_x_3380:
        /* <DEDUP_REMOVED lines=24> */
.L_x_3383:
[----:B------:R-:W-:Y:S05]  /*a9b0*/  BSYNC B0 ;  /* 0x0000000000007941 */ /* 0x000fea0003800000 */
.L_x_3382:
        /* <DEDUP_REMOVED lines=24> */
.L_x_3385:
[----:B------:R-:W-:Y:S05]  /*ab40*/  BSYNC B0 ;  /* 0x0000000000007941 */ /* 0x000fea0003800000 */
.L_x_3384:
        /* <DEDUP_REMOVED lines=24> */
.L_x_3331:
[----:B------:R-:W-:Y:S05]  /*acd0*/  BSYNC B3 ;  /* 0x0000000000037941 */ /* 0x000fea0003800000 */
.L_x_3304:
        /* <DEDUP_REMOVED lines=89> */
.L_x_3387:
        /* <DEDUP_REMOVED lines=8> */
.L_x_3388:
[----:B------:R-:W-:Y:S05]  /*b2f0*/  BSYNC B0 ;  /* 0x0000000000007941 */ /* 0x000fea0003800000 */
.L_x_3386:
[----:B------:R-:W-:Y:S04]  /*b300*/  IADD3 R9, R9, -0x1, RZ ;  /* 0xffffffff09097810 */ /* 0x000fe80007ffe0ff */
[----:B------:R-:W-:Y:S11]  /*b310*/  ISETP.GT.AND P0, PT, R9, R96, PT ;  /* 0x000000600900720c */ /* 0x000ff60003f04270 */
[----:B------:R-:W-:Y:S02]  /*b320*/  @!UPT UIADD3 URZ, URZ, URZ, URZ ;  /* 0x0000003f3f3ff290 */ /* 0x000fe4000fffe03f */
[----:B------:R-:W-:Y:S05]  /*b330*/  @P0 BRA `(.L_x_3389) ;  /* 0xffffff7800fc0947 */ /* 0x000fea000383ffff */
.L_x_3295:
        /* <DEDUP_REMOVED lines=110> */
.L_x_3398:
[----:B------:R-:W-:Y:S05]  /*ba20*/  BSYNC B0 ;  /* 0x0000000000007941 */ /* 0x000fea0003800000 */
.L_x_3397:
[----:B-----5:R3:W-:Y:S02]  /*ba30*/  STS.128 [R218], R20 ;  /* 0x00000014da007388 */ /* 0x0207e40000000c00 */
.L_x_3396:
[----:B------:R-:W-:Y:S05]  /*ba40*/  BSYNC B1 ;  /* 0x0000000000017941 */ /* 0x000fea0003800000 */
.L_x_3395:
        /* <DEDUP_REMOVED lines=46> */
.L_x_3402:
[----:B------:R-:W-:Y:S05]  /*bd30*/  BSYNC B0 ;  /* 0x0000000000007941 */ /* 0x000fea0003800000 */
.L_x_3401:
[----:B-----5:R1:W-:Y:S02]  /*bd40*/  STS.128 [R218+0x2000], R20 ;  /* 0x00200014da007388 */ /* 0x0203e40000000c00 */
.L_x_3400:
[----:B------:R-:W-:Y:S05]  /*bd50*/  BSYNC B1 ;  /* 0x0000000000017941 */ /* 0x000fea0003800000 */
.L_x_3399:
        /* <DEDUP_REMOVED lines=45> */
.L_x_3404:
[----:B------:R-:W-:Y:S05]  /*c030*/  BSYNC B0 ;  /* 0x0000000000007941 */ /* 0x000fea0003800000 */
.L_x_3403:
[----:B-----5:R3:W-:Y:S02]  /*c040*/  STS.128 [R218+0x4000], R20 ;  /* 0x00400014da007388 */ /* 0x0207e40000000c00 */
.L_x_3394:
[----:B------:R-:W-:Y:S05]  /*c050*/  BSYNC B2 ;  /* 0x0000000000027941 */ /* 0x000fea0003800000 */
.L_x_3393:
        /* <DEDUP_REMOVED lines=59> */
.L_x_3410:
[----:B------:R-:W-:Y:S05]  /*c410*/  BSYNC B0 ;  /* 0x0000000000007941 */ /* 0x000fea0003800000 */
.L_x_3409:
[----:B-----5:R3:W-:Y:S02]  /*c420*/  STS.128 [R218+0x800], R20 ;  /* 0x00080014da007388 */ /* 0x0207e40000000c00 */
.L_x_3408:
[----:B------:R-:W-:Y:S05]  /*c430*/  BSYNC B1 ;  /* 0x0000000000017941 */ /* 0x000fea0003800000 */
.L_x_3407:
        /* <DEDUP_REMOVED lines=46> */
.L_x_3414:
[----:B------:R-:W-:Y:S05]  /*c720*/  BSYNC B0 ;  /* 0x0000000000007941 */ /* 0x000fea0003800000 */
.L_x_3413:
[----:B-----5:R3:W-:Y:S02]  /*c730*/  STS.128 [R218+0x2800], R20 ;  /* 0x00280014da007388 */ /* 0x0207e40000000c00 */
.L_x_3412:
[----:B------:R-:W-:Y:S05]  /*c740*/  BSYNC B1 ;  /* 0x0000000000017941 */ /* 0x000fea0003800000 */
.L_x_3411:
        /* <DEDUP_REMOVED lines=45> */
.L_x_3416:
[----:B------:R-:W-:Y:S05]  /*ca20*/  BSYNC B0 ;  /* 0x0000000000007941 */ /* 0x000fea0003800000 */
.L_x_3415:
[----:B-----5:R1:W-:Y:S02]  /*ca30*/  STS.128 [R218+0x4800], R44 ;  /* 0x0048002cda007388 */ /* 0x0203e40000000c00 */
.L_x_3406:
[----:B------:R-:W-:Y:S05]  /*ca40*/  BSYNC B2 ;  /* 0x0000000000027941 */ /* 0x000fea0003800000 */
.L_x_3405:
        /* <DEDUP_REMOVED lines=60> */
.L_x_3422:
[----:B------:R-:W-:Y:S05]  /*ce10*/  BSYNC B0 ;  /* 0x0000000000007941 */ /* 0x000fea0003800000 */
.L_x_3421:
[----:B-----5:R1:W-:Y:S02]  /*ce20*/  STS.128 [R218+0x1000], R20 ;  /* 0x00100014da007388 */ /* 0x0203e40000000c00 */
.L_x_3420:
[----:B------:R-:W-:Y:S05]  /*ce30*/  BSYNC B1 ;  /* 0x0000000000017941 */ /* 0x000fea0003800000 */
.L_x_3419:
        /* <DEDUP_REMOVED lines=46> */
.L_x_3426:
[----:B------:R-:W-:Y:S05]  /*d120*/  BSYNC B0 ;  /* 0x0000000000007941 */ /* 0x000fea0003800000 */
.L_x_3425:
[----:B-----5:R3:W-:Y:S02]  /*d130*/  STS.128 [R218+0x3000], R20 ;  /* 0x00300014da007388 */ /* 0x0207e40000000c00 */
.L_x_3424:
[----:B------:R-:W-:Y:S05]  /*d140*/  BSYNC B1 ;  /* 0x0000000000017941 */ /* 0x000fea0003800000 */
.L_x_3423:
        /* <DEDUP_REMOVED lines=45> */
.L_x_3428:
[----:B------:R-:W-:Y:S05]  /*d420*/  BSYNC B0 ;  /* 0x0000000000007941 */ /* 0x000fea0003800000 */
.L_x_3427:
[----:B-----5:R3:W-:Y:S02]  /*d430*/  STS.128 [R218+0x5000], R20 ;  /* 0x00500014da007388 */ /* 0x0207e40000000c00 */
.L_x_3418:
[----:B------:R-:W-:Y:S05]  /*d440*/  BSYNC B2 ;  /* 0x0000000000027941 */ /* 0x000fea0003800000 */
.L_x_3417:
        /* <DEDUP_REMOVED lines=59> */
.L_x_3433:
[----:B------:R-:W-:Y:S05]  /*d800*/  BSYNC B0 ;  /* 0x0000000000007941 */ /* 0x000fea0003800000 */
.L_x_3432:
[----:B-----5:R3:W-:Y:S02]  /*d810*/  STS.128 [R218+0x1800], R20 ;  /* 0x00180014da007388 */ /* 0x0207e40000000c00 */
.L_x_3431:
[----:B------:R-:W-:Y:S05]  /*d820*/  BSYNC B1 ;  /* 0x0000000000017941 */ /* 0x000fea0003800000 */
.L_x_3430:
        /* <DEDUP_REMOVED lines=46> */
.L_x_3437:
[----:B------:R-:W-:Y:S05]  /*db10*/  BSYNC B0 ;  /* 0x0000000000007941 */ /* 0x000fea0003800000 */
.L_x_3436:
[----:B-----5:R3:W-:Y:S02]  /*db20*/  STS.128 [R218+0x3800], R20 ;  /* 0x00380014da007388 */ /* 0x0207e40000000c00 */
.L_x_3435:
[----:B------:R-:W-:Y:S05]  /*db30*/  BSYNC B1 ;  /* 0x0000000000017941 */ /* 0x000fea0003800000 */
.L_x_3434:
        /* <DEDUP_REMOVED lines=45> */
.L_x_3439:
[----:B------:R-:W-:Y:S05]  /*de10*/  BSYNC B0 ;  /* 0x0000000000007941 */ /* 0x000fea0003800000 */
.L_x_3438:
[----:B-----5:R1:W-:Y:S01]  /*de20*/  STS.128 [R218+0x5800], R40 ;  /* 0x00580028da007388 */ /* 0x0203e20000000c00 */
[----:B------:R-:W-:Y:S05]  /*de30*/  BRA `(.L_x_3429) ;  /* 0x0000004c00747947 */ /* 0x000fea0003800000 */
.L_x_3392:
        /* <DEDUP_REMOVED lines=89> */
.L_x_3445:
[----:B------:R-:W-:Y:S05]  /*e3d0*/  BSYNC B0 ;  /* 0x0000000000007941 */ /* 0x000fea0003800000 */
.L_x_3444:
[----:B-----5:R3:W-:Y:S02]  /*e3e0*/  STS.128 [R218], R32 ;  /* 0x00000020da007388 */ /* 0x0207e40000000c00 */
.L_x_3443:
[----:B------:R-:W-:Y:S05]  /*e3f0*/  BSYNC B1 ;  /* 0x0000000000017941 */ /* 0x000fea0003800000 */
.L_x_3442:
        /* <DEDUP_REMOVED lines=87> */
.L_x_3449:
[----:B------:R-:W-:Y:S05]  /*e970*/  BSYNC B0 ;  /* 0x0000000000007941 */ /* 0x000fea0003800000 */
.L_x_3448:
[----:B-----5:R1:W-:Y:S02]  /*e980*/  STS.128 [R218+0x2000], R32 ;  /* 0x00200020da007388 */ /* 0x0203e40000000c00 */
.L_x_3447:
[----:B------:R-:W-:Y:S05]  /*e990*/  BSYNC B1 ;  /* 0x0000000000017941 */ /* 0x000fea0003800000 */
.L_x_3446:
        /* <DEDUP_REMOVED lines=86> */
.L_x_3451:
[----:B------:R-:W-:Y:S05]  /*ef00*/  BSYNC B0 ;  /* 0x0000000000007941 */ /* 0x000fea0003800000 */
.L_x_3450:
[----:B-----5:R3:W-:Y:S02]  /*ef10*/  STS.128 [R218+0x4000], R32 ;  /* 0x00400020da007388 */ /* 0x0207e40000000c00 */
.L_x_3441:
[----:B------:R-:W-:Y:S05]  /*ef20*/  BSYNC B2 ;  /* 0x0000000000027941 */ /* 0x000fea0003800000 */
.L_x_3440:
        /* <DEDUP_REMOVED lines=94> */
.L_x_3457:
[----:B------:R-:W-:Y:S05]  /*f510*/  BSYNC B0 ;  /* 0x0000000000007941 */ /* 0x000fea0003800000 */
.L_x_3456:
[----:B-----5:R3:W-:Y:S02]  /*f520*/  STS.128 [R218+0x800], R32 ;  /* 0x00080020da007388 */ /* 0x0207e40000000c00 */
.L_x_3455:
[----:B------:R-:W-:Y:S05]  /*f530*/  BSYNC B1 ;  /* 0x0000000000017941 */ /* 0x000fea0003800000 */
.L_x_3454:
        /* <DEDUP_REMOVED lines=90> */
.L_x_3461:
[----:B------:R-:W-:Y:S05]  /*fae0*/  BSYNC B0 ;  /* 0x0000000000007941 */ /* 0x000fea0003800000 */
.L_x_3460:
[----:B-----5:R3:W-:Y:S02]  /*faf0*/  STS.128 [R218+0x2800], R32 ;  /* 0x00280020da007388 */ /* 0x0207e40000000c00 */
.L_x_3459:
[----:B------:R-:W-:Y:S05]  /*fb00*/  BSYNC B1 ;  /* 0x0000000000017941 */ /* 0x000fea0003800000 */
.L_x_3458:
        /* <DEDUP_REMOVED lines=90> */
.L_x_3463:
[----:B------:R-:W-:Y:S05]  /*100b0*/  BSYNC B0 ;  /* 0x0000000000007941 */ /* 0x000fea0003800000 */
.L_x_3462:
[----:B-----5:R1:W-:Y:S02]  /*100c0*/  STS.128 [R218+0x4800], R20 ;  /* 0x00480014da007388 */ /* 0x0203e40000000c00 */
.L_x_3453:
[----:B------:R-:W-:Y:S05]  /*100d0*/  BSYNC B2 ;  /* 0x0000000000027941 */ /* 0x000fea0003800000 */
.L_x_3452:
        /* <DEDUP_REMOVED lines=95> */
.L_x_3469:
[----:B------:R-:W-:Y:S05]  /*106d0*/  BSYNC B0 ;  /* 0x0000000000007941 */ /* 0x000fea0003800000 */
.L_x_3468:
[----:B-----5:R3:W-:Y:S02]  /*106e0*/  STS.128 [R218+0x1000], R32 ;  /* 0x00100020da007388 */ /* 0x0207e40000000c00 */
.L_x_3467:
[----:B------:R-:W-:Y:S05]  /*106f0*/  BSYNC B1 ;  /* 0x0000000000017941 */ /* 0x000fea0003800000 */
.L_x_3466:
        /* <DEDUP_REMOVED lines=90> */
.L_x_3473:
[----:B------:R-:W-:Y:S05]  /*10ca0*/  BSYNC B0 ;  /* 0x0000000000007941 */ /* 0x000fea0003800000 */
.L_x_3472:
[----:B-----5:R3:W-:Y:S02]  /*10cb0*/  STS.128 [R218+0x3000], R32 ;  /* 0x00300020da007388 */ /* 0x0207e40000000c00 */
.L_x_3471:
[----:B------:R-:W-:Y:S05]  /*10cc0*/  BSYNC B1 ;  /* 0x0000000000017941 */ /* 0x000fea0003800000 */
.L_x_3470:
        /* <DEDUP_REMOVED lines=90> */
.L_x_3475:
[----:B------:R-:W-:Y:S05]  /*11270*/  BSYNC B0 ;  /* 0x0000000000007941 */ /* 0x000fea0003800000 */
.L_x_3474:
[----:B-----5:R1:W-:Y:S02]  /*11280*/  STS.128 [R218+0x5000], R24 ;  /* 0x00500018da007388 */ /* 0x0203e40000000c00 */
.L_x_3465:
[----:B------:R-:W-:Y:S05]  /*11290*/  BSYNC B2 ;  /* 0x0000000000027941 */ /* 0x000fea0003800000 */
.L_x_3464:
        /* <DEDUP_REMOVED lines=94> */
.L_x_3479:
[----:B------:R-:W-:Y:S05]  /*11880*/  BSYNC B0 ;  /* 0x0000000000007941 */ /* 0x000fea0003800000 */
.L_x_3478:
[----:B-----5:R1:W-:Y:S02]  /*11890*/  STS.128 [R218+0x1800], R20 ;  /* 0x00180014da007388 */ /* 0x0203e40000000c00 */
.L_x_3477:
[----:B------:R-:W-:Y:S05]  /*118a0*/  BSYNC B1 ;  /* 0x0000000000017941 */ /* 0x000fea0003800000 */
.L_x_3476:
        /* <DEDUP_REMOVED lines=92> */
.L_x_3483:
[----:B------:R-:W-:Y:S05]  /*11e70*/  BSYNC B0 ;  /* 0x0000000000007941 */ /* 0x000fea0003800000 */
.L_x_3482:
[----:B-----5:R1:W-:Y:S02]  /*11e80*/  STS.128 [R218+0x3800], R20 ;  /* 0x00380014da007388 */ /* 0x0203e40000000c00 */
.L_x_3481:
[----:B------:R-:W-:Y:S05]  /*11e90*/  BSYNC B1 ;  /* 0x0000000000017941 */ /* 0x000fea0003800000 */
.L_x_3480:
        /* <DEDUP_REMOVED lines=92> */
.L_x_3485:
[----:B------:R-:W-:Y:S05]  /*12460*/  BSYNC B0 ;  /* 0x0000000000007941 */ /* 0x000fea0003800000 */
.L_x_3484:
[----:B-----5:R1:W-:Y:S01]  /*12470*/  STS.128 [R218+0x5800], R20 ;  /* 0x00580014da007388 */ /* 0x0203e20000000c00 */
[----:B------:R-:W-:Y:S05]  /*12480*/  BRA `(.L_x_3429) ;  /* 0x0000000400e07947 */ /* 0x000fea0003800000 */
.L_x_3391:
        /* <DEDUP_REMOVED lines=35> */
.L_x_3487:
[----:B------:R-:W-:Y:S05]  /*126c0*/  BSYNC B0 ;  /* 0x0000000000007941 */ /* 0x000fea0003800000 */
.L_x_3486:
        /* <DEDUP_REMOVED lines=27> */
.L_x_3489:
[----:B------:R-:W-:Y:S05]  /*12880*/  BSYNC B0 ;  /* 0x0000000000007941 */ /* 0x000fea0003800000 */
.L_x_3488:
        /* <DEDUP_REMOVED lines=27> */
.L_x_3491:
[----:B------:R-:W-:Y:S05]  /*12a40*/  BSYNC B0 ;  /* 0x0000000000007941 */ /* 0x000fea0003800000 */
.L_x_3490:
        /* <DEDUP_REMOVED lines=28> */
.L_x_3429:
[----:B------:R-:W-:Y:S05]  /*12c10*/  BSYNC B3 ;  /* 0x0000000000037941 */ /* 0x000fea0003800000 */
.L_x_3390:
        /* <DEDUP_REMOVED lines=28> */
.L_x_3494:
[----:B------:R4:W-:Y:S02]  /*12de0*/  STS.128 [R218+0xa000], RZ ;  /* 0x00a000ffda007388 */ /* 0x0009e40000000c00 */
.L_x_3493:
[----:B------:R-:W-:Y:S05]  /*12df0*/  BSYNC B0 ;  /* 0x0000000000007941 */ /* 0x000fea0003800000 */
.L_x_3492:
        /* <DEDUP_REMOVED lines=31> */
.L_x_3497:
[----:B------:R3:W-:Y:S02]  /*12ff0*/  STS.128 [R218+0xa800], RZ ;  /* 0x00a800ffda007388 */ /* 0x0007e40000000c00 */
.L_x_3496:
[----:B------:R-:W-:Y:S05]  /*13000*/  BSYNC B0 ;  /* 0x0000000000007941 */ /* 0x000fea0003800000 */
.L_x_3495:
        /* <DEDUP_REMOVED lines=33> */
.L_x_3500:
[----:B------:R3:W-:Y:S02]  /*13220*/  STS.128 [R218+0xb000], RZ ;  /* 0x00b000ffda007388 */ /* 0x0007e40000000c00 */
.L_x_3499:
[----:B------:R-:W-:Y:S05]  /*13230*/  BSYNC B0 ;  /* 0x0000000000007941 */ /* 0x000fea0003800000 */
.L_x_3498:
        /* <DEDUP_REMOVED lines=33> */
.L_x_3502:
[----:B------:R-:W-:Y:S05]  /*13450*/  BSYNC B0 ;  /* 0x0000000000007941 */ /* 0x000fea0003800000 */
.L_x_3501:
        /* <DEDUP_REMOVED lines=37> */
.L_x_3505:
[----:B------:R3:W-:Y:S02]  /*136b0*/  STS.128 [R218+0x10000], RZ ;  /* 0x010000ffda007388 */ /* 0x0007e40000000c00 */
.L_x_3504:
[----:B------:R-:W-:Y:S05]  /*136c0*/  BSYNC B0 ;  /* 0x0000000000007941 */ /* 0x000fea0003800000 */
.L_x_3503:
        /* <DEDUP_REMOVED lines=32> */
.L_x_3508:
[----:B------:R3:W-:Y:S02]  /*138d0*/  STS.128 [R218+0x10800], RZ ;  /* 0x010800ffda007388 */ /* 0x0007e40000000c00 */
.L_x_3507:
[----:B------:R-:W-:Y:S05]  /*138e0*/  BSYNC B0 ;  /* 0x0000000000007941 */ /* 0x000fea0003800000 */
.L_x_3506:
        /* <DEDUP_REMOVED lines=34> */
.L_x_3511:
[----:B------:R3:W-:Y:S02]  /*13b10*/  STS.128 [R218+0x11000], RZ ;  /* 0x011000ffda007388 */ /* 0x0007e40000000c00 */
.L_x_3510:
[----:B------:R-:W-:Y:S05]  /*13b20*/  BSYNC B0 ;  /* 0x0000000000007941 */ /* 0x000fea0003800000 */
.L_x_3509:
        /* <DEDUP_REMOVED lines=35> */
.L_x_3514:
[----:B------:R3:W-:Y:S02]  /*13d60*/  STS.128 [R218+0x11800], RZ ;  /* 0x011800ffda007388 */ /* 0x0007e40000000c00 */
.L_x_3513:
[----:B------:R-:W-:Y:S05]  /*13d70*/  BSYNC B0 ;  /* 0x0000000000007941 */ /* 0x000fea0003800000 */
.L_x_3512:
        /* <DEDUP_REMOVED lines=180> */
[----:B------:R-:W-:Y:S01]  /*148c0*/  ISETP.GT.AND P5, PT, R222, R211, PT ;  /* 0x000000d3de00720c */ /* 0x000fe20003fa4270 */
[----:B------:R-:W3:Y:S01]  /*148d0*/  MUFU.TANH R0, R0 ;  /* 0x0000000000007308 */ /* 0x000ee20000002400 */
[----:B------:R-:W-:Y:S01]  /*148e0*/  IADD3 R225, -R18, R69, -R216 ;  /* 0x0000004512e17210 */ /* 0x000fe20007ffe9d8 */
        /* <DEDUP_REMOVED lines=28> */
[-C--:B------:R-:W-:Y:S01]  /*14ab0*/  FMUL.FTZ R103, R103, R19.reuse ;  /* 0x0000001367677220 */ /* 0x080fe20000410000 */
[----:B------:R-:W-:Y:S02]  /*14ac0*/  LEA R4, R71, R52, 0x4 ;  /* 0x0000003447047211 */ /* 0x000fe400078e20ff */
[-C--:B------:R-:W-:Y:S01]  /*14ad0*/  FMUL.FTZ R104, R104, R19.reuse ;  /* 0x0000001368687220 */ /* 0x080fe20000410000 */
[-C--:B------:R-:W-:Y:S01]  /*14ae0*/  FMUL.FTZ R105, R105, R19.reuse ;  /* 0x0000001369697220 */ /* 0x080fe20000410000 */
[-C--:B------:R-:W-:Y:S01]  /*14af0*/  FMUL.FTZ R106, R106, R19.reuse ;  /* 0x000000136a6a7220 */ /* 0x080fe20000410000 */
[----:B------:R-:W-:Y:S01]  /*14b00*/  FMUL.FTZ R107, R107, R19 ;  /* 0x000000136b6b7220 */ /* 0x000fe20000410000 */
[----:B------:R-:W1:Y:S01]  /*14b10*/  MUFU.TANH R53, R53 ;  /* 0x0000003500357308 */ /* 0x000e620000002400 */
[----:B------:R-:W-:-:S02]  /*14b20*/  IADD3 R6, R69, 0x1, -R216 ;  /* 0x0000000145067810 */ /* 0x000fc40007ffe8d8 */
        /* <DEDUP_REMOVED lines=32> */
[----:B------:R-:W-:Y:S01]  /*14d30*/  IADD3 R224, R3, 0x8, R4 ;  /* 0x0000000803e07810 */ /* 0x000fe20007ffe004 */
[----:B------:R-:W-:Y:S01]  /*14d40*/  BSSY B1, `(.L_x_3515) ;  /* 0x00000b5000017945 */ /* 0x000fe20003800000 */
[----:B------:R-:W-:Y:S01]  /*14d50*/  ISETP.NE.U32.AND P0, PT, R220, RZ, PT ;  /* 0x000000ffdc00720c */ /* 0x000fe20003f05070 */
[----:B------:R-:W-:Y:S01]  /*14d60*/  VIADD R191, R199, 0x2000 ;  /* 0x00002000c7bf7836 */ /* 0x000fe20000000000 */
[-C--:B------:R-:W-:Y:S01]  /*14d70*/  VIADDMNMX R227, R225, R4.reuse, RZ, !PT ;  /* 0x00000004e1e37246 */ /* 0x080fe200078001ff */
[----:B------:R-:W-:Y:S01]  /*14d80*/  VIADD R187, R199, 0x4000 ;  /* 0x00004000c7bb7836 */ /* 0x000fe20000000000 */
[----:B------:R-:W-:-:S02]  /*14d90*/  VIADDMNMX R226, R3, R4, R69, PT ;  /* 0x0000000403e27246 */ /* 0x000fc40003800145 */
[----:B------:R-:W-:Y:S02]  /*14da0*/  VIADDMNMX R225, R225, R6, RZ, !PT ;  /* 0x00000006e1e17246 */ /* 0x000fe400078001ff */
[----:B------:R-:W-:Y:S02]  /*14db0*/  VIMNMX R224, R224, R69, PT ;  /* 0x00000045e0e07248 */ /* 0x000fe40003fe0100 */
[----:B------:R-:W-:Y:S02]  /*14dc0*/  ISETP.NE.AND.EX P0, PT, R221, RZ, PT, P0 ;  /* 0x000000ffdd00720c */ /* 0x000fe40003f05300 */
[C---:B------:R-:W-:Y:S02]  /*14dd0*/  IADD3 R195, R199.reuse, 0x800, RZ ;  /* 0x00000800c7c37810 */ /* 0x040fe40007ffe0ff */
[C---:B------:R-:W-:Y:S02]  /*14de0*/  IADD3 R194, R199.reuse, 0x1000, RZ ;  /* 0x00001000c7c27810 */ /* 0x040fe40007ffe0ff */
[----:B------:R-:W-:-:S02]  /*14df0*/  IADD3 R193, R199, 0x1800, RZ ;  /* 0x00001800c7c17810 */ /* 0x000fc40007ffe0ff */
[C---:B------:R-:W-:Y:S02]  /*14e00*/  IADD3 R190, R199.reuse, 0x2800, RZ ;  /* 0x00002800c7be7810 */ /* 0x040fe40007ffe0ff */
[C---:B------:R-:W-:Y:S02]  /*14e10*/  IADD3 R189, R199.reuse, 0x3000, RZ ;  /* 0x00003000c7bd7810 */ /* 0x040fe40007ffe0ff */
[C---:B------:R-:W-:Y:S02]  /*14e20*/  IADD3 R188, R199.reuse, 0x3800, RZ ;  /* 0x00003800c7bc7810 */ /* 0x040fe40007ffe0ff */
        /* <DEDUP_REMOVED lines=66> */
.L_x_3518:
[----:B------:R-:W2:Y:S02]  /*15250*/  LD.E R6, desc[UR6][R16.64+0x38] ;  /* 0x0000380610067980 */ /* 0x000ea4000c101900 */
[----:B--2---:R-:W-:-:S04]  /*15260*/  LEA R6, -R6, RZ, 0x6 ;  /* 0x000000ff06067211 */ /* 0x004fc800078e31ff */
[----:B------:R-:W-:Y:S02]  /*15270*/  SHF.R.S32.HI R4, RZ, 0x1f, R6 ;  /* 0x0000001fff047819 */ /* 0x000fe40000011406 */
.L_x_3519:
[----:B------:R-:W-:Y:S05]  /*15280*/  BSYNC B0 ;  /* 0x0000000000007941 */ /* 0x000fea0003800000 */
.L_x_3517:
        /* <DEDUP_REMOVED lines=96> */
.L_x_3516:
[----:B------:R-:W-:Y:S05]  /*15890*/  BSYNC B1 ;  /* 0x0000000000017941 */ /* 0x000fea0003800000 */
.L_x_3515:
        /* <DEDUP_REMOVED lines=425> */
[----:B-1----:R-:W-:Y:S02]  /*17330*/  R2UR UR4, R238 ;  /* 0x00000000ee0472ca */ /* 0x002fe400000e0000 */
[----:B------:R-:W-:-:S13]  /*17340*/  R2UR UR5, R239 ;  /* 0x00000000ef0572ca */ /* 0x000fda00000e0000 */
[----:B--2---:R-:W2:Y:S01]  /*17350*/  LD.E R9, desc[UR4][R236.64+0x170] ;  /* 0x00017004ec097980 */ /* 0x004ea2000c101900 */
        /* <DEDUP_REMOVED lines=65> */
.L_x_3522:
[----:B-1----:R-:W-:Y:S02]  /*17770*/  R2UR UR4, R238 ;  /* 0x00000000ee0472ca */ /* 0x002fe400000e0000 */
[----:B------:R-:W-:-:S13]  /*17780*/  R2UR UR5, R239 ;  /* 0x00000000ef0572ca */ /* 0x000fda00000e0000 */
[----:B--2---:R-:W2:Y:S02]  /*17790*/  LD.E R4, desc[UR4][R236.64+0x40] ;  /* 0x00004004ec047980 */ /* 0x004ea4000c101900 */
[----:B--2---:R-:W-:-:S05]  /*177a0*/  IMAD.U32 R4, R4, -0x40, RZ ;  /* 0xffffffc004047824 */ /* 0x004fca00078e00ff */
[----:B------:R-:W-:Y:S02]  /*177b0*/  SHF.R.S32.HI R0, RZ, 0x1f, R4 ;  /* 0x0000001fff007819 */ /* 0x000fe40000011404 */
.L_x_3523:
[----:B------:R-:W-:Y:S05]  /*177c0*/  BSYNC B0 ;  /* 0x0000000000007941 */ /* 0x000fea0003800000 */
.L_x_3521:
        /* <DEDUP_REMOVED lines=123> */
[----:B------:R-:W2:Y:S04]  /*17f80*/  LDSM.16.M88.4 R148, [R201+0x6800] ;  /* 0x00680000c994783b */ /* 0x000ea80000000200 */
[----:B------:R-:W-:Y:S04]  /*17f90*/  LDSM.16.M88.4 R32, [R198] ;  /* 0x00000000c620783b */ /* 0x000fe80000000200 */
[----:B---3--:R-:W-:Y:S04]  /*17fa0*/  LDSM.16.M88.4 R20, [R196+0x6000] ;  /* 0x00600000c414783b */ /* 0x008fe80000000200 */
[----:B------:R-:W3:Y:S04]  /*17fb0*/  LDSM.16.M88.4 R140, [R201+0x7000] ;  /* 0x00700000c98c783b */ /* 0x000ee80000000200 */
[----:B------:R-:W5:Y:S04]  /*17fc0*/  LDSM.16.M88.4 R28, [R195] ;  /* 0x00000000c31c783b */ /* 0x000f680000000200 */
[----:B------:R-:W5:Y:S04]  /*17fd0*/  LDSM.16.M88.4 R136, [R201+0x7800] ;  /* 0x00780000c988783b */ /* 0x000f680000000200 */
[----:B------:R-:W-:Y:S01]  /*17fe0*/  LDSM.16.M88.4 R232, [R197] ;  /* 0x00000000c5e8783b */ /* 0x000fe20000000200 */
[C---:B-1----:R-:W-:Y:S03]  /*17ff0*/  HMMA.16816.F32.BF16 R16, R172.reuse, R12, RZ ;  /* 0x0000000cac10723c */ /* 0x042fe600000418ff */
[----:B------:R-:W-:Y:S04]  /*18000*/  LDSM.16.M88.4 R8, [R194] ;  /* 0x00000000c208783b */ /* 0x000fe80000000200 */
[----:B------:R-:W5:Y:S01]  /*18010*/  LD.E R0, desc[UR4][R236.64+0x18c] ;  /* 0x00018c04ec007980 */ /* 0x000f62000c101900 */
[C---:B------:R-:W-:Y:S01]  /*18020*/  HMMA.16816.F32.BF16 R12, R172.reuse, R14, RZ ;  /* 0x0000000eac0c723c */ /* 0x040fe200000418ff */
[----:B------:R-:W-:Y:S01]  /*18030*/  IMAD R133, R222, 0x40, R133 ;  /* 0x00000040de857824 */ /* 0x000fe200078e0285 */
[----:B------:R-:W-:Y:S01]  /*18040*/  BSSY B1, `(.L_x_3524) ;  /* 0x000020d000017945 */ /* 0x000fe20003800000 */
[----:B------:R-:W-:Y:S03]  /*18050*/  LDSM.16.M88.4 R160, [R196+0x6800] ;  /* 0x00680000c4a0783b */ /* 0x000fe60000000200 */
[----:B--2---:R-:W-:Y:S01]  /*18060*/  HMMA.16816.F32.BF16 R152, R172, R148, RZ ;  /* 0x00000094ac98723c */ /* 0x004fe200000418ff */
[----:B------:R-:W-:Y:S01]  /*18070*/  LDSM.16.M88.4 R180, [R193] ;  /* 0x00000000c1b4783b */ /* 0x000fe20000000200 */
[----:B------:R-:W-:-:S03]  /*18080*/  ISETP.GE.AND P2, PT, R133, R227, PT ;  /* 0x000000e38500720c */ /* 0x000fc60003f46270 */
[----:B------:R-:W-:Y:S01]  /*18090*/  LDSM.16.M88.4 R168, [R202+0x2000] ;  /* 0x00200000caa8783b */ /* 0x000fe20000000200 */
[----:B------:R-:W-:Y:S01]  /*180a0*/  HMMA.16816.F32.BF16 R148, R172, R150, RZ ;  /* 0x00000096ac94723c */ /* 0x000fe200000418ff */
[----:B------:R-:W-:Y:S02]  /*180b0*/  ISETP.GE.OR P2, PT, R133, R226, !P2 ;  /* 0x000000e28500720c */ /* 0x000fe40005746670 */
[----:B----4-:R-:W-:Y:S03]  /*180c0*/  LDSM.16.M88.4 R24, [R196+0x7000] ;  /* 0x00700000c418783b */ /* 0x010fe60000000200 */
[C---:B------:R-:W-:Y:S01]  /*180d0*/  HMMA.16816.F32.BF16 R16, R164.reuse, R4, R16 ;  /* 0x00000004a410723c */ /* 0x040fe20000041810 */
[----:B------:R-:W-:Y:S04]  /*180e0*/  LDSM.16.M88.4 R156, [R196+0x7800] ;  /* 0x00780000c49c783b */ /* 0x000fe80000000200 */
[----:B------:R-:W0:Y:S01]  /*180f0*/  LDGDEPBAR ;  /* 0x00000000000079af */ /* 0x000e220000000000 */
[----:B------:R-:W-:Y:S03]  /*18100*/  HMMA.16816.F32.BF16 R12, R164, R6, R12 ;  /* 0x00000006a40c723c */ /* 0x000fe6000004180c */
[----:B------:R-:W1:Y:S03]  /*18110*/  LDSM.16.M88.4 R4, [R192] ;  /* 0x00000000c004783b */ /* 0x000e660000000200 */
[C---:B---3--:R-:W-:Y:S06]  /*18120*/  HMMA.16816.F32.BF16 R144, R172.reuse, R140, RZ ;  /* 0x0000008cac90723c */ /* 0x048fec00000418ff */
[----:B------:R-:W-:Y:S06]  /*18130*/  HMMA.16816.F32.BF16 R140, R172, R142, RZ ;  /* 0x0000008eac8c723c */ /* 0x000fec00000418ff */
[C---:B------:R-:W-:Y:S06]  /*18140*/  HMMA.16816.F32.BF16 R16, R32.reuse, R20, R16 ;  /* 0x000000142010723c */ /* 0x040fec0000041810 */
[----:B------:R-:W-:Y:S01]  /*18150*/  HMMA.16816.F32.BF16 R12, R32, R22, R12 ;  /* 0x00000016200c723c */ /* 0x000fe2000004180c */
[----:B------:R-:W2:Y:S05]  /*18160*/  LDSM.16.M88.4 R20, [R201+0x8000] ;  /* 0x00800000c914783b */ /* 0x000eaa0000000200 */
[C---:B-----5:R-:W-:Y:S06]  /*18170*/  HMMA.16816.F32.BF16 R152, R164.reuse, R28, R152 ;  /* 0x0000001ca498723c */ /* 0x060fec0000041898 */
[----:B------:R-:W-:Y:S01]  /*18180*/  HMMA.16816.F32.BF16 R148, R164, R30, R148 ;  /* 0x0000001ea494723c */ /* 0x000fe20000041894 */
[----:B------:R-:W3:Y:S05]  /*18190*/  LDSM.16.M88.4 R28, [R192+0x800] ;  /* 0x00080000c01c783b */ /* 0x000eea0000000200 */
[C---:B------:R-:W-:Y:S06]  /*181a0*/  HMMA.16816.F32.BF16 R176, R172.reuse, R136, RZ ;  /* 0x00000088acb0723c */ /* 0x040fec00000418ff */
[----:B------:R-:W-:Y:S01]  /*181b0*/  HMMA.16816.F32.BF16 R172, R172, R138, RZ ;  /* 0x0000008aacac723c */ /* 0x000fe200000418ff */
[----:B------:R-:W-:Y:S05]  /*181c0*/  LDSM.16.M88.4 R136, [R200+0x2000] ;  /* 0x00200000c888783b */ /* 0x000fea0000000200 */
[C---:B-1----:R-:W-:Y:S06]  /*181d0*/  HMMA.16816.F32.BF16 R16, R232.reuse, R4, R16 ;  /* 0x00000004e810723c */ /* 0x042fec0000041810 */
[----:B------:R-:W-:Y:S01]  /*181e0*/  HMMA.16816.F32.BF16 R12, R232, R6, R12 ;  /* 0x00000006e80c723c */ /* 0x000fe2000004180c */
[----:B------:R-:W1:Y:S05]  /*181f0*/  LDSM.16.M88.4 R4, [R191] ;  /* 0x00000000bf04783b */ /* 0x000e6a0000000200 */
[C---:B------:R-:W-:Y:S06]  /*18200*/  HMMA.16816.F32.BF16 R144, R164.reuse, R8, R144 ;  /* 0x00000008a490723c */ /* 0x040fec0000041890 */
[----:B------:R-:W-:Y:S01]  /*18210*/  HMMA.16816.F32.BF16 R140, R164, R10, R140 ;  /* 0x0000000aa48c723c */ /* 0x000fe2000004188c */
[----:B------:R-:W4:Y:S05]  /*18220*/  LDSM.16.M88.4 R8, [R192+0x1000] ;  /* 0x00100000c008783b */ /* 0x000f2a0000000200 */
[C---:B------:R-:W-:Y:S06]  /*18230*/  HMMA.16816.F32.BF16 R152, R32.reuse, R160, R152 ;  /* 0x000000a02098723c */ /* 0x040fec0000041898 */
[----:B------:R-:W-:Y:S01]  /*18240*/  HMMA.16816.F32.BF16 R148, R32, R162, R148 ;  /* 0x000000a22094723c */ /* 0x000fe20000041894 */
[----:B------:R-:W-:Y:S05]  /*18250*/  LDSM.16.M88.4 R160, [R201+0x9000] ;  /* 0x00900000c9a0783b */ /* 0x000fea0000000200 */
[C---:B------:R-:W-:Y:S06]  /*18260*/  HMMA.16816.F32.BF16 R176, R164.reuse, R180, R176 ;  /* 0x000000b4a4b0723c */ /* 0x040fec00000418b0 */
[----:B------:R-:W-:Y:S01]  /*18270*/  HMMA.16816.F32.BF16 R172, R164, R182, R172 ;  /* 0x000000b6a4ac723c */ /* 0x000fe200000418ac */
[----:B------:R-:W5:Y:S04]  /*18280*/  LDSM.16.M88.4 R164, [R201+0x8800] ;  /* 0x00880000c9a4783b */ /* 0x000f680000000200 */
[----:B------:R-:W5:Y:S01]  /*18290*/  LDSM.16.M88.4 R180, [R192+0x1800] ;  /* 0x00180000c0b4783b */ /* 0x000f620000000200 */
[C---:B--2---:R-:W-:Y:S06]  /*182a0*/  HMMA.16816.F32.BF16 R16, R168.reuse, R20, R16 ;  /* 0x00000014a810723c */ /* 0x044fec0000041810 */
[----:B------:R-:W-:Y:S01]  /*182b0*/  HMMA.16816.F32.BF16 R12, R168, R22, R12 ;  /* 0x00000016a80c723c */ /* 0x000fe2000004180c */
[----:B------:R-:W-:Y:S05]  /*182c0*/  LDSM.16.M88.4 R20, [R196+0x8000] ;  /* 0x00800000c414783b */ /* 0x000fea0000000200 */
[C---:B------:R-:W-:Y:S06]  /*182d0*/  HMMA.16816.F32.BF16 R144, R32.reuse, R24, R144 ;  /* 0x000000182090723c */ /* 0x040fec0000041890 */
[----:B------:R-:W-:Y:S01]  /*182e0*/  HMMA.16816.F32.BF16 R140, R32, R26, R140 ;  /* 0x0000001a208c723c */ /* 0x000fe2000004188c */
[----:B------:R-:W2:Y:S05]  /*182f0*/  LDSM.16.M88.4 R24, [R198+0x2000] ;  /* 0x00200000c618783b */ /* 0x000eaa0000000200 */
[C---:B---3--:R-:W-:Y:S06]  /*18300*/  HMMA.16816.F32.BF16 R152, R232.reuse, R28, R152 ;  /* 0x0000001ce898723c */ /* 0x048fec0000041898 */
[----:B------:R-:W-:Y:S01]  /*18310*/  HMMA.16816.F32.BF16 R148, R232, R30, R148 ;  /* 0x0000001ee894723c */ /* 0x000fe20000041894 */
[----:B------:R-:W-:Y:S05]  /*18320*/  LDSM.16.M88.4 R28, [R189] ;  /* 0x00000000bd1c783b */ /* 0x000fea0000000200 */
[C---:B------:R-:W-:Y:S06]  /*18330*/  HMMA.16816.F32.BF16 R176, R32.reuse, R156, R176 ;  /* 0x0000009c20b0723c */ /* 0x040fec00000418b0 */
[----:B------:R-:W-:Y:S01]  /*18340*/  HMMA.16816.F32.BF16 R172, R32, R158, R172 ;  /* 0x0000009e20ac723c */ /* 0x000fe200000418ac */
[----:B------:R-:W3:Y:S04]  /*18350*/  LDSM.16.M88.4 R32, [R190] ;  /* 0x00000000be20783b */ /* 0x000ee80000000200 */
[----:B------:R-:W3:Y:S01]  /*18360*/  LDSM.16.M88.4 R156, [R201+0x9800] ;  /* 0x00980000c99c783b */ /* 0x000ee20000000200 */
[C---:B-1----:R-:W-:Y:S06]  /*18370*/  HMMA.16816.F32.BF16 R16, R136.reuse, R4, R16 ;  /* 0x000000048810723c */ /* 0x042fec0000041810 */
[----:B------:R-:W-:Y:S01]  /*18380*/  HMMA.16816.F32.BF16 R12, R136, R6, R12 ;  /* 0x00000006880c723c */ /* 0x000fe2000004180c */
[----:B------:R-:W-:Y:S05]  /*18390*/  LDSM.16.M88.4 R4, [R192+0x2000] ;  /* 0x00200000c004783b */ /* 0x000fea0000000200 */
[C---:B----4-:R-:W-:Y:S06]  /*183a0*/  HMMA.16816.F32.BF16 R144, R232.reuse, R8, R144 ;  /* 0x00000008e890723c */ /* 0x050fec0000041890 */
[----:B------:R-:W-:Y:S01]  /*183b0*/  HMMA.16816.F32.BF16 R140, R232, R10, R140 ;  /* 0x0000000ae88c723c */ /* 0x000fe2000004188c */
[----:B------:R-:W1:Y:S05]  /*183c0*/  LDSM.16.M88.4 R8, [R197+0x2000] ;  /* 0x00200000c508783b */ /* 0x000e6a0000000200 */
[C---:B-----5:R-:W-:Y:S06]  /*183d0*/  HMMA.16816.F32.BF16 R152, R168.reuse, R164, R152 ;  /* 0x000000a4a898723c */ /* 0x060fec0000041898 */
[----:B------:R-:W-:Y:S01]  /*183e0*/  HMMA.16816.F32.BF16 R148, R168, R166, R148 ;  /* 0x000000a6a894723c */ /* 0x000fe20000041894 */
[----:B------:R-:W4:Y:S05]  /*183f0*/  LDSM.16.M88.4 R164, [R196+0x8800] ;  /* 0x00880000c4a4783b */ /* 0x000f2a0000000200 */
[C---:B------:R-:W-:Y:S06]  /*18400*/  HMMA.16816.F32.BF16 R176, R232.reuse, R180, R176 ;  /* 0x000000b4e8b0723c */ /* 0x040fec00000418b0 */
[----:B------:R-:W-:Y:S01]  /*18410*/  HMMA.16816.F32.BF16 R172, R232, R182, R172 ;  /* 0x000000b6e8ac723c */ /* 0x000fe200000418ac */
[----:B------:R-:W5:Y:S05]  /*18420*/  LDSM.16.M88.4 R180, [R188] ;  /* 0x00000000bcb4783b */ /* 0x000f6a0000000200 */
[C---:B--2---:R-:W-:Y:S06]  /*18430*/  HMMA.16816.F32.BF16 R16, R24.reuse, R20, R16 ;  /* 0x000000141810723c */ /* 0x044fec0000041810 */
[----:B------:R-:W-:Y:S01]  /*18440*/  HMMA.16816.F32.BF16 R232, R24, R22, R12 ;  /* 0x0000001618e8723c */ /* 0x000fe2000004180c */
[----:B------:R-:W-:Y:S04]  /*18450*/  LDSM.16.M88.4 R20, [R202+0x4000] ;  /* 0x00400000ca14783b */ /* 0x000fe80000000200 */
[----:B------:R-:W2:Y:S01]  /*18460*/  LDSM.16.M88.4 R12, [R201+0xa000] ;  /* 0x00a00000c90c783b */ /* 0x000ea20000000200 */
[C---:B---3--:R-:W-:Y:S06]  /*18470*/  HMMA.16816.F32.BF16 R152, R136.reuse, R32, R152 ;  /* 0x000000208898723c */ /* 0x048fec0000041898 */
[----:B------:R-:W-:Y:S01]  /*18480*/  HMMA.16816.F32.BF16 R148, R136, R34, R148 ;  /* 0x000000228894723c */ /* 0x000fe20000041894 */
[----:B------:R-:W-:Y:S05]  /*18490*/  LDSM.16.M88.4 R32, [R196+0x9000] ;  /* 0x00900000c420783b */ /* 0x000fea0000000200 */
[C---:B------:R-:W-:Y:S06]  /*184a0*/  HMMA.16816.F32.BF16 R144, R168.reuse, R160, R144 ;  /* 0x000000a0a890723c */ /* 0x040fec0000041890 */
[C---:B------:R-:W-:Y:S01]  /*184b0*/  HMMA.16816.F32.BF16 R140, R168.reuse, R162, R140 ;  /* 0x000000a2a88c723c */ /* 0x040fe2000004188c */
[----:B------:R-:W-:Y:S05]  /*184c0*/  LDSM.16.M88.4 R160, [R196+0x9800] ;  /* 0x00980000c4a0783b */ /* 0x000fea0000000200 */
[C---:B------:R-:W-:Y:S06]  /*184d0*/  HMMA.16816.F32.BF16 R176, R168.reuse, R156, R176 ;  /* 0x0000009ca8b0723c */ /* 0x040fec00000418b0 */
[----:B------:R-:W-:Y:S01]  /*184e0*/  HMMA.16816.F32.BF16 R172, R168, R158, R172 ;  /* 0x0000009ea8ac723c */ /* 0x000fe200000418ac */
[----:B------:R-:W3:Y:S04]  /*184f0*/  LDSM.16.M88.4 R156, [R192+0x2800] ;  /* 0x00280000c09c783b */ /* 0x000ee80000000200 */
[----:B------:R-:W-:Y:S01]  /*18500*/  LDSM.16.M88.4 R168, [R200+0x4000] ;  /* 0x00400000c8a8783b */ /* 0x000fe20000000200 */
[C---:B-1----:R-:W-:Y:S06]  /*18510*/  HMMA.16816.F32.BF16 R16, R8.reuse, R4, R16 ;  /* 0x000000040810723c */ /* 0x042fec0000041810 */
[----:B------:R-:W-:Y:S01]  /*18520*/  HMMA.16816.F32.BF16 R232, R8, R6, R232 ;  /* 0x0000000608e8723c */ /* 0x000fe200000418e8 */
[----:B------:R-:W1:Y:S05]  /*18530*/  LDSM.16.M88.4 R4, [R187] ;  /* 0x00000000bb04783b */ /* 0x000e6a0000000200 */
[C---:B----4-:R-:W-:Y:S06]  /*18540*/  HMMA.16816.F32.BF16 R152, R24.reuse, R164, R152 ;  /* 0x000000a41898723c */ /* 0x050fec0000041898 */
[----:B------:R-:W-:Y:S06]  /*18550*/  HMMA.16816.F32.BF16 R148, R24, R166, R148 ;  /* 0x000000a61894723c */ /* 0x000fec0000041894 */
[C---:B------:R-:W-:Y:S06]  /*18560*/  HMMA.16816.F32.BF16 R144, R136.reuse, R28, R144 ;  /* 0x0000001c8890723c */ /* 0x040fec0000041890 */
[C---:B------:R-:W-:Y:S01]  /*18570*/  HMMA.16816.F32.BF16 R140, R136.reuse, R30, R140 ;  /* 0x0000001e888c723c */ /* 0x040fe2000004188c */
[----:B------:R-:W4:Y:S05]  /*18580*/  LDSM.16.M88.4 R28, [R201+0xa800] ;  /* 0x00a80000c91c783b */ /* 0x000f2a0000000200 */
[C---:B-----5:R-:W-:Y:S06]  /*18590*/  HMMA.16816.F32.BF16 R176, R136.reuse, R180, R176 ;  /* 0x000000b488b0723c */ /* 0x060fec00000418b0 */
[----:B------:R-:W-:Y:S01]  /*185a0*/  HMMA.16816.F32.BF16 R172, R136, R182, R172 ;  /* 0x000000b688ac723c */ /* 0x000fe200000418ac */
[----:B------:R-:W-:Y:S05]  /*185b0*/  LDSM.16.M88.4 R136, [R198+0x4000] ;  /* 0x00400000c688783b */ /* 0x000fea0000000200 */
[C---:B--2---:R-:W-:Y:S06]  /*185c0*/  HMMA.16816.F32.BF16 R16, R20.reuse, R12, R16 ;  /* 0x0000000c1410723c */ /* 0x044fec0000041810 */
[----:B------:R-:W-:Y:S01]  /*185d0*/  HMMA.16816.F32.BF16 R232, R20, R14, R232 ;  /* 0x0000000e14e8723c */ /* 0x000fe200000418e8 */
[----:B------:R-:W2:Y:S05]  /*185e0*/  LDSM.16.M88.4 R12, [R196+0xa000] ;  /* 0x00a00000c40c783b */ /* 0x000eaa0000000200 */
[C---:B---3--:R-:W-:Y:S06]  /*185f0*/  HMMA.16816.F32.BF16 R152, R8.reuse, R156, R152 ;  /* 0x0000009c0898723c */ /* 0x048fec0000041898 */
[----:B------:R-:W-:Y:S01]  /*18600*/  HMMA.16816.F32.BF16 R148, R8, R158, R148 ;  /* 0x0000009e0894723c */ /* 0x000fe20000041894 */
[----:B------:R-:W3:Y:S05]  /*18610*/  LDSM.16.M88.4 R156, [R192+0x3000] ;  /* 0x00300000c09c783b */ /* 0x000eea0000000200 */
[C---:B------:R-:W-:Y:S06]  /*18620*/  HMMA.16816.F32.BF16 R144, R24.reuse, R32, R144 ;  /* 0x000000201890723c */ /* 0x040fec0000041890 */
[C---:B------:R-:W-:Y:S01]  /*18630*/  HMMA.16816.F32.BF16 R140, R24.reuse, R34, R140 ;  /* 0x00000022188c723c */ /* 0x040fe2000004188c */
[----:B------:R-:W-:Y:S05]  /*18640*/  LDSM.16.M88.4 R32, [R197+0x4000] ;  /* 0x00400000c520783b */ /* 0x000fea0000000200 */
[C---:B------:R-:W-:Y:S06]  /*18650*/  HMMA.16816.F32.BF16 R176, R24.reuse, R160, R176 ;  /* 0x000000a018b0723c */ /* 0x040fec00000418b0 */
[----:B------:R-:W-:Y:S01]  /*18660*/  HMMA.16816.F32.BF16 R172, R24, R162, R172 ;  /* 0x000000a218ac723c */ /* 0x000fe200000418ac */
[----:B------:R-:W5:Y:S04]  /*18670*/  LDSM.16.M88.4 R24, [R186] ;  /* 0x00000000ba18783b */ /* 0x000f680000000200 */
[----:B------:R-:W-:Y:S01]  /*18680*/  LDSM.16.M88.4 R160, [R192+0x3800] ;  /* 0x00380000c0a0783b */ /* 0x000fe20000000200 */
[C---:B-1----:R-:W-:Y:S06]  /*18690*/  HMMA.16816.F32.BF16 R16, R168.reuse, R4, R16 ;  /* 0x00000004a810723c */ /* 0x042fec0000041810 */
[----:B------:R-:W-:Y:S01]  /*186a0*/  HMMA.16816.F32.BF16 R232, R168, R6, R232 ;  /* 0x00000006a8e8723c */ /* 0x000fe200000418e8 */
[----:B------:R-:W1:Y:S05]  /*186b0*/  LDSM.16.M88.4 R4, [R192+0x4000] ;  /* 0x00400000c004783b */ /* 0x000e6a0000000200 */
[C---:B----4-:R-:W-:Y:S06]  /*186c0*/  HMMA.16816.F32.BF16 R152, R20.reuse, R28, R152 ;  /* 0x0000001c1498723c */ /* 0x050fec0000041898 */
[----:B------:R-:W-:Y:S01]  /*186d0*/  HMMA.16816.F32.BF16 R148, R20, R30, R148 ;  /* 0x0000001e1494723c */ /* 0x000fe20000041894 */
[----:B------:R-:W4:Y:S05]  /*186e0*/  LDSM.16.M88.4 R28, [R201+0xb000] ;  /* 0x00b00000c91c783b */ /* 0x000f2a0000000200 */
[C---:B--2---:R-:W-:Y:S06]  /*186f0*/  HMMA.16816.F32.BF16 R16, R136.reuse, R12, R16 ;  /* 0x0000000c8810723c */ /* 0x044fec0000041810 */
[----:B------:R-:W-:Y:S01]  /*18700*/  HMMA.16816.F32.BF16 R232, R136, R14, R232 ;  /* 0x0000000e88e8723c */ /* 0x000fe200000418e8 */
[----:B------:R-:W2:Y:S05]  /*18710*/  LDSM.16.M88.4 R12, [R196+0xa800] ;  /* 0x00a80000c40c783b */ /* 0x000eaa0000000200 */
[C---:B---3--:R-:W-:Y:S06]  /*18720*/  HMMA.16816.F32.BF16 R144, R8.reuse, R156, R144 ;  /* 0x0000009c0890723c */ /* 0x048fec0000041890 */
[----:B------:R-:W-:Y:S01]  /*18730*/  HMMA.16816.F32.BF16 R140, R8, R158, R140 ;  /* 0x0000009e088c723c */ /* 0x000fe2000004188c */
[----:B------:R-:W-:Y:S05]  /*18740*/  LDSM.16.M88.4 R156, [R201+0xb800] ;  /* 0x00b80000c99c783b */ /* 0x000fea0000000200 */
[C---:B-----5:R-:W-:Y:S06]  /*18750*/  HMMA.16816.F32.BF16 R152, R168.reuse, R24, R152 ;  /* 0x00000018a898723c */ /* 0x060fec0000041898 */
[----:B------:R-:W-:Y:S01]  /*18760*/  HMMA.16816.F32.BF16 R148, R168, R26, R148 ;  /* 0x0000001aa894723c */ /* 0x000fe20000041894 */
[----:B------:R-:W3:Y:S05]  /*18770*/  LDSM.16.M88.4 R24, [R185] ;  /* 0x00000000b918783b */ /* 0x000eea0000000200 */
[C---:B-1----:R-:W-:Y:S06]  /*18780*/  HMMA.16816.F32.BF16 R16, R32.reuse, R4, R16 ;  /* 0x000000042010723c */ /* 0x042fec0000041810 */
[----:B------:R-:W-:Y:S01]  /*18790*/  HMMA.16816.F32.BF16 R232, R32, R6, R232 ;  /* 0x0000000620e8723c */ /* 0x000fe200000418e8 */
[----:B------:R-:W1:Y:S05]  /*187a0*/  LDSM.16.M88.4 R4, [R192+0x4800] ;  /* 0x00480000c004783b */ /* 0x000e6a0000000200 */
[C---:B----4-:R-:W-:Y:S06]  /*187b0*/  HMMA.16816.F32.BF16 R144, R20.reuse, R28, R144 ;  /* 0x0000001c1490723c */ /* 0x050fec0000041890 */
[----:B------:R-:W-:Y:S06]  /*187c0*/  HMMA.16816.F32.BF16 R140, R20, R30, R140 ;  /* 0x0000001e148c723c */ /* 0x000fec000004188c */
[----:B--2---:R-:W-:Y:S01]  /*187d0*/  HMMA.16816.F32.BF16 R152, R136, R12, R152 ;  /* 0x0000000c8898723c */ /* 0x004fe20000041898 */
[-C--:B------:R-:W-:Y:S01]  /*187e0*/  FMUL.FTZ R16, R16, R0.reuse ;  /* 0x0000000010107220 */ /* 0x080fe20000410000 */
[-C--:B------:R-:W-:Y:S01]  /*187f0*/  FMUL.FTZ R2, R17, R0.reuse ;  /* 0x0000000011027220 */ /* 0x080fe20000410000 */
[-C--:B------:R-:W-:Y:S01]  /*18800*/  FMUL.FTZ R18, R18, R0.reuse ;  /* 0x0000000012127220 */ /* 0x080fe20000410000 */
[----:B------:R-:W-:-:S02]  /*18810*/  FMUL.FTZ R19, R19, R0 ;  /* 0x0000000013137220 */ /* 0x000fc40000410000 */
[----:B------:R-:W-:Y:S01]  /*18820*/  HMMA.16816.F32.BF16 R148, R136, R14, R148 ;  /* 0x0000000e8894723c */ /* 0x000fe20000041894 */
[----:B------:R-:W2:Y:S01]  /*18830*/  LDSM.16.M88.4 R12, [R196+0xb000] ;  /* 0x00b00000c40c783b */ /* 0x000ea20000000200 */
[----:B------:R-:W4:Y:S01]  /*18840*/  MUFU.TANH R16, R16 ;  /* 0x0000001000107308 */ /* 0x000f220000002400 */
[-C--:B------:R-:W-:Y:S01]  /*18850*/  FMUL.FTZ R17, R232, R0.reuse ;  /* 0x00000000e8117220 */ /* 0x080fe20000410000 */
[-C--:B------:R-:W-:Y:S02]  /*18860*/  FMUL.FTZ R28, R233, R0.reuse ;  /* 0x00000000e91c7220 */ /* 0x080fe40000410000 */
[----:B------:R-:W-:Y:S04]  /*18870*/  HMMA.16816.F32.BF16 R176, R8, R160, R176 ;  /* 0x000000a008b0723c */ /* 0x000fe800000418b0 */
[----:B------:R-:W5:Y:S02]  /*18880*/  MUFU.TANH R2, R2 ;  /* 0x0000000200027308 */ /* 0x000f640000002400 */
[----:B---3--:R-:W-:Y:S06]  /*18890*/  HMMA.16816.F32.BF16 R144, R168, R24, R144 ;  /* 0x00000018a890723c */ /* 0x008fec0000041890 */
[----:B------:R-:W-:Y:S01]  /*188a0*/  HMMA.16816.F32.BF16 R172, R8, R162, R172 ;  /* 0x000000a208ac723c */ /* 0x000fe200000418ac */
[----:B------:R-:W3:Y:S01]  /*188b0*/  LDSM.16.M88.4 R8, [R184] ;  /* 0x00000000b808783b */ /* 0x000ee20000000200 */
[----:B------:R-:W5:Y:S01]  /*188c0*/  MUFU.TANH R17, R17 ;  /* 0x0000001100117308 */ /* 0x000f620000002400 */
[----:B----4-:R-:W-:Y:S01]  /*188d0*/  FSEL R16, R16, -INF , !P2 ;  /* 0xff80000010107808 */ /* 0x010fe20005000000 */
[-C--:B------:R-:W-:Y:S01]  /*188e0*/  FMUL.FTZ R24, R234, R0.reuse ;  /* 0x00000000ea187220 */ /* 0x080fe20000410000 */
[----:B------:R-:W-:Y:S01]  /*188f0*/  FMUL.FTZ R25, R235, R0 ;  /* 0x00000000eb197220 */ /* 0x000fe20000410000 */
[----:B------:R-:W-:Y:S04]  /*18900*/  HMMA.16816.F32.BF16 R140, R168, R26, R140 ;  /* 0x0000001aa88c723c */ /* 0x000fe8000004188c */
[----:B------:R-:W4:Y:S02]  /*18910*/  MUFU.TANH R28, R28 ;  /* 0x0000001c001c7308 */ /* 0x000f240000002400 */
[C---:B-1----:R-:W-:Y:S06]  /*18920*/  HMMA.16816.F32.BF16 R152, R32.reuse, R4, R152 ;  /* 0x000000042098723c */ /* 0x042fec0000041898 */
[----:B------:R-:W-:Y:S01]  /*18930*/  HMMA.16816.F32.BF16 R148, R32, R6, R148 ;  /* 0x000000062094723c */ /* 0x000fe20000041894 */
[----:B------:R-:W1:Y:S01]  /*18940*/  LDSM.16.M88.4 R4, [R192+0x5000] ;  /* 0x00500000c004783b */ /* 0x000e620000000200 */
[----:B------:R-:W4:Y:S04]  /*18950*/  MUFU.TANH R18, R18 ;  /* 0x0000001200127308 */ /* 0x000f280000002400 */
[----:B------:R-:W-:Y:S04]  /*18960*/  HMMA.16816.F32.BF16 R176, R20, R156, R176 ;  /* 0x0000009c14b0723c */ /* 0x000fe800000418b0 */
[----:B------:R-:W4:Y:S02]  /*18970*/  MUFU.TANH R24, R24 ;  /* 0x0000001800187308 */ /* 0x000f240000002400 */
[----:B--2---:R-:W-:Y:S01]  /*18980*/  HMMA.16816.F32.BF16 R144, R136, R12, R144 ;  /* 0x0000000c8890723c */ /* 0x004fe20000041890 */
[----:B------:R-:W-:-:S02]  /*18990*/  IMAD.MOV.U32 R156, RZ, RZ, R134 ;  /* 0x000000ffff9c7224 */ /* 0x000fc400078e0086 */
[----:B------:R-:W-:-:S03]  /*189a0*/  IMAD.MOV.U32 R157, RZ, RZ, R135 ;  /* 0x000000ffff9d7224 */ /* 0x000fc600078e0087 */
[----:B------:R-:W-:Y:S01]  /*189b0*/  HMMA.16816.F32.BF16 R140, R136, R14, R140 ;  /* 0x0000000e888c723c */ /* 0x000fe2000004188c */
[----:B------:R-:W2:Y:S01]  /*189c0*/  LDSM.16.M88.4 R12, [R196+0xb800] ;  /* 0x00b80000c40c783b */ /* 0x000ea20000000200 */
[-C--:B------:R-:W-:Y:S01]  /*189d0*/  FMUL.FTZ R152, R152, R0.reuse ;  /* 0x0000000098987220 */ /* 0x080fe20000410000 */
[----:B------:R-:W-:Y:S01]  /*189e0*/  MUFU.TANH R19, R19 ;  /* 0x0000001300137308 */ /* 0x000fe20000002400 */
[-C--:B------:R-:W-:Y:S01]  /*189f0*/  FMUL.FTZ R154, R154, R0.reuse ;  /* 0x000000009a9a7220 */ /* 0x080fe20000410000 */
[-C--:B------:R-:W-:Y:S01]  /*18a00*/  FMUL.FTZ R153, R153, R0.reuse ;  /* 0x0000000099997220 */ /* 0x080fe20000410000 */
[----:B------:R-:W-:Y:S01]  /*18a10*/  HMMA.16816.F32.BF16 R172, R20, R158, R172 ;  /* 0x0000009e14ac723c */ /* 0x000fe200000418ac */
[-C--:B------:R-:W-:Y:S01]  /*18a20*/  FMUL.FTZ R155, R155, R0.reuse ;  /* 0x000000009b9b7220 */ /* 0x080fe20000410000 */
[-C--:B------:R-:W-:Y:S01]  /*18a30*/  FMUL.FTZ R150, R150, R0.reuse ;  /* 0x0000000096967220 */ /* 0x080fe20000410000 */
[-C--:B------:R-:W-:Y:S02]  /*18a40*/  FMUL.FTZ R151, R151, R0.reuse ;  /* 0x0000000097977220 */ /* 0x080fe40000410000 */
[----:B------:R-:W4:Y:S01]  /*18a50*/  MUFU.TANH R242, R152 ;  /* 0x0000009800f27308 */ /* 0x000f220000002400 */
[----:B---3--:R-:W-:Y:S01]  /*18a60*/  HMMA.16816.F32.BF16 R176, R168, R8, R176 ;  /* 0x00000008a8b0723c */ /* 0x008fe200000418b0 */
[-C--:B------:R-:W-:Y:S01]  /*18a70*/  FMUL.FTZ R20, R148, R0.reuse ;  /* 0x0000000094147220 */ /* 0x080fe20000410000 */
[----:B------:R-:W-:-:S05]  /*18a80*/  FMUL.FTZ R21, R149, R0 ;  /* 0x0000000095157220 */ /* 0x000fca0000410000 */
[C---:B------:R-:W-:Y:S01]  /*18a90*/  VIADD R9, R133.reuse, 0x1 ;  /* 0x0000000185097836 */ /* 0x040fe20000000000 */
[----:B------:R-:W-:Y:S01]  /*18aa0*/  MUFU.TANH R180, R154 ;  /* 0x0000009a00b47308 */ /* 0x000fe20000002400 */
[----:B------:R-:W-:Y:S01]  /*18ab0*/  VIADD R8, R133, 0x8 ;  /* 0x0000000885087836 */ /* 0x000fe20000000000 */
[C---:B-1----:R-:W-:Y:S02]  /*18ac0*/  HMMA.16816.F32.BF16 R144, R32.reuse, R4, R144 ;  /* 0x000000042090723c */ /* 0x042fe40000041890 */
[C---:B------:R-:W-:Y:S02]  /*18ad0*/  ISETP.GE.AND P6, PT, R9.reuse, R227, PT ;  /* 0x000000e30900720c */ /* 0x040fe40003fc6270 */
[C---:B------:R-:W-:Y:S02]  /*18ae0*/  ISETP.GE.AND P1, PT, R9.reuse, R225, PT ;  /* 0x000000e10900720c */ /* 0x040fe40003f26270 */
[C---:B------:R-:W-:Y:S01]  /*18af0*/  ISETP.GE.AND P5, PT, R8.reuse, R227, PT ;  /* 0x000000e30800720c */ /* 0x040fe20003fa6270 */
[----:B------:R-:W-:Y:S01]  /*18b00*/  HMMA.16816.F32.BF16 R140, R32, R6, R140 ;  /* 0x00000006208c723c */ /* 0x000fe2000004188c */
[----:B------:R-:W1:Y:S01]  /*18b10*/  LDSM.16.M88.4 R4, [R192+0x5800] ;  /* 0x00580000c004783b */ /* 0x000e620000000200 */
[C---:B------:R-:W-:Y:S01]  /*18b20*/  ISETP.GE.OR P6, PT, R9.reuse, R226, !P6 ;  /* 0x000000e20900720c */ /* 0x040fe200077c6670 */
[----:B------:R-:W3:Y:S01]  /*18b30*/  MUFU.TANH R25, R25 ;  /* 0x0000001900197308 */ /* 0x000ee20000002400 */
[----:B------:R-:W-:Y:S01]  /*18b40*/  ISETP.GE.OR P1, PT, R9, R224, !P1 ;  /* 0x000000e00900720c */ /* 0x000fe20004f26670 */
[----:B------:R-:W-:Y:S01]  /*18b50*/  VIADD R9, R133, 0x9 ;  /* 0x0000000985097836 */ /* 0x000fe20000000000 */
[----:B------:R-:W-:Y:S01]  /*18b60*/  HMMA.16816.F32.BF16 R172, R168, R10, R172 ;  /* 0x0000000aa8ac723c */ /* 0x000fe200000418ac */
[----:B------:R-:W-:Y:S01]  /*18b70*/  ISETP.GE.AND P2, PT, R8, R225, PT ;  /* 0x000000e10800720c */ /* 0x000fe20003f46270 */
[----:B------:R-:W-:-:S04]  /*18b80*/  DEPBAR.LE SB0, 0x0 ;  /* 0x000080000000791a */ /* 0x000fc80000000000 */
[C---:B--2---:R-:W-:Y:S01]  /*18b90*/  HMMA.16816.F32.BF16 R176, R136.reuse, R12, R176 ;  /* 0x0000000c88b0723c */ /* 0x044fe200000418b0 */
[C---:B------:R-:W-:Y:S01]  /*18ba0*/  ISETP.GE.OR P5, PT, R8.reuse, R226, !P5 ;  /* 0x000000e20800720c */ /* 0x040fe20006fa6670 */
[----:B------:R-:W-:Y:S01]  /*18bb0*/  VIADD R11, R133, 0x10 ;  /* 0x00000010850b7836 */ /* 0x000fe20000000000 */
[----:B------:R-:W-:Y:S01]  /*18bc0*/  ISETP.GE.OR P2, PT, R8, R224, !P2 ;  /* 0x000000e00800720c */ /* 0x000fe20005746670 */
[----:B------:R-:W2:Y:S01]  /*18bd0*/  MUFU.TANH R240, R153 ;  /* 0x0000009900f07308 */ /* 0x000ea20000002400 */
[----:B-----5:R-:W-:Y:S01]  /*18be0*/  FSEL R10, R2, -INF , !P6 ;  /* 0xff800000020a7808 */ /* 0x020fe20007000000 */
[-C--:B------:R-:W-:Y:S01]  /*18bf0*/  FMUL.FTZ R144, R144, R0.reuse ;  /* 0x0000000090907220 */ /* 0x080fe20000410000 */
[----:B------:R-:W-:Y:S01]  /*18c00*/  ISETP.GE.AND P6, PT, R9, R227, PT ;  /* 0x000000e30900720c */ /* 0x000fe20003fc6270 */
[-C--:B------:R-:W-:Y:S01]  /*18c10*/  FMUL.FTZ R146, R146, R0.reuse ;  /* 0x0000000092927220 */ /* 0x080fe20000410000 */
[----:B------:R-:W-:Y:S01]  /*18c20*/  FSEL R8, R17, -INF , !P5 ;  /* 0xff80000011087808 */ /* 0x000fe20006800000 */
[----:B------:R-:W-:Y:S01]  /*18c30*/  FMUL.FTZ R145, R145, R0 ;  /* 0x0000000091917220 */ /* 0x000fe20000410000 */
[-C--:B------:R-:W-:Y:S01]  /*18c40*/  ISETP.GE.AND P5, PT, R133, R225.reuse, PT ;  /* 0x000000e18500720c */ /* 0x080fe20003fa6270 */
[----:B------:R5:W2:Y:S01]  /*18c50*/  MUFU.TANH R232, R144 ;  /* 0x0000009000e87308 */ /* 0x000aa20000002400 */
[----:B------:R-:W-:Y:S01]  /*18c60*/  ISETP.GE.OR P6, PT, R9, R226, !P6 ;  /* 0x000000e20900720c */ /* 0x000fe200077c6670 */
[----:B------:R-:W-:Y:S01]  /*18c70*/  FMUL.FTZ R141, R141, R0 ;  /* 0x000000008d8d7220 */ /* 0x000fe20000410000 */
[----:B------:R-:W-:Y:S01]  /*18c80*/  ISETP.GE.OR P5, PT, R133, R224, !P5 ;  /* 0x000000e08500720c */ /* 0x000fe20006fa6670 */
[-C--:B------:R-:W-:Y:S01]  /*18c90*/  FMUL.FTZ R140, R140, R0.reuse ;  /* 0x000000008c8c7220 */ /* 0x080fe20000410000 */
[----:B----4-:R-:W-:Y:S01]  /*18ca0*/  FSEL R28, R28, -INF , !P6 ;  /* 0xff8000001c1c7808 */ /* 0x010fe20007000000 */
[----:B------:R-:W-:Y:S01]  /*18cb0*/  HMMA.16816.F32.BF16 R172, R136, R14, R172 ;  /* 0x0000000e88ac723c */ /* 0x000fe200000418ac */
[----:B------:R-:W-:Y:S01]  /*18cc0*/  ISETP.GE.AND P6, PT, R9, R225, PT ;  /* 0x000000e10900720c */ /* 0x000fe20003fc6270 */
[----:B------:R-:W4:Y:S01]  /*18cd0*/  MUFU.TANH R20, R20 ;  /* 0x0000001400147308 */ /* 0x000f220000002400 */
[----:B------:R-:W-:Y:S01]  /*18ce0*/  FSEL R18, R18, -INF , !P5 ;  /* 0xff80000012127808 */ /* 0x000fe20006800000 */
[----:B------:R-:W-:Y:S01]  /*18cf0*/  FMUL.FTZ R142, R142, R0 ;  /* 0x000000008e8e7220 */ /* 0x000fe20000410000 */
[----:B------:R-:W-:-:S02]  /*18d00*/  ISETP.GE.AND P5, PT, R11, R227, PT ;  /* 0x000000e30b00720c */ /* 0x000fc40003fa6270 */
[----:B------:R-:W-:Y:S01]  /*18d10*/  ISETP.GE.OR P6, PT, R9, R224, !P6 ;  /* 0x000000e00900720c */ /* 0x000fe200077c6670 */
[----:B------:R-:W-:Y:S01]  /*18d20*/  VIADD R9, R133, 0x11 ;  /* 0x0000001185097836 */ /* 0x000fe20000000000 */
[----:B------:R-:W-:Y:S01]  /*18d30*/  ISETP.GE.OR P5, PT, R11, R226, !P5 ;  /* 0x000000e20b00720c */ /* 0x000fe20006fa6670 */
[----:B------:R-:W4:Y:S01]  /*18d40*/  MUFU.TANH R182, R155 ;  /* 0x0000009b00b67308 */ /* 0x000f220000002400 */
[----:B-1----:R-:W-:Y:S01]  /*18d50*/  HMMA.16816.F32.BF16 R176, R32, R4, R176 ;  /* 0x0000000420b0723c */ /* 0x002fe200000418b0 */
[----:B------:R-:W-:Y:S01]  /*18d60*/  FSEL R24, R24, -INF , !P2 ;  /* 0xff80000018187808 */ /* 0x000fe20005000000 */
[----:B-----5:R-:W-:Y:S01]  /*18d70*/  FMUL.FTZ R144, R147, R0 ;  /* 0x0000000093907220 */ /* 0x020fe20000410000 */
[----:B------:R-:W-:Y:S02]  /*18d80*/  FSEL R242, R242, -INF , !P5 ;  /* 0xff800000f2f27808 */ /* 0x000fe40006800000 */
[----:B------:R-:W-:Y:S02]  /*18d90*/  FSEL R2, R19, -INF , !P1 ;  /* 0xff80000013027808 */ /* 0x000fe40004800000 */
[C---:B------:R-:W-:Y:S01]  /*18da0*/  ISETP.GE.AND P2, PT, R9.reuse, R227, PT ;  /* 0x000000e30900720c */ /* 0x040fe20003f46270 */
[----:B------:R-:W1:Y:S01]  /*18db0*/  MUFU.TANH R21, R21 ;  /* 0x0000001500157308 */ /* 0x000e620000002400 */
[-C--:B------:R-:W-:Y:S01]  /*18dc0*/  ISETP.GE.AND P5, PT, R9, R225.reuse, PT ;  /* 0x000000e10900720c */ /* 0x080fe20003fa6270 */
[----:B------:R-:W-:Y:S01]  /*18dd0*/  VIADD R5, R133, 0x19 ;  /* 0x0000001985057836 */ /* 0x000fe20000000000 */
[----:B------:R-:W-:-:S02]  /*18de0*/  ISETP.GE.AND P1, PT, R11, R225, PT ;  /* 0x000000e10b00720c */ /* 0x000fc40003f26270 */
[C---:B------:R-:W-:Y:S01]  /*18df0*/  ISETP.GE.OR P2, PT, R9.reuse, R226, !P2 ;  /* 0x000000e20900720c */ /* 0x040fe20005746670 */
[----:B------:R-:W-:Y:S01]  /*18e00*/  HMMA.16816.F32.BF16 R172, R32, R6, R172 ;  /* 0x0000000620ac723c */ /* 0x000fe200000418ac */
[-C--:B------:R-:W-:Y:S01]  /*18e10*/  ISETP.GE.OR P5, PT, R9, R224.reuse, !P5 ;  /* 0x000000e00900720c */ /* 0x080fe20006fa6670 */
[----:B------:R-:W-:Y:S01]  /*18e20*/  VIADD R9, R133, 0x20 ;  /* 0x0000002085097836 */ /* 0x000fe20000000000 */
[----:B------:R-:W-:Y:S01]  /*18e30*/  ISETP.GE.OR P1, PT, R11, R224, !P1 ;  /* 0x000000e00b00720c */ /* 0x000fe20004f26670 */
[----:B------:R-:W5:Y:S01]  /*18e40*/  MUFU.TANH R148, R141 ;  /* 0x0000008d00947308 */ /* 0x000f620000002400 */
[----:B------:R-:W-:Y:S01]  /*18e50*/  VIADD R11, R133, 0x18 ;  /* 0x00000018850b7836 */ /* 0x000fe20000000000 */
[----:B---3--:R-:W-:Y:S01]  /*18e60*/  FSEL R4, R25, -INF , !P6 ;  /* 0xff80000019047808 */ /* 0x008fe20007000000 */
[C---:B------:R-:W-:Y:S01]  /*18e70*/  VIADD R7, R133.reuse, 0x29 ;  /* 0x0000002985077836 */ /* 0x040fe20000000000 */
[----:B------:R-:W-:Y:S01]  /*18e80*/  FSEL R180, R180, -INF , !P1 ;  /* 0xff800000b4b47808 */ /* 0x000fe20004800000 */
[----:B------:R-:W-:Y:S01]  /*18e90*/  VIADD R6, R133, 0x21 ;  /* 0x0000002185067836 */ /* 0x000fe20000000000 */
[-C--:B------:R-:W-:Y:S01]  /*18ea0*/  ISETP.GE.AND P1, PT, R9, R227.reuse, PT ;  /* 0x000000e30900720c */ /* 0x080fe20003f26270 */
[-C--:B------:R-:W-:Y:S01]  /*18eb0*/  FMUL.FTZ R176, R176, R0.reuse ;  /* 0x00000000b0b07220 */ /* 0x080fe20000410000 */
[----:B------:R-:W3:Y:S01]  /*18ec0*/  MUFU.TANH R234, R150 ;  /* 0x0000009600ea7308 */ /* 0x000ee20000002400 */
[----:B------:R-:W-:Y:S01]  /*18ed0*/  ISETP.GE.AND P6, PT, R11, R227, PT ;  /* 0x000000e30b00720c */ /* 0x000fe20003fc6270 */
[----:B------:R-:W-:Y:S01]  /*18ee0*/  FMUL.FTZ R170, R178, R0 ;  /* 0x00000000b2aa7220 */ /* 0x000fe20000410000 */
[----:B------:R-:W-:Y:S01]  /*18ef0*/  ISETP.GE.OR P1, PT, R9, R226, !P1 ;  /* 0x000000e20900720c */ /* 0x000fe20004f26670 */
[----:B------:R-:W-:Y:S01]  /*18f00*/  FMUL.FTZ R168, R179, R0 ;  /* 0x00000000b3a87220 */ /* 0x000fe20000410000 */
[----:B--2---:R-:W-:-:S02]  /*18f10*/  FSEL R240, R240, -INF , !P2 ;  /* 0xff800000f0f07808 */ /* 0x004fc40005000000 */
[-C--:B------:R-:W-:Y:S01]  /*18f20*/  ISETP.GE.AND P2, PT, R5, R227.reuse, PT ;  /* 0x000000e30500720c */ /* 0x080fe20003f46270 */
[----:B------:R-:W2:Y:S01]  /*18f30*/  MUFU.TANH R228, R151 ;  /* 0x0000009700e47308 */ /* 0x000ea20000002400 */
[----:B------:R-:W-:Y:S02]  /*18f40*/  FSEL R232, R232, -INF , !P1 ;  /* 0xff800000e8e87808 */ /* 0x000fe40004800000 */
[----:B------:R-:W-:Y:S01]  /*18f50*/  ISETP.GE.AND P1, PT, R7, R227, PT ;  /* 0x000000e30700720c */ /* 0x000fe20003f26270 */
[----:B------:R-:W-:Y:S01]  /*18f60*/  FMUL.FTZ R172, R172, R0 ;  /* 0x00000000acac7220 */ /* 0x000fe20000410000 */
[----:B------:R-:W-:Y:S01]  /*18f70*/  ISETP.GE.OR P6, PT, R11, R226, !P6 ;  /* 0x000000e20b00720c */ /* 0x000fe200077c6670 */
[----:B------:R-:W-:Y:S01]  /*18f80*/  FMUL.FTZ R167, R173, R0 ;  /* 0x00000000ada77220 */ /* 0x000fe20000410000 */
[-C--:B------:R-:W-:Y:S01]  /*18f90*/  ISETP.GE.OR P2, PT, R5, R226.reuse, !P2 ;  /* 0x000000e20500720c */ /* 0x080fe20005746670 */
[----:B------:R-:W2:Y:S01]  /*18fa0*/  MUFU.TANH R146, R146 ;  /* 0x0000009200927308 */ /* 0x000ea20000002400 */
[----:B------:R-:W-:Y:S01]  /*18fb0*/  ISETP.GE.OR P1, PT, R7, R226, !P1 ;  /* 0x000000e20700720c */ /* 0x000fe20004f26670 */
[-C--:B------:R-:W-:Y:S01]  /*18fc0*/  FMUL.FTZ R164, R174, R0.reuse ;  /* 0x00000000aea47220 */ /* 0x080fe20000410000 */
[----:B----4-:R-:W-:Y:S01]  /*18fd0*/  FSEL R138, R20, -INF , !P6 ;  /* 0xff800000148a7808 */ /* 0x010fe20007000000 */
[----:B------:R-:W-:Y:S01]  /*18fe0*/  FMUL.FTZ R163, R175, R0 ;  /* 0x00000000afa37220 */ /* 0x000fe20000410000 */
[----:B------:R-:W-:-:S02]  /*18ff0*/  FSEL R182, R182, -INF , !P5 ;  /* 0xff800000b6b67808 */ /* 0x000fc40006800000 */
[-C--:B------:R-:W-:Y:S01]  /*19000*/  ISETP.GE.AND P6, PT, R11, R225.reuse, PT ;  /* 0x000000e10b00720c */ /* 0x080fe20003fc6270 */
[----:B------:R-:W4:Y:S01]  /*19010*/  MUFU.TANH R230, R145 ;  /* 0x0000009100e67308 */ /* 0x000f220000002400 */
[----:B-1----:R-:W-:Y:S02]  /*19020*/  FSEL R136, R21, -INF , !P2 ;  /* 0xff80000015887808 */ /* 0x002fe40005000000 */
[-C--:B------:R-:W-:Y:S02]  /*19030*/  ISETP.GE.AND P5, PT, R9, R225.reuse, PT ;  /* 0x000000e10900720c */ /* 0x080fe40003fa6270 */
[-C--:B------:R-:W-:Y:S02]  /*19040*/  ISETP.GE.AND P2, PT, R5, R225.reuse, PT ;  /* 0x000000e10500720c */ /* 0x080fe40003f46270 */
[----:B-----5:R-:W-:Y:S01]  /*19050*/  FSEL R148, R148, -INF , !P1 ;  /* 0xff80000094947808 */ /* 0x020fe20004800000 */
[----:B------:R1:W5:Y:S01]  /*19060*/  MUFU.TANH R150, R140 ;  /* 0x0000008c00967308 */ /* 0x0003620000002400 */
[----:B------:R-:W-:-:S02]  /*19070*/  ISETP.GE.AND P1, PT, R7, R225, PT ;  /* 0x000000e10700720c */ /* 0x000fc40003f26270 */
[-C--:B------:R-:W-:Y:S02]  /*19080*/  ISETP.GE.OR P6, PT, R11, R224.reuse, !P6 ;  /* 0x000000e00b00720c */ /* 0x080fe400077c6670 */
[-C--:B------:R-:W-:Y:S01]  /*19090*/  ISETP.GE.OR P5, PT, R9, R224.reuse, !P5 ;  /* 0x000000e00900720c */ /* 0x080fe20006fa6670 */
[----:B------:R-:W-:Y:S01]  /*190a0*/  VIADD R9, R133, 0x28 ;  /* 0x0000002885097836 */ /* 0x000fe20000000000 */
[-C--:B------:R-:W-:Y:S01]  /*190b0*/  ISETP.GE.OR P2, PT, R5, R224.reuse, !P2 ;  /* 0x000000e00500720c */ /* 0x080fe20005746670 */
[----:B------:R-:W5:Y:S01]  /*190c0*/  MUFU.TANH R176, R176 ;  /* 0x000000b000b07308 */ /* 0x000f620000002400 */
[----:B------:R-:W-:Y:S01]  /*190d0*/  ISETP.GE.OR P1, PT, R7, R224, !P1 ;  /* 0x000000e00700720c */ /* 0x000fe20004f26670 */
[----:B------:R-:W-:Y:S01]  /*190e0*/  VIADD R7, R133, 0x30 ;  /* 0x0000003085077836 */ /* 0x000fe20000000000 */
[----:B---3--:R-:W-:Y:S01]  /*190f0*/  FSEL R234, R234, -INF , !P6 ;  /* 0xff800000eaea7808 */ /* 0x008fe20007000000 */
[----:B------:R-:W-:Y:S01]  /*19100*/  FMUL.FTZ R5, R177, R0 ;  /* 0x00000000b1057220 */ /* 0x000fe20000410000 */
[----:B------:R-:W-:-:S02]  /*19110*/  ISETP.GE.AND P6, PT, R6, R227, PT ;  /* 0x000000e30600720c */ /* 0x000fc40003fc6270 */
[----:B--2---:R-:W-:Y:S01]  /*19120*/  FSEL R228, R228, -INF , !P2 ;  /* 0xff800000e4e47808 */ /* 0x004fe20005000000 */
[----:B------:R-:W2:Y:S01]  /*19130*/  MUFU.TANH R144, R144 ;  /* 0x0000009000907308 */ /* 0x000ea20000002400 */
[----:B-1----:R-:W-:Y:S01]  /*19140*/  FMUL.FTZ R140, R143, R0 ;  /* 0x000000008f8c7220 */ /* 0x002fe20000410000 */
[-C--:B------:R-:W-:Y:S01]  /*19150*/  ISETP.GE.AND P2, PT, R9, R227.reuse, PT ;  /* 0x000000e30900720c */ /* 0x080fe20003f46270 */
[----:B------:R-:W-:Y:S01]  /*19160*/  VIADD R0, R133, 0x38 ;  /* 0x0000003885007836 */ /* 0x000fe20000000000 */
[----:B------:R-:W-:Y:S02]  /*19170*/  FSEL R146, R146, -INF , !P5 ;  /* 0xff80000092927808 */ /* 0x000fe40006800000 */
[----:B------:R-:W-:Y:S02]  /*19180*/  ISETP.GE.AND P5, PT, R7, R227, PT ;  /* 0x000000e30700720c */ /* 0x000fe40003fa6270 */
[----:B------:R-:W1:Y:S01]  /*19190*/  MUFU.TANH R142, R142 ;  /* 0x0000008e008e7308 */ /* 0x000e620000002400 */
[----:B------:R-:W-:-:S02]  /*191a0*/  ISETP.GE.OR P6, PT, R6, R226, !P6 ;  /* 0x000000e20600720c */ /* 0x000fc400077c6670 */
[-C--:B------:R-:W-:Y:S02]  /*191b0*/  ISETP.GE.OR P2, PT, R9, R226.reuse, !P2 ;  /* 0x000000e20900720c */ /* 0x080fe40005746670 */
[----:B------:R-:W-:Y:S02]  /*191c0*/  ISETP.GE.OR P5, PT, R7, R226, !P5 ;  /* 0x000000e20700720c */ /* 0x000fe40006fa6670 */
[----:B----4-:R-:W-:Y:S01]  /*191d0*/  FSEL R230, R230, -INF , !P6 ;  /* 0xff800000e6e67808 */ /* 0x010fe20007000000 */
[----:B------:R-:W3:Y:S01]  /*191e0*/  MUFU.TANH R140, R140 ;  /* 0x0000008c008c7308 */ /* 0x000ee20000002400 */
[-C--:B------:R-:W-:Y:S02]  /*191f0*/  ISETP.GE.AND P6, PT, R6, R225.reuse, PT ;  /* 0x000000e10600720c */ /* 0x080fe40003fc6270 */
[----:B-----5:R-:W-:Y:S02]  /*19200*/  FSEL R150, R150, -INF , !P2 ;  /* 0xff80000096967808 */ /* 0x020fe40005000000 */
[----:B------:R-:W-:-:S02]  /*19210*/  ISETP.GE.AND P2, PT, R9, R225, PT ;  /* 0x000000e10900720c */ /* 0x000fc40003f46270 */
[----:B------:R-:W-:Y:S01]  /*19220*/  FSEL R176, R176, -INF , !P5 ;  /* 0xff800000b0b07808 */ /* 0x000fe20006800000 */
[----:B------:R-:W4:Y:S01]  /*19230*/  MUFU.TANH R172, R172 ;  /* 0x000000ac00ac7308 */ /* 0x000f220000002400 */
[----:B------:R-:W-:Y:S02]  /*19240*/  ISETP.GE.AND P5, PT, R0, R227, PT ;  /* 0x000000e30000720c */ /* 0x000fe40003fa6270 */
[-C--:B------:R-:W-:Y:S01]  /*19250*/  ISETP.GE.OR P6, PT, R6, R224.reuse, !P6 ;  /* 0x000000e00600720c */ /* 0x080fe200077c6670 */
[----:B------:R-:W-:Y:S01]  /*19260*/  VIADD R6, R133, 0x31 ;  /* 0x0000003185067836 */ /* 0x000fe20000000000 */
[----:B------:R-:W-:Y:S01]  /*19270*/  ISETP.GE.OR P2, PT, R9, R224, !P2 ;  /* 0x000000e00900720c */ /* 0x000fe20005746670 */
[----:B------:R-:W-:Y:S01]  /*19280*/  VIADD R133, R133, 0x39 ;  /* 0x0000003985857836 */ /* 0x000fe20000000000 */
[----:B------:R-:W-:Y:S01]  /*19290*/  ISETP.GE.OR P5, PT, R0, R226, !P5 ;  /* 0x000000e20000720c */ /* 0x000fe20006fa6670 */
[----:B------:R-:W5:Y:S01]  /*192a0*/  MUFU.TANH R5, R5 ;  /* 0x0000000500057308 */ /* 0x000f620000002400 */
[----:B--2---:R-:W-:-:S02]  /*192b0*/  FSEL R144, R144, -INF , !P6 ;  /* 0xff80000090907808 */ /* 0x004fc40007000000 */
[----:B-1----:R-:W-:Y:S02]  /*192c0*/  FSEL R142, R142, -INF , !P2 ;  /* 0xff8000008e8e7808 */ /* 0x002fe40005000000 */
[----:B---3--:R-:W-:Y:S02]  /*192d0*/  FSEL R140, R140, -INF , !P1 ;  /* 0xff8000008c8c7808 */ /* 0x008fe40004800000 */
[----:B------:R-:W-:Y:S01]  /*192e0*/  ISETP.GE.AND P6, PT, R7, R225, PT ;  /* 0x000000e10700720c */ /* 0x000fe20003fc6270 */
[----:B------:R-:W1:Y:S01]  /*192f0*/  MUFU.TANH R170, R170 ;  /* 0x000000aa00aa7308 */ /* 0x000e620000002400 */
[C---:B------:R-:W-:Y:S02]  /*19300*/  ISETP.GE.AND P2, PT, R6.reuse, R227, PT ;  /* 0x000000e30600720c */ /* 0x040fe40003f46270 */
[----:B------:R-:W-:Y:S02]  /*19310*/  ISETP.GE.AND P1, PT, R6, R225, PT ;  /* 0x000000e10600720c */ /* 0x000fe40003f26270 */
[----:B----4-:R-:W-:-:S02]  /*19320*/  FSEL R172, R172, -INF , !P5 ;  /* 0xff800000acac7808 */ /* 0x010fc40006800000 */
[----:B------:R-:W-:Y:S01]  /*19330*/  ISETP.GT.AND P5, PT, R222, R211, PT ;  /* 0x000000d3de00720c */ /* 0x000fe20003fa4270 */
[----:B------:R-:W2:Y:S01]  /*19340*/  MUFU.TANH R168, R168 ;  /* 0x000000a800a87308 */ /* 0x000ea20000002400 */
[----:B------:R-:W-:Y:S01]  /*19350*/  BAR.SYNC.DEFER_BLOCKING 0x0 ;  /* 0x0000000000007b1d */ /* 0x000fe20000010000 */
[----:B------:R-:W-:Y:S02]  /*19360*/  ISETP.GE.OR P6, PT, R7, R224, !P6 ;  /* 0x000000e00700720c */ /* 0x000fe400077c6670 */
[C---:B------:R-:W-:Y:S02]  /*19370*/  ISETP.GE.OR P2, PT, R6.reuse, R226, !P2 ;  /* 0x000000e20600720c */ /* 0x040fe40005746670 */
[----:B------:R-:W-:Y:S02]  /*19380*/  ISETP.GE.OR P1, PT, R6, R224, !P1 ;  /* 0x000000e00600720c */ /* 0x000fe40004f26670 */
[----:B------:R-:W3:Y:S01]  /*19390*/  MUFU.TANH R167, R167 ;  /* 0x000000a700a77308 */ /* 0x000ee20000002400 */
[----:B-----5:R-:W-:-:S02]  /*193a0*/  FSEL R174, R5, -INF , !P2 ;  /* 0xff80000005ae7808 */ /* 0x020fc40005000000 */
[----:B-1----:R-:W-:Y:S02]  /*193b0*/  FSEL R170, R170, -INF , !P6 ;  /* 0xff800000aaaa7808 */ /* 0x002fe40007000000 */
[----:B------:R-:W-:Y:S02]  /*193c0*/  ISETP.GE.AND P2, PT, R0, R225, PT ;  /* 0x000000e10000720c */ /* 0x000fe40003f46270 */
[C---:B------:R-:W-:Y:S01]  /*193d0*/  ISETP.GE.AND P6, PT, R133.reuse, R227, PT ;  /* 0x000000e38500720c */ /* 0x040fe20003fc6270 */
[----:B------:R-:W1:Y:S01]  /*193e0*/  MUFU.TANH R164, R164 ;  /* 0x000000a400a47308 */ /* 0x000e620000002400 */
[----:B--2---:R-:W-:Y:S02]  /*193f0*/  FSEL R168, R168, -INF , !P1 ;  /* 0xff800000a8a87808 */ /* 0x004fe40004800000 */
[----:B------:R-:W-:Y:S02]  /*19400*/  ISETP.GE.AND P1, PT, R133, R225, PT ;  /* 0x000000e18500720c */ /* 0x000fe40003f26270 */
[----:B------:R-:W-:-:S02]  /*19410*/  ISETP.GE.OR P2, PT, R0, R224, !P2 ;  /* 0x000000e00000720c */ /* 0x000fc40005746670 */
[C---:B------:R-:W-:Y:S01]  /*19420*/  ISETP.GE.OR P6, PT, R133.reuse, R226, !P6 ;  /* 0x000000e28500720c */ /* 0x040fe200077c6670 */
[----:B------:R-:W2:Y:S01]  /*19430*/  MUFU.TANH R163, R163 ;  /* 0x000000a300a37308 */ /* 0x000ea20000002400 */
[----:B------:R-:W-:Y:S02]  /*19440*/  ISETP.GE.OR P1, PT, R133, R224, !P1 ;  /* 0x000000e08500720c */ /* 0x000fe40004f26670 */
[----:B---3--:R-:W-:Y:S02]  /*19450*/  FSEL R167, R167, -INF , !P6 ;  /* 0xff800000a7a77808 */ /* 0x008fe40007000000 */
[----:B-1----:R-:W-:Y:S02]  /*19460*/  FSEL R164, R164, -INF , !P2 ;  /* 0xff800000a4a47808 */ /* 0x002fe40005000000 */
        /* <DEDUP_REMOVED lines=42> */
[-C--:B------:R-:W-:Y:S02]  /*19710*/  @!P1 IADD3 R0, R0, -R9.reuse, RZ ;  /* 0x8000000900009210 */ /* 0x080fe40007ffe0ff */
        /* <DEDUP_REMOVED lines=30> */
.L_x_3527:
[----:B------:R-:W-:Y:S02]  /*19900*/  R2UR UR4, R238 ;  /* 0x00000000ee0472ca */ /* 0x000fe400000e0000 */
[----:B------:R-:W-:-:S13]  /*19910*/  R2UR UR5, R239 ;  /* 0x00000000ef0572ca */ /* 0x000fda00000e0000 */
[----:B------:R-:W2:Y:S02]  /*19920*/  LD.E R12, desc[UR4][R236.64+0x38] ;  /* 0x00003804ec0c7980 */ /* 0x000ea4000c101900 */
[----:B--2---:R-:W-:-:S05]  /*19930*/  IMAD.U32 R12, R12, -0x40, RZ ;  /* 0xffffffc00c0c7824 */ /* 0x004fca00078e00ff */
[----:B------:R-:W-:Y:S02]  /*19940*/  SHF.R.S32.HI R9, RZ, 0x1f, R12 ;  /* 0x0000001fff097819 */ /* 0x000fe4000001140c */
.L_x_3528:
[----:B------:R-:W-:Y:S05]  /*19950*/  BSYNC B0 ;  /* 0x0000000000007941 */ /* 0x000fea0003800000 */
.L_x_3526:
        /* <DEDUP_REMOVED lines=123> */
.L_x_3525:
[----:B------:R-:W-:Y:S05]  /*1a110*/  BSYNC B1 ;  /* 0x0000000000017941 */ /* 0x000fea0003800000 */
.L_x_3524:
[----:B------:R-:W-:Y:S01]  /*1a120*/  R2UR UR4, R238 ;  /* 0x00000000ee0472ca */ /* 0x000fe200000e0000 */
[----:B-1----:R-:W-:Y:S01]  /*1a130*/  LDSM.16.MT88.4 R32, [R203+0xc000] ;  /* 0x00c00000cb20783b */ /* 0x002fe20000004200 */
[----:B------:R-:W-:-:S13]  /*1a140*/  R2UR UR5, R239 ;  /* 0x00000000ef0572ca */ /* 0x000fda00000e0000 */
        /* <DEDUP_REMOVED lines=43> */
[----:B------:R-:W-:-:S05]  /*1a400*/  FSEL R5, R160, RZ, P1 ;  /* 0x000000ffa0057208 */ /* 0x000fca0000800000 */
[----:B------:R-:W-:Y:S02]  /*1a410*/  FADD.FTZ R5, R132, -R5 ;  /* 0x8000000584057221 */ /* 0x000fe40000010000 */
[----:B------:R-:W-:Y:S01]  /*1a420*/  LDSM.16.MT88.4 R132, [R206+0xc800] ;  /* 0x00c80000ce84783b */ /* 0x000fe20000004200 */
[C---:B--2---:R-:W-:Y:S01]  /*1a430*/  FMUL.FTZ R169, R166.reuse, R160 ;  /* 0x000000a0a6a97220 */ /* 0x044fe20000410000 */
[C---:B------:R-:W-:Y:S01]  /*1a440*/  FMUL.FTZ R165, R166.reuse, R159 ;  /* 0x0000009fa6a57220 */ /* 0x040fe20000410000 */
[----:B------:R-:W-:-:S03]  /*1a450*/  FMUL.FTZ R162, R166, R5 ;  /* 0x00000005a6a27220 */ /* 0x000fc60000410000 */
        /* <DEDUP_REMOVED lines=8> */
[----:B------:R-:W-:Y:S01]  /*1a4e0*/  FSEL R4, R159, RZ, P0 ;  /* 0x000000ff9f047208 */ /* 0x000fe20000000000 */
[-CC-:B------:R-:W-:Y:S01]  /*1a4f0*/  FFMA.FTZ R154, R8, R166.reuse, -R169.reuse ;  /* 0x000000a6089a7223 */ /* 0x180fe200000108a9 */
[-C--:B------:R-:W-:Y:S01]  /*1a500*/  FFMA.FTZ R153, R28, R166.reuse, -R169 ;  /* 0x000000a61c997223 */ /* 0x080fe200000108a9 */
[-CC-:B------:R-:W-:Y:S01]  /*1a510*/  FFMA.FTZ R2, R2, R166.reuse, -R165.reuse ;  /* 0x000000a602027223 */ /* 0x180fe200000108a5 */
[-C--:B------:R-:W-:Y:S01]  /*1a520*/  FFMA.FTZ R0, R24, R166.reuse, -R165 ;  /* 0x000000a618007223 */ /* 0x080fe200000108a5 */
[----:B------:R-:W-:Y:S01]  /*1a530*/  FADD.FTZ R3, R3, -R4 ;  /* 0x8000000403037221 */ /* 0x000fe20000010000 */
[----:B------:R-:W3:Y:S01]  /*1a540*/  LDSM.16.MT88.4 R24, [R204+0xc000] ;  /* 0x00c00000cc18783b */ /* 0x000ee20000004200 */
[----:B------:R-:W-:Y:S01]  /*1a550*/  MUFU.EX2 R158, R158 ;  /* 0x0000009e009e7308 */ /* 0x000fe20000000800 */
[----:B------:R-:W-:Y:S01]  /*1a560*/  FFMA.FTZ R173, R138, R166, -R169 ;  /* 0x000000a68aad7223 */ /* 0x000fe200000108a9 */
[----:B------:R-:W-:Y:S01]  /*1a570*/  FMUL.FTZ R3, R166, R3 ;  /* 0x00000003a6037220 */ /* 0x000fe20000410000 */
[-C--:B-1----:R-:W-:Y:S01]  /*1a580*/  FMUL.FTZ R20, R120, R162.reuse ;  /* 0x000000a278147220 */ /* 0x082fe20000410000 */
[-C--:B------:R-:W-:Y:S01]  /*1a590*/  FMUL.FTZ R21, R121, R162.reuse ;  /* 0x000000a279157220 */ /* 0x080fe20000410000 */
[-C--:B------:R-:W-:Y:S01]  /*1a5a0*/  FMUL.FTZ R116, R116, R162.reuse ;  /* 0x000000a274747220 */ /* 0x080fe20000410000 */
[-C--:B------:R-:W-:Y:S01]  /*1a5b0*/  FMUL.FTZ R117, R117, R162.reuse ;  /* 0x000000a275757220 */ /* 0x080fe20000410000 */
[-C--:B------:R-:W-:Y:S01]  /*1a5c0*/  FMUL.FTZ R28, R112, R162.reuse ;  /* 0x000000a2701c7220 */ /* 0x080fe20000410000 */
[----:B------:R-:W1:Y:S01]  /*1a5d0*/  MUFU.EX2 R155, R155 ;  /* 0x0000009b009b7308 */ /* 0x000e620000000800 */
[-C--:B------:R-:W-:Y:S01]  /*1a5e0*/  FMUL.FTZ R29, R113, R162.reuse ;  /* 0x000000a2711d7220 */ /* 0x080fe20000410000 */
[-C--:B------:R-:W-:Y:S01]  /*1a5f0*/  FMUL.FTZ R108, R108, R162.reuse ;  /* 0x000000a26c6c7220 */ /* 0x080fe20000410000 */
[----:B------:R-:W-:Y:S01]  /*1a600*/  FMUL.FTZ R109, R109, R162 ;  /* 0x000000a26d6d7220 */ /* 0x000fe20000410000 */
[----:B------:R-:W4:Y:S01]  /*1a610*/  LDSM.16.MT88.4 R8, [R206+0xc000] ;  /* 0x00c00000ce08783b */ /* 0x000f220000004200 */
[----:B------:R-:W-:Y:S01]  /*1a620*/  FFMA.FTZ R175, R180, R166, -R165 ;  /* 0x000000a6b4af7223 */ /* 0x000fe200000108a5 */
[-C--:B------:R-:W-:Y:S01]  /*1a630*/  FMUL.FTZ R12, R128, R162.reuse ;  /* 0x000000a2800c7220 */ /* 0x080fe20000410000 */
[-C--:B------:R-:W-:Y:S01]  /*1a640*/  FMUL.FTZ R13, R129, R162.reuse ;  /* 0x000000a2810d7220 */ /* 0x080fe20000410000 */
[----:B------:R-:W-:Y:S01]  /*1a650*/  MUFU.EX2 R154, R154 ;  /* 0x0000009a009a7308 */ /* 0x000fe20000000800 */
[-C--:B------:R-:W-:Y:S01]  /*1a660*/  FMUL.FTZ R124, R124, R162.reuse ;  /* 0x000000a27c7c7220 */ /* 0x080fe20000410000 */
[-C--:B------:R-:W-:Y:S01]  /*1a670*/  FMUL.FTZ R125, R125, R162.reuse ;  /* 0x000000a27d7d7220 */ /* 0x080fe20000410000 */
[-C--:B------:R-:W-:Y:S01]  /*1a680*/  FMUL.FTZ R76, R76, R162.reuse ;  /* 0x000000a24c4c7220 */ /* 0x080fe20000410000 */
[----:B------:R-:W-:Y:S01]  /*1a690*/  FMUL.FTZ R77, R77, R162 ;  /* 0x000000a24d4d7220 */ /* 0x000fe20000410000 */
[-CC-:B------:R-:W-:Y:S01]  /*1a6a0*/  FFMA.FTZ R171, R242, R166.reuse, -R169.reuse ;  /* 0x000000a6f2ab7223 */ /* 0x180fe200000108a9 */
[-C--:B------:R-:W-:Y:S01]  /*1a6b0*/  FFMA.FTZ R178, R240, R166.reuse, -R169 ;  /* 0x000000a6f0b27223 */ /* 0x080fe200000108a9 */
[--C-:B------:R-:W-:Y:S01]  /*1a6c0*/  FFMA.FTZ R182, R182, R166, -R165.reuse ;  /* 0x000000a6b6b67223 */ /* 0x100fe200000108a5 */
[----:B------:R-:W5:Y:S01]  /*1a6d0*/  MUFU.EX2 R153, R153 ;  /* 0x0000009900997308 */ /* 0x000f620000000800 */
[----:B-1----:R-:W-:Y:S01]  /*1a6e0*/  F2FP.BF16.F32.PACK_AB R4, R155, R158 ;  /* 0x0000009e9b04723e */ /* 0x002fe200000010ff */
[-CC-:B------:R-:W-:Y:S01]  /*1a6f0*/  FFMA.FTZ R177, R234, R166.reuse, -R165.reuse ;  /* 0x000000a6eab17223 */ /* 0x180fe200000108a5 */
[--C-:B------:R-:W-:Y:S01]  /*1a700*/  FFMA.FTZ R228, R228, R166, -R165.reuse ;  /* 0x000000a6e4e47223 */ /* 0x100fe200000108a5 */
[-C--:B------:R-:W-:Y:S01]  /*1a710*/  FMUL.FTZ R88, R88, R162.reuse ;  /* 0x000000a258587220 */ /* 0x080fe20000410000 */
[-C--:B------:R-:W-:Y:S01]  /*1a720*/  FMUL.FTZ R89, R89, R162.reuse ;  /* 0x000000a259597220 */ /* 0x080fe20000410000 */
[-C--:B------:R-:W-:Y:S01]  /*1a730*/  FMUL.FTZ R92, R92, R162.reuse ;  /* 0x000000a25c5c7220 */ /* 0x080fe20000410000 */
[-C--:B------:R-:W-:Y:S01]  /*1a740*/  FMUL.FTZ R93, R93, R162.reuse ;  /* 0x000000a25d5d7220 */ /* 0x080fe20000410000 */
[----:B------:R-:W-:Y:S01]  /*1a750*/  MUFU.EX2 R152, R152 ;  /* 0x0000009800987308 */ /* 0x000fe20000000800 */
[-C--:B------:R-:W-:Y:S01]  /*1a760*/  FMUL.FTZ R96, R96, R162.reuse ;  /* 0x000000a260607220 */ /* 0x080fe20000410000 */
[----:B------:R-:W-:Y:S01]  /*1a770*/  FMUL.FTZ R97, R97, R162 ;  /* 0x000000a261617220 */ /* 0x000fe20000410000 */
[-CC-:B------:R-:W-:Y:S01]  /*1a780*/  FFMA.FTZ R183, R146, R166.reuse, -R165.reuse ;  /* 0x000000a692b77223 */ /* 0x180fe200000108a5 */
[-C--:B------:R-:W-:Y:S01]  /*1a790*/  FFMA.FTZ R234, R144, R166.reuse, -R165 ;  /* 0x000000a690ea7223 */ /* 0x080fe200000108a5 */
[-CC-:B------:R-:W-:Y:S01]  /*1a7a0*/  FFMA.FTZ R179, R232, R166.reuse, -R169.reuse ;  /* 0x000000a6e8b37223 */ /* 0x180fe200000108a9 */
[----:B------:R-:W-:Y:S01]  /*1a7b0*/  LDSM.16.MT88.4 R144, [R206+0xf000] ;  /* 0x00f00000ce90783b */ /* 0x000fe20000004200 */
[--C-:B------:R-:W-:Y:S01]  /*1a7c0*/  FFMA.FTZ R230, R230, R166, -R169.reuse ;  /* 0x000000a6e6e67223 */ /* 0x100fe200000108a9 */
[----:B------:R-:W1:Y:S01]  /*1a7d0*/  MUFU.EX2 R2, R2 ;  /* 0x0000000200027308 */ /* 0x000e620000000800 */
[----:B-----5:R-:W-:Y:S01]  /*1a7e0*/  F2FP.BF16.F32.PACK_AB R6, R153, R154 ;  /* 0x0000009a9906723e */ /* 0x020fe200000010ff */
[-CC-:B------:R-:W-:Y:S01]  /*1a7f0*/  FFMA.FTZ R181, R150, R166.reuse, -R169.reuse ;  /* 0x000000a696b57223 */ /* 0x180fe200000108a9 */
[-C--:B------:R-:W-:Y:S01]  /*1a800*/  FFMA.FTZ R232, R148, R166.reuse, -R169 ;  /* 0x000000a694e87223 */ /* 0x080fe200000108a9 */
[-CC-:B------:R-:W-:Y:S01]  /*1a810*/  FFMA.FTZ R233, R142, R166.reuse, -R165.reuse ;  /* 0x000000a68ee97223 */ /* 0x180fe200000108a5 */
[-CC-:B------:R-:W-:Y:S01]  /*1a820*/  FFMA.FTZ R236, R140, R166.reuse, -R165.reuse ;  /* 0x000000a68cec7223 */ /* 0x180fe200000108a5 */
[----:B------:R-:W-:Y:S01]  /*1a830*/  LDSM.16.MT88.4 R148, [R203+0xd000] ;  /* 0x00d00000cb94783b */ /* 0x000fe20000004200 */
[-CC-:B------:R-:W-:Y:S01]  /*1a840*/  FFMA.FTZ R168, R168, R166.reuse, -R165.reuse ;  /* 0x000000a6a8a87223 */ /* 0x180fe200000108a5 */
[----:B------:R-:W-:Y:S01]  /*1a850*/  MUFU.EX2 R0, R0 ;  /* 0x0000000000007308 */ /* 0x000fe20000000800 */
[-CC-:B------:R-:W-:Y:S01]  /*1a860*/  FFMA.FTZ R164, R164, R166.reuse, -R165.reuse ;  /* 0x000000a6a4a47223 */ /* 0x180fe200000108a5 */
[----:B------:R-:W-:Y:S01]  /*1a870*/  LDSM.16.MT88.4 R140, [R205+0xf000] ;  /* 0x00f00000cd8c783b */ /* 0x000fe20000004200 */
[----:B------:R-:W-:Y:S01]  /*1a880*/  FFMA.FTZ R163, R163, R166, -R165 ;  /* 0x000000a6a3a37223 */ /* 0x000fe200000108a5 */
[----:B------:R-:W-:-:S04]  /*1a890*/  FFMA.FTZ R158, R231, R162, R158 ;  /* 0x000000a2e79e7223 */ /* 0x000fc8000001009e */
        /* <DEDUP_REMOVED lines=29> */
[C---:B---3--:R-:W-:Y:S01]  /*1aa70*/  HMMA.16816.F32.BF16 R28, R4.reuse, R24, R28 ;  /* 0x00000018041c723c */ /* 0x048fe2000004181c */
        /* <DEDUP_REMOVED lines=9> */
[C---:B----4-:R-:W-:Y:S01]  /*1ab10*/  HMMA.16816.F32.BF16 R12, R4.reuse, R8, R12 ;  /* 0x00000008040c723c */ /* 0x050fe2000004180c */
        /* <DEDUP_REMOVED lines=10> */
[----:B------:R-:W2:Y:S04]  /*1abc0*/  MUFU.EX2 R182, R182 ;  /* 0x000000b600b67308 */ /* 0x000ea80000000800 */
[C---:B------:R-:W-:Y:S01]  /*1abd0*/  HMMA.16816.F32.BF16 R100, R4.reuse, R32, R108 ;  /* 0x000000200464723c */ /* 0x040fe2000004186c */
[----:B------:R-:W3:Y:S03]  /*1abe0*/  LDSM.16.MT88.4 R108, [R204+0xe000] ;  /* 0x00e00000cc6c783b */ /* 0x000ee60000004200 */
[----:B------:R-:W-:Y:S02]  /*1abf0*/  MUFU.EX2 R177, R177 ;  /* 0x000000b100b17308 */ /* 0x000fe40000000800 */
        /* <DEDUP_REMOVED lines=11> */
[C---:B-1----:R-:W-:Y:S01]  /*1acb0*/  HMMA.16816.F32.BF16 R40, R4.reuse, R116, R104 ;  /* 0x000000740428723c */ /* 0x042fe20000041868 */
[----:B------:R-:W1:Y:S05]  /*1acc0*/  LDSM.16.MT88.4 R104, [R203+0xe000] ;  /* 0x00e00000cb68783b */ /* 0x000e6a0000004200 */
[----:B------:R-:W-:Y:S01]  /*1acd0*/  HMMA.16816.F32.BF16 R36, R4, R118, R36 ;  /* 0x000000760424723c */ /* 0x000fe20000041824 */
[-C--:B------:R-:W-:Y:S01]  /*1ace0*/  FMUL.FTZ R116, R44, R162.reuse ;  /* 0x000000a22c747220 */ /* 0x080fe20000410000 */
[-C--:B------:R-:W-:Y:S01]  /*1acf0*/  FMUL.FTZ R117, R45, R162.reuse ;  /* 0x000000a22d757220 */ /* 0x080fe20000410000 */
[-C--:B------:R-:W-:Y:S01]  /*1ad00*/  FMUL.FTZ R44, R48, R162.reuse ;  /* 0x000000a2302c7220 */ /* 0x080fe20000410000 */
[----:B------:R-:W-:Y:S01]  /*1ad10*/  FMUL.FTZ R45, R49, R162 ;  /* 0x000000a2312d7220 */ /* 0x000fe20000410000 */
[----:B------:R-:W-:Y:S02]  /*1ad20*/  MUFU.EX2 R230, R230 ;  /* 0x000000e600e67308 */ /* 0x000fe40000000800 */
[-C--:B------:R-:W-:Y:S01]  /*1ad30*/  FMUL.FTZ R118, R46, R3.reuse ;  /* 0x000000032e767220 */ /* 0x080fe20000410000 */
[-C--:B------:R-:W-:Y:S01]  /*1ad40*/  FMUL.FTZ R119, R47, R3.reuse ;  /* 0x000000032f777220 */ /* 0x080fe20000410000 */
[-C--:B------:R-:W-:Y:S01]  /*1ad50*/  FMUL.FTZ R46, R50, R3.reuse ;  /* 0x00000003322e7220 */ /* 0x080fe20000410000 */
[----:B------:R-:W-:-:S03]  /*1ad60*/  FMUL.FTZ R47, R51, R3 ;  /* 0x00000003332f7220 */ /* 0x000fc60000410000 */
[----:B------:R-:W-:Y:S02]  /*1ad70*/  MUFU.EX2 R181, R181 ;  /* 0x000000b500b57308 */ /* 0x000fe40000000800 */
[C---:B------:R-:W-:Y:S06]  /*1ad80*/  HMMA.16816.F32.BF16 R48, R4.reuse, R112, R116 ;  /* 0x000000700430723c */ /* 0x040fec0000041874 */
        /* <DEDUP_REMOVED lines=11> */
[C---:B---3--:R-:W-:Y:S06]  /*1ae40*/  HMMA.16816.F32.BF16 R56, R4.reuse, R108, R116 ;  /* 0x0000006c0438723c */ /* 0x048fec0000041874 */
[C---:B------:R-:W-:Y:S01]  /*1ae50*/  HMMA.16816.F32.BF16 R52, R4.reuse, R110, R52 ;  /* 0x0000006e0434723c */ /* 0x040fe20000041834 */
[----:B------:R-:W3:Y:S01]  /*1ae60*/  LDSM.16.MT88.4 R108, [R205+0x10000] ;  /* 0x01000000cd6c783b */ /* 0x000ee20000004200 */
        /* <DEDUP_REMOVED lines=17> */
[----:B------:R-:W-:Y:S01]  /*1af80*/  FMUL.FTZ R69, R73, R162 ;  /* 0x000000a249457220 */ /* 0x000fe20000410000 */
[-C--:B------:R-:W-:Y:S01]  /*1af90*/  FMUL.FTZ R70, R74, R3.reuse ;  /* 0x000000034a467220 */ /* 0x080fe20000410000 */
[-C--:B------:R-:W-:Y:S01]  /*1afa0*/  FMUL.FTZ R71, R75, R3.reuse ;  /* 0x000000034b477220 */ /* 0x080fe20000410000 */
[----:B------:R-:W-:Y:S01]  /*1afb0*/  MUFU.EX2 R234, R234 ;  /* 0x000000ea00ea7308 */ /* 0x000fe20000000800 */
[C---:B----4-:R-:W-:Y:S06]  /*1afc0*/  HMMA.16816.F32.BF16 R72, R4.reuse, R112, R116 ;  /* 0x000000700448723c */ /* 0x050fec0000041874 */
[C---:B------:R-:W-:Y:S01]  /*1afd0*/  HMMA.16816.F32.BF16 R68, R4.reuse, R114, R68 ;  /* 0x000000720444723c */ /* 0x040fe20000041844 */
[----:B------:R-:W-:Y:S01]  /*1afe0*/  FFMA.FTZ R116, R136, R166, -R169 ;  /* 0x000000a688747223 */ /* 0x000fe200000108a9 */
[-C--:B------:R-:W-:Y:S01]  /*1aff0*/  FMUL.FTZ R112, R80, R162.reuse ;  /* 0x000000a250707220 */ /* 0x080fe20000410000 */
[----:B------:R-:W4:Y:S01]  /*1b000*/  LDSM.16.MT88.4 R136, [R203+0x10000] ;  /* 0x01000000cb88783b */ /* 0x000f220000004200 */
[-C--:B------:R-:W-:Y:S01]  /*1b010*/  FMUL.FTZ R113, R81, R162.reuse ;  /* 0x000000a251717220 */ /* 0x080fe20000410000 */
[----:B------:R5:W2:Y:S01]  /*1b020*/  MUFU.EX2 R180, R116 ;  /* 0x0000007400b47308 */ /* 0x000aa20000000800 */
[-C--:B------:R-:W-:Y:S01]  /*1b030*/  FMUL.FTZ R80, R84, R162.reuse ;  /* 0x000000a254507220 */ /* 0x080fe20000410000 */
[-C--:B------:R-:W-:Y:S01]  /*1b040*/  FMUL.FTZ R114, R82, R3.reuse ;  /* 0x0000000352727220 */ /* 0x080fe20000410000 */
[-C--:B------:R-:W-:Y:S01]  /*1b050*/  FMUL.FTZ R115, R83, R3.reuse ;  /* 0x0000000353737220 */ /* 0x080fe20000410000 */
[----:B------:R-:W-:Y:S01]  /*1b060*/  FMUL.FTZ R81, R85, R162 ;  /* 0x000000a255517220 */ /* 0x000fe20000410000 */
[-C--:B------:R-:W-:Y:S01]  /*1b070*/  FMUL.FTZ R82, R86, R3.reuse ;  /* 0x0000000356527220 */ /* 0x080fe20000410000 */
[-C--:B------:R-:W-:Y:S01]  /*1b080*/  FMUL.FTZ R83, R87, R3.reuse ;  /* 0x0000000357537220 */ /* 0x080fe20000410000 */
[----:B---3--:R-:W-:Y:S01]  /*1b090*/  HMMA.16816.F32.BF16 R76, R4, R108, R76 ;  /* 0x0000006c044c723c */ /* 0x008fe2000004184c */
[----:B------:R-:W-:Y:S01]  /*1b0a0*/  MUFU.EX2 R233, R233 ;  /* 0x000000e900e97308 */ /* 0x000fe20000000800 */
[----:B------:R-:W-:-:S04]  /*1b0b0*/  FFMA.FTZ R3, R229, R3, R152 ;  /* 0x00000003e5037223 */ /* 0x000fc80000010098 */
[----:B------:R-:W-:Y:S01]  /*1b0c0*/  HMMA.16816.F32.BF16 R84, R4, R110, R112 ;  /* 0x0000006e0454723c */ /* 0x000fe20000041870 */
[----:B------:R-:W-:Y:S01]  /*1b0d0*/  LDSM.16.MT88.4 R112, [R205+0xe800] ;  /* 0x00e80000cd70783b */ /* 0x000fe20000004200 */
[----:B------:R-:W-:Y:S01]  /*1b0e0*/  FADD.FTZ R3, R2, R3 ;  /* 0x0000000302037221 */ /* 0x000fe20000010000 */
[----:B------:R-:W3:Y:S02]  /*1b0f0*/  MUFU.EX2 R236, R236 ;  /* 0x000000ec00ec7308 */ /* 0x000ee40000000800 */
[----:B-----5:R-:W5:Y:S01]  /*1b100*/  LDSM.16.MT88.4 R116, [R205+0xc800] ;  /* 0x00c80000cd74783b */ /* 0x020f620000004200 */
[----:B------:R-:W-:-:S03]  /*1b110*/  FADD.FTZ R0, R0, R3 ;  /* 0x0000000300007221 */ /* 0x000fc60000010000 */
[----:B------:R-:W3:Y:S01]  /*1b120*/  LDSM.16.MT88.4 R108, [R204+0xe800] ;  /* 0x00e80000cc6c783b */ /* 0x000ee20000004200 */
[----:B-1----:R-:W-:Y:S01]  /*1b130*/  HMMA.16816.F32.BF16 R80, R4, R104, R80 ;  /* 0x000000680450723c */ /* 0x002fe20000041850 */
[----:B------:R-:W-:Y:S01]  /*1b140*/  MUFU.EX2 R168, R168 ;  /* 0x000000a800a87308 */ /* 0x000fe20000000800 */
[----:B------:R-:W-:-:S04]  /*1b150*/  FADD.FTZ R0, R161, R0 ;  /* 0x00000000a1007221 */ /* 0x000fc80000010000 */
[C---:B------:R-:W-:Y:S01]  /*1b160*/  HMMA.16816.F32.BF16 R88, R4.reuse, R106, R88 ;  /* 0x0000006a0458723c */ /* 0x040fe20000041858 */
[----:B------:R-:W-:Y:S01]  /*1b170*/  F2FP.BF16.F32.PACK_AB R104, R178, R171 ;  /* 0x000000abb268723e */ /* 0x000fe200000010ff */
[----:B------:R-:W-:Y:S01]  /*1b180*/  FADD.FTZ R171, R171, R154 ;  /* 0x0000009aabab7221 */ /* 0x000fe20000010000 */
[----:B--2---:R-:W-:Y:S01]  /*1b190*/  F2FP.BF16.F32.PACK_AB R105, R182, R175 ;  /* 0x000000afb669723e */ /* 0x004fe200000010ff */
[----:B------:R-:W-:Y:S01]  /*1b1a0*/  MUFU.EX2 R164, R164 ;  /* 0x000000a400a47308 */ /* 0x000fe20000000800 */
[----:B------:R-:W-:Y:S01]  /*1b1b0*/  FADD.FTZ R175, R175, R0 ;  /* 0x00000000afaf7221 */ /* 0x000fe20000010000 */
[----:B------:R-:W-:Y:S01]  /*1b1c0*/  FADD.FTZ R178, R178, R171 ;  /* 0x000000abb2b27221 */ /* 0x000fe20000010000 */
[----:B------:R-:W-:Y:S02]  /*1b1d0*/  F2FP.BF16.F32.PACK_AB R106, R180, R173 ;  /* 0x000000adb46a723e */ /* 0x000fe400000010ff */
[----:B------:R-:W-:Y:S01]  /*1b1e0*/  F2FP.BF16.F32.PACK_AB R107, R228, R177 ;  /* 0x000000b1e46b723e */ /* 0x000fe200000010ff */
[----:B----4-:R-:W-:Y:S01]  /*1b1f0*/  HMMA.16816.F32.BF16 R92, R4, R136, R92 ;  /* 0x00000088045c723c */ /* 0x010fe2000004185c */
[----:B------:R-:W-:Y:S01]  /*1b200*/  FADD.FTZ R182, R182, R175 ;  /* 0x000000afb6b67221 */ /* 0x000fe20000010000 */
[----:B------:R-:W1:Y:S01]  /*1b210*/  MUFU.EX2 R163, R163 ;  /* 0x000000a300a37308 */ /* 0x000e620000000800 */
[----:B------:R-:W-:-:S02]  /*1b220*/  FADD.FTZ R173, R173, R178 ;  /* 0x000000b2adad7221 */ /* 0x000fc40000010000 */
[----:B------:R-:W-:Y:S01]  /*1b230*/  FADD.FTZ R177, R177, R182 ;  /* 0x000000b6b1b17221 */ /* 0x000fe20000010000 */
[----:B------:R-:W-:Y:S01]  /*1b240*/  HMMA.16816.F32.BF16 R4, R4, R138, R96 ;  /* 0x0000008a0404723c */ /* 0x000fe20000041860 */
[----:B------:R-:W-:Y:S01]  /*1b250*/  LDSM.16.MT88.4 R96, [R204+0x10800] ;  /* 0x01080000cc60783b */ /* 0x000fe20000004200 */
[----:B------:R-:W-:Y:S01]  /*1b260*/  FADD.FTZ R180, R180, R173 ;  /* 0x000000adb4b47221 */ /* 0x000fe20000010000 */
[----:B------:R-:W-:Y:S02]  /*1b270*/  FADD.FTZ R228, R228, R177 ;  /* 0x000000b1e4e47221 */ /* 0x000fe40000010000 */
[----:B------:R-:W-:Y:S01]  /*1b280*/  LDSM.16.MT88.4 R136, [R203+0xf000] ;  /* 0x00f00000cb88783b */ /* 0x000fe20000004200 */
[C---:B------:R-:W-:Y:S06]  /*1b290*/  HMMA.16816.F32.BF16 R28, R104.reuse, R128, R28 ;  /* 0x00000080681c723c */ /* 0x040fec000004181c */
[C---:B------:R-:W-:Y:S01]  /*1b2a0*/  HMMA.16816.F32.BF16 R24, R104.reuse, R130, R24 ;  /* 0x000000826818723c */ /* 0x040fe20000041818 */
[----:B------:R-:W-:Y:S05]  /*1b2b0*/  LDSM.16.MT88.4 R128, [R206+0x10800] ;  /* 0x01080000ce80783b */ /* 0x000fea0000004200 */
[C---:B-----5:R-:W-:Y:S06]  /*1b2c0*/  HMMA.16816.F32.BF16 R20, R104.reuse, R116, R20 ;  /* 0x000000746814723c */ /* 0x060fec0000041814 */
[C---:B------:R-:W-:Y:S01]  /*1b2d0*/  HMMA.16816.F32.BF16 R16, R104.reuse, R118, R16 ;  /* 0x000000766810723c */ /* 0x040fe20000041810 */
[----:B------:R-:W2:Y:S05]  /*1b2e0*/  LDSM.16.MT88.4 R116, [R203+0xe800] ;  /* 0x00e80000cb74783b */ /* 0x000eaa0000004200 */
        /* <DEDUP_REMOVED lines=15> */
[C---:B--2---:R-:W-:Y:S06]  /*1b3e0*/  HMMA.16816.F32.BF16 R64, R104.reuse, R116, R64 ;  /* 0x000000746840723c */ /* 0x044fec0000041840 */
[C---:B------:R-:W-:Y:S01]  /*1b3f0*/  HMMA.16816.F32.BF16 R60, R104.reuse, R118, R60 ;  /* 0x00000076683c723c */ /* 0x040fe2000004183c */
[----:B------:R-:W2:Y:S05]  /*1b400*/  LDSM.16.MT88.4 R116, [R205+0xd000] ;  /* 0x00d00000cd74783b */ /* 0x000eaa0000004200 */
        /* <DEDUP_REMOVED lines=21> */
[C---:B---3--:R-:W-:Y:S06]  /*1b560*/  HMMA.16816.F32.BF16 R112, R96.reuse, R108, R28 ;  /* 0x0000006c6070723c */ /* 0x048fec000004181c */
[C---:B------:R-:W-:Y:S06]  /*1b570*/  HMMA.16816.F32.BF16 R28, R96.reuse, R144, R40 ;  /* 0x00000090601c723c */ /* 0x040fec0000041828 */
[----:B------:R-:W-:Y:S01]  /*1b580*/  HMMA.16816.F32.BF16 R40, R96, R146, R36 ;  /* 0x000000926028723c */ /* 0x000fe20000041824 */
[----:B------:R-:W3:Y:S04]  /*1b590*/  LDSM.16.MT88.4 R36, [R205+0x11000] ;  /* 0x01100000cd24783b */ /* 0x000ee80000004200 */
[----:B------:R-:W-:Y:S01]  /*1b5a0*/  LDSM.16.MT88.4 R144, [R203+0x11000] ;  /* 0x01100000cb90783b */ /* 0x000fe20000004200 */
[C---:B-----5:R-:W-:Y:S06]  /*1b5b0*/  HMMA.16816.F32.BF16 R76, R104.reuse, R120, R76 ;  /* 0x00000078684c723c */ /* 0x060fec000004184c */
[----:B------:R-:W-:Y:S01]  /*1b5c0*/  HMMA.16816.F32.BF16 R84, R104, R122, R84 ;  /* 0x0000007a6854723c */ /* 0x000fe20000041854 */
[----:B------:R-:W-:Y:S05]  /*1b5d0*/  LDSM.16.MT88.4 R104, [R204+0xd800] ;  /* 0x00d80000cc68783b */ /* 0x000fea0000004200 */
[C---:B--2---:R-:W-:Y:S06]  /*1b5e0*/  HMMA.16816.F32.BF16 R120, R96.reuse, R116, R20 ;  /* 0x000000746078723c */ /* 0x044fec0000041814 */
[C---:B------:R-:W-:Y:S06]  /*1b5f0*/  HMMA.16816.F32.BF16 R20, R96.reuse, R132, R56 ;  /* 0x000000846014723c */ /* 0x040fec0000041838 */
[C---:B------:R-:W-:Y:S01]  /*1b600*/  HMMA.16816.F32.BF16 R56, R96.reuse, R134, R52 ;  /* 0x000000866038723c */ /* 0x040fe20000041834 */
[----:B------:R-:W2:Y:S04]  /*1b610*/  LDSM.16.MT88.4 R132, [R204+0x11000] ;  /* 0x01100000cc84783b */ /* 0x000ea80000004200 */
[----:B------:R-:W-:Y:S01]  /*1b620*/  LDSM.16.MT88.4 R52, [R205+0xf800] ;  /* 0x00f80000cd34783b */ /* 0x000fe20000004200 */
[C---:B----4-:R-:W-:Y:S06]  /*1b630*/  HMMA.16816.F32.BF16 R12, R96.reuse, R8, R72 ;  /* 0x00000008600c723c */ /* 0x050fec0000041848 */
[C---:B------:R-:W-:Y:S01]  /*1b640*/  HMMA.16816.F32.BF16 R72, R96.reuse, R10, R68 ;  /* 0x0000000a6048723c */ /* 0x040fe20000041844 */
[----:B------:R-:W-:Y:S05]  /*1b650*/  LDSM.16.MT88.4 R68, [R203+0xf800] ;  /* 0x00f80000cb44783b */ /* 0x000fea0000004200 */
[C---:B------:R-:W-:Y:S06]  /*1b660*/  HMMA.16816.F32.BF16 R108, R96.reuse, R110, R24 ;  /* 0x0000006e606c723c */ /* 0x040fec0000041818 */
[C---:B---3--:R-:W-:Y:S06]  /*1b670*/  HMMA.16816.F32.BF16 R76, R96.reuse, R36, R76 ;  /* 0x00000024604c723c */ /* 0x048fec000004184c */
[C---:B------:R-:W-:Y:S01]  /*1b680*/  HMMA.16816.F32.BF16 R8, R96.reuse, R38, R84 ;  /* 0x000000266008723c */ /* 0x040fe20000041854 */
[----:B------:R-:W3:Y:S05]  /*1b690*/  LDSM.16.MT88.4 R36, [R203+0xd800] ;  /* 0x00d80000cb24783b */ /* 0x000eea0000004200 */
[C---:B------:R-:W-:Y:S06]  /*1b6a0*/  HMMA.16816.F32.BF16 R24, R96.reuse, R140, R48 ;  /* 0x0000008c6018723c */ /* 0x040fec0000041830 */
[C---:B------:R-:W-:Y:S06]  /*1b6b0*/  HMMA.16816.F32.BF16 R116, R96.reuse, R118, R16 ;  /* 0x000000766074723c */ /* 0x040fec0000041810 */
[C---:B------:R-:W-:Y:S01]  /*1b6c0*/  HMMA.16816.F32.BF16 R48, R96.reuse, R142, R44 ;  /* 0x0000008e6030723c */ /* 0x040fe2000004182c */
[----:B------:R-:W4:Y:S04]  /*1b6d0*/  LDSM.16.MT88.4 R44, [R206+0xf800] ;  /* 0x00f80000ce2c783b */ /* 0x000f280000004200 */
[----:B------:R-:W-:Y:S01]  /*1b6e0*/  LDSM.16.MT88.4 R140, [R206+0xd800] ;  /* 0x00d80000ce8c783b */ /* 0x000fe20000004200 */
[C---:B------:R-:W-:Y:S06]  /*1b6f0*/  HMMA.16816.F32.BF16 R16, R96.reuse, R136, R64 ;  /* 0x000000886010723c */ /* 0x040fec0000041840 */
[C---:B------:R-:W-:Y:S01]  /*1b700*/  HMMA.16816.F32.BF16 R64, R96.reuse, R138, R60 ;  /* 0x0000008a6040723c */ /* 0x040fe2000004183c */
[----:B------:R-:W5:Y:S04]  /*1b710*/  LDSM.16.MT88.4 R60, [R204+0xf800] ;  /* 0x00f80000cc3c783b */ /* 0x000f680000004200 */
[----:B------:R-:W5:Y:S01]  /*1b720*/  LDSM.16.MT88.4 R136, [R205+0xd800] ;  /* 0x00d80000cd88783b */ /* 0x000f620000004200 */
[C---:B------:R-:W-:Y:S06]  /*1b730*/  HMMA.16816.F32.BF16 R32, R96.reuse, R150, R32 ;  /* 0x000000966020723c */ /* 0x040fec0000041820 */
[----:B------:R-:W-:Y:S01]  /*1b740*/  HMMA.16816.F32.BF16 R100, R96, R148, R100 ;  /* 0x000000946064723c */ /* 0x000fe20000041864 */
[-CC-:B------:R-:W-:Y:S01]  /*1b750*/  FFMA.FTZ R151, R167, R166.reuse, -R169.reuse ;  /* 0x000000a6a7977223 */ /* 0x180fe200000108a9 */
[-C--:B------:R-:W-:Y:S01]  /*1b760*/  FFMA.FTZ R150, R172, R166.reuse, -R169 ;  /* 0x000000a6ac967223 */ /* 0x080fe200000108a9 */
[----:B------:R-:W-:-:S03]  /*1b770*/  FFMA.FTZ R167, R170, R166, -R165 ;  /* 0x000000a6aaa77223 */ /* 0x000fc600000108a5 */
[C---:B--2---:R-:W-:Y:S01]  /*1b780*/  HMMA.16816.F32.BF16 R84, R96.reuse, R132, R80 ;  /* 0x000000846054723c */ /* 0x044fe20000041850 */
[-CC-:B------:R-:W-:Y:S01]  /*1b790*/  FFMA.FTZ R148, R176, R166.reuse, -R169.reuse ;  /* 0x000000a6b0947223 */ /* 0x180fe200000108a9 */
[----:B------:R-:W-:Y:S01]  /*1b7a0*/  FFMA.FTZ R149, R174, R166, -R169 ;  /* 0x000000a6ae957223 */ /* 0x000fe200000108a9 */
[----:B------:R-:W-:Y:S01]  /*1b7b0*/  MUFU.EX2 R150, R150 ;  /* 0x0000009600967308 */ /* 0x000fe20000000800 */
[----:B------:R-:W2:Y:S02]  /*1b7c0*/  LDSM.16.MT88.4 R80, [R205+0x11800] ;  /* 0x01180000cd50783b */ /* 0x000ea40000004200 */
[C---:B------:R-:W-:Y:S02]  /*1b7d0*/  HMMA.16816.F32.BF16 R88, R96.reuse, R134, R88 ;  /* 0x000000866058723c */ /* 0x040fe40000041858 */
[----:B------:R-:W2:Y:S03]  /*1b7e0*/  LDSM.16.MT88.4 R132, [R206+0x11800] ;  /* 0x01180000ce84783b */ /* 0x000ea60000004200 */
[----:B------:R-:W-:Y:S01]  /*1b7f0*/  MUFU.EX2 R148, R148 ;  /* 0x0000009400947308 */ /* 0x000fe20000000800 */
[C---:B------:R-:W-:Y:S06]  /*1b800*/  HMMA.16816.F32.BF16 R92, R96.reuse, R144, R92 ;  /* 0x00000090605c723c */ /* 0x040fec000004185c */
[----:B------:R-:W-:Y:S01]  /*1b810*/  HMMA.16816.F32.BF16 R4, R96, R146, R4 ;  /* 0x000000926004723c */ /* 0x000fe20000041804 */
[----:B------:R-:W3:Y:S06]  /*1b820*/  MUFU.EX2 R149, R149 ;  /* 0x0000009500957308 */ /* 0x000eec0000000800 */
[----:B-1----:R-:W-:-:S02]  /*1b830*/  F2FP.BF16.F32.PACK_AB R99, R163, R164 ;  /* 0x000000a4a363723e */ /* 0x002fc400000010ff */
[----:B------:R-:W1:Y:S08]  /*1b840*/  MUFU.EX2 R151, R151 ;  /* 0x0000009700977308 */ /* 0x000e700000000800 */
[----:B------:R-:W4:Y:S01]  /*1b850*/  MUFU.EX2 R167, R167 ;  /* 0x000000a700a77308 */ /* 0x000f220000000800 */
[----:B---3--:R-:W-:Y:S01]  /*1b860*/  F2FP.BF16.F32.PACK_AB R96, R149, R148 ;  /* 0x000000949560723e */ /* 0x008fe200000010ff */
[----:B------:R-:W-:Y:S01]  /*1b870*/  FADD.FTZ R148, R148, R3 ;  /* 0x0000000394947221 */ /* 0x000fe20000010000 */
[----:B------:R-:W-:-:S03]  /*1b880*/  MOV R3, R159 ;  /* 0x0000009f00037202 */ /* 0x000fc60000000f00 */
[----:B------:R-:W-:Y:S01]  /*1b890*/  FADD.FTZ R149, R149, R148 ;  /* 0x0000009495957221 */ /* 0x000fe20000010000 */
[----:B-1----:R-:W-:-:S03]  /*1b8a0*/  F2FP.BF16.F32.PACK_AB R98, R151, R150 ;  /* 0x000000969762723e */ /* 0x002fc600000010ff */
        /* <DEDUP_REMOVED lines=15> */
[C---:B-----5:R-:W-:Y:S06]  /*1b9a0*/  HMMA.16816.F32.BF16 R52, R96.reuse, R60, R20 ;  /* 0x0000003c6034723c */ /* 0x060fec0000041814 */
[C---:B------:R-:W-:Y:S06]  /*1b9b0*/  HMMA.16816.F32.BF16 R56, R96.reuse, R62, R56 ;  /* 0x0000003e6038723c */ /* 0x040fec0000041838 */
[C---:B------:R-:W-:Y:S06]  /*1b9c0*/  HMMA.16816.F32.BF16 R120, R96.reuse, R136, R120 ;  /* 0x000000886078723c */ /* 0x040fec0000041878 */
[C---:B------:R-:W-:Y:S01]  /*1b9d0*/  HMMA.16816.F32.BF16 R116, R96.reuse, R138, R116 ;  /* 0x0000008a6074723c */ /* 0x040fe20000041874 */
[----:B------:R-:W1:Y:S05]  /*1b9e0*/  LDSM.16.MT88.4 R136, [R204+0x11800] ;  /* 0x01180000cc88783b */ /* 0x000e6a0000004200 */
[C---:B------:R-:W-:Y:S01]  /*1b9f0*/  HMMA.16816.F32.BF16 R60, R96.reuse, R68, R16 ;  /* 0x00000044603c723c */ /* 0x040fe20000041810 */
[----:B------:R-:W3:Y:S05]  /*1ba00*/  LDSM.16.MT88.4 R16, [R203+0x11800] ;  /* 0x01180000cb10783b */ /* 0x000eea0000004200 */
[C---:B------:R-:W-:Y:S06]  /*1ba10*/  HMMA.16816.F32.BF16 R64, R96.reuse, R70, R64 ;  /* 0x000000466040723c */ /* 0x040fec0000041840 */
[C---:B--2---:R-:W-:Y:S06]  /*1ba20*/  HMMA.16816.F32.BF16 R76, R96.reuse, R80, R76 ;  /* 0x00000050604c723c */ /* 0x044fec000004184c */
        /* <DEDUP_REMOVED lines=8> */
[C---:B---3--:R-:W-:Y:S06]  /*1bab0*/  HMMA.16816.F32.BF16 R92, R96.reuse, R16, R92 ;  /* 0x00000010605c723c */ /* 0x048fec000004185c */
[----:B------:R-:W-:-:S15]  /*1bac0*/  HMMA.16816.F32.BF16 R96, R96, R18, R4 ;  /* 0x000000126060723c */ /* 0x000fde0000041804 */
[----:B------:R-:W-:-:S09]  /*1bad0*/  NOP ;  /* 0x0000000000007918 */ /* 0x000fd20000000000 */
.L_x_3520:
[----:B------:R-:W-:Y:S05]  /*1bae0*/  @!P5 BRA `(.L_x_3529) ;  /* 0x000000480028d947 */ /* 0x000fea0003800000 */
[----:B------:R-:W-:Y:S02]  /*1baf0*/  MOV R2, R3 ;  /* 0x0000000300027202 */ /* 0x000fe40000000f00 */
[----:B------:R-:W-:-:S07]  /*1bb00*/  MOV R0, R132 ;  /* 0x0000008400007202 */ /* 0x000fce0000000f00 */
.L_x_3538:
        /* <DEDUP_REMOVED lines=82> */
.L_x_3531:
[----:B--2---:R-:W-:Y:S02]  /*1c030*/  R2UR UR4, R132 ;  /* 0x00000000840472ca */ /* 0x004fe400000e0000 */
[----:B------:R-:W-:Y:S11]  /*1c040*/  R2UR UR5, R133 ;  /* 0x00000000850572ca */ /* 0x000ff600000e0000 */
[----:B------:R-:W-:Y:S02]  /*1c050*/  @!UPT UIADD3 URZ, URZ, URZ, URZ ;  /* 0x0000003f3f3ff290 */ /* 0x000fe4000fffe03f */
[----:B-1----:R-:W2:Y:S02]  /*1c060*/  LD.E R10, desc[UR4][R134.64+0x40] ;  /* 0x00004004860a7980 */ /* 0x002ea4000c101900 */
[----:B--2---:R-:W-:Y:S05]  /*1c070*/  IMAD.U32 R10, R10, -0x40, RZ ;  /* 0xffffffc00a0a7824 */ /* 0x004fea00078e00ff */
[----:B------:R-:W-:Y:S02]  /*1c080*/  SHF.R.S32.HI R5, RZ, 0x1f, R10 ;  /* 0x0000001fff057819 */ /* 0x000fe4000001140a */
.L_x_3532:
[----:B------:R-:W-:Y:S05]  /*1c090*/  BSYNC B0 ;  /* 0x0000000000007941 */ /* 0x000fea0003800000 */
.L_x_3530:
        /* <DEDUP_REMOVED lines=308> */
[----:B------:R3:W1:Y:S10]  /*1d3e0*/  MUFU.TANH R237, R20 ;  /* 0x0000001400ed7308 */ /* 0x0006740000002400 */
[----:B------:R-:W1:Y:S10]  /*1d3f0*/  MUFU.TANH R241, R241 ;  /* 0x000000f100f17308 */ /* 0x000e740000002400 */
[----:B------:R1:W1:Y:S01]  /*1d400*/  MUFU.TANH R167, R13 ;  /* 0x0000000d00a77308 */ /* 0x0002620000002400 */
[C---:B-----5:R-:W-:Y:S06]  /*1d410*/  HMMA.16816.F32.BF16 R28, R176.reuse, R8, R28 ;  /* 0x00000008b01c723c */ /* 0x060fec000004181c */
[----:B------:R-:W-:Y:S03]  /*1d420*/  HMMA.16816.F32.BF16 R32, R176, R10, R32 ;  /* 0x0000000ab020723c */ /* 0x000fe60000041820 */
[----:B------:R-:W1:Y:S02]  /*1d430*/  MUFU.TANH R12, R12 ;  /* 0x0000000c000c7308 */ /* 0x000e640000002400 */
[-C--:B------:R-:W-:Y:S01]  /*1d440*/  FMUL.FTZ R9, R24, R3.reuse ;  /* 0x0000000318097220 */ /* 0x080fe20000410000 */
[-C--:B------:R-:W-:Y:S07]  /*1d450*/  FMUL.FTZ R8, R26, R3.reuse ;  /* 0x000000031a087220 */ /* 0x080fee0000410000 */
[----:B------:R1:W1:Y:S10]  /*1d460*/  MUFU.TANH R175, R15 ;  /* 0x0000000f00af7308 */ /* 0x0002740000002400 */
        /* <DEDUP_REMOVED lines=13> */
[----:B------:R-:W1:Y:S10]  /*1d540*/  MUFU.TANH R6, R6 ;  /* 0x0000000600067308 */ /* 0x000e740000002400 */
[----:B------:R-:W1:Y:S10]  /*1d550*/  MUFU.TANH R9, R9 ;  /* 0x0000000900097308 */ /* 0x000e740000002400 */
[----:B------:R1:W1:Y:S10]  /*1d560*/  MUFU.TANH R183, R25 ;  /* 0x0000001900b77308 */ /* 0x0002740000002400 */
        /* <DEDUP_REMOVED lines=26> */
[-C--:B-1----:R-:W-:Y:S02]  /*1d710*/  IABS R22, R26.reuse ;  /* 0x0000001a00167213 */ /* 0x082fe40000000000 */
        /* <DEDUP_REMOVED lines=59> */
.L_x_3536:
[----:B------:R-:W-:Y:S02]  /*1dad0*/  R2UR UR4, R132 ;  /* 0x00000000840472ca */ /* 0x000fe400000e0000 */
[----:B------:R-:W-:Y:S11]  /*1dae0*/  R2UR UR5, R133 ;  /* 0x00000000850572ca */ /* 0x000ff600000e0000 */
[----:B------:R-:W-:Y:S02]  /*1daf0*/  @!UPT UIADD3 URZ, URZ, URZ, URZ ;  /* 0x0000003f3f3ff290 */ /* 0x000fe4000fffe03f */
[----:B------:R-:W2:Y:S02]  /*1db00*/  LD.E R26, desc[UR4][R134.64+0x38] ;  /* 0x00003804861a7980 */ /* 0x000ea4000c101900 */
[----:B--2---:R-:W-:Y:S05]  /*1db10*/  IMAD.U32 R26, R26, -0x40, RZ ;  /* 0xffffffc01a1a7824 */ /* 0x004fea00078e00ff */
[----:B-1----:R-:W-:Y:S02]  /*1db20*/  SHF.R.S32.HI R13, RZ, 0x1f, R26 ;  /* 0x0000001fff0d7819 */ /* 0x002fe4000001141a */
.L_x_3537:
[----:B------:R-:W-:Y:S05]  /*1db30*/  BSYNC B0 ;  /* 0x0000000000007941 */ /* 0x000fea0003800000 */
.L_x_3535:
        /* <DEDUP_REMOVED lines=113> */
.L_x_3534:
[----:B------:R-:W-:Y:S05]  /*1e250*/  BSYNC B1 ;  /* 0x0000000000017941 */ /* 0x000fea0003800000 */
.L_x_3533:
        /* <DEDUP_REMOVED lines=27> */
[-C--:B------:R-:W-:Y:S02]  /*1e410*/  ISETP.GE.AND P1, PT, R15, R227.reuse, PT ;  /* 0x000000e30f00720c */ /* 0x080fe40003f26270 */
[----:B------:R-:W-:Y:S02]  /*1e420*/  FSEL R159, R159, -INF , !P2 ;  /* 0xff8000009f9f7808 */ /* 0x000fe40005000000 */
[C---:B------:R-:W-:Y:S02]  /*1e430*/  ISETP.GE.AND P0, PT, R13.reuse, R227, PT ;  /* 0x000000e30d00720c */ /* 0x040fe40003f06270 */
[-C--:B------:R-:W-:Y:S02]  /*1e440*/  ISETP.GE.AND P2, PT, R13, R225.reuse, PT ;  /* 0x000000e10d00720c */ /* 0x080fe40003f46270 */
[----:B------:R-:W-:Y:S02]  /*1e450*/  FSEL R23, R158, -INF , !P5 ;  /* 0xff8000009e177808 */ /* 0x000fe40006800000 */
[C---:B------:R-:W-:Y:S02]  /*1e460*/  ISETP.GE.AND P5, PT, R15.reuse, R225, PT ;  /* 0x000000e10f00720c */ /* 0x040fe40003fa6270 */
[-C--:B------:R-:W-:Y:S02]  /*1e470*/  ISETP.GE.OR P1, PT, R15, R226.reuse, !P1 ;  /* 0x000000e20f00720c */ /* 0x080fe40004f26670 */
[C---:B------:R-:W-:Y:S02]  /*1e480*/  IADD3 R17, R22.reuse, 0x11, RZ ;  /* 0x0000001116117810 */ /* 0x040fe40007ffe0ff */
[C---:B------:R-:W-:Y:S02]  /*1e490*/  ISETP.GE.OR P0, PT, R13.reuse, R226, !P0 ;  /* 0x000000e20d00720c */ /* 0x040fe40004706670 */
[-C--:B------:R-:W-:Y:S02]  /*1e4a0*/  ISETP.GE.OR P2, PT, R13, R224.reuse, !P2 ;  /* 0x000000e00d00720c */ /* 0x080fe40005746670 */
[----:B------:R-:W-:Y:S02]  /*1e4b0*/  IADD3 R13, R22, 0x18, RZ ;  /* 0x00000018160d7810 */ /* 0x000fe40007ffe0ff */
[----:B------:R-:W-:Y:S02]  /*1e4c0*/  ISETP.GE.OR P5, PT, R15, R224, !P5 ;  /* 0x000000e00f00720c */ /* 0x000fe40006fa6670 */
[----:B------:R-:W-:Y:S02]  /*1e4d0*/  FSEL R21, R163, -INF , !P6 ;  /* 0xff800000a3157808 */ /* 0x000fe40007000000 */
[----:B------:R-:W-:Y:S02]  /*1e4e0*/  FSEL R15, R164, -INF , !P1 ;  /* 0xff800000a40f7808 */ /* 0x000fe40004800000 */
[----:B------:R-:W-:Y:S02]  /*1e4f0*/  FSEL R241, R241, -INF , !P0 ;  /* 0xff800000f1f17808 */ /* 0x000fe40004000000 */
[C---:B------:R-:W-:Y:S02]  /*1e500*/  ISETP.GE.AND P6, PT, R17.reuse, R227, PT ;  /* 0x000000e31100720c */ /* 0x040fe40003fc6270 */
[----:B------:R-:W-:Y:S02]  /*1e510*/  ISETP.GE.AND P1, PT, R17, R225, PT ;  /* 0x000000e11100720c */ /* 0x000fe40003f26270 */
[-C--:B------:R-:W-:Y:S02]  /*1e520*/  ISETP.GE.AND P0, PT, R13, R227.reuse, PT ;  /* 0x000000e30d00720c */ /* 0x080fe40003f06270 */
[C---:B------:R-:W-:Y:S02]  /*1e530*/  ISETP.GE.OR P6, PT, R17.reuse, R226, !P6 ;  /* 0x000000e21100720c */ /* 0x040fe400077c6670 */
[----:B------:R-:W-:Y:S01]  /*1e540*/  ISETP.GE.OR P1, PT, R17, R224, !P1 ;  /* 0x000000e01100720c */ /* 0x000fe20004f26670 */
[C---:B------:R-:W-:Y:S01]  /*1e550*/  VIADD R17, R22.reuse, 0x19 ;  /* 0x0000001916117836 */ /* 0x040fe20000000000 */
[-C--:B------:R-:W-:Y:S02]  /*1e560*/  ISETP.GE.OR P0, PT, R13, R226.reuse, !P0 ;  /* 0x000000e20d00720c */ /* 0x080fe40004706670 */
[----:B------:R-:W-:Y:S02]  /*1e570*/  FSEL R19, R161, -INF , !P3 ;  /* 0xff800000a1137808 */ /* 0x000fe40005800000 */
[----:B------:R-:W-:Y:S02]  /*1e580*/  FSEL R239, R239, -INF , !P0 ;  /* 0xff800000efef7808 */ /* 0x000fe40004000000 */
[C---:B------:R-:W-:Y:S02]  /*1e590*/  ISETP.GE.AND P3, PT, R17.reuse, R227, PT ;  /* 0x000000e31100720c */ /* 0x040fe40003f66270 */
[C---:B------:R-:W-:Y:S02]  /*1e5a0*/  ISETP.GE.AND P0, PT, R17.reuse, R225, PT ;  /* 0x000000e11100720c */ /* 0x040fe40003f06270 */
[----:B------:R-:W-:Y:S02]  /*1e5b0*/  IADD3 R25, R22, 0x20, RZ ;  /* 0x0000002016197810 */ /* 0x000fe40007ffe0ff */
[C---:B------:R-:W-:Y:S02]  /*1e5c0*/  ISETP.GE.OR P3, PT, R17.reuse, R226, !P3 ;  /* 0x000000e21100720c */ /* 0x040fe40005f66670 */
[----:B------:R-:W-:Y:S02]  /*1e5d0*/  ISETP.GE.OR P0, PT, R17, R224, !P0 ;  /* 0x000000e01100720c */ /* 0x000fe40004706670 */
[----:B------:R-:W-:Y:S02]  /*1e5e0*/  FSEL R17, R162, -INF , !P4 ;  /* 0xff800000a2117808 */ /* 0x000fe40006000000 */
[CC--:B------:R-:W-:Y:S02]  /*1e5f0*/  ISETP.GE.AND P4, PT, R25.reuse, R227.reuse, PT ;  /* 0x000000e31900720c */ /* 0x0c0fe40003f86270 */
[----:B------:R-:W-:Y:S02]  /*1e600*/  IADD3 R24, R22, 0x21, RZ ;  /* 0x0000002116187810 */ /* 0x000fe40007ffe0ff */
[-C--:B------:R-:W-:Y:S02]  /*1e610*/  ISETP.GE.OR P4, PT, R25, R226.reuse, !P4 ;  /* 0x000000e21900720c */ /* 0x080fe40006786670 */
[----:B------:R-:W-:Y:S02]  /*1e620*/  FSEL R173, R173, -INF , !P3 ;  /* 0xff800000adad7808 */ /* 0x000fe40005800000 */
[----:B------:R-:W-:Y:S02]  /*1e630*/  FSEL R237, R237, -INF , !P4 ;  /* 0xff800000eded7808 */ /* 0x000fe40006000000 */
[C---:B------:R-:W-:Y:S02]  /*1e640*/  ISETP.GE.AND P3, PT, R24.reuse, R227, PT ;  /* 0x000000e31800720c */ /* 0x040fe40003f66270 */
[C---:B------:R-:W-:Y:S02]  /*1e650*/  ISETP.GE.AND P4, PT, R24.reuse, R225, PT ;  /* 0x000000e11800720c */ /* 0x040fe40003f86270 */
[C---:B------:R-:W-:Y:S02]  /*1e660*/  ISETP.GE.OR P3, PT, R24.reuse, R226, !P3 ;  /* 0x000000e21800720c */ /* 0x040fe40005f66670 */
[-C--:B------:R-:W-:Y:S02]  /*1e670*/  ISETP.GE.OR P4, PT, R24, R224.reuse, !P4 ;  /* 0x000000e01800720c */ /* 0x080fe40006786670 */
[----:B------:R-:W-:Y:S02]  /*1e680*/  IADD3 R24, R22, 0x29, RZ ;  /* 0x0000002916187810 */ /* 0x000fe40007ffe0ff */
[----:B------:R-:W-:Y:S02]  /*1e690*/  FSEL R167, R167, -INF , !P6 ;  /* 0xff800000a7a77808 */ /* 0x000fe40007000000 */
[----:B------:R-:W-:Y:S02]  /*1e6a0*/  FSEL R175, R175, -INF , !P1 ;  /* 0xff800000afaf7808 */ /* 0x000fe40004800000 */
[----:B------:R-:W-:Y:S02]  /*1e6b0*/  ISETP.GE.AND P1, PT, R24, R227, PT ;  /* 0x000000e31800720c */ /* 0x000fe40003f26270 */
[C---:B------:R-:W-:Y:S02]  /*1e6c0*/  ISETP.GE.AND P6, PT, R13.reuse, R225, PT ;  /* 0x000000e10d00720c */ /* 0x040fe40003fc6270 */
[----:B------:R-:W-:Y:S02]  /*1e6d0*/  FSEL R177, R12, -INF , !P2 ;  /* 0xff8000000cb17808 */ /* 0x000fe40005000000 */
[----:B------:R-:W-:Y:S02]  /*1e6e0*/  ISETP.GE.OR P6, PT, R13, R224, !P6 ;  /* 0x000000e00d00720c */ /* 0x000fe400077c6670 */
[----:B------:R-:W-:Y:S02]  /*1e6f0*/  ISETP.GE.OR P1, PT, R24, R226, !P1 ;  /* 0x000000e21800720c */ /* 0x000fe40004f26670 */
[C---:B------:R-:W-:Y:S02]  /*1e700*/  IADD3 R12, R22.reuse, 0x30, RZ ;  /* 0x00000030160c7810 */ /* 0x040fe40007ffe0ff */
[----:B------:R-:W-:Y:S02]  /*1e710*/  FSEL R235, R235, -INF , !P3 ;  /* 0xff800000ebeb7808 */ /* 0x000fe40005800000 */
[----:B------:R-:W-:Y:S01]  /*1e720*/  FSEL R143, R5, -INF , !P6 ;  /* 0xff800000058f7808 */ /* 0x000fe20007000000 */
[----:B------:R-:W-:Y:S01]  /*1e730*/  VIADD R5, R22, 0x38 ;  /* 0x0000003816057836 */ /* 0x000fe20000000000 */
[C---:B------:R-:W-:Y:S02]  /*1e740*/  ISETP.GE.AND P2, PT, R26.reuse, R227, PT ;  /* 0x000000e31a00720c */ /* 0x040fe40003f46270 */
[----:B------:R-:W-:Y:S02]  /*1e750*/  ISETP.GE.AND P3, PT, R26, R225, PT ;  /* 0x000000e11a00720c */ /* 0x000fe40003f66270 */
[----:B------:R-:W-:Y:S02]  /*1e760*/  FSEL R183, R183, -INF , !P1 ;  /* 0xff800000b7b77808 */ /* 0x000fe40004800000 */
[C---:B------:R-:W-:Y:S02]  /*1e770*/  ISETP.GE.AND P6, PT, R12.reuse, R227, PT ;  /* 0x000000e30c00720c */ /* 0x040fe40003fc6270 */
[-C--:B------:R-:W-:Y:S02]  /*1e780*/  ISETP.GE.AND P1, PT, R12, R225.reuse, PT ;  /* 0x000000e10c00720c */ /* 0x080fe40003f26270 */
[C---:B------:R-:W-:Y:S02]  /*1e790*/  ISETP.GE.OR P3, PT, R26.reuse, R224, !P3 ;  /* 0x000000e01a00720c */ /* 0x040fe40005f66670 */
[----:B------:R-:W-:Y:S02]  /*1e7a0*/  ISETP.GE.OR P2, PT, R26, R226, !P2 ;  /* 0x000000e21a00720c */ /* 0x000fe40005746670 */
[----:B------:R-:W-:Y:S02]  /*1e7b0*/  FMNMX.FTZ R26, R23, R0, !PT ;  /* 0x00000000171a7209 */ /* 0x000fe40007810000 */
[C---:B------:R-:W-:Y:S02]  /*1e7c0*/  ISETP.GE.OR P1, PT, R12.reuse, R224, !P1 ;  /* 0x000000e00c00720c */ /* 0x040fe40004f26670 */
[----:B------:R-:W-:Y:S02]  /*1e7d0*/  ISETP.GE.OR P6, PT, R12, R226, !P6 ;  /* 0x000000e20c00720c */ /* 0x000fe400077c6670 */
[----:B------:R-:W-:Y:S02]  /*1e7e0*/  FMNMX.FTZ R12, R11, R2, !PT ;  /* 0x000000020b0c7209 */ /* 0x000fe40007810000 */
[----:B------:R-:W-:Y:S02]  /*1e7f0*/  FMNMX.FTZ R26, R159, R26, !PT ;  /* 0x0000001a9f1a7209 */ /* 0x000fe40007810000 */
[----:B------:R-:W-:Y:S02]  /*1e800*/  FMNMX.FTZ R12, R19, R12, !PT ;  /* 0x0000000c130c7209 */ /* 0x000fe40007810000 */
[----:B------:R-:W-:Y:S02]  /*1e810*/  FMNMX.FTZ R26, R21, R26, !PT ;  /* 0x0000001a151a7209 */ /* 0x000fe40007810000 */
[----:B------:R-:W-:Y:S02]  /*1e820*/  FMNMX.FTZ R12, R17, R12, !PT ;  /* 0x0000000c110c7209 */ /* 0x000fe40007810000 */
[----:B------:R-:W-:Y:S02]  /*1e830*/  FSEL R13, R165, -INF , !P5 ;  /* 0xff800000a50d7808 */ /* 0x000fe40006800000 */
[----:B------:R-:W-:Y:S02]  /*1e840*/  FSEL R233, R9, -INF , !P2 ;  /* 0xff80000009e97808 */ /* 0x000fe40005000000 */
[-C--:B------:R-:W-:Y:S02]  /*1e850*/  ISETP.GE.AND P2, PT, R24, R225.reuse, PT ;  /* 0x000000e11800720c */ /* 0x080fe40003f46270 */
[----:B------:R-:W-:Y:S02]  /*1e860*/  FMNMX.FTZ R26, R15, R26, !PT ;  /* 0x0000001a0f1a7209 */ /* 0x000fe40007810000 */
[----:B------:R-:W-:Y:S02]  /*1e870*/  FSEL R141, R4, -INF , !P0 ;  /* 0xff800000048d7808 */ /* 0x000fe40004000000 */
[----:B------:R-:W-:Y:S02]  /*1e880*/  FMNMX.FTZ R4, R13, R12, !PT ;  /* 0x0000000c0d047209 */ /* 0x000fe40007810000 */
[----:B------:R-:W-:Y:S02]  /*1e890*/  ISETP.GE.OR P2, PT, R24, R224, !P2 ;  /* 0x000000e01800720c */ /* 0x000fe40005746670 */
[----:B------:R-:W-:Y:S02]  /*1e8a0*/  FMNMX.FTZ R24, R241, R26, !PT ;  /* 0x0000001af1187209 */ /* 0x000fe40007810000 */
[----:B------:R-:W-:Y:S02]  /*1e8b0*/  FMNMX.FTZ R4, R177, R4, !PT ;  /* 0x00000004b1047209 */ /* 0x000fe40007810000 */
[----:B------:R-:W-:Y:S02]  /*1e8c0*/  FMNMX.FTZ R24, R167, R24, !PT ;  /* 0x00000018a7187209 */ /* 0x000fe40007810000 */
[----:B------:R-:W-:Y:S02]  /*1e8d0*/  ISETP.GE.AND P5, PT, R25, R225, PT ;  /* 0x000000e11900720c */ /* 0x000fe40003fa6270 */
[----:B------:R-:W-:Y:S02]  /*1e8e0*/  FMNMX.FTZ R4, R175, R4, !PT ;  /* 0x00000004af047209 */ /* 0x000fe40007810000 */
[----:B------:R-:W-:Y:S02]  /*1e8f0*/  FMNMX.FTZ R24, R239, R24, !PT ;  /* 0x00000018ef187209 */ /* 0x000fe40007810000 */
[----:B------:R-:W-:Y:S02]  /*1e900*/  FMNMX.FTZ R4, R143, R4, !PT ;  /* 0x000000048f047209 */ /* 0x000fe40007810000 */
[----:B------:R-:W-:Y:S02]  /*1e910*/  ISETP.GE.OR P5, PT, R25, R224, !P5 ;  /* 0x000000e01900720c */ /* 0x000fe40006fa6670 */
[----:B------:R-:W-:Y:S02]  /*1e920*/  IADD3 R9, R22, 0x31, RZ ;  /* 0x0000003116097810 */ /* 0x000fe40007ffe0ff */
[----:B------:R-:W-:Y:S02]  /*1e930*/  FMNMX.FTZ R24, R173, R24, !PT ;  /* 0x00000018ad187209 */ /* 0x000fe40007810000 */
[----:B------:R-:W-:Y:S02]  /*1e940*/  FMNMX.FTZ R4, R141, R4, !PT ;  /* 0x000000048d047209 */ /* 0x000fe40007810000 */
[----:B------:R-:W-:Y:S02]  /*1e950*/  FSEL R181, R181, -INF , !P5 ;  /* 0xff800000b5b57808 */ /* 0x000fe40006800000 */
[----:B------:R-:W-:Y:S02]  /*1e960*/  ISETP.GE.AND P0, PT, R9, R227, PT ;  /* 0x000000e30900720c */ /* 0x000fe40003f06270 */
[----:B------:R-:W-:Y:S02]  /*1e970*/  FMNMX.FTZ R12, R237, R24, !PT ;  /* 0x00000018ed0c7209 */ /* 0x000fe40007810000 */
[----:B------:R-:W-:Y:S02]  /*1e980*/  FMNMX.FTZ R4, R181, R4, !PT ;  /* 0x00000004b5047209 */ /* 0x000fe40007810000 */
[----:B------:R-:W-:Y:S02]  /*1e990*/  FSEL R179, R6, -INF , !P4 ;  /* 0xff80000006b37808 */ /* 0x000fe40006000000 */
[----:B------:R-:W-:Y:S02]  /*1e9a0*/  ISETP.GE.OR P0, PT, R9, R226, !P0 ;  /* 0x000000e20900720c */ /* 0x000fe40004706670 */
[----:B------:R-:W-:Y:S02]  /*1e9b0*/  FMNMX.FTZ R12, R235, R12, !PT ;  /* 0x0000000ceb0c7209 */ /* 0x000fe40007810000 */
[----:B------:R-:W-:Y:S02]  /*1e9c0*/  FSEL R147, R8, -INF , !P3 ;  /* 0xff80000008937808 */ /* 0x000fe40005800000 */
[----:B------:R-:W-:Y:S02]  /*1e9d0*/  FMNMX.FTZ R6, R179, R4, !PT ;  /* 0x00000004b3067209 */ /* 0x000fe40007810000 */
[----:B------:R-:W-:Y:S02]  /*1e9e0*/  FSEL R169, R169, -INF , !P0 ;  /* 0xff800000a9a97808 */ /* 0x000fe40004000000 */
[----:B------:R-:W-:Y:S02]  /*1e9f0*/  FMNMX.FTZ R12, R233, R12, !PT ;  /* 0x0000000ce90c7209 */ /* 0x000fe40007810000 */
[----:B------:R-:W-:Y:S02]  /*1ea00*/  ISETP.GE.AND P0, PT, R9, R225, PT ;  /* 0x000000e10900720c */ /* 0x000fe40003f06270 */
[----:B------:R-:W-:Y:S02]  /*1ea10*/  FSEL R145, R7, -INF , !P2 ;  /* 0xff80000007917808 */ /* 0x000fe40005000000 */
[----:B------:R-:W-:Y:S02]  /*1ea20*/  FMNMX.FTZ R6, R147, R6, !PT ;  /* 0x0000000693067209 */ /* 0x000fe40007810000 */
[----:B------:R-:W-:Y:S02]  /*1ea30*/  FSEL R171, R171, -INF , !P6 ;  /* 0xff800000abab7808 */ /* 0x000fe40007000000 */
[----:B------:R-:W-:Y:S02]  /*1ea40*/  IADD3 R22, R22, 0x39, RZ ;  /* 0x0000003916167810 */ /* 0x000fe40007ffe0ff */
[----:B------:R-:W-:Y:S02]  /*1ea50*/  ISETP.GE.OR P0, PT, R9, R224, !P0 ;  /* 0x000000e00900720c */ /* 0x000fe40004706670 */
[----:B------:R-:W-:Y:S02]  /*1ea60*/  ISETP.GE.AND P6, PT, R5, R227, PT ;  /* 0x000000e30500720c */ /* 0x000fe40003fc6270 */
[----:B------:R-:W-:Y:S02]  /*1ea70*/  FMNMX.FTZ R12, R183, R12, !PT ;  /* 0x0000000cb70c7209 */ /* 0x000fe40007810000 */
[----:B------:R-:W-:Y:S02]  /*1ea80*/  FSEL R153, R14, -INF , !P1 ;  /* 0xff8000000e997808 */ /* 0x000fe40004800000 */
[----:B------:R-:W-:Y:S02]  /*1ea90*/  FMNMX.FTZ R6, R145, R6, !PT ;  /* 0x0000000691067209 */ /* 0x000fe40007810000 */
[C---:B------:R-:W-:Y:S02]  /*1eaa0*/  ISETP.GE.AND P3, PT, R5.reuse, R225, PT ;  /* 0x000000e10500720c */ /* 0x040fe40003f66270 */
[----:B------:R-:W-:Y:S02]  /*1eab0*/  FSEL R151, R10, -INF , !P0 ;  /* 0xff8000000a977808 */ /* 0x000fe40004000000 */
[C---:B------:R-:W-:Y:S02]  /*1eac0*/  ISETP.GE.AND P5, PT, R22.reuse, R227, PT ;  /* 0x000000e31600720c */ /* 0x040fe40003fa6270 */
[----:B------:R-:W-:Y:S02]  /*1ead0*/  ISETP.GE.OR P6, PT, R5, R226, !P6 ;  /* 0x000000e20500720c */ /* 0x000fe400077c6670 */
[----:B------:R-:W-:Y:S02]  /*1eae0*/  ISETP.GE.AND P1, PT, R22, R225, PT ;  /* 0x000000e11600720c */ /* 0x000fe40003f26270 */
[----:B------:R-:W-:Y:S02]  /*1eaf0*/  FMNMX.FTZ R12, R171, R12, !PT ;  /* 0x0000000cab0c7209 */ /* 0x000fe40007810000 */
[----:B------:R-:W-:Y:S02]  /*1eb00*/  FMNMX.FTZ R10, R153, R6, !PT ;  /* 0x00000006990a7209 */ /* 0x000fe40007810000 */
[----:B------:R-:W-:Y:S02]  /*1eb10*/  ISETP.GE.OR P3, PT, R5, R224, !P3 ;  /* 0x000000e00500720c */ /* 0x000fe40005f66670 */
[----:B------:R-:W-:Y:S02]  /*1eb20*/  FSEL R155, R20, -INF , !P6 ;  /* 0xff800000149b7808 */ /* 0x000fe40007000000 */
[C---:B------:R-:W-:Y:S02]  /*1eb30*/  ISETP.GE.OR P5, PT, R22.reuse, R226, !P5 ;  /* 0x000000e21600720c */ /* 0x040fe40006fa6670 */
[----:B------:R-:W-:Y:S02]  /*1eb40*/  FMNMX.FTZ R12, R169, R12, !PT ;  /* 0x0000000ca90c7209 */ /* 0x000fe40007810000 */
[----:B------:R-:W-:Y:S02]  /*1eb50*/  ISETP.GE.OR P1, PT, R22, R224, !P1 ;  /* 0x000000e01600720c */ /* 0x000fe40004f26670 */
[----:B------:R-:W-:Y:S02]  /*1eb60*/  FSEL R149, R16, -INF , !P3 ;  /* 0xff80000010957808 */ /* 0x000fe40005800000 */
[----:B------:R-:W-:Y:S02]  /*1eb70*/  FMNMX.FTZ R10, R151, R10, !PT ;  /* 0x0000000a970a7209 */ /* 0x000fe40007810000 */
[----:B------:R-:W-:Y:S02]  /*1eb80*/  FSEL R150, R18, -INF , !P5 ;  /* 0xff80000012967808 */ /* 0x000fe40006800000 */
[----:B------:R-:W-:Y:S02]  /*1eb90*/  FMNMX.FTZ R25, R155, R12, !PT ;  /* 0x0000000c9b197209 */ /* 0x000fe40007810000 */
[----:B-1----:R-:W-:Y:S02]  /*1eba0*/  FSEL R134, R3, -INF , !P1 ;  /* 0xff80000003867808 */ /* 0x002fe40004800000 */
[----:B------:R-:W-:Y:S02]  /*1ebb0*/  FMNMX.FTZ R3, R149, R10, !PT ;  /* 0x0000000a95037209 */ /* 0x000fe40007810000 */
[----:B------:R-:W-:Y:S02]  /*1ebc0*/  FMNMX.FTZ R4, R150, R25, !PT ;  /* 0x0000001996047209 */ /* 0x000fe40007810000 */
[----:B------:R-:W-:Y:S01]  /*1ebd0*/  FMNMX.FTZ R6, R134, R3, !PT ;  /* 0x0000000386067209 */ /* 0x000fe20007810000 */
[----:B------:R-:W-:Y:S08]  /*1ebe0*/  LDSM.16.MT88.4 R24, [R205+0xc000] ;  /* 0x00c00000cd18783b */ /* 0x000ff00000004200 */
[----:B------:R-:W1:Y:S08]  /*1ebf0*/  SHFL.BFLY PT, R5, R4, 0x2, 0x1f ;  /* 0x0c401f0004057f89 */ /* 0x000e7000000e0000 */
[----:B------:R-:W3:Y:S01]  /*1ec00*/  SHFL.BFLY PT, R3, R6, 0x2, 0x1f ;  /* 0x0c401f0006037f89 */ /* 0x000ee200000e0000 */
[----:B-1----:R-:W-:Y:S02]  /*1ec10*/  FMNMX.FTZ R8, R4, R5, !PT ;  /* 0x0000000504087209 */ /* 0x002fe40007810000 */
[----:B---3--:R-:W-:Y:S05]  /*1ec20*/  FMNMX.FTZ R4, R6, R3, !PT ;  /* 0x0000000306047209 */ /* 0x008fea0007810000 */
[----:B------:R-:W1:Y:S08]  /*1ec30*/  SHFL.BFLY PT, R5, R8, 0x1, 0x1f ;  /* 0x0c201f0008057f89 */ /* 0x000e7000000e0000 */
[----:B------:R-:W3:Y:S01]  /*1ec40*/  SHFL.BFLY PT, R3, R4, 0x1, 0x1f ;  /* 0x0c201f0004037f89 */ /* 0x000ee200000e0000 */
[----:B-1----:R-:W-:Y:S02]  /*1ec50*/  FMNMX.FTZ R132, R8, R5, !PT ;  /* 0x0000000508847209 */ /* 0x002fe40007810000 */
[----:B---3--:R-:W-:Y:S03]  /*1ec60*/  FMNMX.FTZ R3, R4, R3, !PT ;  /* 0x0000000304037209 */ /* 0x008fe60007810000 */
[----:B--2---:R-:W-:Y:S01]  /*1ec70*/  FMUL.FTZ R152, R133, R132 ;  /* 0x0000008485987220 */ /* 0x004fe20000410000 */
[C---:B------:R-:W-:Y:S02]  /*1ec80*/  FSETP.NEU.FTZ.AND P1, PT, R132.reuse, -INF , PT ;  /* 0xff8000008400780b */ /* 0x040fe40003f3d000 */
[----:B------:R-:W-:Y:S01]  /*1ec90*/  FSETP.NEU.FTZ.AND P0, PT, R3, -INF , PT ;  /* 0xff8000000300780b */ /* 0x000fe20003f1d000 */
[----:B------:R-:W-:Y:S01]  /*1eca0*/  FMUL.FTZ R148, R133, R3 ;  /* 0x0000000385947220 */ /* 0x000fe20000410000 */
[----:B------:R-:W-:Y:S02]  /*1ecb0*/  FSEL R5, R132, RZ, P1 ;  /* 0x000000ff84057208 */ /* 0x000fe40000800000 */
[----:B------:R-:W-:Y:S02]  /*1ecc0*/  FSEL R152, R152, RZ, P1 ;  /* 0x000000ff98987208 */ /* 0x000fe40000800000 */
[----:B------:R-:W-:Y:S01]  /*1ecd0*/  FSEL R148, R148, RZ, P0 ;  /* 0x000000ff94947208 */ /* 0x000fe20000000000 */
[----:B------:R-:W-:Y:S01]  /*1ece0*/  FADD.FTZ R0, -R5, R0 ;  /* 0x0000000005007221 */ /* 0x000fe20000010100 */
[----:B------:R-:W-:Y:S01]  /*1ecf0*/  FSEL R5, R3, RZ, P0 ;  /* 0x000000ff03057208 */ /* 0x000fe20000000000 */
[-CC-:B------:R-:W-:Y:S01]  /*1ed00*/  FFMA.FTZ R161, R159, R133.reuse, -R152.reuse ;  /* 0x000000859fa17223 */ /* 0x180fe20000010898 */
[-C--:B------:R-:W-:Y:S01]  /*1ed10*/  FFMA.FTZ R163, R23, R133.reuse, -R152 ;  /* 0x0000008517a37223 */ /* 0x080fe20000010898 */
        /* <DEDUP_REMOVED lines=359> */
.L_x_3529:
        /* <DEDUP_REMOVED lines=24> */
.L_x_3560:
        /* <DEDUP_REMOVED lines=273> */
.L_x_3541:
[----:B------:R-:W-:Y:S05]  /*21620*/  BSYNC B0 ;  /* 0x0000000000007941 */ /* 0x000fea0003800000 */
.L_x_3540:
        /* <DEDUP_REMOVED lines=45> */
.L_x_3543:
[----:B------:R-:W-:Y:S05]  /*21900*/  BSYNC B0 ;  /* 0x0000000000007941 */ /* 0x000fea0003800000 */
.L_x_3542:
        /* <DEDUP_REMOVED lines=16> */
.L_x_3545:
[----:B------:R-:W-:Y:S05]  /*21a10*/  BSYNC B0 ;  /* 0x0000000000007941 */ /* 0x000fea0003800000 */
.L_x_3544:
        /* <DEDUP_REMOVED lines=15> */
.L_x_3547:
[----:B------:R-:W-:Y:S05]  /*21b10*/  BSYNC B0 ;  /* 0x0000000000007941 */ /* 0x000fea0003800000 */
.L_x_3546:
        /* <DEDUP_REMOVED lines=15> */
.L_x_3549:
[----:B------:R-:W-:Y:S05]  /*21c10*/  BSYNC B0 ;  /* 0x0000000000007941 */ /* 0x000fea0003800000 */
.L_x_3548:
        /* <DEDUP_REMOVED lines=15> */
.L_x_3551:
[----:B------:R-:W-:Y:S05]  /*21d10*/  BSYNC B0 ;  /* 0x0000000000007941 */ /* 0x000fea0003800000 */
.L_x_3550:
        /* <DEDUP_REMOVED lines=15> */
.L_x_3553:
[----:B------:R-:W-:Y:S05]  /*21e10*/  BSYNC B0 ;  /* 0x0000000000007941 */ /* 0x000fea0003800000 */
.L_x_3552:
        /* <DEDUP_REMOVED lines=15> */
.L_x_3555:
[----:B------:R-:W-:Y:S05]  /*21f10*/  BSYNC B0 ;  /* 0x0000000000007941 */ /* 0x000fea0003800000 */
.L_x_3554:
[----:B------:R-:W-:-:S04]  /*21f20*/  MOV R215, 0x0 ;  /* 0x0000000000d77802 */ /* 0x000fc80000000f00 */
[----:B-12345:R-:W-:Y:S05]  /*21f30*/  @P3 RET.REL.NODEC R214 `(_ZN5flash24flash_fwd_splitkv_kernelI23Flash_fwd_kernel_traitsILi192ELi64ELi64ELi4ELb0ELb0EN7cutlass10bfloat16_tE19Flash_kernel_traitsILi192ELi64ELi64ELi4ES3_EELb0ELb1ELb0ELb0ELb0ELb1ELb1ELb1EEEvNS_16Flash_fwd_paramsE) ;  /* 0xfffffde0d6303950 */ /* 0x03efea0003c3ffff */
        /* <DEDUP_REMOVED lines=11> */
[----:B-1----:R-:W-:Y:S05]  /*21ff0*/  @P0 RET.REL.NODEC R214 `(_ZN5flash24flash_fwd_splitkv_kernelI23Flash_fwd_kernel_traitsILi192ELi64ELi64ELi4ELb0ELb0EN7cutlass10bfloat16_tE19Flash_kernel_traitsILi192ELi64ELi64ELi4ES3_EELb0ELb1ELb0ELb0ELb0ELb1ELb1ELb1EEEvNS_16Flash_fwd_paramsE) ;  /* 0xfffffde0d6000950 */ /* 0x002fea0003c3ffff */
[----:B------:R-:W-:Y:S01]  /*22000*/  R2UR UR4, R6 ;  /* 0x00000000060472ca */ /* 0x000fe200000e0000 */
[----:B------:R-:W-:Y:S01]  /*22010*/  IMAD.MOV.U32 R215, RZ, RZ, 0x0 ;  /* 0x00000000ffd77424 */ /* 0x000fe200078e00ff */
[----:B------:R-:W-:-:S13]  /*22020*/  R2UR UR5, R7 ;  /* 0x00000000070572ca */ /* 0x000fda00000e0000 */
[----:B------:R1:W-:Y:S02]  /*22030*/  ST.E.128 desc[UR4][R12.64+0xaa00], R16 ;  /* 0x00aa00100c007985 */ /* 0x0003e4000c101d04 */
[----:B-1----:R-:W-:Y:S05]  /*22040*/  RET.REL.NODEC R214 `(_ZN5flash24flash_fwd_splitkv_kernelI23Flash_fwd_kernel_traitsILi192ELi64ELi64ELi4ELb0ELb0EN7cutlass10bfloat16_tE19Flash_kernel_traitsILi192ELi64ELi64ELi4ES3_EELb0ELb1ELb0ELb0ELb0ELb1ELb1ELb1EEEvNS_16Flash_fwd_paramsE) ;  /* 0xfffffddcd6ec7950 */ /* 0x002fea0003c3ffff */
.L_x_3539:
[----:B------:R-:W-:Y:S01]  /*22050*/  MOV R12, 0x2 ;  /* 0x00000002000c7802 */ /* 0x000fe20000000f00 */
[----:B------:R-:W-:Y:S01]  /*22060*/  IMAD.MOV.U32 R5, RZ, RZ, 0x1f ;  /* 0x0000001fff057424 */ /* 0x000fe200078e00ff */
[----:B------:R-:W-:-:S07]  /*22070*/  MOV R11, 0xffffffff ;  /* 0xffffffff000b7802 */ /* 0x000fce0000000f00 */
[----:B-1---5:R-:W-:Y:S05]  /*22080*/  WARPSYNC.COLLECTIVE R11, `(.L_x_3556) ;  /* 0x000000000b087348 */ /* 0x022fea0003c00000 */
[----:B------:R2:W3:Y:S02]  /*22090*/  SHFL.BFLY P0, R15, R231, R12, R5 ;  /* 0x0c00000ce70f7389 */ /* 0x0004e40000000005 */
[----:B-123-5:R-:W-:Y:S01]  /*220a0*/  ENDCOLLECTIVE ;  /* 0x000000000000791b */ /* 0x02efe20003800000 */
.L_x_3556:
[----:B------:R-:W-:Y:S02]  /*220b0*/  IMAD.MOV.U32 R10, RZ, RZ, R15 ;  /* 0x000000ffff0a7224 */ /* 0x000fe400078e000f */
[----:B------:R-:W-:Y:S02]  /*220c0*/  IMAD.MOV.U32 R12, RZ, RZ, 0x1 ;  /* 0x00000001ff0c7424 */ /* 0x000fe400078e00ff */
[----:B------:R-:W-:-:S05]  /*220d0*/  FADD.FTZ R13, R10, R231 ;  /* 0x000000e70a0d7221 */ /* 0x000fca0000010000 */
[----:B------:R-:W-:-:S07]  /*220e0*/  MOV R231, R13 ;  /* 0x0000000d00e77202 */ /* 0x000fce0000000f00 */
[----:B------:R-:W-:Y:S05]  /*220f0*/  WARPSYNC.COLLECTIVE R11, `(.L_x_3557) ;  /* 0x000000000b087348 */ /* 0x000fea0003c00000 */
[----:B------:R1:W2:Y:S02]  /*22100*/  SHFL.BFLY P0, R15, R231, R12, R5 ;  /* 0x0c00000ce70f7389 */ /* 0x0002a40000000005 */
[----:B-12---:R-:W-:Y:S01]  /*22110*/  ENDCOLLECTIVE ;  /* 0x000000000000791b */ /* 0x006fe20003800000 */
.L_x_3557:
[----:B------:R-:W-:Y:S01]  /*22120*/  MOV R231, R229 ;  /* 0x000000e500e77202 */ /* 0x000fe20000000f00 */
[----:B------:R-:W-:Y:S01]  /*22130*/  IMAD.MOV.U32 R12, RZ, RZ, 0x2 ;  /* 0x00000002ff0c7424 */ /* 0x000fe200078e00ff */
[----:B------:R-:W-:-:S07]  /*22140*/  MOV R10, R15 ;  /* 0x0000000f000a7202 */ /* 0x000fce0000000f00 */
[----:B------:R-:W-:Y:S05]  /*22150*/  WARPSYNC.COLLECTIVE R11, `(.L_x_3558) ;  /* 0x000000000b087348 */ /* 0x000fea0003c00000 */
[----:B------:R1:W2:Y:S02]  /*22160*/  SHFL.BFLY P0, R15, R231, R12, R5 ;  /* 0x0c00000ce70f7389 */ /* 0x0002a40000000005 */
[----:B-12---:R-:W-:Y:S01]  /*22170*/  ENDCOLLECTIVE ;  /* 0x000000000000791b */ /* 0x006fe20003800000 */
.L_x_3558:
[----:B------:R-:W-:Y:S01]  /*22180*/  FADD.FTZ R10, R13, R10 ;  /* 0x0000000a0d0a7221 */ /* 0x000fe20000010000 */
[----:B------:R-:W-:Y:S01]  /*22190*/  FADD.FTZ R14, R15, R229 ;  /* 0x000000e50f0e7221 */ /* 0x000fe20000010000 */
[----:B------:R-:W-:-:S04]  /*221a0*/  MOV R12, 0x1 ;  /* 0x00000001000c7802 */ /* 0x000fc80000000f00 */
[----:B------:R-:W-:-:S07]  /*221b0*/  MOV R231, R14 ;  /* 0x0000000e00e77202 */ /* 0x000fce0000000f00 */
[----:B------:R-:W-:Y:S05]  /*221c0*/  WARPSYNC.COLLECTIVE R11, `(.L_x_3559) ;  /* 0x000000000b087348 */ /* 0x000fea0003c00000 */
[----:B------:R1:W2:Y:S02]  /*221d0*/  SHFL.BFLY P0, R15, R231, R12, R5 ;  /* 0x0c00000ce70f7389 */ /* 0x0002a40000000005 */
[----:B-12---:R-:W-:Y:S01]  /*221e0*/  ENDCOLLECTIVE ;  /* 0x000000000000791b */ /* 0x006fe20003800000 */
.L_x_3559:
[----:B------:R-:W-:Y:S05]  /*221f0*/  BRA `(.L_x_3560) ;  /* 0xffffffe000c47947 */ /* 0x000fea000383ffff */
.L_x_3561:
        /* <DEDUP_REMOVED lines=16> */
.L_x_7905:


//--------------------- .text._ZN5flash24flash_fwd_splitkv_kernelI23Flash_fwd_kernel_traitsILi192ELi64ELi64ELi4ELb0ELb0EN7cutlass10bfloat16_tE19Flash_kernel_traitsILi192ELi64ELi64ELi4ES3_EELb0ELb0ELb0ELb0ELb1ELb0ELb0ELb0EEEvNS_16Flash_fwd_paramsE --------------------------
	.section	.text._ZN5flash24flash_fwd_splitkv_kernelI23Flash_fwd_kernel_traitsILi192ELi64ELi64ELi4ELb0ELb0EN7cutlass10bfloat16_tE19Flash_kernel_traitsILi192ELi64ELi64ELi4ES3_EELb0ELb0ELb0ELb0ELb1ELb0ELb0ELb0EEEvNS_16Flash_fwd_paramsE,"ax",@progbits
	.align	128
        .global         _ZN5flash24flash_fwd_splitkv_kernelI23Flash_fwd_kernel_traitsILi192ELi64ELi64ELi4ELb0ELb0EN7cutlass10bfloat16_tE19Flash_kernel_traitsILi192ELi64ELi64ELi4ES3_EELb0ELb0ELb0ELb0ELb1ELb0ELb0ELb0EEEvNS_16Flash_fwd_paramsE
        .type           _ZN5flash24flash_fwd_splitkv_kernelI23Flash_fwd_kernel_traitsILi192ELi64ELi64ELi4ELb0ELb0EN7cutlass10bfloat16_tE19Flash_kernel_traitsILi192ELi64ELi64ELi4ES3_EELb0ELb0ELb0ELb0ELb1ELb0ELb0ELb0EEEvNS_16Flash_fwd_paramsE,@function
        .size           _ZN5flash24flash_fwd_splitkv_kernelI23Flash_fwd_kernel_traitsILi192ELi64ELi64ELi4ELb0ELb0EN7cutlass10bfloat16_tE19Flash_kernel_traitsILi192ELi64ELi64ELi4ES3_EELb0ELb0ELb0ELb0ELb1ELb0ELb0ELb0EEEvNS_16Flash_fwd_paramsE,(.L_x_7948 - _ZN5flash24flash_fwd_splitkv_kernelI23Flash_fwd_kernel_traitsILi192ELi64ELi64ELi4ELb0ELb0EN7cutlass10bfloat16_tE19Flash_kernel_traitsILi192ELi64ELi64ELi4ES3_EELb0ELb0ELb0ELb0ELb1ELb0ELb0ELb0EEEvNS_16Flash_fwd_paramsE)
        .other          _ZN5flash24flash_fwd_splitkv_kernelI23Flash_fwd_kernel_traitsILi192ELi64ELi64ELi4ELb0ELb0EN7cutlass10bfloat16_tE19Flash_kernel_traitsILi192ELi64ELi64ELi4ES3_EELb0ELb0ELb0ELb0ELb1ELb0ELb0ELb0EEEvNS_16Flash_fwd_paramsE,@"STO_CUDA_ENTRY STV_DEFAULT"
_ZN5flash24flash_fwd_splitkv_kernelI23Flash_fwd_kernel_traitsILi192ELi64ELi64ELi4ELb0ELb0EN7cutlass10bfloat16_tE19Flash_kernel_traitsILi192ELi64ELi64ELi4ES3_EELb0ELb0ELb0ELb0ELb1ELb0ELb0ELb0EEEvNS_16Flash_fwd_paramsE:
.text._ZN5flash24flash_fwd_splitkv_kernelI23Flash_fwd_kernel_traitsILi192ELi64ELi64ELi4ELb0ELb0EN7cutlass10bfloat16_tE19Flash_kernel_traitsILi192ELi64ELi64ELi4ES3_EELb0ELb0ELb0ELb0ELb1ELb0ELb0ELb0EEEvNS_16Flash_fwd_paramsE:
        /* <DEDUP_REMOVED lines=39> */
.L_x_3562:
[----:B------:R-:W1:Y:S02]  /*0270*/  LDC R4, c[0x0][0x2c8] ;  /* 0x0000b200ff047b82 */ /* 0x000e640000000800 */
.L_x_3563:
        /* <DEDUP_REMOVED lines=31> */
[--C-:B------:R-:W-:Y:S01]  /*0470*/  IMAD.IADD R0, R0, 0x1, -R199.reuse ;  /* 0x0000000100007824 */ /* 0x100fe200078e0ac7 */
[C---:B------:R-:W-:Y:S01]  /*0480*/  LOP3.LUT P6, RZ, R86.reuse, 0x7, RZ, 0xc0, !PT ;  /* 0x0000000756ff7812 */ /* 0x040fe200078cc0ff */
[----:B------:R-:W-:Y:S01]  /*0490*/  ULDC.64 UR4, c[0x0][0x2a0] ;  /* 0x0000a80000047ab9 */ /* 0x000fe20000000a00 */
[----:B------:R-:W-:Y:S01]  /*04a0*/  LEA.HI R7, R7, R86, RZ, 0x3 ;  /* 0x0000005607077211 */ /* 0x000fe200078f18ff */
[----:B------:R-:W-:Y:S01]  /*04b0*/  ULDC UR6, c[0x0][0x270] ;  /* 0x00009c0000067ab9 */ /* 0x000fe20000000800 */
[----:B------:R-:W-:Y:S01]  /*04c0*/  SHF.R.S32.HI R15, RZ, 0x1f, R199 ;  /* 0x0000001fff0f7819 */ /* 0x000fe200000114c7 */
[----:B------:R-:W-:Y:S01]  /*04d0*/  IMAD R8, R9, UR6, R38 ;  /* 0x0000000609087c24 */ /* 0x000fe2000f8e0226 */
[----:B------:R-:W-:Y:S01]  /*04e0*/  LOP3.LUT R13, R7, 0x1ffffff8, RZ, 0xc0, !PT ;  /* 0x1ffffff8070d7812 */ /* 0x000fe200078ec0ff */
[----:B------:R-:W-:Y:S01]  /*04f0*/  BSSY B0, `(.L_x_3565) ;  /* 0x000002f000007945 */ /* 0x000fe20003800000 */
[----:B------:R-:W-:Y:S01]  /*0500*/  SHF.R.S32.HI R7, RZ, 0x3, R7 ;  /* 0x00000003ff077819 */ /* 0x000fe20000011407 */
[----:B------:R-:W2:Y:S01]  /*0510*/  @!P0 LDC.64 R2, c[0x0][0x290] ;  /* 0x0000a400ff028b82 */ /* 0x000ea20000000a00 */
[----:B------:R-:W-:Y:S01]  /*0520*/  @!P0 SHF.R.S32.HI R11, RZ, 0x1f, R9 ;  /* 0x0000001fff0b8819 */ /* 0x000fe20000011409 */
[----:B------:R-:W-:Y:S01]  /*0530*/  IMAD.IADD R86, R86, 0x1, -R13 ;  /* 0x0000000156567824 */ /* 0x000fe200078e0a0d */
[----:B------:R-:W-:-:S03]  /*0540*/  ISETP.GE.OR P5, PT, R7, R0, P6 ;  /* 0x000000000700720c */ /* 0x000fc600037a6670 */
[----:B------:R-:W-:-:S05]  /*0550*/  IMAD.SHL.U32 R86, R86, 0x8, RZ ;  /* 0x0000000856567824 */ /* 0x000fca00078e00ff */
[----:B------:R-:W-:-:S03]  /*0560*/  SHF.R.S32.HI R87, RZ, 0x1f, R86 ;  /* 0x0000001fff577819 */ /* 0x000fc60000011456 */
[----:B-1----:R-:W-:-:S04]  /*0570*/  IMAD.WIDE.U32 R86, R199, R4, R86 ;  /* 0x00000004c7567225 */ /* 0x002fc800078e0056 */
[----:B--2---:R-:W-:Y:S02]  /*0580*/  @!P0 IMAD R6, R11, R2, RZ ;  /* 0x000000020b068224 */ /* 0x004fe400078e02ff */
[----:B------:R-:W-:-:S04]  /*0590*/  @P0 IMAD.WIDE.U32 R10, R202, R4, RZ ;  /* 0x00000004ca0a0225 */ /* 0x000fc800078e00ff */
[----:B------:R-:W-:-:S04]  /*05a0*/  @!P0 IMAD.WIDE.U32 R12, R9, R2, RZ ;  /* 0x00000002090c8225 */ /* 0x000fc800078e00ff */
[----:B------:R-:W-:Y:S01]  /*05b0*/  @P0 IMAD R202, R202, R5, R11 ;  /* 0x00000005caca0224 */ /* 0x000fe200078e020b */
[----:B------:R-:W-:Y:S01]  /*05c0*/  @!P0 MOV R10, R12 ;  /* 0x0000000c000a8202 */ /* 0x000fe20000000f00 */
[----:B------:R-:W-:Y:S02]  /*05d0*/  VIADD R11, R7, 0x10 ;  /* 0x00000010070b7836 */ /* 0x000fe40000000000 */
[----:B------:R-:W-:Y:S01]  /*05e0*/  @!P0 IMAD R3, R9, R3, R6 ;  /* 0x0000000309038224 */ /* 0x000fe200078e0206 */
[----:B------:R-:W-:Y:S01]  /*05f0*/  SHF.R.S32.HI R6, RZ, 0x1f, R38 ;  /* 0x0000001fff067819 */ /* 0x000fe20000011426 */
[----:B------:R-:W-:Y:S01]  /*0600*/  IMAD R2, R15, R4, RZ ;  /* 0x000000040f027224 */ /* 0x000fe200078e02ff */
[-C--:B------:R-:W-:Y:S01]  /*0610*/  ISETP.GE.AND P2, PT, R11, R0.reuse, PT ;  /* 0x000000000b00720c */ /* 0x080fe20003f46270 */
[----:B------:R-:W-:Y:S01]  /*0620*/  @!P0 IMAD.IADD R202, R13, 0x1, R3 ;  /* 0x000000010dca8824 */ /* 0x000fe200078e0203 */
[----:B------:R-:W-:Y:S01]  /*0630*/  ISETP.GE.OR P4, PT, R11, R0, P6 ;  /* 0x000000000b00720c */ /* 0x000fe20003786670 */
[----:B------:R-:W-:Y:S01]  /*0640*/  IMAD R11, R199, R5, R2 ;  /* 0x00000005c70b7224 */ /* 0x000fe200078e0202 */
[----:B------:R-:W-:Y:S01]  /*0650*/  IADD3 R10, P0, R10, R86, RZ ;  /* 0x000000560a0a7210 */ /* 0x000fe20007f1e0ff */
[----:B------:R-:W-:Y:S01]  /*0660*/  VIADD R3, R7, 0x20 ;  /* 0x0000002007037836 */ /* 0x000fe20000000000 */
[----:B------:R-:W-:-:S02]  /*0670*/  SHF.R.S32.HI R9, RZ, 0x1f, R7 ;  /* 0x0000001fff097819 */ /* 0x000fc40000011407 */
[----:B------:R-:W-:Y:S02]  /*0680*/  IADD3.X R11, R202, R87, R11, P0, !PT ;  /* 0x00000057ca0b7210 */ /* 0x000fe400007fe40b */
[-C--:B------:R-:W-:Y:S02]  /*0690*/  ISETP.GE.AND P0, PT, R7, R0.reuse, PT ;  /* 0x000000000700720c */ /* 0x080fe40003f06270 */
[CC--:B------:R-:W-:Y:S02]  /*06a0*/  ISETP.GE.AND P1, PT, R3.reuse, R0.reuse, PT ;  /* 0x000000000300720c */ /* 0x0c0fe40003f26270 */
[----:B------:R-:W-:Y:S01]  /*06b0*/  ISETP.GE.OR P3, PT, R3, R0, P6 ;  /* 0x000000000300720c */ /* 0x000fe20003766670 */
[----:B------:R-:W-:-:S04]  /*06c0*/  IMAD R3, R6, UR4, RZ ;  /* 0x0000000406037c24 */ /* 0x000fc8000f8e02ff */
[C---:B------:R-:W-:Y:S02]  /*06d0*/  IMAD R3, R38.reuse, UR5, R3 ;  /* 0x0000000526037c24 */ /* 0x040fe4000f8e0203 */
[----:B------:R-:W-:Y:S01]  /*06e0*/  IMAD.WIDE.U32 R38, R38, UR4, R10 ;  /* 0x0000000426267c25 */ /* 0x000fe2000f8e000a */
[----:B------:R-:W-:-:S03]  /*06f0*/  ULDC UR4, c[0x0][0x2c4] ;  /* 0x0000b10000047ab9 */ /* 0x000fc60000000800 */
[----:B------:R-:W-:Y:S01]  /*0700*/  IMAD R8, R8, UR4, R199 ;  /* 0x0000000408087c24 */ /* 0x000fe2000f8e02c7 */
[----:B------:R-:W-:Y:S01]  /*0710*/  IADD3 R15, R39, R3, RZ ;  /* 0x00000003270f7210 */ /* 0x000fe20007ffe0ff */
[----:B------:R-:W-:Y:S06]  /*0720*/  @P0 BRA `(.L_x_3566) ;  /* 0x00000000002c0947 */ /* 0x000fec0003800000 */
[----:B------:R-:W-:Y:S01]  /*0730*/  MOV R14, R38 ;  /* 0x00000026000e7202 */ /* 0x000fe20000000f00 */
[----:B------:R-:W-:Y:S01]  /*0740*/  IMAD R2, R9, R4, RZ ;  /* 0x0000000409027224 */ /* 0x000fe200078e02ff */
[----:B------:R-:W-:-:S03]  /*0750*/  ULDC.64 UR4, c[0x0][0x280] ;  /* 0x0000a00000047ab9 */ /* 0x000fc60000000a00 */
[----:B------:R-:W-:-:S04]  /*0760*/  IMAD.WIDE.U32 R10, R7, R4, R14 ;  /* 0x00000004070a7225 */ /* 0x000fc800078e000e */
[----:B------:R-:W-:Y:S01]  /*0770*/  IMAD R2, R7, R5, R2 ;  /* 0x0000000507027224 */ /* 0x000fe200078e0202 */
[----:B------:R-:W-:-:S04]  /*0780*/  LEA R12, P0, R10, UR4, 0x1 ;  /* 0x000000040a0c7c11 */ /* 0x000fc8000f8008ff */
[----:B------:R-:W-:-:S04]  /*0790*/  IADD3 R2, R11, R2, RZ ;  /* 0x000000020b027210 */ /* 0x000fc80007ffe0ff */
[----:B------:R-:W-:-:S05]  /*07a0*/  LEA.HI.X R13, R10, UR5, R2, 0x1, P0 ;  /* 0x000000050a0d7c11 */ /* 0x000fca00080f0c02 */
[----:B------:R1:W-:Y:S04]  /*07b0*/  STG.E.128 desc[UR12][R12.64], RZ ;  /* 0x000000ff0c007986 */ /* 0x0003e8000c101d0c */
[----:B------:R1:W-:Y:S04]  /*07c0*/  STG.E.128 desc[UR12][R12.64+0x80], RZ ;  /* 0x000080ff0c007986 */ /* 0x0003e8000c101d0c */
[----:B------:R1:W-:Y:S02]  /*07d0*/  STG.E.128 desc[UR12][R12.64+0x100], RZ ;  /* 0x000100ff0c007986 */ /* 0x0003e4000c101d0c */
.L_x_3566:
[----:B------:R-:W-:Y:S05]  /*07e0*/  BSYNC B0 ;  /* 0x0000000000007941 */ /* 0x000fea0003800000 */
.L_x_3565:
[----:B------:R-:W-:Y:S01]  /*07f0*/  BSSY B0, `(.L_x_3567) ;  /* 0x0000012000007945 */ /* 0x000fe20003800000 */
[----:B------:R-:W-:Y:S02]  /*0800*/  IADD3 R6, P0, R8, R7, RZ ;  /* 0x0000000708067210 */ /* 0x000fe40007f1e0ff */
[----:B------:R-:W-:Y:S01]  /*0810*/  IADD3 R11, R7, 0x30, RZ ;  /* 0x00000030070b7810 */ /* 0x000fe20007ffe0ff */
[----:B------:R-:W-:Y:S05]  /*0820*/  @P2 BRA `(.L_x_3568) ;  /* 0x0000000000382947 */ /* 0x000fea0003800000 */
[----:B------:R-:W-:Y:S01]  /*0830*/  IADD3 R3, P2, R7, 0x10, RZ ;  /* 0x0000001007037810 */ /* 0x000fe20007f5e0ff */
[----:B-1----:R-:W-:Y:S01]  /*0840*/  IMAD.MOV.U32 R12, RZ, RZ, R38 ;  /* 0x000000ffff0c7224 */ /* 0x002fe200078e0026 */
[----:B------:R-:W-:-:S03]  /*0850*/  ULDC.64 UR4, c[0x0][0x280] ;  /* 0x0000a00000047ab9 */ /* 0x000fc60000000a00 */
[----:B------:R-:W-:-:S04]  /*0860*/  IMAD.X R13, RZ, RZ, R9, P2 ;  /* 0x000000ffff0d7224 */ /* 0x000fc800010e0609 */
[----:B------:R-:W-:Y:S01]  /*0870*/  IMAD R2, R13, R4, RZ ;  /* 0x000000040d027224 */ /* 0x000fe200078e02ff */
[----:B------:R-:W-:-:S03]  /*0880*/  MOV R13, R15 ;  /* 0x0000000f000d7202 */ /* 0x000fc60000000f00 */
[C---:B------:R-:W-:Y:S02]  /*0890*/  IMAD R2, R3.reuse, R5, R2 ;  /* 0x0000000503027224 */ /* 0x040fe400078e0202 */
[----:B------:R-:W-:-:S03]  /*08a0*/  IMAD.WIDE.U32 R12, R3, R4, R12 ;  /* 0x00000004030c7225 */ /* 0x000fc600078e000c */
[----:B------:R-:W-:Y:S02]  /*08b0*/  LEA R16, P2, R12, UR4, 0x1 ;  /* 0x000000040c107c11 */ /* 0x000fe4000f8408ff */
[----:B------:R-:W-:-:S04]  /*08c0*/  IADD3 R3, R13, R2, RZ ;  /* 0x000000020d037210 */ /* 0x000fc80007ffe0ff */
[----:B------:R-:W-:-:S05]  /*08d0*/  LEA.HI.X R17, R12, UR5, R3, 0x1, P2 ;  /* 0x000000050c117c11 */ /* 0x000fca00090f0c03 */
[----:B------:R2:W-:Y:S04]  /*08e0*/  STG.E.128 desc[UR12][R16.64], RZ ;  /* 0x000000ff10007986 */ /* 0x0005e8000c101d0c */
[----:B------:R2:W-:Y:S04]  /*08f0*/  STG.E.128 desc[UR12][R16.64+0x80], RZ ;  /* 0x000080ff10007986 */ /* 0x0005e8000c101d0c */
[----:B------:R2:W-:Y:S02]  /*0900*/  STG.E.128 desc[UR12][R16.64+0x100], RZ ;  /* 0x000100ff10007986 */ /* 0x0005e4000c101d0c */
.L_x_3568:
[----:B------:R-:W-:Y:S05]  /*0910*/  BSYNC B0 ;  /* 0x0000000000007941 */ /* 0x000fea0003800000 */
.L_x_3567:
[----:B------:R-:W-:Y:S01]  /*0920*/  BSSY B0, `(.L_x_3569) ;  /* 0x0000011000007945 */ /* 0x000fe20003800000 */
[----:B------:R-:W-:-:S03]  /*0930*/  ISETP.GE.AND P2, PT, R11, R0, PT ;  /* 0x000000000b00720c */ /* 0x000fc60003f46270 */
[----:B------:R-:W-:Y:S10]  /*0940*/  @P1 BRA `(.L_x_3570) ;  /* 0x0000000000381947 */ /* 0x000ff40003800000 */
        /* <DEDUP_REMOVED lines=8> */
[----:B--2---:R-:W-:Y:S02]  /*09d0*/  LEA R16, P1, R12, UR4, 0x1 ;  /* 0x000000040c107c11 */ /* 0x004fe4000f8208ff */
[----:B------:R-:W-:-:S04]  /*09e0*/  IADD3 R3, R13, R2, RZ ;  /* 0x000000020d037210 */ /* 0x000fc80007ffe0ff */
[----:B------:R-:W-:-:S05]  /*09f0*/  LEA.HI.X R17, R12, UR5, R3, 0x1, P1 ;  /* 0x000000050c117c11 */ /* 0x000fca00088f0c03 */
[----:B------:R3:W-:Y:S04]  /*0a00*/  STG.E.128 desc[UR12][R16.64], RZ ;  /* 0x000000ff10007986 */ /* 0x0007e8000c101d0c */
[----:B------:R3:W-:Y:S04]  /*0a10*/  STG.E.128 desc[UR12][R16.64+0x80], RZ ;  /* 0x000080ff10007986 */ /* 0x0007e8000c101d0c */
[----:B------:R3:W-:Y:S02]  /*0a20*/  STG.E.128 desc[UR12][R16.64+0x100], RZ ;  /* 0x000100ff10007986 */ /* 0x0007e4000c101d0c */
.L_x_3570:
[----:B------:R-:W-:Y:S05]  /*0a30*/  BSYNC B0 ;  /* 0x0000000000007941 */ /* 0x000fea0003800000 */
.L_x_3569:
[----:B------:R-:W-:Y:S04]  /*0a40*/  BSSY B0, `(.L_x_3571) ;  /* 0x000000f000007945 */ /* 0x000fe80003800000 */
[----:B------:R-:W-:Y:S05]  /*0a50*/  @P2 BRA `(.L_x_3572) ;  /* 0x0000000000342947 */ /* 0x000fea0003800000 */
[----:B------:R-:W-:Y:S01]  /*0a60*/  IADD3 R7, P1, R7, 0x30, RZ ;  /* 0x0000003007077810 */ /* 0x000fe20007f3e0ff */
[----:B------:R-:W-:Y:S01]  /*0a70*/  ULDC.64 UR4, c[0x0][0x280] ;  /* 0x0000a00000047ab9 */ /* 0x000fe20000000a00 */
[----:B------:R-:W-:Y:S02]  /*0a80*/  MOV R14, R38 ;  /* 0x00000026000e7202 */ /* 0x000fe40000000f00 */
[----:B------:R-:W-:-:S03]  /*0a90*/  IADD3.X R3, RZ, R9, RZ, P1, !PT ;  /* 0x00000009ff037210 */ /* 0x000fc60000ffe4ff */
[----:B------:R-:W-:-:S04]  /*0aa0*/  IMAD.WIDE.U32 R14, R7, R4, R14 ;  /* 0x00000004070e7225 */ /* 0x000fc800078e000e */
[----:B------:R-:W-:-:S04]  /*0ab0*/  IMAD R2, R3, R4, RZ ;  /* 0x0000000403027224 */ /* 0x000fc800078e02ff */
[----:B------:R-:W-:Y:S01]  /*0ac0*/  IMAD R5, R7, R5, R2 ;  /* 0x0000000507057224 */ /* 0x000fe200078e0202 */
[----:B------:R-:W-:-:S04]  /*0ad0*/  LEA R2, P1, R14, UR4, 0x1 ;  /* 0x000000040e027c11 */ /* 0x000fc8000f8208ff */
[----:B------:R-:W-:-:S04]  /*0ae0*/  IADD3 R5, R15, R5, RZ ;  /* 0x000000050f057210 */ /* 0x000fc80007ffe0ff */
[----:B------:R-:W-:-:S05]  /*0af0*/  LEA.HI.X R3, R14, UR5, R5, 0x1, P1 ;  /* 0x000000050e037c11 */ /* 0x000fca00088f0c05 */
[----:B------:R4:W-:Y:S04]  /*0b00*/  STG.E.128 desc[UR12][R2.64], RZ ;  /* 0x000000ff02007986 */ /* 0x0009e8000c101d0c */
[----:B------:R4:W-:Y:S04]  /*0b10*/  STG.E.128 desc[UR12][R2.64+0x80], RZ ;  /* 0x000080ff02007986 */ /* 0x0009e8000c101d0c */
[----:B------:R4:W-:Y:S02]  /*0b20*/  STG.E.128 desc[UR12][R2.64+0x100], RZ ;  /* 0x000100ff02007986 */ /* 0x0009e4000c101d0c */
.L_x_3572:
[----:B------:R-:W-:Y:S05]  /*0b30*/  BSYNC B0 ;  /* 0x0000000000007941 */ /* 0x000fea0003800000 */
.L_x_3571:
[----:B------:R-:W-:Y:S01]  /*0b40*/  ULDC.64 UR4, c[0x0][0x2b0] ;  /* 0x0000ac0000047ab9 */ /* 0x000fe20000000a00 */
[----:B------:R-:W-:Y:S01]  /*0b50*/  ISETP.GE.OR P6, PT, R11, R0, P6 ;  /* 0x000000000b00720c */ /* 0x000fe200037c6670 */
[----:B------:R-:W-:Y:S01]  /*0b60*/  @!P4 IMAD.MOV.U32 R7, RZ, RZ, 0x7f800000 ;  /* 0x7f800000ff07c424 */ /* 0x000fe200078e00ff */
[----:B------:R-:W-:Y:S01]  /*0b70*/  LEA.HI.X.SX32 R9, R8, R9, 0x1, P0 ;  /* 0x0000000908097211 */ /* 0x000fe200000f0eff */
[----:B------:R-:W-:Y:S01]  /*0b80*/  @!P3 IMAD.MOV.U32 R5, RZ, RZ, 0x7f800000 ;  /* 0x7f800000ff05b424 */ /* 0x000fe200078e00ff */
[----:B----4-:R-:W-:-:S04]  /*0b90*/  LEA R2, P0, R6, UR4, 0x2 ;  /* 0x0000000406027c11 */ /* 0x010fc8000f8010ff */
        /* <DEDUP_REMOVED lines=9> */
.L_x_3564:
[----:B------:R-:W1:Y:S01]  /*0c30*/  LDC.64 R2, c[0x0][0x368] ;  /* 0x0000da00ff027b82 */ /* 0x000e620000000a00 */
[----:B------:R-:W-:Y:S01]  /*0c40*/  IMAD.MOV.U32 R8, RZ, RZ, R9 ;  /* 0x000000ffff087224 */ /* 0x000fe200078e0009 */
[----:B------:R-:W-:Y:S01]  /*0c50*/  ULDC.64 UR4, c[0x0][0x370] ;  /* 0x0000dc0000047ab9 */ /* 0x000fe20000000a00 */
[----:B-1----:R-:W-:-:S04]  /*0c60*/  ISETP.NE.U32.AND P0, PT, R2, RZ, PT ;  /* 0x000000ff0200720c */ /* 0x002fc80003f05070 */
[----:B------:R-:W-:-:S13]  /*0c70*/  ISETP.NE.AND.EX P0, PT, R3, RZ, PT, P0 ;  /* 0x000000ff0300720c */ /* 0x000fda0003f05300 */
[----:B------:R-:W1:Y:S02]  /*0c80*/  @P0 LDC.64 R2, c[0x0][0x368] ;  /* 0x0000da00ff020b82 */ /* 0x000e640000000a00 */
[----:B-1----:R-:W-:-:S05]  /*0c90*/  @P0 IMAD.WIDE R2, R9, 0x4, R2 ;  /* 0x0000000409020825 */ /* 0x002fca00078e0202 */
[----:B------:R1:W5:Y:S01]  /*0ca0*/  @P0 LDG.E R8, desc[UR12][R2.64] ;  /* 0x0000000c02080981 */ /* 0x000362000c1e1900 */
[----:B------:R-:W-:Y:S02]  /*0cb0*/  ISETP.NE.U32.AND P0, PT, RZ, UR4, PT ;  /* 0x00000004ff007c0c */ /* 0x000fe4000bf05070 */
[----:B------:R-:W-:Y:S02]  /*0cc0*/  CS2R R206, SRZ ;  /* 0x0000000000ce7805 */ /* 0x000fe4000001ff00 */
[----:B------:R-:W-:Y:S02]  /*0cd0*/  PLOP3.LUT P6, PT, PT, PT, PT, 0x8, 0x0 ;  /* 0x000000000000781c */ /* 0x000fe40003fce170 */
[----:B------:R-:W-:-:S13]  /*0ce0*/  ISETP.NE.AND.EX P0, PT, RZ, UR5, PT, P0 ;  /* 0x00000005ff007c0c */ /* 0x000fda000bf05300 */
[----:B------:R-:W-:Y:S05]  /*0cf0*/  @!P0 BRA `(.L_x_3573) ;  /* 0x00000000002c8947 */ /* 0x000fea0003800000 */
        /* <DEDUP_REMOVED lines=11> */
.L_x_3573:
[----:B------:R-:W-:Y:S05]  /*0db0*/  @!P6 BRA `(.L_x_3574) ;  /* 0x000000040038e947 */ /* 0x000fea0003800000 */
[----:B-----5:R-:W2:Y:S01]  /*0dc0*/  LDC R8, c[0x0][0x380] ;  /* 0x0000e000ff087b82 */ /* 0x020ea20000000800 */
        /* <DEDUP_REMOVED lines=29> */
[----:B------:R-:W3:Y:S01]  /*0fa0*/  LDG.E R4, desc[UR12][R14.64] ;  /* 0x0000000c0e047981 */ /* 0x000ee2000c1e1900 */
[----:B--2---:R-:W-:-:S04]  /*0fb0*/  IABS R2, R7 ;  /* 0x0000000700027213 */ /* 0x004fc80000000000 */
[----:B------:R-:W2:Y:S08]  /*0fc0*/  I2F.RP R6, R2 ;  /* 0x0000000200067306 */ /* 0x000eb00000209400 */
[----:B--2---:R-:W2:Y:S02]  /*0fd0*/  MUFU.RCP R13, R6 ;  /* 0x00000006000d7308 */ /* 0x004ea40000001000 */
[----:B--2---:R-:W-:Y:S01]  /*0fe0*/  IADD3 R13, R13, 0xffffffe, RZ ;  /* 0x0ffffffe0d0d7810 */ /* 0x004fe20007ffe0ff */
[----:B------:R-:W-:-:S04]  /*0ff0*/  IMAD.MOV R6, RZ, RZ, -R11 ;  /* 0x000000ffff067224 */ /* 0x000fc800078e0a0b */
[----:B------:R-:W-:Y:S01]  /*1000*/  IMAD R25, R8, R6, R25 ;  /* 0x0000000608197224 */ /* 0x000fe200078e0219 */
[----:B------:R-:W2:Y:S04]  /*1010*/  F2I.FTZ.U32.TRUNC.NTZ R13, R13 ;  /* 0x0000000d000d7305 */ /* 0x000ea8000021f000 */
[----:B------:R-:W-:Y:S01]  /*1020*/  SHF.R.S32.HI R23, RZ, 0x1f, R25 ;  /* 0x0000001fff177819 */ /* 0x000fe20000011419 */
[----:B--2---:R-:W-:-:S04]  /*1030*/  IMAD.MOV R3, RZ, RZ, -R13 ;  /* 0x000000ffff037224 */ /* 0x004fc800078e0a0d */
[----:B------:R-:W-:Y:S01]  /*1040*/  IMAD R5, R3, R2, RZ ;  /* 0x0000000203057224 */ /* 0x000fe200078e02ff */
[----:B------:R-:W-:-:S03]  /*1050*/  IABS R3, R38 ;  /* 0x0000002600037213 */ /* 0x000fc60000000000 */
        /* <DEDUP_REMOVED lines=17> */
[----:B---3--:R-:W-:Y:S01]  /*1170*/  SHF.R.S32.HI R5, RZ, 0x1f, R4 ;  /* 0x0000001fff057819 */ /* 0x008fe20000011404 */
[----:B------:R-:W-:-:S04]  /*1180*/  IMAD.WIDE.U32 R10, R4, UR4, RZ ;  /* 0x00000004040a7c25 */ /* 0x000fc8000f8e00ff */
        /* <DEDUP_REMOVED lines=11> */
[----:B------:R-:W-:Y:S02]  /*1240*/  IMAD.IADD R11, R11, 0x1, R6 ;  /* 0x000000010b0b7824 */ /* 0x000fe400078e0206 */
[C---:B------:R-:W-:Y:S02]  /*1250*/  IMAD R7, R22.reuse, UR5, R7 ;  /* 0x0000000516077c24 */ /* 0x040fe4000f8e0207 */
[----:B------:R-:W-:Y:S01]  /*1260*/  IMAD.WIDE.U32 R82, R22, UR4, R10 ;  /* 0x0000000416527c25 */ /* 0x000fe2000f8e000a */
[----:B------:R-:W-:-:S04]  /*1270*/  IADD3 R10, R29, R3, RZ ;  /* 0x000000031d0a7210 */ /* 0x000fc80007ffe0ff */
[----:B------:R-:W-:Y:S01]  /*1280*/  IADD3 R6, R83, R7, RZ ;  /* 0x0000000753067210 */ /* 0x000fe20007ffe0ff */
[----:B------:R-:W-:Y:S06]  /*1290*/  BRA `(.L_x_3575) ;  /* 0x0000000400307947 */ /* 0x000fec0003800000 */
.L_x_3574:
        /* <DEDUP_REMOVED lines=49> */
.L_x_3576:
[----:B------:R-:W-:Y:S01]  /*15b0*/  @!P0 LOP3.LUT R22, RZ, R13, RZ, 0x33, !PT ;  /* 0x0000000dff168212 */ /* 0x000fe200078e33ff */
[----:B------:R-:W-:Y:S01]  /*15c0*/  IMAD R6, R23, R80, RZ ;  /* 0x0000005017067224 */ /* 0x000fe200078e02ff */
[----:B------:R-:W-:Y:S02]  /*15d0*/  MOV R13, R7 ;  /* 0x00000007000d7202 */ /* 0x000fe40000000f00 */
[----:B------:R-:W-:Y:S01]  /*15e0*/  SHF.R.S32.HI R19, RZ, 0x1f, R22 ;  /* 0x0000001fff137819 */ /* 0x000fe20000011416 */
[-C--:B------:R-:W-:Y:S01]  /*15f0*/  IMAD R7, R81, R25.reuse, R6 ;  /* 0x0000001951077224 */ /* 0x080fe200078e0206 */
[----:B------:R-:W-:Y:S01]  /*1600*/  @P3 IADD3 R10, R11, R10, RZ ;  /* 0x0000000a0b0a3210 */ /* 0x000fe20007ffe0ff */
[----:B------:R-:W-:-:S04]  /*1610*/  IMAD.WIDE.U32 R12, R80, R25, R12 ;  /* 0x00000019500c7225 */ /* 0x000fc800078e000c */
[----:B--2---:R-:W-:Y:S01]  /*1620*/  IMAD R6, R19, R2, RZ ;  /* 0x0000000213067224 */ /* 0x004fe200078e02ff */
[----:B------:R-:W-:Y:S01]  /*1630*/  IADD3 R13, R13, R7, RZ ;  /* 0x000000070d0d7210 */ /* 0x000fe20007ffe0ff */
[----:B-1----:R-:W-:-:S04]  /*1640*/  @P3 IMAD.WIDE.U32 R28, R10, R4, RZ ;  /* 0x000000040a1c3225 */ /* 0x002fc800078e00ff */
        /* <DEDUP_REMOVED lines=16> */
[----:B------:R-:W-:-:S07]  /*1750*/  IADD3 R10, R29, R3, RZ ;  /* 0x000000031d0a7210 */ /* 0x000fce0007ffe0ff */
.L_x_3575:
[----:B------:R-:W-:Y:S01]  /*1760*/  ISETP.NE.AND P3, PT, R202, -0x1, PT ;  /* 0xffffffffca00780c */ /* 0x000fe20003f65270 */
[----:B------:R-:W-:Y:S01]  /*1770*/  IMAD.IADD R199, R0, 0x1, -R199 ;  /* 0x0000000100c77824 */ /* 0x000fe200078e0ac7 */
[----:B------:R-:W-:Y:S01]  /*1780*/  SHF.R.S32.HI R7, RZ, 0x1f, R86 ;  /* 0x0000001fff077819 */ /* 0x000fe20000011456 */
[----:B------:R-:W-:Y:S01]  /*1790*/  ULDC.64 UR4, c[0x0][0x258] ;  /* 0x0000960000047ab9 */ /* 0x000fe20000000a00 */
[----:B------:R-:W-:Y:S01]  /*17a0*/  SHF.R.S32.HI R15, RZ, 0x1f, R38 ;  /* 0x0000001fff0f7819 */ /* 0x000fe20000011426 */
[----:B------:R-:W-:Y:S01]  /*17b0*/  ULDC.64 UR6, c[0x0][0x268] ;  /* 0x00009a0000067ab9 */ /* 0x000fe20000000a00 */
[----:B-----5:R-:W-:Y:S01]  /*17c0*/  LEA.HI R8, R7, R86, RZ, 0x3 ;  /* 0x0000005607087211 */ /* 0x020fe200078f18ff */
[----:B------:R-:W-:Y:S02]  /*17d0*/  IMAD R19, R19, UR6, RZ ;  /* 0x0000000613137c24 */ /* 0x000fe4000f8e02ff */
[----:B------:R-:W-:Y:S01]  /*17e0*/  IMAD R15, R15, UR4, RZ ;  /* 0x000000040f0f7c24 */ /* 0x000fe2000f8e02ff */
[----:B------:R-:W-:Y:S01]  /*17f0*/  SHF.R.S32.HI R20, RZ, 0x3, R8 ;  /* 0x00000003ff147819 */ /* 0x000fe20000011408 */
[----:B------:R-:W-:-:S02]  /*1800*/  IMAD R19, R22, UR7, R19 ;  /* 0x0000000716137c24 */ /* 0x000fc4000f8e0213 */
[----:B------:R-:W1:Y:S01]  /*1810*/  @!P3 LDC.64 R2, c[0x0][0x228] ;  /* 0x00008a00ff02bb82 */ /* 0x000e620000000a00 */
[----:B------:R-:W-:Y:S01]  /*1820*/  @!P3 SHF.R.S32.HI R11, RZ, 0x1f, R9 ;  /* 0x0000001fff0bb819 */ /* 0x000fe20000011409 */
[C---:B------:R-:W-:Y:S01]  /*1830*/  VIADD R24, R20.reuse, 0x10 ;  /* 0x0000001014187836 */ /* 0x040fe20000000000 */
[CC--:B------:R-:W-:Y:S01]  /*1840*/  ISETP.GE.AND P0, PT, R20.reuse, R199.reuse, PT ;  /* 0x000000c71400720c */ /* 0x0c0fe20003f06270 */
[C---:B------:R-:W-:Y:S01]  /*1850*/  VIADD R16, R20.reuse, 0x30 ;  /* 0x0000003014107836 */ /* 0x040fe20000000000 */
[--C-:B------:R-:W-:Y:S01]  /*1860*/  SHF.R.S32.HI R21, RZ, 0x1f, R20.reuse ;  /* 0x0000001fff157819 */ /* 0x100fe20000011414 */
[----:B------:R-:W-:Y:S01]  /*1870*/  VIADD R18, R20, 0x20 ;  /* 0x0000002014127836 */ /* 0x000fe20000000000 */
[-C--:B------:R-:W-:Y:S01]  /*1880*/  ISETP.GE.AND P5, PT, R24, R199.reuse, PT ;  /* 0x000000c71800720c */ /* 0x080fe20003fa6270 */
[----:B------:R-:W2:Y:S01]  /*1890*/  @P3 LDC.64 R4, c[0x0][0x240] ;  /* 0x00009000ff043b82 */ /* 0x000ea20000000a00 */
[-C--:B------:R-:W-:Y:S01]  /*18a0*/  ISETP.GE.AND P1, PT, R16, R199.reuse, PT ;  /* 0x000000c71000720c */ /* 0x080fe20003f26270 */
[----:B------:R-:W-:Y:S01]  /*18b0*/  IMAD R15, R38, UR5, R15 ;  /* 0x00000005260f7c24 */ /* 0x000fe2000f8e020f */
[----:B------:R-:W-:Y:S01]  /*18c0*/  ISETP.GE.AND P2, PT, R18, R199, PT ;  /* 0x000000c71200720c */ /* 0x000fe20003f46270 */
[----:B------:R-:W-:Y:S01]  /*18d0*/  IMAD.WIDE R40, R41, 0x40, R20 ;  /* 0x0000004029287825 */ /* 0x000fe200078e0214 */
[----:B------:R-:W-:-:S03]  /*18e0*/  UMOV UR5, 0x400 ;  /* 0x0000040000057882 */ /* 0x000fc60000000000 */
[----:B------:R-:W-:-:S04]  /*18f0*/  IMAD R85, R21, R80, RZ ;  /* 0x0000005015557224 */ /* 0x000fc800078e02ff */
[----:B------:R-:W3:Y:S01]  /*1900*/  @!P5 S2R R32, SR_CgaCtaId ;  /* 0x000000000020d919 */ /* 0x000ee20000008800 */
[----:B------:R-:W-:Y:S02]  /*1910*/  IMAD R85, R20, R81, R85 ;  /* 0x0000005114557224 */ /* 0x000fe400078e0255 */
[----:B-1----:R-:W-:Y:S01]  /*1920*/  @!P3 IMAD R0, R11, R2, RZ ;  /* 0x000000020b00b224 */ /* 0x002fe200078e02ff */
[----:B------:R-:W1:Y:S03]  /*1930*/  @!P1 S2R R26, SR_CgaCtaId ;  /* 0x00000000001a9919 */ /* 0x000e660000008800 */
[----:B------:R-:W-:Y:S01]  /*1940*/  @!P3 IMAD R0, R9, R3, R0 ;  /* 0x000000030900b224 */ /* 0x000fe200078e0200 */
[----:B------:R-:W4:Y:S01]  /*1950*/  @!P2 S2R R30, SR_CgaCtaId ;  /* 0x00000000001ea919 */ /* 0x000f220000008800 */
[----:B--2---:R-:W-:-:S04]  /*1960*/  @P3 IMAD.WIDE.U32 R12, R202, R4, RZ ;  /* 0x00000004ca0c3225 */ /* 0x004fc800078e00ff */
[----:B------:R-:W-:Y:S02]  /*1970*/  @P3 IMAD R5, R202, R5, R13 ;  /* 0x00000005ca053224 */ /* 0x000fe400078e020d */
[----:B------:R-:W-:Y:S02]  /*1980*/  @P3 IMAD.MOV.U32 R3, RZ, RZ, R12 ;  /* 0x000000ffff033224 */ /* 0x000fe400078e000c */
[----:B------:R-:W-:Y:S01]  /*1990*/  @!P3 IMAD.WIDE.U32 R12, R9, R2, RZ ;  /* 0x00000002090cb225 */ /* 0x000fe200078e00ff */
[----:B------:R-:W-:-:S03]  /*19a0*/  LOP3.LUT R9, R8, 0xfffffff8, RZ, 0xc0, !PT ;  /* 0xfffffff808097812 */ /* 0x000fc600078ec0ff */
[----:B------:R-:W-:Y:S02]  /*19b0*/  @!P3 IMAD.IADD R5, R13, 0x1, R0 ;  /* 0x000000010d05b824 */ /* 0x000fe400078e0200 */
[----:B------:R-:W-:Y:S02]  /*19c0*/  IMAD.IADD R0, R86, 0x1, -R9 ;  /* 0x0000000156007824 */ /* 0x000fe400078e0a09 */
[----:B------:R-:W-:Y:S01]  /*19d0*/  @!P3 IMAD.MOV.U32 R3, RZ, RZ, R12 ;  /* 0x000000ffff03b224 */ /* 0x000fe200078e000c */
[----:B------:R-:W2:Y:S01]  /*19e0*/  @!P0 LDC.64 R8, c[0x0][0x240] ;  /* 0x00009000ff088b82 */ /* 0x000ea20000000a00 */
[----:B------:R-:W-:Y:S02]  /*19f0*/  IMAD.SHL.U32 R204, R0, 0x8, RZ ;  /* 0x0000000800cc7824 */ /* 0x000fe400078e00ff */
[----:B------:R-:W-:-:S03]  /*1a00*/  IMAD.SHL.U32 R13, R20, 0x40, RZ ;  /* 0x00000040140d7824 */ /* 0x000fc600078e00ff */
[C---:B------:R-:W-:Y:S02]  /*1a10*/  IADD3 R28, P3, R204.reuse, R28, RZ ;  /* 0x0000001ccc1c7210 */ /* 0x040fe40007f7e0ff */
[----:B------:R-:W-:Y:S02]  /*1a20*/  SHF.R.S32.HI R11, RZ, 0x1f, R204 ;  /* 0x0000001fff0b7819 */ /* 0x000fe400000114cc */
[----:B------:R-:W-:Y:S02]  /*1a30*/  LOP3.LUT R13, R13, 0x1c0, RZ, 0xc0, !PT ;  /* 0x000001c00d0d7812 */ /* 0x000fe400078ec0ff */
[C---:B------:R-:W-:Y:S01]  /*1a40*/  IADD3 R82, P4, R204.reuse, R82, RZ ;  /* 0x00000052cc527210 */ /* 0x040fe20007f9e0ff */
[C---:B------:R-:W-:Y:S01]  /*1a50*/  IMAD.X R29, R11.reuse, 0x1, R10, P3 ;  /* 0x000000010b1d7824 */ /* 0x040fe200018e060a */
[----:B------:R-:W-:Y:S02]  /*1a60*/  IADD3 R4, P3, R204, R3, RZ ;  /* 0x00000003cc047210 */ /* 0x000fe40007f7e0ff */
[----:B------:R-:W-:Y:S01]  /*1a70*/  SHF.R.U32.HI R2, RZ, 0x3, R13 ;  /* 0x00000003ff027819 */ /* 0x000fe2000001160d */
[C---:B------:R-:W-:Y:S01]  /*1a80*/  IMAD.X R83, R11.reuse, 0x1, R6, P4 ;  /* 0x000000010b537824 */ /* 0x040fe200020e0606 */
[----:B------:R-:W-:Y:S01]  /*1a90*/  @!P5 MOV R3, 0x400 ;  /* 0x000004000003d802 */ /* 0x000fe20000000f00 */
[----:B------:R-:W-:Y:S01]  /*1aa0*/  IMAD.X R5, R11, 0x1, R5, P3 ;  /* 0x000000010b057824 */ /* 0x000fe200018e0605 */
[----:B------:R-:W-:Y:S01]  /*1ab0*/  LOP3.LUT R17, R13, 0x38, R204, 0xf8, !PT ;  /* 0x000000380d117812 */ /* 0x000fe200078ef8cc */
[----:B------:R-:W-:Y:S01]  /*1ac0*/  IMAD.WIDE.U32 R82, R20, R80, R82 ;  /* 0x0000005014527225 */ /* 0x000fe200078e0052 */
[----:B---3--:R-:W-:-:S02]  /*1ad0*/  @!P5 LEA R32, R32, R3, 0x18 ;  /* 0x000000032020d211 */ /* 0x008fc400078ec0ff */
[----:B------:R-:W-:Y:S01]  /*1ae0*/  LOP3.LUT R17, R17, R2, RZ, 0x3c, !PT ;  /* 0x0000000211117212 */ /* 0x000fe200078e3cff */
[----:B------:R-:W-:Y:S01]  /*1af0*/  IMAD.WIDE.U32 R38, R38, UR4, R4 ;  /* 0x0000000426267c25 */ /* 0x000fe2000f8e0004 */
[----:B------:R-:W3:Y:S01]  /*1b00*/  @!P5 LDC.64 R2, c[0x0][0x240] ;  /* 0x00009000ff02db82 */ /* 0x000ee20000000a00 */
[----:B------:R-:W-:Y:S02]  /*1b10*/  LEA.HI R6, R7, R86, RZ, 0x6 ;  /* 0x0000005607067211 */ /* 0x000fe400078f30ff */
[-C--:B--2---:R-:W-:Y:S01]  /*1b20*/  @!P0 IMAD R10, R41, R8.reuse, RZ ;  /* 0x00000008290a8224 */ /* 0x084fe200078e02ff */
[----:B------:R-:W-:Y:S01]  /*1b30*/  @!P2 MOV R13, 0x400 ;  /* 0x00000400000da802 */ /* 0x000fe20000000f00 */
[----:B------:R-:W-:Y:S01]  /*1b40*/  IMAD.IADD R39, R39, 0x1, R15 ;  /* 0x0000000127277824 */ /* 0x000fe200078e020f */
[----:B------:R-:W-:Y:S01]  /*1b50*/  @!P1 MOV R11, 0x400 ;  /* 0x00000400000b9802 */ /* 0x000fe20000000f00 */
[----:B------:R-:W-:Y:S01]  /*1b60*/  IMAD.SHL.U32 R6, R6, 0x8, RZ ;  /* 0x0000000806067824 */ /* 0x000fe200078e00ff */
[----:B------:R-:W2:Y:S01]  /*1b70*/  @!P0 LDC.64 R4, c[0x0][0x210] ;  /* 0x00008400ff048b82 */ /* 0x000ea20000000a00 */
[C---:B------:R-:W-:Y:S01]  /*1b80*/  @!P5 IADD3 R36, P3, R40.reuse, 0x10, RZ ;  /* 0x000000102824d810 */ /* 0x040fe20007f7e0ff */
[C---:B------:R-:W-:Y:S01]  /*1b90*/  @!P0 IMAD R10, R40.reuse, R9, R10 ;  /* 0x00000009280a8224 */ /* 0x040fe200078e020a */
[C---:B------:R-:W-:Y:S01]  /*1ba0*/  @!P2 IADD3 R31, P4, R40.reuse, 0x20, RZ ;  /* 0x00000020281fa810 */ /* 0x040fe20007f9e0ff */
[----:B------:R-:W-:Y:S01]  /*1bb0*/  @!P0 IMAD.WIDE.U32 R34, R40, R8, R38 ;  /* 0x0000000828228225 */ /* 0x000fe200078e0026 */
[----:B-1----:R-:W-:-:S02]  /*1bc0*/  @!P1 LEA R26, R26, R11, 0x18 ;  /* 0x0000000b1a1a9211 */ /* 0x002fc400078ec0ff */
[----:B------:R-:W-:Y:S01]  /*1bd0*/  LOP3.LUT R17, R17, 0xfffffe00, R6, 0xf8, !PT ;  /* 0xfffffe0011117812 */ /* 0x000fe200078ef806 */
[----:B------:R-:W1:Y:S01]  /*1be0*/  S2UR UR4, SR_CgaCtaId ;  /* 0x00000000000479c3 */ /* 0x000e620000008800 */
[----:B----4-:R-:W-:Y:S01]  /*1bf0*/  @!P2 LEA R30, R30, R13, 0x18 ;  /* 0x0000000d1e1ea211 */ /* 0x010fe200078ec0ff */
[----:B------:R-:W-:Y:S02]  /*1c00*/  IMAD.SHL.U32 R6, R133, 0x40, RZ ;  /* 0x0000004085067824 */ /* 0x000fe400078e00ff */
[--C-:B------:R-:W-:Y:S01]  /*1c10*/  @!P5 IMAD.X R11, RZ, RZ, R41.reuse, P3 ;  /* 0x000000ffff0bd224 */ /* 0x100fe200018e0629 */
[----:B------:R-:W-:Y:S01]  /*1c20*/  @!P1 IADD3 R33, P3, R40, 0x30, RZ ;  /* 0x0000003028219810 */ /* 0x000fe20007f7e0ff */
[----:B------:R-:W-:Y:S02]  /*1c30*/  @!P2 IMAD.X R27, RZ, RZ, R41, P4 ;  /* 0x000000ffff1ba224 */ /* 0x000fe400020e0629 */
[----:B------:R-:W4:Y:S01]  /*1c40*/  @!P2 LDC.64 R12, c[0x0][0x240] ;  /* 0x00009000ff0cab82 */ /* 0x000f220000000a00 */
[----:B------:R-:W-:-:S02]  /*1c50*/  @!P0 IMAD.IADD R10, R35, 0x1, R10 ;  /* 0x00000001230a8824 */ /* 0x000fc400078e020a */
[----:B---3--:R-:W-:Y:S02]  /*1c60*/  @!P5 IMAD R11, R11, R2, RZ ;  /* 0x000000020b0bd224 */ /* 0x008fe400078e02ff */
[----:B------:R-:W-:Y:S02]  /*1c70*/  @!P1 IMAD.X R35, RZ, RZ, R41, P3 ;  /* 0x000000ffff239224 */ /* 0x000fe400018e0629 */
[----:B------:R-:W-:Y:S01]  /*1c80*/  @!P5 IMAD.MOV.U32 R42, RZ, RZ, R38 ;  /* 0x000000ffff2ad224 */ /* 0x000fe200078e0026 */
[----:B------:R-:W3:Y:S01]  /*1c90*/  @!P5 LDC.64 R14, c[0x0][0x210] ;  /* 0x00008400ff0edb82 */ /* 0x000ee20000000a00 */
[----:B--2---:R-:W-:Y:S01]  /*1ca0*/  @!P0 LEA R40, P4, R34, R4, 0x1 ;  /* 0x0000000422288211 */ /* 0x004fe200078808ff */
[----:B------:R-:W-:Y:S02]  /*1cb0*/  VIADD R4, R6, 0xffffffc0 ;  /* 0xffffffc006047836 */ /* 0x000fe40000000000 */
[----:B------:R-:W-:Y:S01]  /*1cc0*/  @!P5 IMAD.MOV.U32 R43, RZ, RZ, R39 ;  /* 0x000000ffff2bd224 */ /* 0x000fe200078e0027 */
[----:B------:R-:W-:Y:S01]  /*1cd0*/  @!P0 LEA.HI.X R41, R34, R5, R10, 0x1, P4 ;  /* 0x0000000522298211 */ /* 0x000fe200020f0c0a */
[----:B------:R-:W-:-:S02]  /*1ce0*/  IMAD.IADD R5, R89, 0x1, -R4 ;  /* 0x0000000159057824 */ /* 0x000fc400078e0a04 */
[----:B------:R-:W2:Y:S01]  /*1cf0*/  @!P1 LDC.64 R8, c[0x0][0x240] ;  /* 0x00009000ff089b82 */ /* 0x000ea20000000a00 */
[----:B-1----:R-:W-:Y:S01]  /*1d00*/  ULEA UR4, UR4, UR5, 0x18 ;  /* 0x0000000504047291 */ /* 0x002fe2000f8ec03f */
[----:B------:R-:W-:Y:S01]  /*1d10*/  @!P5 IMAD R34, R36, R3, R11 ;  /* 0x000000032422d224 */ /* 0x000fe200078e020b */
[-C--:B------:R-:W-:Y:S01]  /*1d20*/  ISETP.GE.AND P4, PT, R20, R5.reuse, PT ;  /* 0x000000051400720c */ /* 0x080fe20003f86270 */
[----:B------:R-:W-:Y:S01]  /*1d30*/  @!P5 IMAD.WIDE.U32 R42, R36, R2, R42 ;  /* 0x00000002242ad225 */ /* 0x000fe200078e002a */
[----:B------:R-:W-:Y:S02]  /*1d40*/  ISETP.GE.AND P3, PT, R24, R5, PT ;  /* 0x000000051800720c */ /* 0x000fe40003f66270 */
[----:B------:R-:W-:Y:S01]  /*1d50*/  LEA R203, R17, UR4, 0x1 ;  /* 0x0000000411cb7c11 */ /* 0x000fe2000f8e08ff */
[----:B------:R-:W1:Y:S01]  /*1d60*/  @!P2 LDC.64 R10, c[0x0][0x210] ;  /* 0x00008400ff0aab82 */ /* 0x000e620000000a00 */
[----:B----4-:R-:W-:Y:S02]  /*1d70*/  @!P2 IMAD R36, R27, R12, RZ ;  /* 0x0000000c1b24a224 */ /* 0x010fe400078e02ff */
[----:B------:R-:W-:Y:S01]  /*1d80*/  @!P5 IMAD.IADD R34, R43, 0x1, R34 ;  /* 0x000000012b22d824 */ /* 0x000fe200078e0222 */
[----:B------:R-:W-:Y:S01]  /*1d90*/  @!PT LDS RZ, [RZ] ;  /* 0x00000000fffff984 */ /* 0x000fe20000000800 */
[----:B------:R-:W-:Y:S01]  /*1da0*/  @!PT LDS RZ, [RZ] ;  /* 0x00000000fffff984 */ /* 0x000fe20000000800 */
[----:B------:R-:W-:Y:S01]  /*1db0*/  @!PT LDS RZ, [RZ] ;  /* 0x00000000fffff984 */ /* 0x000fe20000000800 */
[----:B------:R-:W-:Y:S01]  /*1dc0*/  @!P0 LDGSTS.E.BYPASS.LTC128B.128 [R203], desc[UR12][R40.64] ;  /* 0x0000000028cb8fae */ /* 0x000fe2000b901d4c */
[----:B------:R-:W-:-:S02]  /*1dd0*/  @!P2 IMAD R13, R31, R13, R36 ;  /* 0x0000000d1f0da224 */ /* 0x000fc400078e0224 */
[C---:B------:R-:W-:Y:S01]  /*1de0*/  @!P2 IMAD R30, R17.reuse, 0x2, R30 ;  /* 0x00000002111ea824 */ /* 0x040fe200078e021e */
[----:B------:R-:W4:Y:S01]  /*1df0*/  @!P1 LDC.64 R2, c[0x0][0x210] ;  /* 0x00008400ff029b82 */ /* 0x000f220000000a00 */
[----:B------:R-:W-:Y:S01]  /*1e00*/  @!P0 LDGSTS.E.BYPASS.LTC128B.128 [R203+0x2000], desc[UR12][R40.64+0x80] ;  /* 0x0200008028cb8fae */ /* 0x000fe2000b901d4c */
[----:B------:R-:W-:Y:S02]  /*1e10*/  @!P1 IMAD R26, R17, 0x2, R26 ;  /* 0x00000002111a9824 */ /* 0x000fe400078e021a */
[----:B------:R-:W-:Y:S01]  /*1e20*/  IMAD.IADD R85, R83, 0x1, R85 ;  /* 0x0000000153557824 */ /* 0x000fe200078e0255 */
[----:B------:R1:W-:Y:S01]  /*1e30*/  @!P0 LDGSTS.E.BYPASS.LTC128B.128 [R203+0x4000], desc[UR12][R40.64+0x100] ;  /* 0x0400010028cb8fae */ /* 0x0003e2000b901d4c */
[----:B---3--:R-:W-:Y:S01]  /*1e40*/  @!P5 LEA R44, P0, R42, R14, 0x1 ;  /* 0x0000000e2a2cd211 */ /* 0x008fe200078008ff */
[----:B------:R-:W-:Y:S01]  /*1e50*/  IMAD.WIDE.U32 R28, R22, UR6, R28 ;  /* 0x00000006161c7c25 */ /* 0x000fe2000f8e001c */
[----:B------:R-:W-:Y:S02]  /*1e60*/  ULDC.64 UR6, c[0x0][0x220] ;  /* 0x0000880000067ab9 */ /* 0x000fe40000000a00 */
[----:B------:R-:W-:Y:S01]  /*1e70*/  @!P5 LEA.HI.X R45, R42, R15, R34, 0x1, P0 ;  /* 0x0000000f2a2dd211 */ /* 0x000fe200000f0c22 */
[----:B--2---:R-:W-:-:S02]  /*1e80*/  @!P1 IMAD R14, R35, R8, RZ ;  /* 0x00000008230e9224 */ /* 0x004fc400078e02ff */
[----:B------:R-:W-:Y:S02]  /*1e90*/  @!P5 IMAD R15, R17, 0x2, R32 ;  /* 0x00000002110fd824 */ /* 0x000fe400078e0220 */
[----:B------:R-:W-:Y:S02]  /*1ea0*/  @!P1 IMAD R14, R33, R9, R14 ;  /* 0x00000009210e9224 */ /* 0x000fe400078e020e */
[----:B------:R-:W-:Y:S01]  /*1eb0*/  IMAD.WIDE.U32 R34, R80, 0x20, RZ ;  /* 0x0000002050227825 */ /* 0x000fe200078e00ff */
[----:B------:R-:W-:Y:S03]  /*1ec0*/  @!P5 LDGSTS.E.BYPASS.LTC128B.128 [R15+0x800], desc[UR12][R44.64] ;  /* 0x008000002c0fdfae */ /* 0x000fe6000b901d4c */
[----:B------:R-:W-:Y:S01]  /*1ed0*/  IMAD.IADD R29, R29, 0x1, R19 ;  /* 0x000000011d1d7824 */ /* 0x000fe200078e0213 */
[----:B------:R-:W-:Y:S04]  /*1ee0*/  @!P5 LDGSTS.E.BYPASS.LTC128B.128 [R15+0x2800], desc[UR12][R44.64+0x80] ;  /* 0x028000802c0fdfae */ /* 0x000fe8000b901d4c */
[----:B------:R2:W-:Y:S01]  /*1ef0*/  @!P5 LDGSTS.E.BYPASS.LTC128B.128 [R15+0x4800], desc[UR12][R44.64+0x100] ;  /* 0x048001002c0fdfae */ /* 0x0005e2000b901d4c */
[----:B------:R-:W-:Y:S01]  /*1f00*/  IADD3 R25, P5, R20, R25, RZ ;  /* 0x0000001914197210 */ /* 0x000fe20007fbe0ff */
[----:B-1----:R-:W-:-:S02]  /*1f10*/  @!P2 IMAD.MOV.U32 R40, RZ, RZ, R38 ;  /* 0x000000ffff28a224 */ /* 0x002fc400078e0026 */
[--C-:B------:R-:W-:Y:S02]  /*1f20*/  @!P2 IMAD.MOV.U32 R41, RZ, RZ, R39.reuse ;  /* 0x000000ffff29a224 */ /* 0x100fe400078e0027 */
[----:B------:R-:W-:Y:S02]  /*1f30*/  @!P1 IMAD.WIDE.U32 R38, R33, R8, R38 ;  /* 0x0000000821269225 */ /* 0x000fe400078e0026 */
[----:B------:R-:W1:Y:S02]  /*1f40*/  @!P4 LDC.64 R8, c[0x0][0x218] ;  /* 0x00008600ff08cb82 */ /* 0x000e640000000a00 */
[----:B------:R-:W-:Y:S02]  /*1f50*/  @!P2 IMAD.WIDE.U32 R40, R31, R12, R40 ;  /* 0x0000000c1f28a225 */ /* 0x000fe400078e0028 */
[----:B------:R-:W3:Y:S02]  /*1f60*/  @!P4 S2R R12, SR_CgaCtaId ;  /* 0x00000000000cc919 */ /* 0x000ee40000008800 */
[----:B------:R-:W-:Y:S01]  /*1f70*/  @!P2 IMAD.IADD R13, R41, 0x1, R13 ;  /* 0x00000001290da824 */ /* 0x000fe200078e020d */
[----:B------:R-:W-:Y:S01]  /*1f80*/  @!P2 LEA R10, P0, R40, R10, 0x1 ;  /* 0x0000000a280aa211 */ /* 0x000fe200078008ff */
[----:B------:R-:W-:-:S02]  /*1f90*/  @!P1 IMAD.IADD R14, R39, 0x1, R14 ;  /* 0x00000001270e9824 */ /* 0x000fc400078e020e */
[----:B------:R-:W-:Y:S01]  /*1fa0*/  IMAD.X R23, R21, 0x1, R23, P5 ;  /* 0x0000000115177824 */ /* 0x000fe200028e0617 */
[----:B------:R-:W-:Y:S02]  /*1fb0*/  @!P2 LEA.HI.X R11, R40, R11, R13, 0x1, P0 ;  /* 0x0000000b280ba211 */ /* 0x000fe400000f0c0d */
[----:B----4-:R-:W-:Y:S01]  /*1fc0*/  @!P1 LEA R32, P0, R38, R2, 0x1 ;  /* 0x0000000226209211 */ /* 0x010fe200078008ff */
[----:B------:R-:W4:Y:S01]  /*1fd0*/  @!P3 S2R R13, SR_CgaCtaId ;  /* 0x00000000000db919 */ /* 0x000f220000008800 */
[----:B------:R-:W-:Y:S02]  /*1fe0*/  ISETP.GE.AND P5, PT, R24, R5, PT ;  /* 0x000000051800720c */ /* 0x000fe40003fa6270 */
[----:B------:R-:W-:Y:S01]  /*1ff0*/  @!P1 LEA.HI.X R33, R38, R3, R14, 0x1, P0 ;  /* 0x0000000326219211 */ /* 0x000fe200000f0c0e */
[----:B------:R-:W-:Y:S01]  /*2000*/  @!P2 LDGSTS.E.BYPASS.LTC128B.128 [R30+0x1000], desc[UR12][R10.64] ;  /* 0x010000000a1eafae */ /* 0x000fe2000b901d4c */
[-C--:B------:R-:W-:Y:S01]  /*2010*/  ISETP.GE.AND P0, PT, R18, R5.reuse, PT ;  /* 0x000000051200720c */ /* 0x080fe20003f06270 */
[----:B------:R-:W3:Y:S01]  /*2020*/  @!P3 LDC.64 R2, c[0x0][0x218] ;  /* 0x00008600ff02bb82 */ /* 0x000ee20000000a00 */
[----:B------:R-:W-:Y:S01]  /*2030*/  @!P3 MOV R24, 0x400 ;  /* 0x000004000018b802 */ /* 0x000fe20000000f00 */
[----:B------:R-:W-:Y:S04]  /*2040*/  @!P2 LDGSTS.E.BYPASS.LTC128B.128 [R30+0x3000], desc[UR12][R10.64+0x80] ;  /* 0x030000800a1eafae */ /* 0x000fe8000b901d4c */
[----:B------:R1:W-:Y:S01]  /*2050*/  @!P2 LDGSTS.E.BYPASS.LTC128B.128 [R30+0x5000], desc[UR12][R10.64+0x100] ;  /* 0x050001000a1eafae */ /* 0x0003e2000b901d4c */
[----:B------:R-:W-:-:S03]  /*2060*/  ISETP.GE.AND P2, PT, R16, R5, PT ;  /* 0x000000051000720c */ /* 0x000fc60003f46270 */
[----:B------:R-:W-:Y:S04]  /*2070*/  @!P1 LDGSTS.E.BYPASS.LTC128B.128 [R26+0x1800], desc[UR12][R32.64] ;  /* 0x01800000201a9fae */ /* 0x000fe8000b901d4c */
[----:B------:R-:W-:Y:S04]  /*2080*/  @!P1 LDGSTS.E.BYPASS.LTC128B.128 [R26+0x3800], desc[UR12][R32.64+0x80] ;  /* 0x03800080201a9fae */ /* 0x000fe8000b901d4c */
[----:B------:R3:W-:Y:S02]  /*2090*/  @!P1 LDGSTS.E.BYPASS.LTC128B.128 [R26+0x5800], desc[UR12][R32.64+0x100] ;  /* 0x05800100201a9fae */ /* 0x0007e4000b901d4c */
[----:B------:R-:W-:Y:S01]  /*20a0*/  @!P2 IMAD.MOV.U32 R84, RZ, RZ, R82 ;  /* 0x000000ffff54a224 */ /* 0x000fe200078e0052 */
[----:B------:R-:W3:Y:S01]  /*20b0*/  @!P0 S2R R14, SR_CgaCtaId ;  /* 0x00000000000e8919 */ /* 0x000ee20000008800 */
[----:B----4-:R-:W-:-:S05]  /*20c0*/  @!P3 LEA R24, R13, R24, 0x18 ;  /* 0x000000180d18b211 */ /* 0x010fca00078ec0ff */
[C---:B--2---:R-:W-:Y:S01]  /*20d0*/  @!P3 IMAD R15, R17.reuse, 0x2, R24 ;  /* 0x00000002110fb824 */ /* 0x044fe200078e0218 */
[----:B-1----:R-:W-:Y:S02]  /*20e0*/  @!P4 MOV R11, 0x400 ;  /* 0x00000400000bc802 */ /* 0x002fe40000000f00 */
[----:B------:R-:W-:Y:S02]  /*20f0*/  @!P4 LEA R30, P1, R82, R8, 0x1 ;  /* 0x00000008521ec211 */ /* 0x000fe400078208ff */
[----:B---3--:R-:W-:Y:S02]  /*2100*/  @!P4 LEA R8, R12, R11, 0x18 ;  /* 0x0000000b0c08c211 */ /* 0x008fe400078ec0ff */
[----:B------:R-:W1:Y:S01]  /*2110*/  @!P0 LDC.64 R10, c[0x0][0x218] ;  /* 0x00008600ff0a8b82 */ /* 0x000e620000000a00 */
[----:B------:R-:W2:Y:S01]  /*2120*/  @!P2 S2R R12, SR_CgaCtaId ;  /* 0x00000000000ca919 */ /* 0x000ea20000008800 */
[----:B------:R-:W-:Y:S01]  /*2130*/  @!P4 LEA.HI.X R31, R82, R9, R85, 0x1, P1 ;  /* 0x00000009521fc211 */ /* 0x000fe200008f0c55 */
[----:B------:R-:W-:Y:S01]  /*2140*/  @!P4 IMAD R21, R17, 0x2, R8 ;  /* 0x000000021115c824 */ /* 0x000fe200078e0208 */
[----:B------:R-:W-:-:S04]  /*2150*/  @!P3 LEA R9, P1, R80, R82, 0x4 ;  /* 0x000000525009b211 */ /* 0x000fc800078220ff */
[----:B------:R-:W-:Y:S01]  /*2160*/  @!P3 LEA.HI.X R26, R80, R85, R81, 0x4, P1 ;  /* 0x00000055501ab211 */ /* 0x000fe200008f2451 */
[----:B------:R-:W-:Y:S01]  /*2170*/  @!P4 LDGSTS.E.BYPASS.LTC128B.128 [R21+0x6000], desc[UR12][R30.64] ;  /* 0x060000001e15cfae */ /* 0x000fe2000b901d4c */
[----:B------:R-:W-:-:S03]  /*2180*/  @!P3 LEA R32, P1, R9, R2, 0x1 ;  /* 0x000000020920b211 */ /* 0x000fc600078208ff */
[----:B------:R-:W-:Y:S01]  /*2190*/  @!P4 LDGSTS.E.BYPASS.LTC128B.128 [R21+0x8000], desc[UR12][R30.64+0x80] ;  /* 0x080000801e15cfae */ /* 0x000fe2000b901d4c */
[----:B------:R-:W-:Y:S01]  /*21a0*/  @!P3 LEA.HI.X R33, R9, R3, R26, 0x1, P1 ;  /* 0x000000030921b211 */ /* 0x000fe200008f0c1a */
[----:B------:R-:W-:Y:S01]  /*21b0*/  IMAD.SHL.U32 R3, R81, 0x20, RZ ;  /* 0x0000002051037824 */ /* 0x000fe200078e00ff */
[----:B------:R-:W-:Y:S01]  /*21c0*/  @!P0 IADD3 R13, P1, R82, R34, RZ ;  /* 0x00000022520d8210 */ /* 0x000fe20007f3e0ff */
[----:B------:R-:W3:Y:S01]  /*21d0*/  @!P2 LDC.64 R8, c[0x0][0x218] ;  /* 0x00008600ff08ab82 */ /* 0x000ee20000000a00 */
[----:B------:R-:W-:Y:S01]  /*21e0*/  @!P4 LDGSTS.E.BYPASS.LTC128B.128 [R21+0xa000], desc[UR12][R30.64+0x100] ;  /* 0x0a0001001e15cfae */ /* 0x000fe2000b901d4c */
[----:B------:R-:W-:Y:S01]  /*21f0*/  ISETP.GE.AND P4, PT, R18, R5, PT ;  /* 0x000000051200720c */ /* 0x000fe20003f86270 */
[----:B------:R-:W-:Y:S01]  /*2200*/  @!P2 IMAD.WIDE.U32 R18, R80, 0x30, R84 ;  /* 0x000000305012a825 */ /* 0x000fe200078e0054 */
[----:B------:R-:W-:Y:S01]  /*2210*/  @!P0 IADD3.X R22, R85, R35, R3, P1, !PT ;  /* 0x0000002355168210 */ /* 0x000fe20000ffe403 */
[----:B------:R-:W-:Y:S01]  /*2220*/  @!P3 LDGSTS.E.BYPASS.LTC128B.128 [R15+0x6800], desc[UR12][R32.64] ;  /* 0x06800000200fbfae */ /* 0x000fe2000b901d4c */
[----:B-1----:R-:W-:-:S02]  /*2230*/  @!P0 LEA R26, P1, R13, R10, 0x1 ;  /* 0x0000000a0d1a8211 */ /* 0x002fc400078208ff */
[----:B------:R-:W1:Y:S01]  /*2240*/  LDC.64 R2, c[0x0][0x250] ;  /* 0x00009400ff027b82 */ /* 0x000e620000000a00 */
[----:B------:R-:W-:Y:S01]  /*2250*/  @!P3 LDGSTS.E.BYPASS.LTC128B.128 [R15+0x8800], desc[UR12][R32.64+0x80] ;  /* 0x08800080200fbfae */ /* 0x000fe2000b901d4c */
[----:B------:R-:W-:Y:S02]  /*2260*/  @!P0 LEA.HI.X R27, R13, R11, R22, 0x1, P1 ;  /* 0x0000000b0d1b8211 */ /* 0x000fe400008f0c16 */
[----:B------:R-:W-:Y:S01]  /*2270*/  @!P0 MOV R13, 0x400 ;  /* 0x00000400000d8802 */ /* 0x000fe20000000f00 */
[----:B------:R-:W-:Y:S01]  /*2280*/  @!P3 LDGSTS.E.BYPASS.LTC128B.128 [R15+0xa800], desc[UR12][R32.64+0x100] ;  /* 0x0a800100200fbfae */ /* 0x000fe2000b901d4c */
[----:B------:R-:W-:Y:S02]  /*2290*/  @!P2 MOV R11, 0x400 ;  /* 0x00000400000ba802 */ /* 0x000fe40000000f00 */
[----:B------:R-:W-:Y:S02]  /*22a0*/  @!P0 LEA R14, R14, R13, 0x18 ;  /* 0x0000000d0e0e8211 */ /* 0x000fe400078ec0ff */
[----:B--2---:R-:W-:-:S02]  /*22b0*/  @!P2 LEA R12, R12, R11, 0x18 ;  /* 0x0000000b0c0ca211 */ /* 0x004fc400078ec0ff */
[-C--:B------:R-:W-:Y:S01]  /*22c0*/  ISETP.GE.AND P1, PT, R20, R5.reuse, PT ;  /* 0x000000051400720c */ /* 0x080fe20003f26270 */
[----:B------:R-:W-:Y:S01]  /*22d0*/  @!P0 IMAD R11, R17, 0x2, R14 ;  /* 0x00000002110b8824 */ /* 0x000fe200078e020e */
[----:B------:R-:W-:Y:S01]  /*22e0*/  ISETP.GE.AND P3, PT, R16, R5, PT ;  /* 0x000000051000720c */ /* 0x000fe20003f66270 */
[----:B------:R-:W-:Y:S02]  /*22f0*/  @!P2 IMAD R5, R81, 0x30, RZ ;  /* 0x000000305105a824 */ /* 0x000fe400078e02ff */
[----:B------:R-:W-:Y:S01]  /*2300*/  @!P2 IMAD R17, R17, 0x2, R12 ;  /* 0x000000021111a824 */ /* 0x000fe200078e020c */
[----:B------:R-:W-:Y:S01]  /*2310*/  @!P0 LDGSTS.E.BYPASS.LTC128B.128 [R11+0x7000], desc[UR12][R26.64] ;  /* 0x070000001a0b8fae */ /* 0x000fe2000b901d4c */
[----:B------:R-:W-:Y:S01]  /*2320*/  @!P2 IMAD.IADD R14, R19, 0x1, R5 ;  /* 0x00000001130ea824 */ /* 0x000fe200078e0205 */
[----:B------:R-:W-:Y:S01]  /*2330*/  LEA.HI R5, R7, R86, RZ, 0x4 ;  /* 0x0000005607057211 */ /* 0x000fe200078f20ff */
[----:B------:R-:W-:Y:S01]  /*2340*/  IMAD.SHL.U32 R12, R0, 0x40, RZ ;  /* 0x00000040000c7824 */ /* 0x000fe200078e00ff */
[----:B------:R-:W-:Y:S01]  /*2350*/  @!P0 LDGSTS.E.BYPASS.LTC128B.128 [R11+0x9000], desc[UR12][R26.64+0x80] ;  /* 0x090000801a0b8fae */ /* 0x000fe2000b901d4c */
[----:B-1----:R-:W-:Y:S01]  /*2360*/  IMAD R10, R23, R2, RZ ;  /* 0x00000002170a7224 */ /* 0x002fe200078e02ff */
[----:B------:R-:W-:Y:S01]  /*2370*/  LEA.HI R7, R7, R86, RZ, 0x5 ;  /* 0x0000005607077211 */ /* 0x000fe200078f28ff */
[----:B------:R-:W-:Y:S01]  /*2380*/  IMAD.WIDE.U32 R28, R25, R2, R28 ;  /* 0x00000002191c7225 */ /* 0x000fe200078e001c */
[----:B------:R1:W-:Y:S01]  /*2390*/  @!P0 LDGSTS.E.BYPASS.LTC128B.128 [R11+0xb000], desc[UR12][R26.64+0x100] ;  /* 0x0b0001001a0b8fae */ /* 0x0003e2000b901d4c */
[----:B---3--:R-:W-:-:S02]  /*23a0*/  @!P2 LEA R22, P0, R18, R8, 0x1 ;  /* 0x000000081216a211 */ /* 0x008fc400078008ff */
[----:B------:R-:W-:Y:S02]  /*23b0*/  IMAD R10, R25, R3, R10 ;  /* 0x00000003190a7224 */ /* 0x000fe400078e020a */
[----:B------:R-:W-:Y:S01]  /*23c0*/  @!P2 LEA.HI.X R23, R18, R9, R14, 0x1, P0 ;  /* 0x000000091217a211 */ /* 0x000fe200000f0c0e */
[----:B------:R-:W-:Y:S01]  /*23d0*/  IMAD.SHL.U32 R14, R20, 0x8, RZ ;  /* 0x00000008140e7824 */ /* 0x000fe200078e00ff */
[----:B------:R-:W-:Y:S01]  /*23e0*/  LOP3.LUT R9, R5, 0xfffffff0, RZ, 0xc0, !PT ;  /* 0xfffffff005097812 */ /* 0x000fe200078ec0ff */
[----:B------:R-:W-:Y:S01]  /*23f0*/  IMAD.IADD R10, R29, 0x1, R10 ;  /* 0x000000011d0a7824 */ /* 0x000fe200078e020a */
[----:B------:R-:W-:Y:S01]  /*2400*/  LEA R200, P0, R28, UR6, 0x1 ;  /* 0x000000061cc87c11 */ /* 0x000fe2000f8008ff */
[----:B------:R-:W-:Y:S01]  /*2410*/  @!P2 LDGSTS.E.BYPASS.LTC128B.128 [R17+0x7800], desc[UR12][R22.64] ;  /* 0x078000001611afae */ /* 0x000fe2000b901d4c */
[----:B------:R-:W-:Y:S02]  /*2420*/  IMAD.SHL.U32 R8, R3, 0x20, RZ ;  /* 0x0000002003087824 */ /* 0x000fe400078e00ff */
[----:B------:R-:W-:Y:S01]  /*2430*/  IMAD.IADD R9, R86, 0x1, -R9 ;  /* 0x0000000156097824 */ /* 0x000fe200078e0a09 */
[----:B------:R-:W-:Y:S01]  /*2440*/  @!P2 LDGSTS.E.BYPASS.LTC128B.128 [R17+0x9800], desc[UR12][R22.64+0x80] ;  /* 0x098000801611afae */ /* 0x000fe2000b901d4c */
[----:B------:R-:W-:Y:S01]  /*2450*/  LEA.HI.X R201, R28, UR7, R10, 0x1, P0 ;  /* 0x000000071cc97c11 */ /* 0x000fe200080f0c0a */
[----:B------:R-:W-:Y:S01]  /*2460*/  IMAD.SHL.U32 R86, R86, 0x2, RZ ;  /* 0x0000000256567824 */ /* 0x000fe200078e00ff */
[----:B------:R-:W-:Y:S01]  /*2470*/  SHF.R.S32.HI R10, RZ, 0x4, R5 ;  /* 0x00000004ff0a7819 */ /* 0x000fe20000011405 */
[----:B------:R2:W-:Y:S01]  /*2480*/  @!P2 LDGSTS.E.BYPASS.LTC128B.128 [R17+0xb800], desc[UR12][R22.64+0x100] ;  /* 0x0b8001001611afae */ /* 0x0005e2000b901d4c */
[----:B------:R-:W-:-:S03]  /*2490*/  SHF.R.S32.HI R88, RZ, 0x1f, R9 ;  /* 0x0000001fff587819 */ /* 0x000fc60000011409 */
[----:B------:R-:W0:Y:S01]  /*24a0*/  LDGDEPBAR ;  /* 0x00000000000079af */ /* 0x000e220000000000 */
[----:B------:R-:W-:Y:S02]  /*24b0*/  LEA.HI R88, R88, R9, RZ, 0x3 ;  /* 0x0000000958587211 */ /* 0x000fe400078f18ff */
[----:B-1----:R-:W-:Y:S02]  /*24c0*/  LEA.HI R11, R5, R10, RZ, 0x1 ;  /* 0x0000000a050b7211 */ /* 0x002fe400078f08ff */
[----:B------:R-:W-:Y:S01]  /*24d0*/  LOP3.LUT R5, R12, 0x1c0, RZ, 0xc0, !PT ;  /* 0x000001c00c057812 */ /* 0x000fe200078ec0ff */
[----:B------:R-:W-:Y:S01]  /*24e0*/  IMAD.WIDE.U32 R12, R2, 0x20, RZ ;  /* 0x00000020020c7825 */ /* 0x000fe200078e00ff */
[C---:B------:R-:W-:Y:S02]  /*24f0*/  LOP3.LUT R16, R88.reuse, 0xfffffff8, RZ, 0xc0, !PT ;  /* 0xfffffff858107812 */ /* 0x040fe400078ec0ff */
[----:B------:R-:W-:Y:S01]  /*2500*/  LOP3.LUT R14, R5, 0x8, R14, 0xf8, !PT ;  /* 0x00000008050e7812 */ /* 0x000fe200078ef80e */
[----:B------:R-:W-:Y:S01]  /*2510*/  IMAD.SHL.U32 R88, R88, 0x40, RZ ;  /* 0x0000004058587824 */ /* 0x000fe200078e00ff */
[----:B------:R-:W-:Y:S01]  /*2520*/  LOP3.LUT R11, R11, 0xfffffffe, RZ, 0xc0, !PT ;  /* 0xfffffffe0b0b7812 */ /* 0x000fe200078ec0ff */
[----:B------:R-:W-:Y:S01]  /*2530*/  IMAD.IADD R16, R9, 0x1, -R16 ;  /* 0x0000000109107824 */ /* 0x000fe200078e0a10 */
[----:B------:R-:W-:-:S02]  /*2540*/  SHF.R.U32.HI R5, RZ, 0x3, R5 ;  /* 0x00000003ff057819 */ /* 0x000fc40000011605 */
[----:B------:R-:W-:Y:S01]  /*2550*/  @!P5 IADD3 R12, P0, R200, R12, RZ ;  /* 0x0000000cc80cd210 */ /* 0x000fe20007f1e0ff */
[----:B------:R-:W-:Y:S01]  /*2560*/  IMAD.IADD R10, R10, 0x1, -R11 ;  /* 0x000000010a0a7824 */ /* 0x000fe200078e0a0b */
[----:B------:R-:W-:Y:S01]  /*2570*/  LOP3.LUT R197, R14, R5, RZ, 0x3c, !PT ;  /* 0x000000050ec57212 */ /* 0x000fe200078e3cff */
[----:B------:R-:W-:Y:S01]  /*2580*/  IMAD.SHL.U32 R87, R16, 0x40, RZ ;  /* 0x0000004010577824 */ /* 0x000fe200078e00ff */
[----:B------:R-:W-:Y:S01]  /*2590*/  @!P5 IADD3.X R13, R201, R13, R8, P0, !PT ;  /* 0x0000000dc90dd210 */ /* 0x000fe200007fe408 */
[----:B------:R-:W-:Y:S01]  /*25a0*/  IMAD.SHL.U32 R8, R10, 0x8, RZ ;  /* 0x000000080a087824 */ /* 0x000fe200078e00ff */
[----:B------:R-:W-:Y:S01]  /*25b0*/  LOP3.LUT R88, R88, 0xfffffe00, RZ, 0xc0, !PT ;  /* 0xfffffe0058587812 */ /* 0x000fe200078ec0ff */
[----:B------:R-:W-:-:S04]  /*25c0*/  DEPBAR.LE SB0, 0x0 ;  /* 0x000080000000791a */ /* 0x000fc80000000000 */
[----:B------:R-:W-:Y:S01]  /*25d0*/  BAR.SYNC.DEFER_BLOCKING 0x0 ;  /* 0x0000000000007b1d */ /* 0x000fe20000010000 */
[----:B------:R-:W-:Y:S01]  /*25e0*/  IMAD R197, R10, 0x200, R197 ;  /* 0x000002000ac57824 */ /* 0x000fe200078e02c5 */
[----:B------:R-:W-:Y:S01]  /*25f0*/  LOP3.LUT R87, R87, 0x1c0, RZ, 0xc0, !PT ;  /* 0x000001c057577812 */ /* 0x000fe200078ec0ff */
[----:B------:R-:W-:Y:S02]  /*2600*/  @!P3 IMAD R5, R3, 0x60, RZ ;  /* 0x000000600305b824 */ /* 0x000fe400078e02ff */
[----:B------:R-:W-:Y:S01]  /*2610*/  @!P3 IMAD.WIDE.U32 R10, R2, 0x60, R200 ;  /* 0x00000060020ab825 */ /* 0x000fe200078e00c8 */
[----:B------:R-:W-:Y:S02]  /*2620*/  LOP3.LUT R8, R87, 0x8, R8, 0xf8, !PT ;  /* 0x0000000857087812 */ /* 0x000fe400078ef808 */
[----:B------:R-:W-:Y:S01]  /*2630*/  SHF.R.U32.HI R87, RZ, 0x3, R87 ;  /* 0x00000003ff577819 */ /* 0x000fe20000011657 */
[----:B------:R-:W-:Y:S01]  /*2640*/  @!P3 IMAD.IADD R15, R11, 0x1, R5 ;  /* 0x000000010b0fb824 */ /* 0x000fe200078e0205 */
[----:B------:R-:W-:Y:S01]  /*2650*/  SHF.R.S32.HI R5, RZ, 0x5, R7 ;  /* 0x00000005ff057819 */ /* 0x000fe20000011407 */
[----:B------:R-:W-:Y:S01]  /*2660*/  @!P3 IMAD.MOV.U32 R14, RZ, RZ, R10 ;  /* 0x000000ffff0eb224 */ /* 0x000fe200078e000a */
[----:B------:R-:W-:Y:S01]  /*2670*/  LOP3.LUT R87, R8, R87, RZ, 0x3c, !PT ;  /* 0x0000005708577212 */ /* 0x000fe200078e3cff */
[----:B------:R-:W-:Y:S01]  /*2680*/  IMAD.MOV.U32 R7, RZ, RZ, 0x10 ;  /* 0x00000010ff077424 */ /* 0x000fe200078e00ff */
[----:B------:R-:W-:Y:S01]  /*2690*/  LEA R197, R197, UR4, 0x1 ;  /* 0x00000004c5c57c11 */ /* 0x000fe2000f8e08ff */
[----:B------:R-:W-:-:S02]  /*26a0*/  IMAD R198, R5, 0x400, R88 ;  /* 0x0000040005c67824 */ /* 0x000fc400078e0258 */
[----:B------:R-:W-:Y:S02]  /*26b0*/  IMAD.MOV.U32 R5, RZ, RZ, 0x20 ;  /* 0x00000020ff057424 */ /* 0x000fe400078e00ff */
[----:B------:R-:W-:Y:S02]  /*26c0*/  IMAD.IADD R198, R87, 0x1, R198 ;  /* 0x0000000157c67824 */ /* 0x000fe400078e02c6 */
[----:B------:R-:W-:Y:S01]  /*26d0*/  VIADD R195, R197, 0x6020 ;  /* 0x00006020c5c37836 */ /* 0x000fe20000000000 */
[----:B------:R-:W-:Y:S02]  /*26e0*/  @P1 STS.128 [R203+0xc000], RZ ;  /* 0x00c000ffcb001388 */ /* 0x000fe40000000c00 */
[----:B------:R-:W-:Y:S02]  /*26f0*/  LEA R198, R198, UR4, 0x1 ;  /* 0x00000004c6c67c11 */ /* 0x000fe4000f8e08ff */
[----:B------:R-:W-:Y:S04]  /*2700*/  @P1 STS.128 [R203+0xe000], RZ ;  /* 0x00e000ffcb001388 */ /* 0x000fe80000000c00 */
[----:B------:R-:W-:Y:S04]  /*2710*/  @P1 STS.128 [R203+0x10000], RZ ;  /* 0x010000ffcb001388 */ /* 0x000fe80000000c00 */
[----:B------:R-:W-:Y:S01]  /*2720*/  @!PT LDS RZ, [RZ] ;  /* 0x00000000fffff984 */ /* 0x000fe20000000800 */
[----:B------:R-:W-:Y:S01]  /*2730*/  @!PT LDS RZ, [RZ] ;  /* 0x00000000fffff984 */ /* 0x000fe20000000800 */
[----:B------:R-:W-:Y:S01]  /*2740*/  @!PT LDS RZ, [RZ] ;  /* 0x00000000fffff984 */ /* 0x000fe20000000800 */
[----:B------:R-:W-:Y:S04]  /*2750*/  @!P1 LDGSTS.E.BYPASS.LTC128B.128 [R203+0xc000], desc[UR12][R200.64] ;  /* 0x0c000000c8cb9fae */ /* 0x000fe8000b901d4c */
[----:B------:R-:W-:Y:S04]  /*2760*/  @!P1 LDGSTS.E.BYPASS.LTC128B.128 [R203+0xe000], desc[UR12][R200.64+0x80] ;  /* 0x0e000080c8cb9fae */ /* 0x000fe8000b901d4c */
[----:B------:R-:W-:Y:S01]  /*2770*/  @!P1 LDGSTS.E.BYPASS.LTC128B.128 [R203+0x10000], desc[UR12][R200.64+0x100] ;  /* 0x10000100c8cb9fae */ /* 0x000fe2000b901d4c */
[----:B------:R-:W-:-:S02]  /*2780*/  R2P PR, R16, 0x6 ;  /* 0x0000000610007804 */ /* 0x000fc40000000000 */
[C---:B------:R-:W-:Y:S01]  /*2790*/  @!P4 LEA R16, P0, R2.reuse, R200, 0x6 ;  /* 0x000000c80210c211 */ /* 0x040fe200078030ff */
[----:B------:R-:W-:Y:S02]  /*27a0*/  @P5 STS.128 [R203+0xc800], RZ ;  /* 0x00c800ffcb005388 */ /* 0x000fe40000000c00 */
[----:B------:R-:W-:Y:S02]  /*27b0*/  SEL R7, R7, 0xfffffff0, !P1 ;  /* 0xfffffff007077807 */ /* 0x000fe40004800000 */
[----:B--2---:R-:W-:Y:S01]  /*27c0*/  @!P4 LEA.HI.X R17, R2, R201, R3, 0x6, P0 ;  /* 0x000000c90211c211 */ /* 0x004fe200000f3403 */
[----:B------:R-:W-:Y:S01]  /*27d0*/  @P5 STS.128 [R203+0xe800], RZ ;  /* 0x00e800ffcb005388 */ /* 0x000fe20000000c00 */
[----:B------:R-:W-:Y:S01]  /*27e0*/  SEL R5, R5, 0xffffffe0, !P2 ;  /* 0xffffffe005057807 */ /* 0x000fe20005000000 */
[----:B------:R-:W-:Y:S01]  /*27f0*/  IMAD R196, R7, 0x2, R198 ;  /* 0x0000000207c47824 */ /* 0x000fe200078e02c6 */
[----:B------:R-:W-:Y:S01]  /*2800*/  R2P PR, R0, 0x6 ;  /* 0x0000000600007804 */ /* 0x000fe20000000000 */
[----:B------:R-:W-:Y:S01]  /*2810*/  @P5 STS.128 [R203+0x10800], RZ ;  /* 0x010800ffcb005388 */ /* 0x000fe20000000c00 */
[----:B------:R-:W-:-:S02]  /*2820*/  VIADD R0, R197, 0x6000 ;  /* 0x00006000c5007836 */ /* 0x000fc40000000000 */
[C---:B------:R-:W-:Y:S01]  /*2830*/  IMAD R194, R5.reuse, 0x2, R198 ;  /* 0x0000000205c27824 */ /* 0x040fe200078e02c6 */
[----:B------:R-:W-:Y:S01]  /*2840*/  @!PT LDS RZ, [RZ] ;  /* 0x00000000fffff984 */ /* 0x000fe20000000800 */
[----:B------:R-:W-:Y:S01]  /*2850*/  @!PT LDS RZ, [RZ] ;  /* 0x00000000fffff984 */ /* 0x000fe20000000800 */
[----:B------:R-:W-:Y:S01]  /*2860*/  @!PT LDS RZ, [RZ] ;  /* 0x00000000fffff984 */ /* 0x000fe20000000800 */
[----:B------:R-:W-:Y:S01]  /*2870*/  @!P5 LDGSTS.E.BYPASS.LTC128B.128 [R203+0xc800], desc[UR12][R12.64] ;  /* 0x0c8000000ccbdfae */ /* 0x000fe2000b901d4c */
[----:B------:R-:W-:-:S03]  /*2880*/  IMAD R193, R5, 0x2, R196 ;  /* 0x0000000205c17824 */ /* 0x000fc600078e02c4 */
[----:B------:R-:W-:Y:S04]  /*2890*/  @!P5 LDGSTS.E.BYPASS.LTC128B.128 [R203+0xe800], desc[UR12][R12.64+0x80] ;  /* 0x0e8000800ccbdfae */ /* 0x000fe8000b901d4c */
[----:B------:R-:W-:Y:S01]  /*28a0*/  @!P5 LDGSTS.E.BYPASS.LTC128B.128 [R203+0x10800], desc[UR12][R12.64+0x100] ;  /* 0x108001000ccbdfae */ /* 0x000fe2000b901d4c */
[----:B------:R-:W-:Y:S02]  /*28b0*/  @P1 VIADD R195, R0, 0xffffffe0 ;  /* 0xffffffe000c31836 */ /* 0x000fe40000000000 */
[----:B------:R-:W-:Y:S01]  /*28c0*/  IMAD.MOV.U32 R0, RZ, RZ, 0x40 ;  /* 0x00000040ff007424 */ /* 0x000fe200078e00ff */
[----:B------:R-:W-:Y:S01]  /*28d0*/  @P4 STS.128 [R203+0xd000], RZ ;  /* 0x00d000ffcb004388 */ /* 0x000fe20000000c00 */
[C---:B------:R-:W-:Y:S02]  /*28e0*/  VIADD R187, R195.reuse, 0x800 ;  /* 0x00000800c3bb7836 */ /* 0x040fe40000000000 */
[C---:B------:R-:W-:Y:S01]  /*28f0*/  VIADD R186, R195.reuse, 0x1000 ;  /* 0x00001000c3ba7836 */ /* 0x040fe20000000000 */
[----:B------:R-:W-:Y:S01]  /*2900*/  @P4 STS.128 [R203+0xf000], RZ ;  /* 0x00f000ffcb004388 */ /* 0x000fe20000000c00 */
[----:B------:R-:W-:Y:S01]  /*2910*/  SEL R0, R0, 0xffffffc0, !P2 ;  /* 0xffffffc000007807 */ /* 0x000fe20005000000 */
[----:B------:R-:W-:-:S02]  /*2920*/  VIADD R185, R195, 0x1800 ;  /* 0x00001800c3b97836 */ /* 0x000fc40000000000 */
[----:B------:R-:W-:Y:S01]  /*2930*/  @P4 STS.128 [R203+0x11000], RZ ;  /* 0x011000ffcb004388 */ /* 0x000fe20000000c00 */
[----:B------:R-:W-:Y:S02]  /*2940*/  VIADD R183, R195, 0x2000 ;  /* 0x00002000c3b77836 */ /* 0x000fe40000000000 */
[----:B------:R-:W-:Y:S01]  /*2950*/  IMAD.IADD R191, R197, 0x1, R0 ;  /* 0x00000001c5bf7824 */ /* 0x000fe200078e0200 */
[----:B------:R-:W-:Y:S01]  /*2960*/  @!PT LDS RZ, [RZ] ;  /* 0x00000000fffff984 */ /* 0x000fe20000000800 */
[----:B------:R-:W-:Y:S01]  /*2970*/  @!PT LDS RZ, [RZ] ;  /* 0x00000000fffff984 */ /* 0x000fe20000000800 */
[----:B------:R-:W-:Y:S01]  /*2980*/  @!PT LDS RZ, [RZ] ;  /* 0x00000000fffff984 */ /* 0x000fe20000000800 */
[----:B------:R-:W-:Y:S01]  /*2990*/  @!P4 LDGSTS.E.BYPASS.LTC128B.128 [R203+0xd000], desc[UR12][R16.64] ;  /* 0x0d00000010cbcfae */ /* 0x000fe2000b901d4c */
[----:B------:R-:W-:Y:S01]  /*29a0*/  IMAD.IADD R184, R0, 0x1, R195 ;  /* 0x0000000100b87824 */ /* 0x000fe200078e02c3 */
[----:B------:R-:W-:Y:S01]  /*29b0*/  LOP3.LUT R0, R86, 0x6, RZ, 0xc0, !PT ;  /* 0x0000000656007812 */ /* 0x000fe200078ec0ff */
[C---:B------:R-:W-:Y:S01]  /*29c0*/  VIADD R182, R195.reuse, 0x2800 ;  /* 0x00002800c3b67836 */ /* 0x040fe20000000000 */
[----:B------:R-:W-:Y:S01]  /*29d0*/  @!P4 LDGSTS.E.BYPASS.LTC128B.128 [R203+0xf000], desc[UR12][R16.64+0x80] ;  /* 0x0f00008010cbcfae */ /* 0x000fe2000b901d4c */
[----:B------:R-:W-:Y:S02]  /*29e0*/  VIADD R181, R195, 0x3000 ;  /* 0x00003000c3b57836 */ /* 0x000fe40000000000 */
[----:B------:R-:W-:Y:S01]  /*29f0*/  IMAD R0, R133, 0x40, R0 ;  /* 0x0000004085007824 */ /* 0x000fe200078e0200 */
[----:B------:R1:W-:Y:S01]  /*2a00*/  @!P4 LDGSTS.E.BYPASS.LTC128B.128 [R203+0x11000], desc[UR12][R16.64+0x100] ;  /* 0x1100010010cbcfae */ /* 0x0003e2000b901d4c */
[----:B------:R-:W-:-:S02]  /*2a10*/  VIADD R180, R195, 0x3800 ;  /* 0x00003800c3b47836 */ /* 0x000fc40000000000 */
[C---:B------:R-:W-:Y:S01]  /*2a20*/  VIADD R179, R195.reuse, 0x4000 ;  /* 0x00004000c3b37836 */ /* 0x040fe20000000000 */
[----:B------:R-:W-:Y:S01]  /*2a30*/  @P3 STS.128 [R203+0xd800], RZ ;  /* 0x00d800ffcb003388 */ /* 0x000fe20000000c00 */
[C---:B------:R-:W-:Y:S02]  /*2a40*/  VIADD R178, R195.reuse, 0x4800 ;  /* 0x00004800c3b27836 */ /* 0x040fe40000000000 */
[C---:B------:R-:W-:Y:S01]  /*2a50*/  VIADD R177, R195.reuse, 0x5000 ;  /* 0x00005000c3b17836 */ /* 0x040fe20000000000 */
[----:B------:R-:W-:Y:S01]  /*2a60*/  @P3 STS.128 [R203+0xf800], RZ ;  /* 0x00f800ffcb003388 */ /* 0x000fe20000000c00 */
[----:B------:R-:W-:-:S03]  /*2a70*/  VIADD R176, R195, 0x5800 ;  /* 0x00005800c3b07836 */ /* 0x000fc60000000000 */
[----:B------:R-:W-:Y:S04]  /*2a80*/  @P3 STS.128 [R203+0x11800], RZ ;  /* 0x011800ffcb003388 */ /* 0x000fe80000000c00 */
[----:B------:R-:W-:Y:S01]  /*2a90*/  @!PT LDS RZ, [RZ] ;  /* 0x00000000fffff984 */ /* 0x000fe20000000800 */
[----:B------:R-:W-:Y:S01]  /*2aa0*/  @!PT LDS RZ, [RZ] ;  /* 0x00000000fffff984 */ /* 0x000fe20000000800 */
[----:B------:R-:W-:Y:S01]  /*2ab0*/  @!PT LDS RZ, [RZ] ;  /* 0x00000000fffff984 */ /* 0x000fe20000000800 */
[----:B------:R-:W-:Y:S04]  /*2ac0*/  @!P3 LDGSTS.E.BYPASS.LTC128B.128 [R203+0xd800], desc[UR12][R14.64] ;  /* 0x0d8000000ecbbfae */ /* 0x000fe8000b901d4c */
[----:B------:R-:W-:Y:S04]  /*2ad0*/  @!P3 LDGSTS.E.BYPASS.LTC128B.128 [R203+0xf800], desc[UR12][R14.64+0x80] ;  /* 0x0f8000800ecbbfae */ /* 0x000fe8000b901d4c */
[----:B------:R2:W-:Y:S04]  /*2ae0*/  @!P3 LDGSTS.E.BYPASS.LTC128B.128 [R203+0x11800], desc[UR12][R14.64+0x100] ;  /* 0x118001000ecbbfae */ /* 0x0005e8000b901d4c */
[----:B------:R-:W-:Y:S04]  /*2af0*/  LDSM.16.M88.4 R8, [R198] ;  /* 0x00000000c608783b */ /* 0x000fe80000000200 */
[----:B-1----:R-:W1:Y:S04]  /*2b00*/  LDSM.16.M88.4 R16, [R197+0x6800] ;  /* 0x00680000c510783b */ /* 0x002e680000000200 */
[----:B------:R-:W3:Y:S04]  /*2b10*/  LDSM.16.M88.4 R24, [R197+0x6000] ;  /* 0x00600000c518783b */ /* 0x000ee80000000200 */
[----:B------:R-:W4:Y:S04]  /*2b20*/  LDSM.16.M88.4 R60, [R197+0x7000] ;  /* 0x00700000c53c783b */ /* 0x000f280000000200 */
[----:B------:R-:W4:Y:S04]  /*2b30*/  LDSM.16.M88.4 R36, [R197+0x7800] ;  /* 0x00780000c524783b */ /* 0x000f280000000200 */
[----:B------:R-:W-:Y:S04]  /*2b40*/  LDSM.16.M88.4 R72, [R196] ;  /* 0x00000000c448783b */ /* 0x000fe80000000200 */
[----:B--2---:R-:W2:Y:S04]  /*2b50*/  LDSM.16.M88.4 R12, [R195+0x800] ;  /* 0x00080000c30c783b */ /* 0x004ea80000000200 */
[----:B------:R-:W2:Y:S04]  /*2b60*/  LDSM.16.M88.4 R32, [R195] ;  /* 0x00000000c320783b */ /* 0x000ea80000000200 */
[----:B------:R-:W2:Y:S04]  /*2b70*/  LDSM.16.M88.4 R44, [R195+0x1000] ;  /* 0x00100000c32c783b */ /* 0x000ea80000000200 */
[----:B------:R-:W2:Y:S04]  /*2b80*/  LDSM.16.M88.4 R76, [R195+0x1800] ;  /* 0x00180000c34c783b */ /* 0x000ea80000000200 */
[----:B------:R-:W-:Y:S01]  /*2b90*/  LDSM.16.M88.4 R52, [R194] ;  /* 0x00000000c234783b */ /* 0x000fe20000000200 */
[C---:B-1----:R-:W-:Y:S03]  /*2ba0*/  HMMA.16816.F32.BF16 R20, R8.reuse, R16, RZ ;  /* 0x000000100814723c */ /* 0x042fe600000418ff */
[----:B------:R-:W1:Y:S04]  /*2bb0*/  LDSM.16.M88.4 R40, [R191+0x6000] ;  /* 0x00600000bf28783b */ /* 0x000e680000000200 */
[----:B------:R-:W-:Y:S01]  /*2bc0*/  LDSM.16.M88.4 R68, [R191+0x6800] ;  /* 0x00680000bf44783b */ /* 0x000fe20000000200 */
[C---:B------:R-:W-:Y:S03]  /*2bd0*/  HMMA.16816.F32.BF16 R16, R8.reuse, R18, RZ ;  /* 0x000000120810723c */ /* 0x040fe600000418ff */
[----:B------:R-:W-:Y:S03]  /*2be0*/  LDSM.16.M88.4 R48, [R184] ;  /* 0x00000000b830783b */ /* 0x000fe60000000200 */
[C---:B---3--:R-:W-:Y:S01]  /*2bf0*/  HMMA.16816.F32.BF16 R28, R8.reuse, R24, RZ ;  /* 0x00000018081c723c */ /* 0x048fe200000418ff */
[----:B------:R-:W0:Y:S05]  /*2c00*/  LDGDEPBAR ;  /* 0x00000000000079af */ /* 0x000e2a0000000000 */
[C---:B------:R-:W-:Y:S06]  /*2c10*/  HMMA.16816.F32.BF16 R24, R8.reuse, R26, RZ ;  /* 0x0000001a0818723c */ /* 0x040fec00000418ff */
[C---:B----4-:R-:W-:Y:S06]  /*2c20*/  HMMA.16816.F32.BF16 R64, R8.reuse, R60, RZ ;  /* 0x0000003c0840723c */ /* 0x050fec00000418ff */
[C---:B------:R-:W-:Y:S06]  /*2c30*/  HMMA.16816.F32.BF16 R60, R8.reuse, R62, RZ ;  /* 0x0000003e083c723c */ /* 0x040fec00000418ff */
[C---:B------:R-:W-:Y:S06]  /*2c40*/  HMMA.16816.F32.BF16 R56, R8.reuse, R36, RZ ;  /* 0x000000240838723c */ /* 0x040fec00000418ff */
[----:B------:R-:W-:Y:S01]  /*2c50*/  HMMA.16816.F32.BF16 R8, R8, R38, RZ ;  /* 0x000000260808723c */ /* 0x000fe200000418ff */
[----:B------:R-:W3:Y:S05]  /*2c60*/  LDSM.16.M88.4 R36, [R191+0x7000] ;  /* 0x00700000bf24783b */ /* 0x000eea0000000200 */
[C---:B--2---:R-:W-:Y:S06]  /*2c70*/  HMMA.16816.F32.BF16 R20, R72.reuse, R12, R20 ;  /* 0x0000000c4814723c */ /* 0x044fec0000041814 */
[C---:B------:R-:W-:Y:S01]  /*2c80*/  HMMA.16816.F32.BF16 R16, R72.reuse, R14, R16 ;  /* 0x0000000e4810723c */ /* 0x040fe20000041810 */
[----:B------:R-:W2:Y:S05]  /*2c90*/  LDSM.16.M88.4 R12, [R191+0x7800] ;  /* 0x00780000bf0c783b */ /* 0x000eaa0000000200 */
        /* <DEDUP_REMOVED lines=13> */
[C---:B---3--:R-:W-:Y:S06]  /*2d70*/  HMMA.16816.F32.BF16 R64, R52.reuse, R36, R64 ;  /* 0x000000243440723c */ /* 0x048fec0000041840 */
[C---:B------:R-:W-:Y:S01]  /*2d80*/  HMMA.16816.F32.BF16 R60, R52.reuse, R38, R60 ;  /* 0x00000026343c723c */ /* 0x040fe2000004183c */
[----:B------:R-:W3:Y:S05]  /*2d90*/  LDSM.16.M88.4 R36, [R184+0x1800] ;  /* 0x00180000b824783b */ /* 0x000eea0000000200 */
[C---:B------:R-:W-:Y:S06]  /*2da0*/  HMMA.16816.F32.BF16 R20, R52.reuse, R68, R20 ;  /* 0x000000443414723c */ /* 0x040fec0000041814 */
[C---:B------:R-:W-:Y:S01]  /*2db0*/  HMMA.16816.F32.BF16 R16, R52.reuse, R70, R16 ;  /* 0x000000463410723c */ /* 0x040fe20000041810 */
[----:B------:R-:W-:Y:S05]  /*2dc0*/  LDSM.16.M88.4 R68, [R197+0x9800] ;  /* 0x00980000c544783b */ /* 0x000fea0000000200 */
[C---:B--2---:R-:W-:Y:S06]  /*2dd0*/  HMMA.16816.F32.BF16 R56, R52.reuse, R12, R56 ;  /* 0x0000000c3438723c */ /* 0x044fec0000041838 */
[----:B------:R-:W-:Y:S01]  /*2de0*/  HMMA.16816.F32.BF16 R52, R52, R14, R8 ;  /* 0x0000000e3434723c */ /* 0x000fe20000041808 */
[----:B------:R-:W2:Y:S04]  /*2df0*/  LDSM.16.M88.4 R12, [R197+0x8000] ;  /* 0x00800000c50c783b */ /* 0x000ea80000000200 */
[----:B------:R-:W2:Y:S01]  /*2e00*/  LDSM.16.M88.4 R8, [R197+0x8800] ;  /* 0x00880000c508783b */ /* 0x000ea20000000200 */
        /* <DEDUP_REMOVED lines=9> */
[C---:B---3--:R-:W-:Y:S06]  /*2ea0*/  HMMA.16816.F32.BF16 R56, R32.reuse, R36, R56 ;  /* 0x000000242038723c */ /* 0x048fec0000041838 */
[----:B------:R-:W-:Y:S01]  /*2eb0*/  HMMA.16816.F32.BF16 R52, R32, R38, R52 ;  /* 0x000000262034723c */ /* 0x000fe20000041834 */
[----:B------:R-:W3:Y:S04]  /*2ec0*/  LDSM.16.M88.4 R32, [R195+0x3800] ;  /* 0x00380000c320783b */ /* 0x000ee80000000200 */
[----:B------:R-:W3:Y:S01]  /*2ed0*/  LDSM.16.M88.4 R36, [R195+0x3000] ;  /* 0x00300000c324783b */ /* 0x000ee20000000200 */
[C---:B--2---:R-:W-:Y:S06]  /*2ee0*/  HMMA.16816.F32.BF16 R28, R76.reuse, R12, R28 ;  /* 0x0000000c4c1c723c */ /* 0x044fec000004181c */
[C---:B------:R-:W-:Y:S01]  /*2ef0*/  HMMA.16816.F32.BF16 R24, R76.reuse, R14, R24 ;  /* 0x0000000e4c18723c */ /* 0x040fe20000041818 */
[----:B------:R-:W-:Y:S05]  /*2f00*/  LDSM.16.M88.4 R12, [R194+0x2000] ;  /* 0x00200000c20c783b */ /* 0x000fea0000000200 */
[C---:B------:R-:W-:Y:S06]  /*2f10*/  HMMA.16816.F32.BF16 R20, R76.reuse, R8, R20 ;  /* 0x000000084c14723c */ /* 0x040fec0000041814 */
        /* <DEDUP_REMOVED lines=9> */
[C---:B----4-:R-:W-:Y:S06]  /*2fb0*/  HMMA.16816.F32.BF16 R28, R48.reuse, R44, R28 ;  /* 0x0000002c301c723c */ /* 0x050fec000004181c */
        /* <DEDUP_REMOVED lines=8> */
[C---:B------:R-:W-:Y:S06]  /*3040*/  HMMA.16816.F32.BF16 R64, R48.reuse, R36, R64 ;  /* 0x000000243040723c */ /* 0x040fec0000041840 */
[----:B------:R-:W-:Y:S01]  /*3050*/  HMMA.16816.F32.BF16 R60, R48, R38, R60 ;  /* 0x00000026303c723c */ /* 0x000fe2000004183c */
[----:B------:R-:W4:Y:S04]  /*3060*/  LDSM.16.M88.4 R36, [R184+0x3000] ;  /* 0x00300000b824783b */ /* 0x000f280000000200 */
[----:B------:R-:W-:Y:S01]  /*3070*/  LDSM.16.M88.4 R48, [R197+0xa000] ;  /* 0x00a00000c530783b */ /* 0x000fe20000000200 */
[C---:B--2---:R-:W-:Y:S06]  /*3080*/  HMMA.16816.F32.BF16 R28, R12.reuse, R8, R28 ;  /* 0x000000080c1c723c */ /* 0x044fec000004181c */
[C---:B------:R-:W-:Y:S01]  /*3090*/  HMMA.16816.F32.BF16 R24, R12.reuse, R10, R24 ;  /* 0x0000000a0c18723c */ /* 0x040fe20000041818 */
[----:B------:R-:W2:Y:S05]  /*30a0*/  LDSM.16.M88.4 R8, [R184+0x3800] ;  /* 0x00380000b808783b */ /* 0x000eaa0000000200 */
[C---:B------:R-:W-:Y:S06]  /*30b0*/  HMMA.16816.F32.BF16 R20, R12.reuse, R52, R20 ;  /* 0x000000340c14723c */ /* 0x040fec0000041814 */
[C---:B------:R-:W-:Y:S01]  /*30c0*/  HMMA.16816.F32.BF16 R16, R12.reuse, R54, R16 ;  /* 0x000000360c10723c */ /* 0x040fe20000041810 */
[----:B------:R-:W2:Y:S05]  /*30d0*/  LDSM.16.M88.4 R52, [R198+0x4000] ;  /* 0x00400000c634783b */ /* 0x000eaa0000000200 */
[C---:B------:R-:W-:Y:S06]  /*30e0*/  HMMA.16816.F32.BF16 R64, R12.reuse, R72, R64 ;  /* 0x000000480c40723c */ /* 0x040fec0000041840 */
[C---:B------:R-:W-:Y:S01]  /*30f0*/  HMMA.16816.F32.BF16 R60, R12.reuse, R74, R60 ;  /* 0x0000004a0c3c723c */ /* 0x040fe2000004183c */
[----:B------:R-:W-:Y:S05]  /*3100*/  LDSM.16.M88.4 R72, [R196+0x4000] ;  /* 0x00400000c448783b */ /* 0x000fea0000000200 */
[C---:B------:R-:W-:Y:S06]  /*3110*/  HMMA.16816.F32.BF16 R56, R12.reuse, R76, R56 ;  /* 0x0000004c0c38723c */ /* 0x040fec0000041838 */
[----:B------:R-:W-:Y:S01]  /*3120*/  HMMA.16816.F32.BF16 R68, R12, R78, R68 ;  /* 0x0000004e0c44723c */ /* 0x000fe20000041844 */
[----:B------:R-:W2:Y:S05]  /*3130*/  LDSM.16.M88.4 R12, [R197+0xa800] ;  /* 0x00a80000c50c783b */ /* 0x000eaa0000000200 */
[C---:B-1----:R-:W-:Y:S06]  /*3140*/  HMMA.16816.F32.BF16 R28, R44.reuse, R40, R28 ;  /* 0x000000282c1c723c */ /* 0x042fec000004181c */
[C---:B------:R-:W-:Y:S01]  /*3150*/  HMMA.16816.F32.BF16 R24, R44.reuse, R42, R24 ;  /* 0x0000002a2c18723c */ /* 0x040fe20000041818 */
[----:B------:R-:W1:Y:S05]  /*3160*/  LDSM.16.M88.4 R40, [R197+0xb000] ;  /* 0x00b00000c528783b */ /* 0x000e6a0000000200 */
[C---:B---3--:R-:W-:Y:S06]  /*3170*/  HMMA.16816.F32.BF16 R20, R44.reuse, R32, R20 ;  /* 0x000000202c14723c */ /* 0x048fec0000041814 */
[C---:B------:R-:W-:Y:S01]  /*3180*/  HMMA.16816.F32.BF16 R16, R44.reuse, R34, R16 ;  /* 0x000000222c10723c */ /* 0x040fe20000041810 */
[----:B------:R-:W3:Y:S05]  /*3190*/  LDSM.16.M88.4 R32, [R197+0xb800] ;  /* 0x00b80000c520783b */ /* 0x000eea0000000200 */
[C---:B----4-:R-:W-:Y:S01]  /*31a0*/  HMMA.16816.F32.BF16 R76, R44.reuse, R36, R64 ;  /* 0x000000242c4c723c */ /* 0x050fe20000041840 */
[----:B------:R-:W4:Y:S05]  /*31b0*/  LDSM.16.M88.4 R64, [R195+0x4000] ;  /* 0x00400000c340783b */ /* 0x000f2a0000000200 */
[C---:B------:R-:W-:Y:S01]  /*31c0*/  HMMA.16816.F32.BF16 R60, R44.reuse, R38, R60 ;  /* 0x000000262c3c723c */ /* 0x040fe2000004183c */
[----:B------:R-:W4:Y:S05]  /*31d0*/  LDSM.16.M88.4 R36, [R195+0x4800] ;  /* 0x00480000c324783b */ /* 0x000f2a0000000200 */
[C---:B--2---:R-:W-:Y:S06]  /*31e0*/  HMMA.16816.F32.BF16 R56, R44.reuse, R8, R56 ;  /* 0x000000082c38723c */ /* 0x044fec0000041838 */
[----:B------:R-:W-:Y:S01]  /*31f0*/  HMMA.16816.F32.BF16 R68, R44, R10, R68 ;  /* 0x0000000a2c44723c */ /* 0x000fe20000041844 */
[----:B------:R-:W2:Y:S04]  /*3200*/  LDSM.16.M88.4 R8, [R195+0x5000] ;  /* 0x00500000c308783b */ /* 0x000ea80000000200 */
[----:B------:R-:W2:Y:S01]  /*3210*/  LDSM.16.M88.4 R44, [R195+0x5800] ;  /* 0x00580000c32c783b */ /* 0x000ea20000000200 */
[C---:B------:R-:W-:Y:S06]  /*3220*/  HMMA.16816.F32.BF16 R28, R52.reuse, R48, R28 ;  /* 0x00000030341c723c */ /* 0x040fec000004181c */
[C---:B------:R-:W-:Y:S01]  /*3230*/  HMMA.16816.F32.BF16 R24, R52.reuse, R50, R24 ;  /* 0x000000323418723c */ /* 0x040fe20000041818 */
[----:B------:R-:W-:Y:S05]  /*3240*/  LDSM.16.M88.4 R48, [R191+0xa800] ;  /* 0x00a80000bf30783b */ /* 0x000fea0000000200 */
[C---:B------:R-:W-:Y:S06]  /*3250*/  HMMA.16816.F32.BF16 R20, R52.reuse, R12, R20 ;  /* 0x0000000c3414723c */ /* 0x040fec0000041814 */
[C---:B------:R-:W-:Y:S01]  /*3260*/  HMMA.16816.F32.BF16 R16, R52.reuse, R14, R16 ;  /* 0x0000000e3410723c */ /* 0x040fe20000041810 */
[----:B------:R-:W-:Y:S05]  /*3270*/  LDSM.16.M88.4 R12, [R191+0xa000] ;  /* 0x00a00000bf0c783b */ /* 0x000fea0000000200 */
[C---:B-1----:R-:W-:Y:S06]  /*3280*/  HMMA.16816.F32.BF16 R76, R52.reuse, R40, R76 ;  /* 0x00000028344c723c */ /* 0x042fec000004184c */
[C---:B------:R-:W-:Y:S01]  /*3290*/  HMMA.16816.F32.BF16 R60, R52.reuse, R42, R60 ;  /* 0x0000002a343c723c */ /* 0x040fe2000004183c */
[----:B------:R-:W1:Y:S05]  /*32a0*/  LDSM.16.M88.4 R40, [R194+0x4000] ;  /* 0x00400000c228783b */ /* 0x000e6a0000000200 */
[C---:B---3--:R-:W-:Y:S06]  /*32b0*/  HMMA.16816.F32.BF16 R56, R52.reuse, R32, R56 ;  /* 0x000000203438723c */ /* 0x048fec0000041838 */
[----:B------:R-:W-:Y:S01]  /*32c0*/  HMMA.16816.F32.BF16 R68, R52, R34, R68 ;  /* 0x000000223444723c */ /* 0x000fe20000041844 */
[----:B------:R-:W3:Y:S04]  /*32d0*/  LDSM.16.M88.4 R32, [R191+0xb000] ;  /* 0x00b00000bf20783b */ /* 0x000ee80000000200 */
[----:B------:R-:W-:Y:S01]  /*32e0*/  LDSM.16.M88.4 R52, [R191+0xb800] ;  /* 0x00b80000bf34783b */ /* 0x000fe20000000200 */
[C---:B----4-:R-:W-:Y:S06]  /*32f0*/  HMMA.16816.F32.BF16 R28, R72.reuse, R64, R28 ;  /* 0x00000040481c723c */ /* 0x050fec000004181c */
[C---:B------:R-:W-:Y:S06]  /*3300*/  HMMA.16816.F32.BF16 R24, R72.reuse, R66, R24 ;  /* 0x000000424818723c */ /* 0x040fec0000041818 */
[C---:B------:R-:W-:Y:S06]  /*3310*/  HMMA.16816.F32.BF16 R20, R72.reuse, R36, R20 ;  /* 0x000000244814723c */ /* 0x040fec0000041814 */
[C---:B------:R-:W-:Y:S01]  /*3320*/  HMMA.16816.F32.BF16 R16, R72.reuse, R38, R16 ;  /* 0x000000264810723c */ /* 0x040fe20000041810 */
[----:B------:R-:W-:Y:S05]  /*3330*/  LDSM.16.M88.4 R36, [R193+0x4000] ;  /* 0x00400000c124783b */ /* 0x000fea0000000200 */
[C---:B--2---:R-:W-:Y:S06]  /*3340*/  HMMA.16816.F32.BF16 R76, R72.reuse, R8, R76 ;  /* 0x00000008484c723c */ /* 0x044fec000004184c */
[C---:B------:R-:W-:Y:S01]  /*3350*/  HMMA.16816.F32.BF16 R60, R72.reuse, R10, R60 ;  /* 0x0000000a483c723c */ /* 0x040fe2000004183c */
[----:B------:R-:W2:Y:S05]  /*3360*/  LDSM.16.M88.4 R8, [R184+0x4000] ;  /* 0x00400000b808783b */ /* 0x000eaa0000000200 */
[C---:B------:R-:W-:Y:S06]  /*3370*/  HMMA.16816.F32.BF16 R56, R72.reuse, R44, R56 ;  /* 0x0000002c4838723c */ /* 0x040fec0000041838 */
[----:B------:R-:W-:Y:S01]  /*3380*/  HMMA.16816.F32.BF16 R68, R72, R46, R68 ;  /* 0x0000002e4844723c */ /* 0x000fe20000041844 */
[----:B------:R-:W4:Y:S05]  /*3390*/  LDSM.16.M88.4 R44, [R184+0x4800] ;  /* 0x00480000b82c783b */ /* 0x000f2a0000000200 */
[C---:B-1----:R-:W-:Y:S06]  /*33a0*/  HMMA.16816.F32.BF16 R28, R40.reuse, R12, R28 ;  /* 0x0000000c281c723c */ /* 0x042fec000004181c */
[C---:B------:R-:W-:Y:S01]  /*33b0*/  HMMA.16816.F32.BF16 R24, R40.reuse, R14, R24 ;  /* 0x0000000e2818723c */ /* 0x040fe20000041818 */
[----:B------:R-:W1:Y:S05]  /*33c0*/  LDSM.16.M88.4 R12, [R184+0x5000] ;  /* 0x00500000b80c783b */ /* 0x000e6a0000000200 */
[C---:B------:R-:W-:Y:S06]  /*33d0*/  HMMA.16816.F32.BF16 R20, R40.reuse, R48, R20 ;  /* 0x000000302814723c */ /* 0x040fec0000041814 */
[----:B---3--:R-:W-:Y:S06]  /*33e0*/  HMMA.16816.F32.BF16 R76, R40, R32, R76 ;  /* 0x00000020284c723c */ /* 0x008fec000004184c */
[----:B--2---:R-:W-:Y:S01]  /*33f0*/  HMMA.16816.F32.BF16 R28, R36, R8, R28 ;  /* 0x00000008241c723c */ /* 0x004fe2000004181c */
[----:B------:R-:W-:-:S05]  /*3400*/  VIADD R32, R0, 0xffffffc1 ;  /* 0xffffffc100207836 */ /* 0x000fca0000000000 */
[----:B------:R-:W-:Y:S01]  /*3410*/  HMMA.16816.F32.BF16 R24, R36, R10, R24 ;  /* 0x0000000a2418723c */ /* 0x000fe20000041818 */
[----:B------:R-:W2:Y:S01]  /*3420*/  LDSM.16.M88.4 R8, [R184+0x5800] ;  /* 0x00580000b808783b */ /* 0x000ea20000000200 */
[----:B------:R-:W-:Y:S01]  /*3430*/  ISETP.GE.AND P4, PT, R32, R89, PT ;  /* 0x000000592000720c */ /* 0x000fe20003f86270 */
[----:B------:R-:W-:Y:S01]  /*3440*/  VIADD R32, R0, 0xffffffd1 ;  /* 0xffffffd100207836 */ /* 0x000fe20000000000 */
[----:B------:R-:W-:-:S04]  /*3450*/  DEPBAR.LE SB0, 0x0 ;  /* 0x000080000000791a */ /* 0x000fc80000000000 */
[----:B----4-:R-:W-:Y:S01]  /*3460*/  HMMA.16816.F32.BF16 R20, R36, R44, R20 ;  /* 0x0000002c2414723c */ /* 0x010fe20000041814 */
[----:B------:R-:W-:Y:S01]  /*3470*/  BAR.SYNC.DEFER_BLOCKING 0x0 ;  /* 0x0000000000007b1d */ /* 0x000fe20000010000 */
[----:B------:R-:W-:Y:S01]  /*3480*/  ISETP.GE.AND P0, PT, R32, R89, PT ;  /* 0x000000592000720c */ /* 0x000fe20003f06270 */
[----:B------:R-:W-:-:S03]  /*3490*/  VIADD R32, R0, 0xffffffd9 ;  /* 0xffffffd900207836 */ /* 0x000fc60000000000 */
[C---:B------:R-:W-:Y:S04]  /*34a0*/  HMMA.16816.F32.BF16 R60, R40.reuse, R34, R60 ;  /* 0x00000022283c723c */ /* 0x040fe8000004183c */
[----:B------:R-:W-:Y:S02]  /*34b0*/  FSEL R29, R29, -INF , !P4 ;  /* 0xff8000001d1d7808 */ /* 0x000fe40006000000 */
[----:B------:R-:W-:Y:S01]  /*34c0*/  HMMA.16816.F32.BF16 R16, R40, R50, R16 ;  /* 0x000000322810723c */ /* 0x000fe20000041810 */
[----:B------:R-:W-:-:S05]  /*34d0*/  VIADD R34, R0, 0xffffffc0 ;  /* 0xffffffc000227836 */ /* 0x000fca0000000000 */
[----:B------:R-:W-:Y:S01]  /*34e0*/  HMMA.16816.F32.BF16 R56, R40, R52, R56 ;  /* 0x000000342838723c */ /* 0x000fe20000041838 */
[----:B------:R-:W-:Y:S01]  /*34f0*/  ISETP.GE.AND P5, PT, R34, R89, PT ;  /* 0x000000592200720c */ /* 0x000fe20003fa6270 */
[----:B------:R-:W-:-:S03]  /*3500*/  VIADD R34, R0, 0xffffffd0 ;  /* 0xffffffd000227836 */ /* 0x000fc60000000000 */
[----:B------:R-:W-:Y:S01]  /*3510*/  FSEL R3, R28, -INF , !P5 ;  /* 0xff8000001c037808 */ /* 0x000fe20006800000 */
[----:B------:R-:W-:Y:S01]  /*3520*/  HMMA.16816.F32.BF16 R68, R40, R54, R68 ;  /* 0x000000362844723c */ /* 0x000fe20000041844 */
[----:B------:R-:W-:Y:S02]  /*3530*/  FSEL R28, R31, -INF , !P4 ;  /* 0xff8000001f1c7808 */ /* 0x000fe40006000000 */
[-C--:B------:R-:W-:Y:S01]  /*3540*/  ISETP.GE.AND P1, PT, R34, R89.reuse, PT ;  /* 0x000000592200720c */ /* 0x080fe20003f26270 */
[C---:B------:R-:W-:Y:S01]  /*3550*/  VIADD R34, R0.reuse, 0xffffffd8 ;  /* 0xffffffd800227836 */ /* 0x040fe20000000000 */
[----:B------:R-:W-:Y:S01]  /*3560*/  FSEL R21, R21, -INF , !P0 ;  /* 0xff80000015157808 */ /* 0x000fe20004000000 */
[C---:B-1----:R-:W-:Y:S01]  /*3570*/  HMMA.16816.F32.BF16 R76, R36.reuse, R12, R76 ;  /* 0x0000000c244c723c */ /* 0x042fe2000004184c */
[----:B------:R-:W-:Y:S01]  /*3580*/  VIADD R42, R0, 0xffffffc8 ;  /* 0xffffffc8002a7836 */ /* 0x000fe20000000000 */
[----:B------:R-:W-:Y:S01]  /*3590*/  FSEL R22, R22, -INF , !P1 ;  /* 0xff80000016167808 */ /* 0x000fe20004800000 */
[----:B------:R-:W-:Y:S01]  /*35a0*/  VIADD R40, R0, 0xffffffc9 ;  /* 0xffffffc900287836 */ /* 0x000fe20000000000 */
[-C--:B------:R-:W-:Y:S01]  /*35b0*/  ISETP.GE.AND P4, PT, R32, R89.reuse, PT ;  /* 0x000000592000720c */ /* 0x080fe20003f86270 */
[----:B------:R-:W-:Y:S01]  /*35c0*/  VIADD R32, R0, 0xffffffe0 ;  /* 0xffffffe000207836 */ /* 0x000fe20000000000 */
[-C--:B------:R-:W-:Y:S01]  /*35d0*/  ISETP.GE.AND P3, PT, R42, R89.reuse, PT ;  /* 0x000000592a00720c */ /* 0x080fe20003f66270 */
[----:B------:R-:W-:Y:S01]  /*35e0*/  VIADD R12, R0, 0xffffffe1 ;  /* 0xffffffe1000c7836 */ /* 0x000fe20000000000 */
[----:B------:R-:W-:Y:S01]  /*35f0*/  ISETP.GE.AND P2, PT, R40, R89, PT ;  /* 0x000000592800720c */ /* 0x000fe20003f46270 */
[----:B------:R-:W-:Y:S01]  /*3600*/  HMMA.16816.F32.BF16 R16, R36, R46, R16 ;  /* 0x0000002e2410723c */ /* 0x000fe20000041810 */
[----:B------:R-:W-:-:S02]  /*3610*/  FSEL R31, R24, -INF , !P3 ;  /* 0xff800000181f7808 */ /* 0x000fc40005800000 */
[----:B------:R-:W-:Y:S02]  /*3620*/  FSEL R24, R27, -INF , !P2 ;  /* 0xff8000001b187808 */ /* 0x000fe40005000000 */
[----:B------:R-:W-:Y:S01]  /*3630*/  FSEL R25, R25, -INF , !P2 ;  /* 0xff80000019197808 */ /* 0x000fe20005000000 */
[C---:B------:R-:W-:Y:S01]  /*3640*/  HMMA.16816.F32.BF16 R60, R36.reuse, R14, R60 ;  /* 0x0000000e243c723c */ /* 0x040fe2000004183c */
[-C--:B------:R-:W-:Y:S01]  /*3650*/  ISETP.GE.AND P2, PT, R12, R89.reuse, PT ;  /* 0x000000590c00720c */ /* 0x080fe20003f46270 */
[----:B------:R-:W-:Y:S01]  /*3660*/  VIADD R12, R0, 0xffffffe8 ;  /* 0xffffffe8000c7836 */ /* 0x000fe20000000000 */
[----:B------:R-:W-:Y:S02]  /*3670*/  FSEL R13, R20, -INF , !P1 ;  /* 0xff800000140d7808 */ /* 0x000fe40004800000 */
[----:B------:R-:W-:Y:S01]  /*3680*/  FSEL R26, R26, -INF , !P3 ;  /* 0xff8000001a1a7808 */ /* 0x000fe20005800000 */
[----:B--2---:R-:W-:Y:S01]  /*3690*/  HMMA.16816.F32.BF16 R56, R36, R8, R56 ;  /* 0x000000082438723c */ /* 0x004fe20000041838 */
[----:B------:R-:W-:Y:S01]  /*36a0*/  ISETP.GE.AND P1, PT, R12, R89, PT ;  /* 0x000000590c00720c */ /* 0x000fe20003f26270 */
[----:B------:R-:W-:Y:S01]  /*36b0*/  VIADD R14, R0, 0xfffffff0 ;  /* 0xfffffff0000e7836 */ /* 0x000fe20000000000 */
[----:B------:R-:W-:-:S02]  /*36c0*/  FSEL R12, R23, -INF , !P0 ;  /* 0xff800000170c7808 */ /* 0x000fc40004000000 */
[----:B------:R-:W-:Y:S01]  /*36d0*/  ISETP.GT.AND P0, PT, R133, 0x1, PT ;  /* 0x000000018500780c */ /* 0x000fe20003f04270 */
[----:B------:R-:W-:Y:S01]  /*36e0*/  HMMA.16816.F32.BF16 R68, R36, R10, R68 ;  /* 0x0000000a2444723c */ /* 0x000fe20000041844 */
[-C--:B------:R-:W-:Y:S01]  /*36f0*/  ISETP.GE.AND P3, PT, R32, R89.reuse, PT ;  /* 0x000000592000720c */ /* 0x080fe20003f66270 */
[----:B------:R-:W-:Y:S01]  /*3700*/  VIADD R8, R0, 0xffffffe9 ;  /* 0xffffffe900087836 */ /* 0x000fe20000000000 */
[----:B------:R-:W-:Y:S02]  /*3710*/  FSEL R30, R30, -INF , !P5 ;  /* 0xff8000001e1e7808 */ /* 0x000fe40006800000 */
[----:B------:R-:W-:Y:S02]  /*3720*/  FSEL R160, R78, -INF , !P3 ;  /* 0xff8000004ea07808 */ /* 0x000fe40005800000 */
[----:B------:R-:W-:Y:S01]  /*3730*/  VIADD R10, R0, 0xfffffff1 ;  /* 0xfffffff1000a7836 */ /* 0x000fe20000000000 */
[----:B------:R-:W-:Y:S02]  /*3740*/  FSEL R167, R76, -INF , !P3 ;  /* 0xff8000004ca77808 */ /* 0x000fe40005800000 */
[----:B------:R-:W-:-:S02]  /*3750*/  ISETP.GE.AND P5, PT, R34, R89, PT ;  /* 0x000000592200720c */ /* 0x000fc40003fa6270 */
[----:B------:R-:W1:Y:S01]  /*3760*/  @!P0 LDC.64 R208, c[0x0][0x218] ;  /* 0x00008600ffd08b82 */ /* 0x000e620000000a00 */
[-C--:B------:R-:W-:Y:S01]  /*3770*/  ISETP.GE.AND P3, PT, R10, R89.reuse, PT ;  /* 0x000000590a00720c */ /* 0x080fe20003f66270 */
[----:B------:R-:W-:Y:S01]  /*3780*/  VIADD R10, R0, 0xfffffff8 ;  /* 0xfffffff8000a7836 */ /* 0x000fe20000000000 */
[----:B------:R-:W-:Y:S01]  /*3790*/  FSEL R18, R18, -INF , !P5 ;  /* 0xff80000012127808 */ /* 0x000fe20006800000 */
[----:B------:R-:W-:Y:S01]  /*37a0*/  VIADD R0, R0, 0xfffffff9 ;  /* 0xfffffff900007836 */ /* 0x000fe20000000000 */
[----:B------:R-:W-:Y:S02]  /*37b0*/  FSEL R9, R16, -INF , !P5 ;  /* 0xff80000010097808 */ /* 0x000fe40006800000 */
[----:B------:R-:W-:Y:S02]  /*37c0*/  ISETP.GE.AND P5, PT, R8, R89, PT ;  /* 0x000000590800720c */ /* 0x000fe40003fa6270 */
        /* <DEDUP_REMOVED lines=8> */
[-C--:B------:R-:W-:Y:S02]  /*3850*/  ISETP.GE.AND P4, PT, R14, R89.reuse, PT ;  /* 0x000000590e00720c */ /* 0x080fe40003f86270 */
[-C--:B------:R-:W-:Y:S02]  /*3860*/  ISETP.GE.AND P2, PT, R10, R89.reuse, PT ;  /* 0x000000590a00720c */ /* 0x080fe40003f46270 */
[----:B------:R-:W-:Y:S01]  /*3870*/  ISETP.GE.AND P1, PT, R0, R89, PT ;  /* 0x000000590000720c */ /* 0x000fe20003f26270 */
[----:B------:R-:W-:Y:S01]  /*3880*/  IMAD.IADD R0, R88, 0x1, R87 ;  /* 0x0000000158007824 */ /* 0x000fe200078e0257 */
[----:B-1----:R-:W-:Y:S02]  /*3890*/  @!P0 LEA R208, P3, R82, R208, 0x1 ;  /* 0x000000d052d08211 */ /* 0x002fe400078608ff */
        /* <DEDUP_REMOVED lines=8> */
[----:B------:R-:W-:Y:S01]  /*3920*/  @!P0 LEA.HI.X R209, R82, R209, R85, 0x1, P3 ;  /* 0x000000d152d18211 */ /* 0x000fe200018f0c55 */
[----:B------:R-:W-:Y:S06]  /*3930*/  @!P0 BRA `(.L_x_3577) ;  /* 0x00000004006c8947 */ /* 0x000fec0003800000 */
[----:B------:R-:W-:Y:S05]  /*3940*/  @!P6 BRA `(.L_x_3578) ;  /* 0x0000000000ece947 */ /* 0x000fea0003800000 */
[----:B------:R-:W1:Y:S01]  /*3950*/  LDC R11, c[0x0][0x380] ;  /* 0x0000e000ff0b7b82 */ /* 0x000e620000000800 */
[----:B------:R-:W-:Y:S01]  /*3960*/  VIADD R20, R6, 0xffffff80 ;  /* 0xffffff8006147836 */ /* 0x000fe20000000000 */
[----:B------:R-:W-:Y:S01]  /*3970*/  IABS R14, R4 ;  /* 0x00000004000e7213 */ /* 0x000fe20000000000 */
[----:B------:R-:W-:-:S03]  /*3980*/  ULDC.64 UR6, c[0x0][0x230] ;  /* 0x00008c0000067ab9 */ /* 0x000fc60000000a00 */
[----:B------:R-:W-:Y:S02]  /*3990*/  IABS R6, R20 ;  /* 0x0000001400067213 */ /* 0x000fe40000000000 */
[-C--:B-1----:R-:W-:Y:S02]  /*39a0*/  IABS R10, R11.reuse ;  /* 0x0000000b000a7213 */ /* 0x082fe40000000000 */
[-C--:B------:R-:W-:Y:S02]  /*39b0*/  LOP3.LUT R4, R4, R11.reuse, RZ, 0x3c, !PT ;  /* 0x0000000b04047212 */ /* 0x080fe400078e3cff */
[----:B------:R-:W1:Y:S01]  /*39c0*/  I2F.RP R16, R10 ;  /* 0x0000000a00107306 */ /* 0x000e620000209400 */
[----:B------:R-:W-:Y:S02]  /*39d0*/  LOP3.LUT R20, R20, R11, RZ, 0x3c, !PT ;  /* 0x0000000b14147212 */ /* 0x000fe400078e3cff */
[----:B------:R-:W-:Y:S02]  /*39e0*/  ISETP.GE.AND P2, PT, R4, RZ, PT ;  /* 0x000000ff0400720c */ /* 0x000fe40003f46270 */
[----:B------:R-:W-:-:S03]  /*39f0*/  ISETP.GE.AND P0, PT, R20, RZ, PT ;  /* 0x000000ff1400720c */ /* 0x000fc60003f06270 */
[----:B-1----:R-:W1:Y:S02]  /*3a00*/  MUFU.RCP R32, R16 ;  /* 0x0000001000207308 */ /* 0x002e640000001000 */
[----:B-1----:R-:W-:-:S06]  /*3a10*/  VIADD R32, R32, 0xffffffe ;  /* 0x0ffffffe20207836 */ /* 0x002fcc0000000000 */
[----:B------:R-:W1:Y:S02]  /*3a20*/  F2I.FTZ.U32.TRUNC.NTZ R33, R32 ;  /* 0x0000002000217305 */ /* 0x000e64000021f000 */
[----:B-1----:R-:W-:Y:S02]  /*3a30*/  IADD3 R15, RZ, -R33, RZ ;  /* 0x80000021ff0f7210 */ /* 0x002fe40007ffe0ff */
[----:B------:R-:W-:-:S03]  /*3a40*/  MOV R32, RZ ;  /* 0x000000ff00207202 */ /* 0x000fc60000000f00 */
[----:B------:R-:W-:-:S04]  /*3a50*/  IMAD R15, R15, R10, RZ ;  /* 0x0000000a0f0f7224 */ /* 0x000fc800078e02ff */
[----:B------:R-:W-:-:S06]  /*3a60*/  IMAD.HI.U32 R15, R33, R15, R32 ;  /* 0x0000000f210f7227 */ /* 0x000fcc00078e0020 */
[----:B------:R-:W-:-:S04]  /*3a70*/  IMAD.HI.U32 R23, R15, R14, RZ ;  /* 0x0000000e0f177227 */ /* 0x000fc800078e00ff */
[----:B------:R-:W-:-:S04]  /*3a80*/  IMAD.HI.U32 R16, R15, R6, RZ ;  /* 0x000000060f107227 */ /* 0x000fc800078e00ff */
[----:B------:R-:W-:Y:S01]  /*3a90*/  IMAD.MOV R19, RZ, RZ, -R23 ;  /* 0x000000ffff137224 */ /* 0x000fe200078e0a17 */
[----:B------:R-:W-:-:S03]  /*3aa0*/  IADD3 R15, -R16, RZ, RZ ;  /* 0x000000ff100f7210 */ /* 0x000fc60007ffe1ff */
[C---:B------:R-:W-:Y:S02]  /*3ab0*/  IMAD R19, R10.reuse, R19, R14 ;  /* 0x000000130a137224 */ /* 0x040fe400078e020e */
[C---:B------:R-:W-:Y:S01]  /*3ac0*/  IMAD R15, R10.reuse, R15, R6 ;  /* 0x0000000f0a0f7224 */ /* 0x040fe200078e0206 */
[----:B------:R-:W-:Y:S02]  /*3ad0*/  LOP3.LUT R6, RZ, R11, RZ, 0x33, !PT ;  /* 0x0000000bff067212 */ /* 0x000fe400078e33ff */
[C---:B------:R-:W-:Y:S02]  /*3ae0*/  ISETP.GT.U32.AND P3, PT, R10.reuse, R19, PT ;  /* 0x000000130a00720c */ /* 0x040fe40003f64070 */
[----:B------:R-:W-:-:S11]  /*3af0*/  ISETP.GT.U32.AND P1, PT, R10, R15, PT ;  /* 0x0000000f0a00720c */ /* 0x000fd60003f24070 */
[----:B------:R-:W-:Y:S02]  /*3b00*/  @!P3 IMAD.IADD R19, R19, 0x1, -R10 ;  /* 0x000000011313b824 */ /* 0x000fe400078e0a0a */
[-C--:B------:R-:W-:Y:S01]  /*3b10*/  @!P1 IADD3 R15, R15, -R10.reuse, RZ ;  /* 0x8000000a0f0f9210 */ /* 0x080fe20007ffe0ff */
[----:B------:R-:W-:Y:S01]  /*3b20*/  @!P3 VIADD R23, R23, 0x1 ;  /* 0x000000011717b836 */ /* 0x000fe20000000000 */
[----:B------:R-:W-:Y:S02]  /*3b30*/  @!P1 IADD3 R16, R16, 0x1, RZ ;  /* 0x0000000110109810 */ /* 0x000fe40007ffe0ff */
[-C--:B------:R-:W-:Y:S02]  /*3b40*/  ISETP.GE.U32.AND P5, PT, R19, R10.reuse, PT ;  /* 0x0000000a1300720c */ /* 0x080fe40003fa6070 */
[----:B------:R-:W-:Y:S02]  /*3b50*/  ISETP.GE.U32.AND P4, PT, R15, R10, PT ;  /* 0x0000000a0f00720c */ /* 0x000fe40003f86070 */
        /* <DEDUP_REMOVED lines=9> */
[----:B------:R-:W2:Y:S04]  /*3bf0*/  LDG.E R19, desc[UR12][R36.64] ;  /* 0x0000000c24137981 */ /* 0x000ea8000c1e1900 */
[----:B------:R-:W2:Y:S01]  /*3c00*/  LDG.E R4, desc[UR12][R34.64] ;  /* 0x0000000c22047981 */ /* 0x000ea2000c1e1900 */
[----:B------:R-:W-:-:S04]  /*3c10*/  IMAD.IADD R6, R15, 0x1, -R6 ;  /* 0x000000010f067824 */ /* 0x000fc800078e0a06 */
[----:B------:R-:W-:-:S04]  /*3c20*/  IMAD R6, R6, R11, -0x40 ;  /* 0xffffffc006067424 */ /* 0x000fc800078e020b */
[----:B------:R-:W-:Y:S01]  /*3c30*/  IMAD.WIDE.U32 R32, R6, R80, RZ ;  /* 0x0000005006207225 */ /* 0x000fe200078e00ff */
[----:B------:R-:W-:-:S05]  /*3c40*/  SHF.R.S32.HI R11, RZ, 0x1f, R6 ;  /* 0x0000001fff0b7819 */ /* 0x000fca0000011406 */
[----:B------:R-:W-:-:S04]  /*3c50*/  IMAD R11, R11, R80, RZ ;  /* 0x000000500b0b7224 */ /* 0x000fc800078e02ff */
[----:B------:R-:W-:-:S04]  /*3c60*/  IMAD R11, R6, R81, R11 ;  /* 0x00000051060b7224 */ /* 0x000fc800078e020b */
[----:B------:R-:W-:Y:S01]  /*3c70*/  IMAD.IADD R33, R33, 0x1, R11 ;  /* 0x0000000121217824 */ /* 0x000fe200078e020b */
[----:B--2---:R-:W-:-:S04]  /*3c80*/  IADD3 R4, -R19, R4, RZ ;  /* 0x0000000413047210 */ /* 0x004fc80007ffe1ff */
[----:B------:R-:W-:Y:S01]  /*3c90*/  SHF.R.S32.HI R10, RZ, 0x1f, R4 ;  /* 0x0000001fff0a7819 */ /* 0x000fe20000011404 */
[----:B------:R-:W-:-:S04]  /*3ca0*/  IMAD.WIDE.U32 R32, R4, UR6, R32 ;  /* 0x0000000604207c25 */ /* 0x000fc8000f8e0020 */
[----:B------:R-:W-:-:S04]  /*3cb0*/  IMAD R15, R10, UR6, RZ ;  /* 0x000000060a0f7c24 */ /* 0x000fc8000f8e02ff */
[----:B------:R-:W-:Y:S02]  /*3cc0*/  IMAD R15, R4, UR7, R15 ;  /* 0x00000007040f7c24 */ /* 0x000fe4000f8e020f */
[----:B------:R-:W-:-:S03]  /*3cd0*/  IMAD.MOV.U32 R4, RZ, RZ, R32 ;  /* 0x000000ffff047224 */ /* 0x000fc600078e0020 */
[----:B------:R-:W-:Y:S01]  /*3ce0*/  IADD3 R15, R33, R15, RZ ;  /* 0x0000000f210f7210 */ /* 0x000fe20007ffe0ff */
[----:B------:R-:W-:Y:S06]  /*3cf0*/  BRA `(.L_x_3579) ;  /* 0x0000000000087947 */ /* 0x000fec0003800000 */
.L_x_3578:
[----:B------:R-:W-:-:S04]  /*3d00*/  LEA R4, -R80, RZ, 0x6 ;  /* 0x000000ff50047211 */ /* 0x000fc800078e31ff */
[----:B------:R-:W-:-:S07]  /*3d10*/  SHF.R.S32.HI R15, RZ, 0x1f, R4 ;  /* 0x0000001fff0f7819 */ /* 0x000fce0000011404 */
.L_x_3579:
[----:B------:R-:W-:Y:S01]  /*3d20*/  IADD3 R4, P0, R4, R82, RZ ;  /* 0x0000005204047210 */ /* 0x000fe20007f1e0ff */
[----:B------:R-:W-:Y:S01]  /*3d30*/  ULDC.64 UR6, c[0x0][0x218] ;  /* 0x0000860000067ab9 */ /* 0x000fe20000000a00 */
[C---:B------:R-:W-:Y:S01]  /*3d40*/  IMAD.SHL.U32 R11, R80.reuse, 0x20, RZ ;  /* 0x00000020500b7824 */ /* 0x040fe200078e00ff */
[----:B------:R-:W-:Y:S02]  /*3d50*/  SHF.L.U64.HI R80, R80, 0x5, R81 ;  /* 0x0000000550507819 */ /* 0x000fe40000010251 */
[----:B------:R-:W-:Y:S01]  /*3d60*/  IMAD.X R15, R15, 0x1, R85, P0 ;  /* 0x000000010f0f7824 */ /* 0x000fe200000e0655 */
[----:B------:R-:W-:-:S04]  /*3d70*/  LEA R208, P1, R4, UR6, 0x1 ;  /* 0x0000000604d07c11 */ /* 0x000fc8000f8208ff */
[C---:B------:R-:W-:Y:S02]  /*3d80*/  IADD3 R14, P0, R11.reuse, R208, RZ ;  /* 0x000000d00b0e7210 */ /* 0x040fe40007f1e0ff */
[----:B------:R-:W-:Y:S02]  /*3d90*/  LEA.HI.X R209, R4, UR7, R15, 0x1, P1 ;  /* 0x0000000704d17c11 */ /* 0x000fe400088f0c0f */
[----:B------:R-:W-:-:S03]  /*3da0*/  IADD3 R10, P1, R11, R14, RZ ;  /* 0x0000000e0b0a7210 */ /* 0x000fc60007f3e0ff */
[C---:B------:R-:W-:Y:S01]  /*3db0*/  IMAD.X R15, R80.reuse, 0x1, R209, P0 ;  /* 0x00000001500f7824 */ /* 0x040fe200000e06d1 */
[----:B------:R-:W-:Y:S01]  /*3dc0*/  IADD3 R32, P0, R11, R10, RZ ;  /* 0x0000000a0b207210 */ /* 0x000fe20007f1e0ff */
[----:B------:R-:W-:Y:S01]  /*3dd0*/  @!PT LDS RZ, [RZ] ;  /* 0x00000000fffff984 */ /* 0x000fe20000000800 */
[----:B------:R-:W-:Y:S01]  /*3de0*/  @!PT LDS RZ, [RZ] ;  /* 0x00000000fffff984 */ /* 0x000fe20000000800 */
[----:B------:R-:W-:Y:S01]  /*3df0*/  @!PT LDS RZ, [RZ] ;  /* 0x00000000fffff984 */ /* 0x000fe20000000800 */
[----:B------:R1:W-:Y:S02]  /*3e00*/  LDGSTS.E.BYPASS.LTC128B.128 [R203+0x6000], desc[UR12][R208.64] ;  /* 0x06000000d0cb7fae */ /* 0x0003e4000b901d4c */
[C---:B------:R-:W-:Y:S02]  /*3e10*/  IMAD.X R11, R80.reuse, 0x1, R15, P1 ;  /* 0x00000001500b7824 */ /* 0x040fe400008e060f */
[----:B------:R1:W-:Y:S02]  /*3e20*/  LDGSTS.E.BYPASS.LTC128B.128 [R203+0x8000], desc[UR12][R208.64+0x80] ;  /* 0x08000080d0cb7fae */ /* 0x0003e4000b901d4c */
[----:B------:R-:W-:Y:S02]  /*3e30*/  IMAD.X R33, R80, 0x1, R11, P0 ;  /* 0x0000000150217824 */ /* 0x000fe400000e060b */
[----:B------:R1:W-:Y:S04]  /*3e40*/  LDGSTS.E.BYPASS.LTC128B.128 [R203+0xa000], desc[UR12][R208.64+0x100] ;  /* 0x0a000100d0cb7fae */ /* 0x0003e8000b901d4c */
        /* <DEDUP_REMOVED lines=9> */
[----:B------:R-:W0:Y:S02]  /*3ee0*/  LDGDEPBAR ;  /* 0x00000000000079af */ /* 0x000e240000000000 */
.L_x_3577:
[----:B-1----:R-:W-:Y:S01]  /*3ef0*/  FMNMX.FTZ R10, R3, R29, !PT ;  /* 0x0000001d030a7209 */ /* 0x002fe20007810000 */
        /* <DEDUP_REMOVED lines=51> */
[C---:B------:R-:W-:Y:S01]  /*4230*/  FSETP.NEU.FTZ.AND P0, PT, R132.reuse, -INF , PT ;  /* 0xff8000008400780b */ /* 0x040fe20003f1d000 */
[----:B------:R-:W-:Y:S02]  /*4240*/  FMUL.FTZ R172, R132, UR5 ;  /* 0x0000000584ac7c20 */ /* 0x000fe40008410000 */
[----:B------:R-:W-:Y:S03]  /*4250*/  LDSM.16.MT88.4 R112, [R189+0x10000] ;  /* 0x01000000bd70783b */ /* 0x000fe60000004200 */
[----:B------:R-:W-:Y:S01]  /*4260*/  FSEL R172, R172, RZ, P0 ;  /* 0x000000ffacac7208 */ /* 0x000fe20000000000 */
[----:B------:R-:W-:Y:S04]  /*4270*/  LDSM.16.MT88.4 R140, [R188+0x10000] ;  /* 0x01000000bc8c783b */ /* 0x000fe80000004200 */
[--C-:B------:R-:W-:Y:S01]  /*4280*/  FFMA.FTZ R155, R3, UR5, -R172.reuse ;  /* 0x00000005039b7c23 */ /* 0x100fe200080108ac */
[----:B--2---:R-:W-:Y:S01]  /*4290*/  FMNMX.FTZ R3, R11, R4, !PT ;  /* 0x000000040b037209 */ /* 0x004fe20007810000 */
[--C-:B------:R-:W-:Y:S01]  /*42a0*/  FFMA.FTZ R152, R29, UR5, -R172.reuse ;  /* 0x000000051d987c23 */ /* 0x100fe200080108ac */
[--C-:B------:R-:W-:Y:S01]  /*42b0*/  FFMA.FTZ R151, R31, UR5, -R172.reuse ;  /* 0x000000051f977c23 */ /* 0x100fe200080108ac */
[--C-:B------:R-:W-:Y:S01]  /*42c0*/  FFMA.FTZ R148, R25, UR5, -R172.reuse ;  /* 0x0000000519947c23 */ /* 0x100fe200080108ac */
[C---:B------:R-:W-:Y:S01]  /*42d0*/  FSETP.NEU.FTZ.AND P0, PT, R3.reuse, -INF , PT ;  /* 0xff8000000300780b */ /* 0x040fe20003f1d000 */
[----:B------:R-:W-:Y:S01]  /*42e0*/  FMUL.FTZ R165, R3, UR5 ;  /* 0x0000000503a57c20 */ /* 0x000fe20008410000 */
[----:B------:R-:W-:Y:S01]  /*42f0*/  MUFU.EX2 R155, R155 ;  /* 0x0000009b009b7308 */ /* 0x000fe20000000800 */
[--C-:B------:R-:W-:Y:S01]  /*4300*/  FFMA.FTZ R149, R13, UR5, -R172.reuse ;  /* 0x000000050d957c23 */ /* 0x100fe200080108ac */
[--C-:B------:R-:W-:Y:S01]  /*4310*/  FFMA.FTZ R145, R9, UR5, -R172.reuse ;  /* 0x0000000509917c23 */ /* 0x100fe200080108ac */
[--C-:B------:R-:W-:Y:S01]  /*4320*/  FFMA.FTZ R146, R21, UR5, -R172.reuse ;  /* 0x0000000515927c23 */ /* 0x100fe200080108ac */
[----:B------:R-:W-:Y:S01]  /*4330*/  FSEL R165, R165, RZ, P0 ;  /* 0x000000ffa5a57208 */ /* 0x000fe20000000000 */
[--C-:B------:R-:W-:Y:S01]  /*4340*/  FFMA.FTZ R0, R17, UR5, -R172.reuse ;  /* 0x0000000511007c23 */ /* 0x100fe200080108ac */
[----:B------:R-:W-:Y:S01]  /*4350*/  LDSM.16.MT88.4 R32, [R189+0xc800] ;  /* 0x00c80000bd20783b */ /* 0x000fe20000004200 */
[--C-:B------:R-:W-:Y:S01]  /*4360*/  FFMA.FTZ R156, R167, UR5, -R172.reuse ;  /* 0x00000005a79c7c23 */ /* 0x100fe200080108ac */
[----:B------:R-:W1:Y:S01]  /*4370*/  MUFU.EX2 R152, R152 ;  /* 0x0000009800987308 */ /* 0x000e620000000800 */
[--C-:B------:R-:W-:Y:S01]  /*4380*/  FFMA.FTZ R154, R30, UR5, -R165.reuse ;  /* 0x000000051e9a7c23 */ /* 0x100fe200080108a5 */
[--C-:B------:R-:W-:Y:S01]  /*4390*/  FFMA.FTZ R157, R28, UR5, -R165.reuse ;  /* 0x000000051c9d7c23 */ /* 0x100fe200080108a5 */
[--C-:B------:R-:W-:Y:S01]  /*43a0*/  FFMA.FTZ R153, R26, UR5, -R165.reuse ;  /* 0x000000051a997c23 */ /* 0x100fe200080108a5 */
[--C-:B------:R-:W-:Y:S01]  /*43b0*/  FFMA.FTZ R150, R24, UR5, -R165.reuse ;  /* 0x0000000518967c23 */ /* 0x100fe200080108a5 */
[--C-:B------:R-:W-:Y:S01]  /*43c0*/  FFMA.FTZ R144, R12, UR5, -R165.reuse ;  /* 0x000000050c907c23 */ /* 0x100fe200080108a5 */
[--C-:B------:R-:W-:Y:S01]  /*43d0*/  FFMA.FTZ R134, R8, UR5, -R165.reuse ;  /* 0x0000000508867c23 */ /* 0x100fe200080108a5 */
[----:B------:R-:W2:Y:S01]  /*43e0*/  LDSM.16.MT88.4 R12, [R190+0xc800] ;  /* 0x00c80000be0c783b */ /* 0x000ea20000004200 */
[----:B------:R-:W-:Y:S01]  /*43f0*/  MUFU.EX2 R151, R151 ;  /* 0x0000009700977308 */ /* 0x000fe20000000800 */
[--C-:B------:R-:W-:Y:S01]  /*4400*/  FFMA.FTZ R147, R22, UR5, -R165.reuse ;  /* 0x0000000516937c23 */ /* 0x100fe200080108a5 */
[--C-:B------:R-:W-:Y:S01]  /*4410*/  FFMA.FTZ R135, R18, UR5, -R165.reuse ;  /* 0x0000000512877c23 */ /* 0x100fe200080108a5 */
[----:B------:R-:W4:Y:S01]  /*4420*/  LDSM.16.MT88.4 R8, [R192+0xe800] ;  /* 0x00e80000c008783b */ /* 0x000f220000004200 */
[--C-:B------:R-:W-:Y:S01]  /*4430*/  FFMA.FTZ R158, R163, UR5, -R172.reuse ;  /* 0x00000005a39e7c23 */ /* 0x100fe200080108ac */
[--C-:B------:R-:W-:Y:S01]  /*4440*/  FFMA.FTZ R159, R159, UR5, -R172.reuse ;  /* 0x000000059f9f7c23 */ /* 0x100fe200080108ac */
[--C-:B------:R-:W-:Y:S01]  /*4450*/  FFMA.FTZ R161, R161, UR5, -R172.reuse ;  /* 0x00000005a1a17c23 */ /* 0x100fe200080108ac */
[----:B------:R-:W5:Y:S01]  /*4460*/  LDSM.16.MT88.4 R20, [R189+0xe800] ;  /* 0x00e80000bd14783b */ /* 0x000f620000004200 */
[----:B------:R-:W3:Y:S01]  /*4470*/  MUFU.EX2 R148, R148 ;  /* 0x0000009400947308 */ /* 0x000ee20000000800 */
[----:B-1----:R-:W-:Y:S01]  /*4480*/  F2FP.BF16.F32.PACK_AB R116, R152, R155 ;  /* 0x0000009b9874723e */ /* 0x002fe200000010ff */
[--C-:B------:R-:W-:Y:S01]  /*4490*/  FFMA.FTZ R160, R160, UR5, -R165.reuse ;  /* 0x00000005a0a07c23 */ /* 0x100fe200080108a5 */
[----:B------:R-:W1:Y:S01]  /*44a0*/  LDSM.16.MT88.4 R16, [R188+0xe800] ;  /* 0x00e80000bc10783b */ /* 0x000e620000004200 */
[--C-:B------:R-:W-:Y:S01]  /*44b0*/  FFMA.FTZ R163, R210, UR5, -R165.reuse ;  /* 0x00000005d2a37c23 */ /* 0x100fe200080108a5 */
[--C-:B------:R-:W-:Y:S01]  /*44c0*/  FFMA.FTZ R164, R164, UR5, -R165.reuse ;  /* 0x00000005a4a47c23 */ /* 0x100fe200080108a5 */
[--C-:B------:R-:W-:Y:S01]  /*44d0*/  FFMA.FTZ R167, R174, UR5, -R165.reuse ;  /* 0x00000005aea77c23 */ /* 0x100fe200080108a5 */
[----:B------:R-:W-:Y:S01]  /*44e0*/  LDSM.16.MT88.4 R136, [R192+0xc800] ;  /* 0x00c80000c088783b */ /* 0x000fe20000004200 */
[----:B------:R-:W-:Y:S01]  /*44f0*/  MUFU.EX2 R154, R154 ;  /* 0x0000009a009a7308 */ /* 0x000fe20000000800 */
[--C-:B------:R-:W-:Y:S01]  /*4500*/  FFMA.FTZ R174, R175, UR5, -R172.reuse ;  /* 0x00000005afae7c23 */ /* 0x100fe200080108ac */
[--C-:B------:R-:W-:Y:S01]  /*4510*/  FFMA.FTZ R173, R173, UR5, -R172.reuse ;  /* 0x00000005adad7c23 */ /* 0x100fe200080108ac */
[----:B------:R-:W-:Y:S01]  /*4520*/  LDSM.16.MT88.4 R28, [R188+0xc800] ;  /* 0x00c80000bc1c783b */ /* 0x000fe20000004200 */
[--C-:B------:R-:W-:Y:S01]  /*4530*/  FFMA.FTZ R171, R171, UR5, -R172.reuse ;  /* 0x00000005abab7c23 */ /* 0x100fe200080108ac */
[----:B------:R-:W-:Y:S01]  /*4540*/  FFMA.FTZ R172, R169, UR5, -R172 ;  /* 0x00000005a9ac7c23 */ /* 0x000fe200080108ac */
[--C-:B------:R-:W-:Y:S01]  /*4550*/  FFMA.FTZ R169, R170, UR5, -R165.reuse ;  /* 0x00000005aaa97c23 */ /* 0x100fe200080108a5 */
[----:B------:R-:W-:Y:S01]  /*4560*/  LDSM.16.MT88.4 R24, [R190+0xe800] ;  /* 0x00e80000be18783b */ /* 0x000fe20000004200 */
[----:B------:R-:W2:Y:S01]  /*4570*/  MUFU.EX2 R157, R157 ;  /* 0x0000009d009d7308 */ /* 0x000ea20000000800 */
[----:B---3--:R-:W-:Y:S01]  /*4580*/  F2FP.BF16.F32.PACK_AB R118, R148, R151 ;  /* 0x000000979476723e */ /* 0x008fe200000010ff */
[--C-:B------:R-:W-:Y:S01]  /*4590*/  FFMA.FTZ R168, R168, UR5, -R165.reuse ;  /* 0x00000005a8a87c23 */ /* 0x100fe200080108a5 */
[--C-:B------:R-:W-:Y:S01]  /*45a0*/  FFMA.FTZ R166, R166, UR5, -R165.reuse ;  /* 0x00000005a6a67c23 */ /* 0x100fe200080108a5 */
[----:B------:R-:W-:Y:S01]  /*45b0*/  FFMA.FTZ R213, R162, UR5, -R165 ;  /* 0x00000005a2d57c23 */ /* 0x000fe200080108a5 */
[----:B------:R-:W-:Y:S01]  /*45c0*/  FADD.FTZ R152, R155, R152 ;  /* 0x000000989b987221 */ /* 0x000fe20000010000 */
[----:B------:R-:W-:-:S02]  /*45d0*/  ISETP.GE.AND P0, PT, R133, 0x2, PT ;  /* 0x000000028500780c */ /* 0x000fc40003f06270 */
[----:B------:R-:W-:Y:S01]  /*45e0*/  MUFU.EX2 R153, R153 ;  /* 0x0000009900997308 */ /* 0x000fe20000000800 */
[----:B------:R-:W-:-:S04]  /*45f0*/  FADD.FTZ R151, R151, R152 ;  /* 0x0000009897977221 */ /* 0x000fc80000010000 */
[----:B------:R-:W-:-:S03]  /*4600*/  FADD.FTZ R148, R148, R151 ;  /* 0x0000009794947221 */ /* 0x000fc60000010000 */
        /* <DEDUP_REMOVED lines=44> */
[C---:B----4-:R-:W-:Y:S05]  /*48d0*/  HMMA.16816.F32.BF16 R64, R4.reuse, R8, R64 ;  /* 0x000000080440723c */ /* 0x050fea0000041840 */
[----:B------:R-:W-:Y:S01]  /*48e0*/  MUFU.EX2 R160, R160 ;  /* 0x000000a000a07308 */ /* 0x000fe20000000800 */
[----:B------:R-:W-:Y:S01]  /*48f0*/  HMMA.16816.F32.BF16 R68, R4, R10, R68 ;  /* 0x0000000a0444723c */ /* 0x000fe20000041844 */
[----:B------:R-:W4:Y:S05]  /*4900*/  LDSM.16.MT88.4 R8, [R190+0x10800] ;  /* 0x01080000be08783b */ /* 0x000f2a0000004200 */
[C---:B------:R-:W-:Y:S01]  /*4910*/  HMMA.16816.F32.BF16 R108, R116.reuse, R110, RZ ;  /* 0x0000006e746c723c */ /* 0x040fe200000418ff */
[----:B------:R-:W2:Y:S05]  /*4920*/  MUFU.EX2 R163, R163 ;  /* 0x000000a300a37308 */ /* 0x000eaa0000000800 */
[----:B------:R-:W-:Y:S03]  /*4930*/  HMMA.16816.F32.BF16 R48, R116, R52, RZ ;  /* 0x000000347430723c */ /* 0x000fe600000418ff */
[----:B------:R-:W-:Y:S03]  /*4940*/  MUFU.EX2 R164, R164 ;  /* 0x000000a400a47308 */ /* 0x000fe60000000800 */
[C---:B-----5:R-:W-:Y:S05]  /*4950*/  HMMA.16816.F32.BF16 R80, R4.reuse, R20, R80 ;  /* 0x000000140450723c */ /* 0x060fea0000041850 */
[----:B------:R-:W5:Y:S01]  /*4960*/  MUFU.EX2 R167, R167 ;  /* 0x000000a700a77308 */ /* 0x000f620000000800 */
[C---:B------:R-:W-:Y:S01]  /*4970*/  HMMA.16816.F32.BF16 R84, R4.reuse, R22, R84 ;  /* 0x000000160454723c */ /* 0x040fe20000041854 */
[----:B------:R-:W2:Y:S05]  /*4980*/  LDSM.16.MT88.4 R20, [R189+0x10800] ;  /* 0x01080000bd14783b */ /* 0x000eaa0000004200 */
[C---:B-1----:R-:W-:Y:S01]  /*4990*/  HMMA.16816.F32.BF16 R88, R4.reuse, R16, R88 ;  /* 0x000000100458723c */ /* 0x042fe20000041858 */
[----:B------:R-:W-:Y:S05]  /*49a0*/  MUFU.EX2 R174, R174 ;  /* 0x000000ae00ae7308 */ /* 0x000fea0000000800 */
[----:B------:R-:W-:Y:S01]  /*49b0*/  HMMA.16816.F32.BF16 R92, R4, R18, R92 ;  /* 0x00000012045c723c */ /* 0x000fe2000004185c */
[----:B------:R-:W1:Y:S02]  /*49c0*/  LDSM.16.MT88.4 R16, [R188+0x10800] ;  /* 0x01080000bc10783b */ /* 0x000e640000004200 */
[----:B------:R-:W5:Y:S03]  /*49d0*/  MUFU.EX2 R173, R173 ;  /* 0x000000ad00ad7308 */ /* 0x000f660000000800 */
[----:B------:R-:W-:Y:S05]  /*49e0*/  HMMA.16816.F32.BF16 R52, R116, R54, RZ ;  /* 0x000000367434723c */ /* 0x000fea00000418ff */
[----:B------:R-:W-:Y:S01]  /*49f0*/  MUFU.EX2 R171, R171 ;  /* 0x000000ab00ab7308 */ /* 0x000fe20000000800 */
[C---:B---3--:R-:W-:Y:S06]  /*4a00*/  HMMA.16816.F32.BF16 R96, R4.reuse, R12, R96 ;  /* 0x0000000c0460723c */ /* 0x048fec0000041860 */
[C---:B------:R-:W-:Y:S01]  /*4a10*/  HMMA.16816.F32.BF16 R100, R4.reuse, R14, R100 ;  /* 0x0000000e0464723c */ /* 0x040fe20000041864 */
[----:B------:R-:W3:Y:S01]  /*4a20*/  LDSM.16.MT88.4 R12, [R189+0xd000] ;  /* 0x00d00000bd0c783b */ /* 0x000ee20000004200 */
[----:B------:R-:W-:Y:S04]  /*4a30*/  MUFU.EX2 R172, R172 ;  /* 0x000000ac00ac7308 */ /* 0x000fe80000000800 */
[C---:B----4-:R-:W-:Y:S04]  /*4a40*/  HMMA.16816.F32.BF16 R104, R4.reuse, R8, R104 ;  /* 0x000000080468723c */ /* 0x050fe80000041868 */
[----:B------:R-:W-:Y:S02]  /*4a50*/  MUFU.EX2 R169, R169 ;  /* 0x000000a900a97308 */ /* 0x000fe40000000800 */
[----:B------:R-:W-:Y:S01]  /*4a60*/  HMMA.16816.F32.BF16 R108, R4, R10, R108 ;  /* 0x0000000a046c723c */ /* 0x000fe2000004186c */
[----:B------:R-:W4:Y:S05]  /*4a70*/  LDSM.16.MT88.4 R8, [R189+0xf000] ;  /* 0x00f00000bd08783b */ /* 0x000f2a0000004200 */
[C---:B------:R-:W-:Y:S01]  /*4a80*/  HMMA.16816.F32.BF16 R128, R116.reuse, R36, RZ ;  /* 0x000000247480723c */ /* 0x040fe200000418ff */
[----:B------:R-:W4:Y:S05]  /*4a90*/  MUFU.EX2 R168, R168 ;  /* 0x000000a800a87308 */ /* 0x000f2a0000000800 */
[C---:B------:R-:W-:Y:S03]  /*4aa0*/  HMMA.16816.F32.BF16 R56, R116.reuse, R60, RZ ;  /* 0x0000003c7438723c */ /* 0x040fe600000418ff */
[----:B------:R-:W-:Y:S03]  /*4ab0*/  MUFU.EX2 R166, R166 ;  /* 0x000000a600a67308 */ /* 0x000fe60000000800 */
[C---:B------:R-:W-:Y:S05]  /*4ac0*/  HMMA.16816.F32.BF16 R72, R116.reuse, R76, RZ ;  /* 0x0000004c7448723c */ /* 0x040fea00000418ff */
[----:B------:R-:W4:Y:S01]  /*4ad0*/  MUFU.EX2 R213, R213 ;  /* 0x000000d500d57308 */ /* 0x000f220000000800 */
        /* <DEDUP_REMOVED lines=41> */
[C---:B----4-:R-:W-:Y:S06]  /*4d70*/  HMMA.16816.F32.BF16 R80, R4.reuse, R8, R80 ;  /* 0x000000080450723c */ /* 0x050fec0000041850 */
[C---:B------:R-:W-:Y:S01]  /*4d80*/  HMMA.16816.F32.BF16 R84, R4.reuse, R10, R84 ;  /* 0x0000000a0454723c */ /* 0x040fe20000041854 */
[----:B------:R-:W4:Y:S05]  /*4d90*/  LDSM.16.MT88.4 R8, [R189+0x11000] ;  /* 0x01100000bd08783b */ /* 0x000f2a0000004200 */
[C---:B--2---:R-:W-:Y:S06]  /*4da0*/  HMMA.16816.F32.BF16 R88, R4.reuse, R20, R88 ;  /* 0x000000140458723c */ /* 0x044fec0000041858 */
[C---:B------:R-:W-:Y:S01]  /*4db0*/  HMMA.16816.F32.BF16 R92, R4.reuse, R22, R92 ;  /* 0x00000016045c723c */ /* 0x040fe2000004185c */
[----:B------:R-:W2:Y:S05]  /*4dc0*/  LDSM.16.MT88.4 R20, [R188+0x11000] ;  /* 0x01100000bc14783b */ /* 0x000eaa0000004200 */
[C---:B-1----:R-:W-:Y:S06]  /*4dd0*/  HMMA.16816.F32.BF16 R96, R4.reuse, R16, R96 ;  /* 0x000000100460723c */ /* 0x042fec0000041860 */
[C---:B------:R-:W-:Y:S01]  /*4de0*/  HMMA.16816.F32.BF16 R100, R4.reuse, R18, R100 ;  /* 0x000000120464723c */ /* 0x040fe20000041864 */
[----:B------:R-:W1:Y:S05]  /*4df0*/  LDSM.16.MT88.4 R16, [R192+0xd800] ;  /* 0x00d80000c010783b */ /* 0x000e6a0000004200 */
[C---:B---3--:R-:W-:Y:S06]  /*4e00*/  HMMA.16816.F32.BF16 R104, R4.reuse, R12, R104 ;  /* 0x0000000c0468723c */ /* 0x048fec0000041868 */
[C---:B------:R-:W-:Y:S01]  /*4e10*/  HMMA.16816.F32.BF16 R108, R4.reuse, R14, R108 ;  /* 0x0000000e046c723c */ /* 0x040fe2000004186c */
[----:B------:R-:W3:Y:S05]  /*4e20*/  LDSM.16.MT88.4 R12, [R190+0xd800] ;  /* 0x00d80000be0c783b */ /* 0x000eea0000004200 */
[C---:B----4-:R-:W-:Y:S06]  /*4e30*/  HMMA.16816.F32.BF16 R124, R4.reuse, R8, R124 ;  /* 0x00000008047c723c */ /* 0x050fec000004187c */
[C---:B------:R-:W-:Y:S01]  /*4e40*/  HMMA.16816.F32.BF16 R112, R4.reuse, R10, R112 ;  /* 0x0000000a0470723c */ /* 0x040fe20000041870 */
[----:B------:R-:W4:Y:S05]  /*4e50*/  LDSM.16.MT88.4 R8, [R189+0xf800] ;  /* 0x00f80000bd08783b */ /* 0x000f2a0000004200 */
        /* <DEDUP_REMOVED lines=51> */
[C---:B-1----:R-:W-:Y:S06]  /*5190*/  HMMA.16816.F32.BF16 R104, R4.reuse, R16, R104 ;  /* 0x000000100468723c */ /* 0x042fec0000041868 */
[C---:B------:R-:W-:Y:S06]  /*51a0*/  HMMA.16816.F32.BF16 R108, R4.reuse, R18, R108 ;  /* 0x00000012046c723c */ /* 0x040fec000004186c */
[C---:B---3--:R-:W-:Y:S06]  /*51b0*/  HMMA.16816.F32.BF16 R124, R4.reuse, R12, R124 ;  /* 0x0000000c047c723c */ /* 0x048fec000004187c */
[C---:B------:R-:W-:Y:S06]  /*51c0*/  HMMA.16816.F32.BF16 R112, R4.reuse, R14, R112 ;  /* 0x0000000e0470723c */ /* 0x040fec0000041870 */
[C---:B----4-:R-:W-:Y:S06]  /*51d0*/  HMMA.16816.F32.BF16 R120, R4.reuse, R8, R120 ;  /* 0x000000080478723c */ /* 0x050fec0000041878 */
[----:B------:R-:W-:Y:S01]  /*51e0*/  HMMA.16816.F32.BF16 R116, R4, R10, R116 ;  /* 0x0000000a0474723c */ /* 0x000fe20000041874 */
[----:B------:R-:W-:-:S08]  /*51f0*/  NOP ;  /* 0x0000000000007918 */ /* 0x000fd00000000000 */
[----:B------:R-:W-:-:S15]  /*5200*/  @!P0 BRA `(.L_x_3580) ;  /* 0x0000002c00fc8947 */ /* 0x000fde0003800000 */
[----:B------:R-:W-:Y:S01]  /*5210*/  IMAD.U32 R210, R2, -0x40, RZ ;  /* 0xffffffc002d27824 */ /* 0x000fe200078e00ff */
[----:B------:R-:W-:Y:S01]  /*5220*/  ULDC.64 UR4, c[0x0][0x250] ;  /* 0x0000940000047ab9 */ /* 0x000fe20000000a00 */
[----:B------:R-:W-:Y:S01]  /*5230*/  VIADD R212, R133, 0xfffffffe ;  /* 0xfffffffe85d47836 */ /* 0x000fe20000000000 */
[----:B------:R-:W-:Y:S01]  /*5240*/  MOV R0, R3 ;  /* 0x0000000300007202 */ /* 0x000fe20000000f00 */
[----:B------:R-:W-:Y:S01]  /*5250*/  ULDC UR6, c[0x0][0x24c] ;  /* 0x0000930000067ab9 */ /* 0x000fe20000000800 */
[----:B------:R-:W-:Y:S01]  /*5260*/  MOV R133, R132 ;  /* 0x0000008400857202 */ /* 0x000fe20000000f00 */
[----:B------:R-:W-:Y:S01]  /*5270*/  ULDC UR9, c[0x0][0x248] ;  /* 0x0000920000097ab9 */ /* 0x000fe20000000800 */
[----:B------:R-:W-:Y:S01]  /*5280*/  SHF.R.S32.HI R211, RZ, 0x1f, R210 ;  /* 0x0000001fffd37819 */ /* 0x000fe200000114d2 */
[----:B------:R-:W-:Y:S02]  /*5290*/  USHF.L.U64.HI UR10, UR4, 0x5, UR5 ;  /* 0x00000005040a7899 */ /* 0x000fe40008010205 */
[----:B------:R-:W-:-:S02]  /*52a0*/  USHF.L.U32 UR11, UR4, 0x5, URZ ;  /* 0x00000005040b7899 */ /* 0x000fc4000800063f */
[----:B------:R-:W-:Y:S02]  /*52b0*/  USHF.L.U64.HI UR6, UR9, 0x5, UR6 ;  /* 0x0000000509067899 */ /* 0x000fe40008010206 */
[----:B------:R-:W-:Y:S01]  /*52c0*/  USHF.L.U32 UR5, UR9, 0x5, URZ ;  /* 0x0000000509057899 */ /* 0x000fe2000800063f */
[----:B------:R-:W-:-:S11]  /*52d0*/  ULDC UR4, c[0x0][0x2ec] ;  /* 0x0000bb0000047ab9 */ /* 0x000fd60000000800 */
.L_x_3584:
[----:B------:R-:W-:Y:S04]  /*52e0*/  DEPBAR.LE SB0, 0x0 ;  /* 0x000080000000791a */ /* 0x000fe80000000000 */
[----:B------:R-:W-:Y:S01]  /*52f0*/  BAR.SYNC.DEFER_BLOCKING 0x0 ;  /* 0x0000000000007b1d */ /* 0x000fe20000010000 */
[----:B------:R-:W-:Y:S02]  /*5300*/  MOV R10, R210 ;  /* 0x000000d2000a7202 */ /* 0x000fe40000000f00 */
[----:B------:R-:W-:Y:S03]  /*5310*/  MOV R2, R211 ;  /* 0x000000d300027202 */ /* 0x000fe60000000f00 */
[----:B------:R-:W-:Y:S05]  /*5320*/  @!P6 BRA `(.L_x_3581) ;  /* 0x0000000000f4e947 */ /* 0x000fea0003800000 */
[----:B------:R-:W1:Y:S02]  /*5330*/  LDC R6, c[0x0][0x380] ;  /* 0x0000e000ff067b82 */ /* 0x000e640000000800 */
[-C--:B-1----:R-:W-:Y:S04]  /*5340*/  IABS R2, R6.reuse ;  /* 0x0000000600027213 */ /* 0x082fe80000000000 */
[----:B------:R-:W1:Y:S10]  /*5350*/  I2F.RP R7, R2 ;  /* 0x0000000200077306 */ /* 0x000e740000209400 */
[----:B-1----:R-:W1:Y:S02]  /*5360*/  MUFU.RCP R3, R7 ;  /* 0x0000000700037308 */ /* 0x002e640000001000 */
[----:B-1----:R-:W-:Y:S01]  /*5370*/  VIADD R12, R3, 0xffffffe ;  /* 0x0ffffffe030c7836 */ /* 0x002fe20000000000 */
[----:B------:R-:W-:Y:S07]  /*5380*/  SHF.L.U32 R3, R212, 0x6, RZ ;  /* 0x00000006d4037819 */ /* 0x000fee00000006ff */
[----:B------:R-:W1:Y:S01]  /*5390*/  F2I.FTZ.U32.TRUNC.NTZ R13, R12 ;  /* 0x0000000c000d7305 */ /* 0x000e62000021f000 */
[----:B------:R-:W-:Y:S01]  /*53a0*/  IABS R4, R3 ;  /* 0x0000000300047213 */ /* 0x000fe20000000000 */
[C---:B------:R-:W-:Y:S01]  /*53b0*/  VIADD R11, R3.reuse, 0x40 ;  /* 0x00000040030b7836 */ /* 0x040fe20000000000 */
[-C--:B------:R-:W-:Y:S04]  /*53c0*/  LOP3.LUT R3, R3, R6.reuse, RZ, 0x3c, !PT ;  /* 0x0000000603037212 */ /* 0x080fe800078e3cff */
[----:B------:R-:W-:Y:S02]  /*53d0*/  IABS R8, R11 ;  /* 0x0000000b00087213 */ /* 0x000fe40000000000 */
[----:B------:R-:W-:Y:S02]  /*53e0*/  ISETP.GE.AND P0, PT, R3, RZ, PT ;  /* 0x000000ff0300720c */ /* 0x000fe40003f06270 */
[----:B------:R-:W-:Y:S01]  /*53f0*/  LOP3.LUT R11, R11, R6, RZ, 0x3c, !PT ;  /* 0x000000060b0b7212 */ /* 0x000fe200078e3cff */
[--C-:B-1----:R-:W-:Y:S03]  /*5400*/  IMAD.MOV R5, RZ, RZ, -R13.reuse ;  /* 0x000000ffff057224 */ /* 0x102fe600078e0a0d */
[----:B------:R-:W-:Y:S01]  /*5410*/  ISETP.GE.AND P2, PT, R11, RZ, PT ;  /* 0x000000ff0b00720c */ /* 0x000fe20003f46270 */
[----:B------:R-:W-:Y:S02]  /*5420*/  IMAD.MOV.U32 R12, RZ, RZ, RZ ;  /* 0x000000ffff0c7224 */ /* 0x000fe400078e00ff */
[----:B------:R-:W-:Y:S04]  /*5430*/  IMAD R5, R5, R2, RZ ;  /* 0x0000000205057224 */ /* 0x000fe800078e02ff */
[----:B------:R-:W-:Y:S06]  /*5440*/  IMAD.HI.U32 R5, R13, R5, R12 ;  /* 0x000000050d057227 */ /* 0x000fec00078e000c */
[C---:B------:R-:W-:Y:S04]  /*5450*/  IMAD.HI.U32 R9, R5.reuse, R4, RZ ;  /* 0x0000000405097227 */ /* 0x040fe800078e00ff */
[----:B------:R-:W-:Y:S01]  /*5460*/  IMAD.HI.U32 R10, R5, R8, RZ ;  /* 0x00000008050a7227 */ /* 0x000fe200078e00ff */
[C---:B------:R-:W-:Y:S03]  /*5470*/  IADD3 R5, -R9.reuse, RZ, RZ ;  /* 0x000000ff09057210 */ /* 0x040fe60007ffe1ff */
[----:B------:R-:W-:Y:S02]  /*5480*/  IMAD.MOV R7, RZ, RZ, -R10 ;  /* 0x000000ffff077224 */ /* 0x000fe400078e0a0a */
[C---:B------:R-:W-:Y:S02]  /*5490*/  IMAD R4, R2.reuse, R5, R4 ;  /* 0x0000000502047224 */ /* 0x040fe400078e0204 */
[C---:B------:R-:W-:Y:S03]  /*54a0*/  IMAD R8, R2.reuse, R7, R8 ;  /* 0x0000000702087224 */ /* 0x040fe600078e0208 */
[C---:B------:R-:W-:Y:S02]  /*54b0*/  ISETP.GT.U32.AND P1, PT, R2.reuse, R4, PT ;  /* 0x000000040200720c */ /* 0x040fe40003f24070 */
[----:B------:R-:W-:Y:S11]  /*54c0*/  ISETP.GT.U32.AND P3, PT, R2, R8, PT ;  /* 0x000000080200720c */ /* 0x000ff60003f64070 */
[----:B------:R-:W-:Y:S02]  /*54d0*/  @!P1 IMAD.IADD R4, R4, 0x1, -R2 ;  /* 0x0000000104049824 */ /* 0x000fe400078e0a02 */
[-C--:B------:R-:W-:Y:S01]  /*54e0*/  @!P3 IADD3 R8, R8, -R2.reuse, RZ ;  /* 0x800000020808b210 */ /* 0x080fe20007ffe0ff */
[----:B------:R-:W-:Y:S01]  /*54f0*/  @!P1 VIADD R9, R9, 0x1 ;  /* 0x0000000109099836 */ /* 0x000fe20000000000 */
[----:B------:R-:W-:Y:S01]  /*5500*/  ISETP.NE.AND P1, PT, R6, RZ, PT ;  /* 0x000000ff0600720c */ /* 0x000fe20003f25270 */
[----:B------:R-:W-:Y:S01]  /*5510*/  @!P3 VIADD R10, R10, 0x1 ;  /* 0x000000010a0ab836 */ /* 0x000fe20000000000 */
[-C--:B------:R-:W-:Y:S02]  /*5520*/  ISETP.GE.U32.AND P4, PT, R4, R2.reuse, PT ;  /* 0x000000020400720c */ /* 0x080fe40003f86070 */
[----:B------:R-:W-:Y:S01]  /*5530*/  ISETP.GE.U32.AND P5, PT, R8, R2, PT ;  /* 0x000000020800720c */ /* 0x000fe20003fa6070 */
[----:B------:R-:W1:Y:S01]  /*5540*/  LDC.64 R4, c[0x0][0x250] ;  /* 0x00009400ff047b82 */ /* 0x000e620000000a00 */
[----:B------:R-:W-:Y:S09]  /*5550*/  LOP3.LUT R2, RZ, R6, RZ, 0x33, !PT ;  /* 0x00000006ff027212 */ /* 0x000ff200078e33ff */
[----:B------:R-:W-:Y:S02]  /*5560*/  @P4 IADD3 R9, R9, 0x1, RZ ;  /* 0x0000000109094810 */ /* 0x000fe40007ffe0ff */
[----:B------:R-:W-:Y:S03]  /*5570*/  @P5 VIADD R10, R10, 0x1 ;  /* 0x000000010a0a5836 */ /* 0x000fe60000000000 */
[----:B------:R-:W-:Y:S02]  /*5580*/  @!P0 IMAD.MOV R9, RZ, RZ, -R9 ;  /* 0x000000ffff098224 */ /* 0x000fe400078e0a09 */
[----:B------:R-:W-:Y:S03]  /*5590*/  @!P2 IADD3 R10, -R10, RZ, RZ ;  /* 0x000000ff0a0aa210 */ /* 0x000fe60007ffe1ff */
[C---:B------:R-:W-:Y:S02]  /*55a0*/  SEL R3, R2.reuse, R9, !P1 ;  /* 0x0000000902037207 */ /* 0x040fe40004800000 */
[----:B------:R-:W-:Y:S02]  /*55b0*/  SEL R9, R2, R10, !P1 ;  /* 0x0000000a02097207 */ /* 0x000fe40004800000 */
[-C--:B------:R-:W-:Y:S02]  /*55c0*/  LEA R14, P1, R3, R206.reuse, 0x2 ;  /* 0x000000ce030e7211 */ /* 0x080fe400078210ff */
[----:B------:R-:W-:Y:S02]  /*55d0*/  LEA R12, P0, R9, R206, 0x2 ;  /* 0x000000ce090c7211 */ /* 0x000fe400078010ff */
[-C--:B------:R-:W-:Y:S02]  /*55e0*/  LEA.HI.X.SX32 R15, R3, R207.reuse, 0x2, P1 ;  /* 0x000000cf030f7211 */ /* 0x080fe400008f16ff */
[C---:B------:R-:W-:Y:S01]  /*55f0*/  LEA.HI.X.SX32 R13, R9.reuse, R207, 0x2, P0 ;  /* 0x000000cf090d7211 */ /* 0x040fe200000f16ff */
[----:B------:R-:W-:Y:S02]  /*5600*/  IMAD.IADD R9, R9, 0x1, -R3 ;  /* 0x0000000109097824 */ /* 0x000fe400078e0a03 */
[----:B------:R-:W2:Y:S01]  /*5610*/  LDG.E R7, desc[UR12][R14.64] ;  /* 0x0000000c0e077981 */ /* 0x000ea2000c1e1900 */
[----:B------:R-:W3:Y:S01]  /*5620*/  LDC.64 R2, c[0x0][0x238] ;  /* 0x00008e00ff027b82 */ /* 0x000ee20000000a00 */
[----:B------:R-:W-:Y:S02]  /*5630*/  IMAD R9, R9, R6, -0x40 ;  /* 0xffffffc009097424 */ /* 0x000fe400078e0206 */
[----:B------:R-:W2:Y:S03]  /*5640*/  LDG.E R8, desc[UR12][R12.64] ;  /* 0x0000000c0c087981 */ /* 0x000ea6000c1e1900 */
        /* <DEDUP_REMOVED lines=11> */
.L_x_3581:
[C---:B------:R-:W-:Y:S04]  /*5700*/  LEA R200, P0, R10.reuse, R200, 0x1 ;  /* 0x000000c80ac87211 */ /* 0x040fe800078008ff */
[----:B------:R-:W-:Y:S02]  /*5710*/  LEA.HI.X R201, R10, R201, R2, 0x1, P0 ;  /* 0x000000c90ac97211 */ /* 0x000fe400000f0c02 */
[----:B------:R-:W-:Y:S03]  /*5720*/  IADD3 R216, P0, R200, UR11, RZ ;  /* 0x0000000bc8d87c10 */ /* 0x000fe6000ff1e0ff */
[----:B------:R-:W-:Y:S01]  /*5730*/  @!PT LDS RZ, [RZ] ;  /* 0x00000000fffff984 */ /* 0x000fe20000000800 */
[----:B------:R-:W-:Y:S01]  /*5740*/  @!PT LDS RZ, [RZ] ;  /* 0x00000000fffff984 */ /* 0x000fe20000000800 */
[----:B------:R-:W-:Y:S01]  /*5750*/  @!PT LDS RZ, [RZ] ;  /* 0x00000000fffff984 */ /* 0x000fe20000000800 */
[----:B------:R1:W-:Y:S01]  /*5760*/  LDGSTS.E.BYPASS.LTC128B.128 [R203+0xc000], desc[UR12][R200.64] ;  /* 0x0c000000c8cb7fae */ /* 0x0003e2000b901d4c */
[----:B------:R-:W-:Y:S02]  /*5770*/  IADD3.X R217, R201, UR10, RZ, P0, !PT ;  /* 0x0000000ac9d97c10 */ /* 0x000fe400087fe4ff */
[----:B------:R-:W-:Y:S01]  /*5780*/  IADD3 R134, P0, R216, UR11, RZ ;  /* 0x0000000bd8867c10 */ /* 0x000fe2000ff1e0ff */
[----:B------:R1:W-:Y:S03]  /*5790*/  LDGSTS.E.BYPASS.LTC128B.128 [R203+0xe000], desc[UR12][R200.64+0x80] ;  /* 0x0e000080c8cb7fae */ /* 0x0003e6000b901d4c */
[----:B------:R-:W-:Y:S01]  /*57a0*/  IADD3.X R135, R217, UR10, RZ, P0, !PT ;  /* 0x0000000ad9877c10 */ /* 0x000fe200087fe4ff */
[----:B------:R1:W-:Y:S01]  /*57b0*/  LDGSTS.E.BYPASS.LTC128B.128 [R203+0x10000], desc[UR12][R200.64+0x100] ;  /* 0x10000100c8cb7fae */ /* 0x0003e2000b901d4c */
[----:B------:R-:W-:Y:S03]  /*57c0*/  IADD3 R2, P0, R134, UR11, RZ ;  /* 0x0000000b86027c10 */ /* 0x000fe6000ff1e0ff */
[----:B------:R1:W-:Y:S01]  /*57d0*/  LDGSTS.E.BYPASS.LTC128B.128 [R203+0xc800], desc[UR12][R216.64] ;  /* 0x0c800000d8cb7fae */ /* 0x0003e2000b901d4c */
[----:B------:R-:W-:Y:S02]  /*57e0*/  IADD3.X R3, R135, UR10, RZ, P0, !PT ;  /* 0x0000000a87037c10 */ /* 0x000fe400087fe4ff */
[----:B------:R-:W-:Y:S01]  /*57f0*/  ISETP.GE.AND P0, PT, R212, 0x1, PT ;  /* 0x00000001d400780c */ /* 0x000fe20003f06270 */
        /* <DEDUP_REMOVED lines=195> */
[----:B------:R-:W-:Y:S03]  /*6430*/  IADD3 R135, -R138, RZ, RZ ;  /* 0x000000ff8a877210 */ /* 0x000fe60007ffe1ff */
[----:B------:R-:W-:Y:S02]  /*6440*/  IMAD.MOV R137, RZ, RZ, -R140 ;  /* 0x000000ffff897224 */ /* 0x000fe400078e0a8c */
[C---:B------:R-:W-:Y:S02]  /*6450*/  IMAD R134, R2.reuse, R135, R134 ;  /* 0x0000008702867224 */ /* 0x040fe400078e0286 */
[C---:B------:R-:W-:Y:S01]  /*6460*/  IMAD R136, R2.reuse, R137, R136 ;  /* 0x0000008902887224 */ /* 0x040fe200078e0288 */
[----:B------:R-:W-:Y:S02]  /*6470*/  LOP3.LUT R137, RZ, R132, RZ, 0x33, !PT ;  /* 0x00000084ff897212 */ /* 0x000fe400078e33ff */
        /* <DEDUP_REMOVED lines=9> */
[----:B------:R-:W1:Y:S10]  /*6510*/  LDC R134, c[0x0][0x24c] ;  /* 0x00009300ff867b82 */ /* 0x000e740000000800 */
        /* <DEDUP_REMOVED lines=14> */
[----:B------:R-:W2:Y:S02]  /*6600*/  LDG.E R136, desc[UR12][R142.64] ;  /* 0x0000000c8e887981 */ /* 0x000ea4000c1e1900 */
[C---:B------:R-:W-:Y:S01]  /*6610*/  IMAD.WIDE.U32 R140, R132.reuse, UR9, RZ ;  /* 0x00000009848c7c25 */ /* 0x040fe2000f8e00ff */
[----:B------:R-:W-:Y:S05]  /*6620*/  SHF.R.S32.HI R137, RZ, 0x1f, R132 ;  /* 0x0000001fff897819 */ /* 0x000fea0000011484 */
[----:B------:R-:W-:Y:S04]  /*6630*/  IMAD R137, R137, UR9, RZ ;  /* 0x0000000989897c24 */ /* 0x000fe8000f8e02ff */
[----:B-1----:R-:W-:Y:S04]  /*6640*/  IMAD R137, R132, R134, R137 ;  /* 0x0000008684897224 */ /* 0x002fe800078e0289 */
[----:B------:R-:W-:Y:S01]  /*6650*/  IMAD.IADD R141, R141, 0x1, R137 ;  /* 0x000000018d8d7824 */ /* 0x000fe200078e0289 */
[----:B--2---:R-:W-:Y:S04]  /*6660*/  IADD3 R135, -R136, R135, RZ ;  /* 0x0000008788877210 */ /* 0x004fe80007ffe1ff */
[----:B------:R-:W-:Y:S01]  /*6670*/  SHF.R.S32.HI R139, RZ, 0x1f, R135 ;  /* 0x0000001fff8b7819 */ /* 0x000fe20000011487 */
[-C--:B---3--:R-:W-:Y:S04]  /*6680*/  IMAD.WIDE.U32 R140, R135, R2.reuse, R140 ;  /* 0x00000002878c7225 */ /* 0x088fe800078e008c */
[----:B------:R-:W-:Y:S04]  /*6690*/  IMAD R132, R139, R2, RZ ;  /* 0x000000028b847224 */ /* 0x000fe800078e02ff */
[----:B------:R-:W-:Y:S05]  /*66a0*/  IMAD R132, R135, R3, R132 ;  /* 0x0000000387847224 */ /* 0x000fea00078e0284 */
[----:B------:R-:W-:Y:S07]  /*66b0*/  IADD3 R132, R141, R132, RZ ;  /* 0x000000848d847210 */ /* 0x000fee0007ffe0ff */
.L_x_3583:
        /* <DEDUP_REMOVED lines=14> */
[----:B------:R-:W-:Y:S03]  /*67a0*/  IADD3.X R3, R135, UR6, RZ, P0, !PT ;  /* 0x0000000687037c10 */ /* 0x000fe600087fe4ff */
        /* <DEDUP_REMOVED lines=9> */
.L_x_3582:
[----:B-1----:R-:W-:Y:S01]  /*6840*/  FMNMX.FTZ R2, R4, R133, !PT ;  /* 0x0000008504027209 */ /* 0x002fe20007810000 */
        /* <DEDUP_REMOVED lines=411> */
.L_x_3580:
        /* <DEDUP_REMOVED lines=23> */
[----:B------:R-:W-:Y:S02]  /*8370*/  LOP3.LUT R11, R8, 0x3ffffffc, RZ, 0xc0, !PT ;  /* 0x3ffffffc080b7812 */ /* 0x000fe400078ec0ff */
[----:B------:R-:W-:Y:S02]  /*8380*/  LOP3.LUT R9, R9, 0xfffffff8, RZ, 0xc0, !PT ;  /* 0xfffffff809097812 */ /* 0x000fe400078ec0ff */
[----:B------:R-:W-:Y:S02]  /*8390*/  SHF.R.S32.HI R8, RZ, 0x5, R7 ;  /* 0x00000005ff087819 */ /* 0x000fe40000011407 */
[----:B------:R-:W-:Y:S01]  /*83a0*/  IADD3 R9, R10, -R9, RZ ;  /* 0x800000090a097210 */ /* 0x000fe20007ffe0ff */
[----:B------:R-:W2:Y:S01]  /*83b0*/  @P4 MUFU.RCP R5, R4 ;  /* 0x0000000400054308 */ /* 0x000ea20000001000 */
[----:B------:R-:W-:-:S02]  /*83c0*/  IADD3 R11, -R11, R0, RZ ;  /* 0x000000000b0b7210 */ /* 0x000fc40007ffe1ff */
[C---:B------:R-:W-:Y:S02]  /*83d0*/  SHF.L.U32 R10, R9.reuse, 0x6, RZ ;  /* 0x00000006090a7819 */ /* 0x040fe400000006ff */
[----:B------:R-:W-:Y:S02]  /*83e0*/  LOP3.LUT R12, R9, 0x1, RZ, 0xc0, !PT ;  /* 0x00000001090c7812 */ /* 0x000fe400078ec0ff */
[----:B------:R-:W-:Y:S01]  /*83f0*/  LOP3.LUT R10, R10, 0x1c0, RZ, 0xc0, !PT ;  /* 0x000001c00a0a7812 */ /* 0x000fe200078ec0ff */
[----:B------:R-:W-:Y:S01]  /*8400*/  @P4 MUFU.LG2 R4, R4 ;  /* 0x0000000400044308 */ /* 0x000fe20000000c00 */
[----:B------:R-:W-:Y:S01]  /*8410*/  LEA R11, R8, R11, 0x9 ;  /* 0x0000000b080b7211 */ /* 0x000fe200078e48ff */
[----:B-1----:R-:W-:Y:S01]  /*8420*/  FMUL.FTZ R131, R6, R131 ;  /* 0x0000008306837220 */ /* 0x002fe20000410000 */
[----:B------:R-:W-:Y:S01]  /*8430*/  LEA.HI R10, R10, R10, RZ, 0x1d ;  /* 0x0000000a0a0a7211 */ /* 0x000fe200078fe8ff */
[----:B------:R-:W-:Y:S01]  /*8440*/  FMUL.FTZ R130, R6, R130 ;  /* 0x0000008206827220 */ /* 0x000fe20000410000 */
[----:B------:R-:W-:Y:S01]  /*8450*/  ISETP.NE.U32.AND P0, PT, R12, 0x1, PT ;  /* 0x000000010c00780c */ /* 0x000fe20003f05070 */
[C---:B------:R-:W-:Y:S01]  /*8460*/  FMUL.FTZ R39, R6.reuse, R39 ;  /* 0x0000002706277220 */ /* 0x040fe20000410000 */
[----:B------:R-:W-:Y:S01]  /*8470*/  LEA R10, R11, R10, 0x1 ;  /* 0x0000000a0b0a7211 */ /* 0x000fe200078e08ff */
[----:B------:R-:W-:Y:S01]  /*8480*/  FMUL.FTZ R38, R6, R38 ;  /* 0x0000002606267220 */ /* 0x000fe20000410000 */
[----:B------:R-:W-:Y:S01]  /*8490*/  R2P PR, R9, 0x6 ;  /* 0x0000000609007804 */ /* 0x000fe20000000000 */
[C---:B--2---:R-:W-:Y:S01]  /*84a0*/  FMUL.FTZ R128, R5.reuse, R128 ;  /* 0x0000008005807220 */ /* 0x044fe20000410000 */
[----:B------:R-:W-:Y:S01]  /*84b0*/  MOV R9, 0x20 ;  /* 0x0000002000097802 */ /* 0x000fe20000000f00 */
[C---:B------:R-:W-:Y:S01]  /*84c0*/  FMUL.FTZ R129, R5.reuse, R129 ;  /* 0x0000008105817220 */ /* 0x040fe20000410000 */
        /* <DEDUP_REMOVED lines=184> */
[----:B------:R-:W-:Y:S01]  /*9050*/  ULDC.U8 UR4, c[0x0][0x3d8] ;  /* 0x0000f60000047ab9 */ /* 0x000fe20000000000 */
[----:B------:R-:W-:Y:S01]  /*9060*/  MOV R12, 0x7f800000 ;  /* 0x7f800000000c7802 */ /* 0x000fe20000000f00 */
[----:B--2---:R-:W-:Y:S01]  /*9070*/  @P3 FMUL.FTZ R14, R14, 0.69314718246459960938 ;  /* 0x3f3172180e0e3820 */ /* 0x004fe20000410000 */
[----:B------:R-:W-:Y:S01]  /*9080*/  STS [R25+0x2400], R94 ;  /* 0x0024005e19007388 */ /* 0x000fe20000000800 */
[----:B------:R-:W-:-:S02]  /*9090*/  F2FP.BF16.F32.PACK_AB R6, R119, R6 ;  /* 0x000000067706723e */ /* 0x000fc400000010ff */
[----:B------:R-:W-:Y:S01]  /*90a0*/  ISETP.NE.AND P1, PT, RZ, UR4, PT ;  /* 0x00000004ff007c0c */ /* 0x000fe2000bf25270 */
        /* <DEDUP_REMOVED lines=8> */
[----:B--2---:R-:W-:-:S03]  /*9130*/  MOV R11, 0x7f800000 ;  /* 0x7f800000000b7802 */ /* 0x004fc60000000f00 */
[----:B------:R-:W-:Y:S04]  /*9140*/  STS [R17+0x4000], R124 ;  /* 0x0040007c11007388 */ /* 0x000fe80000000800 */
[----:B------:R1:W-:Y:S01]  /*9150*/  STS [R17+0x4400], R126 ;  /* 0x0044007e11007388 */ /* 0x0003e20000000800 */
[----:B----4-:R-:W-:-:S03]  /*9160*/  @P4 FMUL.FTZ R13, R4, 0.69314718246459960938 ;  /* 0x3f317218040d4820 */ /* 0x010fc60000410000 */
[----:B------:R-:W-:Y:S04]  /*9170*/  STS [R19+0x4000], R112 ;  /* 0x0040007013007388 */ /* 0x000fe80000000800 */
[----:B------:R-:W-:Y:S04]  /*9180*/  STS [R19+0x4400], R114 ;  /* 0x0044007213007388 */ /* 0x000fe80000000800 */
[----:B------:R-:W-:Y:S04]  /*9190*/  STS [R21+0x4000], R120 ;  /* 0x0040007815007388 */ /* 0x000fe80000000800 */
[----:B------:R-:W-:Y:S01]  /*91a0*/  STS [R21+0x4400], R122 ;  /* 0x0044007a15007388 */ /* 0x000fe20000000800 */
[----:B-----5:R-:W2:Y:S03]  /*91b0*/  @P4 LDC R9, c[0x0][0x2e8] ;  /* 0x0000ba00ff094b82 */ /* 0x020ea60000000800 */
[----:B------:R-:W-:Y:S04]  /*91c0*/  STS [R25+0x4000], R5 ;  /* 0x0040000519007388 */ /* 0x000fe80000000800 */
[----:B------:R4:W-:Y:S01]  /*91d0*/  STS [R25+0x4400], R6 ;  /* 0x0044000619007388 */ /* 0x0009e20000000800 */
[----:B-1----:R-:W-:-:S04]  /*91e0*/  @P0 IMAD.WIDE.U32 R16, R202, R22, RZ ;  /* 0x00000016ca100225 */ /* 0x002fc800078e00ff */
[----:B------:R-:W-:Y:S01]  /*91f0*/  @P0 IMAD R23, R202, R23, R17 ;  /* 0x00000017ca170224 */ /* 0x000fe200078e0211 */
[----:B----4-:R-:W-:Y:S01]  /*9200*/  @P0 MOV R6, R16 ;  /* 0x0000001000060202 */ /* 0x010fe20000000f00 */
[----:B---3--:R-:W-:Y:S06]  /*9210*/  @P0 BRA `(.L_x_3585) ;  /* 0x0000000000200947 */ /* 0x008fec0003800000 */
[----:B------:R-:W1:Y:S01]  /*9220*/  S2R R15, SR_CTAID.Y ;  /* 0x00000000000f7919 */ /* 0x000e620000002600 */
[----:B------:R-:W3:Y:S01]  /*9230*/  LDC.64 R4, c[0x0][0x290] ;  /* 0x0000a400ff047b82 */ /* 0x000ee20000000a00 */
[----:B-1----:R-:W-:-:S05]  /*9240*/  SHF.R.S32.HI R17, RZ, 0x1f, R15 ;  /* 0x0000001fff117819 */ /* 0x002fca000001140f */
[-C--:B---3--:R-:W-:Y:S02]  /*9250*/  IMAD R2, R17, R4.reuse, RZ ;  /* 0x0000000411027224 */ /* 0x088fe400078e02ff */
[----:B------:R-:W-:-:S04]  /*9260*/  IMAD.WIDE.U32 R16, R15, R4, RZ ;  /* 0x000000040f107225 */ /* 0x000fc800078e00ff */
[----:B------:R-:W-:Y:S01]  /*9270*/  IMAD R5, R15, R5, R2 ;  /* 0x000000050f057224 */ /* 0x000fe200078e0202 */
[----:B------:R-:W-:-:S04]  /*9280*/  MOV R6, R16 ;  /* 0x0000001000067202 */ /* 0x000fc80000000f00 */
[----:B------:R-:W-:Y:S02]  /*9290*/  IADD3 R23, R17, R5, RZ ;  /* 0x0000000511177210 */ /* 0x000fe40007ffe0ff */
.L_x_3585:
[----:B--2---:R-:W-:Y:S01]  /*92a0*/  @P4 FFMA.FTZ R11, R132, R9, R13 ;  /* 0x00000009840b4223 */ /* 0x004fe2000001000d */
        /* <DEDUP_REMOVED lines=9> */
.L_x_3586:
[----:B------:R-:W1:Y:S01]  /*9340*/  S2R R4, SR_CTAID.Y ;  /* 0x0000000000047919 */ /* 0x000e620000002600 */
[----:B------:R-:W1:Y:S08]  /*9350*/  S2UR UR6, SR_CTAID.Z ;  /* 0x00000000000679c3 */ /* 0x000e700000002700 */
[----:B------:R-:W1:Y:S08]  /*9360*/  LDC R3, c[0x0][0x270] ;  /* 0x00009c00ff037b82 */ /* 0x000e700000000800 */
[----:B------:R-:W2:Y:S01]  /*9370*/  LDC R2, c[0x0][0x2c4] ;  /* 0x0000b100ff027b82 */ /* 0x000ea20000000800 */
[----:B-1----:R-:W-:-:S04]  /*9380*/  IMAD R3, R4, R3, UR6 ;  /* 0x0000000604037e24 */ /* 0x002fc8000f8e0203 */
[----:B--2---:R-:W-:-:S07]  /*9390*/  IMAD R2, R3, R2, RZ ;  /* 0x0000000203027224 */ /* 0x004fce00078e02ff */
.L_x_3587:
[----:B------:R-:W-:Y:S01]  /*93a0*/  LOP3.LUT R7, R7, 0xffffffe0, RZ, 0xc0, !PT ;  /* 0xffffffe007077812 */ /* 0x000fe200078ec0ff */
[----:B------:R-:W1:Y:S01]  /*93b0*/  S2R R20, SR_TID.X ;  /* 0x0000000000147919 */ /* 0x000e620000002100 */
[----:B------:R-:W-:Y:S01]  /*93c0*/  SHF.R.S32.HI R3, RZ, 0x1f, R8 ;  /* 0x0000001fff037819 */ /* 0x000fe20000011408 */
[----:B------:R-:W-:Y:S02]  /*93d0*/  BSSY B0, `(.L_x_3588) ;  /* 0x0000019000007945 */ /* 0x000fe40003800000 */
[----:B------:R-:W-:Y:S01]  /*93e0*/  IMAD.IADD R4, R0, 0x1, -R7 ;  /* 0x0000000100047824 */ /* 0x000fe200078e0a07 */
[----:B------:R-:W-:Y:S01]  /*93f0*/  LEA.HI R3, R3, R8, RZ, 0x2 ;  /* 0x0000000803037211 */ /* 0x000fe200078f10ff */
[----:B------:R-:W-:Y:S03]  /*9400*/  BAR.SYNC.DEFER_BLOCKING 0x0 ;  /* 0x0000000000007b1d */ /* 0x000fe60000010000 */
[----:B------:R-:W-:-:S02]  /*9410*/  LOP3.LUT P0, RZ, R4, 0x3, RZ, 0xc0, !PT ;  /* 0x0000000304ff7812 */ /* 0x000fc4000780c0ff */
[----:B------:R-:W-:Y:S02]  /*9420*/  SHF.R.S32.HI R5, RZ, 0x1f, R4 ;  /* 0x0000001fff057819 */ /* 0x000fe40000011404 */
[----:B------:R-:W-:Y:S02]  /*9430*/  LOP3.LUT R3, R3, 0xffffffc, RZ, 0xc0, !PT ;  /* 0x0ffffffc03037812 */ /* 0x000fe400078ec0ff */
[----:B------:R-:W-:-:S03]  /*9440*/  LEA.HI R0, R5, R4, RZ, 0x2 ;  /* 0x0000000405007211 */ /* 0x000fc600078f10ff */
[----:B------:R-:W-:Y:S01]  /*9450*/  IMAD.IADD R3, R8, 0x1, -R3 ;  /* 0x0000000108037824 */ /* 0x000fe200078e0a03 */
[----:B------:R-:W-:-:S05]  /*9460*/  SHF.R.S32.HI R0, RZ, 0x2, R0 ;  /* 0x00000002ff007819 */ /* 0x000fca0000011400 */
[----:B------:R-:W-:Y:S01]  /*9470*/  IMAD R0, R3, 0x10, R0 ;  /* 0x0000001003007824 */ /* 0x000fe200078e0200 */
[----:B------:R-:W-:Y:S06]  /*9480*/  @P0 BRA `(.L_x_3589) ;  /* 0x0000000000340947 */ /* 0x000fec0003800000 */
[----:B------:R-:W2:Y:S01]  /*9490*/  S2R R5, SR_CTAID.X ;  /* 0x0000000000057919 */ /* 0x000ea20000002500 */
[C---:B------:R-:W-:Y:S01]  /*94a0*/  VIADD R4, R0.reuse, 0x8 ;  /* 0x0000000800047836 */ /* 0x040fe20000000000 */
[----:B------:R-:W-:Y:S01]  /*94b0*/  ISETP.GE.AND P2, PT, R0, R199, PT ;  /* 0x000000c70000720c */ /* 0x000fe20003f46270 */
[----:B------:R-:W-:-:S03]  /*94c0*/  ULDC.64 UR4, c[0x0][0x2b0] ;  /* 0x0000ac0000047ab9 */ /* 0x000fc60000000a00 */
[----:B------:R-:W-:Y:S01]  /*94d0*/  ISETP.GE.AND P1, PT, R4, R199, PT ;  /* 0x000000c70400720c */ /* 0x000fe20003f26270 */
[----:B--2---:R-:W-:-:S05]  /*94e0*/  IMAD R5, R5, 0x40, R2 ;  /* 0x0000004005057824 */ /* 0x004fca00078e0202 */
[----:B------:R-:W-:Y:S02]  /*94f0*/  SHF.R.S32.HI R3, RZ, 0x1f, R5 ;  /* 0x0000001fff037819 */ /* 0x000fe40000011405 */
[----:B------:R-:W-:-:S04]  /*9500*/  IADD3 R2, P0, R0, R5, RZ ;  /* 0x0000000500027210 */ /* 0x000fc80007f1e0ff */
[----:B------:R-:W-:Y:S02]  /*9510*/  LEA.HI.X.SX32 R3, R0, R3, 0x1, P0 ;  /* 0x0000000300037211 */ /* 0x000fe400000f0eff */
[----:B------:R-:W-:-:S04]  /*9520*/  LEA R4, P0, R2, UR4, 0x2 ;  /* 0x0000000402047c11 */ /* 0x000fc8000f8010ff */
[----:B------:R-:W-:-:S05]  /*9530*/  LEA.HI.X R5, R2, UR5, R3, 0x2, P0 ;  /* 0x0000000502057c11 */ /* 0x000fca00080f1403 */
[----:B------:R2:W-:Y:S04]  /*9540*/  @!P2 STG.E desc[UR12][R4.64], R11 ;  /* 0x0000000b0400a986 */ /* 0x0005e8000c10190c */
[----:B------:R2:W-:Y:S02]  /*9550*/  @!P1 STG.E desc[UR12][R4.64+0x20], R12 ;  /* 0x0000200c04009986 */ /* 0x0005e4000c10190c */
.L_x_3589:
[----:B------:R-:W-:Y:S05]  /*9560*/  BSYNC B0 ;  /* 0x0000000000007941 */ /* 0x000fea0003800000 */
.L_x_3588:
[----:B------:R-:W3:Y:S01]  /*9570*/  S2UR UR5, SR_CTAID.X ;  /* 0x00000000000579c3 */ /* 0x000ee20000002500 */
[----:B-1----:R-:W-:Y:S01]  /*9580*/  SHF.R.S32.HI R7, RZ, 0x1f, R20 ;  /* 0x0000001fff077819 */ /* 0x002fe20000011414 */
[----:B------:R1:W4:Y:S01]  /*9590*/  LDS.128 R16, [R203+0x1800] ;  /* 0x00180000cb107984 */ /* 0x0003220000000c00 */
[----:B------:R-:W-:Y:S01]  /*95a0*/  SHF.R.S32.HI R205, RZ, 0x1f, R204 ;  /* 0x0000001fffcd7819 */ /* 0x000fe200000114cc */
[----:B------:R-:W-:Y:S01]  /*95b0*/  BSSY B0, `(.L_x_3590) ;  /* 0x000002a000007945 */ /* 0x000fe20003800000 */
[----:B------:R-:W-:Y:S01]  /*95c0*/  LEA.HI R0, R7, R20, RZ, 0x3 ;  /* 0x0000001407007211 */ /* 0x000fe200078f18ff */
[----:B--2---:R1:W2:Y:S02]  /*95d0*/  LDS.128 R12, [R203+0x3800] ;  /* 0x00380000cb0c7984 */ /* 0x0042a40000000c00 */
[----:B------:R-:W5:Y:S01]  /*95e0*/  LDC.64 R4, c[0x0][0x298] ;  /* 0x0000a600ff047b82 */ /* 0x000f620000000a00 */
[----:B------:R-:W-:Y:S01]  /*95f0*/  SHF.R.S32.HI R0, RZ, 0x3, R0 ;  /* 0x00000003ff007819 */ /* 0x000fe20000011400 */
[----:B------:R1:W1:Y:S04]  /*9600*/  LDS.128 R8, [R203+0x5800] ;  /* 0x00580000cb087984 */ /* 0x0002680000000c00 */
[----:B------:R-:W-:Y:S01]  /*9610*/  VIADD R20, R0, 0x10 ;  /* 0x0000001000147836 */ /* 0x000fe20000000000 */
[----:B------:R1:W1:Y:S01]  /*9620*/  LDS.128 R28, [R203] ;  /* 0x00000000cb1c7984 */ /* 0x0002620000000c00 */
[----:B------:R-:W4:Y:S03]  /*9630*/  LDC.64 R2, c[0x0][0x2a0] ;  /* 0x0000a800ff027b82 */ /* 0x000f260000000a00 */
[----:B------:R-:W-:Y:S01]  /*9640*/  ISETP.GE.AND P3, PT, R20, R199, PT ;  /* 0x000000c71400720c */ /* 0x000fe20003f66270 */
[----:B------:R-:W-:Y:S01]  /*9650*/  VIADD R20, R0, 0x30 ;  /* 0x0000003000147836 */ /* 0x000fe20000000000 */
[----:B------:R1:W1:Y:S01]  /*9660*/  LDS.128 R24, [R203+0x2000] ;  /* 0x00200000cb187984 */ /* 0x0002620000000c00 */
[----:B---3--:R-:W-:-:S03]  /*9670*/  USHF.L.U32 UR5, UR5, 0x6, URZ ;  /* 0x0000000605057899 */ /* 0x008fc6000800063f */
[----:B------:R-:W-:Y:S01]  /*9680*/  ISETP.GE.AND P1, PT, R20, R199, PT ;  /* 0x000000c71400720c */ /* 0x000fe20003f26270 */
[----:B------:R-:W-:Y:S02]  /*9690*/  USHF.R.S32.HI UR4, URZ, 0x1f, UR5 ;  /* 0x0000001f3f047899 */ /* 0x000fe40008011405 */
[----:B-----5:R-:W-:-:S04]  /*96a0*/  IMAD.WIDE.U32 R204, R4, UR5, R204 ;  /* 0x0000000504cc7c25 */ /* 0x020fc8000f8e00cc */
[----:B------:R-:W-:Y:S01]  /*96b0*/  IMAD R22, R4, UR4, RZ ;  /* 0x0000000404167c24 */ /* 0x000fe2000f8e02ff */
[----:B------:R-:W-:Y:S01]  /*96c0*/  USHF.R.S32.HI UR4, URZ, 0x1f, UR6 ;  /* 0x0000001f3f047899 */ /* 0x000fe20008011406 */
[----:B------:R-:W-:Y:S01]  /*96d0*/  IADD3 R34, P0, R6, R204, RZ ;  /* 0x000000cc06227210 */ /* 0x000fe20007f1e0ff */
[----:B------:R-:W-:Y:S02]  /*96e0*/  VIADD R6, R0, 0x20 ;  /* 0x0000002000067836 */ /* 0x000fe40000000000 */
[----:B------:R-:W-:-:S03]  /*96f0*/  IMAD R22, R5, UR5, R22 ;  /* 0x0000000505167c24 */ /* 0x000fc6000f8e0216 */
[-C--:B------:R-:W-:Y:S02]  /*9700*/  ISETP.GE.AND P2, PT, R6, R199.reuse, PT ;  /* 0x000000c70600720c */ /* 0x080fe40003f46270 */
[----:B------:R-:W-:Y:S01]  /*9710*/  IADD3.X R35, R23, R22, R205, P0, !PT ;  /* 0x0000001617237210 */ /* 0x000fe200007fe4cd */
[----:B----4-:R-:W-:Y:S01]  /*9720*/  IMAD R22, R2, UR4, RZ ;  /* 0x0000000402167c24 */ /* 0x010fe2000f8e02ff */
[----:B------:R-:W-:-:S03]  /*9730*/  ISETP.GE.AND P0, PT, R0, R199, PT ;  /* 0x000000c70000720c */ /* 0x000fc60003f06270 */
[----:B------:R-:W-:Y:S01]  /*9740*/  IMAD R37, R3, UR6, R22 ;  /* 0x0000000603257c24 */ /* 0x000fe2000f8e0216 */
[----:B------:R-:W-:Y:S01]  /*9750*/  SHF.R.S32.HI R3, RZ, 0x1f, R0 ;  /* 0x0000001fff037819 */ /* 0x000fe20000011400 */
[----:B------:R3:W4:Y:S01]  /*9760*/  LDS.128 R20, [R203+0x4000] ;  /* 0x00400000cb147984 */ /* 0x0007220000000c00 */
[----:B------:R-:W-:-:S04]  /*9770*/  IMAD.WIDE.U32 R34, R2, UR6, R34 ;  /* 0x0000000602227c25 */ /* 0x000fc8000f8e0022 */
[----:B------:R-:W-:-:S03]  /*9780*/  IMAD.IADD R37, R37, 0x1, R35 ;  /* 0x0000000125257824 */ /* 0x000fc600078e0223 */
[----:B-12---:R-:W-:Y:S05]  /*9790*/  @P0 BRA `(.L_x_3591) ;  /* 0x00000000002c0947 */ /* 0x006fea0003800000 */
        /* <DEDUP_REMOVED lines=8> */
[----:B------:R1:W-:Y:S04]  /*9820*/  STG.E.128 desc[UR12][R32.64], R28 ;  /* 0x0000001c20007986 */ /* 0x0003e8000c101d0c */
[----:B------:R1:W-:Y:S04]  /*9830*/  STG.E.128 desc[UR12][R32.64+0x80], R24 ;  /* 0x0000801820007986 */ /* 0x0003e8000c101d0c */
[----:B----4-:R1:W-:Y:S02]  /*9840*/  STG.E.128 desc[UR12][R32.64+0x100], R20 ;  /* 0x0001001420007986 */ /* 0x0103e4000c101d0c */
.L_x_3591:
[----:B------:R-:W-:Y:S05]  /*9850*/  BSYNC B0 ;  /* 0x0000000000007941 */ /* 0x000fea0003800000 */
.L_x_3590:
[----:B-1----:R1:W2:Y:S01]  /*9860*/  LDS.128 R28, [R203+0x800] ;  /* 0x00080000cb1c7984 */ /* 0x0022a20000000c00 */
[----:B------:R-:W-:Y:S03]  /*9870*/  BSSY B0, `(.L_x_3592) ;  /* 0x0000012000007945 */ /* 0x000fe60003800000 */
[----:B------:R1:W1:Y:S04]  /*9880*/  LDS.128 R24, [R203+0x2800] ;  /* 0x00280000cb187984 */ /* 0x0002680000000c00 */
[----:B----4-:R4:W1:Y:S01]  /*9890*/  LDS.128 R20, [R203+0x4800] ;  /* 0x00480000cb147984 */ /* 0x0108620000000c00 */
[----:B------:R-:W-:Y:S05]  /*98a0*/  @P3 BRA `(.L_x_3593) ;  /* 0x0000000000383947 */ /* 0x000fea0003800000 */
[----:B------:R-:W-:Y:S01]  /*98b0*/  IADD3 R7, P0, R0, 0x10, RZ ;  /* 0x0000001000077810 */ /* 0x000fe20007f1e0ff */
[----:B------:R-:W-:Y:S01]  /*98c0*/  IMAD.MOV.U32 R32, RZ, RZ, R34 ;  /* 0x000000ffff207224 */ /* 0x000fe200078e0022 */
        /* <DEDUP_REMOVED lines=9> */
[----:B--2---:R2:W-:Y:S04]  /*9960*/  STG.E.128 desc[UR12][R6.64], R28 ;  /* 0x0000001c06007986 */ /* 0x0045e8000c101d0c */
[----:B-1----:R2:W-:Y:S04]  /*9970*/  STG.E.128 desc[UR12][R6.64+0x80], R24 ;  /* 0x0000801806007986 */ /* 0x0025e8000c101d0c */
[----:B------:R2:W-:Y:S02]  /*9980*/  STG.E.128 desc[UR12][R6.64+0x100], R20 ;  /* 0x0001001406007986 */ /* 0x0005e4000c101d0c */
.L_x_3593:
[----:B------:R-:W-:Y:S05]  /*9990*/  BSYNC B0 ;  /* 0x0000000000007941 */ /* 0x000fea0003800000 */
.L_x_3592:
[----:B-12---:R1:W2:Y:S01]  /*99a0*/  LDS.128 R24, [R203+0x1000] ;  /* 0x00100000cb187984 */ /* 0x0062a20000000c00 */
[----:B------:R-:W-:Y:S03]  /*99b0*/  BSSY B0, `(.L_x_3594) ;  /* 0x0000012000007945 */ /* 0x000fe60003800000 */
[----:B------:R1:W1:Y:S04]  /*99c0*/  LDS.128 R20, [R203+0x3000] ;  /* 0x00300000cb147984 */ /* 0x0002680000000c00 */
[----:B------:R1:W1:Y:S01]  /*99d0*/  LDS.128 R28, [R203+0x5000] ;  /* 0x00500000cb1c7984 */ /* 0x0002620000000c00 */
        /* <DEDUP_REMOVED lines=15> */
.L_x_3595:
[----:B------:R-:W-:Y:S05]  /*9ad0*/  BSYNC B0 ;  /* 0x0000000000007941 */ /* 0x000fea0003800000 */
.L_x_3594:
[----:B------:R-:W-:Y:S05]  /*9ae0*/  @P1 EXIT ;  /* 0x000000000000194d */ /* 0x000fea0003800000 */
[----:B------:R-:W-:Y:S01]  /*9af0*/  IADD3 R0, P0, R0, 0x30, RZ ;  /* 0x0000003000007810 */ /* 0x000fe20007f1e0ff */
[----:B--2---:R-:W-:Y:S01]  /*9b00*/  IMAD.MOV.U32 R6, RZ, RZ, R34 ;  /* 0x000000ffff067224 */ /* 0x004fe200078e0022 */
[----:B------:R-:W-:Y:S01]  /*9b10*/  MOV R7, R37 ;  /* 0x0000002500077202 */ /* 0x000fe20000000f00 */
[----:B------:R-:W-:Y:S02]  /*9b20*/  ULDC.64 UR4, c[0x0][0x280] ;  /* 0x0000a00000047ab9 */ /* 0x000fe40000000a00 */
[----:B------:R-:W-:Y:S02]  /*9b30*/  IMAD.X R3, RZ, RZ, R3, P0 ;  /* 0x000000ffff037224 */ /* 0x000fe400000e0603 */
[----:B------:R-:W-:-:S04]  /*9b40*/  IMAD.WIDE.U32 R6, R0, R4, R6 ;  /* 0x0000000400067225 */ /* 0x000fc800078e0006 */
[----:B------:R-:W-:Y:S01]  /*9b50*/  IMAD R2, R3, R4, RZ ;  /* 0x0000000403027224 */ /* 0x000fe200078e02ff */
[----:B------:R-:W-:-:S03]  /*9b60*/  LEA R4, P0, R6, UR4, 0x1 ;  /* 0x0000000406047c11 */ /* 0x000fc6000f8008ff */
[----:B------:R-:W-:-:S05]  /*9b70*/  IMAD R2, R0, R5, R2 ;  /* 0x0000000500027224 */ /* 0x000fca00078e0202 */
[----:B------:R-:W-:-:S04]  /*9b80*/  IADD3 R2, R2, R7, RZ ;  /* 0x0000000702027210 */ /* 0x000fc80007ffe0ff */
[----:B------:R-:W-:-:S05]  /*9b90*/  LEA.HI.X R5, R6, UR5, R2, 0x1, P0 ;  /* 0x0000000506057c11 */ /* 0x000fca00080f0c02 */
[----:B------:R-:W-:Y:S04]  /*9ba0*/  STG.E.128 desc[UR12][R4.64], R16 ;  /* 0x0000001004007986 */ /* 0x000fe8000c101d0c */
[----:B------:R-:W-:Y:S04]  /*9bb0*/  STG.E.128 desc[UR12][R4.64+0x80], R12 ;  /* 0x0000800c04007986 */ /* 0x000fe8000c101d0c */
[----:B------:R-:W-:Y:S01]  /*9bc0*/  STG.E.128 desc[UR12][R4.64+0x100], R8 ;  /* 0x0001000804007986 */ /* 0x000fe2000c101d0c */
[----:B------:R-:W-:Y:S05]  /*9bd0*/  EXIT ;  /* 0x000000000000794d */ /* 0x000fea0003800000 */
.L_x_3596:
        /* <DEDUP_REMOVED lines=10> */
.L_x_7948:


//--------------------- .text._ZN5flash24flash_fwd_splitkv_kernelI23Flash_fwd_kernel_traitsILi192ELi64ELi64ELi4ELb0ELb0EN7cutlass10bfloat16_tE19Flash_kernel_traitsILi192ELi64ELi64ELi4ES3_EELb0ELb0ELb0ELb0ELb1ELb1ELb0ELb0EEEvNS_16Flash_fwd_paramsE --------------------------
	.section	.text._ZN5flash24flash_fwd_splitkv_kernelI23Flash_fwd_kernel_traitsILi192ELi64ELi64ELi4ELb0ELb0EN7cutlass10bfloat16_tE19Flash_kernel_traitsILi192ELi64ELi64ELi4ES3_EELb0ELb0ELb0ELb0ELb1ELb1ELb0ELb0EEEvNS_16Flash_fwd_paramsE,"ax",@progbits
	.align	128
        .global         _ZN5flash24flash_fwd_splitkv_kernelI23Flash_fwd_kernel_traitsILi192ELi64ELi64ELi4ELb0ELb0EN7cutlass10bfloat16_tE19Flash_kernel_traitsILi192ELi64ELi64ELi4ES3_EELb0ELb0ELb0ELb0ELb1ELb1ELb0ELb0EEEvNS_16Flash_fwd_paramsE
        .type           _ZN5flash24flash_fwd_splitkv_kernelI23Flash_fwd_kernel_traitsILi192ELi64ELi64ELi4ELb0ELb0EN7cutlass10bfloat16_tE19Flash_kernel_traitsILi192ELi64ELi64ELi4ES3_EELb0ELb0ELb0ELb0ELb1ELb1ELb0ELb0EEEvNS_16Flash_fwd_paramsE,@function
        .size           _ZN5flash24flash_fwd_splitkv_kernelI23Flash_fwd_kernel_traitsILi192ELi64ELi64ELi4ELb0ELb0EN7cutlass10bfloat16_tE19Flash_kernel_traitsILi192ELi64ELi64ELi4ES3_EELb0ELb0ELb0ELb0ELb1ELb1ELb0ELb0EEEvNS_16Flash_fwd_paramsE,(.L_x_7949 - _ZN5flash24flash_fwd_splitkv_kernelI23Flash_fwd_kernel_traitsILi192ELi64ELi64ELi4ELb0ELb0EN7cutlass10bfloat16_tE19Flash_kernel_traitsILi192ELi64ELi64ELi4ES3_EELb0ELb0ELb0ELb0ELb1ELb1ELb0ELb0EEEvNS_16Flash_fwd_paramsE)
        .other          _ZN5flash24flash_fwd_splitkv_kernelI23Flash_fwd_kernel_traitsILi192ELi64ELi64ELi4ELb0ELb0EN7cutlass10bfloat16_tE19Flash_kernel_traitsILi192ELi64ELi64ELi4ES3_EELb0ELb0ELb0ELb0ELb1ELb1ELb0ELb0EEEvNS_16Flash_fwd_paramsE,@"STO_CUDA_ENTRY STV_DEFAULT"
_ZN5flash24flash_fwd_splitkv_kernelI23Flash_fwd_kernel_traitsILi192ELi64ELi64ELi4ELb0ELb0EN7cutlass10bfloat16_tE19Flash_kernel_traitsILi192ELi64ELi64ELi4ES3_EELb0ELb0ELb0ELb0ELb1ELb1ELb0ELb0EEEvNS_16Flash_fwd_paramsE:
.text._ZN5flash24flash_fwd_splitkv_kernelI23Flash_fwd_kernel_traitsILi192ELi64ELi64ELi4ELb0ELb0EN7cutlass10bfloat16_tE19Flash_kernel_traitsILi192ELi64ELi64ELi4ES3_EELb0ELb0ELb0ELb0ELb1ELb1ELb0ELb0EEEvNS_16Flash_fwd_paramsE:
        /* <DEDUP_REMOVED lines=39> */
.L_x_3597:
[----:B------:R-:W1:Y:S02]  /*0270*/  LDC R4, c[0x0][0x2c8] ;  /* 0x0000b200ff047b82 */ /* 0x000e640000000800 */
.L_x_3598:
        /* <DEDUP_REMOVED lines=86> */
.L_x_3601:
[----:B------:R-:W-:Y:S05]  /*07e0*/  BSYNC B0 ;  /* 0x0000000000007941 */ /* 0x000fea0003800000 */
.L_x_3600:
        /* <DEDUP_REMOVED lines=18> */
.L_x_3603:
[----:B------:R-:W-:Y:S05]  /*0910*/  BSYNC B0 ;  /* 0x0000000000007941 */ /* 0x000fea0003800000 */
.L_x_3602:
        /* <DEDUP_REMOVED lines=17> */
.L_x_3605:
[----:B------:R-:W-:Y:S05]  /*0a30*/  BSYNC B0 ;  /* 0x0000000000007941 */ /* 0x000fea0003800000 */
.L_x_3604:
        /* <DEDUP_REMOVED lines=15> */
.L_x_3607:
[----:B------:R-:W-:Y:S05]  /*0b30*/  BSYNC B0 ;  /* 0x0000000000007941 */ /* 0x000fea0003800000 */
.L_x_3606:
        /* <DEDUP_REMOVED lines=15> */
.L_x_3599:
        /* <DEDUP_REMOVED lines=24> */
.L_x_3608:
        /* <DEDUP_REMOVED lines=79> */
.L_x_3609:
        /* <DEDUP_REMOVED lines=49> */
.L_x_3611:
        /* <DEDUP_REMOVED lines=27> */
.L_x_3610:
        /* <DEDUP_REMOVED lines=58> */
[----:B------:R-:W3:Y:S01]  /*1b00*/  S2UR UR4, SR_CgaCtaId ;  /* 0x00000000000479c3 */ /* 0x000ee20000008800 */
[----:B------:R-:W-:Y:S02]  /*1b10*/  LEA.HI R6, R7, R124, RZ, 0x6 ;  /* 0x0000007c07067211 */ /* 0x000fe400078f30ff */
[-C--:B--2---:R-:W-:Y:S01]  /*1b20*/  @!P0 IMAD R10, R41, R8.reuse, RZ ;  /* 0x00000008290a8224 */ /* 0x084fe200078e02ff */
[----:B------:R-:W-:Y:S01]  /*1b30*/  @!P2 MOV R13, 0x400 ;  /* 0x00000400000da802 */ /* 0x000fe20000000f00 */
[----:B------:R-:W-:Y:S01]  /*1b40*/  IMAD.IADD R39, R39, 0x1, R15 ;  /* 0x0000000127277824 */ /* 0x000fe200078e020f */
[----:B------:R-:W-:Y:S01]  /*1b50*/  SHF.L.U32 R6, R6, 0x3, RZ ;  /* 0x0000000306067819 */ /* 0x000fe200000006ff */
[C---:B------:R-:W-:Y:S01]  /*1b60*/  @!P0 IMAD R10, R40.reuse, R9, R10 ;  /* 0x00000009280a8224 */ /* 0x040fe200078e020a */
[----:B------:R-:W2:Y:S01]  /*1b70*/  @!P0 LDC.64 R4, c[0x0][0x210] ;  /* 0x00008400ff048b82 */ /* 0x000ea20000000a00 */
[----:B------:R-:W-:Y:S01]  /*1b80*/  @!P1 MOV R11, 0x400 ;  /* 0x00000400000b9802 */ /* 0x000fe20000000f00 */
[C---:B------:R-:W-:Y:S01]  /*1b90*/  @!P0 IMAD.WIDE.U32 R34, R40.reuse, R8, R38 ;  /* 0x0000000828228225 */ /* 0x040fe200078e0026 */
[----:B------:R-:W-:-:S02]  /*1ba0*/  @!P5 IADD3 R36, P3, R40, 0x10, RZ ;  /* 0x000000102824d810 */ /* 0x000fc40007f7e0ff */
[----:B------:R-:W-:Y:S01]  /*1bb0*/  @!P2 IADD3 R31, P4, R40, 0x20, RZ ;  /* 0x00000020281fa810 */ /* 0x000fe20007f9e0ff */
[----:B------:R-:W-:Y:S01]  /*1bc0*/  @!P0 IMAD.IADD R10, R35, 0x1, R10 ;  /* 0x00000001230a8824 */ /* 0x000fe200078e020a */
[----:B-1----:R-:W-:Y:S01]  /*1bd0*/  @!P1 LEA R26, R26, R11, 0x18 ;  /* 0x0000000b1a1a9211 */ /* 0x002fe200078ec0ff */
[----:B------:R-:W1:Y:S01]  /*1be0*/  @!P5 LDC.64 R2, c[0x0][0x240] ;  /* 0x00009000ff02db82 */ /* 0x000e620000000a00 */
[----:B------:R-:W-:Y:S01]  /*1bf0*/  LOP3.LUT R17, R17, 0xfffffe00, R6, 0xf8, !PT ;  /* 0xfffffe0011117812 */ /* 0x000fe200078ef806 */
[----:B------:R-:W-:Y:S01]  /*1c00*/  IMAD.SHL.U32 R6, R133, 0x40, RZ ;  /* 0x0000004085067824 */ /* 0x000fe200078e00ff */
[----:B----4-:R-:W-:Y:S01]  /*1c10*/  @!P2 LEA R30, R30, R13, 0x18 ;  /* 0x0000000d1e1ea211 */ /* 0x010fe200078ec0ff */
[--C-:B------:R-:W-:Y:S01]  /*1c20*/  @!P5 IMAD.X R11, RZ, RZ, R41.reuse, P3 ;  /* 0x000000ffff0bd224 */ /* 0x100fe200018e0629 */
[----:B------:R-:W-:Y:S01]  /*1c30*/  @!P1 IADD3 R33, P3, R40, 0x30, RZ ;  /* 0x0000003028219810 */ /* 0x000fe20007f7e0ff */
[--C-:B------:R-:W-:Y:S02]  /*1c40*/  @!P2 IMAD.X R27, RZ, RZ, R41.reuse, P4 ;  /* 0x000000ffff1ba224 */ /* 0x100fe400020e0629 */
[----:B------:R-:W4:Y:S01]  /*1c50*/  @!P2 LDC.64 R12, c[0x0][0x240] ;  /* 0x00009000ff0cab82 */ /* 0x000f220000000a00 */
[----:B---3--:R-:W-:Y:S01]  /*1c60*/  ULEA UR4, UR4, UR5, 0x18 ;  /* 0x0000000504047291 */ /* 0x008fe2000f8ec03f */
[----:B------:R-:W-:-:S02]  /*1c70*/  @!P1 IMAD.X R35, RZ, RZ, R41, P3 ;  /* 0x000000ffff239224 */ /* 0x000fc400018e0629 */
[----:B------:R-:W-:Y:S01]  /*1c80*/  @!P5 IMAD.MOV.U32 R42, RZ, RZ, R38 ;  /* 0x000000ffff2ad224 */ /* 0x000fe200078e0026 */
[----:B------:R-:W-:Y:S01]  /*1c90*/  ULDC UR5, c[0x0][0x39c] ;  /* 0x0000e70000057ab9 */ /* 0x000fe20000000800 */
[----:B------:R-:W-:Y:S01]  /*1ca0*/  @!P5 IMAD.MOV.U32 R43, RZ, RZ, R39 ;  /* 0x000000ffff2bd224 */ /* 0x000fe200078e0027 */
[C---:B------:R-:W-:Y:S01]  /*1cb0*/  LEA R211, R17.reuse, UR4, 0x1 ;  /* 0x0000000411d37c11 */ /* 0x040fe2000f8e08ff */
[----:B------:R-:W3:Y:S01]  /*1cc0*/  @!P5 LDC.64 R14, c[0x0][0x210] ;  /* 0x00008400ff0edb82 */ /* 0x000ee20000000a00 */
[----:B--2---:R-:W-:Y:S01]  /*1cd0*/  @!P0 LEA R40, P4, R34, R4, 0x1 ;  /* 0x0000000422288211 */ /* 0x004fe200078808ff */
[----:B------:R-:W-:Y:S02]  /*1ce0*/  VIADD R4, R6, 0xffffffc0 ;  /* 0xffffffc006047836 */ /* 0x000fe40000000000 */
[----:B------:R-:W-:Y:S01]  /*1cf0*/  @!P2 IMAD R30, R17, 0x2, R30 ;  /* 0x00000002111ea824 */ /* 0x000fe200078e021e */
[----:B------:R-:W-:Y:S01]  /*1d00*/  @!P0 LEA.HI.X R41, R34, R5, R10, 0x1, P4 ;  /* 0x0000000522298211 */ /* 0x000fe200020f0c0a */
[----:B------:R-:W-:-:S02]  /*1d10*/  IMAD.IADD R5, R125, 0x1, -R4 ;  /* 0x000000017d057824 */ /* 0x000fc400078e0a04 */
[----:B------:R-:W2:Y:S01]  /*1d20*/  @!P1 LDC.64 R8, c[0x0][0x240] ;  /* 0x00009000ff089b82 */ /* 0x000ea20000000a00 */
[-C--:B-1----:R-:W-:Y:S01]  /*1d30*/  @!P5 IMAD R11, R11, R2.reuse, RZ ;  /* 0x000000020b0bd224 */ /* 0x082fe200078e02ff */
[----:B------:R-:W-:Y:S01]  /*1d40*/  @!PT LDS RZ, [RZ] ;  /* 0x00000000fffff984 */ /* 0x000fe20000000800 */
[----:B------:R-:W-:Y:S01]  /*1d50*/  @!PT LDS RZ, [RZ] ;  /* 0x00000000fffff984 */ /* 0x000fe20000000800 */
[----:B------:R-:W-:Y:S01]  /*1d60*/  @!PT LDS RZ, [RZ] ;  /* 0x00000000fffff984 */ /* 0x000fe20000000800 */
[----:B------:R-:W-:Y:S01]  /*1d70*/  @!P0 LDGSTS.E.BYPASS.LTC128B.128 [R211], desc[UR14][R40.64] ;  /* 0x0000000028d38fae */ /* 0x000fe2000b901d4e */
[-C--:B------:R-:W-:Y:S01]  /*1d80*/  ISETP.GE.AND P4, PT, R20, R5.reuse, PT ;  /* 0x000000051400720c */ /* 0x080fe20003f86270 */
[----:B------:R-:W-:Y:S01]  /*1d90*/  @!P5 IMAD.WIDE.U32 R42, R36, R2, R42 ;  /* 0x00000002242ad225 */ /* 0x000fe200078e002a */
[----:B------:R-:W-:Y:S01]  /*1da0*/  ISETP.GE.AND P3, PT, R24, R5, PT ;  /* 0x000000051800720c */ /* 0x000fe20003f66270 */
[----:B------:R-:W-:Y:S02]  /*1db0*/  @!P0 LDGSTS.E.BYPASS.LTC128B.128 [R211+0x2000], desc[UR14][R40.64+0x80] ;  /* 0x0200008028d38fae */ /* 0x000fe4000b901d4e */
[----:B------:R-:W-:Y:S02]  /*1dc0*/  @!P5 IMAD R34, R36, R3, R11 ;  /* 0x000000032422d224 */ /* 0x000fe400078e020b */
[----:B------:R-:W1:Y:S01]  /*1dd0*/  @!P2 LDC.64 R10, c[0x0][0x210] ;  /* 0x00008400ff0aab82 */ /* 0x000e620000000a00 */
[----:B------:R2:W-:Y:S01]  /*1de0*/  @!P0 LDGSTS.E.BYPASS.LTC128B.128 [R211+0x4000], desc[UR14][R40.64+0x100] ;  /* 0x0400010028d38fae */ /* 0x0005e2000b901d4e */
[----:B----4-:R-:W-:-:S02]  /*1df0*/  @!P2 IMAD R36, R27, R12, RZ ;  /* 0x0000000c1b24a224 */ /* 0x010fc400078e02ff */
[----:B------:R-:W-:Y:S01]  /*1e00*/  @!P5 IMAD.IADD R34, R43, 0x1, R34 ;  /* 0x000000012b22d824 */ /* 0x000fe200078e0222 */
[C---:B---3--:R-:W-:Y:S01]  /*1e10*/  @!P5 LEA R44, P0, R42.reuse, R14, 0x1 ;  /* 0x0000000e2a2cd211 */ /* 0x048fe200078008ff */
[----:B------:R-:W-:Y:S02]  /*1e20*/  @!P2 IMAD R13, R31, R13, R36 ;  /* 0x0000000d1f0da224 */ /* 0x000fe400078e0224 */
[----:B------:R-:W3:Y:S01]  /*1e30*/  @!P1 LDC.64 R2, c[0x0][0x210] ;  /* 0x00008400ff029b82 */ /* 0x000ee20000000a00 */
[C---:B------:R-:W-:Y:S01]  /*1e40*/  @!P1 IMAD R26, R17.reuse, 0x2, R26 ;  /* 0x00000002111a9824 */ /* 0x040fe200078e021a */
[----:B------:R-:W-:Y:S01]  /*1e50*/  @!P5 LEA.HI.X R45, R42, R15, R34, 0x1, P0 ;  /* 0x0000000f2a2dd211 */ /* 0x000fe200000f0c22 */
[----:B------:R-:W-:Y:S02]  /*1e60*/  @!P5 IMAD R15, R17, 0x2, R32 ;  /* 0x00000002110fd824 */ /* 0x000fe400078e0220 */
[----:B------:R-:W-:Y:S02]  /*1e70*/  IMAD.IADD R121, R119, 0x1, R121 ;  /* 0x0000000177797824 */ /* 0x000fe400078e0279 */
[----:B--2---:R-:W-:Y:S01]  /*1e80*/  @!P1 IMAD R14, R35, R8, RZ ;  /* 0x00000008230e9224 */ /* 0x004fe200078e02ff */
[----:B------:R-:W-:Y:S01]  /*1e90*/  @!P5 LDGSTS.E.BYPASS.LTC128B.128 [R15+0x800], desc[UR14][R44.64] ;  /* 0x008000002c0fdfae */ /* 0x000fe2000b901d4e */
[----:B------:R-:W-:-:S03]  /*1ea0*/  IMAD.WIDE.U32 R34, R116, 0x20, RZ ;  /* 0x0000002074227825 */ /* 0x000fc600078e00ff */
[----:B------:R-:W-:Y:S01]  /*1eb0*/  @!P5 LDGSTS.E.BYPASS.LTC128B.128 [R15+0x2800], desc[UR14][R44.64+0x80] ;  /* 0x028000802c0fdfae */ /* 0x000fe2000b901d4e */
[----:B------:R-:W-:Y:S02]  /*1ec0*/  @!P1 IMAD R14, R33, R9, R14 ;  /* 0x00000009210e9224 */ /* 0x000fe400078e020e */
[----:B------:R-:W-:Y:S01]  /*1ed0*/  IMAD.WIDE.U32 R28, R22, UR6, R28 ;  /* 0x00000006161c7c25 */ /* 0x000fe2000f8e001c */
[----:B------:R2:W-:Y:S01]  /*1ee0*/  @!P5 LDGSTS.E.BYPASS.LTC128B.128 [R15+0x4800], desc[UR14][R44.64+0x100] ;  /* 0x048001002c0fdfae */ /* 0x0005e2000b901d4e */
[----:B------:R-:W-:Y:S01]  /*1ef0*/  IADD3 R25, P5, R20, R25, RZ ;  /* 0x0000001914197210 */ /* 0x000fe20007fbe0ff */
[----:B------:R-:W-:Y:S01]  /*1f00*/  ULDC.64 UR6, c[0x0][0x220] ;  /* 0x0000880000067ab9 */ /* 0x000fe20000000a00 */
[----:B------:R-:W-:Y:S01]  /*1f10*/  IMAD.IADD R29, R29, 0x1, R19 ;  /* 0x000000011d1d7824 */ /* 0x000fe200078e0213 */
[----:B------:R-:W-:Y:S01]  /*1f20*/  @!P2 MOV R41, R39 ;  /* 0x000000270029a202 */ /* 0x000fe20000000f00 */
[--C-:B------:R-:W-:Y:S02]  /*1f30*/  @!P2 IMAD.MOV.U32 R40, RZ, RZ, R38.reuse ;  /* 0x000000ffff28a224 */ /* 0x100fe400078e0026 */
[----:B------:R-:W-:-:S02]  /*1f40*/  @!P1 IMAD.WIDE.U32 R38, R33, R8, R38 ;  /* 0x0000000821269225 */ /* 0x000fc400078e0026 */
[----:B------:R-:W4:Y:S02]  /*1f50*/  @!P4 LDC.64 R8, c[0x0][0x218] ;  /* 0x00008600ff08cb82 */ /* 0x000f240000000a00 */
[----:B------:R-:W-:Y:S02]  /*1f60*/  @!P2 IMAD.WIDE.U32 R40, R31, R12, R40 ;  /* 0x0000000c1f28a225 */ /* 0x000fe400078e0028 */
[----:B------:R-:W4:Y:S02]  /*1f70*/  @!P4 S2R R12, SR_CgaCtaId ;  /* 0x00000000000cc919 */ /* 0x000f240000008800 */
[----:B------:R-:W-:Y:S01]  /*1f80*/  @!P2 IMAD.IADD R13, R41, 0x1, R13 ;  /* 0x00000001290da824 */ /* 0x000fe200078e020d */
[C---:B-1----:R-:W-:Y:S01]  /*1f90*/  @!P2 LEA R10, P0, R40.reuse, R10, 0x1 ;  /* 0x0000000a280aa211 */ /* 0x042fe200078008ff */
[----:B------:R-:W-:Y:S02]  /*1fa0*/  @!P1 IMAD.IADD R14, R39, 0x1, R14 ;  /* 0x00000001270e9824 */ /* 0x000fe400078e020e */
[----:B------:R-:W-:Y:S01]  /*1fb0*/  IMAD.X R23, R21, 0x1, R23, P5 ;  /* 0x0000000115177824 */ /* 0x000fe200028e0617 */
[----:B------:R-:W-:-:S02]  /*1fc0*/  @!P2 LEA.HI.X R11, R40, R11, R13, 0x1, P0 ;  /* 0x0000000b280ba211 */ /* 0x000fc400000f0c0d */
[----:B---3--:R-:W-:Y:S01]  /*1fd0*/  @!P1 LEA R32, P0, R38, R2, 0x1 ;  /* 0x0000000226209211 */ /* 0x008fe200078008ff */
[----:B------:R-:W1:Y:S01]  /*1fe0*/  @!P3 S2R R13, SR_CgaCtaId ;  /* 0x00000000000db919 */ /* 0x000e620000008800 */
        /* <DEDUP_REMOVED lines=14> */
[----:B-1----:R-:W-:-:S05]  /*20d0*/  @!P3 LEA R24, R13, R24, 0x18 ;  /* 0x000000180d18b211 */ /* 0x002fca00078ec0ff */
[C---:B--2---:R-:W-:Y:S01]  /*20e0*/  @!P3 IMAD R15, R17.reuse, 0x2, R24 ;  /* 0x00000002110fb824 */ /* 0x044fe200078e0218 */
[----:B----4-:R-:W-:Y:S02]  /*20f0*/  @!P4 MOV R11, 0x400 ;  /* 0x00000400000bc802 */ /* 0x010fe40000000f00 */
[----:B------:R-:W-:Y:S02]  /*2100*/  @!P4 LEA R30, P1, R118, R8, 0x1 ;  /* 0x00000008761ec211 */ /* 0x000fe400078208ff */
[----:B------:R-:W-:Y:S02]  /*2110*/  @!P4 LEA R8, R12, R11, 0x18 ;  /* 0x0000000b0c08c211 */ /* 0x000fe400078ec0ff */
[----:B------:R-:W1:Y:S01]  /*2120*/  @!P0 LDC.64 R10, c[0x0][0x218] ;  /* 0x00008600ff0a8b82 */ /* 0x000e620000000a00 */
[----:B------:R-:W2:Y:S01]  /*2130*/  @!P2 S2R R12, SR_CgaCtaId ;  /* 0x00000000000ca919 */ /* 0x000ea20000008800 */
[----:B------:R-:W-:Y:S01]  /*2140*/  @!P4 LEA.HI.X R31, R118, R9, R121, 0x1, P1 ;  /* 0x00000009761fc211 */ /* 0x000fe200008f0c79 */
[----:B------:R-:W-:Y:S01]  /*2150*/  @!P4 IMAD R21, R17, 0x2, R8 ;  /* 0x000000021115c824 */ /* 0x000fe200078e0208 */
[----:B------:R-:W-:-:S04]  /*2160*/  @!P3 LEA R9, P1, R116, R118, 0x4 ;  /* 0x000000767409b211 */ /* 0x000fc800078220ff */
[----:B---3--:R-:W-:Y:S01]  /*2170*/  @!P3 LEA.HI.X R26, R116, R121, R117, 0x4, P1 ;  /* 0x00000079741ab211 */ /* 0x008fe200008f2475 */
        /* <DEDUP_REMOVED lines=21> */
[C---:B------:R-:W-:Y:S02]  /*22d0*/  @!P0 LEA R11, R17.reuse, R14, 0x1 ;  /* 0x0000000e110b8211 */ /* 0x040fe400078e08ff */
[-C--:B------:R-:W-:Y:S01]  /*22e0*/  ISETP.GE.AND P1, PT, R20, R5.reuse, PT ;  /* 0x000000051400720c */ /* 0x080fe20003f26270 */
[----:B------:R-:W-:Y:S01]  /*22f0*/  @!P2 IMAD R17, R17, 0x2, R12 ;  /* 0x000000021111a824 */ /* 0x000fe200078e020c */
[----:B------:R-:W-:Y:S01]  /*2300*/  ISETP.GE.AND P3, PT, R16, R5, PT ;  /* 0x000000051000720c */ /* 0x000fe20003f66270 */
[----:B------:R-:W-:Y:S01]  /*2310*/  @!P2 IMAD R5, R117, 0x30, RZ ;  /* 0x000000307505a824 */ /* 0x000fe200078e02ff */
[----:B------:R-:W-:Y:S03]  /*2320*/  @!P0 LDGSTS.E.BYPASS.LTC128B.128 [R11+0x7000], desc[UR14][R26.64] ;  /* 0x070000001a0b8fae */ /* 0x000fe6000b901d4e */
[----:B------:R-:W-:Y:S01]  /*2330*/  @!P2 IMAD.IADD R14, R19, 0x1, R5 ;  /* 0x00000001130ea824 */ /* 0x000fe200078e0205 */
[----:B------:R-:W-:Y:S01]  /*2340*/  @!P0 LDGSTS.E.BYPASS.LTC128B.128 [R11+0x9000], desc[UR14][R26.64+0x80] ;  /* 0x090000801a0b8fae */ /* 0x000fe2000b901d4e */
[----:B-1----:R-:W-:Y:S01]  /*2350*/  IMAD R10, R23, R2, RZ ;  /* 0x00000002170a7224 */ /* 0x002fe200078e02ff */
[----:B------:R-:W-:Y:S01]  /*2360*/  LEA.HI R5, R7, R124, RZ, 0x4 ;  /* 0x0000007c07057211 */ /* 0x000fe200078f20ff */
[----:B------:R-:W-:Y:S01]  /*2370*/  IMAD.WIDE.U32 R28, R25, R2, R28 ;  /* 0x00000002191c7225 */ /* 0x000fe200078e001c */
[----:B------:R1:W-:Y:S01]  /*2380*/  @!P0 LDGSTS.E.BYPASS.LTC128B.128 [R11+0xb000], desc[UR14][R26.64+0x100] ;  /* 0x0b0001001a0b8fae */ /* 0x0003e2000b901d4e */
[----:B---3--:R-:W-:-:S02]  /*2390*/  @!P2 LEA R22, P0, R18, R8, 0x1 ;  /* 0x000000081216a211 */ /* 0x008fc400078008ff */
[----:B------:R-:W-:Y:S01]  /*23a0*/  IMAD R10, R25, R3, R10 ;  /* 0x00000003190a7224 */ /* 0x000fe200078e020a */
[----:B------:R-:W-:Y:S01]  /*23b0*/  LEA.HI R7, R7, R124, RZ, 0x5 ;  /* 0x0000007c07077211 */ /* 0x000fe200078f28ff */
[----:B------:R-:W-:Y:S01]  /*23c0*/  IMAD.SHL.U32 R8, R3, 0x20, RZ ;  /* 0x0000002003087824 */ /* 0x000fe200078e00ff */
[----:B------:R-:W-:Y:S01]  /*23d0*/  @!P2 LEA.HI.X R23, R18, R9, R14, 0x1, P0 ;  /* 0x000000091217a211 */ /* 0x000fe200000f0c0e */
[----:B------:R-:W-:Y:S01]  /*23e0*/  IMAD.IADD R10, R29, 0x1, R10 ;  /* 0x000000011d0a7824 */ /* 0x000fe200078e020a */
[----:B------:R-:W-:Y:S01]  /*23f0*/  LOP3.LUT R9, R5, 0xfffffff0, RZ, 0xc0, !PT ;  /* 0xfffffff005097812 */ /* 0x000fe200078ec0ff */
[----:B------:R-:W-:Y:S01]  /*2400*/  IMAD.SHL.U32 R14, R20, 0x8, RZ ;  /* 0x00000008140e7824 */ /* 0x000fe200078e00ff */
[----:B------:R-:W-:Y:S01]  /*2410*/  LEA R208, P0, R28, UR6, 0x1 ;  /* 0x000000061cd07c11 */ /* 0x000fe2000f8008ff */
[----:B------:R-:W-:Y:S02]  /*2420*/  @!P2 LDGSTS.E.BYPASS.LTC128B.128 [R17+0x7800], desc[UR14][R22.64] ;  /* 0x078000001611afae */ /* 0x000fe4000b901d4e */
[----:B------:R-:W-:Y:S01]  /*2430*/  IMAD.IADD R9, R124, 0x1, -R9 ;  /* 0x000000017c097824 */ /* 0x000fe200078e0a09 */
[----:B------:R-:W-:Y:S01]  /*2440*/  LEA.HI.X R209, R28, UR7, R10, 0x1, P0 ;  /* 0x000000071cd17c11 */ /* 0x000fe200080f0c0a */
[----:B------:R-:W-:Y:S01]  /*2450*/  @!P2 LDGSTS.E.BYPASS.LTC128B.128 [R17+0x9800], desc[UR14][R22.64+0x80] ;  /* 0x098000801611afae */ /* 0x000fe2000b901d4e */
[----:B------:R-:W-:-:S02]  /*2460*/  SHF.R.S32.HI R10, RZ, 0x4, R5 ;  /* 0x00000004ff0a7819 */ /* 0x000fc40000011405 */
[----:B------:R-:W-:Y:S01]  /*2470*/  SHF.R.S32.HI R12, RZ, 0x1f, R9 ;  /* 0x0000001fff0c7819 */ /* 0x000fe20000011409 */
[----:B------:R2:W-:Y:S01]  /*2480*/  @!P2 LDGSTS.E.BYPASS.LTC128B.128 [R17+0xb800], desc[UR14][R22.64+0x100] ;  /* 0x0b8001001611afae */ /* 0x0005e2000b901d4e */
[----:B------:R-:W-:Y:S02]  /*2490*/  LEA.HI R5, R5, R10, RZ, 0x1 ;  /* 0x0000000a05057211 */ /* 0x000fe400078f08ff */
[----:B------:R-:W-:Y:S01]  /*24a0*/  LEA.HI R123, R12, R9, RZ, 0x3 ;  /* 0x000000090c7b7211 */ /* 0x000fe200078f18ff */
[----:B------:R-:W0:Y:S01]  /*24b0*/  LDGDEPBAR ;  /* 0x00000000000079af */ /* 0x000e220000000000 */
[----:B------:R-:W-:Y:S01]  /*24c0*/  LOP3.LUT R5, R5, 0xfffffffe, RZ, 0xc0, !PT ;  /* 0xfffffffe05057812 */ /* 0x000fe200078ec0ff */
[----:B------:R-:W-:Y:S01]  /*24d0*/  IMAD.WIDE.U32 R12, R2, 0x20, RZ ;  /* 0x00000020020c7825 */ /* 0x000fe200078e00ff */
[----:B------:R-:W-:-:S03]  /*24e0*/  LOP3.LUT R16, R123, 0xfffffff8, RZ, 0xc0, !PT ;  /* 0xfffffff87b107812 */ /* 0x000fc600078ec0ff */
[----:B-1----:R-:W-:Y:S01]  /*24f0*/  IMAD.SHL.U32 R11, R0, 0x40, RZ ;  /* 0x00000040000b7824 */ /* 0x002fe200078e00ff */
[----:B------:R-:W-:Y:S01]  /*2500*/  @!P5 IADD3 R12, P0, R208, R12, RZ ;  /* 0x0000000cd00cd210 */ /* 0x000fe20007f1e0ff */
[----:B------:R-:W-:Y:S02]  /*2510*/  IMAD.IADD R16, R9, 0x1, -R16 ;  /* 0x0000000109107824 */ /* 0x000fe400078e0a10 */
[----:B------:R-:W-:Y:S01]  /*2520*/  IMAD.IADD R5, R10, 0x1, -R5 ;  /* 0x000000010a057824 */ /* 0x000fe200078e0a05 */
[----:B------:R-:W-:Y:S01]  /*2530*/  LOP3.LUT R11, R11, 0x1c0, RZ, 0xc0, !PT ;  /* 0x000001c00b0b7812 */ /* 0x000fe200078ec0ff */
[----:B------:R-:W-:Y:S01]  /*2540*/  IMAD.SHL.U32 R122, R16, 0x40, RZ ;  /* 0x00000040107a7824 */ /* 0x000fe200078e00ff */
[----:B------:R-:W-:Y:S01]  /*2550*/  @!P5 IADD3.X R13, R209, R13, R8, P0, !PT ;  /* 0x0000000dd10dd210 */ /* 0x000fe200007fe408 */
[----:B------:R-:W-:Y:S01]  /*2560*/  @!P3 IMAD R8, R3, 0x60, RZ ;  /* 0x000000600308b824 */ /* 0x000fe200078e02ff */
[----:B------:R-:W-:Y:S01]  /*2570*/  LOP3.LUT R14, R11, 0x8, R14, 0xf8, !PT ;  /* 0x000000080b0e7812 */ /* 0x000fe200078ef80e */
[----:B------:R-:W-:Y:S01]  /*2580*/  IMAD.SHL.U32 R123, R123, 0x40, RZ ;  /* 0x000000407b7b7824 */ /* 0x000fe200078e00ff */
[----:B------:R-:W-:-:S02]  /*2590*/  SHF.R.U32.HI R11, RZ, 0x3, R11 ;  /* 0x00000003ff0b7819 */ /* 0x000fc4000001160b */
[----:B------:R-:W-:Y:S02]  /*25a0*/  LOP3.LUT R122, R122, 0x1c0, RZ, 0xc0, !PT ;  /* 0x000001c07a7a7812 */ /* 0x000fe400078ec0ff */
[----:B------:R-:W-:Y:S01]  /*25b0*/  LOP3.LUT R14, R14, R11, RZ, 0x3c, !PT ;  /* 0x0000000b0e0e7212 */ /* 0x000fe200078e3cff */
[----:B------:R-:W-:Y:S01]  /*25c0*/  @!P3 IMAD.WIDE.U32 R10, R2, 0x60, R208 ;  /* 0x00000060020ab825 */ /* 0x000fe200078e00d0 */
[----:B------:R-:W-:Y:S01]  /*25d0*/  LOP3.LUT R123, R123, 0xfffffe00, RZ, 0xc0, !PT ;  /* 0xfffffe007b7b7812 */ /* 0x000fe200078ec0ff */
[----:B------:R-:W-:-:S04]  /*25e0*/  DEPBAR.LE SB0, 0x0 ;  /* 0x000080000000791a */ /* 0x000fc80000000000 */
[----:B------:R-:W-:Y:S01]  /*25f0*/  BAR.SYNC.DEFER_BLOCKING 0x0 ;  /* 0x0000000000007b1d */ /* 0x000fe20000010000 */
[C---:B------:R-:W-:Y:S01]  /*2600*/  LEA R205, R5.reuse, R14, 0x9 ;  /* 0x0000000e05cd7211 */ /* 0x040fe200078e48ff */
[----:B------:R-:W-:Y:S02]  /*2610*/  IMAD.SHL.U32 R5, R5, 0x8, RZ ;  /* 0x0000000805057824 */ /* 0x000fe400078e00ff */
[----:B------:R-:W-:Y:S01]  /*2620*/  @!P3 IMAD.IADD R11, R11, 0x1, R8 ;  /* 0x000000010b0bb824 */ /* 0x000fe200078e0208 */
[----:B------:R-:W-:Y:S01]  /*2630*/  SHF.R.S32.HI R8, RZ, 0x5, R7 ;  /* 0x00000005ff087819 */ /* 0x000fe20000011407 */
[----:B------:R-:W-:Y:S01]  /*2640*/  IMAD.MOV.U32 R7, RZ, RZ, 0x10 ;  /* 0x00000010ff077424 */ /* 0x000fe200078e00ff */
[----:B------:R-:W-:Y:S02]  /*2650*/  LOP3.LUT R5, R122, 0x8, R5, 0xf8, !PT ;  /* 0x000000087a057812 */ /* 0x000fe400078ef805 */
[----:B------:R-:W-:Y:S02]  /*2660*/  SHF.R.U32.HI R122, RZ, 0x3, R122 ;  /* 0x00000003ff7a7819 */ /* 0x000fe4000001167a */
[----:B------:R-:W-:-:S02]  /*2670*/  LEA R205, R205, UR4, 0x1 ;  /* 0x00000004cdcd7c11 */ /* 0x000fc4000f8e08ff */
[----:B------:R-:W-:Y:S01]  /*2680*/  LOP3.LUT R122, R5, R122, RZ, 0x3c, !PT ;  /* 0x0000007a057a7212 */ /* 0x000fe200078e3cff */
[----:B------:R-:W-:Y:S02]  /*2690*/  IMAD R5, R8, 0x400, R123 ;  /* 0x0000040008057824 */ /* 0x000fe400078e027b */
[----:B------:R-:W-:Y:S02]  /*26a0*/  VIADD R203, R205, 0x6020 ;  /* 0x00006020cdcb7836 */ /* 0x000fe40000000000 */
[----:B------:R-:W-:Y:S02]  /*26b0*/  IMAD.IADD R206, R122, 0x1, R5 ;  /* 0x000000017ace7824 */ /* 0x000fe400078e0205 */
[----:B------:R-:W-:Y:S02]  /*26c0*/  IMAD.MOV.U32 R5, RZ, RZ, 0x20 ;  /* 0x00000020ff057424 */ /* 0x000fe400078e00ff */
[----:B------:R-:W-:Y:S01]  /*26d0*/  IMAD.IADD R200, R123, 0x1, R122 ;  /* 0x000000017bc87824 */ /* 0x000fe200078e027a */
[----:B------:R-:W-:Y:S01]  /*26e0*/  LEA R206, R206, UR4, 0x1 ;  /* 0x00000004cece7c11 */ /* 0x000fe2000f8e08ff */
[----:B------:R-:W-:Y:S04]  /*26f0*/  @P1 STS.128 [R211+0xc000], RZ ;  /* 0x00c000ffd3001388 */ /* 0x000fe80000000c00 */
        /* <DEDUP_REMOVED lines=26> */
[----:B------:R1:W-:Y:S01]  /*28a0*/  @!P5 LDGSTS.E.BYPASS.LTC128B.128 [R211+0x10800], desc[UR14][R12.64+0x100] ;  /* 0x108001000cd3dfae */ /* 0x0003e2000b901d4e */
[----:B------:R-:W-:Y:S01]  /*28b0*/  @P1 VIADD R203, R0, 0xffffffe0 ;  /* 0xffffffe000cb1836 */ /* 0x000fe20000000000 */
[----:B------:R-:W-:Y:S02]  /*28c0*/  MOV R0, 0x40 ;  /* 0x0000004000007802 */ /* 0x000fe40000000f00 */
[----:B------:R-:W-:Y:S01]  /*28d0*/  @P4 STS.128 [R211+0xd000], RZ ;  /* 0x00d000ffd3004388 */ /* 0x000fe20000000c00 */
[C---:B------:R-:W-:Y:S01]  /*28e0*/  VIADD R194, R203.reuse, 0x1000 ;  /* 0x00001000cbc27836 */ /* 0x040fe20000000000 */
[----:B------:R-:W-:Y:S01]  /*28f0*/  SEL R0, R0, 0xffffffc0, !P2 ;  /* 0xffffffc000007807 */ /* 0x000fe20005000000 */
[C---:B------:R-:W-:Y:S01]  /*2900*/  VIADD R193, R203.reuse, 0x1800 ;  /* 0x00001800cbc17836 */ /* 0x040fe20000000000 */
[----:B------:R-:W-:Y:S01]  /*2910*/  @P4 STS.128 [R211+0xf000], RZ ;  /* 0x00f000ffd3004388 */ /* 0x000fe20000000c00 */
[C---:B------:R-:W-:Y:S01]  /*2920*/  IADD3 R195, R203.reuse, 0x800, RZ ;  /* 0x00000800cbc37810 */ /* 0x040fe20007ffe0ff */
[----:B------:R-:W-:-:S02]  /*2930*/  VIADD R191, R203, 0x2000 ;  /* 0x00002000cbbf7836 */ /* 0x000fc40000000000 */
[----:B------:R-:W-:Y:S01]  /*2940*/  @P4 STS.128 [R211+0x11000], RZ ;  /* 0x011000ffd3004388 */ /* 0x000fe20000000c00 */
[----:B------:R-:W-:Y:S02]  /*2950*/  IMAD.IADD R199, R205, 0x1, R0 ;  /* 0x00000001cdc77824 */ /* 0x000fe400078e0200 */
[----:B------:R-:W-:Y:S01]  /*2960*/  IMAD.IADD R192, R0, 0x1, R203 ;  /* 0x0000000100c07824 */ /* 0x000fe200078e02cb */
[----:B------:R-:W-:Y:S01]  /*2970*/  @!PT LDS RZ, [RZ] ;  /* 0x00000000fffff984 */ /* 0x000fe20000000800 */
[----:B------:R-:W-:Y:S01]  /*2980*/  @!PT LDS RZ, [RZ] ;  /* 0x00000000fffff984 */ /* 0x000fe20000000800 */
[----:B------:R-:W-:Y:S01]  /*2990*/  @!PT LDS RZ, [RZ] ;  /* 0x00000000fffff984 */ /* 0x000fe20000000800 */
[----:B------:R-:W-:Y:S01]  /*29a0*/  @!P4 LDGSTS.E.BYPASS.LTC128B.128 [R211+0xd000], desc[UR14][R16.64] ;  /* 0x0d00000010d3cfae */ /* 0x000fe2000b901d4e */
[C---:B------:R-:W-:Y:S02]  /*29b0*/  VIADD R190, R203.reuse, 0x2800 ;  /* 0x00002800cbbe7836 */ /* 0x040fe40000000000 */
[C---:B------:R-:W-:Y:S01]  /*29c0*/  VIADD R189, R203.reuse, 0x3000 ;  /* 0x00003000cbbd7836 */ /* 0x040fe20000000000 */
[----:B------:R-:W-:Y:S01]  /*29d0*/  @!P4 LDGSTS.E.BYPASS.LTC128B.128 [R211+0xf000], desc[UR14][R16.64+0x80] ;  /* 0x0f00008010d3cfae */ /* 0x000fe2000b901d4e */
[C---:B------:R-:W-:Y:S02]  /*29e0*/  VIADD R188, R203.reuse, 0x3800 ;  /* 0x00003800cbbc7836 */ /* 0x040fe40000000000 */
[C---:B------:R-:W-:Y:S01]  /*29f0*/  VIADD R187, R203.reuse, 0x4000 ;  /* 0x00004000cbbb7836 */ /* 0x040fe20000000000 */
[----:B------:R-:W-:Y:S01]  /*2a00*/  @!P4 LDGSTS.E.BYPASS.LTC128B.128 [R211+0x11000], desc[UR14][R16.64+0x100] ;  /* 0x1100010010d3cfae */ /* 0x000fe2000b901d4e */
[----:B------:R-:W-:-:S02]  /*2a10*/  VIADD R186, R203, 0x4800 ;  /* 0x00004800cbba7836 */ /* 0x000fc40000000000 */
[C---:B------:R-:W-:Y:S01]  /*2a20*/  VIADD R185, R203.reuse, 0x5000 ;  /* 0x00005000cbb97836 */ /* 0x040fe20000000000 */
[----:B------:R-:W-:Y:S01]  /*2a30*/  @P3 STS.128 [R211+0xd800], RZ ;  /* 0x00d800ffd3003388 */ /* 0x000fe20000000c00 */
[----:B------:R-:W-:-:S03]  /*2a40*/  VIADD R184, R203, 0x5800 ;  /* 0x00005800cbb87836 */ /* 0x000fc60000000000 */
[----:B------:R-:W-:Y:S04]  /*2a50*/  @P3 STS.128 [R211+0xf800], RZ ;  /* 0x00f800ffd3003388 */ /* 0x000fe80000000c00 */
[----:B------:R-:W-:Y:S04]  /*2a60*/  @P3 STS.128 [R211+0x11800], RZ ;  /* 0x011800ffd3003388 */ /* 0x000fe80000000c00 */
[----:B------:R-:W-:Y:S01]  /*2a70*/  @!PT LDS RZ, [RZ] ;  /* 0x00000000fffff984 */ /* 0x000fe20000000800 */
[----:B------:R-:W-:Y:S01]  /*2a80*/  @!PT LDS RZ, [RZ] ;  /* 0x00000000fffff984 */ /* 0x000fe20000000800 */
[----:B------:R-:W-:Y:S01]  /*2a90*/  @!PT LDS RZ, [RZ] ;  /* 0x00000000fffff984 */ /* 0x000fe20000000800 */
[----:B------:R-:W-:Y:S04]  /*2aa0*/  @!P3 LDGSTS.E.BYPASS.LTC128B.128 [R211+0xd800], desc[UR14][R10.64] ;  /* 0x0d8000000ad3bfae */ /* 0x000fe8000b901d4e */
[----:B------:R-:W-:Y:S04]  /*2ab0*/  @!P3 LDGSTS.E.BYPASS.LTC128B.128 [R211+0xf800], desc[UR14][R10.64+0x80] ;  /* 0x0f8000800ad3bfae */ /* 0x000fe8000b901d4e */
[----:B------:R2:W-:Y:S04]  /*2ac0*/  @!P3 LDGSTS.E.BYPASS.LTC128B.128 [R211+0x11800], desc[UR14][R10.64+0x100] ;  /* 0x118001000ad3bfae */ /* 0x0005e8000b901d4e */
[----:B-1----:R-:W-:Y:S04]  /*2ad0*/  LDSM.16.M88.4 R12, [R206] ;  /* 0x00000000ce0c783b */ /* 0x002fe80000000200 */
[----:B------:R-:W1:Y:S04]  /*2ae0*/  LDSM.16.M88.4 R28, [R205+0x6000] ;  /* 0x00600000cd1c783b */ /* 0x000e680000000200 */
[----:B------:R-:W-:Y:S04]  /*2af0*/  LDSM.16.M88.4 R20, [R204] ;  /* 0x00000000cc14783b */ /* 0x000fe80000000200 */
[----:B------:R-:W-:Y:S04]  /*2b00*/  LDSM.16.M88.4 R36, [R203] ;  /* 0x00000000cb24783b */ /* 0x000fe80000000200 */
[----:B------:R-:W3:Y:S04]  /*2b10*/  LDSM.16.M88.4 R52, [R205+0x6800] ;  /* 0x00680000cd34783b */ /* 0x000ee80000000200 */
[----:B------:R-:W-:Y:S04]  /*2b20*/  LDSM.16.M88.4 R84, [R202] ;  /* 0x00000000ca54783b */ /* 0x000fe80000000200 */
[----:B------:R-:W-:Y:S04]  /*2b30*/  LDSM.16.M88.4 R32, [R199+0x6000] ;  /* 0x00600000c720783b */ /* 0x000fe80000000200 */
[----:B------:R-:W4:Y:S04]  /*2b40*/  LDSM.16.M88.4 R56, [R203+0x800] ;  /* 0x00080000cb38783b */ /* 0x000f280000000200 */
[----:B--2---:R-:W-:Y:S04]  /*2b50*/  LDSM.16.M88.4 R8, [R201] ;  /* 0x00000000c908783b */ /* 0x004fe80000000200 */
[----:B------:R-:W-:Y:S04]  /*2b60*/  LDSM.16.M88.4 R24, [R192] ;  /* 0x00000000c018783b */ /* 0x000fe80000000200 */
[----:B------:R-:W2:Y:S01]  /*2b70*/  LDSM.16.M88.4 R44, [R199+0x6800] ;  /* 0x00680000c72c783b */ /* 0x000ea20000000200 */
[C---:B-1----:R-:W-:Y:S03]  /*2b80*/  HMMA.16816.F32.BF16 R16, R12.reuse, R28, RZ ;  /* 0x0000001c0c10723c */ /* 0x042fe600000418ff */
[----:B------:R-:W-:Y:S04]  /*2b90*/  LDSM.16.M88.4 R100, [R206+0x2000] ;  /* 0x00200000ce64783b */ /* 0x000fe80000000200 */
[----:B------:R-:W1:Y:S01]  /*2ba0*/  LDSM.16.M88.4 R92, [R205+0x7000] ;  /* 0x00700000cd5c783b */ /* 0x000e620000000200 */
[C---:B------:R-:W-:Y:S03]  /*2bb0*/  HMMA.16816.F32.BF16 R28, R12.reuse, R30, RZ ;  /* 0x0000001e0c1c723c */ /* 0x040fe600000418ff */
[----:B------:R-:W-:Y:S03]  /*2bc0*/  LDSM.16.M88.4 R80, [R204+0x2000] ;  /* 0x00200000cc50783b */ /* 0x000fe60000000200 */
[C---:B---3--:R-:W-:Y:S01]  /*2bd0*/  HMMA.16816.F32.BF16 R40, R12.reuse, R52, RZ ;  /* 0x000000340c28723c */ /* 0x048fe200000418ff */
[----:B------:R-:W-:Y:S04]  /*2be0*/  LDSM.16.M88.4 R48, [R203+0x2000] ;  /* 0x00200000cb30783b */ /* 0x000fe80000000200 */
[----:B------:R-:W-:Y:S01]  /*2bf0*/  LDSM.16.M88.4 R104, [R205+0x8800] ;  /* 0x00880000cd68783b */ /* 0x000fe20000000200 */
[----:B------:R-:W-:Y:S03]  /*2c00*/  HMMA.16816.F32.BF16 R52, R12, R54, RZ ;  /* 0x000000360c34723c */ /* 0x000fe600000418ff */
[----:B------:R-:W-:Y:S03]  /*2c10*/  LDSM.16.M88.4 R112, [R203+0x1000] ;  /* 0x00100000cb70783b */ /* 0x000fe60000000200 */
[C---:B------:R-:W-:Y:S01]  /*2c20*/  HMMA.16816.F32.BF16 R16, R20.reuse, R36, R16 ;  /* 0x000000241410723c */ /* 0x040fe20000041810 */
[----:B------:R-:W-:Y:S04]  /*2c30*/  LDSM.16.M88.4 R64, [R202+0x2000] ;  /* 0x00200000ca40783b */ /* 0x000fe80000000200 */
[----:B------:R-:W-:Y:S01]  /*2c40*/  LDSM.16.M88.4 R108, [R199+0x8000] ;  /* 0x00800000c76c783b */ /* 0x000fe20000000200 */
[C---:B------:R-:W-:Y:S03]  /*2c50*/  HMMA.16816.F32.BF16 R28, R20.reuse, R38, R28 ;  /* 0x00000026141c723c */ /* 0x040fe6000004181c */
[----:B------:R-:W3:Y:S03]  /*2c60*/  LDSM.16.M88.4 R36, [R205+0x8000] ;  /* 0x00800000cd24783b */ /* 0x000ee60000000200 */
[C---:B----4-:R-:W-:Y:S01]  /*2c70*/  HMMA.16816.F32.BF16 R40, R20.reuse, R56, R40 ;  /* 0x000000381428723c */ /* 0x050fe20000041828 */
[----:B------:R-:W-:Y:S04]  /*2c80*/  LDSM.16.M88.4 R96, [R199+0x7000] ;  /* 0x00700000c760783b */ /* 0x000fe80000000200 */
[----:B------:R-:W-:Y:S01]  /*2c90*/  LDSM.16.M88.4 R76, [R192+0x2000] ;  /* 0x00200000c04c783b */ /* 0x000fe20000000200 */
[----:B------:R-:W-:Y:S03]  /*2ca0*/  HMMA.16816.F32.BF16 R52, R20, R58, R52 ;  /* 0x0000003a1434723c */ /* 0x000fe60000041834 */
[----:B------:R-:W-:Y:S03]  /*2cb0*/  LDSM.16.M88.4 R56, [R201+0x2000] ;  /* 0x00200000c938783b */ /* 0x000fe60000000200 */
[C---:B------:R-:W-:Y:S01]  /*2cc0*/  HMMA.16816.F32.BF16 R16, R84.reuse, R32, R16 ;  /* 0x000000205410723c */ /* 0x040fe20000041810 */
[----:B------:R-:W-:Y:S04]  /*2cd0*/  LDSM.16.M88.4 R72, [R192+0x1000] ;  /* 0x00100000c048783b */ /* 0x000fe80000000200 */
[----:B------:R-:W-:Y:S01]  /*2ce0*/  LDSM.16.M88.4 R60, [R205+0xa000] ;  /* 0x00a00000cd3c783b */ /* 0x000fe20000000200 */
[C---:B------:R-:W-:Y:S03]  /*2cf0*/  HMMA.16816.F32.BF16 R28, R84.reuse, R34, R28 ;  /* 0x00000022541c723c */ /* 0x040fe6000004181c */
[----:B------:R-:W4:Y:S03]  /*2d00*/  LDSM.16.M88.4 R32, [R192+0x800] ;  /* 0x00080000c020783b */ /* 0x000f260000000200 */
[C---:B--2---:R-:W-:Y:S01]  /*2d10*/  HMMA.16816.F32.BF16 R40, R84.reuse, R44, R40 ;  /* 0x0000002c5428723c */ /* 0x044fe20000041828 */
[----:B------:R-:W0:Y:S05]  /*2d20*/  LDGDEPBAR ;  /* 0x00000000000079af */ /* 0x000e2a0000000000 */
[----:B------:R-:W-:Y:S01]  /*2d30*/  HMMA.16816.F32.BF16 R52, R84, R46, R52 ;  /* 0x0000002e5434723c */ /* 0x000fe20000041834 */
[----:B------:R-:W-:Y:S05]  /*2d40*/  LDSM.16.M88.4 R44, [R203+0x2800] ;  /* 0x00280000cb2c783b */ /* 0x000fea0000000200 */
[C---:B------:R-:W-:Y:S06]  /*2d50*/  HMMA.16816.F32.BF16 R16, R8.reuse, R24, R16 ;  /* 0x000000180810723c */ /* 0x040fec0000041810 */
[----:B------:R-:W-:Y:S01]  /*2d60*/  HMMA.16816.F32.BF16 R28, R8, R26, R28 ;  /* 0x0000001a081c723c */ /* 0x000fe2000004181c */
[----:B------:R-:W2:Y:S05]  /*2d70*/  LDSM.16.M88.4 R24, [R205+0x7800] ;  /* 0x00780000cd18783b */ /* 0x000eaa0000000200 */
[C---:B-1----:R-:W-:Y:S06]  /*2d80*/  HMMA.16816.F32.BF16 R68, R12.reuse, R92, RZ ;  /* 0x0000005c0c44723c */ /* 0x042fec00000418ff */
[----:B------:R-:W-:Y:S06]  /*2d90*/  HMMA.16816.F32.BF16 R92, R12, R94, RZ ;  /* 0x0000005e0c5c723c */ /* 0x000fec00000418ff */
[C---:B---3--:R-:W-:Y:S06]  /*2da0*/  HMMA.16816.F32.BF16 R16, R100.reuse, R36, R16 ;  /* 0x000000246410723c */ /* 0x048fec0000041810 */
[----:B------:R-:W-:Y:S01]  /*2db0*/  HMMA.16816.F32.BF16 R28, R100, R38, R28 ;  /* 0x00000026641c723c */ /* 0x000fe2000004181c */
[----:B------:R-:W1:Y:S05]  /*2dc0*/  LDSM.16.M88.4 R36, [R203+0x1800] ;  /* 0x00180000cb24783b */ /* 0x000e6a0000000200 */
[C---:B----4-:R-:W-:Y:S06]  /*2dd0*/  HMMA.16816.F32.BF16 R40, R8.reuse, R32, R40 ;  /* 0x000000200828723c */ /* 0x050fec0000041828 */
[----:B------:R-:W-:Y:S01]  /*2de0*/  HMMA.16816.F32.BF16 R52, R8, R34, R52 ;  /* 0x000000220834723c */ /* 0x000fe20000041834 */
[----:B------:R-:W-:Y:S05]  /*2df0*/  LDSM.16.M88.4 R32, [R199+0x8800] ;  /* 0x00880000c720783b */ /* 0x000fea0000000200 */
[----:B--2---:R-:W-:Y:S06]  /*2e00*/  HMMA.16816.F32.BF16 R88, R12, R24, RZ ;  /* 0x000000180c58723c */ /* 0x004fec00000418ff */
[----:B------:R-:W-:Y:S06]  /*2e10*/  HMMA.16816.F32.BF16 R28, R80, R50, R28 ;  /* 0x00000032501c723c */ /* 0x000fec000004181c */
[----:B------:R-:W-:Y:S06]  /*2e20*/  HMMA.16816.F32.BF16 R40, R100, R104, R40 ;  /* 0x000000686428723c */ /* 0x000fec0000041828 */
[----:B------:R-:W-:Y:S01]  /*2e30*/  HMMA.16816.F32.BF16 R12, R12, R26, RZ ;  /* 0x0000001a0c0c723c */ /* 0x000fe200000418ff */
[----:B------:R-:W2:Y:S05]  /*2e40*/  LDSM.16.M88.4 R24, [R199+0x7800] ;  /* 0x00780000c718783b */ /* 0x000eaa0000000200 */
[C---:B------:R-:W-:Y:S06]  /*2e50*/  HMMA.16816.F32.BF16 R68, R20.reuse, R112, R68 ;  /* 0x000000701444723c */ /* 0x040fec0000041844 */
[----:B------:R-:W-:Y:S01]  /*2e60*/  HMMA.16816.F32.BF16 R92, R20, R114, R92 ;  /* 0x00000072145c723c */ /* 0x000fe2000004185c */
[----:B------:R-:W-:Y:S05]  /*2e70*/  LDSM.16.M88.4 R112, [R205+0x9000] ;  /* 0x00900000cd70783b */ /* 0x000fea0000000200 */
[----:B------:R-:W-:Y:S01]  /*2e80*/  HMMA.16816.F32.BF16 R52, R100, R106, R52 ;  /* 0x0000006a6434723c */ /* 0x000fe20000041834 */
[----:B------:R-:W-:Y:S05]  /*2e90*/  LDSM.16.M88.4 R104, [R203+0x4000] ;  /* 0x00400000cb68783b */ /* 0x000fea0000000200 */
[----:B------:R-:W-:Y:S01]  /*2ea0*/  HMMA.16816.F32.BF16 R16, R80, R48, R16 ;  /* 0x000000305010723c */ /* 0x000fe20000041810 */
[----:B------:R-:W-:Y:S05]  /*2eb0*/  LDSM.16.M88.4 R48, [R206+0x4000] ;  /* 0x00400000ce30783b */ /* 0x000fea0000000200 */
[----:B-1----:R-:W-:Y:S06]  /*2ec0*/  HMMA.16816.F32.BF16 R88, R20, R36, R88 ;  /* 0x000000241458723c */ /* 0x002fec0000041858 */
[----:B------:R-:W-:Y:S06]  /*2ed0*/  HMMA.16816.F32.BF16 R28, R64, R110, R28 ;  /* 0x0000006e401c723c */ /* 0x000fec000004181c */
[----:B------:R-:W-:Y:S06]  /*2ee0*/  HMMA.16816.F32.BF16 R40, R80, R44, R40 ;  /* 0x0000002c5028723c */ /* 0x000fec0000041828 */
[----:B------:R-:W-:Y:S01]  /*2ef0*/  HMMA.16816.F32.BF16 R20, R20, R38, R12 ;  /* 0x000000261414723c */ /* 0x000fe2000004180c */
[----:B------:R-:W1:Y:S04]  /*2f00*/  LDSM.16.M88.4 R12, [R192+0x1800] ;  /* 0x00180000c00c783b */ /* 0x000e680000000200 */
[----:B------:R-:W-:Y:S01]  /*2f10*/  LDSM.16.M88.4 R36, [R204+0x4000] ;  /* 0x00400000cc24783b */ /* 0x000fe20000000200 */
[C---:B------:R-:W-:Y:S06]  /*2f20*/  HMMA.16816.F32.BF16 R68, R84.reuse, R96, R68 ;  /* 0x000000605444723c */ /* 0x040fec0000041844 */
[----:B------:R-:W-:Y:S01]  /*2f30*/  HMMA.16816.F32.BF16 R92, R84, R98, R92 ;  /* 0x00000062545c723c */ /* 0x000fe2000004185c */
[----:B------:R-:W-:Y:S05]  /*2f40*/  LDSM.16.M88.4 R96, [R205+0x9800] ;  /* 0x00980000cd60783b */ /* 0x000fea0000000200 */
[----:B------:R-:W-:Y:S01]  /*2f50*/  HMMA.16816.F32.BF16 R52, R80, R46, R52 ;  /* 0x0000002e5034723c */ /* 0x000fe20000041834 */
[----:B------:R-:W-:Y:S05]  /*2f60*/  LDSM.16.M88.4 R44, [R205+0xa800] ;  /* 0x00a80000cd2c783b */ /* 0x000fea0000000200 */
[----:B------:R-:W-:Y:S01]  /*2f70*/  HMMA.16816.F32.BF16 R16, R64, R108, R16 ;  /* 0x0000006c4010723c */ /* 0x000fe20000041810 */
[----:B------:R-:W3:Y:S05]  /*2f80*/  LDSM.16.M88.4 R108, [R192+0x2800] ;  /* 0x00280000c06c783b */ /* 0x000eea0000000200 */
[----:B--2---:R-:W-:Y:S06]  /*2f90*/  HMMA.16816.F32.BF16 R88, R84, R24, R88 ;  /* 0x000000185458723c */ /* 0x004fec0000041858 */
[----:B------:R-:W-:Y:S06]  /*2fa0*/  HMMA.16816.F32.BF16 R28, R56, R78, R28 ;  /* 0x0000004e381c723c */ /* 0x000fec000004181c */
[----:B------:R-:W-:Y:S06]  /*2fb0*/  HMMA.16816.F32.BF16 R40, R64, R32, R40 ;  /* 0x000000204028723c */ /* 0x000fec0000041828 */
[----:B------:R-:W-:Y:S01]  /*2fc0*/  HMMA.16816.F32.BF16 R84, R84, R26, R20 ;  /* 0x0000001a5454723c */ /* 0x000fe20000041814 */
[----:B------:R-:W-:Y:S04]  /*2fd0*/  LDSM.16.M88.4 R24, [R202+0x4000] ;  /* 0x00400000ca18783b */ /* 0x000fe80000000200 */
[----:B------:R-:W-:Y:S01]  /*2fe0*/  LDSM.16.M88.4 R20, [R199+0xa000] ;  /* 0x00a00000c714783b */ /* 0x000fe20000000200 */
[C---:B------:R-:W-:Y:S06]  /*2ff0*/  HMMA.16816.F32.BF16 R68, R8.reuse, R72, R68 ;  /* 0x000000480844723c */ /* 0x040fec0000041844 */
[----:B------:R-:W-:Y:S01]  /*3000*/  HMMA.16816.F32.BF16 R92, R8, R74, R92 ;  /* 0x0000004a085c723c */ /* 0x000fe2000004185c */
[----:B------:R-:W-:Y:S05]  /*3010*/  LDSM.16.M88.4 R72, [R203+0x3800] ;  /* 0x00380000cb48783b */ /* 0x000fea0000000200 */
[----:B------:R-:W-:Y:S01]  /*3020*/  HMMA.16816.F32.BF16 R52, R64, R34, R52 ;  /* 0x000000224034723c */ /* 0x000fe20000041834 */
[----:B------:R-:W-:Y:S05]  /*3030*/  LDSM.16.M88.4 R32, [R203+0x4800] ;  /* 0x00480000cb20783b */ /* 0x000fea0000000200 */
[----:B------:R-:W-:Y:S01]  /*3040*/  HMMA.16816.F32.BF16 R16, R56, R76, R16 ;  /* 0x0000004c3810723c */ /* 0x000fe20000041810 */
[----:B------:R-:W2:Y:S05]  /*3050*/  LDSM.16.M88.4 R76, [R203+0x3000] ;  /* 0x00300000cb4c783b */ /* 0x000eaa0000000200 */
[----:B-1----:R-:W-:Y:S06]  /*3060*/  HMMA.16816.F32.BF16 R88, R8, R12, R88 ;  /* 0x0000000c0858723c */ /* 0x002fec0000041858 */
[----:B------:R-:W-:Y:S06]  /*3070*/  HMMA.16816.F32.BF16 R28, R48, R62, R28 ;  /* 0x0000003e301c723c */ /* 0x000fec000004181c */
[----:B---3--:R-:W-:Y:S06]  /*3080*/  HMMA.16816.F32.BF16 R40, R56, R108, R40 ;  /* 0x0000006c3828723c */ /* 0x008fec0000041828 */
[----:B------:R-:W-:Y:S01]  /*3090*/  HMMA.16816.F32.BF16 R84, R8, R14, R84 ;  /* 0x0000000e0854723c */ /* 0x000fe20000041854 */
[----:B------:R-:W-:Y:S04]  /*30a0*/  LDSM.16.M88.4 R12, [R201+0x4000] ;  /* 0x00400000c90c783b */ /* 0x000fe80000000200 */
[----:B------:R-:W-:Y:S01]  /*30b0*/  LDSM.16.M88.4 R8, [R192+0x4000] ;  /* 0x00400000c008783b */ /* 0x000fe20000000200 */
[C---:B------:R-:W-:Y:S06]  /*30c0*/  HMMA.16816.F32.BF16 R68, R100.reuse, R112, R68 ;  /* 0x000000706444723c */ /* 0x040fec0000041844 */
[----:B------:R-:W-:Y:S06]  /*30d0*/  HMMA.16816.F32.BF16 R92, R100, R114, R92 ;  /* 0x00000072645c723c */ /* 0x000fec000004185c */
[----:B------:R-:W-:Y:S01]  /*30e0*/  HMMA.16816.F32.BF16 R108, R56, R110, R52 ;  /* 0x0000006e386c723c */ /* 0x000fe20000041834 */
[----:B------:R-:W-:Y:S05]  /*30f0*/  LDSM.16.M88.4 R52, [R199+0xa800] ;  /* 0x00a80000c734783b */ /* 0x000fea0000000200 */
[----:B------:R-:W-:Y:S01]  /*3100*/  HMMA.16816.F32.BF16 R16, R48, R60, R16 ;  /* 0x0000003c3010723c */ /* 0x000fe20000041810 */
[----:B------:R-:W1:Y:S05]  /*3110*/  LDSM.16.M88.4 R60, [R199+0x9000] ;  /* 0x00900000c73c783b */ /* 0x000e6a0000000200 */
[----:B------:R-:W-:Y:S06]  /*3120*/  HMMA.16816.F32.BF16 R88, R100, R96, R88 ;  /* 0x000000606458723c */ /* 0x000fec0000041858 */
[----:B------:R-:W-:Y:S06]  /*3130*/  HMMA.16816.F32.BF16 R28, R36, R106, R28 ;  /* 0x0000006a241c723c */ /* 0x000fec000004181c */
[----:B------:R-:W-:Y:S06]  /*3140*/  HMMA.16816.F32.BF16 R40, R48, R44, R40 ;  /* 0x0000002c3028723c */ /* 0x000fec0000041828 */
[----:B------:R-:W-:Y:S01]  /*3150*/  HMMA.16816.F32.BF16 R84, R100, R98, R84 ;  /* 0x000000626454723c */ /* 0x000fe20000041854 */
[----:B------:R-:W3:Y:S04]  /*3160*/  LDSM.16.M88.4 R100, [R199+0x9800] ;  /* 0x00980000c764783b */ /* 0x000ee80000000200 */
[----:B------:R-:W4:Y:S01]  /*3170*/  LDSM.16.M88.4 R96, [R192+0x3000] ;  /* 0x00300000c060783b */ /* 0x000f220000000200 */
[C---:B--2---:R-:W-:Y:S06]  /*3180*/  HMMA.16816.F32.BF16 R68, R80.reuse, R76, R68 ;  /* 0x0000004c5044723c */ /* 0x044fec0000041844 */
[----:B------:R-:W-:Y:S06]  /*3190*/  HMMA.16816.F32.BF16 R92, R80, R78, R92 ;  /* 0x0000004e505c723c */ /* 0x000fec000004185c */
[----:B------:R-:W-:Y:S01]  /*31a0*/  HMMA.16816.F32.BF16 R108, R48, R46, R108 ;  /* 0x0000002e306c723c */ /* 0x000fe2000004186c */
[----:B------:R-:W-:Y:S05]  /*31b0*/  LDSM.16.M88.4 R44, [R192+0x4800] ;  /* 0x00480000c02c783b */ /* 0x000fea0000000200 */
[----:B------:R-:W-:Y:S06]  /*31c0*/  HMMA.16816.F32.BF16 R16, R36, R104, R16 ;  /* 0x000000682410723c */ /* 0x000fec0000041810 */
[----:B------:R-:W-:Y:S06]  /*31d0*/  HMMA.16816.F32.BF16 R88, R80, R72, R88 ;  /* 0x000000485058723c */ /* 0x000fec0000041858 */
[----:B------:R-:W-:Y:S06]  /*31e0*/  HMMA.16816.F32.BF16 R28, R24, R22, R28 ;  /* 0x00000016181c723c */ /* 0x000fec000004181c */
[----:B------:R-:W-:Y:S06]  /*31f0*/  HMMA.16816.F32.BF16 R40, R36, R32, R40 ;  /* 0x000000202428723c */ /* 0x000fec0000041828 */
[C---:B-1----:R-:W-:Y:S06]  /*3200*/  HMMA.16816.F32.BF16 R68, R64.reuse, R60, R68 ;  /* 0x0000003c4044723c */ /* 0x042fec0000041844 */
[----:B------:R-:W-:Y:S06]  /*3210*/  HMMA.16816.F32.BF16 R92, R64, R62, R92 ;  /* 0x0000003e405c723c */ /* 0x000fec000004185c */
[----:B------:R-:W-:Y:S01]  /*3220*/  HMMA.16816.F32.BF16 R108, R36, R34, R108 ;  /* 0x00000022246c723c */ /* 0x000fe2000004186c */
[----:B------:R-:W1:Y:S05]  /*3230*/  LDSM.16.M88.4 R32, [R192+0x3800] ;  /* 0x00380000c020783b */ /* 0x000e6a0000000200 */
[----:B------:R-:W-:Y:S06]  /*3240*/  HMMA.16816.F32.BF16 R84, R80, R74, R84 ;  /* 0x0000004a5054723c */ /* 0x000fec0000041854 */
[----:B------:R-:W-:Y:S01]  /*3250*/  HMMA.16816.F32.BF16 R16, R24, R20, R16 ;  /* 0x000000141810723c */ /* 0x000fe20000041810 */
[----:B------:R-:W2:Y:S05]  /*3260*/  LDSM.16.M88.4 R20, [R205+0xb000] ;  /* 0x00b00000cd14783b */ /* 0x000eaa0000000200 */
[----:B---3--:R-:W-:Y:S06]  /*3270*/  HMMA.16816.F32.BF16 R88, R64, R100, R88 ;  /* 0x000000644058723c */ /* 0x008fec0000041858 */
[----:B------:R-:W-:Y:S06]  /*3280*/  HMMA.16816.F32.BF16 R28, R12, R10, R28 ;  /* 0x0000000a0c1c723c */ /* 0x000fec000004181c */
[----:B------:R-:W-:Y:S06]  /*3290*/  HMMA.16816.F32.BF16 R40, R24, R52, R40 ;  /* 0x000000341828723c */ /* 0x000fec0000041828 */
[C---:B----4-:R-:W-:Y:S06]  /*32a0*/  HMMA.16816.F32.BF16 R68, R56.reuse, R96, R68 ;  /* 0x000000603844723c */ /* 0x050fec0000041844 */
[----:B------:R-:W-:Y:S06]  /*32b0*/  HMMA.16816.F32.BF16 R92, R56, R98, R92 ;  /* 0x00000062385c723c */ /* 0x000fec000004185c */
[----:B------:R-:W-:Y:S01]  /*32c0*/  HMMA.16816.F32.BF16 R108, R24, R54, R108 ;  /* 0x00000036186c723c */ /* 0x000fe2000004186c */
[----:B------:R-:W3:Y:S01]  /*32d0*/  LDSM.16.M88.4 R52, [R205+0xb800] ;  /* 0x00b80000cd34783b */ /* 0x000ee20000000200 */
[----:B------:R-:W-:Y:S01]  /*32e0*/  FMUL.FTZ R28, R28, UR5 ;  /* 0x000000051c1c7c20 */ /* 0x000fe20008410000 */
[----:B------:R-:W-:Y:S01]  /*32f0*/  FMUL.FTZ R29, R29, UR5 ;  /* 0x000000051d1d7c20 */ /* 0x000fe20008410000 */
[----:B------:R-:W-:Y:S01]  /*3300*/  FMUL.FTZ R30, R30, UR5 ;  /* 0x000000051e1e7c20 */ /* 0x000fe20008410000 */
[----:B------:R-:W-:Y:S01]  /*3310*/  FMUL.FTZ R63, R31, UR5 ;  /* 0x000000051f3f7c20 */ /* 0x000fe20008410000 */
[----:B------:R-:W-:Y:S02]  /*3320*/  HMMA.16816.F32.BF16 R84, R64, R102, R84 ;  /* 0x000000664054723c */ /* 0x000fe40000041854 */
[----:B------:R-:W-:Y:S04]  /*3330*/  MUFU.TANH R62, R30 ;  /* 0x0000001e003e7308 */ /* 0x000fe80000002400 */
[----:B------:R-:W-:Y:S01]  /*3340*/  HMMA.16816.F32.BF16 R16, R12, R8, R16 ;  /* 0x000000080c10723c */ /* 0x000fe20000041810 */
[----:B------:R-:W4:Y:S03]  /*3350*/  LDSM.16.M88.4 R8, [R203+0x5000] ;  /* 0x00500000cb08783b */ /* 0x000f260000000200 */
[----:B------:R-:W-:Y:S02]  /*3360*/  MUFU.TANH R63, R63 ;  /* 0x0000003f003f7308 */ /* 0x000fe40000002400 */
[----:B-1----:R-:W-:Y:S06]  /*3370*/  HMMA.16816.F32.BF16 R88, R56, R32, R88 ;  /* 0x000000203858723c */ /* 0x002fec0000041858 */
[----:B------:R-:W-:Y:S01]  /*3380*/  HMMA.16816.F32.BF16 R40, R12, R44, R40 ;  /* 0x0000002c0c28723c */ /* 0x000fe20000041828 */
[----:B------:R-:W-:Y:S05]  /*3390*/  MUFU.TANH R44, R28 ;  /* 0x0000001c002c7308 */ /* 0x000fea0000002400 */
[C---:B--2---:R-:W-:Y:S03]  /*33a0*/  HMMA.16816.F32.BF16 R68, R48.reuse, R20, R68 ;  /* 0x000000143044723c */ /* 0x044fe60000041844 */
[----:B------:R1:W-:Y:S03]  /*33b0*/  MUFU.TANH R45, R29 ;  /* 0x0000001d002d7308 */ /* 0x0003e60000002400 */
[----:B------:R-:W-:Y:S01]  /*33c0*/  HMMA.16816.F32.BF16 R92, R48, R22, R92 ;  /* 0x00000016305c723c */ /* 0x000fe2000004185c */
[----:B------:R-:W-:Y:S01]  /*33d0*/  FMUL.FTZ R0, R16, UR5 ;  /* 0x0000000510007c20 */ /* 0x000fe20008410000 */
[----:B------:R-:W-:Y:S01]  /*33e0*/  FMUL.FTZ R3, R17, UR5 ;  /* 0x0000000511037c20 */ /* 0x000fe20008410000 */
[----:B------:R-:W-:Y:S01]  /*33f0*/  FMUL.FTZ R60, R18, UR5 ;  /* 0x00000005123c7c20 */ /* 0x000fe20008410000 */
[----:B------:R-:W-:Y:S01]  /*3400*/  FMUL.FTZ R61, R19, UR5 ;  /* 0x00000005133d7c20 */ /* 0x000fe20008410000 */
[----:B------:R-:W-:Y:S01]  /*3410*/  LDSM.16.M88.4 R20, [R192+0x5000] ;  /* 0x00500000c014783b */ /* 0x000fe20000000200 */
[----:B------:R-:W-:Y:S01]  /*3420*/  HMMA.16816.F32.BF16 R84, R56, R34, R84 ;  /* 0x000000223854723c */ /* 0x000fe20000041854 */
[----:B------:R-:W2:Y:S02]  /*3430*/  MUFU.TANH R0, R0 ;  /* 0x0000000000007308 */ /* 0x000ea40000002400 */
[----:B------:R-:W2:Y:S03]  /*3440*/  LDSM.16.M88.4 R16, [R199+0xb000] ;  /* 0x00b00000c710783b */ /* 0x000ea60000000200 */
[----:B---3--:R-:W-:Y:S01]  /*3450*/  HMMA.16816.F32.BF16 R88, R48, R52, R88 ;  /* 0x000000343058723c */ /* 0x008fe20000041858 */
[----:B------:R-:W-:Y:S01]  /*3460*/  FMUL.FTZ R32, R40, UR5 ;  /* 0x0000000528207c20 */ /* 0x000fe20008410000 */
[----:B-1----:R-:W1:Y:S01]  /*3470*/  LDSM.16.M88.4 R28, [R203+0x5800] ;  /* 0x00580000cb1c783b */ /* 0x002e620000000200 */
[----:B------:R-:W-:Y:S01]  /*3480*/  FMUL.FTZ R40, R42, UR5 ;  /* 0x000000052a287c20 */ /* 0x000fe20008410000 */
[----:B------:R-:W-:Y:S01]  /*3490*/  MUFU.TANH R3, R3 ;  /* 0x0000000300037308 */ /* 0x000fe20000002400 */
[----:B------:R-:W-:Y:S01]  /*34a0*/  FMUL.FTZ R33, R41, UR5 ;  /* 0x0000000529217c20 */ /* 0x000fe20008410000 */
[----:B----4-:R-:W-:Y:S01]  /*34b0*/  HMMA.16816.F32.BF16 R68, R36, R8, R68 ;  /* 0x000000082444723c */ /* 0x010fe20000041844 */
[----:B------:R-:W-:-:S05]  /*34c0*/  FMUL.FTZ R41, R43, UR5 ;  /* 0x000000052b297c20 */ /* 0x000fca0008410000 */
[----:B------:R-:W-:Y:S01]  /*34d0*/  HMMA.16816.F32.BF16 R92, R36, R10, R92 ;  /* 0x0000000a245c723c */ /* 0x000fe2000004185c */
[----:B------:R-:W3:Y:S01]  /*34e0*/  LDSM.16.M88.4 R8, [R199+0xb800] ;  /* 0x00b80000c708783b */ /* 0x000ee20000000200 */
[----:B------:R-:W-:Y:S04]  /*34f0*/  MUFU.TANH R32, R32 ;  /* 0x0000002000207308 */ /* 0x000fe80000002400 */
[----:B------:R-:W-:Y:S04]  /*3500*/  HMMA.16816.F32.BF16 R84, R48, R54, R84 ;  /* 0x000000363054723c */ /* 0x000fe80000041854 */
[----:B------:R-:W-:Y:S02]  /*3510*/  MUFU.TANH R40, R40 ;  /* 0x0000002800287308 */ /* 0x000fe40000002400 */
[----:B------:R-:W-:Y:S06]  /*3520*/  HMMA.16816.F32.BF16 R108, R12, R46, R108 ;  /* 0x0000002e0c6c723c */ /* 0x000fec000004186c */
[----:B------:R-:W4:Y:S01]  /*3530*/  MUFU.TANH R61, R61 ;  /* 0x0000003d003d7308 */ /* 0x000f220000002400 */
[----:B--2---:R-:W-:Y:S07]  /*3540*/  HMMA.16816.F32.BF16 R68, R24, R16, R68 ;  /* 0x000000101844723c */ /* 0x004fee0000041844 */
[----:B------:R-:W2:Y:S01]  /*3550*/  MUFU.TANH R60, R60 ;  /* 0x0000003c003c7308 */ /* 0x000ea20000002400 */
[----:B-1----:R-:W-:Y:S07]  /*3560*/  HMMA.16816.F32.BF16 R88, R36, R28, R88 ;  /* 0x0000001c2458723c */ /* 0x002fee0000041858 */
[----:B------:R-:W-:Y:S02]  /*3570*/  MUFU.TANH R33, R33 ;  /* 0x0000002100217308 */ /* 0x000fe40000002400 */
[----:B------:R-:W-:Y:S01]  /*3580*/  FMUL.FTZ R108, R108, UR5 ;  /* 0x000000056c6c7c20 */ /* 0x000fe20008410000 */
[----:B------:R-:W-:Y:S01]  /*3590*/  HMMA.16816.F32.BF16 R92, R24, R18, R92 ;  /* 0x00000012185c723c */ /* 0x000fe2000004185c */
[----:B------:R-:W1:Y:S01]  /*35a0*/  LDSM.16.M88.4 R16, [R192+0x5800] ;  /* 0x00580000c010783b */ /* 0x000e620000000200 */
[----:B------:R-:W-:Y:S01]  /*35b0*/  FMUL.FTZ R28, R111, UR5 ;  /* 0x000000056f1c7c20 */ /* 0x000fe20008410000 */
[----:B------:R-:W-:-:S04]  /*35c0*/  DEPBAR.LE SB0, 0x0 ;  /* 0x000080000000791a */ /* 0x000fc80000000000 */
[----:B------:R-:W-:Y:S01]  /*35d0*/  HMMA.16816.F32.BF16 R84, R36, R30, R84 ;  /* 0x0000001e2454723c */ /* 0x000fe20000041854 */
[----:B------:R-:W2:Y:S05]  /*35e0*/  MUFU.TANH R41, R41 ;  /* 0x0000002900297308 */ /* 0x000eaa0000002400 */
[----:B------:R-:W-:Y:S03]  /*35f0*/  HMMA.16816.F32.BF16 R68, R12, R20, R68 ;  /* 0x000000140c44723c */ /* 0x000fe60000041844 */
[----:B------:R-:W-:Y:S03]  /*3600*/  MUFU.TANH R34, R108 ;  /* 0x0000006c00227308 */ /* 0x000fe60000002400 */
[----:B---3--:R-:W-:Y:S01]  /*3610*/  HMMA.16816.F32.BF16 R88, R24, R8, R88 ;  /* 0x000000081858723c */ /* 0x008fe20000041858 */
[----:B------:R-:W-:Y:S01]  /*3620*/  FMUL.FTZ R21, R110, UR5 ;  /* 0x000000056e157c20 */ /* 0x000fe20008410000 */
[----:B------:R-:W-:-:S03]  /*3630*/  FMUL.FTZ R20, R109, UR5 ;  /* 0x000000056d147c20 */ /* 0x000fc60008410000 */
[----:B------:R-:W-:Y:S01]  /*3640*/  MUFU.TANH R28, R28 ;  /* 0x0000001c001c7308 */ /* 0x000fe20000002400 */
[----:B------:R-:W-:Y:S06]  /*3650*/  HMMA.16816.F32.BF16 R92, R12, R22, R92 ;  /* 0x000000160c5c723c */ /* 0x000fec000004185c */
[----:B------:R-:W-:Y:S01]  /*3660*/  HMMA.16816.F32.BF16 R84, R24, R10, R84 ;  /* 0x0000000a1854723c */ /* 0x000fe20000041854 */
[----:B------:R-:W-:Y:S01]  /*3670*/  IMAD.SHL.U32 R22, R124, 0x2, RZ ;  /* 0x000000027c167824 */ /* 0x000fe200078e00ff */
[----:B------:R-:W3:Y:S04]  /*3680*/  MUFU.TANH R21, R21 ;  /* 0x0000001500157308 */ /* 0x000ee80000002400 */
[----:B------:R-:W-:Y:S01]  /*3690*/  LOP3.LUT R22, R22, 0x6, RZ, 0xc0, !PT ;  /* 0x0000000616167812 */ /* 0x000fe200078ec0ff */
[----:B------:R-:W-:Y:S01]  /*36a0*/  FMUL.FTZ R68, R68, UR5 ;  /* 0x0000000544447c20 */ /* 0x000fe20008410000 */
[----:B------:R-:W-:Y:S01]  /*36b0*/  FMUL.FTZ R70, R70, UR5 ;  /* 0x0000000546467c20 */ /* 0x000fe20008410000 */
[----:B------:R-:W-:Y:S01]  /*36c0*/  FMUL.FTZ R69, R69, UR5 ;  /* 0x0000000545457c20 */ /* 0x000fe20008410000 */
[----:B------:R-:W3:Y:S01]  /*36d0*/  MUFU.TANH R20, R20 ;  /* 0x0000001400147308 */ /* 0x000ee20000002400 */
[----:B------:R-:W-:Y:S01]  /*36e0*/  IMAD R22, R133, 0x40, R22 ;  /* 0x0000004085167824 */ /* 0x000fe200078e0216 */
[----:B-1----:R-:W-:Y:S01]  /*36f0*/  HMMA.16816.F32.BF16 R88, R12, R16, R88 ;  /* 0x000000100c58723c */ /* 0x002fe20000041858 */
[----:B------:R-:W-:-:S02]  /*3700*/  FMUL.FTZ R71, R71, UR5 ;  /* 0x0000000547477c20 */ /* 0x000fc40008410000 */
[C---:B------:R-:W-:Y:S01]  /*3710*/  VIADD R30, R22.reuse, 0xffffffc0 ;  /* 0xffffffc0161e7836 */ /* 0x040fe20000000000 */
[C---:B------:R-:W-:Y:S01]  /*3720*/  IADD3 R10, R22.reuse, -0x2f, RZ ;  /* 0xffffffd1160a7810 */ /* 0x040fe20007ffe0ff */
[C---:B------:R-:W-:Y:S01]  /*3730*/  VIADD R8, R22.reuse, 0xffffffc8 ;  /* 0xffffffc816087836 */ /* 0x040fe20000000000 */
[----:B------:R-:W-:Y:S01]  /*3740*/  MUFU.TANH R167, R68 ;  /* 0x0000004400a77308 */ /* 0x000fe20000002400 */
[----:B------:R-:W-:Y:S01]  /*3750*/  VIADD R16, R22, 0xffffffc1 ;  /* 0xffffffc116107836 */ /* 0x000fe20000000000 */
[-C--:B------:R-:W-:Y:S01]  /*3760*/  ISETP.GE.AND P0, PT, R30, R125.reuse, PT ;  /* 0x0000007d1e00720c */ /* 0x080fe20003f06270 */
[----:B------:R-:W-:Y:S01]  /*3770*/  FMUL.FTZ R92, R92, UR5 ;  /* 0x000000055c5c7c20 */ /* 0x000fe20008410000 */
[-C--:B------:R-:W-:Y:S01]  /*3780*/  ISETP.GE.AND P4, PT, R8, R125.reuse, PT ;  /* 0x0000007d0800720c */ /* 0x080fe20003f86270 */
[----:B------:R-:W-:Y:S01]  /*3790*/  VIADD R8, R22, 0xffffffc9 ;  /* 0xffffffc916087836 */ /* 0x000fe20000000000 */
[-C--:B------:R-:W-:Y:S01]  /*37a0*/  ISETP.GE.AND P5, PT, R16, R125.reuse, PT ;  /* 0x0000007d1000720c */ /* 0x080fe20003fa6270 */
[----:B------:R-:W-:Y:S01]  /*37b0*/  VIADD R16, R22, 0xffffffd0 ;  /* 0xffffffd016107836 */ /* 0x000fe20000000000 */
[----:B------:R-:W-:Y:S01]  /*37c0*/  FSEL R17, R0, -INF , !P0 ;  /* 0xff80000000117808 */ /* 0x000fe20004000000 */
[----:B------:R-:W-:Y:S01]  /*37d0*/  HMMA.16816.F32.BF16 R84, R12, R18, R84 ;  /* 0x000000120c54723c */ /* 0x000fe20000041854 */
[----:B------:R-:W-:Y:S01]  /*37e0*/  VIADD R0, R22, 0xffffffd9 ;  /* 0xffffffd916007836 */ /* 0x000fe20000000000 */
[-C--:B------:R-:W-:Y:S01]  /*37f0*/  ISETP.GE.AND P3, PT, R8, R125.reuse, PT ;  /* 0x0000007d0800720c */ /* 0x080fe20003f66270 */
[----:B------:R-:W-:Y:S01]  /*3800*/  VIADD R8, R22, 0xffffffd8 ;  /* 0xffffffd816087836 */ /* 0x000fe20000000000 */
[-C--:B------:R-:W-:Y:S01]  /*3810*/  ISETP.GE.AND P1, PT, R16, R125.reuse, PT ;  /* 0x0000007d1000720c */ /* 0x080fe20003f26270 */
[----:B------:R-:W1:Y:S01]  /*3820*/  MUFU.TANH R160, R70 ;  /* 0x0000004600a07308 */ /* 0x000e620000002400 */
[----:B----4-:R-:W-:Y:S01]  /*3830*/  FSEL R16, R61, -INF , !P5 ;  /* 0xff8000003d107808 */ /* 0x010fe20006800000 */
[----:B------:R-:W-:Y:S01]  /*3840*/  FMUL.FTZ R93, R93, UR5 ;  /* 0x000000055d5d7c20 */ /* 0x000fe20008410000 */
[----:B------:R-:W-:Y:S01]  /*3850*/  FSEL R14, R40, -INF , !P1 ;  /* 0xff800000280e7808 */ /* 0x000fe20004800000 */
[----:B------:R-:W-:Y:S01]  /*3860*/  FMUL.FTZ R94, R94, UR5 ;  /* 0x000000055e5e7c20 */ /* 0x000fe20008410000 */
[----:B------:R-:W-:Y:S01]  /*3870*/  FSEL R15, R32, -INF , !P1 ;  /* 0xff800000200f7808 */ /* 0x000fe20004800000 */
[----:B------:R-:W-:Y:S01]  /*3880*/  FMUL.FTZ R95, R95, UR5 ;  /* 0x000000055f5f7c20 */ /* 0x000fe20008410000 */
[----:B------:R-:W-:Y:S01]  /*3890*/  ISETP.GT.AND P1, PT, R133, 0x1, PT ;  /* 0x000000018500780c */ /* 0x000fe20003f24270 */
[----:B------:R-:W-:Y:S01]  /*38a0*/  MUFU.TANH R159, R69 ;  /* 0x00000045009f7308 */ /* 0x000fe20000002400 */
[----:B------:R-:W-:Y:S01]  /*38b0*/  FSEL R23, R3, -INF , !P5 ;  /* 0xff80000003177808 */ /* 0x000fe20006800000 */
[----:B------:R-:W-:Y:S01]  /*38c0*/  VIADD R18, R22, 0xfffffff0 ;  /* 0xfffffff016127836 */ /* 0x000fe20000000000 */
[-C--:B------:R-:W-:Y:S01]  /*38d0*/  ISETP.GE.AND P5, PT, R0, R125.reuse, PT ;  /* 0x0000007d0000720c */ /* 0x080fe20003fa6270 */
[----:B------:R-:W-:Y:S01]  /*38e0*/  VIADD R0, R22, 0xffffffe0 ;  /* 0xffffffe016007836 */ /* 0x000fe20000000000 */
[----:B--2---:R-:W-:Y:S01]  /*38f0*/  FSEL R60, R60, -INF , !P0 ;  /* 0xff8000003c3c7808 */ /* 0x004fe20004000000 */
[----:B------:R-:W-:Y:S01]  /*3900*/  FMUL.FTZ R88, R88, UR5 ;  /* 0x0000000558587c20 */ /* 0x000fe20008410000 */
[-C--:B------:R-:W-:Y:S01]  /*3910*/  ISETP.GE.AND P0, PT, R8, R125.reuse, PT ;  /* 0x0000007d0800720c */ /* 0x080fe20003f06270 */
[----:B------:R-:W-:Y:S01]  /*3920*/  VIADD R8, R22, 0xffffffe1 ;  /* 0xffffffe116087836 */ /* 0x000fe20000000000 */
[----:B------:R-:W-:Y:S01]  /*3930*/  FSEL R62, R62, -INF , !P4 ;  /* 0xff8000003e3e7808 */ /* 0x000fe20006000000 */
[----:B------:R-:W2:Y:S01]  /*3940*/  MUFU.TANH R176, R71 ;  /* 0x0000004700b07308 */ /* 0x000ea20000002400 */
[----:B------:R-:W-:Y:S01]  /*3950*/  FSEL R25, R44, -INF , !P4 ;  /* 0xff8000002c197808 */ /* 0x000fe20006000000 */
[----:B------:R-:W4:Y:S01]  /*3960*/  @!P1 LDC.64 R216, c[0x0][0x218] ;  /* 0x00008600ffd89b82 */ /* 0x000f220000000a00 */
[-C--:B------:R-:W-:Y:S01]  /*3970*/  ISETP.GE.AND P4, PT, R0, R125.reuse, PT ;  /* 0x0000007d0000720c */ /* 0x080fe20003f86270 */
[----:B------:R-:W-:Y:S01]  /*3980*/  FMUL.FTZ R90, R90, UR5 ;  /* 0x000000055a5a7c20 */ /* 0x000fe20008410000 */
[----:B------:R-:W-:Y:S01]  /*3990*/  FSEL R0, R63, -INF , !P3 ;  /* 0xff8000003f007808 */ /* 0x000fe20005800000 */
[----:B------:R-:W-:Y:S01]  /*39a0*/  FMUL.FTZ R89, R89, UR5 ;  /* 0x0000000559597c20 */ /* 0x000fe20008410000 */
[----:B------:R-:W-:Y:S01]  /*39b0*/  FSEL R45, R45, -INF , !P3 ;  /* 0xff8000002d2d7808 */ /* 0x000fe20005800000 */
[----:B------:R-:W-:Y:S01]  /*39c0*/  MUFU.TANH R163, R92 ;  /* 0x0000005c00a37308 */ /* 0x000fe20000002400 */
[-C--:B------:R-:W-:Y:S01]  /*39d0*/  ISETP.GE.AND P3, PT, R8, R125.reuse, PT ;  /* 0x0000007d0800720c */ /* 0x080fe20003f66270 */
[----:B------:R-:W-:Y:S01]  /*39e0*/  VIADD R8, R22, 0xffffffe8 ;  /* 0xffffffe816087836 */ /* 0x000fe20000000000 */
[-C--:B------:R-:W-:Y:S01]  /*39f0*/  ISETP.GE.AND P2, PT, R10, R125.reuse, PT ;  /* 0x0000007d0a00720c */ /* 0x080fe20003f46270 */
[----:B------:R-:W-:Y:S01]  /*3a00*/  FMUL.FTZ R91, R91, UR5 ;  /* 0x000000055b5b7c20 */ /* 0x000fe20008410000 */
[----:B------:R-:W-:Y:S01]  /*3a10*/  FMUL.FTZ R84, R84, UR5 ;  /* 0x0000000554547c20 */ /* 0x000fe20008410000 */
[----:B------:R-:W-:Y:S01]  /*3a20*/  FMUL.FTZ R86, R86, UR5 ;  /* 0x0000000556567c20 */ /* 0x000fe20008410000 */
[----:B------:R-:W-:Y:S01]  /*3a30*/  FSEL R12, R41, -INF , !P2 ;  /* 0xff800000290c7808 */ /* 0x000fe20005000000 */
[----:B------:R-:W-:Y:S01]  /*3a40*/  MUFU.TANH R161, R93 ;  /* 0x0000005d00a17308 */ /* 0x000fe20000002400 */
[----:B------:R-:W-:Y:S01]  /*3a50*/  FSEL R13, R33, -INF , !P2 ;  /* 0xff800000210d7808 */ /* 0x000fe20005000000 */
[----:B------:R-:W-:Y:S01]  /*3a60*/  FMUL.FTZ R87, R87, UR5 ;  /* 0x0000000557577c20 */ /* 0x000fe20008410000 */
[----:B------:R-:W-:Y:S01]  /*3a70*/  ISETP.GE.AND P2, PT, R8, R125, PT ;  /* 0x0000007d0800720c */ /* 0x000fe20003f46270 */
[----:B------:R-:W-:-:S02]  /*3a80*/  VIADD R8, R22, 0xffffffe9 ;  /* 0xffffffe916087836 */ /* 0x000fc40000000000 */
[----:B------:R-:W-:Y:S01]  /*3a90*/  FMUL.FTZ R85, R85, UR5 ;  /* 0x0000000555557c20 */ /* 0x000fe20008410000 */
[----:B---3--:R-:W-:Y:S01]  /*3aa0*/  FSEL R10, R21, -INF , !P0 ;  /* 0xff800000150a7808 */ /* 0x008fe20004000000 */
[----:B------:R-:W3:Y:S01]  /*3ab0*/  MUFU.TANH R166, R94 ;  /* 0x0000005e00a67308 */ /* 0x000ee20000002400 */
[----:B------:R-:W-:Y:S02]  /*3ac0*/  FSEL R11, R34, -INF , !P0 ;  /* 0xff800000220b7808 */ /* 0x000fe40004000000 */
[-C--:B------:R-:W-:Y:S02]  /*3ad0*/  ISETP.GE.AND P0, PT, R8, R125.reuse, PT ;  /* 0x0000007d0800720c */ /* 0x080fe40003f06270 */
[----:B------:R-:W-:Y:S02]  /*3ae0*/  FSEL R8, R28, -INF , !P5 ;  /* 0xff8000001c087808 */ /* 0x000fe40006800000 */
[----:B------:R-:W-:Y:S01]  /*3af0*/  FSEL R9, R20, -INF , !P5 ;  /* 0xff80000014097808 */ /* 0x000fe20006800000 */
[----:B------:R-:W4:Y:S01]  /*3b00*/  MUFU.TANH R174, R95 ;  /* 0x0000005f00ae7308 */ /* 0x000f220000002400 */
[----:B------:R-:W-:Y:S01]  /*3b10*/  ISETP.GE.AND P5, PT, R18, R125, PT ;  /* 0x0000007d1200720c */ /* 0x000fe20003fa6270 */
[----:B------:R-:W-:Y:S01]  /*3b20*/  VIADD R18, R22, 0xfffffff1 ;  /* 0xfffffff116127836 */ /* 0x000fe20000000000 */
[----:B-1----:R-:W-:-:S02]  /*3b30*/  FSEL R160, R160, -INF , !P4 ;  /* 0xff800000a0a07808 */ /* 0x002fc40006000000 */
[----:B------:R-:W-:Y:S02]  /*3b40*/  FSEL R167, R167, -INF , !P4 ;  /* 0xff800000a7a77808 */ /* 0x000fe40006000000 */
[----:B------:R-:W-:Y:S01]  /*3b50*/  ISETP.GE.AND P4, PT, R18, R125, PT ;  /* 0x0000007d1200720c */ /* 0x000fe20003f86270 */
[----:B------:R-:W1:Y:S01]  /*3b60*/  MUFU.TANH R175, R88 ;  /* 0x0000005800af7308 */ /* 0x000e620000002400 */
[----:B------:R-:W-:Y:S01]  /*3b70*/  VIADD R18, R22, 0xfffffff8 ;  /* 0xfffffff816127836 */ /* 0x000fe20000000000 */
[----:B--2---:R-:W-:Y:S01]  /*3b80*/  FSEL R176, R176, -INF , !P3 ;  /* 0xff800000b0b07808 */ /* 0x004fe20005800000 */
[----:B------:R-:W-:Y:S01]  /*3b90*/  VIADD R22, R22, 0xfffffff9 ;  /* 0xfffffff916167836 */ /* 0x000fe20000000000 */
[----:B------:R-:W-:Y:S02]  /*3ba0*/  FSEL R159, R159, -INF , !P3 ;  /* 0xff8000009f9f7808 */ /* 0x000fe40005800000 */
[----:B---3--:R-:W-:Y:S02]  /*3bb0*/  FSEL R166, R166, -INF , !P2 ;  /* 0xff800000a6a67808 */ /* 0x008fe40005000000 */
[----:B------:R-:W2:Y:S01]  /*3bc0*/  MUFU.TANH R170, R90 ;  /* 0x0000005a00aa7308 */ /* 0x000ea20000002400 */
[----:B------:R-:W-:-:S02]  /*3bd0*/  FSEL R163, R163, -INF , !P2 ;  /* 0xff800000a3a37808 */ /* 0x000fc40005000000 */
[----:B----4-:R-:W-:Y:S02]  /*3be0*/  FSEL R174, R174, -INF , !P0 ;  /* 0xff800000aeae7808 */ /* 0x010fe40004000000 */
[----:B------:R-:W-:Y:S02]  /*3bf0*/  FSEL R161, R161, -INF , !P0 ;  /* 0xff800000a1a17808 */ /* 0x000fe40004000000 */
[-C--:B------:R-:W-:Y:S01]  /*3c00*/  ISETP.GE.AND P3, PT, R18, R125.reuse, PT ;  /* 0x0000007d1200720c */ /* 0x080fe20003f66270 */
[----:B------:R-:W3:Y:S01]  /*3c10*/  MUFU.TANH R173, R89 ;  /* 0x0000005900ad7308 */ /* 0x000ee20000002400 */
[----:B------:R-:W-:Y:S02]  /*3c20*/  ISETP.GE.AND P2, PT, R22, R125, PT ;  /* 0x0000007d1600720c */ /* 0x000fe40003f46270 */
[----:B------:R-:W-:Y:S02]  /*3c30*/  @!P1 LEA R216, P0, R118, R216, 0x1 ;  /* 0x000000d876d89211 */ /* 0x000fe400078008ff */
[----:B-1----:R-:W-:-:S02]  /*3c40*/  FSEL R175, R175, -INF , !P5 ;  /* 0xff800000afaf7808 */ /* 0x002fc40006800000 */
[----:B------:R-:W-:Y:S01]  /*3c50*/  @!P1 LEA.HI.X R217, R118, R217, R121, 0x1, P0 ;  /* 0x000000d976d99211 */ /* 0x000fe200000f0c79 */
        /* <DEDUP_REMOVED lines=60> */
[----:B------:R-:W-:-:S05]  /*4020*/  IMAD R19, R6, R19, -0x40 ;  /* 0xffffffc006137424 */ /* 0x000fca00078e0213 */
[----:B------:R-:W-:-:S05]  /*4030*/  SHF.R.S32.HI R3, RZ, 0x1f, R19 ;  /* 0x0000001fff037819 */ /* 0x000fca0000011413 */
[----:B------:R-:W-:-:S04]  /*4040*/  IMAD R6, R3, R116, RZ ;  /* 0x0000007403067224 */ /* 0x000fc800078e02ff */
[----:B------:R-:W-:Y:S01]  /*4050*/  IMAD R6, R19, R117, R6 ;  /* 0x0000007513067224 */ /* 0x000fe200078e0206 */
[----:B--2---:R-:W-:Y:S01]  /*4060*/  IADD3 R4, -R21, R4, RZ ;  /* 0x0000000415047210 */ /* 0x004fe20007ffe1ff */
[----:B------:R-:W-:-:S03]  /*4070*/  IMAD.WIDE.U32 R20, R19, R116, RZ ;  /* 0x0000007413147225 */ /* 0x000fc600078e00ff */
[----:B------:R-:W-:Y:S01]  /*4080*/  SHF.R.S32.HI R3, RZ, 0x1f, R4 ;  /* 0x0000001fff037819 */ /* 0x000fe20000011404 */
[----:B------:R-:W-:-:S04]  /*4090*/  IMAD.IADD R21, R21, 0x1, R6 ;  /* 0x0000000115157824 */ /* 0x000fc800078e0206 */
[----:B------:R-:W-:Y:S02]  /*40a0*/  IMAD R3, R3, UR6, RZ ;  /* 0x0000000603037c24 */ /* 0x000fe4000f8e02ff */
[----:B------:R-:W-:-:S04]  /*40b0*/  IMAD.WIDE.U32 R20, R4, UR6, R20 ;  /* 0x0000000604147c25 */ /* 0x000fc8000f8e0014 */
[----:B------:R-:W-:Y:S02]  /*40c0*/  IMAD R3, R4, UR7, R3 ;  /* 0x0000000704037c24 */ /* 0x000fe4000f8e0203 */
[----:B------:R-:W-:-:S03]  /*40d0*/  IMAD.MOV.U32 R4, RZ, RZ, R20 ;  /* 0x000000ffff047224 */ /* 0x000fc600078e0014 */
[----:B------:R-:W-:Y:S01]  /*40e0*/  IADD3 R3, R21, R3, RZ ;  /* 0x0000000315037210 */ /* 0x000fe20007ffe0ff */
[----:B------:R-:W-:Y:S06]  /*40f0*/  BRA `(.L_x_3614) ;  /* 0x0000000000087947 */ /* 0x000fec0003800000 */
.L_x_3613:
[----:B------:R-:W-:-:S04]  /*4100*/  LEA R4, -R116, RZ, 0x6 ;  /* 0x000000ff74047211 */ /* 0x000fc800078e31ff */
[----:B------:R-:W-:-:S07]  /*4110*/  SHF.R.S32.HI R3, RZ, 0x1f, R4 ;  /* 0x0000001fff037819 */ /* 0x000fce0000011404 */
.L_x_3614:
        /* <DEDUP_REMOVED lines=29> */
.L_x_3612:
[----:B------:R-:W-:Y:S01]  /*42f0*/  FMNMX.FTZ R6, R17, R23, !PT ;  /* 0x0000001711067209 */ /* 0x000fe20007810000 */
[----:B------:R-:W-:Y:S01]  /*4300*/  ULDC UR5, c[0x0][0x2ec] ;  /* 0x0000bb0000057ab9 */ /* 0x000fe20000000800 */
        /* <DEDUP_REMOVED lines=76> */
[----:B------:R-:W1:Y:S01]  /*47d0*/  MUFU.EX2 R152, R152 ;  /* 0x0000009800987308 */ /* 0x000e620000000800 */
[----:B------:R-:W2:Y:S01]  /*47e0*/  LDSM.16.MT88.4 R12, [R198+0xc800] ;  /* 0x00c80000c60c783b */ /* 0x000ea20000004200 */
[--C-:B------:R-:W-:Y:S01]  /*47f0*/  FFMA.FTZ R156, R167, UR5, -R172.reuse ;  /* 0x00000005a79c7c23 */ /* 0x100fe200080108ac */
[--C-:B------:R-:W-:Y:S01]  /*4800*/  FFMA.FTZ R158, R163, UR5, -R172.reuse ;  /* 0x00000005a39e7c23 */ /* 0x100fe200080108ac */
[--C-:B------:R-:W-:Y:S01]  /*4810*/  FFMA.FTZ R159, R159, UR5, -R172.reuse ;  /* 0x000000059f9f7c23 */ /* 0x100fe200080108ac */
[----:B------:R-:W4:Y:S01]  /*4820*/  LDSM.16.MT88.4 R8, [R200+0xe800] ;  /* 0x00e80000c808783b */ /* 0x000f220000004200 */
[--C-:B------:R-:W-:Y:S01]  /*4830*/  FFMA.FTZ R161, R161, UR5, -R172.reuse ;  /* 0x00000005a1a17c23 */ /* 0x100fe200080108ac */
[--C-:B------:R-:W-:Y:S01]  /*4840*/  FFMA.FTZ R160, R160, UR5, -R165.reuse ;  /* 0x00000005a0a07c23 */ /* 0x100fe200080108a5 */
[----:B------:R-:W-:Y:S01]  /*4850*/  MUFU.EX2 R151, R151 ;  /* 0x0000009700977308 */ /* 0x000fe20000000800 */
[----:B------:R-:W5:Y:S01]  /*4860*/  LDSM.16.MT88.4 R20, [R197+0xe800] ;  /* 0x00e80000c514783b */ /* 0x000f620000004200 */
[--C-:B------:R-:W-:Y:S01]  /*4870*/  FFMA.FTZ R163, R176, UR5, -R165.reuse ;  /* 0x00000005b0a37c23 */ /* 0x100fe200080108a5 */
[--C-:B------:R-:W-:Y:S01]  /*4880*/  FFMA.FTZ R166, R166, UR5, -R165.reuse ;  /* 0x00000005a6a67c23 */ /* 0x100fe200080108a5 */
[--C-:B------:R-:W-:Y:S01]  /*4890*/  FFMA.FTZ R167, R174, UR5, -R165.reuse ;  /* 0x00000005aea77c23 */ /* 0x100fe200080108a5 */
[----:B------:R-:W5:Y:S01]  /*48a0*/  LDSM.16.MT88.4 R16, [R196+0xe800] ;  /* 0x00e80000c410783b */ /* 0x000f620000004200 */
[--C-:B------:R-:W-:Y:S01]  /*48b0*/  FFMA.FTZ R174, R175, UR5, -R172.reuse ;  /* 0x00000005afae7c23 */ /* 0x100fe200080108ac */
[--C-:B------:R-:W-:Y:S01]  /*48c0*/  FFMA.FTZ R173, R173, UR5, -R172.reuse ;  /* 0x00000005adad7c23 */ /* 0x100fe200080108ac */
[----:B------:R-:W3:Y:S01]  /*48d0*/  MUFU.EX2 R148, R148 ;  /* 0x0000009400947308 */ /* 0x000ee20000000800 */
[----:B-1----:R-:W-:Y:S01]  /*48e0*/  F2FP.BF16.F32.PACK_AB R96, R152, R155 ;  /* 0x0000009b9860723e */ /* 0x002fe200000010ff */
[----:B------:R-:W-:Y:S01]  /*48f0*/  LDSM.16.MT88.4 R32, [R197+0xc800] ;  /* 0x00c80000c520783b */ /* 0x000fe20000004200 */
[--C-:B------:R-:W-:Y:S01]  /*4900*/  FFMA.FTZ R171, R171, UR5, -R172.reuse ;  /* 0x00000005abab7c23 */ /* 0x100fe200080108ac */
[----:B------:R-:W-:Y:S01]  /*4910*/  FFMA.FTZ R172, R169, UR5, -R172 ;  /* 0x00000005a9ac7c23 */ /* 0x000fe200080108ac */
[--C-:B------:R-:W-:Y:S01]  /*4920*/  FFMA.FTZ R169, R170, UR5, -R165.reuse ;  /* 0x00000005aaa97c23 */ /* 0x100fe200080108a5 */
[----:B------:R-:W-:Y:S01]  /*4930*/  LDSM.16.MT88.4 R136, [R200+0xc800] ;  /* 0x00c80000c888783b */ /* 0x000fe20000004200 */
[--C-:B------:R-:W-:Y:S01]  /*4940*/  FFMA.FTZ R168, R168, UR5, -R165.reuse ;  /* 0x00000005a8a87c23 */ /* 0x100fe200080108a5 */
[----:B------:R-:W-:Y:S01]  /*4950*/  MUFU.EX2 R154, R154 ;  /* 0x0000009a009a7308 */ /* 0x000fe20000000800 */
[--C-:B------:R-:W-:Y:S01]  /*4960*/  FFMA.FTZ R164, R164, UR5, -R165.reuse ;  /* 0x00000005a4a47c23 */ /* 0x100fe200080108a5 */
[----:B------:R-:W-:Y:S01]  /*4970*/  LDSM.16.MT88.4 R28, [R196+0xc800] ;  /* 0x00c80000c41c783b */ /* 0x000fe20000004200 */
[----:B------:R-:W-:Y:S01]  /*4980*/  FFMA.FTZ R221, R162, UR5, -R165 ;  /* 0x00000005a2dd7c23 */ /* 0x000fe200080108a5 */
[----:B------:R-:W-:Y:S01]  /*4990*/  FADD.FTZ R152, R155, R152 ;  /* 0x000000989b987221 */ /* 0x000fe20000010000 */
[----:B------:R-:W-:Y:S01]  /*49a0*/  ISETP.GE.AND P0, PT, R133, 0x2, PT ;  /* 0x000000028500780c */ /* 0x000fe20003f06270 */
[----:B------:R-:W-:Y:S02]  /*49b0*/  LDSM.16.MT88.4 R24, [R198+0xe800] ;  /* 0x00e80000c618783b */ /* 0x000fe40000004200 */
[----:B------:R-:W1:Y:S01]  /*49c0*/  MUFU.EX2 R157, R157 ;  /* 0x0000009d009d7308 */ /* 0x000e620000000800 */
[----:B---3--:R-:W-:Y:S01]  /*49d0*/  F2FP.BF16.F32.PACK_AB R98, R148, R151 ;  /* 0x000000979462723e */ /* 0x008fe200000010ff */
[----:B------:R-:W-:-:S04]  /*49e0*/  FADD.FTZ R151, R151, R152 ;  /* 0x0000009897977221 */ /* 0x000fc80000010000 */
[----:B------:R-:W-:Y:S02]  /*49f0*/  FADD.FTZ R148, R148, R151 ;  /* 0x0000009794947221 */ /* 0x000fe40000010000 */
        /* <DEDUP_REMOVED lines=19> */
[----:B------:R-:W-:Y:S01]  /*4b30*/  HMMA.16816.F32.BF16 R52, R96, R56, RZ ;  /* 0x000000386034723c */ /* 0x000fe200000418ff */
[----:B------:R-:W1:Y:S01]  /*4b40*/  MUFU.EX2 R144, R144 ;  /* 0x0000009000907308 */ /* 0x000e620000000800 */
[----:B---3--:R-:W-:Y:S01]  /*4b50*/  F2FP.BF16.F32.PACK_AB R6, R0, R145 ;  /* 0x000000910006723e */ /* 0x008fe200000010ff */
[----:B------:R-:W-:-:S03]  /*4b60*/  FADD.FTZ R145, R145, R146 ;  /* 0x0000009291917221 */ /* 0x000fc60000010000 */
[C---:B------:R-:W-:Y:S01]  /*4b70*/  HMMA.16816.F32.BF16 R60, R96.reuse, R64, RZ ;  /* 0x00000040603c723c */ /* 0x040fe200000418ff */
[----:B------:R-:W-:Y:S02]  /*4b80*/  FADD.FTZ R145, R0, R145 ;  /* 0x0000009100917221 */ /* 0x000fe40000010000 */
[----:B------:R-:W-:Y:S03]  /*4b90*/  MUFU.EX2 R135, R135 ;  /* 0x0000008700877308 */ /* 0x000fe60000000800 */
[C---:B------:R-:W-:Y:S05]  /*4ba0*/  HMMA.16816.F32.BF16 R56, R96.reuse, R58, RZ ;  /* 0x0000003a6038723c */ /* 0x040fea00000418ff */
[----:B------:R-:W3:Y:S01]  /*4bb0*/  MUFU.EX2 R134, R134 ;  /* 0x0000008600867308 */ /* 0x000ee20000000800 */
[----:B-1----:R-:W-:Y:S01]  /*4bc0*/  F2FP.BF16.F32.PACK_AB R5, R144, R147 ;  /* 0x000000939005723e */ /* 0x002fe200000010ff */
[----:B------:R-:W-:Y:S01]  /*4bd0*/  HMMA.16816.F32.BF16 R64, R96, R66, RZ ;  /* 0x000000426040723c */ /* 0x000fe200000418ff */
[----:B------:R-:W-:-:S04]  /*4be0*/  FADD.FTZ R147, R147, R150 ;  /* 0x0000009693937221 */ /* 0x000fc80000010000 */
[----:B------:R-:W-:Y:S01]  /*4bf0*/  FADD.FTZ R144, R144, R147 ;  /* 0x0000009390907221 */ /* 0x000fe20000010000 */
[C---:B------:R-:W-:Y:S01]  /*4c00*/  HMMA.16816.F32.BF16 R68, R96.reuse, R72, RZ ;  /* 0x000000486044723c */ /* 0x040fe200000418ff */
[----:B------:R-:W-:Y:S05]  /*4c10*/  MUFU.EX2 R156, R156 ;  /* 0x0000009c009c7308 */ /* 0x000fea0000000800 */
[----:B------:R-:W-:Y:S01]  /*4c20*/  HMMA.16816.F32.BF16 R76, R96, R80, RZ ;  /* 0x00000050604c723c */ /* 0x000fe200000418ff */
[----:B---3--:R-:W-:Y:S02]  /*4c30*/  F2FP.BF16.F32.PACK_AB R7, R134, R135 ;  /* 0x000000878607723e */ /* 0x008fe400000010ff */
        /* <DEDUP_REMOVED lines=169> */
[----:B------:R-:W-:Y:S01]  /*56d0*/  ULDC UR10, c[0x0][0x39c] ;  /* 0x0000e700000a7ab9 */ /* 0x000fe20000000800 */
[----:B------:R-:W-:-:S10]  /*56e0*/  ULDC UR4, c[0x0][0x2ec] ;  /* 0x0000bb0000047ab9 */ /* 0x000fd40000000800 */
.L_x_3619:
        /* <DEDUP_REMOVED lines=66> */
.L_x_3616:
[C---:B------:R-:W-:Y:S04]  /*5b10*/  LEA R208, P0, R10.reuse, R208, 0x1 ;  /* 0x000000d00ad07211 */ /* 0x040fe800078008ff */
[----:B------:R-:W-:Y:S02]  /*5b20*/  LEA.HI.X R209, R10, R209, R2, 0x1, P0 ;  /* 0x000000d10ad17211 */ /* 0x000fe400000f0c02 */
[----:B------:R-:W-:Y:S03]  /*5b30*/  IADD3 R224, P0, R208, UR12, RZ ;  /* 0x0000000cd0e07c10 */ /* 0x000fe6000ff1e0ff */
[----:B------:R-:W-:Y:S01]  /*5b40*/  @!PT LDS RZ, [RZ] ;  /* 0x00000000fffff984 */ /* 0x000fe20000000800 */
[----:B------:R-:W-:Y:S01]  /*5b50*/  @!PT LDS RZ, [RZ] ;  /* 0x00000000fffff984 */ /* 0x000fe20000000800 */
[----:B------:R-:W-:Y:S01]  /*5b60*/  @!PT LDS RZ, [RZ] ;  /* 0x00000000fffff984 */ /* 0x000fe20000000800 */
[----:B------:R-:W-:Y:S01]  /*5b70*/  LDGSTS.E.BYPASS.LTC128B.128 [R211+0xc000], desc[UR14][R208.64] ;  /* 0x0c000000d0d37fae */ /* 0x000fe2000b901d4e */
[----:B------:R-:W-:Y:S02]  /*5b80*/  IADD3.X R225, R209, UR11, RZ, P0, !PT ;  /* 0x0000000bd1e17c10 */ /* 0x000fe400087fe4ff */
[----:B------:R-:W-:Y:S02]  /*5b90*/  IADD3 R132, P0, R224, UR12, RZ ;  /* 0x0000000ce0847c10 */ /* 0x000fe4000ff1e0ff */
[----:B------:R-:W-:Y:S02]  /*5ba0*/  LDGSTS.E.BYPASS.LTC128B.128 [R211+0xe000], desc[UR14][R208.64+0x80] ;  /* 0x0e000080d0d37fae */ /* 0x000fe4000b901d4e */
[----:B------:R-:W-:Y:S03]  /*5bb0*/  IADD3.X R133, R225, UR11, RZ, P0, !PT ;  /* 0x0000000be1857c10 */ /* 0x000fe600087fe4ff */
[----:B------:R-:W-:Y:S01]  /*5bc0*/  LDGSTS.E.BYPASS.LTC128B.128 [R211+0x10000], desc[UR14][R208.64+0x100] ;  /* 0x10000100d0d37fae */ /* 0x000fe2000b901d4e */
[----:B------:R-:W-:Y:S04]  /*5bd0*/  IADD3 R2, P0, R132, UR12, RZ ;  /* 0x0000000c84027c10 */ /* 0x000fe8000ff1e0ff */
[----:B------:R-:W-:Y:S01]  /*5be0*/  LDGSTS.E.BYPASS.LTC128B.128 [R211+0xc800], desc[UR14][R224.64] ;  /* 0x0c800000e0d37fae */ /* 0x000fe2000b901d4e */
[----:B------:R-:W-:Y:S02]  /*5bf0*/  IADD3.X R3, R133, UR11, RZ, P0, !PT ;  /* 0x0000000b85037c10 */ /* 0x000fe400087fe4ff */
[----:B------:R-:W-:Y:S02]  /*5c00*/  ISETP.GE.AND P0, PT, R220, 0x1, PT ;  /* 0x00000001dc00780c */ /* 0x000fe40003f06270 */
[----:B------:R-:W-:Y:S05]  /*5c10*/  LDGSTS.E.BYPASS.LTC128B.128 [R211+0xe800], desc[UR14][R224.64+0x80] ;  /* 0x0e800080e0d37fae */ /* 0x000fea000b901d4e */
[----:B------:R1:W-:Y:S05]  /*5c20*/  LDGSTS.E.BYPASS.LTC128B.128 [R211+0x10800], desc[UR14][R224.64+0x100] ;  /* 0x10800100e0d37fae */ /* 0x0003ea000b901d4e */
[----:B------:R-:W-:Y:S05]  /*5c30*/  LDGSTS.E.BYPASS.LTC128B.128 [R211+0xd000], desc[UR14][R132.64] ;  /* 0x0d00000084d37fae */ /* 0x000fea000b901d4e */
[----:B------:R-:W-:Y:S05]  /*5c40*/  LDGSTS.E.BYPASS.LTC128B.128 [R211+0xf000], desc[UR14][R132.64+0x80] ;  /* 0x0f00008084d37fae */ /* 0x000fea000b901d4e */
[----:B------:R2:W-:Y:S05]  /*5c50*/  LDGSTS.E.BYPASS.LTC128B.128 [R211+0x11000], desc[UR14][R132.64+0x100] ;  /* 0x1100010084d37fae */ /* 0x0005ea000b901d4e */
[----:B------:R3:W-:Y:S05]  /*5c60*/  LDGSTS.E.BYPASS.LTC128B.128 [R211+0xd800], desc[UR14][R2.64] ;  /* 0x0d80000002d37fae */ /* 0x0007ea000b901d4e */
[----:B------:R3:W-:Y:S05]  /*5c70*/  LDGSTS.E.BYPASS.LTC128B.128 [R211+0xf800], desc[UR14][R2.64+0x80] ;  /* 0x0f80008002d37fae */ /* 0x0007ea000b901d4e */
[----:B------:R3:W-:Y:S05]  /*5c80*/  LDGSTS.E.BYPASS.LTC128B.128 [R211+0x11800], desc[UR14][R2.64+0x100] ;  /* 0x1180010002d37fae */ /* 0x0007ea000b901d4e */
[----:B------:R-:W-:Y:S05]  /*5c90*/  LDSM.16.M88.4 R136, [R206] ;  /* 0x00000000ce88783b */ /* 0x000fea0000000200 */
[----:B------:R-:W4:Y:S05]  /*5ca0*/  LDSM.16.M88.4 R140, [R205+0x6000] ;  /* 0x00600000cd8c783b */ /* 0x000f2a0000000200 */
[----:B------:R-:W5:Y:S05]  /*5cb0*/  LDSM.16.M88.4 R144, [R205+0x6800] ;  /* 0x00680000cd90783b */ /* 0x000f6a0000000200 */
[----:B------:R-:W1:Y:S05]  /*5cc0*/  LDSM.16.M88.4 R148, [R205+0x7000] ;  /* 0x00700000cd94783b */ /* 0x000e6a0000000200 */
[----:B------:R-:W2:Y:S05]  /*5cd0*/  LDSM.16.M88.4 R152, [R205+0x7800] ;  /* 0x00780000cd98783b */ /* 0x000eaa0000000200 */
[----:B------:R-:W0:Y:S05]  /*5ce0*/  LDGDEPBAR ;  /* 0x00000000000079af */ /* 0x000e2a0000000000 */
[----:B------:R-:W-:Y:S05]  /*5cf0*/  LDSM.16.M88.4 R156, [R204] ;  /* 0x00000000cc9c783b */ /* 0x000fea0000000200 */
[----:B------:R-:W3:Y:S05]  /*5d00*/  LDSM.16.M88.4 R160, [R203] ;  /* 0x00000000cba0783b */ /* 0x000eea0000000200 */
[----:B------:R-:W3:Y:S05]  /*5d10*/  LDSM.16.M88.4 R164, [R195] ;  /* 0x00000000c3a4783b */ /* 0x000eea0000000200 */
[----:B------:R-:W3:Y:S01]  /*5d20*/  LDSM.16.M88.4 R168, [R194] ;  /* 0x00000000c2a8783b */ /* 0x000ee20000000200 */
[C---:B----4-:R-:W-:Y:S04]  /*5d30*/  HMMA.16816.F32.BF16 R4, R136.reuse, R140, RZ ;  /* 0x0000008c8804723c */ /* 0x050fe800000418ff */
[----:B------:R-:W4:Y:S02]  /*5d40*/  LDSM.16.M88.4 R172, [R193] ;  /* 0x00000000c1ac783b */ /* 0x000f240000000200 */
[C---:B------:R-:W-:Y:S03]  /*5d50*/  HMMA.16816.F32.BF16 R8, R136.reuse, R142, RZ ;  /* 0x0000008e8808723c */ /* 0x040fe600000418ff */
[----:B------:R-:W-:Y:S03]  /*5d60*/  LDSM.16.M88.4 R176, [R202] ;  /* 0x00000000cab0783b */ /* 0x000fe60000000200 */
[C---:B-----5:R-:W-:Y:S02]  /*5d70*/  HMMA.16816.F32.BF16 R12, R136.reuse, R144, RZ ;  /* 0x00000090880c723c */ /* 0x060fe400000418ff */
[----:B------:R-:W5:Y:S04]  /*5d80*/  LDSM.16.M88.4 R180, [R199+0x6000] ;  /* 0x00600000c7b4783b */ /* 0x000f680000000200 */
[C---:B------:R-:W-:Y:S01]  /*5d90*/  HMMA.16816.F32.BF16 R16, R136.reuse, R146, RZ ;  /* 0x000000928810723c */ /* 0x040fe200000418ff */
[----:B------:R-:W-:Y:S05]  /*5da0*/  LDSM.16.M88.4 R140, [R199+0x7000] ;  /* 0x00700000c78c783b */ /* 0x000fea0000000200 */
[C---:B-1----:R-:W-:Y:S01]  /*5db0*/  HMMA.16816.F32.BF16 R20, R136.reuse, R148, RZ ;  /* 0x000000948814723c */ /* 0x042fe200000418ff */
[----:B------:R-:W-:Y:S05]  /*5dc0*/  LDSM.16.M88.4 R144, [R199+0x7800] ;  /* 0x00780000c790783b */ /* 0x000fea0000000200 */
[C---:B------:R-:W-:Y:S01]  /*5dd0*/  HMMA.16816.F32.BF16 R24, R136.reuse, R150, RZ ;  /* 0x000000968818723c */ /* 0x040fe200000418ff */
[----:B------:R-:W-:Y:S05]  /*5de0*/  LDSM.16.M88.4 R148, [R201] ;  /* 0x00000000c994783b */ /* 0x000fea0000000200 */
[C---:B--2---:R-:W-:Y:S06]  /*5df0*/  HMMA.16816.F32.BF16 R28, R136.reuse, R152, RZ ;  /* 0x00000098881c723c */ /* 0x044fec00000418ff */
[----:B------:R-:W-:Y:S01]  /*5e00*/  HMMA.16816.F32.BF16 R32, R136, R154, RZ ;  /* 0x0000009a8820723c */ /* 0x000fe200000418ff */
[----:B------:R-:W1:Y:S05]  /*5e10*/  LDSM.16.M88.4 R136, [R199+0x6800] ;  /* 0x00680000c788783b */ /* 0x000e6a0000000200 */
[C---:B---3--:R-:W-:Y:S01]  /*5e20*/  HMMA.16816.F32.BF16 R4, R156.reuse, R160, R4 ;  /* 0x000000a09c04723c */ /* 0x048fe20000041804 */
[----:B------:R-:W2:Y:S05]  /*5e30*/  LDSM.16.M88.4 R152, [R192] ;  /* 0x00000000c098783b */ /* 0x000eaa0000000200 */
        /* <DEDUP_REMOVED lines=10> */
[----:B------:R-:W3:Y:S05]  /*5ee0*/  LDSM.16.M88.4 R156, [R192+0x800] ;  /* 0x00080000c09c783b */ /* 0x000eea0000000200 */
[C---:B-----5:R-:W-:Y:S01]  /*5ef0*/  HMMA.16816.F32.BF16 R4, R176.reuse, R180, R4 ;  /* 0x000000b4b004723c */ /* 0x060fe20000041804 */
[----:B------:R-:W4:Y:S05]  /*5f00*/  LDSM.16.M88.4 R172, [R205+0x8000] ;  /* 0x00800000cdac783b */ /* 0x000f2a0000000200 */
        /* <DEDUP_REMOVED lines=11> */
[C---:B--2---:R-:W-:Y:S01]  /*5fc0*/  HMMA.16816.F32.BF16 R4, R148.reuse, R152, R4 ;  /* 0x000000989404723c */ /* 0x044fe20000041804 */
[----:B------:R-:W2:Y:S05]  /*5fd0*/  LDSM.16.M88.4 R176, [R204+0x2000] ;  /* 0x00200000ccb0783b */ /* 0x000eaa0000000200 */
        /* <DEDUP_REMOVED lines=10> */
[----:B------:R-:W3:Y:S05]  /*6080*/  LDSM.16.M88.4 R148, [R190] ;  /* 0x00000000be94783b */ /* 0x000eea0000000200 */
[C---:B----4-:R-:W-:Y:S01]  /*6090*/  HMMA.16816.F32.BF16 R4, R168.reuse, R172, R4 ;  /* 0x000000aca804723c */ /* 0x050fe20000041804 */
[----:B------:R-:W4:Y:S05]  /*60a0*/  LDSM.16.M88.4 R164, [R199+0x8000] ;  /* 0x00800000c7a4783b */ /* 0x000f2a0000000200 */
        /* <DEDUP_REMOVED lines=43> */
[----:B------:R-:W3:Y:S05]  /*6360*/  LDSM.16.M88.4 R148, [R186] ;  /* 0x00000000ba94783b */ /* 0x000eea0000000200 */
[C---:B------:R-:W-:Y:S06]  /*6370*/  HMMA.16816.F32.BF16 R20, R168.reuse, R152, R20 ;  /* 0x00000098a814723c */ /* 0x040fec0000041814 */
[C---:B------:R-:W-:Y:S01]  /*6380*/  HMMA.16816.F32.BF16 R24, R168.reuse, R154, R24 ;  /* 0x0000009aa818723c */ /* 0x040fe20000041818 */
[----:B------:R-:W3:Y:S05]  /*6390*/  LDSM.16.M88.4 R152, [R185] ;  /* 0x00000000b998783b */ /* 0x000eea0000000200 */
        /* <DEDUP_REMOVED lines=16> */
[----:B------:R-:W5:Y:S01]  /*64a0*/  LDSM.16.M88.4 R176, [R201+0x4000] ;  /* 0x00400000c9b0783b */ /* 0x000f620000000200 */
[C---:B--2---:R-:W-:Y:S06]  /*64b0*/  HMMA.16816.F32.BF16 R4, R160.reuse, R164, R4 ;  /* 0x000000a4a004723c */ /* 0x044fec0000041804 */
[C---:B------:R-:W-:Y:S06]  /*64c0*/  HMMA.16816.F32.BF16 R8, R160.reuse, R166, R8 ;  /* 0x000000a6a008723c */ /* 0x040fec0000041808 */
[C---:B---3--:R-:W-:Y:S06]  /*64d0*/  HMMA.16816.F32.BF16 R12, R160.reuse, R148, R12 ;  /* 0x00000094a00c723c */ /* 0x048fec000004180c */
[C---:B------:R-:W-:Y:S06]  /*64e0*/  HMMA.16816.F32.BF16 R16, R160.reuse, R150, R16 ;  /* 0x00000096a010723c */ /* 0x040fec0000041810 */
[C---:B------:R-:W-:Y:S06]  /*64f0*/  HMMA.16816.F32.BF16 R20, R160.reuse, R152, R20 ;  /* 0x00000098a014723c */ /* 0x040fec0000041814 */
[C---:B------:R-:W-:Y:S06]  /*6500*/  HMMA.16816.F32.BF16 R24, R160.reuse, R154, R24 ;  /* 0x0000009aa018723c */ /* 0x040fec0000041818 */
[C---:B------:R-:W-:Y:S06]  /*6510*/  HMMA.16816.F32.BF16 R28, R160.reuse, R156, R28 ;  /* 0x0000009ca01c723c */ /* 0x040fec000004181c */
[----:B------:R-:W-:Y:S06]  /*6520*/  HMMA.16816.F32.BF16 R32, R160, R158, R32 ;  /* 0x0000009ea020723c */ /* 0x000fec0000041820 */
[C---:B----4-:R-:W-:Y:S06]  /*6530*/  HMMA.16816.F32.BF16 R4, R168.reuse, R172, R4 ;  /* 0x000000aca804723c */ /* 0x050fec0000041804 */
[C---:B------:R-:W-:Y:S06]  /*6540*/  HMMA.16816.F32.BF16 R8, R168.reuse, R174, R8 ;  /* 0x000000aea808723c */ /* 0x040fec0000041808 */
[C---:B-1----:R-:W-:Y:S06]  /*6550*/  HMMA.16816.F32.BF16 R12, R168.reuse, R136, R12 ;  /* 0x00000088a80c723c */ /* 0x042fec000004180c */
[C---:B------:R-:W-:Y:S01]  /*6560*/  HMMA.16816.F32.BF16 R16, R168.reuse, R138, R16 ;  /* 0x0000008aa810723c */ /* 0x040fe20000041810 */
[----:B------:R-:W1:Y:S05]  /*6570*/  LDSM.16.M88.4 R136, [R192+0x4800] ;  /* 0x00480000c088783b */ /* 0x000e6a0000000200 */
[C---:B-----5:R-:W-:Y:S06]  /*6580*/  HMMA.16816.F32.BF16 R20, R168.reuse, R140, R20 ;  /* 0x0000008ca814723c */ /* 0x060fec0000041814 */
[C---:B------:R-:W-:Y:S01]  /*6590*/  HMMA.16816.F32.BF16 R24, R168.reuse, R142, R24 ;  /* 0x0000008ea818723c */ /* 0x040fe20000041818 */
[----:B------:R-:W2:Y:S05]  /*65a0*/  LDSM.16.M88.4 R140, [R192+0x5000] ;  /* 0x00500000c08c783b */ /* 0x000eaa0000000200 */
[C---:B------:R-:W-:Y:S06]  /*65b0*/  HMMA.16816.F32.BF16 R28, R168.reuse, R144, R28 ;  /* 0x00000090a81c723c */ /* 0x040fec000004181c */
        /* <DEDUP_REMOVED lines=82> */
[----:B------:R-:W2:Y:S02]  /*6ae0*/  LDC R4, c[0x0][0x380] ;  /* 0x0000e000ff047b82 */ /* 0x000ea40000000800 */
[-C--:B--2---:R-:W-:Y:S04]  /*6af0*/  IABS R2, R4.reuse ;  /* 0x0000000400027213 */ /* 0x084fe80000000000 */
[----:B------:R-:W2:Y:S10]  /*6b00*/  I2F.RP R7, R2 ;  /* 0x0000000200077306 */ /* 0x000eb40000209400 */
[----:B--2---:R-:W2:Y:S02]  /*6b10*/  MUFU.RCP R3, R7 ;  /* 0x0000000700037308 */ /* 0x004ea40000001000 */
[----:B--2---:R-:W-:Y:S01]  /*6b20*/  VIADD R12, R3, 0xffffffe ;  /* 0x0ffffffe030c7836 */ /* 0x004fe20000000000 */
[----:B------:R-:W-:Y:S07]  /*6b30*/  SHF.L.U32 R3, R220, 0x6, RZ ;  /* 0x00000006dc037819 */ /* 0x000fee00000006ff */
[----:B------:R-:W2:Y:S01]  /*6b40*/  F2I.FTZ.U32.TRUNC.NTZ R13, R12 ;  /* 0x0000000c000d7305 */ /* 0x000ea2000021f000 */
[----:B------:R-:W-:Y:S01]  /*6b50*/  IABS R8, R3 ;  /* 0x0000000300087213 */ /* 0x000fe20000000000 */
[C---:B------:R-:W-:Y:S01]  /*6b60*/  VIADD R11, R3.reuse, 0xffffffc0 ;  /* 0xffffffc0030b7836 */ /* 0x040fe20000000000 */
[-C--:B------:R-:W-:Y:S04]  /*6b70*/  LOP3.LUT R3, R3, R4.reuse, RZ, 0x3c, !PT ;  /* 0x0000000403037212 */ /* 0x080fe800078e3cff */
[----:B------:R-:W-:Y:S02]  /*6b80*/  IABS R6, R11 ;  /* 0x0000000b00067213 */ /* 0x000fe40000000000 */
[----:B------:R-:W-:Y:S02]  /*6b90*/  ISETP.GE.AND P2, PT, R3, RZ, PT ;  /* 0x000000ff0300720c */ /* 0x000fe40003f46270 */
[----:B------:R-:W-:Y:S01]  /*6ba0*/  LOP3.LUT R11, R11, R4, RZ, 0x3c, !PT ;  /* 0x000000040b0b7212 */ /* 0x000fe200078e3cff */
[--C-:B--2---:R-:W-:Y:S03]  /*6bb0*/  IMAD.MOV R5, RZ, RZ, -R13.reuse ;  /* 0x000000ffff057224 */ /* 0x104fe600078e0a0d */
        /* <DEDUP_REMOVED lines=9> */
[C---:B------:R-:W-:Y:S01]  /*6c50*/  IMAD R8, R2.reuse, R7, R8 ;  /* 0x0000000702087224 */ /* 0x040fe200078e0208 */
[----:B------:R-:W2:Y:S02]  /*6c60*/  LDC R5, c[0x0][0x24c] ;  /* 0x00009300ff057b82 */ /* 0x000ea40000000800 */
        /* <DEDUP_REMOVED lines=8> */
[----:B------:R-:W-:Y:S02]  /*6cf0*/  ISETP.GE.U32.AND P5, PT, R8, R2, PT ;  /* 0x000000020800720c */ /* 0x000fe40003fa6070 */
        /* <DEDUP_REMOVED lines=12> */
[----:B------:R-:W3:Y:S01]  /*6dc0*/  LDG.E R6, desc[UR14][R14.64] ;  /* 0x0000000e0e067981 */ /* 0x000ee2000c1e1900 */
[----:B------:R-:W4:Y:S01]  /*6dd0*/  LDC.64 R2, c[0x0][0x230] ;  /* 0x00008c00ff027b82 */ /* 0x000f220000000a00 */
[----:B------:R-:W-:Y:S02]  /*6de0*/  IMAD R8, R9, R4, -0x40 ;  /* 0xffffffc009087424 */ /* 0x000fe400078e0204 */
[----:B------:R-:W3:Y:S03]  /*6df0*/  LDG.E R7, desc[UR14][R12.64] ;  /* 0x0000000e0c077981 */ /* 0x000ee6000c1e1900 */
[----:B------:R-:W-:Y:S05]  /*6e00*/  SHF.R.S32.HI R4, RZ, 0x1f, R8 ;  /* 0x0000001fff047819 */ /* 0x000fea0000011408 */
[----:B------:R-:W-:Y:S04]  /*6e10*/  IMAD R4, R4, UR9, RZ ;  /* 0x0000000904047c24 */ /* 0x000fe8000f8e02ff */
[C---:B--2---:R-:W-:Y:S02]  /*6e20*/  IMAD R4, R8.reuse, R5, R4 ;  /* 0x0000000508047224 */ /* 0x044fe400078e0204 */
[----:B------:R-:W-:Y:S04]  /*6e30*/  IMAD.WIDE.U32 R8, R8, UR9, RZ ;  /* 0x0000000908087c25 */ /* 0x000fe8000f8e00ff */
[----:B------:R-:W-:Y:S01]  /*6e40*/  IMAD.IADD R9, R9, 0x1, R4 ;  /* 0x0000000109097824 */ /* 0x000fe200078e0204 */
[----:B---3--:R-:W-:Y:S04]  /*6e50*/  IADD3 R6, -R7, R6, RZ ;  /* 0x0000000607067210 */ /* 0x008fe80007ffe1ff */
[----:B------:R-:W-:Y:S01]  /*6e60*/  SHF.R.S32.HI R5, RZ, 0x1f, R6 ;  /* 0x0000001fff057819 */ /* 0x000fe20000011406 */
[CC--:B----4-:R-:W-:Y:S04]  /*6e70*/  IMAD.WIDE.U32 R8, R6.reuse, R2.reuse, R8 ;  /* 0x0000000206087225 */ /* 0x0d0fe800078e0008 */
[----:B------:R-:W-:Y:S04]  /*6e80*/  IMAD R5, R5, R2, RZ ;  /* 0x0000000205057224 */ /* 0x000fe800078e02ff */
[----:B------:R-:W-:Y:S05]  /*6e90*/  IMAD R5, R6, R3, R5 ;  /* 0x0000000306057224 */ /* 0x000fea00078e0205 */
[----:B------:R-:W-:Y:S07]  /*6ea0*/  IADD3 R5, R9, R5, RZ ;  /* 0x0000000509057210 */ /* 0x000fee0007ffe0ff */
.L_x_3618:
        /* <DEDUP_REMOVED lines=24> */
.L_x_3617:
[----:B--2---:R-:W-:Y:S01]  /*7030*/  FMNMX.FTZ R5, R248, R135, !PT ;  /* 0x00000087f8057209 */ /* 0x004fe20007810000 */
[----:B------:R-:W-:Y:S01]  /*7040*/  LDSM.16.MT88.4 R16, [R200+0xc000] ;  /* 0x00c00000c810783b */ /* 0x000fe20000004200 */
[----:B------:R-:W-:Y:S02]  /*7050*/  FMNMX.FTZ R2, R245, R0, !PT ;  /* 0x00000000f5027209 */ /* 0x000fe40007810000 */
[----:B------:R-:W-:Y:S02]  /*7060*/  FMNMX.FTZ R5, R246, R5, !PT ;  /* 0x00000005f6057209 */ /* 0x000fe40007810000 */
[----:B-1----:R-:W-:Y:S02]  /*7070*/  FMNMX.FTZ R2, R249, R2, !PT ;  /* 0x00000002f9027209 */ /* 0x002fe40007810000 */
        /* <DEDUP_REMOVED lines=57> */
[--C-:B------:R-:W-:Y:S01]  /*7410*/  FFMA.FTZ R167, R250, UR4, -R145.reuse ;  /* 0x00000004faa77c23 */ /* 0x100fe20008010891 */
[----:B------:R-:W-:Y:S01]  /*7420*/  FMUL.FTZ R6, R0, UR4 ;  /* 0x0000000400067c20 */ /* 0x000fe20008410000 */
[--C-:B------:R-:W-:Y:S01]  /*7430*/  FFMA.FTZ R171, R245, UR4, -R144.reuse ;  /* 0x00000004f5ab7c23 */ /* 0x100fe20008010890 */
[--C-:B------:R-:W-:Y:S01]  /*7440*/  FFMA.FTZ R166, R249, UR4, -R144.reuse ;  /* 0x00000004f9a67c23 */ /* 0x100fe20008010890 */
[--C-:B------:R-:W-:Y:S01]  /*7450*/  FFMA.FTZ R165, R247, UR4, -R144.reuse ;  /* 0x00000004f7a57c23 */ /* 0x100fe20008010890 */
        /* <DEDUP_REMOVED lines=44> */
[C---:B------:R-:W-:Y:S01]  /*7720*/  FMUL.FTZ R36, R2.reuse, R36 ;  /* 0x0000002402247220 */ /* 0x040fe20000410000 */
[----:B------:R-:W-:Y:S01]  /*7730*/  FMUL.FTZ R37, R2, R37 ;  /* 0x0000002502257220 */ /* 0x000fe20000410000 */
[C---:B------:R-:W-:Y:S01]  /*7740*/  FMUL.FTZ R38, R0.reuse, R38 ;  /* 0x0000002600267220 */ /* 0x040fe20000410000 */
[----:B------:R-:W-:Y:S01]  /*7750*/  FMUL.FTZ R39, R0, R39 ;  /* 0x0000002700277220 */ /* 0x000fe20000410000 */
        /* <DEDUP_REMOVED lines=8> */
[----:B------:R-:W-:Y:S03]  /*77e0*/  FMUL.FTZ R46, R0, R46 ;  /* 0x0000002e002e7220 */ /* 0x000fe60000410000 */
        /* <DEDUP_REMOVED lines=16> */
[----:B------:R-:W3:Y:S01]  /*78f0*/  MUFU.EX2 R164, R164 ;  /* 0x000000a400a47308 */ /* 0x000ee20000000800 */
[----:B----4-:R-:W-:Y:S01]  /*7900*/  F2FP.BF16.F32.PACK_AB R130, R167, R168 ;  /* 0x000000a8a782723e */ /* 0x010fe200000010ff */
        /* <DEDUP_REMOVED lines=15> */
[----:B---3--:R-:W-:Y:S01]  /*7a00*/  F2FP.BF16.F32.PACK_AB R131, R164, R165 ;  /* 0x000000a5a483723e */ /* 0x008fe200000010ff */
[C---:B------:R-:W-:Y:S01]  /*7a10*/  FMUL.FTZ R74, R0.reuse, R74 ;  /* 0x0000004a004a7220 */ /* 0x040fe20000410000 */
[----:B------:R-:W-:Y:S01]  /*7a20*/  FMUL.FTZ R75, R0, R75 ;  /* 0x0000004b004b7220 */ /* 0x000fe20000410000 */
[C---:B------:R-:W-:Y:S01]  /*7a30*/  FMUL.FTZ R76, R2.reuse, R76 ;  /* 0x0000004c024c7220 */ /* 0x040fe20000410000 */
[----:B------:R-:W-:Y:S01]  /*7a40*/  FMUL.FTZ R77, R2, R77 ;  /* 0x0000004d024d7220 */ /* 0x000fe20000410000 */
[C---:B------:R-:W-:Y:S01]  /*7a50*/  FMUL.FTZ R78, R0.reuse, R78 ;  /* 0x0000004e004e7220 */ /* 0x040fe20000410000 */
[----:B------:R-:W-:Y:S01]  /*7a60*/  FMUL.FTZ R79, R0, R79 ;  /* 0x0000004f004f7220 */ /* 0x000fe20000410000 */
[C---:B------:R-:W-:Y:S01]  /*7a70*/  HMMA.16816.F32.BF16 R4, R128.reuse, R16, R4 ;  /* 0x000000108004723c */ /* 0x040fe20000041804 */
[----:B------:R-:W-:Y:S04]  /*7a80*/  MUFU.EX2 R170, R170 ;  /* 0x000000aa00aa7308 */ /* 0x000fe80000000800 */
[----:B------:R-:W-:Y:S01]  /*7a90*/  FMUL.FTZ R80, R2, R80 ;  /* 0x0000005002507220 */ /* 0x000fe20000410000 */
[C---:B------:R-:W-:Y:S05]  /*7aa0*/  HMMA.16816.F32.BF16 R8, R128.reuse, R18, R8 ;  /* 0x000000128008723c */ /* 0x040fea0000041808 */
[----:B------:R-:W3:Y:S01]  /*7ab0*/  MUFU.EX2 R175, R175 ;  /* 0x000000af00af7308 */ /* 0x000ee20000000800 */
        /* <DEDUP_REMOVED lines=10> */
[----:B------:R-:W-:Y:S01]  /*7b60*/  FMUL.FTZ R81, R2, R81 ;  /* 0x0000005102517220 */ /* 0x000fe20000410000 */
[C---:B------:R-:W-:Y:S01]  /*7b70*/  FMUL.FTZ R82, R0.reuse, R82 ;  /* 0x0000005200527220 */ /* 0x040fe20000410000 */
[C---:B------:R-:W-:Y:S03]  /*7b80*/  HMMA.16816.F32.BF16 R16, R128.reuse, R26, R16 ;  /* 0x0000001a8010723c */ /* 0x040fe60000041810 */
[----:B------:R-:W-:Y:S01]  /*7b90*/  FMUL.FTZ R83, R0, R83 ;  /* 0x0000005300537220 */ /* 0x000fe20000410000 */
[C---:B------:R-:W-:Y:S01]  /*7ba0*/  FMUL.FTZ R84, R2.reuse, R84 ;  /* 0x0000005402547220 */ /* 0x040fe20000410000 */
[----:B------:R-:W-:Y:S01]  /*7bb0*/  FMUL.FTZ R85, R2, R85 ;  /* 0x0000005502557220 */ /* 0x000fe20000410000 */
[C---:B------:R-:W-:Y:S01]  /*7bc0*/  HMMA.16816.F32.BF16 R20, R128.reuse, R32, R20 ;  /* 0x000000208014723c */ /* 0x040fe20000041814 */
[----:B------:R-:W4:Y:S04]  /*7bd0*/  MUFU.EX2 R177, R177 ;  /* 0x000000b100b17308 */ /* 0x000f280000000800 */
[C---:B------:R-:W-:Y:S01]  /*7be0*/  FMUL.FTZ R26, R0.reuse, R110 ;  /* 0x0000006e001a7220 */ /* 0x040fe20000410000 */
[----:B------:R-:W-:Y:S01]  /*7bf0*/  FMUL.FTZ R27, R0, R111 ;  /* 0x0000006f001b7220 */ /* 0x000fe20000410000 */
[C---:B------:R-:W-:Y:S01]  /*7c00*/  FMUL.FTZ R32, R2.reuse, R100 ;  /* 0x0000006402207220 */ /* 0x040fe20000410000 */
[----:B------:R-:W5:Y:S03]  /*7c10*/  LDSM.16.MT88.4 R108, [R197+0xe000] ;  /* 0x00e00000c56c783b */ /* 0x000f660000004200 */
[----:B------:R-:W-:Y:S01]  /*7c20*/  MUFU.EX2 R174, R174 ;  /* 0x000000ae00ae7308 */ /* 0x000fe20000000800 */
        /* <DEDUP_REMOVED lines=9> */
[C---:B------:R-:W-:Y:S01]  /*7cc0*/  FMUL.FTZ R35, R0.reuse, R103 ;  /* 0x0000006700237220 */ /* 0x040fe20000410000 */
[C---:B------:R-:W-:Y:S01]  /*7cd0*/  FMUL.FTZ R90, R0.reuse, R90 ;  /* 0x0000005a005a7220 */ /* 0x040fe20000410000 */
[----:B------:R-:W3:Y:S03]  /*7ce0*/  LDSM.16.MT88.4 R100, [R196+0xe000] ;  /* 0x00e00000c464783b */ /* 0x000ee60000004200 */
[----:B------:R-:W-:Y:S01]  /*7cf0*/  MUFU.EX2 R176, R176 ;  /* 0x000000b000b07308 */ /* 0x000fe20000000800 */
[----:B------:R-:W-:Y:S01]  /*7d00*/  FMUL.FTZ R91, R0, R91 ;  /* 0x0000005b005b7220 */ /* 0x000fe20000410000 */
[C---:B------:R-:W-:Y:S01]  /*7d10*/  FMUL.FTZ R92, R2.reuse, R92 ;  /* 0x0000005c025c7220 */ /* 0x040fe20000410000 */
[C---:B------:R-:W-:Y:S02]  /*7d20*/  HMMA.16816.F32.BF16 R32, R128.reuse, R138, R32 ;  /* 0x0000008a8020723c */ /* 0x040fe40000041820 */
[----:B------:R-:W-:Y:S05]  /*7d30*/  LDSM.16.MT88.4 R136, [R198+0xe800] ;  /* 0x00e80000c688783b */ /* 0x000fea0000004200 */
[----:B------:R-:W4:Y:S01]  /*7d40*/  MUFU.EX2 R181, R181 ;  /* 0x000000b500b57308 */ /* 0x000f220000000800 */
[----:B------:R-:W-:Y:S01]  /*7d50*/  FMUL.FTZ R93, R2, R93 ;  /* 0x0000005d025d7220 */ /* 0x000fe20000410000 */
[C---:B--2---:R-:W-:Y:S03]  /*7d60*/  HMMA.16816.F32.BF16 R36, R128.reuse, R120, R36 ;  /* 0x000000788024723c */ /* 0x044fe60000041824 */
[C---:B------:R-:W-:Y:S03]  /*7d70*/  FMUL.FTZ R94, R0.reuse, R94 ;  /* 0x0000005e005e7220 */ /* 0x040fe60000410000 */
[C---:B------:R-:W-:Y:S01]  /*7d80*/  HMMA.16816.F32.BF16 R40, R128.reuse, R122, R40 ;  /* 0x0000007a8028723c */ /* 0x040fe20000041828 */
[----:B------:R-:W-:Y:S01]  /*7d90*/  LDSM.16.MT88.4 R120, [R196+0xc800] ;  /* 0x00c80000c478783b */ /* 0x000fe20000004200 */
[----:B------:R-:W-:Y:S03]  /*7da0*/  MUFU.EX2 R180, R180 ;  /* 0x000000b400b47308 */ /* 0x000fe60000000800 */
[----:B------:R-:W-:Y:S01]  /*7db0*/  FMUL.FTZ R95, R0, R95 ;  /* 0x0000005f005f7220 */ /* 0x000fe20000410000 */
[C---:B-1----:R-:W-:Y:S06]  /*7dc0*/  HMMA.16816.F32.BF16 R44, R128.reuse, R104, R44 ;  /* 0x00000068802c723c */ /* 0x042fec000004182c */
[----:B------:R-:W-:Y:S01]  /*7dd0*/  MUFU.EX2 R233, R233 ;  /* 0x000000e900e97308 */ /* 0x000fe20000000800 */
[C---:B------:R-:W-:Y:S01]  /*7de0*/  FMUL.FTZ R96, R2.reuse, R96 ;  /* 0x0000006002607220 */ /* 0x040fe20000410000 */
[C---:B------:R-:W-:Y:S01]  /*7df0*/  HMMA.16816.F32.BF16 R48, R128.reuse, R106, R48 ;  /* 0x0000006a8030723c */ /* 0x040fe20000041830 */
[----:B------:R-:W1:Y:S02]  /*7e00*/  LDSM.16.MT88.4 R104, [R198+0x10000] ;  /* 0x01000000c668783b */ /* 0x000e640000004200 */
[----:B------:R-:W-:Y:S03]  /*7e10*/  FMUL.FTZ R97, R2, R97 ;  /* 0x0000006102617220 */ /* 0x000fe60000410000 */
[C---:B-----5:R-:W-:Y:S02]  /*7e20*/  HMMA.16816.F32.BF16 R52, R128.reuse, R108, R52 ;  /* 0x0000006c8034723c */ /* 0x060fe40000041834 */
[----:B------:R-:W-:Y:S03]  /*7e30*/  MUFU.EX2 R229, R229 ;  /* 0x000000e500e57308 */ /* 0x000fe60000000800 */
[C---:B------:R-:W-:Y:S01]  /*7e40*/  FMUL.FTZ R98, R0.reuse, R98 ;  /* 0x0000006200627220 */ /* 0x040fe20000410000 */
[C---:B------:R-:W-:Y:S01]  /*7e50*/  HMMA.16816.F32.BF16 R56, R128.reuse, R110, R56 ;  /* 0x0000006e8038723c */ /* 0x040fe20000041838 */
[----:B------:R-:W-:Y:S05]  /*7e60*/  LDSM.16.MT88.4 R108, [R200+0xc800] ;  /* 0x00c80000c86c783b */ /* 0x000fea0000004200 */
[----:B------:R-:W-:Y:S01]  /*7e70*/  MUFU.EX2 R225, R225 ;  /* 0x000000e100e17308 */ /* 0x000fe20000000800 */
[----:B------:R-:W-:Y:S01]  /*7e80*/  FMUL.FTZ R99, R0, R99 ;  /* 0x0000006300637220 */ /* 0x000fe20000410000 */
[C---:B---3--:R-:W-:Y:S03]  /*7e90*/  HMMA.16816.F32.BF16 R60, R128.reuse, R100, R60 ;  /* 0x00000064803c723c */ /* 0x048fe6000004183c */
[--C-:B------:R-:W-:Y:S03]  /*7ea0*/  FFMA.FTZ R235, R230, UR4, -R145.reuse ;  /* 0x00000004e6eb7c23 */ /* 0x100fe60008010891 */
[C---:B------:R-:W-:Y:S01]  /*7eb0*/  HMMA.16816.F32.BF16 R64, R128.reuse, R102, R64 ;  /* 0x000000668040723c */ /* 0x040fe20000041840 */
[----:B------:R-:W2:Y:S01]  /*7ec0*/  LDSM.16.MT88.4 R100, [R197+0x10000] ;  /* 0x01000000c564783b */ /* 0x000ea20000004200 */
[----:B------:R-:W-:Y:S03]  /*7ed0*/  MUFU.EX2 R134, R134 ;  /* 0x0000008600867308 */ /* 0x000fe60000000800 */
[--C-:B------:R-:W-:Y:S01]  /*7ee0*/  FFMA.FTZ R230, R231, UR4, -R144.reuse ;  /* 0x00000004e7e67c23 */ /* 0x100fe20008010890 */
[C---:B------:R-:W-:Y:S06]  /*7ef0*/  HMMA.16816.F32.BF16 R68, R128.reuse, R112, R68 ;  /* 0x000000708044723c */ /* 0x040fec0000041844 */
[----:B------:R-:W-:Y:S01]  /*7f00*/  MUFU.EX2 R235, R235 ;  /* 0x000000eb00eb7308 */ /* 0x000fe20000000800 */
[--C-:B------:R-:W-:Y:S01]  /*7f10*/  FFMA.FTZ R178, R236, UR4, -R145.reuse ;  /* 0x00000004ecb27c23 */ /* 0x100fe20008010891 */
[C---:B------:R-:W-:Y:S01]  /*7f20*/  HMMA.16816.F32.BF16 R72, R128.reuse, R114, R72 ;  /* 0x000000728048723c */ /* 0x040fe20000041848 */
[----:B------:R-:W-:Y:S02]  /*7f30*/  LDSM.16.MT88.4 R112, [R198+0xc800] ;  /* 0x00c80000c670783b */ /* 0x000fe40000004200 */
[--C-:B------:R-:W-:Y:S03]  /*7f40*/  FFMA.FTZ R183, R234, UR4, -R145.reuse ;  /* 0x00000004eab77c23 */ /* 0x100fe60008010891 */
[C---:B-1----:R-:W-:Y:S02]  /*7f50*/  HMMA.16816.F32.BF16 R76, R128.reuse, R104, R76 ;  /* 0x00000068804c723c */ /* 0x042fe4000004184c */
[----:B------:R-:W-:Y:S03]  /*7f60*/  MUFU.EX2 R178, R178 ;  /* 0x000000b200b27308 */ /* 0x000fe60000000800 */
[--C-:B------:R-:W-:Y:S01]  /*7f70*/  FFMA.FTZ R182, R232, UR4, -R145.reuse ;  /* 0x00000004e8b67c23 */ /* 0x100fe20008010891 */
[C---:B------:R-:W-:Y:S01]  /*7f80*/  HMMA.16816.F32.BF16 R80, R128.reuse, R106, R80 ;  /* 0x0000006a8050723c */ /* 0x040fe20000041850 */
[----:B------:R-:W1:Y:S05]  /*7f90*/  LDSM.16.MT88.4 R104, [R196+0x10000] ;  /* 0x01000000c468783b */ /* 0x000e6a0000004200 */
[----:B------:R-:W3:Y:S01]  /*7fa0*/  MUFU.EX2 R183, R183 ;  /* 0x000000b700b77308 */ /* 0x000ee20000000800 */
[--C-:B------:R-:W-:Y:S01]  /*7fb0*/  FFMA.FTZ R231, R226, UR4, -R145.reuse ;  /* 0x00000004e2e77c23 */ /* 0x100fe20008010891 */
[----:B------:R-:W-:Y:S03]  /*7fc0*/  FFMA.FTZ R226, R227, UR4, -R144 ;  /* 0x00000004e3e27c23 */ /* 0x000fe60008010890 */
[--C-:B------:R-:W-:Y:S01]  /*7fd0*/  FFMA.FTZ R228, R228, UR4, -R145.reuse ;  /* 0x00000004e4e47c23 */ /* 0x100fe20008010891 */
[--C-:B------:R-:W-:Y:S01]  /*7fe0*/  FFMA.FTZ R224, R224, UR4, -R145.reuse ;  /* 0x00000004e0e07c23 */ /* 0x100fe20008010891 */
[----:B------:R-:W-:Y:S03]  /*7ff0*/  FFMA.FTZ R145, R222, UR4, -R145 ;  /* 0x00000004de917c23 */ /* 0x000fe60008010891 */
[----:B------:R-:W5:Y:S01]  /*8000*/  MUFU.EX2 R182, R182 ;  /* 0x000000b600b67308 */ /* 0x000f620000000800 */
[----:B------:R-:W-:Y:S01]  /*8010*/  FFMA.FTZ R173, R2, R223, R173 ;  /* 0x000000df02ad7223 */ /* 0x000fe200000100ad */
[----:B------:R-:W-:Y:S01]  /*8020*/  FFMA.FTZ R171, R0, R221, R171 ;  /* 0x000000dd00ab7223 */ /* 0x000fe200000100ab */
[----:B------:R-:W-:Y:S01]  /*8030*/  IADD3 R0, R220, -0x1, RZ ;  /* 0xffffffffdc007810 */ /* 0x000fe20007ffe0ff */
[C---:B--2---:R-:W-:Y:S06]  /*8040*/  HMMA.16816.F32.BF16 R84, R128.reuse, R100, R84 ;  /* 0x000000648054723c */ /* 0x044fec0000041854 */
[----:B------:R2:W-:Y:S01]  /*8050*/  MUFU.EX2 R227, R145 ;  /* 0x0000009100e37308 */ /* 0x0005e20000000800 */
[----:B------:R-:W-:Y:S01]  /*8060*/  FADD.FTZ R173, R169, R173 ;  /* 0x000000ada9ad7221 */ /* 0x000fe20000010000 */
[----:B------:R-:W-:Y:S01]  /*8070*/  FADD.FTZ R166, R166, R171 ;  /* 0x000000aba6a67221 */ /* 0x000fe20000010000 */
[C---:B------:R-:W-:Y:S03]  /*8080*/  HMMA.16816.F32.BF16 R88, R128.reuse, R102, R88 ;  /* 0x000000668058723c */ /* 0x040fe60000041858 */
[----:B------:R-:W-:Y:S04]  /*8090*/  F2FP.BF16.F32.PACK_AB R100, R175, R170 ;  /* 0x000000aaaf64723e */ /* 0x000fe800000010ff */
[----:B------:R-:W5:Y:S01]  /*80a0*/  MUFU.EX2 R230, R230 ;  /* 0x000000e600e67308 */ /* 0x000f620000000800 */
[----:B----4-:R-:W-:Y:S03]  /*80b0*/  F2FP.BF16.F32.PACK_AB R101, R177, R172 ;  /* 0x000000acb165723e */ /* 0x010fe600000010ff */
[----:B------:R-:W-:Y:S01]  /*80c0*/  FADD.FTZ R168, R168, R173 ;  /* 0x000000ada8a87221 */ /* 0x000fe20000010000 */
[----:B------:R-:W-:Y:S01]  /*80d0*/  F2FP.BF16.F32.PACK_AB R102, R179, R174 ;  /* 0x000000aeb366723e */ /* 0x000fe200000010ff */
[----:B------:R-:W-:Y:S01]  /*80e0*/  FADD.FTZ R165, R165, R166 ;  /* 0x000000a6a5a57221 */ /* 0x000fe20000010000 */
[----:B------:R-:W-:Y:S01]  /*80f0*/  F2FP.BF16.F32.PACK_AB R103, R181, R176 ;  /* 0x000000b0b567723e */ /* 0x000fe200000010ff */
[----:B--2---:R-:W-:Y:S02]  /*8100*/  LDSM.16.MT88.4 R144, [R200+0xf800] ;  /* 0x00f80000c890783b */ /* 0x004fe40000004200 */
[----:B------:R-:W-:Y:S01]  /*8110*/  MUFU.EX2 R228, R228 ;  /* 0x000000e400e47308 */ /* 0x000fe20000000800 */
[----:B------:R-:W-:Y:S01]  /*8120*/  MOV R220, R0 ;  /* 0x0000000000dc7202 */ /* 0x000fe20000000f00 */
[----:B------:R-:W-:Y:S01]  /*8130*/  FADD.FTZ R167, R167, R168 ;  /* 0x000000a8a7a77221 */ /* 0x000fe20000010000 */
[C---:B-1----:R-:W-:Y:S03]  /*8140*/  HMMA.16816.F32.BF16 R92, R128.reuse, R104, R92 ;  /* 0x00000068805c723c */ /* 0x042fe6000004185c */
[----:B------:R-:W-:Y:S01]  /*8150*/  FADD.FTZ R165, R164, R165 ;  /* 0x000000a5a4a57221 */ /* 0x000fe20000010000 */
[----:B------:R-:W-:Y:S03]  /*8160*/  FADD.FTZ R170, R170, R167 ;  /* 0x000000a7aaaa7221 */ /* 0x000fe60000010000 */
[----:B------:R-:W1:Y:S01]  /*8170*/  MUFU.EX2 R231, R231 ;  /* 0x000000e700e77308 */ /* 0x000e620000000800 */
[----:B------:R-:W-:Y:S01]  /*8180*/  HMMA.16816.F32.BF16 R96, R128, R106, R96 ;  /* 0x0000006a8060723c */ /* 0x000fe20000041860 */
[----:B------:R-:W2:Y:S02]  /*8190*/  LDSM.16.MT88.4 R104, [R196+0xe800] ;  /* 0x00e80000c468783b */ /* 0x000ea40000004200 */
[----:B------:R-:W-:Y:S03]  /*81a0*/  FADD.FTZ R172, R172, R165 ;  /* 0x000000a5acac7221 */ /* 0x000fe60000010000 */
[C---:B------:R-:W-:Y:S03]  /*81b0*/  HMMA.16816.F32.BF16 R4, R100.reuse, R108, R4 ;  /* 0x0000006c6404723c */ /* 0x040fe60000041804 */
[----:B------:R-:W4:Y:S01]  /*81c0*/  MUFU.EX2 R226, R226 ;  /* 0x000000e200e27308 */ /* 0x000f220000000800 */
[----:B------:R-:W-:Y:S01]  /*81d0*/  LDSM.16.MT88.4 R128, [R196+0xd000] ;  /* 0x00d00000c480783b */ /* 0x000fe20000004200 */
[----:B------:R-:W-:Y:S01]  /*81e0*/  FADD.FTZ R175, R175, R170 ;  /* 0x000000aaafaf7221 */ /* 0x000fe20000010000 */
[C---:B------:R-:W-:Y:S07]  /*81f0*/  HMMA.16816.F32.BF16 R8, R100.reuse, R110, R8 ;  /* 0x0000006e6408723c */ /* 0x040fee0000041808 */
[----:B------:R-:W4:Y:S01]  /*8200*/  MUFU.EX2 R224, R224 ;  /* 0x000000e000e07308 */ /* 0x000f220000000800 */
[----:B------:R-:W3:Y:S01]  /*8210*/  LDSM.16.MT88.4 R108, [R200+0x10800] ;  /* 0x01080000c86c783b */ /* 0x000ee20000004200 */
[C---:B------:R-:W-:Y:S08]  /*8220*/  HMMA.16816.F32.BF16 R12, R100.reuse, R112, R12 ;  /* 0x00000070640c723c */ /* 0x040ff0000004180c */
[----:B------:R-:W4:Y:S01]  /*8230*/  MUFU.EX2 R133, R133 ;  /* 0x0000008500857308 */ /* 0x000f220000000800 */
[C---:B------:R-:W-:Y:S01]  /*8240*/  HMMA.16816.F32.BF16 R16, R100.reuse, R114, R16 ;  /* 0x000000726410723c */ /* 0x040fe20000041810 */
[----:B------:R-:W5:Y:S02]  /*8250*/  LDSM.16.MT88.4 R112, [R198+0x10800] ;  /* 0x01080000c670783b */ /* 0x000f640000004200 */
[----:B------:R-:W-:Y:S03]  /*8260*/  FADD.FTZ R177, R177, R172 ;  /* 0x000000acb1b17221 */ /* 0x000fe60000010000 */
        /* <DEDUP_REMOVED lines=10> */
[C---:B------:R-:W-:Y:S05]  /*8310*/  HMMA.16816.F32.BF16 R36, R100.reuse, R124, R36 ;  /* 0x0000007c6424723c */ /* 0x040fea0000041824 */
[----:B------:R-:W-:Y:S01]  /*8320*/  MOV R0, R3 ;  /* 0x0000000300007202 */ /* 0x000fe20000000f00 */
        /* <DEDUP_REMOVED lines=11> */
[C---:B---3--:R-:W-:Y:S06]  /*83e0*/  HMMA.16816.F32.BF16 R68, R100.reuse, R108, R68 ;  /* 0x0000006c6444723c */ /* 0x048fec0000041844 */
[C---:B------:R-:W-:Y:S05]  /*83f0*/  HMMA.16816.F32.BF16 R72, R100.reuse, R110, R72 ;  /* 0x0000006e6448723c */ /* 0x040fea0000041848 */
[----:B------:R-:W-:Y:S01]  /*8400*/  F2FP.BF16.F32.PACK_AB R108, R183, R178 ;  /* 0x000000b2b76c723e */ /* 0x000fe200000010ff */
[C---:B-----5:R-:W-:Y:S05]  /*8410*/  HMMA.16816.F32.BF16 R76, R100.reuse, R112, R76 ;  /* 0x00000070644c723c */ /* 0x060fea000004184c */
        /* <DEDUP_REMOVED lines=9> */
[C---:B--2---:R-:W-:Y:S05]  /*84b0*/  HMMA.16816.F32.BF16 R92, R100.reuse, R104, R92 ;  /* 0x00000068645c723c */ /* 0x044fea000004185c */
[----:B------:R-:W-:Y:S01]  /*84c0*/  FADD.FTZ R180, R180, R181 ;  /* 0x000000b5b4b47221 */ /* 0x000fe20000010000 */
[----:B------:R-:W-:Y:S01]  /*84d0*/  HMMA.16816.F32.BF16 R96, R100, R106, R96 ;  /* 0x0000006a6460723c */ /* 0x000fe20000041860 */
[----:B------:R-:W2:Y:S04]  /*84e0*/  LDSM.16.MT88.4 R100, [R196+0xf000] ;  /* 0x00f00000c464783b */ /* 0x000ea80000004200 */
[----:B------:R-:W-:Y:S01]  /*84f0*/  FADD.FTZ R183, R183, R178 ;  /* 0x000000b2b7b77221 */ /* 0x000fe20000010000 */
[C---:B------:R-:W-:Y:S03]  /*8500*/  HMMA.16816.F32.BF16 R4, R108.reuse, R120, R4 ;  /* 0x000000786c04723c */ /* 0x040fe60000041804 */
[----:B------:R-:W5:Y:S02]  /*8510*/  LDSM.16.MT88.4 R104, [R200+0x11000] ;  /* 0x01100000c868783b */ /* 0x000f640000004200 */
        /* <DEDUP_REMOVED lines=16> */
[C---:B------:R-:W-:Y:S05]  /*8620*/  HMMA.16816.F32.BF16 R40, R108.reuse, R138, R40 ;  /* 0x0000008a6c28723c */ /* 0x040fea0000041828 */
[----:B------:R-:W-:Y:S01]  /*8630*/  F2FP.BF16.F32.PACK_AB R136, R231, R228 ;  /* 0x000000e4e788723e */ /* 0x000fe200000010ff */
[C---:B-1----:R-:W-:Y:S05]  /*8640*/  HMMA.16816.F32.BF16 R44, R108.reuse, R116, R44 ;  /* 0x000000746c2c723c */ /* 0x042fea000004182c */
[----:B----4-:R-:W-:Y:S01]  /*8650*/  F2FP.BF16.F32.PACK_AB R137, R225, R226 ;  /* 0x000000e2e189723e */ /* 0x010fe200000010ff */
[C---:B------:R-:W-:Y:S01]  /*8660*/  HMMA.16816.F32.BF16 R48, R108.reuse, R118, R48 ;  /* 0x000000766c30723c */ /* 0x040fe20000041830 */
[----:B------:R-:W1:Y:S04]  /*8670*/  LDSM.16.MT88.4 R116, [R197+0x11000] ;  /* 0x01100000c574783b */ /* 0x000e680000004200 */
        /* <DEDUP_REMOVED lines=11> */
[C---:B-----5:R-:W-:Y:S05]  /*8730*/  HMMA.16816.F32.BF16 R68, R108.reuse, R104, R68 ;  /* 0x000000686c44723c */ /* 0x060fea0000041844 */
[----:B------:R-:W-:Y:S01]  /*8740*/  FADD.FTZ R225, R225, R226 ;  /* 0x000000e2e1e17221 */ /* 0x000fe20000010000 */
[C---:B------:R-:W-:Y:S01]  /*8750*/  HMMA.16816.F32.BF16 R72, R108.reuse, R106, R72 ;  /* 0x0000006a6c48723c */ /* 0x040fe20000041848 */
[----:B------:R-:W4:Y:S04]  /*8760*/  LDSM.16.MT88.4 R104, [R197+0xd800] ;  /* 0x00d80000c568783b */ /* 0x000f280000004200 */
[----:B------:R-:W-:Y:S01]  /*8770*/  FADD.FTZ R224, R224, R231 ;  /* 0x000000e7e0e07221 */ /* 0x000fe20000010000 */
[C---:B---3--:R-:W-:Y:S05]  /*8780*/  HMMA.16816.F32.BF16 R76, R108.reuse, R112, R76 ;  /* 0x000000706c4c723c */ /* 0x048fea000004184c */
[----:B------:R-:W-:Y:S01]  /*8790*/  FADD.FTZ R134, R134, R225 ;  /* 0x000000e186867221 */ /* 0x000fe20000010000 */
[C---:B------:R-:W-:Y:S05]  /*87a0*/  HMMA.16816.F32.BF16 R80, R108.reuse, R114, R80 ;  /* 0x000000726c50723c */ /* 0x040fea0000041850 */
[----:B------:R-:W-:Y:S01]  /*87b0*/  FADD.FTZ R223, R227, R224 ;  /* 0x000000e0e3df7221 */ /* 0x000fe20000010000 */
[C---:B-1----:R-:W-:Y:S05]  /*87c0*/  HMMA.16816.F32.BF16 R84, R108.reuse, R116, R84 ;  /* 0x000000746c54723c */ /* 0x042fea0000041854 */
        /* <DEDUP_REMOVED lines=34> */
.L_x_3615:
        /* <DEDUP_REMOVED lines=266> */
.L_x_3620:
        /* <DEDUP_REMOVED lines=10> */
.L_x_3621:
[----:B------:R-:W1:Y:S01]  /*9b30*/  S2R R4, SR_CTAID.Y ;  /* 0x0000000000047919 */ /* 0x000e620000002600 */
[----:B------:R-:W1:Y:S08]  /*9b40*/  S2UR UR6, SR_CTAID.Z ;  /* 0x00000000000679c3 */ /* 0x000e700000002700 */
[----:B------:R-:W1:Y:S08]  /*9b50*/  LDC R3, c[0x0][0x270] ;  /* 0x00009c00ff037b82 */ /* 0x000e700000000800 */
[----:B------:R-:W2:Y:S01]  /*9b60*/  LDC R2, c[0x0][0x2c4] ;  /* 0x0000b100ff027b82 */ /* 0x000ea20000000800 */
[----:B-1----:R-:W-:-:S04]  /*9b70*/  IMAD R3, R4, R3, UR6 ;  /* 0x0000000604037e24 */ /* 0x002fc8000f8e0203 */
[----:B--2---:R-:W-:-:S07]  /*9b80*/  IMAD R2, R3, R2, RZ ;  /* 0x0000000203027224 */ /* 0x004fce00078e02ff */
.L_x_3622:
        /* <DEDUP_REMOVED lines=28> */
.L_x_3624:
[----:B------:R-:W-:Y:S05]  /*9d50*/  BSYNC B0 ;  /* 0x0000000000007941 */ /* 0x000fea0003800000 */
.L_x_3623:
        /* <DEDUP_REMOVED lines=46> */
.L_x_3626:
[----:B------:R-:W-:Y:S05]  /*a040*/  BSYNC B0 ;  /* 0x0000000000007941 */ /* 0x000fea0003800000 */
.L_x_3625:
        /* <DEDUP_REMOVED lines=19> */
.L_x_3628:
[----:B------:R-:W-:Y:S05]  /*a180*/  BSYNC B0 ;  /* 0x0000000000007941 */ /* 0x000fea0003800000 */
.L_x_3627:
        /* <DEDUP_REMOVED lines=19> */
.L_x_3630:
[----:B------:R-:W-:Y:S05]  /*a2c0*/  BSYNC B0 ;  /* 0x0000000000007941 */ /* 0x000fea0003800000 */
.L_x_3629:
        /* <DEDUP_REMOVED lines=16> */
.L_x_3631:
        /* <DEDUP_REMOVED lines=11> */
.L_x_7949:


//--------------------- .text._ZN5flash24flash_fwd_splitkv_kernelI23Flash_fwd_kernel_traitsILi192ELi64ELi64ELi4ELb0ELb0EN7cutlass10bfloat16_tE19Flash_kernel_traitsILi192ELi64ELi64ELi4ES3_EELb0ELb0ELb1ELb0ELb0ELb0ELb0ELb0EEEvNS_16Flash_fwd_paramsE --------------------------
	.section	.text._ZN5flash24flash_fwd_splitkv_kernelI23Flash_fwd_kernel_traitsILi192ELi64ELi64ELi4ELb0ELb0EN7cutlass10bfloat16_tE19Flash_kernel_traitsILi192ELi64ELi64ELi4ES3_EELb0ELb0ELb1ELb0ELb0ELb0ELb0ELb0EEEvNS_16Flash_fwd_paramsE,"ax",@progbits
	.align	128
        .global         _ZN5flash24flash_fwd_splitkv_kernelI23Flash_fwd_kernel_traitsILi192ELi64ELi64ELi4ELb0ELb0EN7cutlass10bfloat16_tE19Flash_kernel_traitsILi192ELi64ELi64ELi4ES3_EELb0ELb0ELb1ELb0ELb0ELb0ELb0ELb0EEEvNS_16Flash_fwd_paramsE
        .type           _ZN5flash24flash_fwd_splitkv_kernelI23Flash_fwd_kernel_traitsILi192ELi64ELi64ELi4ELb0ELb0EN7cutlass10bfloat16_tE19Flash_kernel_traitsILi192ELi64ELi64ELi4ES3_EELb0ELb0ELb1ELb0ELb0ELb0ELb0ELb0EEEvNS_16Flash_fwd_paramsE,@function
        .size           _ZN5flash24flash_fwd_splitkv_kernelI23Flash_fwd_kernel_traitsILi192ELi64ELi64ELi4ELb0ELb0EN7cutlass10bfloat16_tE19Flash_kernel_traitsILi192ELi64ELi64ELi4ES3_EELb0ELb0ELb1ELb0ELb0ELb0ELb0ELb0EEEvNS_16Flash_fwd_paramsE,(.L_x_7950 - _ZN5flash24flash_fwd_splitkv_kernelI23Flash_fwd_kernel_traitsILi192ELi64ELi64ELi4ELb0ELb0EN7cutlass10bfloat16_tE19Flash_kernel_traitsILi192ELi64ELi64ELi4ES3_EELb0ELb0ELb1ELb0ELb0ELb0ELb0ELb0EEEvNS_16Flash_fwd_paramsE)
        .other          _ZN5flash24flash_fwd_splitkv_kernelI23Flash_fwd_kernel_traitsILi192ELi64ELi64ELi4ELb0ELb0EN7cutlass10bfloat16_tE19Flash_kernel_traitsILi192ELi64ELi64ELi4ES3_EELb0ELb0ELb1ELb0ELb0ELb0ELb0ELb0EEEvNS_16Flash_fwd_paramsE,@"STO_CUDA_ENTRY STV_DEFAULT"
_ZN5flash24flash_fwd_splitkv_kernelI23Flash_fwd_kernel_traitsILi192ELi64ELi64ELi4ELb0ELb0EN7cutlass10bfloat16_tE19Flash_kernel_traitsILi192ELi64ELi64ELi4ES3_EELb0ELb0ELb1ELb0ELb0ELb0ELb0ELb0EEEvNS_16Flash_fwd_paramsE:
.text._ZN5flash24flash_fwd_splitkv_kernelI23Flash_fwd_kernel_traitsILi192ELi64ELi64ELi4ELb0ELb0EN7cutlass10bfloat16_tE19Flash_kernel_traitsILi192ELi64ELi64ELi4ES3_EELb0ELb0ELb1ELb0ELb0ELb0ELb0ELb0EEEvNS_16Flash_fwd_paramsE:
        /* <DEDUP_REMOVED lines=39> */
.L_x_3632:
[----:B------:R-:W1:Y:S02]  /*0270*/  LDC R4, c[0x0][0x2c8] ;  /* 0x0000b200ff047b82 */ /* 0x000e640000000800 */
.L_x_3633:
        /* <DEDUP_REMOVED lines=35> */
[----:B------:R-:W-:Y:S02]  /*04b0*/  LOP3.LUT R10, R0, 0xfffffff8, RZ, 0xc0, !PT ;  /* 0xfffffff8000a7812 */ /* 0x000fe400078ec0ff */
[----:B------:R-:W-:Y:S01]  /*04c0*/  SHF.R.S32.HI R0, RZ, 0x3, R0 ;  /* 0x00000003ff007819 */ /* 0x000fe20000011400 */
[----:B------:R-:W2:Y:S01]  /*04d0*/  @!P0 LDC.64 R2, c[0x0][0x290] ;  /* 0x0000a400ff028b82 */ /* 0x000ea20000000a00 */
[----:B------:R-:W-:Y:S01]  /*04e0*/  @!P0 SHF.R.S32.HI R7, RZ, 0x1f, R19 ;  /* 0x0000001fff078819 */ /* 0x000fe20000011413 */
[----:B------:R-:W-:-:S05]  /*04f0*/  IMAD.IADD R135, R135, 0x1, -R10 ;  /* 0x0000000187877824 */ /* 0x000fca00078e0a0a */
[----:B------:R-:W-:Y:S01]  /*0500*/  ISETP.NE.AND P6, PT, R135, RZ, PT ;  /* 0x000000ff8700720c */ /* 0x000fe20003fc5270 */
[----:B-1----:R-:W-:-:S04]  /*0510*/  @P0 IMAD.WIDE.U32 R8, R206, R4, RZ ;  /* 0x00000004ce080225 */ /* 0x002fc800078e00ff */
[----:B------:R-:W-:Y:S02]  /*0520*/  @P0 IMAD R206, R206, R5, R9 ;  /* 0x00000005cece0224 */ /* 0x000fe400078e0209 */
[-C--:B--2---:R-:W-:Y:S01]  /*0530*/  @!P0 IMAD R6, R7, R2.reuse, RZ ;  /* 0x0000000207068224 */ /* 0x084fe200078e02ff */
[----:B------:R-:W-:Y:S01]  /*0540*/  SHF.R.S32.HI R7, RZ, 0x1f, R88 ;  /* 0x0000001fff077819 */ /* 0x000fe20000011458 */
[----:B------:R-:W-:Y:S01]  /*0550*/  @!P0 IMAD.WIDE.U32 R10, R19, R2, RZ ;  /* 0x00000002130a8225 */ /* 0x000fe200078e00ff */
[----:B------:R-:W-:-:S03]  /*0560*/  SHF.R.S32.HI R2, RZ, 0x1f, R26 ;  /* 0x0000001fff027819 */ /* 0x000fc6000001141a */
[----:B------:R-:W-:Y:S02]  /*0570*/  @!P0 IMAD R3, R19, R3, R6 ;  /* 0x0000000313038224 */ /* 0x000fe400078e0206 */
[----:B------:R-:W-:Y:S01]  /*0580*/  @P0 IMAD.MOV.U32 R6, RZ, RZ, R8 ;  /* 0x000000ffff060224 */ /* 0x000fe200078e0008 */
[----:B------:R-:W-:Y:S01]  /*0590*/  SHF.L.U32 R8, R135, 0x3, RZ ;  /* 0x0000000387087819 */ /* 0x000fe200000006ff */
[----:B------:R-:W-:Y:S01]  /*05a0*/  IMAD R19, R19, UR4, R26 ;  /* 0x0000000413137c24 */ /* 0x000fe2000f8e021a */
[----:B------:R-:W-:Y:S01]  /*05b0*/  ULDC UR4, c[0x0][0x2c4] ;  /* 0x0000b10000047ab9 */ /* 0x000fe20000000800 */
[----:B------:R-:W-:Y:S01]  /*05c0*/  IMAD R7, R7, R4, RZ ;  /* 0x0000000407077224 */ /* 0x000fe200078e02ff */
[----:B------:R-:W-:Y:S01]  /*05d0*/  SHF.R.S32.HI R9, RZ, 0x1f, R8 ;  /* 0x0000001fff097819 */ /* 0x000fe20000011408 */
[----:B------:R-:W-:Y:S01]  /*05e0*/  IMAD R19, R19, UR4, R88 ;  /* 0x0000000413137c24 */ /* 0x000fe2000f8e0258 */
[----:B------:R-:W-:Y:S01]  /*05f0*/  @!P0 MOV R6, R10 ;  /* 0x0000000a00068202 */ /* 0x000fe20000000f00 */
[C---:B------:R-:W-:Y:S01]  /*0600*/  IMAD R7, R88.reuse, R5, R7 ;  /* 0x0000000558077224 */ /* 0x040fe200078e0207 */
[----:B------:R-:W-:Y:S01]  /*0610*/  ULDC.64 UR4, c[0x0][0x2a0] ;  /* 0x0000a80000047ab9 */ /* 0x000fe20000000a00 */
[----:B------:R-:W-:-:S04]  /*0620*/  IMAD.WIDE.U32 R88, R88, R4, R8 ;  /* 0x0000000458587225 */ /* 0x000fc800078e0008 */
[----:B------:R-:W-:Y:S01]  /*0630*/  @!P0 IMAD.IADD R206, R11, 0x1, R3 ;  /* 0x000000010bce8824 */ /* 0x000fe200078e0203 */
[----:B------:R-:W-:Y:S01]  /*0640*/  IADD3 R10, P0, R6, R88, RZ ;  /* 0x00000058060a7210 */ /* 0x000fe20007f1e0ff */
[----:B------:R-:W-:Y:S01]  /*0650*/  IMAD R15, R2, UR4, RZ ;  /* 0x00000004020f7c24 */ /* 0x000fe2000f8e02ff */
[----:B------:R-:W-:Y:S02]  /*0660*/  IADD3 R6, R0, 0x10, RZ ;  /* 0x0000001000067810 */ /* 0x000fe40007ffe0ff */
[----:B------:R-:W-:Y:S01]  /*0670*/  IADD3.X R11, R206, R89, R7, P0, !PT ;  /* 0x00000059ce0b7210 */ /* 0x000fe200007fe407 */
[----:B------:R-:W-:Y:S01]  /*0680*/  IMAD R15, R26, UR5, R15 ;  /* 0x000000051a0f7c24 */ /* 0x000fe2000f8e020f */
[-C--:B------:R-:W-:Y:S01]  /*0690*/  ISETP.GE.AND P0, PT, R0, R205.reuse, PT ;  /* 0x000000cd0000720c */ /* 0x080fe20003f06270 */
[----:B------:R-:W-:Y:S01]  /*06a0*/  VIADD R7, R8, 0x80 ;  /* 0x0000008008077836 */ /* 0x000fe20000000000 */
[-C--:B------:R-:W-:Y:S01]  /*06b0*/  ISETP.GE.AND P1, PT, R6, R205.reuse, PT ;  /* 0x000000cd0600720c */ /* 0x080fe20003f26270 */
[----:B------:R-:W-:Y:S01]  /*06c0*/  IMAD.WIDE.U32 R26, R26, UR4, R10 ;  /* 0x000000041a1a7c25 */ /* 0x000fe2000f8e000a */
[----:B------:R-:W-:-:S02]  /*06d0*/  ISETP.GE.OR P4, PT, R6, R205, P6 ;  /* 0x000000cd0600720c */ /* 0x000fc40003786670 */
[----:B------:R-:W-:Y:S01]  /*06e0*/  SHF.R.S32.HI R6, RZ, 0x1f, R0 ;  /* 0x0000001fff067819 */ /* 0x000fe20000011400 */
[----:B------:R-:W-:Y:S01]  /*06f0*/  VIADD R10, R0, 0x20 ;  /* 0x00000020000a7836 */ /* 0x000fe20000000000 */
[----:B------:R-:W-:Y:S02]  /*0700*/  IADD3 R11, R8, 0x40, RZ ;  /* 0x00000040080b7810 */ /* 0x000fe40007ffe0ff */
[----:B------:R-:W-:-:S03]  /*0710*/  IADD3 R15, R27, R15, RZ ;  /* 0x0000000f1b0f7210 */ /* 0x000fc60007ffe0ff */
        /* <DEDUP_REMOVED lines=16> */
.L_x_3636:
[----:B------:R-:W-:Y:S05]  /*0820*/  BSYNC B0 ;  /* 0x0000000000007941 */ /* 0x000fea0003800000 */
.L_x_3635:
        /* <DEDUP_REMOVED lines=21> */
.L_x_3638:
[----:B------:R-:W-:Y:S05]  /*0980*/  BSYNC B0 ;  /* 0x0000000000007941 */ /* 0x000fea0003800000 */
.L_x_3637:
        /* <DEDUP_REMOVED lines=22> */
.L_x_3640:
[----:B------:R-:W-:Y:S05]  /*0af0*/  BSYNC B0 ;  /* 0x0000000000007941 */ /* 0x000fea0003800000 */
.L_x_3639:
        /* <DEDUP_REMOVED lines=22> */
.L_x_3642:
[----:B------:R-:W-:Y:S05]  /*0c60*/  BSYNC B0 ;  /* 0x0000000000007941 */ /* 0x000fea0003800000 */
.L_x_3641:
[----:B------:R-:W-:Y:S01]  /*0c70*/  ISETP.GE.OR P6, PT, R10, R205, P6 ;  /* 0x000000cd0a00720c */ /* 0x000fe200037c6670 */
[----:B------:R-:W-:Y:S01]  /*0c80*/  ULDC.64 UR4, c[0x0][0x2b0] ;  /* 0x0000ac0000047ab9 */ /* 0x000fe20000000a00 */
[----:B------:R-:W-:Y:S01]  /*0c90*/  LEA.HI.X.SX32 R19, R19, R6, 0x1, P2 ;  /* 0x0000000613137211 */ /* 0x000fe200010f0eff */
[----:B------:R-:W-:Y:S01]  /*0ca0*/  @!P5 IMAD.MOV.U32 R9, RZ, RZ, 0x7f800000 ;  /* 0x7f800000ff09d424 */ /* 0x000fe200078e00ff */
[C---:B----4-:R-:W-:Y:S01]  /*0cb0*/  LEA R4, P0, R2.reuse, UR4, 0x2 ;  /* 0x0000000402047c11 */ /* 0x050fe2000f8010ff */
[----:B------:R-:W-:Y:S02]  /*0cc0*/  @!P4 IMAD.MOV.U32 R7, RZ, RZ, 0x7f800000 ;  /* 0x7f800000ff07c424 */ /* 0x000fe400078e00ff */
[----:B------:R-:W-:Y:S01]  /*0cd0*/  @!P3 IMAD.MOV.U32 R3, RZ, RZ, 0x7f800000 ;  /* 0x7f800000ff03b424 */ /* 0x000fe200078e00ff */
[----:B------:R-:W-:-:S05]  /*0ce0*/  LEA.HI.X R5, R2, UR5, R19, 0x2, P0 ;  /* 0x0000000502057c11 */ /* 0x000fca00080f1413 */
[----:B------:R4:W-:Y:S04]  /*0cf0*/  @!P5 STG.E desc[UR12][R4.64], R9 ;  /* 0x000000090400d986 */ /* 0x0009e8000c10190c */
[----:B------:R4:W-:Y:S04]  /*0d00*/  @!P4 STG.E desc[UR12][R4.64+0x40], R7 ;  /* 0x000040070400c986 */ /* 0x0009e8000c10190c */
[----:B------:R4:W-:Y:S01]  /*0d10*/  @!P3 STG.E desc[UR12][R4.64+0x80], R3 ;  /* 0x000080030400b986 */ /* 0x0009e2000c10190c */
[----:B------:R-:W-:Y:S05]  /*0d20*/  @P6 EXIT ;  /* 0x000000000000694d */ /* 0x000fea0003800000 */
[----:B----4-:R-:W-:-:S05]  /*0d30*/  MOV R3, 0x7f800000 ;  /* 0x7f80000000037802 */ /* 0x010fca0000000f00 */
[----:B------:R-:W-:Y:S01]  /*0d40*/  STG.E desc[UR12][R4.64+0xc0], R3 ;  /* 0x0000c00304007986 */ /* 0x000fe2000c10190c */
[----:B------:R-:W-:Y:S05]  /*0d50*/  EXIT ;  /* 0x000000000000794d */ /* 0x000fea0003800000 */
.L_x_3634:
[----:B------:R-:W1:Y:S01]  /*0d60*/  LDC.64 R2, c[0x0][0x368] ;  /* 0x0000da00ff027b82 */ /* 0x000e620000000a00 */
[----:B------:R-:W-:Y:S01]  /*0d70*/  IMAD.MOV.U32 R8, RZ, RZ, R19 ;  /* 0x000000ffff087224 */ /* 0x000fe200078e0013 */
[----:B------:R-:W-:Y:S01]  /*0d80*/  ULDC.64 UR6, c[0x0][0x370] ;  /* 0x0000dc0000067ab9 */ /* 0x000fe20000000a00 */
[----:B-1----:R-:W-:-:S04]  /*0d90*/  ISETP.NE.U32.AND P0, PT, R2, RZ, PT ;  /* 0x000000ff0200720c */ /* 0x002fc80003f05070 */
[----:B------:R-:W-:-:S13]  /*0da0*/  ISETP.NE.AND.EX P0, PT, R3, RZ, PT, P0 ;  /* 0x000000ff0300720c */ /* 0x000fda0003f05300 */
[----:B------:R-:W1:Y:S01]  /*0db0*/  @P0 LDC.64 R2, c[0x0][0x368] ;  /* 0x0000da00ff020b82 */ /* 0x000e620000000a00 */
[----:B------:R-:W-:Y:S01]  /*0dc0*/  UPLOP3.LUT UP1, UPT, UPT, UPT, UPT, 0x40, 0x0 ;  /* 0x000000000000789c */ /* 0x000fe20003f2e870 */
[----:B-1----:R-:W-:-:S05]  /*0dd0*/  @P0 IMAD.WIDE R2, R19, 0x4, R2 ;  /* 0x0000000413020825 */ /* 0x002fca00078e0202 */
[----:B------:R1:W5:Y:S01]  /*0de0*/  @P0 LDG.E R8, desc[UR12][R2.64] ;  /* 0x0000000c02080981 */ /* 0x000362000c1e1900 */
[----:B------:R-:W-:Y:S02]  /*0df0*/  ISETP.NE.U32.AND P0, PT, RZ, UR6, PT ;  /* 0x00000006ff007c0c */ /* 0x000fe4000bf05070 */
[----:B------:R-:W-:Y:S02]  /*0e00*/  CS2R R210, SRZ ;  /* 0x0000000000d27805 */ /* 0x000fe4000001ff00 */
[----:B------:R-:W-:-:S13]  /*0e10*/  ISETP.NE.AND.EX P0, PT, RZ, UR7, PT, P0 ;  /* 0x00000007ff007c0c */ /* 0x000fda000bf05300 */
[----:B------:R-:W-:Y:S05]  /*0e20*/  @!P0 BRA `(.L_x_3643) ;  /* 0x0000000000408947 */ /* 0x000fea0003800000 */
[----:B------:R-:W2:Y:S01]  /*0e30*/  S2UR UR10, SR_CTAID.Y ;  /* 0x00000000000a79c3 */ /* 0x000ea20000002600 */
[----:B-1----:R-:W-:Y:S01]  /*0e40*/  SHF.R.S32.HI R2, RZ, 0x1f, R19 ;  /* 0x0000001fff027819 */ /* 0x002fe20000011413 */
[----:B------:R-:W-:-:S03]  /*0e50*/  ULDC.64 UR4, c[0x0][0x378] ;  /* 0x0000de0000047ab9 */ /* 0x000fc60000000a00 */
[----:B------:R-:W-:-:S03]  /*0e60*/  R2UR UR9, R2 ;  /* 0x00000000020972ca */ /* 0x000fc600000e0000 */
[----:B------:R-:W1:Y:S10]  /*0e70*/  S2UR UR8, SR_CTAID.Y ;  /* 0x00000000000879c3 */ /* 0x000e740000002600 */
[----:B------:R-:W-:-:S02]  /*0e80*/  UIMAD UR9, UR9, UR4, URZ ;  /* 0x00000004090972a4 */ /* 0x000fc4000f8e023f */
[----:B--2---:R-:W-:-:S04]  /*0e90*/  UIMAD.WIDE.U32 UR10, UR10, UR4, URZ ;  /* 0x000000040a0a72a5 */ /* 0x004fc8000f8e003f */
[----:B------:R-:W-:Y:S02]  /*0ea0*/  ULEA UR6, UP1, UR10, UR6, 0x2 ;  /* 0x000000060a067291 */ /* 0x000fe4000f82103f */
[----:B-1----:R-:W-:Y:S02]  /*0eb0*/  UIMAD UR5, UR8, UR5, UR9 ;  /* 0x00000005080572a4 */ /* 0x002fe4000f8e0209 */
[----:B------:R-:W-:Y:S02]  /*0ec0*/  UISETP.NE.U32.AND UP0, UPT, UR6, URZ, UPT ;  /* 0x0000003f0600728c */ /* 0x000fe4000bf05070 */
[----:B------:R-:W-:Y:S01]  /*0ed0*/  IMAD.U32 R210, RZ, RZ, UR6 ;  /* 0x00000006ffd27e24 */ /* 0x000fe2000f8e00ff */
[----:B------:R-:W-:-:S04]  /*0ee0*/  UIADD3 UR5, UR11, UR5, URZ ;  /* 0x000000050b057290 */ /* 0x000fc8000fffe03f */
[----:B------:R-:W-:-:S04]  /*0ef0*/  USHF.L.U64.HI UR5, UR10, 0x2, UR5 ;  /* 0x000000020a057899 */ /* 0x000fc80008010205 */
[----:B------:R-:W-:-:S04]  /*0f00*/  UIADD3.X UR5, UR5, UR7, URZ, UP1, !UPT ;  /* 0x0000000705057290 */ /* 0x000fc80008ffe43f */
[----:B------:R-:W-:Y:S02]  /*0f10*/  UISETP.NE.AND.EX UP1, UPT, UR5, URZ, UPT, UP0 ;  /* 0x0000003f0500728c */ /* 0x000fe4000bf25300 */
[----:B------:R-:W-:-:S09]  /*0f20*/  IMAD.U32 R211, RZ, RZ, UR5 ;  /* 0x00000005ffd37e24 */ /* 0x000fd2000f8e00ff */
.L_x_3643:
[----:B------:R-:W-:-:S13]  /*0f30*/  PLOP3.LUT P0, PT, PT, PT, UP1, 0x40, 0x0 ;  /* 0x000000000000781c */ /* 0x000fda0003f0e818 */
[----:B------:R-:W-:Y:S05]  /*0f40*/  @P0 BRA `(.L_x_3644) ;  /* 0x0000000400400947 */ /* 0x000fea0003800000 */
[----:B------:R-:W1:Y:S01]  /*0f50*/  LDC R6, c[0x0][0x380] ;  /* 0x0000e000ff067b82 */ /* 0x000e620000000800 */
[----:B------:R-:W-:Y:S01]  /*0f60*/  LEA R13, R133, 0xffffffc0, 0x6 ;  /* 0xffffffc0850d7811 */ /* 0x000fe200078e30ff */
[----:B------:R-:W-:-:S06]  /*0f70*/  ULDC.64 UR4, c[0x0][0x230] ;  /* 0x00008c0000047ab9 */ /* 0x000fcc0000000a00 */
        /* <DEDUP_REMOVED lines=9> */
[----:B------:R-:W-:Y:S01]  /*1010*/  IMAD R0, R3, R2, RZ ;  /* 0x0000000203007224 */ /* 0x000fe200078e02ff */
[----:B------:R-:W-:-:S03]  /*1020*/  IABS R3, R13 ;  /* 0x0000000d00037213 */ /* 0x000fc60000000000 */
[----:B------:R-:W-:-:S06]  /*1030*/  IMAD.HI.U32 R0, R5, R0, R4 ;  /* 0x0000000005007227 */ /* 0x000fcc00078e0004 */
        /* <DEDUP_REMOVED lines=15> */
[----:B-1----:R-:W-:-:S04]  /*1130*/  IABS R2, R7 ;  /* 0x0000000700027213 */ /* 0x002fc80000000000 */
[----:B------:R-:W1:Y:S08]  /*1140*/  I2F.RP R5, R2 ;  /* 0x0000000200057306 */ /* 0x000e700000209400 */
[----:B-1----:R-:W1:Y:S02]  /*1150*/  MUFU.RCP R10, R5 ;  /* 0x00000005000a7308 */ /* 0x002e640000001000 */
[----:B-1----:R-:W-:-:S06]  /*1160*/  IADD3 R10, R10, 0xffffffe, RZ ;  /* 0x0ffffffe0a0a7810 */ /* 0x002fcc0007ffe0ff */
[----:B------:R-:W1:Y:S02]  /*1170*/  F2I.FTZ.U32.TRUNC.NTZ R11, R10 ;  /* 0x0000000a000b7305 */ /* 0x000e64000021f000 */
[----:B-1----:R-:W-:Y:S01]  /*1180*/  IMAD.MOV R3, RZ, RZ, -R11 ;  /* 0x000000ffff037224 */ /* 0x002fe200078e0a0b */
[----:B------:R-:W-:-:S03]  /*1190*/  MOV R10, RZ ;  /* 0x000000ff000a7202 */ /* 0x000fc60000000f00 */
[----:B------:R-:W-:Y:S01]  /*11a0*/  IMAD R4, R3, R2, RZ ;  /* 0x0000000203047224 */ /* 0x000fe200078e02ff */
[----:B------:R-:W-:-:S03]  /*11b0*/  IABS R3, R26 ;  /* 0x0000001a00037213 */ /* 0x000fc60000000000 */
[----:B------:R-:W-:-:S04]  /*11c0*/  IMAD.HI.U32 R11, R11, R4, R10 ;  /* 0x000000040b0b7227 */ /* 0x000fc800078e000a */
[----:B------:R-:W-:-:S04]  /*11d0*/  IMAD.MOV.U32 R4, RZ, RZ, R3 ;  /* 0x000000ffff047224 */ /* 0x000fc800078e0003 */
[----:B------:R-:W-:-:S05]  /*11e0*/  IMAD.HI.U32 R22, R11, R4, RZ ;  /* 0x000000040b167227 */ /* 0x000fca00078e00ff */
[----:B------:R-:W-:-:S05]  /*11f0*/  IADD3 R3, -R22, RZ, RZ ;  /* 0x000000ff16037210 */ /* 0x000fca0007ffe1ff */
[----:B------:R-:W-:Y:S02]  /*1200*/  IMAD R3, R2, R3, R4 ;  /* 0x0000000302037224 */ /* 0x000fe400078e0204 */
[----:B------:R-:W-:-:S03]  /*1210*/  IMAD.MOV R4, RZ, RZ, -R9 ;  /* 0x000000ffff047224 */ /* 0x000fc600078e0a09 */
[----:B------:R-:W-:Y:S01]  /*1220*/  ISETP.GT.U32.AND P1, PT, R2, R3, PT ;  /* 0x000000030200720c */ /* 0x000fe20003f24070 */
[----:B------:R-:W-:-:S12]  /*1230*/  IMAD R13, R6, R4, R13 ;  /* 0x00000004060d7224 */ /* 0x000fd800078e020d */
[----:B------:R-:W-:Y:S01]  /*1240*/  @!P1 IMAD.IADD R3, R3, 0x1, -R2 ;  /* 0x0000000103039824 */ /* 0x000fe200078e0a02 */
[----:B------:R-:W-:Y:S02]  /*1250*/  @!P1 IADD3 R22, R22, 0x1, RZ ;  /* 0x0000000116169810 */ /* 0x000fe40007ffe0ff */
[----:B------:R-:W-:Y:S02]  /*1260*/  ISETP.NE.AND P1, PT, R7, RZ, PT ;  /* 0x000000ff0700720c */ /* 0x000fe40003f25270 */
[----:B------:R-:W-:Y:S02]  /*1270*/  ISETP.GE.U32.AND P2, PT, R3, R2, PT ;  /* 0x000000020300720c */ /* 0x000fe40003f46070 */
[----:B------:R-:W-:-:S04]  /*1280*/  LOP3.LUT R2, R26, R7, RZ, 0x3c, !PT ;  /* 0x000000071a027212 */ /* 0x000fc800078e3cff */
[----:B------:R-:W-:Y:S02]  /*1290*/  ISETP.GE.AND P0, PT, R2, RZ, PT ;  /* 0x000000ff0200720c */ /* 0x000fe40003f06270 */
[----:B------:R-:W1:Y:S05]  /*12a0*/  LDC.64 R2, c[0x0][0x238] ;  /* 0x00008e00ff027b82 */ /* 0x000e6a0000000a00 */
[----:B------:R-:W-:-:S06]  /*12b0*/  @P2 IADD3 R22, R22, 0x1, RZ ;  /* 0x0000000116162810 */ /* 0x000fcc0007ffe0ff */
[----:B------:R-:W-:Y:S01]  /*12c0*/  @!P0 IMAD.MOV R22, RZ, RZ, -R22 ;  /* 0x000000ffff168224 */ /* 0x000fe200078e0a16 */
[----:B------:R-:W-:-:S04]  /*12d0*/  @!P1 LOP3.LUT R22, RZ, R7, RZ, 0x33, !PT ;  /* 0x00000007ff169212 */ /* 0x000fc800078e33ff */
[----:B------:R-:W-:Y:S02]  /*12e0*/  SHF.R.S32.HI R23, RZ, 0x1f, R22 ;  /* 0x0000001fff177819 */ /* 0x000fe40000011416 */
[----:B---3--:R-:W-:Y:S01]  /*12f0*/  SHF.R.S32.HI R5, RZ, 0x1f, R0 ;  /* 0x0000001fff057819 */ /* 0x008fe20000011400 */
[----:B-----5:R-:W-:-:S04]  /*1300*/  IMAD.WIDE.U32 R8, R0, UR4, RZ ;  /* 0x0000000400087c25 */ /* 0x020fc8000f8e00ff */
[C---:B------:R-:W-:Y:S02]  /*1310*/  IMAD R11, R5.reuse, UR4, RZ ;  /* 0x00000004050b7c24 */ /* 0x040fe4000f8e02ff */
[----:B-1----:R-:W-:Y:S02]  /*1320*/  IMAD R5, R5, R2, RZ ;  /* 0x0000000205057224 */ /* 0x002fe400078e02ff */
[C---:B------:R-:W-:Y:S01]  /*1330*/  IMAD R4, R0.reuse, UR5, R11 ;  /* 0x0000000500047c24 */ /* 0x040fe2000f8e020b */
[----:B------:R-:W-:Y:S01]  /*1340*/  SHF.R.S32.HI R11, RZ, 0x1f, R13 ;  /* 0x0000001fff0b7819 */ /* 0x000fe2000001140d */
[----:B------:R-:W-:Y:S01]  /*1350*/  ULDC.64 UR4, c[0x0][0x260] ;  /* 0x0000980000047ab9 */ /* 0x000fe20000000a00 */
[----:B------:R-:W-:Y:S02]  /*1360*/  IMAD R3, R0, R3, R5 ;  /* 0x0000000300037224 */ /* 0x000fe400078e0205 */
[----:B------:R-:W-:Y:S01]  /*1370*/  IADD3 R9, R9, R4, RZ ;  /* 0x0000000409097210 */ /* 0x000fe20007ffe0ff */
[----:B--2---:R-:W-:-:S02]  /*1380*/  IMAD R4, R11, R84, RZ ;  /* 0x000000540b047224 */ /* 0x004fc400078e02ff */
[----:B------:R-:W-:-:S04]  /*1390*/  IMAD.WIDE.U32 R6, R13, R84, R8 ;  /* 0x000000540d067225 */ /* 0x000fc800078e0008 */
[----:B------:R-:W-:Y:S01]  /*13a0*/  IMAD R4, R13, R85, R4 ;  /* 0x000000550d047224 */ /* 0x000fe200078e0204 */
[----:B------:R-:W-:-:S03]  /*13b0*/  MOV R8, R6 ;  /* 0x0000000600087202 */ /* 0x000fc60000000f00 */
[----:B------:R-:W-:Y:S02]  /*13c0*/  IMAD.IADD R9, R7, 0x1, R4 ;  /* 0x0000000107097824 */ /* 0x000fe400078e0204 */
        /* <DEDUP_REMOVED lines=8> */
.L_x_3644:
        /* <DEDUP_REMOVED lines=49> */
.L_x_3646:
[----:B------:R-:W-:Y:S01]  /*1760*/  @!P0 LOP3.LUT R22, RZ, R15, RZ, 0x33, !PT ;  /* 0x0000000fff168212 */ /* 0x000fe200078e33ff */
[----:B------:R-:W-:Y:S01]  /*1770*/  IMAD R6, R11, R84, RZ ;  /* 0x000000540b067224 */ /* 0x000fe200078e02ff */
[----:B------:R-:W-:Y:S02]  /*1780*/  MOV R14, R10 ;  /* 0x0000000a000e7202 */ /* 0x000fe40000000f00 */
[----:B------:R-:W-:Y:S01]  /*1790*/  MOV R15, R7 ;  /* 0x00000007000f7202 */ /* 0x000fe20000000f00 */
[-C--:B------:R-:W-:Y:S01]  /*17a0*/  IMAD R6, R85, R13.reuse, R6 ;  /* 0x0000000d55067224 */ /* 0x080fe200078e0206 */
[----:B------:R-:W-:Y:S02]  /*17b0*/  SHF.R.S32.HI R23, RZ, 0x1f, R22 ;  /* 0x0000001fff177819 */ /* 0x000fe40000011416 */
[----:B------:R-:W-:Y:S01]  /*17c0*/  @P3 IADD3 R0, R9, R0, RZ ;  /* 0x0000000009003210 */ /* 0x000fe20007ffe0ff */
[----:B------:R-:W-:-:S04]  /*17d0*/  IMAD.WIDE.U32 R14, R84, R13, R14 ;  /* 0x0000000d540e7225 */ /* 0x000fc800078e000e */
        /* <DEDUP_REMOVED lines=22> */
.L_x_3645:
[----:B------:R-:W-:Y:S01]  /*1940*/  ISETP.NE.AND P1, PT, R206, -0x1, PT ;  /* 0xffffffffce00780c */ /* 0x000fe20003f25270 */
[----:B------:R-:W1:Y:S01]  /*1950*/  S2UR UR8, SR_CgaCtaId ;  /* 0x00000000000879c3 */ /* 0x000e620000008800 */
[----:B------:R-:W-:Y:S01]  /*1960*/  SHF.R.S32.HI R86, RZ, 0x1f, R135 ;  /* 0x0000001fff567819 */ /* 0x000fe20000011487 */
[----:B------:R-:W-:Y:S01]  /*1970*/  IMAD.SHL.U32 R4, R133, 0x40, RZ ;  /* 0x0000004085047824 */ /* 0x000fe200078e00ff */
[----:B------:R-:W-:Y:S01]  /*1980*/  SHF.R.S32.HI R27, RZ, 0x1f, R26 ;  /* 0x0000001fff1b7819 */ /* 0x000fe2000001141a */
[----:B------:R-:W-:Y:S01]  /*1990*/  IMAD.IADD R199, R205, 0x1, -R88 ;  /* 0x00000001cdc77824 */ /* 0x000fe200078e0a58 */
[-C--:B------:R-:W-:Y:S01]  /*19a0*/  LEA.HI R2, R86, R135.reuse, RZ, 0x3 ;  /* 0x0000008756027211 */ /* 0x080fe200078f18ff */
[----:B------:R-:W-:Y:S01]  /*19b0*/  VIADD R3, R4, 0xffffffc0 ;  /* 0xffffffc004037836 */ /* 0x000fe20000000000 */
[----:B------:R-:W-:Y:S01]  /*19c0*/  LEA.HI R15, R86, R135, RZ, 0x4 ;  /* 0x00000087560f7211 */ /* 0x000fe200078f20ff */
[----:B------:R-:W-:Y:S01]  /*19d0*/  ULDC.64 UR4, c[0x0][0x258] ;  /* 0x0000960000047ab9 */ /* 0x000fe20000000a00 */
[----:B------:R-:W-:Y:S01]  /*19e0*/  SHF.R.S32.HI R28, RZ, 0x3, R2 ;  /* 0x00000003ff1c7819 */ /* 0x000fe20000011402 */
[----:B------:R-:W-:Y:S01]  /*19f0*/  IMAD.IADD R17, R134, 0x1, -R3 ;  /* 0x0000000186117824 */ /* 0x000fe200078e0a03 */
[----:B------:R-:W-:Y:S01]  /*1a00*/  LOP3.LUT R20, R15, 0xfffffff0, RZ, 0xc0, !PT ;  /* 0xfffffff00f147812 */ /* 0x000fe200078ec0ff */
[----:B-----5:R-:W2:Y:S01]  /*1a10*/  @!P1 LDC.64 R8, c[0x0][0x228] ;  /* 0x00008a00ff089b82 */ /* 0x020ea20000000a00 */
[----:B------:R-:W-:Y:S01]  /*1a20*/  @!P1 SHF.R.S32.HI R5, RZ, 0x1f, R19 ;  /* 0x0000001fff059819 */ /* 0x000fe20000011413 */
[----:B------:R-:W-:Y:S01]  /*1a30*/  VIADD R12, R28, 0x10 ;  /* 0x000000101c0c7836 */ /* 0x000fe20000000000 */
[----:B------:R-:W-:Y:S01]  /*1a40*/  LOP3.LUT R2, R2, 0xfffffff8, RZ, 0xc0, !PT ;  /* 0xfffffff802027812 */ /* 0x000fe200078ec0ff */
[----:B------:R-:W-:Y:S01]  /*1a50*/  IMAD.IADD R20, R135, 0x1, -R20 ;  /* 0x0000000187147824 */ /* 0x000fe200078e0a14 */
[----:B------:R-:W-:Y:S01]  /*1a60*/  ISETP.GE.AND P6, PT, R28, R199, PT ;  /* 0x000000c71c00720c */ /* 0x000fe20003fc6270 */
[----:B------:R-:W-:Y:S01]  /*1a70*/  ULDC.64 UR6, c[0x0][0x268] ;  /* 0x00009a0000067ab9 */ /* 0x000fe20000000a00 */
[----:B------:R-:W-:Y:S01]  /*1a80*/  IADD3 R2, -R2, R135, RZ ;  /* 0x0000008702027210 */ /* 0x000fe20007ffe1ff */
[----:B------:R-:W3:Y:S01]  /*1a90*/  @P1 LDC.64 R6, c[0x0][0x240] ;  /* 0x00009000ff061b82 */ /* 0x000ee20000000a00 */
[----:B------:R-:W-:Y:S01]  /*1aa0*/  SHF.R.S32.HI R21, RZ, 0x1f, R20 ;  /* 0x0000001fff157819 */ /* 0x000fe20000011414 */
[----:B------:R-:W-:Y:S01]  /*1ab0*/  IMAD R33, R27, UR4, RZ ;  /* 0x000000041b217c24 */ /* 0x000fe2000f8e02ff */
[----:B------:R-:W-:Y:S01]  /*1ac0*/  ISETP.GE.AND P4, PT, R12, R199, PT ;  /* 0x000000c70c00720c */ /* 0x000fe20003f86270 */
[----:B------:R-:W-:Y:S01]  /*1ad0*/  IMAD.SHL.U32 R208, R2, 0x8, RZ ;  /* 0x0000000802d07824 */ /* 0x000fe200078e00ff */
[CC--:B------:R-:W-:Y:S01]  /*1ae0*/  ISETP.GE.AND P3, PT, R12.reuse, R17.reuse, PT ;  /* 0x000000110c00720c */ /* 0x0c0fe20003f66270 */
[----:B------:R-:W-:Y:S01]  /*1af0*/  IMAD R23, R23, UR6, RZ ;  /* 0x0000000617177c24 */ /* 0x000fe2000f8e02ff */
[----:B------:R-:W-:Y:S01]  /*1b00*/  ISETP.GE.AND P0, PT, R12, R17, PT ;  /* 0x000000110c00720c */ /* 0x000fe20003f06270 */
[----:B------:R-:W-:Y:S01]  /*1b10*/  IMAD R33, R26, UR5, R33 ;  /* 0x000000051a217c24 */ /* 0x000fe2000f8e0221 */
[----:B------:R-:W-:Y:S01]  /*1b20*/  SHF.R.S32.HI R29, RZ, 0x1f, R28 ;  /* 0x0000001fff1d7819 */ /* 0x000fe2000001141c */
[----:B------:R-:W-:Y:S01]  /*1b30*/  IMAD R18, R22, UR7, R23 ;  /* 0x0000000716127c24 */ /* 0x000fe2000f8e0217 */
[----:B------:R-:W-:Y:S01]  /*1b40*/  BSSY B0, `(.L_x_3647) ;  /* 0x000004f000007945 */ /* 0x000fe20003800000 */
[----:B------:R-:W-:-:S02]  /*1b50*/  VIADD R201, R208, 0x40 ;  /* 0x00000040d0c97836 */ /* 0x000fc40000000000 */
[----:B------:R-:W-:-:S04]  /*1b60*/  IMAD.WIDE R38, R39, 0x40, R28 ;  /* 0x0000004027267825 */ /* 0x000fc800078e021c */
[-C--:B--2---:R-:W-:Y:S02]  /*1b70*/  @!P1 IMAD R14, R5, R8.reuse, RZ ;  /* 0x00000008050e9224 */ /* 0x084fe400078e02ff */
[----:B------:R-:W-:Y:S02]  /*1b80*/  IMAD.SHL.U32 R5, R28, 0x40, RZ ;  /* 0x000000401c057824 */ /* 0x000fe400078e00ff */
[----:B------:R-:W-:-:S03]  /*1b90*/  @!P1 IMAD.WIDE.U32 R24, R19, R8, RZ ;  /* 0x0000000813189225 */ /* 0x000fc600078e00ff */
[----:B------:R-:W-:Y:S01]  /*1ba0*/  LOP3.LUT R5, R5, 0x1c0, RZ, 0xc0, !PT ;  /* 0x000001c005057812 */ /* 0x000fe200078ec0ff */
[C---:B---3--:R-:W-:Y:S01]  /*1bb0*/  @P1 IMAD.WIDE.U32 R30, R206.reuse, R6, RZ ;  /* 0x00000006ce1e1225 */ /* 0x048fe200078e00ff */
[----:B------:R-:W-:Y:S02]  /*1bc0*/  LEA.HI R6, R21, R20, RZ, 0x3 ;  /* 0x0000001415067211 */ /* 0x000fe400078f18ff */
[----:B------:R-:W-:Y:S01]  /*1bd0*/  LOP3.LUT R21, R5, 0x38, R208, 0xf8, !PT ;  /* 0x0000003805157812 */ /* 0x000fe200078ef8d0 */
[----:B------:R-:W-:Y:S01]  /*1be0*/  @!P1 IMAD R9, R19, R9, R14 ;  /* 0x0000000913099224 */ /* 0x000fe200078e020e */
[----:B------:R-:W-:Y:S01]  /*1bf0*/  SHF.R.U32.HI R204, RZ, 0x3, R5 ;  /* 0x00000003ffcc7819 */ /* 0x000fe20000011605 */
[----:B------:R-:W-:Y:S02]  /*1c00*/  @P1 IMAD.MOV.U32 R5, RZ, RZ, R30 ;  /* 0x000000ffff051224 */ /* 0x000fe400078e001e */
[----:B------:R-:W-:Y:S01]  /*1c10*/  @!P1 IMAD.MOV.U32 R5, RZ, RZ, R24 ;  /* 0x000000ffff059224 */ /* 0x000fe200078e0018 */
[----:B------:R-:W-:Y:S01]  /*1c20*/  LOP3.LUT R204, R21, R204, RZ, 0x3c, !PT ;  /* 0x000000cc15cc7212 */ /* 0x000fe200078e3cff */
[----:B------:R-:W-:Y:S01]  /*1c30*/  @P1 IMAD R8, R206, R7, R31 ;  /* 0x00000007ce081224 */ /* 0x000fe200078e021f */
[----:B------:R-:W-:Y:S01]  /*1c40*/  SHF.R.S32.HI R21, RZ, 0x1f, R208 ;  /* 0x0000001fff157819 */ /* 0x000fe200000114d0 */
[----:B------:R-:W-:Y:S01]  /*1c50*/  @!P1 IMAD.IADD R8, R25, 0x1, R9 ;  /* 0x0000000119089824 */ /* 0x000fe200078e0209 */
[----:B------:R-:W-:Y:S01]  /*1c60*/  IADD3 R30, P1, R208, R5, RZ ;  /* 0x00000005d01e7210 */ /* 0x000fe20007f3e0ff */
[----:B------:R-:W-:Y:S01]  /*1c70*/  IMAD.MOV.U32 R5, RZ, RZ, 0x20 ;  /* 0x00000020ff057424 */ /* 0x000fe200078e00ff */
[----:B------:R-:W-:Y:S01]  /*1c80*/  LOP3.LUT R7, R6, 0xfffffff8, RZ, 0xc0, !PT ;  /* 0xfffffff806077812 */ /* 0x000fe200078ec0ff */
[----:B------:R-:W-:Y:S01]  /*1c90*/  VIADD R14, R28, 0x20 ;  /* 0x000000201c0e7836 */ /* 0x000fe20000000000 */
[----:B------:R-:W-:Y:S01]  /*1ca0*/  IADD3 R24, P2, R208, R10, RZ ;  /* 0x0000000ad0187210 */ /* 0x000fe20007f5e0ff */
[----:B------:R-:W-:-:S02]  /*1cb0*/  IMAD.X R31, R21, 0x1, R8, P1 ;  /* 0x00000001151f7824 */ /* 0x000fc400008e0608 */
[----:B------:R-:W2:Y:S01]  /*1cc0*/  LDC.64 R8, c[0x0][0x3c8] ;  /* 0x0000f200ff087b82 */ /* 0x000ea20000000a00 */
[----:B------:R-:W-:Y:S01]  /*1cd0*/  IMAD.IADD R20, R20, 0x1, -R7 ;  /* 0x0000000114147824 */ /* 0x000fe200078e0a07 */
[----:B------:R-:W-:Y:S01]  /*1ce0*/  LEA.HI R7, R86, R135, RZ, 0x6 ;  /* 0x0000008756077211 */ /* 0x000fe200078f30ff */
[----:B------:R-:W-:Y:S01]  /*1cf0*/  IMAD.X R25, R21, 0x1, R0, P2 ;  /* 0x0000000115197824 */ /* 0x000fe200010e0600 */
[----:B------:R-:W-:Y:S01]  /*1d00*/  IADD3 R0, P5, R28, R13, RZ ;  /* 0x0000000d1c007210 */ /* 0x000fe20007fbe0ff */
[----:B------:R-:W-:Y:S01]  /*1d10*/  IMAD.WIDE.U32 R30, R26, UR4, R30 ;  /* 0x000000041a1e7c25 */ /* 0x000fe2000f8e001e */
[----:B------:R-:W-:Y:S01]  /*1d20*/  SHF.L.U32 R7, R7, 0x3, RZ ;  /* 0x0000000307077819 */ /* 0x000fe200000006ff */
[----:B------:R-:W-:Y:S01]  /*1d30*/  UMOV UR4, 0x400 ;  /* 0x0000040000047882 */ /* 0x000fe20000000000 */
[----:B------:R-:W-:Y:S01]  /*1d40*/  R2P PR, R20, 0x6 ;  /* 0x0000000614007804 */ /* 0x000fe20000000000 */
[----:B-1----:R-:W-:Y:S01]  /*1d50*/  ULEA UR4, UR8, UR4, 0x18 ;  /* 0x0000000408047291 */ /* 0x002fe2000f8ec03f */
[----:B------:R-:W-:Y:S01]  /*1d60*/  LOP3.LUT R204, R204, 0xfffffe00, R7, 0xf8, !PT ;  /* 0xfffffe00cccc7812 */ /* 0x000fe200078ef807 */
[----:B------:R-:W-:-:S02]  /*1d70*/  IMAD.MOV.U32 R7, RZ, RZ, 0x10 ;  /* 0x00000010ff077424 */ /* 0x000fc400078e00ff */
[----:B------:R-:W-:Y:S01]  /*1d80*/  IMAD.WIDE.U32 R22, R22, UR6, R24 ;  /* 0x0000000616167c25 */ /* 0x000fe2000f8e0018 */
[----:B------:R-:W-:Y:S02]  /*1d90*/  IADD3.X R24, R29, R11, RZ, P5, !PT ;  /* 0x0000000b1d187210 */ /* 0x000fe40002ffe4ff */
[----:B------:R-:W-:Y:S01]  /*1da0*/  LEA R204, R204, UR4, 0x1 ;  /* 0x00000004cccc7c11 */ /* 0x000fe2000f8e08ff */
[----:B------:R-:W-:Y:S01]  /*1db0*/  VIADD R200, R208, 0x80 ;  /* 0x00000080d0c87836 */ /* 0x000fe20000000000 */
[----:B------:R-:W-:Y:S01]  /*1dc0*/  SEL R7, R7, 0xfffffff0, !P1 ;  /* 0xfffffff007077807 */ /* 0x000fe20004800000 */
[----:B------:R-:W-:Y:S01]  /*1dd0*/  IMAD.IADD R33, R31, 0x1, R33 ;  /* 0x000000011f217824 */ /* 0x000fe200078e0221 */
[----:B------:R-:W-:Y:S01]  /*1de0*/  SEL R5, R5, 0xffffffe0, !P2 ;  /* 0xffffffe005057807 */ /* 0x000fe20005000000 */
[----:B------:R-:W-:Y:S06]  /*1df0*/  @P6 BRA `(.L_x_3648) ;  /* 0x00000000008c6947 */ /* 0x000fec0003800000 */
        /* <DEDUP_REMOVED lines=12> */
[----:B------:R-:W4:Y:S01]  /*1ec0*/  @!P5 LDC.64 R10, c[0x0][0x210] ;  /* 0x00008400ff0adb82 */ /* 0x000f220000000a00 */
[----:B-1----:R-:W-:-:S04]  /*1ed0*/  @!P6 LEA R12, P1, R40, R12, 0x1 ;  /* 0x0000000c280ce211 */ /* 0x002fc800078208ff */
[C---:B------:R-:W-:Y:S02]  /*1ee0*/  @!P6 LEA.HI.X R13, R40.reuse, R13, R16, 0x1, P1 ;  /* 0x0000000d280de211 */ /* 0x040fe400008f0c10 */
[----:B----4-:R-:W-:-:S03]  /*1ef0*/  @!P5 LEA R10, P1, R40, R10, 0x1 ;  /* 0x0000000a280ad211 */ /* 0x010fc600078208ff */
        /* <DEDUP_REMOVED lines=19> */
.L_x_3648:
[----:B------:R-:W-:Y:S05]  /*2030*/  BSYNC B0 ;  /* 0x0000000000007941 */ /* 0x000fea0003800000 */
.L_x_3647:
[----:B------:R-:W-:Y:S01]  /*2040*/  ULDC.64 UR8, c[0x0][0x250] ;  /* 0x0000940000087ab9 */ /* 0x000fe20000000a00 */
[----:B------:R-:W-:Y:S01]  /*2050*/  BSSY B0, `(.L_x_3649) ;  /* 0x000002d000007945 */ /* 0x000fe20003800000 */
[----:B-1-3--:R-:W-:Y:S01]  /*2060*/  IMAD R11, R24, UR8, RZ ;  /* 0x00000008180b7c24 */ /* 0x00afe2000f8e02ff */
[----:B------:R-:W-:Y:S01]  /*2070*/  USHF.L.U64.HI UR10, UR8, 0x4, UR9 ;  /* 0x00000004080a7899 */ /* 0x000fe20008010209 */
[----:B------:R-:W-:Y:S02]  /*2080*/  ISETP.GE.AND P1, PT, R14, R199, PT ;  /* 0x000000c70e00720c */ /* 0x000fe40003f26270 */
[----:B------:R-:W-:Y:S01]  /*2090*/  IADD3 R24, R28, 0x30, RZ ;  /* 0x000000301c187810 */ /* 0x000fe20007ffe0ff */
[----:B------:R-:W-:Y:S01]  /*20a0*/  IMAD R16, R0, UR9, R11 ;  /* 0x0000000900107c24 */ /* 0x000fe2000f8e020b */
        /* <DEDUP_REMOVED lines=12> */
[----:B------:R-:W1:Y:S01]  /*2170*/  @!P6 LDC.64 R12, c[0x0][0x210] ;  /* 0x00008400ff0ceb82 */ /* 0x000e620000000a00 */
[----:B------:R-:W-:Y:S01]  /*2180*/  IMAD R25, R40, UR7, R25 ;  /* 0x0000000728197c24 */ /* 0x000fe2000f8e0219 */
[----:B------:R3:W-:Y:S06]  /*2190*/  @P6 STS.128 [R204+0x800], RZ ;  /* 0x000800ffcc006388 */ /* 0x0007ec0000000c00 */
[----:B------:R-:W4:Y:S01]  /*21a0*/  @!P5 LDC.64 R10, c[0x0][0x210] ;  /* 0x00008400ff0adb82 */ /* 0x000f220000000a00 */
[----:B-1----:R-:W-:Y:S01]  /*21b0*/  @!P6 LEA R40, P4, R42, R12, 0x1 ;  /* 0x0000000c2a28e211 */ /* 0x002fe200078808ff */
[----:B------:R-:W-:-:S05]  /*21c0*/  IMAD.IADD R12, R43, 0x1, R25 ;  /* 0x000000012b0c7824 */ /* 0x000fca00078e0219 */
[C---:B------:R-:W-:Y:S02]  /*21d0*/  @!P6 LEA.HI.X R41, R42.reuse, R13, R12, 0x1, P4 ;  /* 0x0000000d2a29e211 */ /* 0x040fe400020f0c0c */
[----:B----4-:R-:W-:-:S03]  /*21e0*/  @!P5 LEA R10, P4, R42, R10, 0x1 ;  /* 0x0000000a2a0ad211 */ /* 0x010fc600078808ff */
        /* <DEDUP_REMOVED lines=19> */
.L_x_3650:
[----:B------:R-:W-:Y:S05]  /*2320*/  BSYNC B0 ;  /* 0x0000000000007941 */ /* 0x000fea0003800000 */
.L_x_3649:
[----:B------:R-:W-:Y:S01]  /*2330*/  IADD3 R36, P2, R208, R36, RZ ;  /* 0x00000024d0247210 */ /* 0x000fe20007f5e0ff */
[----:B------:R-:W-:Y:S01]  /*2340*/  BSSY B0, `(.L_x_3651) ;  /* 0x000002b000007945 */ /* 0x000fe20003800000 */
[----:B------:R-:W-:Y:S02]  /*2350*/  ISETP.GE.AND P6, PT, R24, R199, PT ;  /* 0x000000c71800720c */ /* 0x000fe40003fc6270 */
[----:B------:R-:W-:Y:S01]  /*2360*/  IADD3.X R37, R21, R34, RZ, P2, !PT ;  /* 0x0000002215257210 */ /* 0x000fe200017fe4ff */
[----:B------:R-:W-:Y:S01]  /*2370*/  IMAD R21, R29, R84, RZ ;  /* 0x000000541d157224 */ /* 0x000fe200078e02ff */
[----:B------:R-:W-:Y:S09]  /*2380*/  @P1 BRA `(.L_x_3652) ;  /* 0x0000000000981947 */ /* 0x000ff20003800000 */
[----:B------:R-:W-:Y:S01]  /*2390*/  ULDC UR5, c[0x0][0x2d0] ;  /* 0x0000b40000057ab9 */ /* 0x000fe20000000800 */
[----:B------:R-:W-:Y:S01]  /*23a0*/  IADD3 R34, P1, R38, 0x20, RZ ;  /* 0x0000002026227810 */ /* 0x000fe20007f3e0ff */
[----:B------:R-:W-:Y:S01]  /*23b0*/  ULDC.64 UR6, c[0x0][0x240] ;  /* 0x0000900000067ab9 */ /* 0x000fe20000000a00 */
[----:B------:R-:W-:Y:S01]  /*23c0*/  ISETP.GE.AND P5, PT, R208, UR5, PT ;  /* 0x00000005d0007c0c */ /* 0x000fe2000bfa6270 */
[----:B---3--:R-:W-:Y:S01]  /*23d0*/  IMAD.MOV.U32 R40, RZ, RZ, R30 ;  /* 0x000000ffff287224 */ /* 0x008fe200078e001e */
[----:B------:R-:W-:Y:S01]  /*23e0*/  ISETP.GE.AND P4, PT, R201, UR5, PT ;  /* 0x00000005c9007c0c */ /* 0x000fe2000bf86270 */
[----:B------:R-:W-:Y:S01]  /*23f0*/  IMAD.X R25, RZ, RZ, R39, P1 ;  /* 0x000000ffff197224 */ /* 0x000fe200008e0627 */
[----:B------:R-:W-:Y:S01]  /*2400*/  ISETP.GE.AND P1, PT, R200, UR5, PT ;  /* 0x00000005c8007c0c */ /* 0x000fe2000bf26270 */
[----:B------:R-:W-:Y:S02]  /*2410*/  IMAD.MOV.U32 R41, RZ, RZ, R33 ;  /* 0x000000ffff297224 */ /* 0x000fe400078e0021 */
[----:B------:R-:W-:-:S02]  /*2420*/  IMAD R25, R25, UR6, RZ ;  /* 0x0000000619197c24 */ /* 0x000fc4000f8e02ff */
[----:B------:R-:W-:-:S04]  /*2430*/  IMAD.WIDE.U32 R40, R34, UR6, R40 ;  /* 0x0000000622287c25 */ /* 0x000fc8000f8e0028 */
[----:B------:R-:W3:Y:S01]  /*2440*/  @!P5 LDC.64 R12, c[0x0][0x210] ;  /* 0x00008400ff0cdb82 */ /* 0x000ee20000000a00 */
[----:B------:R-:W-:Y:S01]  /*2450*/  IMAD R25, R34, UR7, R25 ;  /* 0x0000000722197c24 */ /* 0x000fe2000f8e0219 */
[----:B------:R4:W-:Y:S06]  /*2460*/  @P5 STS.128 [R204+0x1000], RZ ;  /* 0x001000ffcc005388 */ /* 0x0009ec0000000c00 */
[----:B-1----:R-:W1:Y:S01]  /*2470*/  @!P4 LDC.64 R10, c[0x0][0x210] ;  /* 0x00008400ff0acb82 */ /* 0x002e620000000a00 */
[----:B---3--:R-:W-:Y:S01]  /*2480*/  @!P5 LEA R34, P2, R40, R12, 0x1 ;  /* 0x0000000c2822d211 */ /* 0x008fe200078408ff */
        /* <DEDUP_REMOVED lines=16> */
[----:B----4-:R-:W-:-:S04]  /*2590*/  LEA R10, P1, R40, UR6, 0x1 ;  /* 0x00000006280a7c11 */ /* 0x010fc8000f8208ff */
[----:B------:R-:W-:-:S05]  /*25a0*/  LEA.HI.X R11, R40, UR7, R12, 0x1, P1 ;  /* 0x00000007280b7c11 */ /* 0x000fca00088f0c0c */
[----:B------:R-:W-:Y:S01]  /*25b0*/  @!PT LDS RZ, [RZ] ;  /* 0x00000000fffff984 */ /* 0x000fe20000000800 */
[----:B------:R-:W-:Y:S01]  /*25c0*/  @!PT LDS RZ, [RZ] ;  /* 0x00000000fffff984 */ /* 0x000fe20000000800 */
[----:B------:R-:W-:Y:S01]  /*25d0*/  @!PT LDS RZ, [RZ] ;  /* 0x00000000fffff984 */ /* 0x000fe20000000800 */
[----:B------:R1:W-:Y:S04]  /*25e0*/  LDGSTS.E.BYPASS.LTC128B.128 [R204+0x5000], desc[UR12][R10.64+0x100] ;  /* 0x050001000acc7fae */ /* 0x0003e8000b901d4c */
.L_x_3652:
[----:B------:R-:W-:Y:S05]  /*25f0*/  BSYNC B0 ;  /* 0x0000000000007941 */ /* 0x000fea0003800000 */
.L_x_3651:
        /* <DEDUP_REMOVED lines=12> */
[----:B------:R-:W5:Y:S01]  /*26c0*/  @!P5 LDC.64 R12, c[0x0][0x210] ;  /* 0x00008400ff0cdb82 */ /* 0x000f620000000a00 */
[----:B------:R-:W-:Y:S01]  /*26d0*/  IMAD R32, R25, UR7, R32 ;  /* 0x0000000719207c24 */ /* 0x000fe2000f8e0220 */
[----:B------:R2:W-:Y:S03]  /*26e0*/  @P5 STS.128 [R204+0x1800], RZ ;  /* 0x001800ffcc005388 */ /* 0x0005e60000000c00 */
[----:B------:R-:W-:-:S03]  /*26f0*/  IMAD.IADD R32, R31, 0x1, R32 ;  /* 0x000000011f207824 */ /* 0x000fc600078e0220 */
[----:B-1-34-:R-:W1:Y:S01]  /*2700*/  @!P4 LDC.64 R10, c[0x0][0x210] ;  /* 0x00008400ff0acb82 */ /* 0x01ae620000000a00 */
[----:B-----5:R-:W-:-:S04]  /*2710*/  @!P5 LEA R12, P6, R30, R12, 0x1 ;  /* 0x0000000c1e0cd211 */ /* 0x020fc800078c08ff */
        /* <DEDUP_REMOVED lines=13> */
[----:B--2---:R-:W-:Y:S05]  /*27f0*/  @P1 BRA `(.L_x_3654) ;  /* 0x00000000001c1947 */ /* 0x004fea0003800000 */
[----:B------:R-:W-:Y:S02]  /*2800*/  ULDC.64 UR6, c[0x0][0x210] ;  /* 0x0000840000067ab9 */ /* 0x000fe40000000a00 */
[----:B-1----:R-:W-:-:S04]  /*2810*/  LEA R10, P1, R30, UR6, 0x1 ;  /* 0x000000061e0a7c11 */ /* 0x002fc8000f8208ff */
[----:B------:R-:W-:-:S05]  /*2820*/  LEA.HI.X R11, R30, UR7, R32, 0x1, P1 ;  /* 0x000000071e0b7c11 */ /* 0x000fca00088f0c20 */
[----:B------:R-:W-:Y:S01]  /*2830*/  @!PT LDS RZ, [RZ] ;  /* 0x00000000fffff984 */ /* 0x000fe20000000800 */
[----:B------:R-:W-:Y:S01]  /*2840*/  @!PT LDS RZ, [RZ] ;  /* 0x00000000fffff984 */ /* 0x000fe20000000800 */
[----:B------:R-:W-:Y:S01]  /*2850*/  @!PT LDS RZ, [RZ] ;  /* 0x00000000fffff984 */ /* 0x000fe20000000800 */
[----:B------:R1:W-:Y:S04]  /*2860*/  LDGSTS.E.BYPASS.LTC128B.128 [R204+0x5800], desc[UR12][R10.64+0x100] ;  /* 0x058001000acc7fae */ /* 0x0003e8000b901d4c */
.L_x_3654:
[----:B------:R-:W-:Y:S05]  /*2870*/  BSYNC B0 ;  /* 0x0000000000007941 */ /* 0x000fea0003800000 */
.L_x_3653:
[C---:B------:R-:W-:Y:S01]  /*2880*/  ISETP.GE.AND P2, PT, R28.reuse, R17, PT ;  /* 0x000000111c00720c */ /* 0x040fe20003f46270 */
[C---:B------:R-:W-:Y:S01]  /*2890*/  IMAD R21, R28.reuse, R85, R21 ;  /* 0x000000551c157224 */ /* 0x040fe200078e0215 */
[----:B------:R-:W-:Y:S01]  /*28a0*/  BSSY B0, `(.L_x_3655) ;  /* 0x0000025000007945 */ /* 0x000fe20003800000 */
[----:B------:R-:W-:Y:S01]  /*28b0*/  IMAD.WIDE.U32 R36, R28, R84, R36 ;  /* 0x000000541c247225 */ /* 0x000fe200078e0024 */
[----:B------:R-:W-:Y:S02]  /*28c0*/  ISETP.GE.AND P1, PT, R14, R17, PT ;  /* 0x000000110e00720c */ /* 0x000fe40003f26270 */
[C---:B------:R-:W-:Y:S01]  /*28d0*/  SHF.L.U64.HI R202, R84.reuse, 0x4, R85 ;  /* 0x0000000454ca7819 */ /* 0x040fe20000010255 */
[----:B------:R-:W-:Y:S01]  /*28e0*/  IMAD.SHL.U32 R203, R84, 0x10, RZ ;  /* 0x0000001054cb7824 */ /* 0x000fe200078e00ff */
[----:B------:R-:W-:Y:S01]  /*28f0*/  IADD3 R144, R37, R21, RZ ;  /* 0x0000001525907210 */ /* 0x000fe20007ffe0ff */
[----:B------:R-:W-:-:S04]  /*2900*/  IMAD.MOV.U32 R145, RZ, RZ, R36 ;  /* 0x000000ffff917224 */ /* 0x000fc800078e0024 */
[----:B------:R-:W-:Y:S05]  /*2910*/  @P2 BRA `(.L_x_3656) ;  /* 0x0000000000742947 */ /* 0x000fea0003800000 */
[----:B------:R-:W-:Y:S02]  /*2920*/  ULDC UR5, c[0x0][0x2d0] ;  /* 0x0000b40000057ab9 */ /* 0x000fe40000000800 */
[----:B------:R-:W-:Y:S02]  /*2930*/  ISETP.GE.AND P6, PT, R208, UR5, PT ;  /* 0x00000005d0007c0c */ /* 0x000fe4000bfc6270 */
[----:B------:R-:W-:Y:S02]  /*2940*/  ISETP.GE.AND P5, PT, R201, UR5, PT ;  /* 0x00000005c9007c0c */ /* 0x000fe4000bfa6270 */
[----:B------:R-:W-:-:S09]  /*2950*/  ISETP.GE.AND P2, PT, R200, UR5, PT ;  /* 0x00000005c8007c0c */ /* 0x000fd2000bf46270 */
[----:B-1----:R-:W1:Y:S01]  /*2960*/  @!P6 LDC.64 R12, c[0x0][0x218] ;  /* 0x00008600ff0ceb82 */ /* 0x002e620000000a00 */
        /* <DEDUP_REMOVED lines=24> */
.L_x_3656:
[----:B------:R-:W-:Y:S05]  /*2af0*/  BSYNC B0 ;  /* 0x0000000000007941 */ /* 0x000fea0003800000 */
.L_x_3655:
        /* <DEDUP_REMOVED lines=33> */
.L_x_3658:
[----:B------:R-:W-:Y:S05]  /*2d10*/  BSYNC B0 ;  /* 0x0000000000007941 */ /* 0x000fea0003800000 */
.L_x_3657:
[----:B------:R-:W-:Y:S01]  /*2d20*/  SHF.R.S32.HI R30, RZ, 0x4, R15 ;  /* 0x00000004ff1e7819 */ /* 0x000fe2000001140f */
[----:B------:R-:W-:Y:S01]  /*2d30*/  BSSY B0, `(.L_x_3659) ;  /* 0x0000024000007945 */ /* 0x000fe20003800000 */
[----:B------:R-:W-:Y:S01]  /*2d40*/  ISETP.GE.AND P5, PT, R14, R17, PT ;  /* 0x000000110e00720c */ /* 0x000fe20003fa6270 */
[----:B------:R-:W-:Y:S01]  /*2d50*/  IMAD.SHL.U32 R21, R2, 0x40, RZ ;  /* 0x0000004002157824 */ /* 0x000fe200078e00ff */
[----:B------:R-:W-:Y:S01]  /*2d60*/  LEA.HI R25, R15, R30, RZ, 0x1 ;  /* 0x0000001e0f197211 */ /* 0x000fe200078f08ff */
[----:B------:R-:W-:Y:S10]  /*2d70*/  @P1 BRA `(.L_x_3660) ;  /* 0x00000000007c1947 */ /* 0x000ff40003800000 */
[----:B------:R-:W-:Y:S01]  /*2d80*/  ULDC UR5, c[0x0][0x2d0] ;  /* 0x0000b40000057ab9 */ /* 0x000fe20000000800 */
[----:B------:R-:W-:Y:S02]  /*2d90*/  LEA R15, P2, R84, R145, 0x5 ;  /* 0x00000091540f7211 */ /* 0x000fe400078428ff */
[----:B------:R-:W-:Y:S02]  /*2da0*/  ISETP.GE.AND P4, PT, R208, UR5, PT ;  /* 0x00000005d0007c0c */ /* 0x000fe4000bf86270 */
[----:B------:R-:W-:Y:S02]  /*2db0*/  ISETP.GE.AND P3, PT, R201, UR5, PT ;  /* 0x00000005c9007c0c */ /* 0x000fe4000bf66270 */
[----:B------:R-:W-:Y:S02]  /*2dc0*/  ISETP.GE.AND P1, PT, R200, UR5, PT ;  /* 0x00000005c8007c0c */ /* 0x000fe4000bf26270 */
[----:B------:R-:W-:-:S07]  /*2dd0*/  LEA.HI.X R14, R84, R144, R85, 0x5, P2 ;  /* 0x00000090540e7211 */ /* 0x000fce00010f2c55 */
        /* <DEDUP_REMOVED lines=25> */
.L_x_3660:
[----:B------:R-:W-:Y:S05]  /*2f70*/  BSYNC B0 ;  /* 0x0000000000007941 */ /* 0x000fea0003800000 */
.L_x_3659:
[-C--:B------:R-:W-:Y:S01]  /*2f80*/  ISETP.GE.AND P1, PT, R24, R17.reuse, PT ;  /* 0x000000111800720c */ /* 0x080fe20003f26270 */
[C---:B------:R-:W-:Y:S01]  /*2f90*/  IMAD.SHL.U32 R32, R28.reuse, 0x8, RZ ;  /* 0x000000081c207824 */ /* 0x040fe200078e00ff */
[----:B------:R-:W-:Y:S01]  /*2fa0*/  LOP3.LUT R21, R21, 0x1c0, RZ, 0xc0, !PT ;  /* 0x000001c015157812 */ /* 0x000fe200078ec0ff */
[----:B------:R-:W-:Y:S01]  /*2fb0*/  BSSY B0, `(.L_x_3661) ;  /* 0x0000027000007945 */ /* 0x000fe20003800000 */
[----:B------:R-:W-:Y:S02]  /*2fc0*/  ISETP.GE.AND P6, PT, R28, R17, PT ;  /* 0x000000111c00720c */ /* 0x000fe40003fc6270 */
[----:B------:R-:W-:Y:S02]  /*2fd0*/  LOP3.LUT R32, R21, 0x8, R32, 0xf8, !PT ;  /* 0x0000000815207812 */ /* 0x000fe400078ef820 */
[----:B------:R-:W-:Y:S02]  /*2fe0*/  LOP3.LUT R25, R25, 0xfffffffe, RZ, 0xc0, !PT ;  /* 0xfffffffe19197812 */ /* 0x000fe400078ec0ff */
[----:B------:R-:W-:-:S03]  /*2ff0*/  SHF.R.U32.HI R21, RZ, 0x3, R21 ;  /* 0x00000003ff157819 */ /* 0x000fc60000011615 */
[----:B------:R-:W-:Y:S05]  /*3000*/  @P1 BRA `(.L_x_3662) ;  /* 0x0000000000841947 */ /* 0x000fea0003800000 */
[----:B------:R-:W-:Y:S01]  /*3010*/  ULDC UR5, c[0x0][0x2d0] ;  /* 0x0000b40000057ab9 */ /* 0x000fe20000000800 */
[----:B----4-:R-:W-:Y:S01]  /*3020*/  IMAD.MOV.U32 R34, RZ, RZ, R145 ;  /* 0x000000ffff227224 */ /* 0x010fe200078e0091 */
[----:B------:R-:W-:Y:S01]  /*3030*/  ISETP.GE.AND P4, PT, R208, UR5, PT ;  /* 0x00000005d0007c0c */ /* 0x000fe2000bf86270 */
[----:B------:R-:W-:Y:S01]  /*3040*/  IMAD.MOV.U32 R35, RZ, RZ, R144 ;  /* 0x000000ffff237224 */ /* 0x000fe200078e0090 */
[----:B------:R-:W-:Y:S01]  /*3050*/  ISETP.GE.AND P3, PT, R201, UR5, PT ;  /* 0x00000005c9007c0c */ /* 0x000fe2000bf66270 */
[----:B------:R-:W-:Y:S01]  /*3060*/  IMAD R28, R85, 0x30, RZ ;  /* 0x00000030551c7824 */ /* 0x000fe200078e02ff */
[----:B------:R-:W-:Y:S01]  /*3070*/  ISETP.GE.AND P2, PT, R200, UR5, PT ;  /* 0x00000005c8007c0c */ /* 0x000fe2000bf46270 */
[----:B------:R-:W-:-:S04]  /*3080*/  IMAD.WIDE.U32 R34, R84, 0x30, R34 ;  /* 0x0000003054227825 */ /* 0x000fc800078e0022 */
[----:B------:R-:W-:-:S04]  /*3090*/  IMAD.IADD R28, R35, 0x1, R28 ;  /* 0x00000001231c7824 */ /* 0x000fc800078e021c */
[----:B------:R-:W4:Y:S01]  /*30a0*/  @!P4 LDC.64 R14, c[0x0][0x218] ;  /* 0x00008600ff0ecb82 */ /* 0x000f220000000a00 */
[----:B------:R2:W-:Y:S07]  /*30b0*/  @P4 STS.128 [R204+0x7800], RZ ;  /* 0x007800ffcc004388 */ /* 0x0005ee0000000c00 */
[----:B-1----:R-:W1:Y:S08]  /*30c0*/  @!P3 LDC.64 R12, c[0x0][0x218] ;  /* 0x00008600ff0cbb82 */ /* 0x002e700000000a00 */
[----:B---3--:R-:W3:Y:S01]  /*30d0*/  @!P2 LDC.64 R10, c[0x0][0x218] ;  /* 0x00008600ff0aab82 */ /* 0x008ee20000000a00 */
[----:B----4-:R-:W-:-:S04]  /*30e0*/  @!P4 LEA R14, P1, R34, R14, 0x1 ;  /* 0x0000000e220ec211 */ /* 0x010fc800078208ff */
[C---:B------:R-:W-:Y:S02]  /*30f0*/  @!P4 LEA.HI.X R15, R34.reuse, R15, R28, 0x1, P1 ;  /* 0x0000000f220fc211 */ /* 0x040fe400008f0c1c */
[----:B-1----:R-:W-:-:S03]  /*3100*/  @!P3 LEA R12, P1, R34, R12, 0x1 ;  /* 0x0000000c220cb211 */ /* 0x002fc600078208ff */
[----:B------:R-:W-:Y:S01]  /*3110*/  @!PT LDS RZ, [RZ] ;  /* 0x00000000fffff984 */ /* 0x000fe20000000800 */
[----:B------:R-:W-:Y:S01]  /*3120*/  @!PT LDS RZ, [RZ] ;  /* 0x00000000fffff984 */ /* 0x000fe20000000800 */
[----:B------:R-:W-:Y:S01]  /*3130*/  @!PT LDS RZ, [RZ] ;  /* 0x00000000fffff984 */ /* 0x000fe20000000800 */
[----:B------:R1:W-:Y:S01]  /*3140*/  @!P4 LDGSTS.E.BYPASS.LTC128B.128 [R204+0x7800], desc[UR12][R14.64] ;  /* 0x078000000ecccfae */ /* 0x0003e2000b901d4c */
[----:B------:R-:W-:-:S03]  /*3150*/  @!P3 LEA.HI.X R13, R34, R13, R28, 0x1, P1 ;  /* 0x0000000d220db211 */ /* 0x000fc600008f0c1c */
[----:B------:R1:W-:Y:S01]  /*3160*/  @P3 STS.128 [R204+0x9800], RZ ;  /* 0x009800ffcc003388 */ /* 0x0003e20000000c00 */
        /* <DEDUP_REMOVED lines=10> */
[----:B--2---:R1:W-:Y:S02]  /*3210*/  @!P2 LDGSTS.E.BYPASS.LTC128B.128 [R204+0xb800], desc[UR12][R10.64+0x100] ;  /* 0x0b8001000accafae */ /* 0x0043e4000b901d4c */
.L_x_3662:
[----:B------:R-:W-:Y:S05]  /*3220*/  BSYNC B0 ;  /* 0x0000000000007941 */ /* 0x000fea0003800000 */
.L_x_3661:
[----:B------:R-:W0:Y:S01]  /*3230*/  LDGDEPBAR ;  /* 0x00000000000079af */ /* 0x000e220000000000 */
[----:B-1-34-:R-:W-:Y:S01]  /*3240*/  SHF.R.S32.HI R10, RZ, 0x1f, R19 ;  /* 0x0000001fff0a7819 */ /* 0x01afe20000011413 */
[----:B------:R-:W-:Y:S01]  /*3250*/  ULDC.64 UR6, c[0x0][0x3d0] ;  /* 0x0000f40000067ab9 */ /* 0x000fe20000000a00 */
[----:B------:R-:W-:Y:S01]  /*3260*/  IMAD.IADD R25, R30, 0x1, -R25 ;  /* 0x000000011e197824 */ /* 0x000fe200078e0a19 */
[----:B------:R-:W-:Y:S01]  /*3270*/  LEA.HI R86, R86, R135, RZ, 0x5 ;  /* 0x0000008756567211 */ /* 0x000fe200078f28ff */
[----:B------:R-:W-:Y:S01]  /*3280*/  IMAD.SHL.U32 R20, R20, 0x40, RZ ;  /* 0x0000004014147824 */ /* 0x000fe200078e00ff */
[----:B------:R-:W-:Y:S01]  /*3290*/  LOP3.LUT R32, R32, R21, RZ, 0x3c, !PT ;  /* 0x0000001520207212 */ /* 0x000fe200078e3cff */
[----:B------:R-:W-:Y:S01]  /*32a0*/  IMAD R10, R10, UR6, RZ ;  /* 0x000000060a0a7c24 */ /* 0x000fe2000f8e02ff */
[----:B------:R-:W-:Y:S01]  /*32b0*/  ISETP.GE.AND P1, PT, R24, R17, PT ;  /* 0x000000111800720c */ /* 0x000fe20003f26270 */
[----:B------:R-:W-:Y:S01]  /*32c0*/  IMAD.SHL.U32 R11, R25, 0x8, RZ ;  /* 0x00000008190b7824 */ /* 0x000fe200078e00ff */
[----:B------:R-:W-:Y:S01]  /*32d0*/  LOP3.LUT R20, R20, 0x1c0, RZ, 0xc0, !PT ;  /* 0x000001c014147812 */ /* 0x000fe200078ec0ff */
[----:B------:R-:W-:Y:S01]  /*32e0*/  IMAD.WIDE.U32 R26, R19, UR6, R26 ;  /* 0x00000006131a7c25 */ /* 0x000fe2000f8e001a */
[----:B------:R-:W-:-:S02]  /*32f0*/  ULDC UR5, c[0x0][0x2e8] ;  /* 0x0000ba0000057ab9 */ /* 0x000fc40000000800 */
[----:B------:R-:W-:Y:S01]  /*3300*/  LOP3.LUT R11, R20, 0x8, R11, 0xf8, !PT ;  /* 0x00000008140b7812 */ /* 0x000fe200078ef80b */
[----:B------:R-:W-:Y:S01]  /*3310*/  IMAD R10, R19, UR7, R10 ;  /* 0x00000007130a7c24 */ /* 0x000fe2000f8e020a */
[----:B------:R-:W-:Y:S01]  /*3320*/  SHF.R.U32.HI R20, RZ, 0x3, R20 ;  /* 0x00000003ff147819 */ /* 0x000fe20000011614 */
[----:B------:R-:W-:Y:S01]  /*3330*/  IMAD.IADD R23, R23, 0x1, R18 ;  /* 0x0000000117177824 */ /* 0x000fe200078e0212 */
[----:B--2---:R-:W-:Y:S01]  /*3340*/  LEA R8, P2, R26, R8, 0x2 ;  /* 0x000000081a087211 */ /* 0x004fe200078410ff */
[----:B------:R-:W-:Y:S01]  /*3350*/  IMAD.IADD R10, R27, 0x1, R10 ;  /* 0x000000011b0a7824 */ /* 0x000fe200078e020a */
[----:B------:R-:W-:Y:S01]  /*3360*/  LOP3.LUT R11, R11, R20, RZ, 0x3c, !PT ;  /* 0x000000140b0b7212 */ /* 0x000fe200078e3cff */
[----:B------:R-:W-:Y:S01]  /*3370*/  IMAD.SHL.U32 R6, R6, 0x40, RZ ;  /* 0x0000004006067824 */ /* 0x000fe200078e00ff */
[----:B------:R-:W-:-:S04]  /*3380*/  DEPBAR.LE SB0, 0x0 ;  /* 0x000080000000791a */ /* 0x000fc80000000000 */
[----:B------:R-:W-:Y:S01]  /*3390*/  LEA.HI.X R9, R26, R9, R10, 0x2, P2 ;  /* 0x000000091a097211 */ /* 0x000fe200010f140a */
[----:B------:R-:W-:Y:S01]  /*33a0*/  IMAD.WIDE.U32 R22, R0, UR8, R22 ;  /* 0x0000000800167c25 */ /* 0x000fe2000f8e0016 */
[----:B------:R-:W-:Y:S01]  /*33b0*/  LOP3.LUT R0, R11, 0xfffffe00, R6, 0xf8, !PT ;  /* 0xfffffe000b007812 */ /* 0x000fe200078ef806 */
[----:B------:R-:W-:Y:S02]  /*33c0*/  ULDC.64 UR6, c[0x0][0x220] ;  /* 0x0000880000067ab9 */ /* 0x000fe40000000a00 */
[----:B------:R1:W5:Y:S01]  /*33d0*/  LDG.E R6, desc[UR12][R8.64] ;  /* 0x0000000c08067981 */ /* 0x000362000c1e1900 */
[----:B------:R-:W-:Y:S01]  /*33e0*/  SHF.R.S32.HI R87, RZ, 0x5, R86 ;  /* 0x00000005ff577819 */ /* 0x000fe20000011456 */
[----:B------:R-:W-:Y:S01]  /*33f0*/  IMAD R197, R25, 0x200, R32 ;  /* 0x0000020019c57824 */ /* 0x000fe200078e0220 */
[----:B------:R-:W-:Y:S01]  /*3400*/  BAR.SYNC.DEFER_BLOCKING 0x0 ;  /* 0x0000000000007b1d */ /* 0x000fe20000010000 */
[----:B------:R-:W-:Y:S01]  /*3410*/  IMAD.IADD R17, R23, 0x1, R16 ;  /* 0x0000000117117824 */ /* 0x000fe200078e0210 */
[----:B------:R-:W-:Y:S01]  /*3420*/  LEA R218, P2, R22, UR6, 0x1 ;  /* 0x0000000616da7c11 */ /* 0x000fe2000f8408ff */
[----:B------:R-:W-:Y:S01]  /*3430*/  IMAD R198, R87, 0x400, R0 ;  /* 0x0000040057c67824 */ /* 0x000fe200078e0200 */
[----:B------:R-:W-:-:S02]  /*3440*/  USHF.L.U32 UR11, UR8, 0x4, URZ ;  /* 0x00000004080b7899 */ /* 0x000fc4000800063f */
[----:B------:R-:W2:Y:S01]  /*3450*/  MUFU.RCP R89, UR5 ;  /* 0x0000000500597d08 */ /* 0x000ea20008001000 */
[----:B------:R-:W-:Y:S01]  /*3460*/  BSSY B0, `(.L_x_3663) ;  /* 0x000001f000007945 */ /* 0x000fe20003800000 */
[----:B------:R1:W-:Y:S04]  /*3470*/  @P6 STS.128 [R204+0xc000], RZ ;  /* 0x00c000ffcc006388 */ /* 0x0003e80000000c00 */
[----:B------:R1:W-:Y:S04]  /*3480*/  @P6 STS.128 [R204+0xe000], RZ ;  /* 0x00e000ffcc006388 */ /* 0x0003e80000000c00 */
[----:B------:R1:W-:Y:S01]  /*3490*/  @P6 STS.128 [R204+0x10000], RZ ;  /* 0x010000ffcc006388 */ /* 0x0003e20000000c00 */
[----:B------:R-:W-:-:S02]  /*34a0*/  LEA R197, R197, UR4, 0x1 ;  /* 0x00000004c5c57c11 */ /* 0x000fc4000f8e08ff */
[----:B------:R-:W-:Y:S02]  /*34b0*/  LEA.HI.X R221, R22, UR7, R17, 0x1, P2 ;  /* 0x0000000716dd7c11 */ /* 0x000fe400090f0c11 */
[----:B------:R-:W-:Y:S01]  /*34c0*/  LEA R198, R198, UR4, 0x1 ;  /* 0x00000004c6c67c11 */ /* 0x000fe2000f8e08ff */
[----:B------:R-:W-:Y:S06]  /*34d0*/  @P6 BRA `(.L_x_3664) ;  /* 0x00000000005c6947 */ /* 0x000fec0003800000 */
        /* <DEDUP_REMOVED lines=18> */
[----:B---3--:R-:W-:-:S05]  /*3600*/  MOV R219, R221 ;  /* 0x000000dd00db7202 */ /* 0x008fca0000000f00 */
[----:B------:R-:W-:Y:S01]  /*3610*/  @!PT LDS RZ, [RZ] ;  /* 0x00000000fffff984 */ /* 0x000fe20000000800 */
[----:B------:R-:W-:Y:S01]  /*3620*/  @!PT LDS RZ, [RZ] ;  /* 0x00000000fffff984 */ /* 0x000fe20000000800 */
[----:B------:R-:W-:Y:S01]  /*3630*/  @!PT LDS RZ, [RZ] ;  /* 0x00000000fffff984 */ /* 0x000fe20000000800 */
[----:B------:R4:W-:Y:S02]  /*3640*/  LDGSTS.E.BYPASS.LTC128B.128 [R204+0x10000], desc[UR12][R218.64+0x100] ;  /* 0x10000100dacc7fae */ /* 0x0009e4000b901d4c */
.L_x_3664:
[----:B------:R-:W-:Y:S05]  /*3650*/  BSYNC B0 ;  /* 0x0000000000007941 */ /* 0x000fea0003800000 */
.L_x_3663:
[----:B------:R1:W-:Y:S01]  /*3660*/  @P0 STS.128 [R204+0xc800], RZ ;  /* 0x00c800ffcc000388 */ /* 0x0003e20000000c00 */
[----:B------:R-:W-:Y:S03]  /*3670*/  BSSY B0, `(.L_x_3665) ;  /* 0x0000023000007945 */ /* 0x000fe60003800000 */
[----:B------:R1:W-:Y:S04]  /*3680*/  @P0 STS.128 [R204+0xe800], RZ ;  /* 0x00e800ffcc000388 */ /* 0x0003e80000000c00 */
[----:B------:R1:W-:Y:S01]  /*3690*/  @P0 STS.128 [R204+0x10800], RZ ;  /* 0x010800ffcc000388 */ /* 0x0003e20000000c00 */
[----:B------:R-:W-:Y:S05]  /*36a0*/  @P0 BRA `(.L_x_3666) ;  /* 0x00000000007c0947 */ /* 0x000fea0003800000 */
[----:B------:R-:W-:Y:S01]  /*36b0*/  ULDC UR5, c[0x0][0x2d0] ;  /* 0x0000b40000057ab9 */ /* 0x000fe20000000800 */
[----:B------:R-:W-:Y:S01]  /*36c0*/  IMAD.U32 R11, RZ, RZ, UR11 ;  /* 0x0000000bff0b7e24 */ /* 0x000fe2000f8e00ff */
[----:B------:R-:W-:Y:S01]  /*36d0*/  ISETP.GE.AND P3, PT, R208, UR5, PT ;  /* 0x00000005d0007c0c */ /* 0x000fe2000bf66270 */
[----:B-1----:R-:W-:Y:S01]  /*36e0*/  IMAD.U32 R9, RZ, RZ, UR11 ;  /* 0x0000000bff097e24 */ /* 0x002fe2000f8e00ff */
[----:B------:R-:W-:Y:S01]  /*36f0*/  ISETP.GE.AND P2, PT, R201, UR5, PT ;  /* 0x00000005c9007c0c */ /* 0x000fe2000bf46270 */
[----:B------:R-:W-:Y:S01]  /*3700*/  IMAD.U32 R8, RZ, RZ, UR10 ;  /* 0x0000000aff087e24 */ /* 0x000fe2000f8e00ff */
[----:B------:R-:W-:-:S09]  /*3710*/  IADD3 R10, P4, R22, UR11, RZ ;  /* 0x0000000b160a7c10 */ /* 0x000fd2000ff9e0ff */
[----:B------:R-:W-:Y:S01]  /*3720*/  @!P3 LEA R12, P0, R11, R218, 0x1 ;  /* 0x000000da0b0cb211 */ /* 0x000fe200078008ff */
[----:B------:R1:W-:Y:S03]  /*3730*/  @P3 STS.128 [R204+0xc800], RZ ;  /* 0x00c800ffcc003388 */ /* 0x0003e60000000c00 */
[----:B------:R-:W-:Y:S02]  /*3740*/  @!P3 LEA.HI.X R13, R9, R221, R8, 0x1, P0 ;  /* 0x000000dd090db211 */ /* 0x000fe400000f0c08 */
[----:B------:R-:W-:Y:S02]  /*3750*/  ISETP.GE.AND P0, PT, R200, UR5, PT ;  /* 0x00000005c8007c0c */ /* 0x000fe4000bf06270 */
[----:B------:R-:W-:Y:S01]  /*3760*/  IADD3.X R9, R17, UR10, RZ, P4, !PT ;  /* 0x0000000a11097c10 */ /* 0x000fe2000a7fe4ff */
[----:B------:R-:W-:Y:S01]  /*3770*/  @!PT LDS RZ, [RZ] ;  /* 0x00000000fffff984 */ /* 0x000fe20000000800 */
[----:B------:R-:W-:Y:S01]  /*3780*/  @!PT LDS RZ, [RZ] ;  /* 0x00000000fffff984 */ /* 0x000fe20000000800 */
[----:B------:R-:W-:Y:S01]  /*3790*/  @!PT LDS RZ, [RZ] ;  /* 0x00000000fffff984 */ /* 0x000fe20000000800 */
[----:B------:R1:W-:Y:S01]  /*37a0*/  @!P3 LDGSTS.E.BYPASS.LTC128B.128 [R204+0xc800], desc[UR12][R12.64] ;  /* 0x0c8000000cccbfae */ /* 0x0003e2000b901d4c */
[----:B------:R-:W-:-:S03]  /*37b0*/  @!P2 LEA R14, P4, R10, UR6, 0x1 ;  /* 0x000000060a0eac11 */ /* 0x000fc6000f8808ff */
[----:B------:R1:W-:Y:S01]  /*37c0*/  @P2 STS.128 [R204+0xe800], RZ ;  /* 0x00e800ffcc002388 */ /* 0x0003e20000000c00 */
[----:B------:R-:W-:-:S05]  /*37d0*/  @!P2 LEA.HI.X R15, R10, UR7, R9, 0x1, P4 ;  /* 0x000000070a0fac11 */ /* 0x000fca000a0f0c09 */
[----:B------:R-:W-:Y:S01]  /*37e0*/  @!PT LDS RZ, [RZ] ;  /* 0x00000000fffff984 */ /* 0x000fe20000000800 */
[----:B------:R-:W-:Y:S01]  /*37f0*/  @!PT LDS RZ, [RZ] ;  /* 0x00000000fffff984 */ /* 0x000fe20000000800 */
[----:B------:R-:W-:Y:S01]  /*3800*/  @!PT LDS RZ, [RZ] ;  /* 0x00000000fffff984 */ /* 0x000fe20000000800 */
[----:B------:R1:W-:Y:S04]  /*3810*/  @!P2 LDGSTS.E.BYPASS.LTC128B.128 [R204+0xe800], desc[UR12][R14.64+0x80] ;  /* 0x0e8000800eccafae */ /* 0x0003e8000b901d4c */
[----:B------:R1:W-:Y:S01]  /*3820*/  @P0 STS.128 [R204+0x10800], RZ ;  /* 0x010800ffcc000388 */ /* 0x0003e20000000c00 */
[----:B------:R-:W-:Y:S05]  /*3830*/  @P0 BRA `(.L_x_3666) ;  /* 0x0000000000180947 */ /* 0x000fea0003800000 */
[----:B------:R-:W-:-:S04]  /*3840*/  LEA R8, P0, R10, UR6, 0x1 ;  /* 0x000000060a087c11 */ /* 0x000fc8000f8008ff */
[----:B------:R-:W-:-:S05]  /*3850*/  LEA.HI.X R9, R10, UR7, R9, 0x1, P0 ;  /* 0x000000070a097c11 */ /* 0x000fca00080f0c09 */
[----:B------:R-:W-:Y:S01]  /*3860*/  @!PT LDS RZ, [RZ] ;  /* 0x00000000fffff984 */ /* 0x000fe20000000800 */
[----:B------:R-:W-:Y:S01]  /*3870*/  @!PT LDS RZ, [RZ] ;  /* 0x00000000fffff984 */ /* 0x000fe20000000800 */
[----:B------:R-:W-:Y:S01]  /*3880*/  @!PT LDS RZ, [RZ] ;  /* 0x00000000fffff984 */ /* 0x000fe20000000800 */
[----:B------:R1:W-:Y:S04]  /*3890*/  LDGSTS.E.BYPASS.LTC128B.128 [R204+0x10800], desc[UR12][R8.64+0x100] ;  /* 0x1080010008cc7fae */ /* 0x0003e8000b901d4c */
.L_x_3666:
[----:B------:R-:W-:Y:S05]  /*38a0*/  BSYNC B0 ;  /* 0x0000000000007941 */ /* 0x000fea0003800000 */
.L_x_3665:
[----:B------:R1:W-:Y:S01]  /*38b0*/  @P5 STS.128 [R204+0xd000], RZ ;  /* 0x00d000ffcc005388 */ /* 0x0003e20000000c00 */
[----:B------:R-:W-:Y:S03]  /*38c0*/  BSSY B0, `(.L_x_3667) ;  /* 0x0000024000007945 */ /* 0x000fe60003800000 */
[----:B------:R1:W-:Y:S04]  /*38d0*/  @P5 STS.128 [R204+0xf000], RZ ;  /* 0x00f000ffcc005388 */ /* 0x0003e80000000c00 */
[----:B------:R1:W-:Y:S01]  /*38e0*/  @P5 STS.128 [R204+0x11000], RZ ;  /* 0x011000ffcc005388 */ /* 0x0003e20000000c00 */
[----:B------:R-:W-:Y:S05]  /*38f0*/  @P5 BRA `(.L_x_3668) ;  /* 0x0000000000805947 */ /* 0x000fea0003800000 */
[----:B------:R-:W-:Y:S01]  /*3900*/  ULDC UR5, c[0x0][0x2d0] ;  /* 0x0000b40000057ab9 */ /* 0x000fe20000000800 */
[----:B------:R-:W-:Y:S01]  /*3910*/  USHF.L.U32 UR15, UR8, 0x5, URZ ;  /* 0x00000005080f7899 */ /* 0x000fe2000800063f */
[----:B------:R-:W-:Y:S01]  /*3920*/  ISETP.GE.AND P3, PT, R208, UR5, PT ;  /* 0x00000005d0007c0c */ /* 0x000fe2000bf66270 */
[----:B------:R-:W-:Y:S01]  /*3930*/  USHF.L.U64.HI UR14, UR8, 0x5, UR9 ;  /* 0x00000005080e7899 */ /* 0x000fe20008010209 */
[----:B------:R-:W-:Y:S02]  /*3940*/  ISETP.GE.AND P2, PT, R201, UR5, PT ;  /* 0x00000005c9007c0c */ /* 0x000fe4000bf46270 */
[----:B------:R-:W-:Y:S01]  /*3950*/  ISETP.GE.AND P0, PT, R200, UR5, PT ;  /* 0x00000005c8007c0c */ /* 0x000fe2000bf06270 */
[----:B-1----:R-:W-:Y:S01]  /*3960*/  IMAD.U32 R9, RZ, RZ, UR15 ;  /* 0x0000000fff097e24 */ /* 0x002fe2000f8e00ff */
[----:B------:R-:W-:Y:S01]  /*3970*/  IADD3 R11, P4, R22, UR15, RZ ;  /* 0x0000000f160b7c10 */ /* 0x000fe2000ff9e0ff */
[----:B------:R-:W-:-:S03]  /*3980*/  IMAD.U32 R8, RZ, RZ, UR14 ;  /* 0x0000000eff087e24 */ /* 0x000fc6000f8e00ff */
[----:B------:R-:W-:-:S03]  /*3990*/  IADD3.X R10, R17, UR14, RZ, P4, !PT ;  /* 0x0000000e110a7c10 */ /* 0x000fc6000a7fe4ff */
[----:B------:R-:W-:Y:S01]  /*39a0*/  @!P3 LEA R14, P5, R9, R218, 0x1 ;  /* 0x000000da090eb211 */ /* 0x000fe200078a08ff */
[----:B------:R1:W-:Y:S01]  /*39b0*/  @P3 STS.128 [R204+0xd000], RZ ;  /* 0x00d000ffcc003388 */ /* 0x0003e20000000c00 */
[----:B------:R-:W-:Y:S02]  /*39c0*/  @!P2 LEA R12, P4, R11, UR6, 0x1 ;  /* 0x000000060b0cac11 */ /* 0x000fe4000f8808ff */
[----:B------:R-:W-:Y:S02]  /*39d0*/  @!P3 LEA.HI.X R15, R9, R221, R8, 0x1, P5 ;  /* 0x000000dd090fb211 */ /* 0x000fe400028f0c08 */
[----:B------:R-:W-:-:S03]  /*39e0*/  @!P2 LEA.HI.X R13, R11, UR7, R10, 0x1, P4 ;  /* 0x000000070b0dac11 */ /* 0x000fc6000a0f0c0a */
        /* <DEDUP_REMOVED lines=17> */
.L_x_3668:
[----:B------:R-:W-:Y:S05]  /*3b00*/  BSYNC B0 ;  /* 0x0000000000007941 */ /* 0x000fea0003800000 */
.L_x_3667:
[----:B------:R1:W-:Y:S01]  /*3b10*/  @P1 STS.128 [R204+0xd800], RZ ;  /* 0x00d800ffcc001388 */ /* 0x0003e20000000c00 */
[----:B------:R-:W-:Y:S03]  /*3b20*/  BSSY B0, `(.L_x_3669) ;  /* 0x0000027000007945 */ /* 0x000fe60003800000 */
[----:B------:R1:W-:Y:S04]  /*3b30*/  @P1 STS.128 [R204+0xf800], RZ ;  /* 0x00f800ffcc001388 */ /* 0x0003e80000000c00 */
[----:B------:R1:W-:Y:S01]  /*3b40*/  @P1 STS.128 [R204+0x11800], RZ ;  /* 0x011800ffcc001388 */ /* 0x0003e20000000c00 */
[----:B------:R-:W-:Y:S05]  /*3b50*/  @P1 BRA `(.L_x_3670) ;  /* 0x00000000008c1947 */ /* 0x000fea0003800000 */
[----:B------:R-:W-:Y:S01]  /*3b60*/  ULDC UR5, c[0x0][0x2d0] ;  /* 0x0000b40000057ab9 */ /* 0x000fe20000000800 */
[----:B-1----:R-:W-:Y:S01]  /*3b70*/  IMAD.U32 R9, RZ, RZ, UR8 ;  /* 0x00000008ff097e24 */ /* 0x002fe2000f8e00ff */
[----:B------:R-:W-:Y:S01]  /*3b80*/  ISETP.GE.AND P2, PT, R208, UR5, PT ;  /* 0x00000005d0007c0c */ /* 0x000fe2000bf46270 */
[----:B------:R-:W-:Y:S01]  /*3b90*/  IMAD.MOV.U32 R16, RZ, RZ, R22 ;  /* 0x000000ffff107224 */ /* 0x000fe200078e0016 */
[----:B------:R-:W-:Y:S01]  /*3ba0*/  ISETP.GE.AND P1, PT, R201, UR5, PT ;  /* 0x00000005c9007c0c */ /* 0x000fe2000bf26270 */
[----:B------:R-:W-:Y:S01]  /*3bb0*/  UIMAD UR14, UR9, 0x30, URZ ;  /* 0x00000030090e78a4 */ /* 0x000fe2000f8e023f */
[----:B------:R-:W-:Y:S01]  /*3bc0*/  MOV R8, UR8 ;  /* 0x0000000800087c02 */ /* 0x000fe20008000f00 */
[----:B------:R-:W-:Y:S01]  /*3bd0*/  IMAD.WIDE.U32 R16, R9, 0x30, R16 ;  /* 0x0000003009107825 */ /* 0x000fe200078e0010 */
[----:B------:R-:W-:-:S07]  /*3be0*/  ISETP.GE.AND P0, PT, R200, UR5, PT ;  /* 0x00000005c8007c0c */ /* 0x000fce000bf06270 */
[----:B------:R-:W-:Y:S01]  /*3bf0*/  VOTEU.ALL UP0, P2 ;  /* 0x00000000003f7886 */ /* 0x000fe20001000000 */
[----:B---34-:R-:W-:Y:S01]  /*3c00*/  @!P2 IMAD.MOV.U32 R219, RZ, RZ, R221 ;  /* 0x000000ffffdba224 */ /* 0x018fe200078e00dd */
[----:B------:R-:W-:Y:S01]  /*3c10*/  @!P1 LEA R10, P3, R16, UR6, 0x1 ;  /* 0x00000006100a9c11 */ /* 0x000fe2000f8608ff */
[----:B------:R1:W-:Y:S02]  /*3c20*/  @P2 STS.128 [R204+0xd800], RZ ;  /* 0x00d800ffcc002388 */ /* 0x0003e40000000c00 */
[----:B------:R-:W-:Y:S01]  /*3c30*/  @!UP0 UIMAD UR15, UR9, 0x60, URZ ;  /* 0x00000060090f88a4 */ /* 0x000fe2000f8e023f */
[----:B------:R-:W-:Y:S01]  /*3c40*/  @!P2 IMAD.WIDE.U32 R12, R8, 0x60, R218 ;  /* 0x00000060080ca825 */ /* 0x000fe200078e00da */
[----:B------:R-:W-:-:S04]  /*3c50*/  IADD3 R8, R17, UR14, RZ ;  /* 0x0000000e11087c10 */ /* 0x000fc8000fffe0ff */
[----:B------:R-:W-:Y:S01]  /*3c60*/  @!P2 VIADD R13, R13, UR15 ;  /* 0x0000000f0d0dac36 */ /* 0x000fe20008000000 */
[----:B------:R-:W-:-:S04]  /*3c70*/  @!P1 LEA.HI.X R11, R16, UR7, R8, 0x1, P3 ;  /* 0x00000007100b9c11 */ /* 0x000fc800098f0c08 */
        /* <DEDUP_REMOVED lines=17> */
.L_x_3670:
[----:B------:R-:W-:Y:S05]  /*3d90*/  BSYNC B0 ;  /* 0x0000000000007941 */ /* 0x000fea0003800000 */
.L_x_3669:
[----:B------:R-:W-:Y:S01]  /*3da0*/  LDSM.16.M88.4 R28, [R198] ;  /* 0x00000000c61c783b */ /* 0x000fe20000000200 */
[----:B------:R-:W-:Y:S01]  /*3db0*/  R2P PR, R2, 0x6 ;  /* 0x0000000602007804 */ /* 0x000fe20000000000 */
[C---:B------:R-:W-:Y:S01]  /*3dc0*/  VIADD R2, R197.reuse, 0x6000 ;  /* 0x00006000c5027836 */ /* 0x040fe20000000000 */
[----:B------:R-:W-:Y:S01]  /*3dd0*/  LOP3.LUT R86, R86, 0xffffffe0, RZ, 0xc0, !PT ;  /* 0xffffffe056567812 */ /* 0x000fe200078ec0ff */
[----:B------:R-:W3:Y:S01]  /*3de0*/  LDSM.16.M88.4 R20, [R197+0x6000] ;  /* 0x00600000c514783b */ /* 0x000ee20000000200 */
[----:B------:R-:W-:Y:S02]  /*3df0*/  VIADD R195, R197, 0x6020 ;  /* 0x00006020c5c37836 */ /* 0x000fe40000000000 */
[----:B--2--5:R-:W-:Y:S01]  /*3e00*/  FMUL.FTZ R6, R6, R89 ;  /* 0x0000005906067220 */ /* 0x024fe20000410000 */
[--C-:B------:R-:W-:Y:S01]  /*3e10*/  IMAD R196, R7, 0x2, R198.reuse ;  /* 0x0000000207c47824 */ /* 0x100fe200078e02c6 */
[----:B------:R-:W2:Y:S01]  /*3e20*/  LDSM.16.M88.4 R64, [R197+0x6800] ;  /* 0x00680000c540783b */ /* 0x000ea20000000200 */
[----:B------:R-:W-:-:S02]  /*3e30*/  IMAD R194, R5, 0x2, R198 ;  /* 0x0000000205c27824 */ /* 0x000fc400078e02c6 */
[----:B------:R-:W-:Y:S01]  /*3e40*/  IMAD R193, R5, 0x2, R196 ;  /* 0x0000000205c17824 */ /* 0x000fe200078e02c4 */
[----:B------:R-:W4:Y:S01]  /*3e50*/  LDSM.16.M88.4 R56, [R197+0x7000] ;  /* 0x00700000c538783b */ /* 0x000f220000000200 */
[----:B------:R-:W-:Y:S01]  /*3e60*/  IMAD.IADD R86, R135, 0x1, -R86 ;  /* 0x0000000187567824 */ /* 0x000fe200078e0a56 */
[----:B------:R-:W-:Y:S01]  /*3e70*/  R2UR UR5, R6 ;  /* 0x00000000060572ca */ /* 0x000fe200000e0000 */
[----:B------:R-:W-:Y:S01]  /*3e80*/  @P1 VIADD R195, R2, 0xffffffe0 ;  /* 0xffffffe002c31836 */ /* 0x000fe20000000000 */
[----:B-1----:R-:W1:Y:S01]  /*3e90*/  LDSM.16.M88.4 R8, [R197+0x7800] ;  /* 0x00780000c508783b */ /* 0x002e620000000200 */
[----:B------:R-:W-:Y:S02]  /*3ea0*/  IMAD.MOV.U32 R2, RZ, RZ, 0x40 ;  /* 0x00000040ff027424 */ /* 0x000fe400078e00ff */
[C---:B------:R-:W-:Y:S01]  /*3eb0*/  VIADD R187, R195.reuse, 0x800 ;  /* 0x00000800c3bb7836 */ /* 0x040fe20000000000 */
[----:B------:R-:W-:Y:S01]  /*3ec0*/  LDSM.16.M88.4 R12, [R196] ;  /* 0x00000000c40c783b */ /* 0x000fe20000000200 */
[C---:B------:R-:W-:Y:S01]  /*3ed0*/  VIADD R186, R195.reuse, 0x1000 ;  /* 0x00001000c3ba7836 */ /* 0x040fe20000000000 */
[----:B------:R-:W-:Y:S01]  /*3ee0*/  SEL R2, R2, 0xffffffc0, !P2 ;  /* 0xffffffc002027807 */ /* 0x000fe20005000000 */
[C---:B------:R-:W-:Y:S01]  /*3ef0*/  VIADD R185, R195.reuse, 0x1800 ;  /* 0x00001800c3b97836 */ /* 0x040fe20000000000 */
[----:B------:R-:W1:Y:S01]  /*3f00*/  LDSM.16.M88.4 R68, [R195] ;  /* 0x00000000c344783b */ /* 0x000e620000000200 */
[----:B------:R-:W-:-:S02]  /*3f10*/  VIADD R183, R195, 0x2000 ;  /* 0x00002000c3b77836 */ /* 0x000fc40000000000 */
[----:B------:R-:W-:Y:S01]  /*3f20*/  IMAD.IADD R191, R197, 0x1, R2 ;  /* 0x00000001c5bf7824 */ /* 0x000fe200078e0202 */
[----:B------:R-:W1:Y:S01]  /*3f30*/  LDSM.16.M88.4 R44, [R195+0x800] ;  /* 0x00080000c32c783b */ /* 0x000e620000000200 */
[----:B------:R-:W-:Y:S02]  /*3f40*/  IMAD.IADD R184, R2, 0x1, R195 ;  /* 0x0000000102b87824 */ /* 0x000fe400078e02c3 */
[----:B------:R-:W-:Y:S01]  /*3f50*/  IMAD.SHL.U32 R2, R135, 0x2, RZ ;  /* 0x0000000287027824 */ /* 0x000fe200078e00ff */
[----:B------:R-:W1:Y:S01]  /*3f60*/  LDSM.16.M88.4 R32, [R195+0x1000] ;  /* 0x00100000c320783b */ /* 0x000e620000000200 */
[C---:B------:R-:W-:Y:S02]  /*3f70*/  VIADD R182, R195.reuse, 0x2800 ;  /* 0x00002800c3b67836 */ /* 0x040fe40000000000 */
[C---:B------:R-:W-:Y:S01]  /*3f80*/  VIADD R181, R195.reuse, 0x3000 ;  /* 0x00003000c3b57836 */ /* 0x040fe20000000000 */
[----:B------:R-:W1:Y:S01]  /*3f90*/  LDSM.16.M88.4 R40, [R195+0x1800] ;  /* 0x00180000c328783b */ /* 0x000e620000000200 */
[----:B------:R-:W-:Y:S01]  /*3fa0*/  LOP3.LUT R2, R2, 0x6, RZ, 0xc0, !PT ;  /* 0x0000000602027812 */ /* 0x000fe200078ec0ff */
[----:B------:R-:W-:-:S02]  /*3fb0*/  VIADD R180, R195, 0x3800 ;  /* 0x00003800c3b47836 */ /* 0x000fc40000000000 */
[----:B------:R-:W-:Y:S01]  /*3fc0*/  LDSM.16.M88.4 R48, [R194] ;  /* 0x00000000c230783b */ /* 0x000fe20000000200 */
[C---:B------:R-:W-:Y:S02]  /*3fd0*/  VIADD R179, R195.reuse, 0x4000 ;  /* 0x00004000c3b37836 */ /* 0x040fe40000000000 */
[C---:B------:R-:W-:Y:S01]  /*3fe0*/  VIADD R178, R195.reuse, 0x4800 ;  /* 0x00004800c3b27836 */ /* 0x040fe20000000000 */
[C---:B---3--:R-:W-:Y:S01]  /*3ff0*/  HMMA.16816.F32.BF16 R24, R28.reuse, R20, RZ ;  /* 0x000000141c18723c */ /* 0x048fe200000418ff */
[----:B------:R-:W3:Y:S01]  /*4000*/  LDSM.16.M88.4 R36, [R191+0x6000] ;  /* 0x00600000bf24783b */ /* 0x000ee20000000200 */
[C---:B------:R-:W-:Y:S02]  /*4010*/  VIADD R177, R195.reuse, 0x5000 ;  /* 0x00005000c3b17836 */ /* 0x040fe40000000000 */
[----:B------:R-:W-:Y:S01]  /*4020*/  VIADD R176, R195, 0x5800 ;  /* 0x00005800c3b07836 */ /* 0x000fe20000000000 */
[----:B------:R-:W-:Y:S01]  /*4030*/  LDSM.16.M88.4 R72, [R191+0x7000] ;  /* 0x00700000bf48783b */ /* 0x000fe20000000200 */
[C---:B--2---:R-:W-:Y:S03]  /*4040*/  HMMA.16816.F32.BF16 R16, R28.reuse, R64, RZ ;  /* 0x000000401c10723c */ /* 0x044fe600000418ff */
[----:B------:R-:W-:Y:S03]  /*4050*/  LDSM.16.M88.4 R76, [R198+0x2000] ;  /* 0x00200000c64c783b */ /* 0x000fe60000000200 */
[C---:B------:R-:W-:Y:S01]  /*4060*/  HMMA.16816.F32.BF16 R20, R28.reuse, R22, RZ ;  /* 0x000000161c14723c */ /* 0x040fe200000418ff */
[----:B------:R-:W-:Y:S04]  /*4070*/  LDSM.16.M88.4 R80, [R197+0x9800] ;  /* 0x00980000c550783b */ /* 0x000fe80000000200 */
[----:B------:R-:W0:Y:S01]  /*4080*/  LDGDEPBAR ;  /* 0x00000000000079af */ /* 0x000e220000000000 */
[C---:B------:R-:W-:Y:S06]  /*4090*/  HMMA.16816.F32.BF16 R64, R28.reuse, R66, RZ ;  /* 0x000000421c40723c */ /* 0x040fec00000418ff */
[C---:B----4-:R-:W-:Y:S06]  /*40a0*/  HMMA.16816.F32.BF16 R60, R28.reuse, R56, RZ ;  /* 0x000000381c3c723c */ /* 0x050fec00000418ff */
[C---:B------:R-:W-:Y:S06]  /*40b0*/  HMMA.16816.F32.BF16 R56, R28.reuse, R58, RZ ;  /* 0x0000003a1c38723c */ /* 0x040fec00000418ff */
[C---:B-1----:R-:W-:Y:S06]  /*40c0*/  HMMA.16816.F32.BF16 R52, R28.reuse, R8, RZ ;  /* 0x000000081c34723c */ /* 0x042fec00000418ff */
[----:B------:R-:W-:Y:S01]  /*40d0*/  HMMA.16816.F32.BF16 R28, R28, R10, RZ ;  /* 0x0000000a1c1c723c */ /* 0x000fe200000418ff */
[----:B------:R-:W1:Y:S05]  /*40e0*/  LDSM.16.M88.4 R8, [R191+0x6800] ;  /* 0x00680000bf08783b */ /* 0x000e6a0000000200 */
[C---:B------:R-:W-:Y:S06]  /*40f0*/  HMMA.16816.F32.BF16 R24, R12.reuse, R68, R24 ;  /* 0x000000440c18723c */ /* 0x040fec0000041818 */
[C---:B------:R-:W-:Y:S01]  /*4100*/  HMMA.16816.F32.BF16 R20, R12.reuse, R70, R20 ;  /* 0x000000460c14723c */ /* 0x040fe20000041814 */
[----:B------:R-:W2:Y:S05]  /*4110*/  LDSM.16.M88.4 R68, [R191+0x7800] ;  /* 0x00780000bf44783b */ /* 0x000eaa0000000200 */
[C---:B------:R-:W-:Y:S06]  /*4120*/  HMMA.16816.F32.BF16 R16, R12.reuse, R44, R16 ;  /* 0x0000002c0c10723c */ /* 0x040fec0000041810 */
[C---:B------:R-:W-:Y:S01]  /*4130*/  HMMA.16816.F32.BF16 R64, R12.reuse, R46, R64 ;  /* 0x0000002e0c40723c */ /* 0x040fe20000041840 */
[----:B------:R-:W-:Y:S05]  /*4140*/  LDSM.16.M88.4 R44, [R184] ;  /* 0x00000000b82c783b */ /* 0x000fea0000000200 */
[C---:B------:R-:W-:Y:S06]  /*4150*/  HMMA.16816.F32.BF16 R60, R12.reuse, R32, R60 ;  /* 0x000000200c3c723c */ /* 0x040fec000004183c */
[C---:B------:R-:W-:Y:S01]  /*4160*/  HMMA.16816.F32.BF16 R56, R12.reuse, R34, R56 ;  /* 0x000000220c38723c */ /* 0x040fe20000041838 */
[----:B------:R-:W4:Y:S05]  /*4170*/  LDSM.16.M88.4 R32, [R193] ;  /* 0x00000000c120783b */ /* 0x000f2a0000000200 */
[C---:B------:R-:W-:Y:S06]  /*4180*/  HMMA.16816.F32.BF16 R52, R12.reuse, R40, R52 ;  /* 0x000000280c34723c */ /* 0x040fec0000041834 */
[----:B------:R-:W-:Y:S01]  /*4190*/  HMMA.16816.F32.BF16 R28, R12, R42, R28 ;  /* 0x0000002a0c1c723c */ /* 0x000fe2000004181c */
[----:B------:R-:W4:Y:S04]  /*41a0*/  LDSM.16.M88.4 R12, [R184+0x800] ;  /* 0x00080000b80c783b */ /* 0x000f280000000200 */
[----:B------:R-:W4:Y:S01]  /*41b0*/  LDSM.16.M88.4 R40, [R184+0x1000] ;  /* 0x00100000b828783b */ /* 0x000f220000000200 */
[C---:B---3--:R-:W-:Y:S06]  /*41c0*/  HMMA.16816.F32.BF16 R24, R48.reuse, R36, R24 ;  /* 0x000000243018723c */ /* 0x048fec0000041818 */
[C---:B------:R-:W-:Y:S01]  /*41d0*/  HMMA.16816.F32.BF16 R20, R48.reuse, R38, R20 ;  /* 0x000000263014723c */ /* 0x040fe20000041814 */
[----:B------:R-:W3:Y:S05]  /*41e0*/  LDSM.16.M88.4 R36, [R184+0x1800] ;  /* 0x00180000b824783b */ /* 0x000eea0000000200 */
[C---:B-1----:R-:W-:Y:S06]  /*41f0*/  HMMA.16816.F32.BF16 R16, R48.reuse, R8, R16 ;  /* 0x000000083010723c */ /* 0x042fec0000041810 */
[C---:B------:R-:W-:Y:S01]  /*4200*/  HMMA.16816.F32.BF16 R64, R48.reuse, R10, R64 ;  /* 0x0000000a3040723c */ /* 0x040fe20000041840 */
[----:B------:R-:W1:Y:S05]  /*4210*/  LDSM.16.M88.4 R8, [R197+0x8000] ;  /* 0x00800000c508783b */ /* 0x000e6a0000000200 */
[C---:B------:R-:W-:Y:S06]  /*4220*/  HMMA.16816.F32.BF16 R60, R48.reuse, R72, R60 ;  /* 0x00000048303c723c */ /* 0x040fec000004183c */
[C---:B------:R-:W-:Y:S01]  /*4230*/  HMMA.16816.F32.BF16 R56, R48.reuse, R74, R56 ;  /* 0x0000004a3038723c */ /* 0x040fe20000041838 */
[----:B------:R-:W-:Y:S05]  /*4240*/  LDSM.16.M88.4 R72, [R195+0x3800] ;  /* 0x00380000c348783b */ /* 0x000fea0000000200 */
[C---:B--2---:R-:W-:Y:S06]  /*4250*/  HMMA.16816.F32.BF16 R52, R48.reuse, R68, R52 ;  /* 0x000000443034723c */ /* 0x044fec0000041834 */
[----:B------:R-:W-:Y:S01]  /*4260*/  HMMA.16816.F32.BF16 R48, R48, R70, R28 ;  /* 0x000000463030723c */ /* 0x000fe2000004181c */
[----:B------:R-:W2:Y:S04]  /*4270*/  LDSM.16.M88.4 R28, [R197+0x8800] ;  /* 0x00880000c51c783b */ /* 0x000ea80000000200 */
[----:B------:R-:W-:Y:S01]  /*4280*/  LDSM.16.M88.4 R68, [R196+0x2000] ;  /* 0x00200000c444783b */ /* 0x000fe20000000200 */
        /* <DEDUP_REMOVED lines=8> */
[----:B------:R-:W-:Y:S05]  /*4310*/  LDSM.16.M88.4 R40, [R191+0x8000] ;  /* 0x00800000bf28783b */ /* 0x000fea0000000200 */
[C---:B---3--:R-:W-:Y:S06]  /*4320*/  HMMA.16816.F32.BF16 R52, R32.reuse, R36, R52 ;  /* 0x000000242034723c */ /* 0x048fec0000041834 */
[----:B------:R-:W-:Y:S01]  /*4330*/  HMMA.16816.F32.BF16 R48, R32, R38, R48 ;  /* 0x000000262030723c */ /* 0x000fe20000041830 */
[----:B------:R-:W3:Y:S04]  /*4340*/  LDSM.16.M88.4 R32, [R195+0x2800] ;  /* 0x00280000c320783b */ /* 0x000ee80000000200 */
[----:B------:R-:W-:Y:S01]  /*4350*/  LDSM.16.M88.4 R36, [R191+0x8800] ;  /* 0x00880000bf24783b */ /* 0x000fe20000000200 */
[C---:B-1----:R-:W-:Y:S06]  /*4360*/  HMMA.16816.F32.BF16 R24, R76.reuse, R8, R24 ;  /* 0x000000084c18723c */ /* 0x042fec0000041818 */
[C---:B------:R-:W-:Y:S01]  /*4370*/  HMMA.16816.F32.BF16 R20, R76.reuse, R10, R20 ;  /* 0x0000000a4c14723c */ /* 0x040fe20000041814 */
[----:B------:R-:W1:Y:S05]  /*4380*/  LDSM.16.M88.4 R8, [R195+0x3000] ;  /* 0x00300000c308783b */ /* 0x000e6a0000000200 */
[C---:B--2---:R-:W-:Y:S06]  /*4390*/  HMMA.16816.F32.BF16 R16, R76.reuse, R28, R16 ;  /* 0x0000001c4c10723c */ /* 0x044fec0000041810 */
[C---:B------:R-:W-:Y:S01]  /*43a0*/  HMMA.16816.F32.BF16 R64, R76.reuse, R30, R64 ;  /* 0x0000001e4c40723c */ /* 0x040fe20000041840 */
[----:B------:R-:W2:Y:S05]  /*43b0*/  LDSM.16.M88.4 R28, [R194+0x2000] ;  /* 0x00200000c21c783b */ /* 0x000eaa0000000200 */
[C---:B----4-:R-:W-:Y:S06]  /*43c0*/  HMMA.16816.F32.BF16 R60, R76.reuse, R12, R60 ;  /* 0x0000000c4c3c723c */ /* 0x050fec000004183c */
[C---:B------:R-:W-:Y:S01]  /*43d0*/  HMMA.16816.F32.BF16 R56, R76.reuse, R14, R56 ;  /* 0x0000000e4c38723c */ /* 0x040fe20000041838 */
[----:B------:R-:W4:Y:S05]  /*43e0*/  LDSM.16.M88.4 R12, [R191+0x9000] ;  /* 0x00900000bf0c783b */ /* 0x000f2a0000000200 */
        /* <DEDUP_REMOVED lines=8> */
[C---:B------:R-:W-:Y:S01]  /*4470*/  HMMA.16816.F32.BF16 R64, R68.reuse, R34, R64 ;  /* 0x000000224440723c */ /* 0x040fe20000041840 */
[----:B------:R-:W3:Y:S05]  /*4480*/  LDSM.16.M88.4 R32, [R191+0x9800] ;  /* 0x00980000bf20783b */ /* 0x000eea0000000200 */
[C---:B-1----:R-:W-:Y:S06]  /*4490*/  HMMA.16816.F32.BF16 R60, R68.reuse, R8, R60 ;  /* 0x00000008443c723c */ /* 0x042fec000004183c */
        /* <DEDUP_REMOVED lines=9> */
[C---:B----4-:R-:W-:Y:S06]  /*4530*/  HMMA.16816.F32.BF16 R60, R28.reuse, R12, R60 ;  /* 0x0000000c1c3c723c */ /* 0x050fec000004183c */
[C---:B------:R-:W-:Y:S01]  /*4540*/  HMMA.16816.F32.BF16 R56, R28.reuse, R14, R56 ;  /* 0x0000000e1c38723c */ /* 0x040fe20000041838 */
[----:B------:R-:W2:Y:S05]  /*4550*/  LDSM.16.M88.4 R12, [R198+0x4000] ;  /* 0x00400000c60c783b */ /* 0x000eaa0000000200 */
[C---:B---3--:R-:W-:Y:S06]  /*4560*/  HMMA.16816.F32.BF16 R52, R28.reuse, R32, R52 ;  /* 0x000000201c34723c */ /* 0x048fec0000041834 */
[----:B------:R-:W-:Y:S01]  /*4570*/  HMMA.16816.F32.BF16 R48, R28, R34, R48 ;  /* 0x000000221c30723c */ /* 0x000fe20000041830 */
[----:B------:R-:W3:Y:S05]  /*4580*/  LDSM.16.M88.4 R32, [R197+0xb000] ;  /* 0x00b00000c520783b */ /* 0x000eea0000000200 */
[----:B-1----:R-:W-:Y:S06]  /*4590*/  HMMA.16816.F32.BF16 R24, R44, R8, R24 ;  /* 0x000000082c18723c */ /* 0x002fec0000041818 */
[C---:B------:R-:W-:Y:S06]  /*45a0*/  HMMA.16816.F32.BF16 R16, R28.reuse, R36, R16 ;  /* 0x000000241c10723c */ /* 0x040fec0000041810 */
[----:B------:R-:W-:Y:S01]  /*45b0*/  HMMA.16816.F32.BF16 R64, R28, R38, R64 ;  /* 0x000000261c40723c */ /* 0x000fe20000041840 */
[----:B------:R-:W1:Y:S04]  /*45c0*/  LDSM.16.M88.4 R28, [R197+0xb800] ;  /* 0x00b80000c51c783b */ /* 0x000e680000000200 */
[----:B------:R-:W-:Y:S01]  /*45d0*/  LDSM.16.M88.4 R36, [R197+0xa800] ;  /* 0x00a80000c524783b */ /* 0x000fe20000000200 */
[C---:B------:R-:W-:Y:S03]  /*45e0*/  HMMA.16816.F32.BF16 R20, R44.reuse, R10, R20 ;  /* 0x0000000a2c14723c */ /* 0x040fe60000041814 */
[----:B------:R-:W4:Y:S03]  /*45f0*/  LDSM.16.M88.4 R8, [R195+0x4000] ;  /* 0x00400000c308783b */ /* 0x000f260000000200 */
[C---:B------:R-:W-:Y:S06]  /*4600*/  HMMA.16816.F32.BF16 R60, R44.reuse, R72, R60 ;  /* 0x000000482c3c723c */ /* 0x040fec000004183c */
[C---:B------:R-:W-:Y:S06]  /*4610*/  HMMA.16816.F32.BF16 R52, R44.reuse, R68, R52 ;  /* 0x000000442c34723c */ /* 0x040fec0000041834 */
[----:B------:R-:W-:Y:S01]  /*4620*/  HMMA.16816.F32.BF16 R48, R44, R70, R48 ;  /* 0x000000462c30723c */ /* 0x000fe20000041830 */
[----:B------:R-:W-:Y:S05]  /*4630*/  LDSM.16.M88.4 R68, [R195+0x5800] ;  /* 0x00580000c344783b */ /* 0x000fea0000000200 */
[----:B--2---:R-:W-:Y:S06]  /*4640*/  HMMA.16816.F32.BF16 R24, R12, R40, R24 ;  /* 0x000000280c18723c */ /* 0x004fec0000041818 */
[----:B------:R-:W-:Y:S01]  /*4650*/  HMMA.16816.F32.BF16 R56, R44, R74, R56 ;  /* 0x0000004a2c38723c */ /* 0x000fe20000041838 */
[----:B------:R-:W2:Y:S05]  /*4660*/  LDSM.16.M88.4 R72, [R195+0x5000] ;  /* 0x00500000c348783b */ /* 0x000eaa0000000200 */
[----:B------:R-:W-:Y:S01]  /*4670*/  HMMA.16816.F32.BF16 R20, R12, R42, R20 ;  /* 0x0000002a0c14723c */ /* 0x000fe20000041814 */
[----:B------:R-:W-:Y:S05]  /*4680*/  LDSM.16.M88.4 R40, [R191+0xa000] ;  /* 0x00a00000bf28783b */ /* 0x000fea0000000200 */
[C---:B------:R-:W-:Y:S06]  /*4690*/  HMMA.16816.F32.BF16 R16, R44.reuse, R80, R16 ;  /* 0x000000502c10723c */ /* 0x040fec0000041810 */
[----:B------:R-:W-:Y:S01]  /*46a0*/  HMMA.16816.F32.BF16 R64, R44, R82, R64 ;  /* 0x000000522c40723c */ /* 0x000fe20000041840 */
[----:B------:R-:W2:Y:S04]  /*46b0*/  LDSM.16.M88.4 R44, [R194+0x4000] ;  /* 0x00400000c22c783b */ /* 0x000ea80000000200 */
[----:B------:R-:W2:Y:S01]  /*46c0*/  LDSM.16.M88.4 R80, [R195+0x4800] ;  /* 0x00480000c350783b */ /* 0x000ea20000000200 */
[C---:B---3--:R-:W-:Y:S06]  /*46d0*/  HMMA.16816.F32.BF16 R60, R12.reuse, R32, R60 ;  /* 0x000000200c3c723c */ /* 0x048fec000004183c */
[C---:B-1----:R-:W-:Y:S06]  /*46e0*/  HMMA.16816.F32.BF16 R52, R12.reuse, R28, R52 ;  /* 0x0000001c0c34723c */ /* 0x042fec0000041834 */
[----:B------:R-:W-:Y:S01]  /*46f0*/  HMMA.16816.F32.BF16 R48, R12, R30, R48 ;  /* 0x0000001e0c30723c */ /* 0x000fe20000041830 */
[----:B------:R-:W-:Y:S05]  /*4700*/  LDSM.16.M88.4 R28, [R191+0xb800] ;  /* 0x00b80000bf1c783b */ /* 0x000fea0000000200 */
[----:B----4-:R-:W-:Y:S06]  /*4710*/  HMMA.16816.F32.BF16 R24, R76, R8, R24 ;  /* 0x000000084c18723c */ /* 0x010fec0000041818 */
[----:B------:R-:W-:Y:S01]  /*4720*/  HMMA.16816.F32.BF16 R56, R12, R34, R56 ;  /* 0x000000220c38723c */ /* 0x000fe20000041838 */
[----:B------:R-:W1:Y:S05]  /*4730*/  LDSM.16.M88.4 R32, [R191+0xb000] ;  /* 0x00b00000bf20783b */ /* 0x000e6a0000000200 */
[----:B------:R-:W-:Y:S01]  /*4740*/  HMMA.16816.F32.BF16 R20, R76, R10, R20 ;  /* 0x0000000a4c14723c */ /* 0x000fe20000041814 */
[----:B------:R-:W-:Y:S05]  /*4750*/  LDSM.16.M88.4 R8, [R193+0x4000] ;  /* 0x00400000c108783b */ /* 0x000fea0000000200 */
[C---:B------:R-:W-:Y:S06]  /*4760*/  HMMA.16816.F32.BF16 R16, R12.reuse, R36, R16 ;  /* 0x000000240c10723c */ /* 0x040fec0000041810 */
[----:B------:R-:W-:Y:S01]  /*4770*/  HMMA.16816.F32.BF16 R64, R12, R38, R64 ;  /* 0x000000260c40723c */ /* 0x000fe20000041840 */
[----:B------:R-:W3:Y:S04]  /*4780*/  LDSM.16.M88.4 R12, [R184+0x4000] ;  /* 0x00400000b80c783b */ /* 0x000ee80000000200 */
[----:B------:R-:W4:Y:S01]  /*4790*/  LDSM.16.M88.4 R36, [R191+0xa800] ;  /* 0x00a80000bf24783b */ /* 0x000f220000000200 */
[C---:B--2---:R-:W-:Y:S06]  /*47a0*/  HMMA.16816.F32.BF16 R60, R76.reuse, R72, R60 ;  /* 0x000000484c3c723c */ /* 0x044fec000004183c */
[C---:B------:R-:W-:Y:S06]  /*47b0*/  HMMA.16816.F32.BF16 R52, R76.reuse, R68, R52 ;  /* 0x000000444c34723c */ /* 0x040fec0000041834 */
[----:B------:R-:W-:Y:S01]  /*47c0*/  HMMA.16816.F32.BF16 R68, R76, R70, R48 ;  /* 0x000000464c44723c */ /* 0x000fe20000041830 */
[----:B------:R-:W-:Y:S05]  /*47d0*/  LDSM.16.M88.4 R48, [R184+0x4800] ;  /* 0x00480000b830783b */ /* 0x000fea0000000200 */
[----:B------:R-:W-:Y:S06]  /*47e0*/  HMMA.16816.F32.BF16 R24, R44, R40, R24 ;  /* 0x000000282c18723c */ /* 0x000fec0000041818 */
[----:B------:R-:W-:Y:S06]  /*47f0*/  HMMA.16816.F32.BF16 R56, R76, R74, R56 ;  /* 0x0000004a4c38723c */ /* 0x000fec0000041838 */
[----:B------:R-:W-:Y:S01]  /*4800*/  HMMA.16816.F32.BF16 R40, R44, R42, R20 ;  /* 0x0000002a2c28723c */ /* 0x000fe20000041814 */
[----:B------:R-:W2:Y:S05]  /*4810*/  LDSM.16.M88.4 R20, [R184+0x5000] ;  /* 0x00500000b814783b */ /* 0x000eaa0000000200 */
[C---:B------:R-:W-:Y:S06]  /*4820*/  HMMA.16816.F32.BF16 R16, R76.reuse, R80, R16 ;  /* 0x000000504c10723c */ /* 0x040fec0000041810 */
[----:B------:R-:W-:Y:S06]  /*4830*/  HMMA.16816.F32.BF16 R64, R76, R82, R64 ;  /* 0x000000524c40723c */ /* 0x000fec0000041840 */
[C---:B-1----:R-:W-:Y:S06]  /*4840*/  HMMA.16816.F32.BF16 R60, R44.reuse, R32, R60 ;  /* 0x000000202c3c723c */ /* 0x042fec000004183c */
[C---:B------:R-:W-:Y:S06]  /*4850*/  HMMA.16816.F32.BF16 R52, R44.reuse, R28, R52 ;  /* 0x0000001c2c34723c */ /* 0x040fec0000041834 */
[----:B------:R-:W-:Y:S01]  /*4860*/  HMMA.16816.F32.BF16 R68, R44, R30, R68 ;  /* 0x0000001e2c44723c */ /* 0x000fe20000041844 */
[----:B------:R-:W1:Y:S01]  /*4870*/  LDSM.16.M88.4 R28, [R184+0x5800] ;  /* 0x00580000b81c783b */ /* 0x000e620000000200 */
[----:B------:R-:W-:-:S04]  /*4880*/  DEPBAR.LE SB0, 0x0 ;  /* 0x000080000000791a */ /* 0x000fc80000000000 */
[----:B---3--:R-:W-:Y:S06]  /*4890*/  HMMA.16816.F32.BF16 R24, R8, R12, R24 ;  /* 0x0000000c0818723c */ /* 0x008fec0000041818 */
[----:B------:R-:W-:Y:S01]  /*48a0*/  HMMA.16816.F32.BF16 R56, R44, R34, R56 ;  /* 0x000000222c38723c */ /* 0x000fe20000041838 */
[----:B------:R-:W-:Y:S01]  /*48b0*/  SHF.R.S32.HI R13, RZ, 0x1f, R86 ;  /* 0x0000001fff0d7819 */ /* 0x000fe20000011456 */
[----:B------:R-:W-:-:S03]  /*48c0*/  IMAD R12, R133, 0x40, R2 ;  /* 0x00000040850c7824 */ /* 0x000fc600078e0202 */
[----:B------:R-:W-:Y:S01]  /*48d0*/  LEA.HI R86, R13, R86, RZ, 0x2 ;  /* 0x000000560d567211 */ /* 0x000fe200078f10ff */
[C---:B----4-:R-:W-:Y:S01]  /*48e0*/  HMMA.16816.F32.BF16 R16, R44.reuse, R36, R16 ;  /* 0x000000242c10723c */ /* 0x050fe20000041810 */
[C---:B------:R-:W-:Y:S02]  /*48f0*/  VIADD R13, R12.reuse, 0xffffffc8 ;  /* 0xffffffc80c0d7836 */ /* 0x040fe40000000000 */
[----:B------:R-:W-:Y:S01]  /*4900*/  SHF.R.S32.HI R86, RZ, 0x2, R86 ;  /* 0x00000002ff567819 */ /* 0x000fe20000011456 */
[C---:B------:R-:W-:Y:S02]  /*4910*/  VIADD R35, R12.reuse, 0xffffffd1 ;  /* 0xffffffd10c237836 */ /* 0x040fe40000000000 */
[----:B------:R-:W-:Y:S01]  /*4920*/  HMMA.16816.F32.BF16 R64, R44, R38, R64 ;  /* 0x000000262c40723c */ /* 0x000fe20000041840 */
[----:B------:R-:W-:Y:S01]  /*4930*/  VIADD R37, R12, 0xffffffd0 ;  /* 0xffffffd00c257836 */ /* 0x000fe20000000000 */
[-C--:B------:R-:W-:Y:S01]  /*4940*/  ISETP.GE.AND P0, PT, R13, R134.reuse, PT ;  /* 0x000000860d00720c */ /* 0x080fe20003f06270 */
[----:B------:R-:W-:Y:S01]  /*4950*/  IMAD R87, R87, 0x10, R86 ;  /* 0x0000001057577824 */ /* 0x000fe200078e0256 */
[----:B------:R-:W-:-:S02]  /*4960*/  ISETP.GE.AND P4, PT, R35, R134, PT ;  /* 0x000000862300720c */ /* 0x000fc40003f86270 */
[----:B--2---:R-:W-:Y:S01]  /*4970*/  HMMA.16816.F32.BF16 R60, R8, R20, R60 ;  /* 0x00000014083c723c */ /* 0x004fe2000004183c */
[----:B------:R-:W-:Y:S01]  /*4980*/  IMAD.IADD R2, R88, 0x1, R87 ;  /* 0x0000000158027824 */ /* 0x000fe200078e0257 */
[----:B------:R-:W-:Y:S01]  /*4990*/  ISETP.GE.AND P5, PT, R37, R134, PT ;  /* 0x000000862500720c */ /* 0x000fe20003fa6270 */
[----:B------:R-:W-:-:S03]  /*49a0*/  VIADD R39, R12, 0xffffffe0 ;  /* 0xffffffe00c277836 */ /* 0x000fc60000000000 */
[----:B------:R-:W-:Y:S01]  /*49b0*/  HMMA.16816.F32.BF16 R40, R8, R14, R40 ;  /* 0x0000000e0828723c */ /* 0x000fe20000041828 */
[----:B------:R-:W-:Y:S01]  /*49c0*/  IADD3 R20, R134, R2, -R205 ;  /* 0x0000000286147210 */ /* 0x000fe20007ffe8cd */
[----:B------:R-:W-:-:S04]  /*49d0*/  VIADD R21, R12, 0xffffffc0 ;  /* 0xffffffc00c157836 */ /* 0x000fc80000000000 */
[----:B------:R-:W-:Y:S01]  /*49e0*/  HMMA.16816.F32.BF16 R56, R8, R22, R56 ;  /* 0x000000160838723c */ /* 0x000fe20000041838 */
[----:B------:R-:W-:Y:S01]  /*49f0*/  VIADD R15, R12, 0xffffffc1 ;  /* 0xffffffc10c0f7836 */ /* 0x000fe20000000000 */
[----:B------:R-:W-:-:S03]  /*4a00*/  ISETP.GE.AND P2, PT, R21, R134, PT ;  /* 0x000000861500720c */ /* 0x000fc60003f46270 */
[C---:B------:R-:W-:Y:S01]  /*4a10*/  IMAD.IADD R14, R20.reuse, 0x1, -R15 ;  /* 0x00000001140e7824 */ /* 0x040fe200078e0a0f */
[C---:B------:R-:W-:Y:S01]  /*4a20*/  HMMA.16816.F32.BF16 R16, R8.reuse, R48, R16 ;  /* 0x000000300810723c */ /* 0x040fe20000041810 */
[C---:B------:R-:W-:Y:S01]  /*4a30*/  IMAD.IADD R23, R20.reuse, 0x1, -R13 ;  /* 0x0000000114177824 */ /* 0x040fe200078e0a0d */
[----:B------:R-:W-:Y:S01]  /*4a40*/  BAR.SYNC.DEFER_BLOCKING 0x0 ;  /* 0x0000000000007b1d */ /* 0x000fe20000010000 */
[C---:B------:R-:W-:Y:S01]  /*4a50*/  IMAD.IADD R22, R20.reuse, 0x1, -R21 ;  /* 0x0000000114167824 */ /* 0x040fe200078e0a15 */
[----:B------:R-:W-:Y:S02]  /*4a60*/  IABS R14, R14 ;  /* 0x0000000e000e7213 */ /* 0x000fe40000000000 */
[----:B------:R-:W-:Y:S01]  /*4a70*/  IABS R6, R23 ;  /* 0x0000001700067213 */ /* 0x000fe20000000000 */
[C---:B------:R-:W-:Y:S01]  /*4a80*/  HMMA.16816.F32.BF16 R64, R8.reuse, R50, R64 ;  /* 0x000000320840723c */ /* 0x040fe20000041840 */
[----:B------:R-:W-:Y:S02]  /*4a90*/  IABS R22, R22 ;  /* 0x0000001600167213 */ /* 0x000fe40000000000 */
[----:B------:R-:W-:Y:S01]  /*4aa0*/  ISETP.GE.AND P1, PT, R15, R134, PT ;  /* 0x000000860f00720c */ /* 0x000fe20003f26270 */
[----:B------:R-:W-:Y:S01]  /*4ab0*/  IMAD.MOV.U32 R33, RZ, RZ, R6 ;  /* 0x000000ffff217224 */ /* 0x000fe200078e0006 */
[----:B------:R-:W-:Y:S01]  /*4ac0*/  I2FP.F32.S32 R6, R14 ;  /* 0x0000000e00067245 */ /* 0x000fe20000201400 */
[----:B-1----:R-:W-:Y:S01]  /*4ad0*/  HMMA.16816.F32.BF16 R68, R8, R30, R68 ;  /* 0x0000001e0844723c */ /* 0x002fe20000041844 */
[----:B------:R-:W-:Y:S01]  /*4ae0*/  I2FP.F32.S32 R23, R22 ;  /* 0x0000001600177245 */ /* 0x000fe20000201400 */
[----:B------:R-:W-:Y:S01]  /*4af0*/  IMAD.IADD R14, R20, 0x1, -R35 ;  /* 0x00000001140e7824 */ /* 0x000fe200078e0a23 */
[----:B------:R-:W-:-:S03]  /*4b00*/  I2FP.F32.S32 R33, R33 ;  /* 0x0000002100217245 */ /* 0x000fc60000201400 */
[----:B------:R-:W-:Y:S01]  /*4b10*/  HMMA.16816.F32.BF16 R52, R8, R28, R52 ;  /* 0x0000001c0834723c */ /* 0x000fe20000041834 */
[C---:B------:R-:W-:Y:S02]  /*4b20*/  VIADD R31, R12.reuse, 0xffffffc9 ;  /* 0xffffffc90c1f7836 */ /* 0x040fe40000000000 */
[----:B------:R-:W-:Y:S01]  /*4b30*/  FFMA.FTZ R24, R23, -UR5, R24 ;  /* 0x8000000517187c23 */ /* 0x000fe20008010018 */
[----:B------:R-:W-:Y:S01]  /*4b40*/  VIADD R23, R12, 0xffffffd9 ;  /* 0xffffffd90c177836 */ /* 0x000fe20000000000 */
[----:B------:R-:W-:Y:S01]  /*4b50*/  IABS R14, R14 ;  /* 0x0000000e000e7213 */ /* 0x000fe20000000000 */
[----:B------:R-:W-:Y:S01]  /*4b60*/  FFMA.FTZ R33, R33, -UR5, R40 ;  /* 0x8000000521217c23 */ /* 0x000fe20008010028 */
[----:B------:R-:W-:Y:S01]  /*4b70*/  ISETP.GE.AND P6, PT, R31, R134, PT ;  /* 0x000000861f00720c */ /* 0x000fe20003fc6270 */
[----:B------:R-:W-:Y:S01]  /*4b80*/  FFMA.FTZ R8, R6, -UR5, R25 ;  /* 0x8000000506087c23 */ /* 0x000fe20008010019 */
[C---:B------:R-:W-:Y:S01]  /*4b90*/  IMAD.IADD R6, R20.reuse, 0x1, -R31 ;  /* 0x0000000114067824 */ /* 0x040fe200078e0a1f */
[----:B------:R-:W-:Y:S01]  /*4ba0*/  I2FP.F32.S32 R14, R14 ;  /* 0x0000000e000e7245 */ /* 0x000fe20000201400 */
[C---:B------:R-:W-:Y:S01]  /*4bb0*/  IMAD.IADD R9, R20.reuse, 0x1, -R37 ;  /* 0x0000000114097824 */ /* 0x040fe200078e0a25 */
[----:B------:R-:W-:Y:S01]  /*4bc0*/  FSEL R33, R33, -INF , !P0 ;  /* 0xff80000021217808 */ /* 0x000fe20004000000 */
[----:B------:R-:W-:Y:S01]  /*4bd0*/  IMAD.IADD R10, R20, 0x1, -R23 ;  /* 0x00000001140a7824 */ /* 0x000fe200078e0a17 */
[----:B------:R-:W-:Y:S01]  /*4be0*/  IABS R6, R6 ;  /* 0x0000000600067213 */ /* 0x000fe20000000000 */
[----:B------:R-:W-:Y:S01]  /*4bf0*/  VIADD R25, R12, 0xffffffd8 ;  /* 0xffffffd80c197836 */ /* 0x000fe20000000000 */
[----:B------:R-:W-:Y:S01]  /*4c00*/  IABS R9, R9 ;  /* 0x0000000900097213 */ /* 0x000fe20000000000 */
[----:B------:R-:W-:Y:S01]  /*4c10*/  FFMA.FTZ R17, R14, -UR5, R17 ;  /* 0x800000050e117c23 */ /* 0x000fe20008010011 */
[----:B------:R-:W-:Y:S01]  /*4c20*/  I2FP.F32.S32 R6, R6 ;  /* 0x0000000600067245 */ /* 0x000fe20000201400 */
[----:B------:R-:W-:Y:S01]  /*4c30*/  IMAD.IADD R11, R20, 0x1, -R25 ;  /* 0x00000001140b7824 */ /* 0x000fe200078e0a19 */
[----:B------:R-:W-:-:S02]  /*4c40*/  IABS R10, R10 ;  /* 0x0000000a000a7213 */ /* 0x000fc40000000000 */
[----:B------:R-:W-:Y:S01]  /*4c50*/  I2FP.F32.S32 R9, R9 ;  /* 0x0000000900097245 */ /* 0x000fe20000201400 */
[----:B------:R-:W-:Y:S01]  /*4c60*/  FFMA.FTZ R29, R6, -UR5, R41 ;  /* 0x80000005061d7c23 */ /* 0x000fe20008010029 */
[----:B------:R-:W-:Y:S02]  /*4c70*/  I2FP.F32.S32 R10, R10 ;  /* 0x0000000a000a7245 */ /* 0x000fe40000201400 */
[----:B------:R-:W-:Y:S01]  /*4c80*/  IABS R11, R11 ;  /* 0x0000000b000b7213 */ /* 0x000fe20000000000 */
[----:B------:R-:W-:Y:S01]  /*4c90*/  FFMA.FTZ R6, R9, -UR5, R16 ;  /* 0x8000000509067c23 */ /* 0x000fe20008010010 */
[----:B------:R-:W-:Y:S02]  /*4ca0*/  VIADD R16, R20, 0x8 ;  /* 0x0000000814107836 */ /* 0x000fe40000000000 */
[----:B------:R-:W-:Y:S01]  /*4cb0*/  FFMA.FTZ R9, R10, -UR5, R65 ;  /* 0x800000050a097c23 */ /* 0x000fe20008010041 */
[----:B------:R-:W-:Y:S01]  /*4cc0*/  IMAD.IADD R10, R20, 0x1, -R39 ;  /* 0x00000001140a7824 */ /* 0x000fe200078e0a27 */
[----:B------:R-:W-:Y:S01]  /*4cd0*/  I2FP.F32.S32 R11, R11 ;  /* 0x0000000b000b7245 */ /* 0x000fe20000201400 */
[C---:B------:R-:W-:Y:S01]  /*4ce0*/  IMAD.IADD R21, R16.reuse, 0x1, -R21 ;  /* 0x0000000110157824 */ /* 0x040fe200078e0a15 */
[----:B------:R-:W-:Y:S01]  /*4cf0*/  ISETP.GE.AND P3, PT, R25, R134, PT ;  /* 0x000000861900720c */ /* 0x000fe20003f66270 */
[C---:B------:R-:W-:Y:S01]  /*4d00*/  IMAD.IADD R15, R16.reuse, 0x1, -R15 ;  /* 0x00000001100f7824 */ /* 0x040fe200078e0a0f */
[----:B------:R-:W-:Y:S01]  /*4d10*/  IABS R10, R10 ;  /* 0x0000000a000a7213 */ /* 0x000fe20000000000 */
[C---:B------:R-:W-:Y:S01]  /*4d20*/  IMAD.IADD R13, R16.reuse, 0x1, -R13 ;  /* 0x00000001100d7824 */ /* 0x040fe200078e0a0d */
[----:B------:R-:W-:Y:S01]  /*4d30*/  IABS R21, R21 ;  /* 0x0000001500157213 */ /* 0x000fe20000000000 */
[C---:B------:R-:W-:Y:S01]  /*4d40*/  IMAD.IADD R31, R16.reuse, 0x1, -R31 ;  /* 0x00000001101f7824 */ /* 0x040fe200078e0a1f */
[----:B------:R-:W-:Y:S01]  /*4d50*/  IABS R15, R15 ;  /* 0x0000000f000f7213 */ /* 0x000fe20000000000 */
[----:B------:R-:W-:Y:S01]  /*4d60*/  IMAD.IADD R22, R16, 0x1, -R23 ;  /* 0x0000000110167824 */ /* 0x000fe200078e0a17 */
[----:B------:R-:W-:Y:S01]  /*4d70*/  I2FP.F32.S32 R41, R10 ;  /* 0x0000000a00297245 */ /* 0x000fe20000201400 */
[----:B------:R-:W-:Y:S01]  /*4d80*/  FFMA.FTZ R11, R11, -UR5, R64 ;  /* 0x800000050b0b7c23 */ /* 0x000fe20008010040 */
[----:B------:R-:W-:-:S02]  /*4d90*/  I2FP.F32.S32 R21, R21 ;  /* 0x0000001500157245 */ /* 0x000fc40000201400 */
[----:B------:R-:W-:Y:S01]  /*4da0*/  I2FP.F32.S32 R10, R15 ;  /* 0x0000000f000a7245 */ /* 0x000fe20000201400 */
[----:B------:R-:W-:Y:S01]  /*4db0*/  IMAD.IADD R15, R16, 0x1, -R25 ;  /* 0x00000001100f7824 */ /* 0x000fe200078e0a19 */
[----:B------:R-:W-:Y:S01]  /*4dc0*/  IABS R13, R13 ;  /* 0x0000000d000d7213 */ /* 0x000fe20000000000 */
[----:B------:R-:W-:Y:S01]  /*4dd0*/  FFMA.FTZ R21, R21, -UR5, R26 ;  /* 0x8000000515157c23 */ /* 0x000fe2000801001a */
[----:B------:R-:W-:Y:S01]  /*4de0*/  IABS R31, R31 ;  /* 0x0000001f001f7213 */ /* 0x000fe20000000000 */
[----:B------:R-:W-:Y:S01]  /*4df0*/  FFMA.FTZ R10, R10, -UR5, R27 ;  /* 0x800000050a0a7c23 */ /* 0x000fe2000801001b */
[----:B------:R-:W-:Y:S01]  /*4e00*/  I2FP.F32.S32 R13, R13 ;  /* 0x0000000d000d7245 */ /* 0x000fe20000201400 */
[----:B------:R-:W-:Y:S01]  /*4e10*/  VIADD R25, R12, 0xffffffe9 ;  /* 0xffffffe90c197836 */ /* 0x000fe20000000000 */
[----:B------:R-:W-:Y:S01]  /*4e20*/  FSEL R30, R21, -INF , !P2 ;  /* 0xff800000151e7808 */ /* 0x000fe20005000000 */
[----:B------:R-:W-:Y:S01]  /*4e30*/  IMAD.IADD R21, R16, 0x1, -R37 ;  /* 0x0000000110157824 */ /* 0x000fe200078e0a25 */
[----:B------:R-:W-:Y:S01]  /*4e40*/  FSEL R28, R10, -INF , !P1 ;  /* 0xff8000000a1c7808 */ /* 0x000fe20004800000 */
[----:B------:R-:W-:-:S02]  /*4e50*/  IMAD.IADD R10, R16, 0x1, -R35 ;  /* 0x00000001100a7824 */ /* 0x000fc400078e0a23 */
[----:B------:R-:W-:Y:S01]  /*4e60*/  FFMA.FTZ R26, R13, -UR5, R42 ;  /* 0x800000050d1a7c23 */ /* 0x000fe2000801002a */
[----:B------:R-:W-:Y:S01]  /*4e70*/  IMAD.IADD R13, R16, 0x1, -R39 ;  /* 0x00000001100d7824 */ /* 0x000fe200078e0a27 */
[----:B------:R-:W-:Y:S01]  /*4e80*/  IABS R21, R21 ;  /* 0x0000001500157213 */ /* 0x000fe20000000000 */
[C---:B------:R-:W-:Y:S01]  /*4e90*/  VIADD R37, R12.reuse, 0xffffffe1 ;  /* 0xffffffe10c257836 */ /* 0x040fe20000000000 */
[----:B------:R-:W-:Y:S01]  /*4ea0*/  IABS R10, R10 ;  /* 0x0000000a000a7213 */ /* 0x000fe20000000000 */
[----:B------:R-:W-:Y:S01]  /*4eb0*/  VIADD R35, R12, 0xffffffe8 ;  /* 0xffffffe80c237836 */ /* 0x000fe20000000000 */
[----:B------:R-:W-:Y:S01]  /*4ec0*/  IABS R13, R13 ;  /* 0x0000000d000d7213 */ /* 0x000fe20000000000 */
[C---:B------:R-:W-:Y:S01]  /*4ed0*/  IMAD.IADD R34, R20.reuse, 0x1, -R37 ;  /* 0x0000000114227824 */ /* 0x040fe200078e0a25 */
[----:B------:R-:W-:Y:S01]  /*4ee0*/  I2FP.F32.S32 R21, R21 ;  /* 0x0000001500157245 */ /* 0x000fe20000201400 */
[----:B------:R-:W-:Y:S01]  /*4ef0*/  IMAD.IADD R32, R20, 0x1, -R35 ;  /* 0x0000000114207824 */ /* 0x000fe200078e0a23 */
[----:B------:R-:W-:Y:S01]  /*4f00*/  IABS R22, R22 ;  /* 0x0000001600167213 */ /* 0x000fe20000000000 */
[----:B------:R-:W-:Y:S01]  /*4f10*/  FFMA.FTZ R60, R41, -UR5, R60 ;  /* 0x80000005293c7c23 */ /* 0x000fe2000801003c */
[----:B------:R-:W-:Y:S01]  /*4f20*/  I2FP.F32.S32 R10, R10 ;  /* 0x0000000a000a7245 */ /* 0x000fe20000201400 */
[----:B------:R-:W-:Y:S01]  /*4f30*/  FFMA.FTZ R18, R21, -UR5, R18 ;  /* 0x8000000515127c23 */ /* 0x000fe20008010012 */
[----:B------:R-:W-:Y:S01]  /*4f40*/  IABS R15, R15 ;  /* 0x0000000f000f7213 */ /* 0x000fe20000000000 */
[----:B------:R-:W-:Y:S01]  /*4f50*/  VIADD R21, R12, 0xfffffff1 ;  /* 0xfffffff10c157836 */ /* 0x000fe20000000000 */
[----:B------:R-:W-:Y:S01]  /*4f60*/  I2FP.F32.S32 R14, R31 ;  /* 0x0000001f000e7245 */ /* 0x000fe20000201400 */
[----:B------:R-:W-:Y:S01]  /*4f70*/  FFMA.FTZ R10, R10, -UR5, R19 ;  /* 0x800000050a0a7c23 */ /* 0x000fe20008010013 */
[----:B------:R-:W-:Y:S01]  /*4f80*/  I2FP.F32.S32 R13, R13 ;  /* 0x0000000d000d7245 */ /* 0x000fe20000201400 */
[----:B------:R-:W-:Y:S01]  /*4f90*/  VIADD R19, R12, 0xfffffff8 ;  /* 0xfffffff80c137836 */ /* 0x000fe20000000000 */
[----:B------:R-:W-:Y:S01]  /*4fa0*/  FSEL R31, R24, -INF , !P2 ;  /* 0xff800000181f7808 */ /* 0x000fe20005000000 */
[----:B------:R-:W-:Y:S01]  /*4fb0*/  FFMA.FTZ R14, R14, -UR5, R43 ;  /* 0x800000050e0e7c23 */ /* 0x000fe2000801002b */
[----:B------:R-:W-:Y:S01]  /*4fc0*/  I2FP.F32.S32 R22, R22 ;  /* 0x0000001600167245 */ /* 0x000fe20000201400 */
[----:B------:R-:W-:Y:S01]  /*4fd0*/  FFMA.FTZ R62, R13, -UR5, R62 ;  /* 0x800000050d3e7c23 */ /* 0x000fe2000801003e */
[-C--:B------:R-:W-:Y:S01]  /*4fe0*/  ISETP.GE.AND P2, PT, R23, R134.reuse, PT ;  /* 0x000000861700720c */ /* 0x080fe20003f46270 */
[----:B------:R-:W-:Y:S01]  /*4ff0*/  VIADD R23, R12, 0xfffffff0 ;  /* 0xfffffff00c177836 */ /* 0x000fe20000000000 */
[----:B------:R-:W-:Y:S01]  /*5000*/  FSEL R27, R8, -INF , !P1 ;  /* 0xff800000081b7808 */ /* 0x000fe20004800000 */
[----:B------:R-:W-:Y:S01]  /*5010*/  FFMA.FTZ R67, R22, -UR5, R67 ;  /* 0x8000000516437c23 */ /* 0x000fe20008010043 */
[----:B------:R-:W-:Y:S01]  /*5020*/  I2FP.F32.S32 R15, R15 ;  /* 0x0000000f000f7245 */ /* 0x000fe20000201400 */
[----:B------:R-:W-:Y:S01]  /*5030*/  IMAD.IADD R24, R20, 0x1, -R25 ;  /* 0x0000000114187824 */ /* 0x000fe200078e0a19 */
[-C--:B------:R-:W-:Y:S01]  /*5040*/  ISETP.GE.AND P1, PT, R39, R134.reuse, PT ;  /* 0x000000862700720c */ /* 0x080fe20003f26270 */
[----:B------:R-:W-:Y:S01]  /*5050*/  VIADD R39, R12, 0xfffffff9 ;  /* 0xfffffff90c277836 */ /* 0x000fe20000000000 */
[----:B------:R-:W-:Y:S01]  /*5060*/  FSEL R12, R18, -INF , !P5 ;  /* 0xff800000120c7808 */ /* 0x000fe20006800000 */
[----:B------:R-:W-:Y:S01]  /*5070*/  FFMA.FTZ R8, R15, -UR5, R66 ;  /* 0x800000050f087c23 */ /* 0x000fe20008010042 */
[----:B------:R-:W-:Y:S01]  /*5080*/  FSEL R13, R17, -INF , !P4 ;  /* 0xff800000110d7808 */ /* 0x000fe20006000000 */
[----:B------:R-:W-:Y:S01]  /*5090*/  IMAD.IADD R22, R20, 0x1, -R23 ;  /* 0x0000000114167824 */ /* 0x000fe200078e0a17 */
[----:B------:R-:W-:Y:S01]  /*50a0*/  FSEL R26, R26, -INF , !P0 ;  /* 0xff8000001a1a7808 */ /* 0x000fe20004000000 */
[C---:B------:R-:W-:Y:S01]  /*50b0*/  IMAD.IADD R18, R20.reuse, 0x1, -R21 ;  /* 0x0000000114127824 */ /* 0x040fe200078e0a15 */
[----:B------:R-:W-:Y:S01]  /*50c0*/  ISETP.GE.AND P0, PT, R37, R134, PT ;  /* 0x000000862500720c */ /* 0x000fe20003f06270 */
[----:B------:R-:W-:Y:S01]  /*50d0*/  IMAD.IADD R17, R20, 0x1, -R19 ;  /* 0x0000000114117824 */ /* 0x000fe200078e0a13 */
[----:B------:R-:W-:Y:S01]  /*50e0*/  FSEL R15, R6, -INF , !P5 ;  /* 0xff800000060f7808 */ /* 0x000fe20006800000 */
[----:B------:R-:W-:Y:S01]  /*50f0*/  IMAD.IADD R20, R20, 0x1, -R39 ;  /* 0x0000000114147824 */ /* 0x000fe200078e0a27 */
[----:B------:R-:W-:Y:S01]  /*5100*/  FSEL R29, R29, -INF , !P6 ;  /* 0xff8000001d1d7808 */ /* 0x000fe20007000000 */
[----:B------:R-:W-:Y:S01]  /*5110*/  IMAD.IADD R37, R16, 0x1, -R37 ;  /* 0x0000000110257824 */ /* 0x000fe200078e0a25 */
[----:B------:R-:W-:-:S02]  /*5120*/  FSEL R14, R14, -INF , !P6 ;  /* 0xff8000000e0e7808 */ /* 0x000fc40007000000 */
[----:B------:R-:W-:Y:S02]  /*5130*/  FSEL R10, R10, -INF , !P4 ;  /* 0xff8000000a0a7808 */ /* 0x000fe40006000000 */
[----:B------:R-:W-:Y:S02]  /*5140*/  FSEL R11, R11, -INF , !P3 ;  /* 0xff8000000b0b7808 */ /* 0x000fe40005800000 */
[----:B------:R-:W-:Y:S02]  /*5150*/  FSEL R8, R8, -INF , !P3 ;  /* 0xff80000008087808 */ /* 0x000fe40005800000 */
[----:B------:R-:W-:Y:S02]  /*5160*/  FSEL R9, R9, -INF , !P2 ;  /* 0xff80000009097808 */ /* 0x000fe40005000000 */
[----:B------:R-:W-:Y:S02]  /*5170*/  FSEL R6, R67, -INF , !P2 ;  /* 0xff80000043067808 */ /* 0x000fe40005000000 */
[----:B------:R-:W-:-:S02]  /*5180*/  IABS R22, R22 ;  /* 0x0000001600167213 */ /* 0x000fc40000000000 */
[-C--:B------:R-:W-:Y:S01]  /*5190*/  ISETP.GE.AND P6, PT, R35, R134.reuse, PT ;  /* 0x000000862300720c */ /* 0x080fe20003fc6270 */
[C---:B------:R-:W-:Y:S01]  /*51a0*/  IMAD.IADD R35, R16.reuse, 0x1, -R35 ;  /* 0x0000000110237824 */ /* 0x040fe200078e0a23 */
[-C--:B------:R-:W-:Y:S01]  /*51b0*/  ISETP.GE.AND P5, PT, R25, R134.reuse, PT ;  /* 0x000000861900720c */ /* 0x080fe20003fa6270 */
[C---:B------:R-:W-:Y:S01]  /*51c0*/  IMAD.IADD R25, R16.reuse, 0x1, -R25 ;  /* 0x0000000110197824 */ /* 0x040fe200078e0a19 */
[-C--:B------:R-:W-:Y:S01]  /*51d0*/  ISETP.GE.AND P4, PT, R23, R134.reuse, PT ;  /* 0x000000861700720c */ /* 0x080fe20003f86270 */
[C---:B------:R-:W-:Y:S01]  /*51e0*/  IMAD.IADD R23, R16.reuse, 0x1, -R23 ;  /* 0x0000000110177824 */ /* 0x040fe200078e0a17 */
[-C--:B------:R-:W-:Y:S01]  /*51f0*/  ISETP.GE.AND P3, PT, R21, R134.reuse, PT ;  /* 0x000000861500720c */ /* 0x080fe20003f66270 */
[C---:B------:R-:W-:Y:S01]  /*5200*/  IMAD.IADD R21, R16.reuse, 0x1, -R21 ;  /* 0x0000000110157824 */ /* 0x040fe200078e0a15 */
[----:B------:R-:W-:Y:S01]  /*5210*/  ISETP.GE.AND P2, PT, R19, R134, PT ;  /* 0x000000861300720c */ /* 0x000fe20003f46270 */
[C---:B------:R-:W-:Y:S01]  /*5220*/  IMAD.IADD R19, R16.reuse, 0x1, -R19 ;  /* 0x0000000110137824 */ /* 0x040fe200078e0a13 */
[----:B------:R-:W-:Y:S01]  /*5230*/  IABS R20, R20 ;  /* 0x0000001400147213 */ /* 0x000fe20000000000 */
[----:B------:R-:W-:Y:S01]  /*5240*/  IMAD.IADD R16, R16, 0x1, -R39 ;  /* 0x0000000110107824 */ /* 0x000fe200078e0a27 */
[----:B------:R-:W-:-:S02]  /*5250*/  FSEL R171, R60, -INF , !P1 ;  /* 0xff8000003cab7808 */ /* 0x000fc40004800000 */
[----:B------:R-:W-:Y:S02]  /*5260*/  FSEL R164, R62, -INF , !P1 ;  /* 0xff8000003ea47808 */ /* 0x000fe40004800000 */
[----:B------:R-:W-:Y:S02]  /*5270*/  IABS R34, R34 ;  /* 0x0000002200227213 */ /* 0x000fe40000000000 */
[----:B------:R-:W-:Y:S02]  /*5280*/  IABS R37, R37 ;  /* 0x0000002500257213 */ /* 0x000fe40000000000 */
[----:B------:R-:W-:Y:S02]  /*5290*/  ISETP.GE.AND P1, PT, R39, R134, PT ;  /* 0x000000862700720c */ /* 0x000fe40003f26270 */
[----:B------:R-:W-:Y:S02]  /*52a0*/  I2FP.F32.S32 R39, R22 ;  /* 0x0000001600277245 */ /* 0x000fe40000201400 */
[----:B------:R-:W-:-:S02]  /*52b0*/  I2FP.F32.S32 R22, R20 ;  /* 0x0000001400167245 */ /* 0x000fc40000201400 */
[----:B------:R-:W-:Y:S01]  /*52c0*/  I2FP.F32.S32 R34, R34 ;  /* 0x0000002200227245 */ /* 0x000fe20000201400 */
[----:B------:R-:W-:Y:S01]  /*52d0*/  FFMA.FTZ R52, R39, -UR5, R52 ;  /* 0x8000000527347c23 */ /* 0x000fe20008010034 */
[----:B------:R-:W-:Y:S01]  /*52e0*/  I2FP.F32.S32 R20, R37 ;  /* 0x0000002500147245 */ /* 0x000fe20000201400 */
[----:B------:R-:W-:Y:S01]  /*52f0*/  FFMA.FTZ R69, R22, -UR5, R69 ;  /* 0x8000000516457c23 */ /* 0x000fe20008010045 */
[----:B------:R-:W-:Y:S01]  /*5300*/  IABS R18, R18 ;  /* 0x0000001200127213 */ /* 0x000fe20000000000 */
[----:B------:R-:W-:Y:S01]  /*5310*/  FFMA.FTZ R61, R34, -UR5, R61 ;  /* 0x80000005223d7c23 */ /* 0x000fe2000801003d */
[----:B------:R-:W-:Y:S01]  /*5320*/  IABS R32, R32 ;  /* 0x0000002000207213 */ /* 0x000fe20000000000 */
[----:B------:R-:W-:Y:S01]  /*5330*/  FFMA.FTZ R20, R20, -UR5, R63 ;  /* 0x8000000514147c23 */ /* 0x000fe2000801003f */
[----:B------:R-:W-:Y:S02]  /*5340*/  I2FP.F32.S32 R18, R18 ;  /* 0x0000001200127245 */ /* 0x000fe40000201400 */
[----:B------:R-:W-:-:S02]  /*5350*/  FSEL R163, R61, -INF , !P0 ;  /* 0xff8000003da37808 */ /* 0x000fc40004000000 */
[----:B------:R-:W-:Y:S01]  /*5360*/  FSEL R216, R20, -INF , !P0 ;  /* 0xff80000014d87808 */ /* 0x000fe20004000000 */
[----:B------:R-:W-:Y:S01]  /*5370*/  FFMA.FTZ R53, R18, -UR5, R53 ;  /* 0x8000000512357c23 */ /* 0x000fe20008010035 */
[----:B------:R-:W-:Y:S02]  /*5380*/  ISETP.GE.AND P0, PT, R133, 0x2, PT ;  /* 0x000000028500780c */ /* 0x000fe40003f06270 */
[----:B------:R-:W-:Y:S02]  /*5390*/  IABS R24, R24 ;  /* 0x0000001800187213 */ /* 0x000fe40000000000 */
[----:B------:R-:W-:Y:S02]  /*53a0*/  IABS R17, R17 ;  /* 0x0000001100117213 */ /* 0x000fe40000000000 */
[----:B------:R-:W-:Y:S02]  /*53b0*/  IABS R35, R35 ;  /* 0x0000002300237213 */ /* 0x000fe40000000000 */
[----:B------:R-:W-:-:S02]  /*53c0*/  IABS R25, R25 ;  /* 0x0000001900197213 */ /* 0x000fc40000000000 */
[----:B------:R-:W-:Y:S02]  /*53d0*/  IABS R23, R23 ;  /* 0x0000001700177213 */ /* 0x000fe40000000000 */
[----:B------:R-:W-:Y:S02]  /*53e0*/  IABS R21, R21 ;  /* 0x0000001500157213 */ /* 0x000fe40000000000 */
[----:B------:R-:W-:Y:S02]  /*53f0*/  IABS R19, R19 ;  /* 0x0000001300137213 */ /* 0x000fe40000000000 */
[----:B------:R-:W-:Y:S02]  /*5400*/  IABS R16, R16 ;  /* 0x0000001000107213 */ /* 0x000fe40000000000 */
[----:B------:R-:W-:Y:S02]  /*5410*/  I2FP.F32.S32 R41, R32 ;  /* 0x0000002000297245 */ /* 0x000fe40000201400 */
[----:B------:R-:W-:-:S02]  /*5420*/  I2FP.F32.S32 R24, R24 ;  /* 0x0000001800187245 */ /* 0x000fc40000201400 */
[----:B------:R-:W-:Y:S01]  /*5430*/  I2FP.F32.S32 R17, R17 ;  /* 0x0000001100117245 */ /* 0x000fe20000201400 */
[----:B------:R-:W-:Y:S01]  /*5440*/  FFMA.FTZ R56, R41, -UR5, R56 ;  /* 0x8000000529387c23 */ /* 0x000fe20008010038 */
        /* <DEDUP_REMOVED lines=12> */
[----:B------:R-:W-:Y:S01]  /*5510*/  FSEL R167, R56, -INF , !P6 ;  /* 0xff80000038a77808 */ /* 0x000fe20007000000 */
[----:B------:R-:W-:Y:S01]  /*5520*/  FFMA.FTZ R70, R19, -UR5, R70 ;  /* 0x8000000513467c23 */ /* 0x000fe20008010046 */
[----:B------:R-:W-:Y:S01]  /*5530*/  FSEL R168, R58, -INF , !P6 ;  /* 0xff8000003aa87808 */ /* 0x000fe20007000000 */
[----:B------:R-:W-:Y:S01]  /*5540*/  FFMA.FTZ R71, R16, -UR5, R71 ;  /* 0x8000000510477c23 */ /* 0x000fe20008010047 */
        /* <DEDUP_REMOVED lines=10> */
[----:B------:R-:W-:Y:S06]  /*55f0*/  @!P0 BRA `(.L_x_3671) ;  /* 0x0000000c00188947 */ /* 0x000fec0003800000 */
[----:B------:R-:W-:-:S13]  /*5600*/  PLOP3.LUT P1, PT, PT, PT, UP1, 0x40, 0x0 ;  /* 0x000000000000781c */ /* 0x000fda0003f2e818 */
[----:B------:R-:W-:Y:S05]  /*5610*/  @P1 BRA `(.L_x_3672) ;  /* 0x0000000000e81947 */ /* 0x000fea0003800000 */
        /* <DEDUP_REMOVED lines=9> */
[----:B------:R-:W-:Y:S02]  /*56b0*/  ISETP.GE.AND P3, PT, R3, RZ, PT ;  /* 0x000000ff0300720c */ /* 0x000fe40003f66270 */
[----:B------:R-:W-:-:S03]  /*56c0*/  ISETP.GE.AND P1, PT, R23, RZ, PT ;  /* 0x000000ff1700720c */ /* 0x000fc60003f26270 */
        /* <DEDUP_REMOVED lines=21> */
[----:B------:R-:W-:Y:S02]  /*5820*/  ISETP.NE.AND P2, PT, R18, RZ, PT ;  /* 0x000000ff1200720c */ /* 0x000fe40003f45270 */
[----:B------:R-:W-:-:S07]  /*5830*/  LOP3.LUT R16, RZ, R18, RZ, 0x33, !PT ;  /* 0x00000012ff107212 */ /* 0x000fce00078e33ff */
        /* <DEDUP_REMOVED lines=24> */
.L_x_3672:
[----:B------:R-:W-:-:S04]  /*59c0*/  LEA R84, -R84, RZ, 0x6 ;  /* 0x000000ff54547211 */ /* 0x000fc800078e31ff */
[----:B------:R-:W-:-:S07]  /*59d0*/  SHF.R.S32.HI R3, RZ, 0x1f, R84 ;  /* 0x0000001fff037819 */ /* 0x000fce0000011454 */
.L_x_3673:
        /* <DEDUP_REMOVED lines=8> */
[--C-:B------:R-:W-:Y:S01]  /*5a60*/  @!P4 IMAD.X R32, R3, 0x1, R144.reuse, P1 ;  /* 0x000000010320c824 */ /* 0x100fe200008e0690 */
[----:B------:R-:W-:Y:S01]  /*5a70*/  @!P3 IADD3 R4, P1, R84, R145, RZ ;  /* 0x000000915404b210 */ /* 0x000fe20007f3e0ff */
[----:B------:R-:W3:Y:S08]  /*5a80*/  @!P3 LDC.64 R16, c[0x0][0x218] ;  /* 0x00008600ff10bb82 */ /* 0x000ef00000000a00 */
[----:B------:R-:W4:Y:S08]  /*5a90*/  @!P2 LDC.64 R24, c[0x0][0x218] ;  /* 0x00008600ff18ab82 */ /* 0x000f300000000a00 */
[----:B------:R-:W5:Y:S01]  /*5aa0*/  @!P4 LDC.64 R22, c[0x0][0x218] ;  /* 0x00008600ff16cb82 */ /* 0x000f620000000a00 */
[----:B-1----:R-:W-:Y:S01]  /*5ab0*/  @!P4 LEA R38, P5, R35, R18, 0x1 ;  /* 0x000000122326c211 */ /* 0x002fe200078a08ff */
[----:B------:R-:W-:-:S03]  /*5ac0*/  @!P3 IMAD.X R18, R3, 0x1, R144, P1 ;  /* 0x000000010312b824 */ /* 0x000fc600008e0690 */
[----:B------:R-:W-:Y:S02]  /*5ad0*/  @!P4 LEA.HI.X R39, R35, R19, R32, 0x1, P5 ;  /* 0x000000132327c211 */ /* 0x000fe400028f0c20 */
[----:B------:R-:W-:Y:S01]  /*5ae0*/  IADD3 R32, P5, R203, R84, RZ ;  /* 0x00000054cb207210 */ /* 0x000fe20007fbe0ff */
[----:B------:R-:W1:Y:S01]  /*5af0*/  @!P3 LDC.64 R20, c[0x0][0x218] ;  /* 0x00008600ff14bb82 */ /* 0x000e620000000a00 */
[----:B---3--:R-:W-:Y:S01]  /*5b00*/  @!P3 LEA R36, P1, R4, R16, 0x1 ;  /* 0x000000100424b211 */ /* 0x008fe200078208ff */
[----:B------:R-:W-:Y:S01]  /*5b10*/  @!PT LDS RZ, [RZ] ;  /* 0x00000000fffff984 */ /* 0x000fe20000000800 */
[----:B------:R-:W-:Y:S01]  /*5b20*/  @!PT LDS RZ, [RZ] ;  /* 0x00000000fffff984 */ /* 0x000fe20000000800 */
[----:B------:R-:W-:Y:S01]  /*5b30*/  @!PT LDS RZ, [RZ] ;  /* 0x00000000fffff984 */ /* 0x000fe20000000800 */
[----:B------:R3:W-:Y:S02]  /*5b40*/  @!P4 LDGSTS.E.BYPASS.LTC128B.128 [R204+0x6000], desc[UR12][R38.64] ;  /* 0x0600000026cccfae */ /* 0x0007e4000b901d4c */
[----:B------:R-:W-:Y:S01]  /*5b50*/  IMAD.X R35, R202, 0x1, R3, P5 ;  /* 0x00000001ca237824 */ /* 0x000fe200028e0603 */
[----:B------:R-:W-:Y:S01]  /*5b60*/  @!P3 LEA.HI.X R37, R4, R17, R18, 0x1, P1 ;  /* 0x000000110425b211 */ /* 0x000fe200008f0c12 */
[----:B------:R2:W-:Y:S01]  /*5b70*/  @P3 STS.128 [R204+0x8000], RZ ;  /* 0x008000ffcc003388 */ /* 0x0005e20000000c00 */
[-C--:B------:R-:W-:Y:S01]  /*5b80*/  @!P2 IADD3 R41, P1, R84, R145.reuse, RZ ;  /* 0x000000915429a210 */ /* 0x080fe20007f3e0ff */
[----:B------:R-:W2:Y:S01]  /*5b90*/  @!P2 LDC.64 R18, c[0x0][0x218] ;  /* 0x00008600ff12ab82 */ /* 0x000ea20000000a00 */
[----:B------:R-:W-:Y:S01]  /*5ba0*/  @!P4 IADD3 R34, P5, R32, R145, RZ ;  /* 0x000000912022c210 */ /* 0x000fe20007fbe0ff */
[----:B------:R-:W-:Y:S01]  /*5bb0*/  @!PT LDS RZ, [RZ] ;  /* 0x00000000fffff984 */ /* 0x000fe20000000800 */
[----:B------:R-:W-:Y:S01]  /*5bc0*/  @!PT LDS RZ, [RZ] ;  /* 0x00000000fffff984 */ /* 0x000fe20000000800 */
[----:B------:R-:W-:Y:S01]  /*5bd0*/  @!PT LDS RZ, [RZ] ;  /* 0x00000000fffff984 */ /* 0x000fe20000000800 */
[----:B------:R3:W-:Y:S02]  /*5be0*/  @!P3 LDGSTS.E.BYPASS.LTC128B.128 [R204+0x8000], desc[UR12][R36.64+0x80] ;  /* 0x0800008024ccbfae */ /* 0x0007e4000b901d4c */
[--C-:B------:R-:W-:Y:S01]  /*5bf0*/  @!P2 IMAD.X R4, R3, 0x1, R144.reuse, P1 ;  /* 0x000000010304a824 */ /* 0x100fe200008e0690 */
[----:B----4-:R-:W-:Y:S01]  /*5c00*/  @!P2 LEA R42, P1, R41, R24, 0x1 ;  /* 0x00000018292aa211 */ /* 0x010fe200078208ff */
[----:B------:R-:W-:Y:S01]  /*5c10*/  @!P4 IMAD.X R40, R35, 0x1, R144, P5 ;  /* 0x000000012328c824 */ /* 0x000fe200028e0690 */
[----:B------:R4:W-:Y:S01]  /*5c20*/  @P2 STS.128 [R204+0xa000], RZ ;  /* 0x00a000ffcc002388 */ /* 0x0009e20000000c00 */
[----:B------:R-:W3:Y:S01]  /*5c30*/  @!P4 LDC.64 R16, c[0x0][0x218] ;  /* 0x00008600ff10cb82 */ /* 0x000ee20000000a00 */
[----:B------:R-:W-:-:S02]  /*5c40*/  @!P2 LEA.HI.X R43, R41, R25, R4, 0x1, P1 ;  /* 0x00000019292ba211 */ /* 0x000fc400008f0c04 */
[----:B-----5:R-:W-:Y:S02]  /*5c50*/  @!P4 LEA R24, P5, R34, R22, 0x1 ;  /* 0x000000162218c211 */ /* 0x020fe400078a08ff */
[----:B------:R-:W-:Y:S01]  /*5c60*/  @!P3 IADD3 R41, P1, R32, R145, RZ ;  /* 0x000000912029b210 */ /* 0x000fe20007f3e0ff */
[----:B------:R-:W-:Y:S01]  /*5c70*/  @!PT LDS RZ, [RZ] ;  /* 0x00000000fffff984 */ /* 0x000fe20000000800 */
[----:B------:R-:W-:Y:S01]  /*5c80*/  @!PT LDS RZ, [RZ] ;  /* 0x00000000fffff984 */ /* 0x000fe20000000800 */
[----:B------:R-:W-:Y:S01]  /*5c90*/  @!PT LDS RZ, [RZ] ;  /* 0x00000000fffff984 */ /* 0x000fe20000000800 */
[----:B------:R4:W-:Y:S01]  /*5ca0*/  @!P2 LDGSTS.E.BYPASS.LTC128B.128 [R204+0xa000], desc[UR12][R42.64+0x100] ;  /* 0x0a0001002accafae */ /* 0x0009e2000b901d4c */
[----:B------:R-:W-:Y:S02]  /*5cb0*/  @!P4 LEA.HI.X R25, R34, R23, R40, 0x1, P5 ;  /* 0x000000172219c211 */ /* 0x000fe400028f0c28 */
[----:B------:R-:W5:Y:S01]  /*5cc0*/  @!P3 LDC.64 R22, c[0x0][0x218] ;  /* 0x00008600ff16bb82 */ /* 0x000f620000000a00 */
[----:B------:R-:W-:Y:S01]  /*5cd0*/  @!P3 IMAD.X R34, R35, 0x1, R144, P1 ;  /* 0x000000012322b824 */ /* 0x000fe200008e0690 */
[----:B------:R-:W-:Y:S01]  /*5ce0*/  IADD3 R4, P5, R203, R32, RZ ;  /* 0x00000020cb047210 */ /* 0x000fe20007fbe0ff */
[----:B------:R4:W-:Y:S01]  /*5cf0*/  @P4 STS.128 [R204+0x6800], RZ ;  /* 0x006800ffcc004388 */ /* 0x0009e20000000c00 */
[----:B-1----:R-:W-:-:S03]  /*5d00*/  @!P3 LEA R44, P1, R41, R20, 0x1 ;  /* 0x00000014292cb211 */ /* 0x002fc600078208ff */
[----:B------:R-:W-:Y:S01]  /*5d10*/  @!PT LDS RZ, [RZ] ;  /* 0x00000000fffff984 */ /* 0x000fe20000000800 */
[----:B------:R-:W-:Y:S01]  /*5d20*/  @!PT LDS RZ, [RZ] ;  /* 0x00000000fffff984 */ /* 0x000fe20000000800 */
[----:B------:R-:W-:Y:S01]  /*5d30*/  @!PT LDS RZ, [RZ] ;  /* 0x00000000fffff984 */ /* 0x000fe20000000800 */
[----:B------:R4:W-:Y:S01]  /*5d40*/  @!P4 LDGSTS.E.BYPASS.LTC128B.128 [R204+0x6800], desc[UR12][R24.64] ;  /* 0x0680000018cccfae */ /* 0x0009e2000b901d4c */
[----:B------:R-:W-:Y:S01]  /*5d50*/  @!P3 LEA.HI.X R45, R41, R21, R34, 0x1, P1 ;  /* 0x00000015292db211 */ /* 0x000fe200008f0c22 */
[----:B------:R-:W-:Y:S01]  /*5d60*/  IMAD.X R41, R202, 0x1, R35, P5 ;  /* 0x00000001ca297824 */ /* 0x000fe200028e0623 */
[-C--:B------:R-:W-:Y:S01]  /*5d70*/  @!P2 IADD3 R32, P1, R32, R145.reuse, RZ ;  /* 0x000000912020a210 */ /* 0x080fe20007f3e0ff */
[----:B------:R-:W1:Y:S01]  /*5d80*/  @!P2 LDC.64 R20, c[0x0][0x218] ;  /* 0x00008600ff14ab82 */ /* 0x000e620000000a00 */
[----:B------:R-:W-:Y:S01]  /*5d90*/  @!P4 IADD3 R34, P5, R4, R145, RZ ;  /* 0x000000910422c210 */ /* 0x000fe20007fbe0ff */
[----:B------:R4:W-:Y:S02]  /*5da0*/  @P3 STS.128 [R204+0x8800], RZ ;  /* 0x008800ffcc003388 */ /* 0x0009e40000000c00 */
[--C-:B------:R-:W-:Y:S01]  /*5db0*/  @!P2 IMAD.X R35, R35, 0x1, R144.reuse, P1 ;  /* 0x000000012323a824 */ /* 0x100fe200008e0690 */
[----:B--2---:R-:W-:Y:S01]  /*5dc0*/  @!P2 LEA R46, P1, R32, R18, 0x1 ;  /* 0x00000012202ea211 */ /* 0x004fe200078208ff */
[----:B------:R-:W-:Y:S01]  /*5dd0*/  @!P4 IMAD.X R40, R41, 0x1, R144, P5 ;  /* 0x000000012928c824 */ /* 0x000fe200028e0690 */
[----:B---3--:R-:W-:Y:S01]  /*5de0*/  @!P4 LEA R38, P5, R34, R16, 0x1 ;  /* 0x000000102226c211 */ /* 0x008fe200078a08ff */
[----:B------:R-:W-:Y:S01]  /*5df0*/  @!PT LDS RZ, [RZ] ;  /* 0x00000000fffff984 */ /* 0x000fe20000000800 */
[----:B------:R-:W-:Y:S01]  /*5e00*/  @!PT LDS RZ, [RZ] ;  /* 0x00000000fffff984 */ /* 0x000fe20000000800 */
[----:B------:R-:W-:Y:S01]  /*5e10*/  @!PT LDS RZ, [RZ] ;  /* 0x00000000fffff984 */ /* 0x000fe20000000800 */
[----:B------:R4:W-:Y:S01]  /*5e20*/  @!P3 LDGSTS.E.BYPASS.LTC128B.128 [R204+0x8800], desc[UR12][R44.64+0x80] ;  /* 0x088000802cccbfae */ /* 0x0009e2000b901d4c */
[----:B------:R-:W-:-:S02]  /*5e30*/  @!P2 LEA.HI.X R47, R32, R19, R35, 0x1, P1 ;  /* 0x00000013202fa211 */ /* 0x000fc400008f0c23 */
[----:B------:R-:W-:Y:S01]  /*5e40*/  @!P4 LEA.HI.X R39, R34, R17, R40, 0x1, P5 ;  /* 0x000000112227c211 */ /* 0x000fe200028f0c28 */
[----:B------:R-:W2:Y:S01]  /*5e50*/  @!P4 LDC.64 R18, c[0x0][0x218] ;  /* 0x00008600ff12cb82 */ /* 0x000ea20000000a00 */
[CC--:B------:R-:W-:Y:S01]  /*5e60*/  @!P3 IADD3 R35, P5, R4.reuse, R145.reuse, RZ ;  /* 0x000000910423b210 */ /* 0x0c0fe20007fbe0ff */
[----:B------:R4:W-:Y:S01]  /*5e70*/  @P2 STS.128 [R204+0xa800], RZ ;  /* 0x00a800ffcc002388 */ /* 0x0009e20000000c00 */
[----:B------:R-:W-:-:S03]  /*5e80*/  @!P2 IADD3 R32, P1, R4, R145, RZ ;  /* 0x000000910420a210 */ /* 0x000fc60007f3e0ff */
[----:B------:R-:W-:Y:S01]  /*5e90*/  @!P3 IMAD.X R34, R41, 0x1, R144, P5 ;  /* 0x000000012922b824 */ /* 0x000fe200028e0690 */
[C---:B-----5:R-:W-:Y:S01]  /*5ea0*/  @!P3 LEA R36, P5, R35.reuse, R22, 0x1 ;  /* 0x000000162324b211 */ /* 0x060fe200078a08ff */
[----:B------:R-:W3:Y:S01]  /*5eb0*/  @!P3 LDC.64 R16, c[0x0][0x218] ;  /* 0x00008600ff10bb82 */ /* 0x000ee20000000a00 */
[----:B------:R-:W-:Y:S01]  /*5ec0*/  @!PT LDS RZ, [RZ] ;  /* 0x00000000fffff984 */ /* 0x000fe20000000800 */
[----:B------:R-:W-:Y:S01]  /*5ed0*/  @!PT LDS RZ, [RZ] ;  /* 0x00000000fffff984 */ /* 0x000fe20000000800 */
[----:B------:R-:W-:Y:S01]  /*5ee0*/  @!PT LDS RZ, [RZ] ;  /* 0x00000000fffff984 */ /* 0x000fe20000000800 */
[----:B------:R4:W-:Y:S02]  /*5ef0*/  @!P2 LDGSTS.E.BYPASS.LTC128B.128 [R204+0xa800], desc[UR12][R46.64+0x100] ;  /* 0x0a8001002eccafae */ /* 0x0009e4000b901d4c */
[----:B------:R-:W-:Y:S02]  /*5f00*/  @!P3 LEA.HI.X R37, R35, R23, R34, 0x1, P5 ;  /* 0x000000172325b211 */ /* 0x000fe400028f0c22 */
[----:B------:R-:W-:Y:S01]  /*5f10*/  IADD3 R22, P5, R203, R4, RZ ;  /* 0x00000004cb167210 */ /* 0x000fe20007fbe0ff */
[----:B------:R-:W-:Y:S01]  /*5f20*/  @!P2 IMAD.X R4, R41, 0x1, R144, P1 ;  /* 0x000000012904a824 */ /* 0x000fe200008e0690 */
[----:B-1----:R-:W-:Y:S01]  /*5f30*/  @!P2 LEA R34, P1, R32, R20, 0x1 ;  /* 0x000000142022a211 */ /* 0x002fe200078208ff */
        /* <DEDUP_REMOVED lines=9> */
[C-C-:B------:R-:W-:Y:S01]  /*5fd0*/  @!P4 IMAD.X R23, R41.reuse, 0x1, R144.reuse, P5 ;  /* 0x000000012917c824 */ /* 0x140fe200028e0690 */
[C---:B--2---:R-:W-:Y:S01]  /*5fe0*/  @!P4 LEA R18, P5, R20.reuse, R18, 0x1 ;  /* 0x000000121412c211 */ /* 0x044fe200078a08ff */
[----:B------:R4:W-:Y:S02]  /*5ff0*/  @P3 STS.128 [R204+0x9000], RZ ;  /* 0x009000ffcc003388 */ /* 0x0009e40000000c00 */
[----:B------:R-:W-:Y:S01]  /*6000*/  @!P3 IMAD.X R21, R41, 0x1, R144, P1 ;  /* 0x000000012915b824 */ /* 0x000fe200008e0690 */
[----:B------:R-:W-:Y:S01]  /*6010*/  @!P4 LEA.HI.X R19, R20, R19, R23, 0x1, P5 ;  /* 0x000000131413c211 */ /* 0x000fe200028f0c17 */
[----:B------:R-:W-:Y:S01]  /*6020*/  @!PT LDS RZ, [RZ] ;  /* 0x00000000fffff984 */ /* 0x000fe20000000800 */
[----:B------:R-:W-:Y:S01]  /*6030*/  @!PT LDS RZ, [RZ] ;  /* 0x00000000fffff984 */ /* 0x000fe20000000800 */
[----:B------:R-:W-:Y:S01]  /*6040*/  @!PT LDS RZ, [RZ] ;  /* 0x00000000fffff984 */ /* 0x000fe20000000800 */
[----:B------:R4:W-:Y:S01]  /*6050*/  @!P3 LDGSTS.E.BYPASS.LTC128B.128 [R204+0x9000], desc[UR12][R36.64+0x80] ;  /* 0x0900008024ccbfae */ /* 0x0009e2000b901d4c */
[----:B---3--:R-:W-:-:S03]  /*6060*/  @!P3 LEA R16, P1, R4, R16, 0x1 ;  /* 0x000000100410b211 */ /* 0x008fc600078208ff */
        /* <DEDUP_REMOVED lines=21> */
[----:B----4-:R-:W-:-:S04]  /*61c0*/  LEA R16, P1, R22, UR6, 0x1 ;  /* 0x0000000616107c11 */ /* 0x010fc8000f8208ff */
[----:B------:R-:W-:-:S05]  /*61d0*/  LEA.HI.X R17, R22, UR7, R41, 0x1, P1 ;  /* 0x0000000716117c11 */ /* 0x000fca00088f0c29 */
[----:B------:R-:W-:Y:S01]  /*61e0*/  @!PT LDS RZ, [RZ] ;  /* 0x00000000fffff984 */ /* 0x000fe20000000800 */
[----:B------:R-:W-:Y:S01]  /*61f0*/  @!PT LDS RZ, [RZ] ;  /* 0x00000000fffff984 */ /* 0x000fe20000000800 */
[----:B------:R-:W-:Y:S01]  /*6200*/  @!PT LDS RZ, [RZ] ;  /* 0x00000000fffff984 */ /* 0x000fe20000000800 */
[----:B------:R1:W-:Y:S04]  /*6210*/  LDGSTS.E.BYPASS.LTC128B.128 [R204+0xb800], desc[UR12][R16.64+0x100] ;  /* 0x0b80010010cc7fae */ /* 0x0003e8000b901d4c */
.L_x_3675:
[----:B------:R-:W-:Y:S05]  /*6220*/  BSYNC B0 ;  /* 0x0000000000007941 */ /* 0x000fea0003800000 */
.L_x_3674:
[----:B------:R-:W0:Y:S01]  /*6230*/  LDGDEPBAR ;  /* 0x00000000000079af */ /* 0x000e220000000000 */
[----:B------:R-:W-:-:S04]  /*6240*/  IADD3 R145, P1, R84, R145, RZ ;  /* 0x0000009154917210 */ /* 0x000fc80007f3e0ff */
[----:B------:R-:W-:-:S09]  /*6250*/  IADD3.X R144, R3, R144, RZ, P1, !PT ;  /* 0x0000009003907210 */ /* 0x000fd20000ffe4ff */
.L_x_3671:
[----:B-1--4-:R-:W-:Y:S01]  /*6260*/  FMNMX.FTZ R16, R31, R27, !PT ;  /* 0x0000001b1f107209 */ /* 0x012fe20007810000 */
        /* <DEDUP_REMOVED lines=76> */
[----:B------:R-:W1:Y:S01]  /*6730*/  LDSM.16.MT88.4 R12, [R190+0xc800] ;  /* 0x00c80000be0c783b */ /* 0x000e620000004200 */
[----:B------:R-:W2:Y:S01]  /*6740*/  MUFU.EX2 R156, R156 ;  /* 0x0000009c009c7308 */ /* 0x000ea20000000800 */
[--C-:B------:R-:W-:Y:S01]  /*6750*/  FFMA.FTZ R146, R6, UR6, -R169.reuse ;  /* 0x0000000606927c23 */ /* 0x100fe200080108a9 */
[--C-:B------:R-:W-:Y:S01]  /*6760*/  FFMA.FTZ R160, R171, UR6, -R212.reuse ;  /* 0x00000006aba07c23 */ /* 0x100fe200080108d4 */
[----:B------:R-:W4:Y:S01]  /*6770*/  LDSM.16.MT88.4 R8, [R192+0xe800] ;  /* 0x00e80000c008783b */ /* 0x000f220000004200 */
        /* <DEDUP_REMOVED lines=12> */
[----:B------:R-:W5:Y:S01]  /*6840*/  MUFU.EX2 R152, R152 ;  /* 0x0000009800987308 */ /* 0x000f620000000800 */
[----:B--2---:R-:W-:Y:S01]  /*6850*/  F2FP.BF16.F32.PACK_AB R112, R156, R159 ;  /* 0x0000009f9c70723e */ /* 0x004fe200000010ff */
        /* <DEDUP_REMOVED lines=13> */
[----:B------:R-:W2:Y:S01]  /*6930*/  MUFU.EX2 R161, R161 ;  /* 0x000000a100a17308 */ /* 0x000ea20000000800 */
[----:B-----5:R-:W-:Y:S01]  /*6940*/  F2FP.BF16.F32.PACK_AB R114, R152, R155 ;  /* 0x0000009b9872723e */ /* 0x020fe200000010ff */
[----:B------:R-:W-:-:S04]  /*6950*/  FADD.FTZ R155, R155, R156 ;  /* 0x0000009c9b9b7221 */ /* 0x000fc80000010000 */
[----:B------:R-:W-:Y:S02]  /*6960*/  FADD.FTZ R152, R152, R155 ;  /* 0x0000009b98987221 */ /* 0x000fe40000010000 */
[----:B------:R-:W-:Y:S08]  /*6970*/  MUFU.EX2 R157, R157 ;  /* 0x0000009d009d7308 */ /* 0x000ff00000000800 */
[----:B------:R-:W5:Y:S01]  /*6980*/  MUFU.EX2 R154, R154 ;  /* 0x0000009a009a7308 */ /* 0x000f620000000800 */
[----:B--2---:R-:W-:Y:S01]  /*6990*/  F2FP.BF16.F32.PACK_AB R113, R161, R158 ;  /* 0x0000009ea171723e */ /* 0x004fe200000010ff */
[----:B------:R-:W-:-:S06]  /*69a0*/  FADD.FTZ R158, R158, R161 ;  /* 0x000000a19e9e7221 */ /* 0x000fcc0000010000 */
[----:B------:R-:W-:Y:S08]  /*69b0*/  MUFU.EX2 R153, R153 ;  /* 0x0000009900997308 */ /* 0x000ff00000000800 */
[----:B------:R-:W2:Y:S01]  /*69c0*/  MUFU.EX2 R150, R150 ;  /* 0x0000009600967308 */ /* 0x000ea20000000800 */
[----:B-----5:R-:W-:Y:S01]  /*69d0*/  F2FP.BF16.F32.PACK_AB R115, R154, R157 ;  /* 0x0000009d9a73723e */ /* 0x020fe200000010ff */
[----:B------:R-:W-:-:S04]  /*69e0*/  FADD.FTZ R157, R157, R158 ;  /* 0x0000009e9d9d7221 */ /* 0x000fc80000010000 */
[----:B------:R-:W-:Y:S02]  /*69f0*/  FADD.FTZ R154, R154, R157 ;  /* 0x0000009d9a9a7221 */ /* 0x000fe40000010000 */
[C---:B------:R-:W-:Y:S01]  /*6a00*/  HMMA.16816.F32.BF16 R36, R112.reuse, R40, RZ ;  /* 0x000000287024723c */ /* 0x040fe200000418ff */
[----:B------:R-:W-:Y:S05]  /*6a10*/  MUFU.EX2 R149, R149 ;  /* 0x0000009500957308 */ /* 0x000fea0000000800 */
[C---:B------:R-:W-:Y:S03]  /*6a20*/  HMMA.16816.F32.BF16 R60, R112.reuse, R64, RZ ;  /* 0x00000040703c723c */ /* 0x040fe600000418ff */
[----:B------:R-:W5:Y:S01]  /*6a30*/  MUFU.EX2 R0, R0 ;  /* 0x0000000000007308 */ /* 0x000f620000000800 */
        /* <DEDUP_REMOVED lines=8> */
[----:B-----5:R-:W-:Y:S01]  /*6ac0*/  F2FP.BF16.F32.PACK_AB R6, R0, R149 ;  /* 0x000000950006723e */ /* 0x020fe200000010ff */
[----:B------:R-:W-:-:S03]  /*6ad0*/  FADD.FTZ R149, R149, R150 ;  /* 0x0000009695957221 */ /* 0x000fc60000010000 */
[C---:B------:R-:W-:Y:S01]  /*6ae0*/  HMMA.16816.F32.BF16 R84, R112.reuse, R88, RZ ;  /* 0x000000587054723c */ /* 0x040fe200000418ff */
[----:B------:R-:W-:Y:S02]  /*6af0*/  FADD.FTZ R149, R0, R149 ;  /* 0x0000009500957221 */ /* 0x000fe40000010000 */
[----:B------:R-:W-:Y:S03]  /*6b00*/  MUFU.EX2 R147, R147 ;  /* 0x0000009300937308 */ /* 0x000fe60000000800 */
[C---:B------:R-:W-:Y:S05]  /*6b10*/  HMMA.16816.F32.BF16 R80, R112.reuse, R82, RZ ;  /* 0x000000527050723c */ /* 0x040fea00000418ff */
[----:B------:R-:W5:Y:S01]  /*6b20*/  MUFU.EX2 R146, R146 ;  /* 0x0000009200927308 */ /* 0x000f620000000800 */
[----:B--2---:R-:W-:Y:S01]  /*6b30*/  F2FP.BF16.F32.PACK_AB R5, R148, R151 ;  /* 0x000000979405723e */ /* 0x004fe200000010ff */
[----:B------:R-:W-:Y:S01]  /*6b40*/  HMMA.16816.F32.BF16 R88, R112, R90, RZ ;  /* 0x0000005a7058723c */ /* 0x000fe200000418ff */
[----:B------:R-:W-:-:S04]  /*6b50*/  FADD.FTZ R151, R151, R154 ;  /* 0x0000009a97977221 */ /* 0x000fc80000010000 */
[----:B------:R-:W-:Y:S01]  /*6b60*/  FADD.FTZ R148, R148, R151 ;  /* 0x0000009794947221 */ /* 0x000fe20000010000 */
[C---:B------:R-:W-:Y:S01]  /*6b70*/  HMMA.16816.F32.BF16 R92, R112.reuse, R96, RZ ;  /* 0x00000060705c723c */ /* 0x040fe200000418ff */
[----:B------:R-:W-:Y:S05]  /*6b80*/  MUFU.EX2 R160, R160 ;  /* 0x000000a000a07308 */ /* 0x000fea0000000800 */
[----:B---3--:R-:W-:Y:S01]  /*6b90*/  HMMA.16816.F32.BF16 R100, R112, R104, RZ ;  /* 0x000000687064723c */ /* 0x008fe200000418ff */
[----:B-----5:R-:W-:Y:S02]  /*6ba0*/  F2FP.BF16.F32.PACK_AB R7, R146, R147 ;  /* 0x000000939207723e */ /* 0x020fe400000010ff */
        /* <DEDUP_REMOVED lines=123> */
[----:B------:R-:W-:Y:S01]  /*7360*/  FADD.FTZ R173, R172, R173 ;  /* 0x000000adacad7221 */ /* 0x000fe20000010000 */
[----:B------:R-:W-:Y:S01]  /*7370*/  LEA R214, P1, R145, UR6, 0x1 ;  /* 0x0000000691d67c11 */ /* 0x000fe2000f8208ff */
[----:B------:R-:W-:-:S02]  /*7380*/  FADD.FTZ R175, R175, R0 ;  /* 0x00000000afaf7221 */ /* 0x000fc40000010000 */
[----:B------:R-:W-:Y:S01]  /*7390*/  FADD.FTZ R170, R170, R173 ;  /* 0x000000adaaaa7221 */ /* 0x000fe20000010000 */
[----:B------:R-:W-:Y:S01]  /*73a0*/  LEA.HI.X R215, R145, UR7, R144, 0x1, P1 ;  /* 0x0000000791d77c11 */ /* 0x000fe200088f0c90 */
        /* <DEDUP_REMOVED lines=31> */
[----:B------:R-:W-:Y:S01]  /*75a0*/  LOP3.LUT R213, R135, 0x3, RZ, 0xc0, !PT ;  /* 0x0000000387d57812 */ /* 0x000fe200078ec0ff */
[----:B------:R-:W-:Y:S01]  /*75b0*/  ULEA UR8, -UR8, URZ, 0x6 ;  /* 0x0000003f08087291 */ /* 0x000fe2000f8e313f */
[----:B------:R-:W-:Y:S01]  /*75c0*/  VIADD R216, R133, 0xfffffffe ;  /* 0xfffffffe85d87836 */ /* 0x000fe20000000000 */
[----:B------:R-:W-:Y:S01]  /*75d0*/  MOV R0, R3 ;  /* 0x0000000300007202 */ /* 0x000fe20000000f00 */
[----:B------:R-:W-:Y:S01]  /*75e0*/  IMAD.MOV.U32 R133, RZ, RZ, R132 ;  /* 0x000000ffff857224 */ /* 0x000fe200078e0084 */
[----:B------:R-:W-:Y:S01]  /*75f0*/  USHF.R.S32.HI UR4, URZ, 0x1f, UR8 ;  /* 0x0000001f3f047899 */ /* 0x000fe20008011408 */
[----:B------:R-:W-:Y:S01]  /*7600*/  IMAD R213, R213, -0x2, R2 ;  /* 0xfffffffed5d57824 */ /* 0x000fe200078e0202 */
[----:B------:R-:W-:Y:S01]  /*7610*/  MOV R212, UR8 ;  /* 0x0000000800d47c02 */ /* 0x000fe20008000f00 */
[----:B------:R-:W-:Y:S01]  /*7620*/  ULDC UR9, c[0x0][0x2d0] ;  /* 0x0000b40000097ab9 */ /* 0x000fe20000000800 */
[----:B------:R-:W-:Y:S02]  /*7630*/  ULDC UR8, c[0x0][0x248] ;  /* 0x0000920000087ab9 */ /* 0x000fe40000000800 */
[----:B------:R-:W-:Y:S01]  /*7640*/  IADD3 R213, R134, R213, -R205 ;  /* 0x000000d586d57210 */ /* 0x000fe20007ffe8cd */
[----:B------:R-:W-:Y:S01]  /*7650*/  IMAD.U32 R207, RZ, RZ, UR4 ;  /* 0x00000004ffcf7e24 */ /* 0x000fe2000f8e00ff */
[----:B------:R-:W-:-:S06]  /*7660*/  ULDC UR4, c[0x0][0x2ec] ;  /* 0x0000bb0000047ab9 */ /* 0x000fcc0000000800 */
.L_x_3680:
[----:B------:R-:W-:Y:S04]  /*7670*/  DEPBAR.LE SB0, 0x0 ;  /* 0x000080000000791a */ /* 0x000fe80000000000 */
[----:B------:R-:W-:Y:S01]  /*7680*/  BAR.SYNC.DEFER_BLOCKING 0x0 ;  /* 0x0000000000007b1d */ /* 0x000fe20000010000 */
[----:B------:R-:W-:Y:S01]  /*7690*/  PLOP3.LUT P0, PT, PT, PT, UP1, 0x40, 0x0 ;  /* 0x000000000000781c */ /* 0x000fe20003f0e818 */
[----:B------:R-:W-:Y:S01]  /*76a0*/  IMAD.MOV.U32 R10, RZ, RZ, R212 ;  /* 0x000000ffff0a7224 */ /* 0x000fe200078e00d4 */
[----:B------:R-:W-:Y:S01]  /*76b0*/  ISETP.GE.AND P5, PT, R208, UR9, PT ;  /* 0x00000009d0007c0c */ /* 0x000fe2000bfa6270 */
[----:B------:R-:W-:Y:S01]  /*76c0*/  IMAD.MOV.U32 R132, RZ, RZ, R207 ;  /* 0x000000ffff847224 */ /* 0x000fe200078e00cf */
[----:B------:R-:W-:Y:S09]  /*76d0*/  ISETP.GE.AND P4, PT, R201, UR9, PT ;  /* 0x00000009c9007c0c */ /* 0x000ff2000bf86270 */
[----:B------:R-:W-:Y:S05]  /*76e0*/  @P0 BRA `(.L_x_3677) ;  /* 0x0000000000f40947 */ /* 0x000fea0003800000 */
        /* <DEDUP_REMOVED lines=13> */
[--C-:B-1----:R-:W-:Y:S02]  /*77c0*/  IMAD.MOV R5, RZ, RZ, -R13.reuse ;  /* 0x000000ffff057224 */ /* 0x102fe400078e0a0d */
        /* <DEDUP_REMOVED lines=14> */
[----:B------:R-:W-:Y:S01]  /*78b0*/  ISETP.GE.AND P1, PT, R11, RZ, PT ;  /* 0x000000ff0b00720c */ /* 0x000fe20003f26270 */
[----:B------:R-:W-:Y:S01]  /*78c0*/  @!P2 VIADD R10, R10, 0x1 ;  /* 0x000000010a0aa836 */ /* 0x000fe20000000000 */
[-C--:B------:R-:W-:Y:S02]  /*78d0*/  ISETP.GE.U32.AND P3, PT, R4, R2.reuse, PT ;  /* 0x000000020400720c */ /* 0x080fe40003f66070 */
[----:B------:R-:W-:Y:S01]  /*78e0*/  ISETP.GE.U32.AND P6, PT, R8, R2, PT ;  /* 0x000000020800720c */ /* 0x000fe20003fc6070 */
[----:B------:R-:W1:Y:S01]  /*78f0*/  LDC.64 R4, c[0x0][0x250] ;  /* 0x00009400ff047b82 */ /* 0x000e620000000a00 */
[----:B------:R-:W-:Y:S02]  /*7900*/  ISETP.NE.AND P2, PT, R6, RZ, PT ;  /* 0x000000ff0600720c */ /* 0x000fe40003f45270 */
[----:B------:R-:W-:Y:S07]  /*7910*/  LOP3.LUT R2, RZ, R6, RZ, 0x33, !PT ;  /* 0x00000006ff027212 */ /* 0x000fee00078e33ff */
        /* <DEDUP_REMOVED lines=26> */
.L_x_3677:
[-C--:B------:R-:W-:Y:S01]  /*7ac0*/  LEA R2, P0, R10, R218.reuse, 0x1 ;  /* 0x000000da0a027211 */ /* 0x080fe200078008ff */
[----:B------:R-:W-:Y:S01]  /*7ad0*/  @P5 STS.128 [R204+0xc000], RZ ;  /* 0x00c000ffcc005388 */ /* 0x000fe20000000c00 */
[----:B------:R-:W-:Y:S02]  /*7ae0*/  ISETP.GE.AND P3, PT, R200, UR9, PT ;  /* 0x00000009c8007c0c */ /* 0x000fe4000bf66270 */
[CC--:B------:R-:W-:Y:S02]  /*7af0*/  LEA.HI.X R3, R10.reuse, R221.reuse, R132, 0x1, P0 ;  /* 0x000000dd0a037211 */ /* 0x0c0fe400000f0c84 */
[----:B------:R-:W-:Y:S03]  /*7b00*/  IADD3 R135, P0, R10, UR11, RZ ;  /* 0x0000000b0a877c10 */ /* 0x000fe6000ff1e0ff */
[----:B------:R-:W-:Y:S01]  /*7b10*/  @!PT LDS RZ, [RZ] ;  /* 0x00000000fffff984 */ /* 0x000fe20000000800 */
[----:B------:R-:W-:Y:S01]  /*7b20*/  @!PT LDS RZ, [RZ] ;  /* 0x00000000fffff984 */ /* 0x000fe20000000800 */
[----:B------:R-:W-:Y:S01]  /*7b30*/  @!PT LDS RZ, [RZ] ;  /* 0x00000000fffff984 */ /* 0x000fe20000000800 */
[----:B------:R-:W-:Y:S01]  /*7b40*/  @!P5 LDGSTS.E.BYPASS.LTC128B.128 [R204+0xc000], desc[UR12][R2.64] ;  /* 0x0c00000002ccdfae */ /* 0x000fe2000b901d4c */
[CC--:B------:R-:W-:Y:S02]  /*7b50*/  @!P5 LEA R236, P6, R135.reuse, R218.reuse, 0x1 ;  /* 0x000000da87ecd211 */ /* 0x0c0fe400078c08ff */
[----:B------:R-:W-:Y:S01]  /*7b60*/  IADD3.X R134, R132, UR10, RZ, P0, !PT ;  /* 0x0000000a84867c10 */ /* 0x000fe200087fe4ff */
[----:B------:R-:W-:Y:S01]  /*7b70*/  @P4 STS.128 [R204+0xe000], RZ ;  /* 0x00e000ffcc004388 */ /* 0x000fe20000000c00 */
[CC--:B------:R-:W-:Y:S02]  /*7b80*/  @!P4 LEA R230, P1, R135.reuse, R218.reuse, 0x1 ;  /* 0x000000da87e6c211 */ /* 0x0c0fe400078208ff */
[CCC-:B------:R-:W-:Y:S01]  /*7b90*/  @!P5 LEA.HI.X R237, R135.reuse, R221.reuse, R134.reuse, 0x1, P6 ;  /* 0x000000dd87edd211 */ /* 0x1c0fe200030f0c86 */
[----:B------:R-:W-:Y:S01]  /*7ba0*/  @!PT LDS RZ, [RZ] ;  /* 0x00000000fffff984 */ /* 0x000fe20000000800 */
[----:B------:R-:W-:Y:S01]  /*7bb0*/  @!PT LDS RZ, [RZ] ;  /* 0x00000000fffff984 */ /* 0x000fe20000000800 */
[----:B------:R-:W-:Y:S01]  /*7bc0*/  @!PT LDS RZ, [RZ] ;  /* 0x00000000fffff984 */ /* 0x000fe20000000800 */
[----:B------:R-:W-:Y:S01]  /*7bd0*/  @!P4 LDGSTS.E.BYPASS.LTC128B.128 [R204+0xe000], desc[UR12][R2.64+0x80] ;  /* 0x0e00008002cccfae */ /* 0x000fe2000b901d4c */
[CCC-:B------:R-:W-:Y:S02]  /*7be0*/  @!P4 LEA.HI.X R231, R135.reuse, R221.reuse, R134.reuse, 0x1, P1 ;  /* 0x000000dd87e7c211 */ /* 0x1c0fe400008f0c86 */
[CC--:B------:R-:W-:Y:S01]  /*7bf0*/  @!P3 LEA R228, P0, R135.reuse, R218.reuse, 0x1 ;  /* 0x000000da87e4b211 */ /* 0x0c0fe200078008ff */
[----:B------:R-:W-:Y:S01]  /*7c00*/  @P3 STS.128 [R204+0x10000], RZ ;  /* 0x010000ffcc003388 */ /* 0x000fe20000000c00 */
[C---:B------:R-:W-:Y:S02]  /*7c10*/  IADD3 R223, P2, R135.reuse, UR11, RZ ;  /* 0x0000000b87df7c10 */ /* 0x040fe4000ff5e0ff */
[-C--:B------:R-:W-:Y:S01]  /*7c20*/  @!P3 LEA.HI.X R229, R135, R221.reuse, R134, 0x1, P0 ;  /* 0x000000dd87e5b211 */ /* 0x080fe200000f0c86 */
        /* <DEDUP_REMOVED lines=22> */
[----:B------:R-:W-:Y:S02]  /*7d90*/  IADD3.X R132, R134, UR10, RZ, P6, !PT ;  /* 0x0000000a86847c10 */ /* 0x000fe4000b7fe4ff */
        /* <DEDUP_REMOVED lines=8> */
[CC--:B------:R-:W-:Y:S02]  /*7e20*/  @!P4 LEA.HI.X R223, R135.reuse, R221.reuse, R132, 0x1, P1 ;  /* 0x000000dd87dfc211 */ /* 0x0c0fe400008f0c84 */
[C---:B------:R-:W-:Y:S01]  /*7e30*/  @!P3 LEA R220, P0, R135.reuse, R218, 0x1 ;  /* 0x000000da87dcb211 */ /* 0x040fe200078008ff */
[----:B------:R-:W-:Y:S01]  /*7e40*/  @P5 STS.128 [R204+0xd000], RZ ;  /* 0x00d000ffcc005388 */ /* 0x000fe20000000c00 */
[----:B------:R-:W-:Y:S02]  /*7e50*/  IMAD.MOV.U32 R218, RZ, RZ, R2 ;  /* 0x000000ffffda7224 */ /* 0x000fe400078e0002 */
[----:B------:R-:W-:Y:S01]  /*7e60*/  @!P3 LEA.HI.X R221, R135, R221, R132, 0x1, P0 ;  /* 0x000000dd87ddb211 */ /* 0x000fe200000f0c84 */
[----:B------:R-:W-:Y:S01]  /*7e70*/  @!PT LDS RZ, [RZ] ;  /* 0x00000000fffff984 */ /* 0x000fe20000000800 */
[----:B------:R-:W-:Y:S01]  /*7e80*/  @!PT LDS RZ, [RZ] ;  /* 0x00000000fffff984 */ /* 0x000fe20000000800 */
[----:B------:R-:W-:Y:S01]  /*7e90*/  @!PT LDS RZ, [RZ] ;  /* 0x00000000fffff984 */ /* 0x000fe20000000800 */
[----:B------:R-:W-:Y:S01]  /*7ea0*/  @!P5 LDGSTS.E.BYPASS.LTC128B.128 [R204+0xd000], desc[UR12][R234.64] ;  /* 0x0d000000eaccdfae */ /* 0x000fe2000b901d4c */
[----:B------:R-:W-:Y:S03]  /*7eb0*/  ISETP.GE.AND P0, PT, R216, 0x1, PT ;  /* 0x00000001d800780c */ /* 0x000fe60003f06270 */
        /* <DEDUP_REMOVED lines=188> */
[----:B------:R-:W-:Y:S01]  /*8a80*/  PLOP3.LUT P0, PT, PT, PT, UP1, 0x40, 0x0 ;  /* 0x000000000000781c */ /* 0x000fe20003f0e818 */
[----:B------:R-:W-:Y:S04]  /*8a90*/  ULEA UR7, -UR8, URZ, 0x6 ;  /* 0x0000003f08077291 */ /* 0x000fe8000f8e313f */
[----:B------:R-:W-:Y:S02]  /*8aa0*/  USHF.R.S32.HI UR6, URZ, 0x1f, UR7 ;  /* 0x0000001f3f067899 */ /* 0x000fe40008011407 */
[----:B------:R-:W-:Y:S04]  /*8ab0*/  IMAD.U32 R140, RZ, RZ, UR7 ;  /* 0x00000007ff8c7e24 */ /* 0x000fe8000f8e00ff */
[----:B------:R-:W-:Y:S02]  /*8ac0*/  MOV R135, UR6 ;  /* 0x0000000600877c02 */ /* 0x000fe40008000f00 */
        /* <DEDUP_REMOVED lines=12> */
[----:B------:R-:W-:Y:S01]  /*8b90*/  LOP3.LUT R139, R139, R132, RZ, 0x3c, !PT ;  /* 0x000000848b8b7212 */ /* 0x000fe200078e3cff */
[--C-:B-1----:R-:W-:Y:S02]  /*8ba0*/  IMAD.MOV R135, RZ, RZ, -R141.reuse ;  /* 0x000000ffff877224 */ /* 0x102fe400078e0a8d */
        /* <DEDUP_REMOVED lines=19> */
[----:B------:R-:W1:Y:S01]  /*8ce0*/  LDC R134, c[0x0][0x24c] ;  /* 0x00009300ff867b82 */ /* 0x000e620000000800 */
[----:B------:R-:W-:Y:S09]  /*8cf0*/  ISETP.GE.AND P1, PT, R3, RZ, PT ;  /* 0x000000ff0300720c */ /* 0x000ff20003f26270 */
[----:B------:R-:W-:Y:S02]  /*8d00*/  @P2 IADD3 R138, R138, 0x1, RZ ;  /* 0x000000018a8a2810 */ /* 0x000fe40007ffe0ff */
[----:B------:R-:W-:Y:S01]  /*8d10*/  @P6 VIADD R140, R140, 0x1 ;  /* 0x000000018c8c6836 */ /* 0x000fe20000000000 */
[----:B------:R-:W-:Y:S02]  /*8d20*/  ISETP.NE.AND P2, PT, R132, RZ, PT ;  /* 0x000000ff8400720c */ /* 0x000fe40003f45270 */
        /* <DEDUP_REMOVED lines=24> */
.L_x_3679:
        /* <DEDUP_REMOVED lines=89> */
.L_x_3678:
[----:B-1----:R-:W-:Y:S01]  /*9440*/  IMAD R148, R216, -0x40, R213 ;  /* 0xffffffc0d8947824 */ /* 0x002fe200078e02d5 */
[----:B------:R-:W-:Y:S04]  /*9450*/  LDSM.16.MT88.4 R152, [R190+0xe800] ;  /* 0x00e80000be98783b */ /* 0x000fe80000004200 */
[C---:B------:R-:W-:Y:S02]  /*9460*/  IADD3 R146, R148.reuse, 0x7, RZ ;  /* 0x0000000794927810 */ /* 0x040fe40007ffe0ff */
[C---:B------:R-:W-:Y:S02]  /*9470*/  IADD3 R147, R148.reuse, 0x8, RZ ;  /* 0x0000000894937810 */ /* 0x040fe40007ffe0ff */
[----:B------:R-:W-:Y:S01]  /*9480*/  IADD3 R144, R148, -0x1, RZ ;  /* 0xffffffff94907810 */ /* 0x000fe20007ffe0ff */
[----:B------:R-:W-:Y:S01]  /*9490*/  LDSM.16.MT88.4 R156, [R189+0xe800] ;  /* 0x00e80000bd9c783b */ /* 0x000fe20000004200 */
[----:B------:R-:W-:Y:S02]  /*94a0*/  ISETP.GE.AND P0, PT, R146, RZ, PT ;  /* 0x000000ff9200720c */ /* 0x000fe40003f06270 */
[----:B------:R-:W-:Y:S02]  /*94b0*/  ISETP.GE.AND P1, PT, R147, RZ, PT ;  /* 0x000000ff9300720c */ /* 0x000fe40003f26270 */
[C---:B------:R-:W-:Y:S02]  /*94c0*/  IADD3 R143, R148.reuse, -0x9, RZ ;  /* 0xfffffff7948f7810 */ /* 0x040fe40007ffe0ff */
[C---:B------:R-:W-:Y:S02]  /*94d0*/  IADD3 R145, R148.reuse, -0x8, RZ ;  /* 0xfffffff894917810 */ /* 0x040fe40007ffe0ff */
[----:B------:R-:W-:Y:S02]  /*94e0*/  IADD3 R142, R148, -0x10, RZ ;  /* 0xfffffff0948e7810 */ /* 0x000fe40007ffe0ff */
[----:B------:R-:W-:Y:S02]  /*94f0*/  ISETP.GE.AND P6, PT, R144, RZ, PT ;  /* 0x000000ff9000720c */ /* 0x000fe40003fc6270 */
[----:B------:R-:W-:Y:S02]  /*9500*/  IADD3 R141, R148, -0x11, RZ ;  /* 0xffffffef948d7810 */ /* 0x000fe40007ffe0ff */
[----:B------:R-:W-:Y:S02]  /*9510*/  ISETP.GE.AND P4, PT, R143, RZ, PT ;  /* 0x000000ff8f00720c */ /* 0x000fe40003f86270 */
[----:B------:R-:W-:Y:S02]  /*9520*/  ISETP.GE.AND P5, PT, R145, RZ, PT ;  /* 0x000000ff9100720c */ /* 0x000fe40003fa6270 */
[----:B------:R-:W-:Y:S02]  /*9530*/  ISETP.GE.AND P3, PT, R142, RZ, PT ;  /* 0x000000ff8e00720c */ /* 0x000fe40003f66270 */
[----:B------:R-:W-:Y:S02]  /*9540*/  ISETP.GE.AND P2, PT, R141, RZ, PT ;  /* 0x000000ff8d00720c */ /* 0x000fe40003f46270 */
[C---:B------:R-:W-:Y:S02]  /*9550*/  IADD3 R140, R148.reuse, -0x18, RZ ;  /* 0xffffffe8948c7810 */ /* 0x040fe40007ffe0ff */
[----:B------:R-:W-:Y:S02]  /*9560*/  IABS R149, R148 ;  /* 0x0000009400957213 */ /* 0x000fe40000000000 */
[C---:B------:R-:W-:Y:S02]  /*9570*/  IADD3 R139, R148.reuse, -0x19, RZ ;  /* 0xffffffe7948b7810 */ /* 0x040fe40007ffe0ff */
[C---:B------:R-:W-:Y:S02]  /*9580*/  @!P0 IADD3 R146, -R148.reuse, -0x7, RZ ;  /* 0xfffffff994928810 */ /* 0x040fe40007ffe1ff */
[----:B------:R-:W-:Y:S02]  /*9590*/  @!P1 IADD3 R147, -R148, -0x8, RZ ;  /* 0xfffffff894939810 */ /* 0x000fe40007ffe1ff */
[----:B------:R-:W-:Y:S02]  /*95a0*/  ISETP.GE.AND P1, PT, R140, RZ, PT ;  /* 0x000000ff8c00720c */ /* 0x000fe40003f26270 */
[C---:B------:R-:W-:Y:S02]  /*95b0*/  @!P6 IADD3 R144, -R148.reuse, 0x1, RZ ;  /* 0x000000019490e810 */ /* 0x040fe40007ffe1ff */
[----:B------:R-:W-:Y:S02]  /*95c0*/  I2FP.F32.S32 R149, R149 ;  /* 0x0000009500957245 */ /* 0x000fe40000201400 */
[----:B------:R-:W-:Y:S02]  /*95d0*/  ISETP.GE.AND P0, PT, R139, RZ, PT ;  /* 0x000000ff8b00720c */ /* 0x000fe40003f06270 */
[----:B------:R-:W-:Y:S01]  /*95e0*/  I2FP.F32.S32 R146, R146 ;  /* 0x0000009200927245 */ /* 0x000fe20000201400 */
[C---:B------:R-:W-:Y:S01]  /*95f0*/  FFMA.FTZ R4, R149.reuse, -UR5, R4 ;  /* 0x8000000595047c23 */ /* 0x040fe20008010004 */
[C---:B------:R-:W-:Y:S01]  /*9600*/  @!P4 IADD3 R143, -R148.reuse, 0x9, RZ ;  /* 0x00000009948fc810 */ /* 0x040fe20007ffe1ff */
[----:B------:R-:W-:Y:S01]  /*9610*/  FFMA.FTZ R10, R149, -UR5, R10 ;  /* 0x80000005950a7c23 */ /* 0x000fe2000801000a */
[----:B------:R-:W-:Y:S01]  /*9620*/  IADD3 R138, R148, -0x20, RZ ;  /* 0xffffffe0948a7810 */ /* 0x000fe20007ffe0ff */
[----:B------:R-:W-:Y:S01]  /*9630*/  FFMA.FTZ R7, R146, -UR5, R7 ;  /* 0x8000000592077c23 */ /* 0x000fe20008010007 */
[C---:B------:R-:W-:Y:S02]  /*9640*/  @!P5 IADD3 R145, -R148.reuse, 0x8, RZ ;  /* 0x000000089491d810 */ /* 0x040fe40007ffe1ff */
[C---:B------:R-:W-:Y:S02]  /*9650*/  @!P3 IADD3 R142, -R148.reuse, 0x10, RZ ;  /* 0x00000010948eb810 */ /* 0x040fe40007ffe1ff */
[----:B------:R-:W-:Y:S02]  /*9660*/  I2FP.F32.S32 R144, R144 ;  /* 0x0000009000907245 */ /* 0x000fe40000201400 */
[----:B------:R-:W-:Y:S02]  /*9670*/  @!P2 IADD3 R141, -R148, 0x11, RZ ;  /* 0x00000011948da810 */ /* 0x000fe40007ffe1ff */
[----:B------:R-:W-:Y:S01]  /*9680*/  I2FP.F32.S32 R147, R147 ;  /* 0x0000009300937245 */ /* 0x000fe20000201400 */
[C---:B------:R-:W-:Y:S01]  /*9690*/  FFMA.FTZ R5, R144.reuse, -UR5, R5 ;  /* 0x8000000590057c23 */ /* 0x040fe20008010005 */
[----:B------:R-:W-:Y:S01]  /*96a0*/  I2FP.F32.S32 R146, R143 ;  /* 0x0000008f00927245 */ /* 0x000fe20000201400 */
[----:B------:R-:W-:Y:S01]  /*96b0*/  FFMA.FTZ R11, R144, -UR5, R11 ;  /* 0x80000005900b7c23 */ /* 0x000fe2000801000b */
[----:B------:R-:W-:Y:S01]  /*96c0*/  IADD3 R137, R148, -0x21, RZ ;  /* 0xffffffdf94897810 */ /* 0x000fe20007ffe0ff */
[----:B------:R-:W-:Y:S01]  /*96d0*/  FFMA.FTZ R6, R147, -UR5, R6 ;  /* 0x8000000593067c23 */ /* 0x000fe20008010006 */
[----:B------:R-:W-:Y:S01]  /*96e0*/  I2FP.F32.S32 R145, R145 ;  /* 0x0000009100917245 */ /* 0x000fe20000201400 */
[----:B------:R-:W-:Y:S01]  /*96f0*/  FFMA.FTZ R9, R146, -UR5, R9 ;  /* 0x8000000592097c23 */ /* 0x000fe20008010009 */
[----:B------:R-:W-:Y:S01]  /*9700*/  ISETP.GE.AND P6, PT, R138, RZ, PT ;  /* 0x000000ff8a00720c */ /* 0x000fe20003fc6270 */
[----:B------:R-:W-:Y:S01]  /*9710*/  FFMA.FTZ R15, R146, -UR5, R15 ;  /* 0x80000005920f7c23 */ /* 0x000fe2000801000f */
[----:B------:R-:W-:Y:S01]  /*9720*/  I2FP.F32.S32 R143, R142 ;  /* 0x0000008e008f7245 */ /* 0x000fe20000201400 */
[C---:B------:R-:W-:Y:S01]  /*9730*/  FFMA.FTZ R8, R145.reuse, -UR5, R8 ;  /* 0x8000000591087c23 */ /* 0x040fe20008010008 */
[----:B------:R-:W-:Y:S01]  /*9740*/  I2FP.F32.S32 R142, R141 ;  /* 0x0000008d008e7245 */ /* 0x000fe20000201400 */
[----:B------:R-:W-:Y:S01]  /*9750*/  FFMA.FTZ R14, R145, -UR5, R14 ;  /* 0x80000005910e7c23 */ /* 0x000fe2000801000e */
[----:B------:R-:W-:Y:S01]  /*9760*/  FMNMX.FTZ R144, R4, R133, !PT ;  /* 0x0000008504907209 */ /* 0x000fe20007810000 */
[C---:B------:R-:W-:Y:S01]  /*9770*/  FFMA.FTZ R12, R143.reuse, -UR5, R12 ;  /* 0x800000058f0c7c23 */ /* 0x040fe2000801000c */
[----:B------:R-:W-:Y:S01]  /*9780*/  @!P1 IADD3 R140, -R148, 0x18, RZ ;  /* 0x00000018948c9810 */ /* 0x000fe20007ffe1ff */
[----:B------:R-:W-:Y:S01]  /*9790*/  FFMA.FTZ R18, R143, -UR5, R18 ;  /* 0x800000058f127c23 */ /* 0x000fe20008010012 */
[----:B------:R-:W-:Y:S01]  /*97a0*/  ISETP.GE.AND P5, PT, R137, RZ, PT ;  /* 0x000000ff8900720c */ /* 0x000fe20003fa6270 */
[----:B------:R-:W-:Y:S01]  /*97b0*/  FFMA.FTZ R13, R142, -UR5, R13 ;  /* 0x800000058e0d7c23 */ /* 0x000fe2000801000d */
[----:B------:R-:W-:Y:S01]  /*97c0*/  @!P0 IADD3 R139, -R148, 0x19, RZ ;  /* 0x00000019948b8810 */ /* 0x000fe20007ffe1ff */
[----:B------:R-:W-:Y:S01]  /*97d0*/  FFMA.FTZ R19, R142, -UR5, R19 ;  /* 0x800000058e137c23 */ /* 0x000fe20008010013 */
[----:B------:R-:W-:Y:S02]  /*97e0*/  FMNMX.FTZ R143, R5, R144, !PT ;  /* 0x00000090058f7209 */ /* 0x000fe40007810000 */
[----:B------:R-:W-:Y:S02]  /*97f0*/  FMNMX.FTZ R142, R6, R0, !PT ;  /* 0x00000000068e7209 */ /* 0x000fe40007810000 */
[----:B------:R-:W-:Y:S02]  /*9800*/  I2FP.F32.S32 R141, R140 ;  /* 0x0000008c008d7245 */ /* 0x000fe40000201400 */
[----:B------:R-:W-:Y:S02]  /*9810*/  FMNMX.FTZ R144, R8, R143, !PT ;  /* 0x0000008f08907209 */ /* 0x000fe40007810000 */
[----:B------:R-:W-:Y:S01]  /*9820*/  I2FP.F32.S32 R140, R139 ;  /* 0x0000008b008c7245 */ /* 0x000fe20000201400 */
[C---:B------:R-:W-:Y:S01]  /*9830*/  FFMA.FTZ R16, R141.reuse, -UR5, R16 ;  /* 0x800000058d107c23 */ /* 0x040fe20008010010 */
[----:B------:R-:W-:Y:S01]  /*9840*/  IADD3 R136, R148, -0x28, RZ ;  /* 0xffffffd894887810 */ /* 0x000fe20007ffe0ff */
[----:B------:R-:W-:Y:S01]  /*9850*/  FFMA.FTZ R22, R141, -UR5, R22 ;  /* 0x800000058d167c23 */ /* 0x000fe20008010016 */
[----:B------:R-:W-:Y:S01]  /*9860*/  FMNMX.FTZ R139, R7, R142, !PT ;  /* 0x0000008e078b7209 */ /* 0x000fe20007810000 */
[----:B------:R-:W-:Y:S01]  /*9870*/  FFMA.FTZ R17, R140, -UR5, R17 ;  /* 0x800000058c117c23 */ /* 0x000fe20008010011 */
[----:B------:R-:W-:Y:S01]  /*9880*/  @!P6 IADD3 R138, -R148, 0x20, RZ ;  /* 0x00000020948ae810 */ /* 0x000fe20007ffe1ff */
[----:B------:R-:W-:Y:S01]  /*9890*/  FFMA.FTZ R23, R140, -UR5, R23 ;  /* 0x800000058c177c23 */ /* 0x000fe20008010017 */
[----:B------:R-:W-:Y:S02]  /*98a0*/  FMNMX.FTZ R141, R9, R144, !PT ;  /* 0x00000090098d7209 */ /* 0x000fe40007810000 */
[----:B------:R-:W-:Y:S01]  /*98b0*/  ISETP.GE.AND P4, PT, R136, RZ, PT ;  /* 0x000000ff8800720c */ /* 0x000fe20003f86270 */
[----:B------:R-:W-:Y:S01]  /*98c0*/  LDSM.16.MT88.4 R144, [R189+0xc000] ;  /* 0x00c00000bd90783b */ /* 0x000fe20000004200 */
[----:B------:R-:W-:Y:S02]  /*98d0*/  FMNMX.FTZ R142, R10, R139, !PT ;  /* 0x0000008b0a8e7209 */ /* 0x000fe40007810000 */
[C---:B------:R-:W-:Y:S02]  /*98e0*/  IADD3 R135, R148.reuse, -0x29, RZ ;  /* 0xffffffd794877810 */ /* 0x040fe40007ffe0ff */
[C---:B------:R-:W-:Y:S02]  /*98f0*/  IADD3 R134, R148.reuse, -0x30, RZ ;  /* 0xffffffd094867810 */ /* 0x040fe40007ffe0ff */
[----:B------:R-:W-:Y:S02]  /*9900*/  @!P5 IADD3 R137, -R148, 0x21, RZ ;  /* 0x000000219489d810 */ /* 0x000fe40007ffe1ff */
[----:B------:R-:W-:Y:S02]  /*9910*/  I2FP.F32.S32 R139, R138 ;  /* 0x0000008a008b7245 */ /* 0x000fe40000201400 */
[----:B------:R-:W-:Y:S02]  /*9920*/  FMNMX.FTZ R138, R12, R141, !PT ;  /* 0x0000008d0c8a7209 */ /* 0x000fe40007810000 */
[----:B------:R-:W-:Y:S01]  /*9930*/  FMNMX.FTZ R141, R11, R142, !PT ;  /* 0x0000008e0b8d7209 */ /* 0x000fe20007810000 */
[----:B------:R-:W-:Y:S01]  /*9940*/  FFMA.FTZ R26, R139, -UR5, R26 ;  /* 0x800000058b1a7c23 */ /* 0x000fe2000801001a */
[----:B------:R-:W-:Y:S01]  /*9950*/  ISETP.GE.AND P3, PT, R135, RZ, PT ;  /* 0x000000ff8700720c */ /* 0x000fe20003f66270 */
[----:B------:R-:W-:Y:S01]  /*9960*/  FFMA.FTZ R20, R139, -UR5, R20 ;  /* 0x800000058b147c23 */ /* 0x000fe20008010014 */
[----:B------:R-:W-:Y:S02]  /*9970*/  ISETP.GE.AND P2, PT, R134, RZ, PT ;  /* 0x000000ff8600720c */ /* 0x000fe40003f46270 */
[----:B------:R-:W-:Y:S02]  /*9980*/  I2FP.F32.S32 R140, R137 ;  /* 0x00000089008c7245 */ /* 0x000fe40000201400 */
[----:B------:R-:W-:Y:S02]  /*9990*/  FMNMX.FTZ R137, R13, R138, !PT ;  /* 0x0000008a0d897209 */ /* 0x000fe40007810000 */
[----:B------:R-:W-:Y:S01]  /*99a0*/  FMNMX.FTZ R138, R14, R141, !PT ;  /* 0x0000008d0e8a7209 */ /* 0x000fe20007810000 */
[----:B------:R-:W-:Y:S01]  /*99b0*/  FFMA.FTZ R27, R140, -UR5, R27 ;  /* 0x800000058c1b7c23 */ /* 0x000fe2000801001b */
[----:B------:R-:W-:Y:S01]  /*99c0*/  IADD3 R132, R148, -0x38, RZ ;  /* 0xffffffc894847810 */ /* 0x000fe20007ffe0ff */
[----:B------:R-:W-:Y:S01]  /*99d0*/  FFMA.FTZ R21, R140, -UR5, R21 ;  /* 0x800000058c157c23 */ /* 0x000fe20008010015 */
[----:B------:R-:W-:Y:S02]  /*99e0*/  FMNMX.FTZ R142, R16, R137, !PT ;  /* 0x00000089108e7209 */ /* 0x000fe40007810000 */
[----:B------:R-:W-:Y:S02]  /*99f0*/  FMNMX.FTZ R139, R15, R138, !PT ;  /* 0x0000008a0f8b7209 */ /* 0x000fe40007810000 */
[C---:B------:R-:W-:Y:S02]  /*9a00*/  IADD3 R2, R148.reuse, -0x31, RZ ;  /* 0xffffffcf94027810 */ /* 0x040fe40007ffe0ff */
[C---:B------:R-:W-:Y:S02]  /*9a10*/  @!P4 IADD3 R136, -R148.reuse, 0x28, RZ ;  /* 0x000000289488c810 */ /* 0x040fe40007ffe1ff */
[----:B------:R-:W-:Y:S02]  /*9a20*/  IADD3 R3, R148, -0x39, RZ ;  /* 0xffffffc794037810 */ /* 0x000fe40007ffe0ff */
[----:B------:R-:W-:Y:S02]  /*9a30*/  ISETP.GE.AND P0, PT, R132, RZ, PT ;  /* 0x000000ff8400720c */ /* 0x000fe40003f06270 */
[----:B------:R-:W-:Y:S02]  /*9a40*/  FMNMX.FTZ R141, R17, R142, !PT ;  /* 0x0000008e118d7209 */ /* 0x000fe40007810000 */
[----:B------:R-:W-:Y:S02]  /*9a50*/  FMNMX.FTZ R138, R18, R139, !PT ;  /* 0x0000008b128a7209 */ /* 0x000fe40007810000 */
[----:B------:R-:W-:Y:S02]  /*9a60*/  ISETP.GE.AND P1, PT, R2, RZ, PT ;  /* 0x000000ff0200720c */ /* 0x000fe40003f26270 */
[----:B------:R-:W-:Y:S02]  /*9a70*/  I2FP.F32.S32 R137, R136 ;  /* 0x0000008800897245 */ /* 0x000fe40000201400 */
[C---:B------:R-:W-:Y:S02]  /*9a80*/  @!P3 IADD3 R135, -R148.reuse, 0x29, RZ ;  /* 0x000000299487b810 */ /* 0x040fe40007ffe1ff */
[----:B------:R-:W-:Y:S01]  /*9a90*/  ISETP.GE.AND P6, PT, R3, RZ, PT ;  /* 0x000000ff0300720c */ /* 0x000fe20003fc6270 */
[C---:B------:R-:W-:Y:S01]  /*9aa0*/  FFMA.FTZ R24, R137.reuse, -UR5, R24 ;  /* 0x8000000589187c23 */ /* 0x040fe20008010018 */
[----:B------:R-:W-:Y:S01]  /*9ab0*/  @!P2 IADD3 R134, -R148, 0x30, RZ ;  /* 0x000000309486a810 */ /* 0x000fe20007ffe1ff */
[----:B------:R-:W-:Y:S01]  /*9ac0*/  FFMA.FTZ R30, R137, -UR5, R30 ;  /* 0x80000005891e7c23 */ /* 0x000fe2000801001e */
[----:B------:R-:W-:Y:S02]  /*9ad0*/  FMNMX.FTZ R140, R20, R141, !PT ;  /* 0x0000008d148c7209 */ /* 0x000fe40007810000 */
[----:B------:R-:W-:Y:S02]  /*9ae0*/  FMNMX.FTZ R139, R19, R138, !PT ;  /* 0x0000008a138b7209 */ /* 0x000fe40007810000 */
[----:B------:R-:W-:Y:S02]  /*9af0*/  I2FP.F32.S32 R136, R135 ;  /* 0x0000008700887245 */ /* 0x000fe40000201400 */
[----:B------:R-:W-:Y:S02]  /*9b00*/  FMNMX.FTZ R137, R21, R140, !PT ;  /* 0x0000008c15897209 */ /* 0x000fe40007810000 */
[----:B------:R-:W-:Y:S01]  /*9b10*/  I2FP.F32.S32 R135, R134 ;  /* 0x0000008600877245 */ /* 0x000fe20000201400 */
[----:B------:R-:W-:Y:S01]  /*9b20*/  FFMA.FTZ R25, R136, -UR5, R25 ;  /* 0x8000000588197c23 */ /* 0x000fe20008010019 */
[----:B------:R-:W-:Y:S01]  /*9b30*/  FMNMX.FTZ R134, R22, R139, !PT ;  /* 0x0000008b16867209 */ /* 0x000fe20007810000 */
[----:B------:R-:W-:Y:S01]  /*9b40*/  FFMA.FTZ R31, R136, -UR5, R31 ;  /* 0x80000005881f7c23 */ /* 0x000fe2000801001f */
[----:B------:R-:W-:Y:S01]  /*9b50*/  @!P0 IADD3 R132, -R148, 0x38, RZ ;  /* 0x0000003894848810 */ /* 0x000fe20007ffe1ff */
[C---:B------:R-:W-:Y:S01]  /*9b60*/  FFMA.FTZ R28, R135.reuse, -UR5, R28 ;  /* 0x80000005871c7c23 */ /* 0x040fe2000801001c */
[----:B------:R-:W-:Y:S01]  /*9b70*/  FMNMX.FTZ R138, R24, R137, !PT ;  /* 0x00000089188a7209 */ /* 0x000fe20007810000 */
[----:B------:R-:W-:Y:S01]  /*9b80*/  FFMA.FTZ R34, R135, -UR5, R34 ;  /* 0x8000000587227c23 */ /* 0x000fe20008010022 */
[----:B------:R-:W-:Y:S02]  /*9b90*/  FMNMX.FTZ R137, R23, R134, !PT ;  /* 0x0000008617897209 */ /* 0x000fe40007810000 */
[C---:B------:R-:W-:Y:S02]  /*9ba0*/  @!P1 IADD3 R2, -R148.reuse, 0x31, RZ ;  /* 0x0000003194029810 */ /* 0x040fe40007ffe1ff */
[----:B------:R-:W-:Y:S02]  /*9bb0*/  @!P6 IADD3 R3, -R148, 0x39, RZ ;  /* 0x000000399403e810 */ /* 0x000fe40007ffe1ff */
[----:B------:R-:W-:Y:S01]  /*9bc0*/  I2FP.F32.S32 R141, R132 ;  /* 0x00000084008d7245 */ /* 0x000fe20000201400 */
[----:B------:R-:W-:Y:S01]  /*9bd0*/  LDSM.16.MT88.4 R148, [R188+0xc000] ;  /* 0x00c00000bc94783b */ /* 0x000fe20000004200 */
[----:B------:R-:W-:Y:S02]  /*9be0*/  FMNMX.FTZ R132, R26, R137, !PT ;  /* 0x000000891a847209 */ /* 0x000fe40007810000 */
[----:B------:R-:W-:Y:S01]  /*9bf0*/  FMNMX.FTZ R139, R25, R138, !PT ;  /* 0x0000008a198b7209 */ /* 0x000fe20007810000 */
[----:B------:R-:W-:Y:S01]  /*9c00*/  FFMA.FTZ R32, R141, -UR5, R32 ;  /* 0x800000058d207c23 */ /* 0x000fe20008010020 */
[----:B------:R-:W-:Y:S02]  /*9c10*/  I2FP.F32.S32 R2, R2 ;  /* 0x0000000200027245 */ /* 0x000fe40000201400 */
[----:B------:R-:W-:Y:S01]  /*9c20*/  I2FP.F32.S32 R138, R3 ;  /* 0x00000003008a7245 */ /* 0x000fe20000201400 */
[----:B------:R-:W-:Y:S01]  /*9c30*/  LDSM.16.MT88.4 R140, [R190+0xc000] ;  /* 0x00c00000be8c783b */ /* 0x000fe20000004200 */
[----:B------:R-:W-:Y:S01]  /*9c40*/  FMNMX.FTZ R3, R27, R132, !PT ;  /* 0x000000841b037209 */ /* 0x000fe20007810000 */
[----:B------:R-:W-:Y:S01]  /*9c50*/  FFMA.FTZ R29, R2, -UR5, R29 ;  /* 0x80000005021d7c23 */ /* 0x000fe2000801001d */
[----:B------:R-:W-:Y:S01]  /*9c60*/  FMNMX.FTZ R134, R28, R139, !PT ;  /* 0x0000008b1c867209 */ /* 0x000fe20007810000 */
[----:B------:R-:W-:Y:S01]  /*9c70*/  FFMA.FTZ R33, R138, -UR5, R33 ;  /* 0x800000058a217c23 */ /* 0x000fe20008010021 */
[----:B------:R-:W-:Y:S01]  /*9c80*/  FMNMX.FTZ R132, R30, R3, !PT ;  /* 0x000000031e847209 */ /* 0x000fe20007810000 */
[----:B------:R-:W-:Y:S01]  /*9c90*/  FFMA.FTZ R35, R2, -UR5, R35 ;  /* 0x8000000502237c23 */ /* 0x000fe20008010023 */
[----:B------:R-:W-:Y:S02]  /*9ca0*/  FMNMX.FTZ R137, R29, R134, !PT ;  /* 0x000000861d897209 */ /* 0x000fe40007810000 */
[----:B------:R-:W-:Y:S02]  /*9cb0*/  FMNMX.FTZ R3, R31, R132, !PT ;  /* 0x000000841f037209 */ /* 0x000fe40007810000 */
[----:B------:R-:W-:Y:S02]  /*9cc0*/  FMNMX.FTZ R134, R32, R137, !PT ;  /* 0x0000008920867209 */ /* 0x000fe40007810000 */
[----:B------:R-:W-:Y:S02]  /*9cd0*/  FMNMX.FTZ R2, R34, R3, !PT ;  /* 0x0000000322027209 */ /* 0x000fe40007810000 */
[----:B------:R-:W-:Y:S02]  /*9ce0*/  FMNMX.FTZ R136, R33, R134, !PT ;  /* 0x0000008621887209 */ /* 0x000fe40007810000 */
[----:B------:R-:W-:Y:S03]  /*9cf0*/  FMNMX.FTZ R135, R35, R2, !PT ;  /* 0x0000000223877209 */ /* 0x000fe60007810000 */
[----:B------:R-:W-:Y:S08]  /*9d00*/  SHFL.BFLY PT, R3, R136, 0x2, 0x1f ;  /* 0x0c401f0088037f89 */ /* 0x000ff000000e0000 */
[----:B------:R-:W1:Y:S02]  /*9d10*/  SHFL.BFLY PT, R2, R135, 0x2, 0x1f ;  /* 0x0c401f0087027f89 */ /* 0x000e6400000e0000 */
[----:B-1----:R-:W-:Y:S02]  /*9d20*/  FMNMX.FTZ R134, R135, R2, !PT ;  /* 0x0000000287867209 */ /* 0x002fe40007810000 */
[----:B------:R-:W-:Y:S04]  /*9d30*/  FMNMX.FTZ R137, R136, R3, !PT ;  /* 0x0000000388897209 */ /* 0x000fe80007810000 */
[----:B------:R-:W1:Y:S08]  /*9d40*/  SHFL.BFLY PT, R3, R134, 0x1, 0x1f ;  /* 0x0c201f0086037f89 */ /* 0x000e7000000e0000 */
[----:B------:R-:W2:Y:S01]  /*9d50*/  SHFL.BFLY PT, R132, R137, 0x1, 0x1f ;  /* 0x0c201f0089847f89 */ /* 0x000ea200000e0000 */
[----:B-1----:R-:W-:Y:S02]  /*9d60*/  FMNMX.FTZ R3, R134, R3, !PT ;  /* 0x0000000386037209 */ /* 0x002fe40007810000 */
[----:B--2---:R-:W-:Y:S03]  /*9d70*/  FMNMX.FTZ R132, R137, R132, !PT ;  /* 0x0000008489847209 */ /* 0x004fe60007810000 */
[C---:B------:R-:W-:Y:S02]  /*9d80*/  FADD.FTZ R0, -R3.reuse, R0 ;  /* 0x0000000003007221 */ /* 0x040fe40000010100 */
[----:B------:R-:W1:Y:S01]  /*9d90*/  LDSM.16.MT88.4 R136, [R192+0xc000] ;  /* 0x00c00000c088783b */ /* 0x000e620000004200 */
[C---:B------:R-:W-:Y:S01]  /*9da0*/  FMUL.FTZ R164, R3.reuse, UR4 ;  /* 0x0000000403a47c20 */ /* 0x040fe20008410000 */
[C---:B------:R-:W-:Y:S01]  /*9db0*/  FSETP.NEU.FTZ.AND P0, PT, R132.reuse, -INF , PT ;  /* 0xff8000008400780b */ /* 0x040fe20003f1d000 */
[----:B------:R-:W-:Y:S01]  /*9dc0*/  FADD.FTZ R2, -R132, R133 ;  /* 0x0000008584027221 */ /* 0x000fe20000010100 */
[----:B------:R-:W-:Y:S01]  /*9dd0*/  FMUL.FTZ R135, R0, UR4 ;  /* 0x0000000400877c20 */ /* 0x000fe20008410000 */
[----:B------:R-:W-:Y:S02]  /*9de0*/  FMUL.FTZ R166, R132, UR4 ;  /* 0x0000000484a67c20 */ /* 0x000fe40008410000 */
[----:B------:R-:W-:Y:S01]  /*9df0*/  FMUL.FTZ R133, R2, UR4 ;  /* 0x0000000402857c20 */ /* 0x000fe20008410000 */
[----:B------:R2:W3:Y:S02]  /*9e00*/  MUFU.EX2 R0, R135 ;  /* 0x0000008700007308 */ /* 0x0004e40000000800 */
[----:B------:R-:W-:Y:S02]  /*9e10*/  FSEL R166, R166, RZ, P0 ;  /* 0x000000ffa6a67208 */ /* 0x000fe40000000000 */
[----:B------:R-:W-:Y:S03]  /*9e20*/  FSETP.NEU.FTZ.AND P0, PT, R3, -INF , PT ;  /* 0xff8000000300780b */ /* 0x000fe60003f1d000 */
[--C-:B------:R-:W-:Y:S03]  /*9e30*/  FFMA.FTZ R165, R4, UR4, -R166.reuse ;  /* 0x0000000404a57c23 */ /* 0x100fe600080108a6 */
[----:B------:R4:W5:Y:S01]  /*9e40*/  MUFU.EX2 R2, R133 ;  /* 0x0000008500027308 */ /* 0x0009620000000800 */
[----:B------:R-:W-:Y:S01]  /*9e50*/  FSEL R164, R164, RZ, P0 ;  /* 0x000000ffa4a47208 */ /* 0x000fe20000000000 */
[--C-:B------:R-:W-:Y:S01]  /*9e60*/  FFMA.FTZ R162, R5, UR4, -R166.reuse ;  /* 0x0000000405a27c23 */ /* 0x100fe200080108a6 */
[--C-:B------:R-:W-:Y:S01]  /*9e70*/  FFMA.FTZ R161, R8, UR4, -R166.reuse ;  /* 0x0000000408a17c23 */ /* 0x100fe200080108a6 */
[--C-:B------:R-:W-:Y:S01]  /*9e80*/  FFMA.FTZ R160, R9, UR4, -R166.reuse ;  /* 0x0000000409a07c23 */ /* 0x100fe200080108a6 */
[----:B------:R-:W-:Y:S01]  /*9e90*/  FFMA.FTZ R175, R28, UR4, -R166 ;  /* 0x000000041caf7c23 */ /* 0x000fe200080108a6 */
[--C-:B------:R-:W-:Y:S01]  /*9ea0*/  FFMA.FTZ R163, R6, UR4, -R164.reuse ;  /* 0x0000000406a37c23 */ /* 0x100fe200080108a4 */
[--C-:B------:R-:W-:Y:S03]  /*9eb0*/  FFMA.FTZ R134, R10, UR4, -R164.reuse ;  /* 0x000000040a867c23 */ /* 0x100fe600080108a4 */
[----:B------:R-:W-:Y:S01]  /*9ec0*/  MUFU.EX2 R165, R165 ;  /* 0x000000a500a57308 */ /* 0x000fe20000000800 */
[--C-:B--2---:R-:W-:Y:S01]  /*9ed0*/  FFMA.FTZ R135, R7, UR4, -R164.reuse ;  /* 0x0000000407877c23 */ /* 0x104fe200080108a4 */
[C---:B---3--:R-:W-:Y:S01]  /*9ee0*/  FMUL.FTZ R6, R0.reuse, R130 ;  /* 0x0000008200067220 */ /* 0x048fe20000410000 */
[C---:B------:R-:W-:Y:S01]  /*9ef0*/  FMUL.FTZ R7, R0.reuse, R131 ;  /* 0x0000008300077220 */ /* 0x040fe20000410000 */
[C---:B------:R-:W-:Y:S01]  /*9f00*/  FMUL.FTZ R10, R0.reuse, R126 ;  /* 0x0000007e000a7220 */ /* 0x040fe20000410000 */
[C---:B------:R-:W-:Y:S01]  /*9f10*/  FMUL.FTZ R38, R0.reuse, R38 ;  /* 0x0000002600267220 */ /* 0x040fe20000410000 */
[C---:B------:R-:W-:Y:S01]  /*9f20*/  FMUL.FTZ R39, R0.reuse, R39 ;  /* 0x0000002700277220 */ /* 0x040fe20000410000 */
[----:B------:R-:W-:Y:S03]  /*9f30*/  FMUL.FTZ R42, R0, R42 ;  /* 0x0000002a002a7220 */ /* 0x000fe60000410000 */
[----:B------:R-:W2:Y:S01]  /*9f40*/  MUFU.EX2 R162, R162 ;  /* 0x000000a200a27308 */ /* 0x000ea20000000800 */
[----:B----4-:R-:W-:Y:S01]  /*9f50*/  FFMA.FTZ R133, R11, UR4, -R164 ;  /* 0x000000040b857c23 */ /* 0x010fe200080108a4 */
[C---:B-----5:R-:W-:Y:S01]  /*9f60*/  FMUL.FTZ R4, R2.reuse, R128 ;  /* 0x0000008002047220 */ /* 0x060fe20000410000 */
[C---:B------:R-:W-:Y:S01]  /*9f70*/  FMUL.FTZ R5, R2.reuse, R129 ;  /* 0x0000008102057220 */ /* 0x040fe20000410000 */
[C---:B------:R-:W-:Y:S01]  /*9f80*/  FMUL.FTZ R8, R2.reuse, R124 ;  /* 0x0000007c02087220 */ /* 0x040fe20000410000 */
[----:B------:R-:W-:Y:S01]  /*9f90*/  FMUL.FTZ R9, R2, R125 ;  /* 0x0000007d02097220 */ /* 0x000fe20000410000 */
[----:B------:R-:W-:Y:S01]  /*9fa0*/  FMUL.FTZ R11, R0, R127 ;  /* 0x0000007f000b7220 */ /* 0x000fe20000410000 */
[C---:B------:R-:W-:Y:S03]  /*9fb0*/  FMUL.FTZ R36, R2.reuse, R36 ;  /* 0x0000002402247220 */ /* 0x040fe60000410000 */
[----:B------:R-:W-:Y:S01]  /*9fc0*/  MUFU.EX2 R161, R161 ;  /* 0x000000a100a17308 */ /* 0x000fe20000000800 */
[C---:B------:R-:W-:Y:S01]  /*9fd0*/  FMUL.FTZ R37, R2.reuse, R37 ;  /* 0x0000002502257220 */ /* 0x040fe20000410000 */
[----:B------:R-:W3:Y:S01]  /*9fe0*/  LDSM.16.MT88.4 R124, [R192+0xe000] ;  /* 0x00e00000c07c783b */ /* 0x000ee20000004200 */
[C---:B------:R-:W-:Y:S01]  /*9ff0*/  FMUL.FTZ R40, R2.reuse, R40 ;  /* 0x0000002802287220 */ /* 0x040fe20000410000 */
[----:B------:R-:W-:Y:S01]  /*a000*/  FMUL.FTZ R41, R2, R41 ;  /* 0x0000002902297220 */ /* 0x000fe20000410000 */
        /* <DEDUP_REMOVED lines=16> */
[--C-:B------:R-:W-:Y:S01]  /*a110*/  FFMA.FTZ R220, R29, UR4, -R166.reuse ;  /* 0x000000041ddc7c23 */ /* 0x100fe200080108a6 */
[----:B------:R-:W-:Y:S01]  /*a120*/  FFMA.FTZ R222, R32, UR4, -R166 ;  /* 0x0000000420de7c23 */ /* 0x000fe200080108a6 */
[--C-:B------:R-:W-:Y:S03]  /*a130*/  FFMA.FTZ R224, R30, UR4, -R164.reuse ;  /* 0x000000041ee07c23 */ /* 0x100fe600080108a4 */
[----:B------:R-:W2:Y:S01]  /*a140*/  MUFU.EX2 R135, R135 ;  /* 0x0000008700877308 */ /* 0x000ea20000000800 */
[----:B----4-:R-:W-:Y:S01]  /*a150*/  F2FP.BF16.F32.PACK_AB R130, R160, R161 ;  /* 0x000000a1a082723e */ /* 0x010fe200000010ff */
[----:B------:R-:W-:Y:S01]  /*a160*/  FFMA.FTZ R225, R31, UR4, -R164 ;  /* 0x000000041fe17c23 */ /* 0x000fe200080108a4 */
[C---:B------:R-:W-:Y:S01]  /*a170*/  FMUL.FTZ R56, R2.reuse, R56 ;  /* 0x0000003802387220 */ /* 0x040fe20000410000 */
[----:B------:R-:W-:Y:S01]  /*a180*/  LDSM.16.MT88.4 R28, [R192+0xd800] ;  /* 0x00d80000c01c783b */ /* 0x000fe20000004200 */
        /* <DEDUP_REMOVED lines=11> */
[----:B------:R-:W4:Y:S01]  /*a240*/  MUFU.EX2 R133, R133 ;  /* 0x0000008500857308 */ /* 0x000f220000000800 */
[----:B--2---:R-:W-:Y:S01]  /*a250*/  F2FP.BF16.F32.PACK_AB R129, R135, R163 ;  /* 0x000000a38781723e */ /* 0x004fe200000010ff */
        /* <DEDUP_REMOVED lines=15> */
[----:B----4-:R-:W-:Y:S01]  /*a350*/  F2FP.BF16.F32.PACK_AB R131, R133, R134 ;  /* 0x000000868583723e */ /* 0x010fe200000010ff */
[C---:B------:R-:W-:Y:S01]  /*a360*/  FMUL.FTZ R82, R0.reuse, R82 ;  /* 0x0000005200527220 */ /* 0x040fe20000410000 */
[----:B------:R-:W-:Y:S01]  /*a370*/  FMUL.FTZ R83, R0, R83 ;  /* 0x0000005300537220 */ /* 0x000fe20000410000 */
[C---:B------:R-:W-:Y:S01]  /*a380*/  FMUL.FTZ R84, R2.reuse, R84 ;  /* 0x0000005402547220 */ /* 0x040fe20000410000 */
[----:B------:R-:W-:Y:S01]  /*a390*/  FMUL.FTZ R85, R2, R85 ;  /* 0x0000005502557220 */ /* 0x000fe20000410000 */
[C---:B------:R-:W-:Y:S01]  /*a3a0*/  FMUL.FTZ R86, R0.reuse, R86 ;  /* 0x0000005600567220 */ /* 0x040fe20000410000 */
[----:B------:R-:W-:Y:S01]  /*a3b0*/  FMUL.FTZ R87, R0, R87 ;  /* 0x0000005700577220 */ /* 0x000fe20000410000 */
[C---:B-1----:R-:W-:Y:S01]  /*a3c0*/  HMMA.16816.F32.BF16 R4, R128.reuse, R136, R4 ;  /* 0x000000888004723c */ /* 0x042fe20000041804 */
[----:B------:R-:W-:Y:S04]  /*a3d0*/  MUFU.EX2 R175, R175 ;  /* 0x000000af00af7308 */ /* 0x000fe80000000800 */
[----:B------:R-:W-:Y:S01]  /*a3e0*/  FMUL.FTZ R88, R2, R88 ;  /* 0x0000005802587220 */ /* 0x000fe20000410000 */
[C---:B------:R-:W-:Y:S01]  /*a3f0*/  HMMA.16816.F32.BF16 R8, R128.reuse, R138, R8 ;  /* 0x0000008a8008723c */ /* 0x040fe20000041808 */
[----:B------:R-:W1:Y:S04]  /*a400*/  LDSM.16.MT88.4 R136, [R190+0xe000] ;  /* 0x00e00000be88783b */ /* 0x000e680000004200 */
[----:B------:R-:W-:Y:S01]  /*a410*/  MUFU.EX2 R220, R220 ;  /* 0x000000dc00dc7308 */ /* 0x000fe20000000800 */
[----:B------:R-:W-:Y:S01]  /*a420*/  ISETP.GT.AND P0, PT, R216, RZ, PT ;  /* 0x000000ffd800720c */ /* 0x000fe20003f04270 */
[----:B------:R-:W-:Y:S01]  /*a430*/  FMUL.FTZ R89, R2, R89 ;  /* 0x0000005902597220 */ /* 0x000fe20000410000 */
[C---:B------:R-:W-:Y:S03]  /*a440*/  HMMA.16816.F32.BF16 R36, R128.reuse, R140, R36 ;  /* 0x0000008c8024723c */ /* 0x040fe60000041824 */
[C---:B------:R-:W-:Y:S03]  /*a450*/  FMUL.FTZ R90, R0.reuse, R90 ;  /* 0x0000005a005a7220 */ /* 0x040fe60000410000 */
[C---:B------:R-:W-:Y:S01]  /*a460*/  HMMA.16816.F32.BF16 R40, R128.reuse, R142, R40 ;  /* 0x0000008e8028723c */ /* 0x040fe20000041828 */
[----:B------:R-:W2:Y:S01]  /*a470*/  LDSM.16.MT88.4 R140, [R189+0xe000] ;  /* 0x00e00000bd8c783b */ /* 0x000ea20000004200 */
[----:B------:R-:W-:Y:S03]  /*a480*/  MUFU.EX2 R222, R222 ;  /* 0x000000de00de7308 */ /* 0x000fe60000000800 */
[----:B------:R-:W-:Y:S01]  /*a490*/  FMUL.FTZ R91, R0, R91 ;  /* 0x0000005b005b7220 */ /* 0x000fe20000410000 */
[C---:B------:R-:W-:Y:S06]  /*a4a0*/  HMMA.16816.F32.BF16 R44, R128.reuse, R144, R44 ;  /* 0x00000090802c723c */ /* 0x040fec000004182c */
[----:B------:R-:W-:Y:S01]  /*a4b0*/  MUFU.EX2 R224, R224 ;  /* 0x000000e000e07308 */ /* 0x000fe20000000800 */
[C---:B------:R-:W-:Y:S01]  /*a4c0*/  FMUL.FTZ R92, R2.reuse, R92 ;  /* 0x0000005c025c7220 */ /* 0x040fe20000410000 */
[C---:B------:R-:W-:Y:S01]  /*a4d0*/  HMMA.16816.F32.BF16 R48, R128.reuse, R146, R48 ;  /* 0x000000928030723c */ /* 0x040fe20000041830 */
[----:B------:R-:W4:Y:S02]  /*a4e0*/  LDSM.16.MT88.4 R144, [R188+0xe000] ;  /* 0x00e00000bc90783b */ /* 0x000f240000004200 */
[----:B------:R-:W-:Y:S03]  /*a4f0*/  FMUL.FTZ R93, R2, R93 ;  /* 0x0000005d025d7220 */ /* 0x000fe60000410000 */
[C---:B------:R-:W-:Y:S02]  /*a500*/  HMMA.16816.F32.BF16 R52, R128.reuse, R148, R52 ;  /* 0x000000948034723c */ /* 0x040fe40000041834 */
[----:B------:R-:W-:Y:S03]  /*a510*/  MUFU.EX2 R225, R225 ;  /* 0x000000e100e17308 */ /* 0x000fe60000000800 */
[C---:B------:R-:W-:Y:S01]  /*a520*/  FMUL.FTZ R94, R0.reuse, R94 ;  /* 0x0000005e005e7220 */ /* 0x040fe20000410000 */
[C---:B------:R-:W-:Y:S01]  /*a530*/  HMMA.16816.F32.BF16 R56, R128.reuse, R150, R56 ;  /* 0x000000968038723c */ /* 0x040fe20000041838 */
[----:B------:R-:W-:Y:S04]  /*a540*/  LDSM.16.MT88.4 R148, [R192+0xe800] ;  /* 0x00e80000c094783b */ /* 0x000fe80000004200 */
[----:B------:R-:W-:Y:S01]  /*a550*/  FMUL.FTZ R95, R0, R95 ;  /* 0x0000005f005f7220 */ /* 0x000fe20000410000 */
[C---:B---3--:R-:W-:Y:S05]  /*a560*/  HMMA.16816.F32.BF16 R60, R128.reuse, R124, R60 ;  /* 0x0000007c803c723c */ /* 0x048fea000004183c */
[C---:B------:R-:W-:Y:S01]  /*a570*/  FMUL.FTZ R96, R2.reuse, R96 ;  /* 0x0000006002607220 */ /* 0x040fe20000410000 */
[C---:B------:R-:W-:Y:S01]  /*a580*/  HMMA.16816.F32.BF16 R64, R128.reuse, R126, R64 ;  /* 0x0000007e8040723c */ /* 0x040fe20000041840 */
[----:B------:R-:W3:Y:S04]  /*a590*/  LDSM.16.MT88.4 R124, [R192+0x10000] ;  /* 0x01000000c07c783b */ /* 0x000ee80000004200 */
[----:B------:R-:W-:Y:S01]  /*a5a0*/  FMUL.FTZ R97, R2, R97 ;  /* 0x0000006102617220 */ /* 0x000fe20000410000 */
[C---:B-1----:R-:W-:Y:S05]  /*a5b0*/  HMMA.16816.F32.BF16 R68, R128.reuse, R136, R68 ;  /* 0x000000888044723c */ /* 0x042fea0000041844 */
[C---:B------:R-:W-:Y:S01]  /*a5c0*/  FMUL.FTZ R98, R0.reuse, R98 ;  /* 0x0000006200627220 */ /* 0x040fe20000410000 */
[C---:B------:R-:W-:Y:S01]  /*a5d0*/  HMMA.16816.F32.BF16 R72, R128.reuse, R138, R72 ;  /* 0x0000008a8048723c */ /* 0x040fe20000041848 */
[----:B------:R-:W1:Y:S04]  /*a5e0*/  LDSM.16.MT88.4 R136, [R190+0x10000] ;  /* 0x01000000be88783b */ /* 0x000e680000004200 */
[----:B------:R-:W-:Y:S01]  /*a5f0*/  FMUL.FTZ R99, R0, R99 ;  /* 0x0000006300637220 */ /* 0x000fe20000410000 */
[C---:B--2---:R-:W-:Y:S05]  /*a600*/  HMMA.16816.F32.BF16 R76, R128.reuse, R140, R76 ;  /* 0x0000008c804c723c */ /* 0x044fea000004184c */
[C---:B------:R-:W-:Y:S01]  /*a610*/  FMUL.FTZ R100, R2.reuse, R100 ;  /* 0x0000006402647220 */ /* 0x040fe20000410000 */
[C---:B------:R-:W-:Y:S01]  /*a620*/  HMMA.16816.F32.BF16 R80, R128.reuse, R142, R80 ;  /* 0x0000008e8050723c */ /* 0x040fe20000041850 */
[----:B------:R-:W2:Y:S04]  /*a630*/  LDSM.16.MT88.4 R140, [R189+0x10000] ;  /* 0x01000000bd8c783b */ /* 0x000ea80000004200 */
[----:B------:R-:W-:Y:S01]  /*a640*/  FMUL.FTZ R101, R2, R101 ;  /* 0x0000006502657220 */ /* 0x000fe20000410000 */
[C---:B----4-:R-:W-:Y:S05]  /*a650*/  HMMA.16816.F32.BF16 R84, R128.reuse, R144, R84 ;  /* 0x000000908054723c */ /* 0x050fea0000041854 */
        /* <DEDUP_REMOVED lines=11> */
[----:B------:R-:W-:Y:S01]  /*a710*/  FMUL.FTZ R107, R0, R107 ;  /* 0x0000006b006b7220 */ /* 0x000fe20000410000 */
[--C-:B------:R-:W-:Y:S01]  /*a720*/  FFMA.FTZ R167, R12, UR4, -R166.reuse ;  /* 0x000000040ca77c23 */ /* 0x100fe200080108a6 */
[C---:B------:R-:W-:Y:S03]  /*a730*/  FMUL.FTZ R12, R2.reuse, R120 ;  /* 0x00000078020c7220 */ /* 0x040fe60000410000 */
[----:B------:R-:W-:Y:S01]  /*a740*/  FFMA.FTZ R168, R13, UR4, -R166 ;  /* 0x000000040da87c23 */ /* 0x000fe200080108a6 */
[----:B------:R-:W-:Y:S01]  /*a750*/  FMUL.FTZ R13, R2, R121 ;  /* 0x00000079020d7220 */ /* 0x000fe20000410000 */
[C---:B------:R-:W-:Y:S01]  /*a760*/  HMMA.16816.F32.BF16 R104, R128.reuse, R138, R104 ;  /* 0x0000008a8068723c */ /* 0x040fe20000041868 */
[----:B------:R-:W1:Y:S01]  /*a770*/  LDSM.16.MT88.4 R136, [R192+0xc800] ;  /* 0x00c80000c088783b */ /* 0x000e620000004200 */
[----:B------:R-:W-:Y:S01]  /*a780*/  MUFU.EX2 R167, R167 ;  /* 0x000000a700a77308 */ /* 0x000fe20000000800 */
[--C-:B------:R-:W-:Y:S01]  /*a790*/  FFMA.FTZ R171, R14, UR4, -R164.reuse ;  /* 0x000000040eab7c23 */ /* 0x100fe200080108a4 */
[C---:B------:R-:W-:Y:S01]  /*a7a0*/  FMUL.FTZ R108, R2.reuse, R108 ;  /* 0x0000006c026c7220 */ /* 0x040fe20000410000 */
[----:B------:R-:W-:Y:S01]  /*a7b0*/  FMUL.FTZ R109, R2, R109 ;  /* 0x0000006d026d7220 */ /* 0x000fe20000410000 */
[C---:B------:R-:W-:Y:S01]  /*a7c0*/  FMUL.FTZ R110, R0.reuse, R110 ;  /* 0x0000006e006e7220 */ /* 0x040fe20000410000 */
[C---:B------:R-:W-:Y:S01]  /*a7d0*/  FMUL.FTZ R111, R0.reuse, R111 ;  /* 0x0000006f006f7220 */ /* 0x040fe20000410000 */
[----:B------:R-:W-:Y:S04]  /*a7e0*/  FFMA.FTZ R172, R15, UR4, -R164 ;  /* 0x000000040fac7c23 */ /* 0x000fe800080108a4 */
[----:B------:R-:W4:Y:S01]  /*a7f0*/  MUFU.EX2 R168, R168 ;  /* 0x000000a800a87308 */ /* 0x000f220000000800 */
[C---:B------:R-:W-:Y:S01]  /*a800*/  FMUL.FTZ R14, R0.reuse, R122 ;  /* 0x0000007a000e7220 */ /* 0x040fe20000410000 */
[----:B------:R-:W-:Y:S01]  /*a810*/  FMUL.FTZ R15, R0, R123 ;  /* 0x0000007b000f7220 */ /* 0x000fe20000410000 */
[--C-:B------:R-:W-:Y:S01]  /*a820*/  FFMA.FTZ R169, R16, UR4, -R166.reuse ;  /* 0x0000000410a97c23 */ /* 0x100fe200080108a6 */
[C---:B--2---:R-:W-:Y:S01]  /*a830*/  HMMA.16816.F32.BF16 R108, R128.reuse, R140, R108 ;  /* 0x0000008c806c723c */ /* 0x044fe2000004186c */
[----:B------:R-:W2:Y:S02]  /*a840*/  LDSM.16.MT88.4 R120, [R190+0xc800] ;  /* 0x00c80000be78783b */ /* 0x000ea40000004200 */
[----:B------:R-:W-:Y:S01]  /*a850*/  FFMA.FTZ R170, R17, UR4, -R166 ;  /* 0x0000000411aa7c23 */ /* 0x000fe200080108a6 */
[--C-:B------:R-:W-:Y:S01]  /*a860*/  FFMA.FTZ R173, R18, UR4, -R164.reuse ;  /* 0x0000000412ad7c23 */ /* 0x100fe200080108a4 */
[----:B------:R-:W-:Y:S01]  /*a870*/  FFMA.FTZ R174, R19, UR4, -R164 ;  /* 0x0000000413ae7c23 */ /* 0x000fe200080108a4 */
[C---:B------:R-:W-:Y:S01]  /*a880*/  HMMA.16816.F32.BF16 R12, R128.reuse, R142, R12 ;  /* 0x0000008e800c723c */ /* 0x040fe2000004180c */
[----:B------:R-:W-:Y:S02]  /*a890*/  MUFU.EX2 R169, R169 ;  /* 0x000000a900a97308 */ /* 0x000fe40000000800 */
[----:B------:R-:W5:Y:S02]  /*a8a0*/  LDSM.16.MT88.4 R140, [R188+0xc800] ;  /* 0x00c80000bc8c783b */ /* 0x000f640000004200 */
[C---:B------:R-:W-:Y:S01]  /*a8b0*/  FMUL.FTZ R16, R2.reuse, R116 ;  /* 0x0000007402107220 */ /* 0x040fe20000410000 */
[----:B------:R-:W-:Y:S01]  /*a8c0*/  FMUL.FTZ R17, R2, R117 ;  /* 0x0000007502117220 */ /* 0x000fe20000410000 */
[C---:B------:R-:W-:Y:S01]  /*a8d0*/  FMUL.FTZ R18, R0.reuse, R118 ;  /* 0x0000007600127220 */ /* 0x040fe20000410000 */
[----:B------:R-:W-:Y:S03]  /*a8e0*/  FMUL.FTZ R19, R0, R119 ;  /* 0x0000007700137220 */ /* 0x000fe60000410000 */
[----:B------:R-:W1:Y:S01]  /*a8f0*/  MUFU.EX2 R170, R170 ;  /* 0x000000aa00aa7308 */ /* 0x000e620000000800 */
[C---:B------:R-:W-:Y:S01]  /*a900*/  FMUL.FTZ R112, R2.reuse, R112 ;  /* 0x0000007002707220 */ /* 0x040fe20000410000 */
[----:B------:R-:W-:Y:S01]  /*a910*/  FMUL.FTZ R113, R2, R113 ;  /* 0x0000007102717220 */ /* 0x000fe20000410000 */
[C---:B------:R-:W-:Y:S01]  /*a920*/  FMUL.FTZ R114, R0.reuse, R114 ;  /* 0x0000007200727220 */ /* 0x040fe20000410000 */
[----:B------:R-:W-:Y:S01]  /*a930*/  FMUL.FTZ R115, R0, R115 ;  /* 0x0000007300737220 */ /* 0x000fe20000410000 */
[C---:B---3--:R-:W-:Y:S05]  /*a940*/  HMMA.16816.F32.BF16 R16, R128.reuse, R124, R16 ;  /* 0x0000007c8010723c */ /* 0x048fea0000041810 */
[----:B------:R-:W-:Y:S01]  /*a950*/  MUFU.EX2 R171, R171 ;  /* 0x000000ab00ab7308 */ /* 0x000fe20000000800 */
[----:B----4-:R-:W-:Y:S01]  /*a960*/  F2FP.BF16.F32.PACK_AB R116, R168, R167 ;  /* 0x000000a7a874723e */ /* 0x010fe200000010ff */
[----:B------:R-:W-:Y:S01]  /*a970*/  FFMA.FTZ R165, R2, R219, R165 ;  /* 0x000000db02a57223 */ /* 0x000fe200000100a5 */
[----:B------:R-:W-:Y:S01]  /*a980*/  FFMA.FTZ R163, R0, R217, R163 ;  /* 0x000000d900a37223 */ /* 0x000fe200000100a3 */
[----:B------:R-:W-:Y:S01]  /*a990*/  HMMA.16816.F32.BF16 R112, R128, R126, R112 ;  /* 0x0000007e8070723c */ /* 0x000fe20000041870 */
[----:B------:R-:W3:Y:S05]  /*a9a0*/  LDSM.16.MT88.4 R124, [R188+0xe800] ;  /* 0x00e80000bc7c783b */ /* 0x000eea0000004200 */
[----:B------:R-:W4:Y:S01]  /*a9b0*/  MUFU.EX2 R172, R172 ;  /* 0x000000ac00ac7308 */ /* 0x000f220000000800 */
[----:B-1----:R-:W-:Y:S01]  /*a9c0*/  F2FP.BF16.F32.PACK_AB R118, R170, R169 ;  /* 0x000000a9aa76723e */ /* 0x002fe200000010ff */
[----:B------:R-:W-:Y:S03]  /*a9d0*/  FADD.FTZ R162, R162, R165 ;  /* 0x000000a5a2a27221 */ /* 0x000fe60000010000 */
[----:B------:R-:W-:Y:S01]  /*a9e0*/  IADD3 R0, R216, -0x1, RZ ;  /* 0xffffffffd8007810 */ /* 0x000fe20007ffe0ff */
[----:B------:R-:W-:Y:S01]  /*a9f0*/  FADD.FTZ R163, R135, R163 ;  /* 0x000000a387a37221 */ /* 0x000fe20000010000 */
[----:B------:R-:W-:Y:S01]  /*aa00*/  LDSM.16.MT88.4 R128, [R190+0x10800] ;  /* 0x01080000be80783b */ /* 0x000fe20000004200 */
[----:B------:R-:W-:Y:S02]  /*aa10*/  FADD.FTZ R161, R161, R162 ;  /* 0x000000a2a1a17221 */ /* 0x000fe40000010000 */
[----:B------:R-:W-:Y:S01]  /*aa20*/  MUFU.EX2 R173, R173 ;  /* 0x000000ad00ad7308 */ /* 0x000fe20000000800 */
[----:B------:R-:W-:Y:S01]  /*aa30*/  FADD.FTZ R134, R134, R163 ;  /* 0x000000a386867221 */ /* 0x000fe20000010000 */
[----:B------:R-:W-:Y:S01]  /*aa40*/  MOV R216, R0 ;  /* 0x0000000000d87202 */ /* 0x000fe20000000f00 */
[----:B------:R-:W-:Y:S01]  /*aa50*/  FADD.FTZ R160, R160, R161 ;  /* 0x000000a1a0a07221 */ /* 0x000fe20000010000 */
[----:B------:R-:W-:Y:S01]  /*aa60*/  MOV R0, R3 ;  /* 0x0000000300007202 */ /* 0x000fe20000000f00 */
[----:B------:R-:W-:Y:S01]  /*aa70*/  FADD.FTZ R134, R133, R134 ;  /* 0x0000008685867221 */ /* 0x000fe20000010000 */
[----:B------:R-:W-:Y:S01]  /*aa80*/  MOV R133, R132 ;  /* 0x0000008400857202 */ /* 0x000fe20000000f00 */
[----:B------:R-:W-:Y:S03]  /*aa90*/  FADD.FTZ R167, R167, R160 ;  /* 0x000000a0a7a77221 */ /* 0x000fe60000010000 */
[----:B------:R-:W1:Y:S01]  /*aaa0*/  MUFU.EX2 R174, R174 ;  /* 0x000000ae00ae7308 */ /* 0x000e620000000800 */
[----:B----4-:R-:W-:Y:S01]  /*aab0*/  F2FP.BF16.F32.PACK_AB R117, R172, R171 ;  /* 0x000000abac75723e */ /* 0x010fe200000010ff */
[----:B------:R-:W-:Y:S01]  /*aac0*/  FADD.FTZ R171, R171, R134 ;  /* 0x00000086abab7221 */ /* 0x000fe20000010000 */
[----:B------:R-:W-:Y:S03]  /*aad0*/  FADD.FTZ R168, R168, R167 ;  /* 0x000000a7a8a87221 */ /* 0x000fe60000010000 */
[----:B------:R-:W-:Y:S01]  /*aae0*/  FADD.FTZ R172, R172, R171 ;  /* 0x000000abacac7221 */ /* 0x000fe20000010000 */
[----:B------:R-:W-:Y:S04]  /*aaf0*/  FADD.FTZ R169, R169, R168 ;  /* 0x000000a8a9a97221 */ /* 0x000fe80000010000 */
[----:B------:R-:W-:Y:S01]  /*ab00*/  FADD.FTZ R169, R170, R169 ;  /* 0x000000a9aaa97221 */ /* 0x000fe20000010000 */
[----:B-1----:R-:W-:Y:S07]  /*ab10*/  F2FP.BF16.F32.PACK_AB R119, R174, R173 ;  /* 0x000000adae77723e */ /* 0x002fee00000010ff */
[C---:B------:R-:W-:Y:S06]  /*ab20*/  HMMA.16816.F32.BF16 R4, R116.reuse, R136, R4 ;  /* 0x000000887404723c */ /* 0x040fec0000041804 */
[C---:B------:R-:W-:Y:S01]  /*ab30*/  HMMA.16816.F32.BF16 R8, R116.reuse, R138, R8 ;  /* 0x0000008a7408723c */ /* 0x040fe20000041808 */
[----:B------:R-:W-:Y:S05]  /*ab40*/  LDSM.16.MT88.4 R136, [R189+0x10800] ;  /* 0x01080000bd88783b */ /* 0x000fea0000004200 */
[C---:B--2---:R-:W-:Y:S06]  /*ab50*/  HMMA.16816.F32.BF16 R36, R116.reuse, R120, R36 ;  /* 0x000000787424723c */ /* 0x044fec0000041824 */
[C---:B------:R-:W-:Y:S01]  /*ab60*/  HMMA.16816.F32.BF16 R40, R116.reuse, R122, R40 ;  /* 0x0000007a7428723c */ /* 0x040fe20000041828 */
[----:B------:R-:W1:Y:S05]  /*ab70*/  LDSM.16.MT88.4 R120, [R192+0x10800] ;  /* 0x01080000c078783b */ /* 0x000e6a0000004200 */
[C---:B------:R-:W-:Y:S06]  /*ab80*/  HMMA.16816.F32.BF16 R44, R116.reuse, R144, R44 ;  /* 0x00000090742c723c */ /* 0x040fec000004182c */
[C---:B------:R-:W-:Y:S01]  /*ab90*/  HMMA.16816.F32.BF16 R48, R116.reuse, R146, R48 ;  /* 0x000000927430723c */ /* 0x040fe20000041830 */
[----:B------:R-:W-:Y:S05]  /*aba0*/  LDSM.16.MT88.4 R144, [R192+0xf000] ;  /* 0x00f00000c090783b */ /* 0x000fea0000004200 */
[C---:B-----5:R-:W-:Y:S06]  /*abb0*/  HMMA.16816.F32.BF16 R52, R116.reuse, R140, R52 ;  /* 0x0000008c7434723c */ /* 0x060fec0000041834 */
[C---:B------:R-:W-:Y:S01]  /*abc0*/  HMMA.16816.F32.BF16 R56, R116.reuse, R142, R56 ;  /* 0x0000008e7438723c */ /* 0x040fe20000041838 */
[----:B------:R-:W-:Y:S05]  /*abd0*/  LDSM.16.MT88.4 R140, [R190+0xd000] ;  /* 0x00d00000be8c783b */ /* 0x000fea0000004200 */
[C---:B------:R-:W-:Y:S06]  /*abe0*/  HMMA.16816.F32.BF16 R60, R116.reuse, R148, R60 ;  /* 0x00000094743c723c */ /* 0x040fec000004183c */
[C---:B------:R-:W-:Y:S01]  /*abf0*/  HMMA.16816.F32.BF16 R64, R116.reuse, R150, R64 ;  /* 0x000000967440723c */ /* 0x040fe20000041840 */
[----:B------:R-:W-:Y:S05]  /*ac00*/  LDSM.16.MT88.4 R148, [R189+0xf000] ;  /* 0x00f00000bd94783b */ /* 0x000fea0000004200 */
[C---:B------:R-:W-:Y:S06]  /*ac10*/  HMMA.16816.F32.BF16 R68, R116.reuse, R152, R68 ;  /* 0x000000987444723c */ /* 0x040fec0000041844 */
[C---:B------:R-:W-:Y:S05]  /*ac20*/  HMMA.16816.F32.BF16 R72, R116.reuse, R154, R72 ;  /* 0x0000009a7448723c */ /* 0x040fea0000041848 */
[--C-:B------:R-:W-:Y:S01]  /*ac30*/  FFMA.FTZ R152, R20, UR4, -R166.reuse ;  /* 0x0000000414987c23 */ /* 0x100fe200080108a6 */
[C---:B------:R-:W-:Y:S05]  /*ac40*/  HMMA.16816.F32.BF16 R76, R116.reuse, R156, R76 ;  /* 0x0000009c744c723c */ /* 0x040fea000004184c */
[--C-:B------:R-:W-:Y:S01]  /*ac50*/  FFMA.FTZ R154, R24, UR4, -R166.reuse ;  /* 0x00000004189a7c23 */ /* 0x100fe200080108a6 */
[C---:B------:R-:W-:Y:S01]  /*ac60*/  HMMA.16816.F32.BF16 R80, R116.reuse, R158, R80 ;  /* 0x0000009e7450723c */ /* 0x040fe20000041850 */
[----:B------:R-:W-:Y:S04]  /*ac70*/  MUFU.EX2 R152, R152 ;  /* 0x0000009800987308 */ /* 0x000fe80000000800 */
[----:B------:R-:W-:Y:S01]  /*ac80*/  FFMA.FTZ R155, R25, UR4, -R166 ;  /* 0x00000004199b7c23 */ /* 0x000fe200080108a6 */
[C---:B---3--:R-:W-:Y:S05]  /*ac90*/  HMMA.16816.F32.BF16 R84, R116.reuse, R124, R84 ;  /* 0x0000007c7454723c */ /* 0x048fea0000041854 */
[----:B------:R-:W-:Y:S01]  /*aca0*/  MUFU.EX2 R154, R154 ;  /* 0x0000009a009a7308 */ /* 0x000fe20000000800 */
[--C-:B------:R-:W-:Y:S01]  /*acb0*/  FFMA.FTZ R158, R26, UR4, -R164.reuse ;  /* 0x000000041a9e7c23 */ /* 0x100fe200080108a4 */
[C---:B------:R-:W-:Y:S01]  /*acc0*/  HMMA.16816.F32.BF16 R88, R116.reuse, R126, R88 ;  /* 0x0000007e7458723c */ /* 0x040fe20000041858 */
[----:B------:R-:W2:Y:S03]  /*acd0*/  LDSM.16.MT88.4 R124, [R188+0x10800] ;  /* 0x01080000bc7c783b */ /* 0x000ea60000004200 */
[----:B------:R-:W-:Y:S02]  /*ace0*/  FFMA.FTZ R159, R27, UR4, -R164 ;  /* 0x000000041b9f7c23 */ /* 0x000fe400080108a4 */
[C---:B-1----:R-:W-:Y:S02]  /*acf0*/  HMMA.16816.F32.BF16 R92, R116.reuse, R120, R92 ;  /* 0x00000078745c723c */ /* 0x042fe4000004185c */
[----:B------:R-:W1:Y:S01]  /*ad00*/  MUFU.EX2 R155, R155 ;  /* 0x0000009b009b7308 */ /* 0x000e620000000800 */
[----:B------:R-:W-:Y:S02]  /*ad10*/  LDSM.16.MT88.4 R24, [R188+0xd000] ;  /* 0x00d00000bc18783b */ /* 0x000fe40000004200 */
[--C-:B------:R-:W-:Y:S01]  /*ad20*/  FFMA.FTZ R153, R21, UR4, -R166.reuse ;  /* 0x0000000415997c23 */ /* 0x100fe200080108a6 */
[C---:B------:R-:W-:Y:S06]  /*ad30*/  HMMA.16816.F32.BF16 R96, R116.reuse, R122, R96 ;  /* 0x0000007a7460723c */ /* 0x040fec0000041860 */
[----:B------:R-:W-:Y:S01]  /*ad40*/  MUFU.EX2 R158, R158 ;  /* 0x0000009e009e7308 */ /* 0x000fe20000000800 */
[----:B------:R-:W3:Y:S01]  /*ad50*/  LDSM.16.MT88.4 R120, [R192+0xd000] ;  /* 0x00d00000c078783b */ /* 0x000ee20000004200 */
[C---:B------:R-:W-:Y:S03]  /*ad60*/  HMMA.16816.F32.BF16 R100, R116.reuse, R128, R100 ;  /* 0x000000807464723c */ /* 0x040fe60000041864 */
[----:B------:R-:W-:Y:S03]  /*ad70*/  FFMA.FTZ R166, R33, UR4, -R166 ;  /* 0x0000000421a67c23 */ /* 0x000fe600080108a6 */
[C---:B------:R-:W-:Y:S01]  /*ad80*/  HMMA.16816.F32.BF16 R104, R116.reuse, R130, R104 ;  /* 0x000000827468723c */ /* 0x040fe20000041868 */
[----:B------:R-:W4:Y:S01]  /*ad90*/  LDSM.16.MT88.4 R128, [R189+0xd000] ;  /* 0x00d00000bd80783b */ /* 0x000f220000004200 */
[----:B------:R-:W5:Y:S03]  /*ada0*/  MUFU.EX2 R153, R153 ;  /* 0x0000009900997308 */ /* 0x000f660000000800 */
[--C-:B------:R-:W-:Y:S01]  /*adb0*/  FFMA.FTZ R156, R22, UR4, -R164.reuse ;  /* 0x00000004169c7c23 */ /* 0x100fe200080108a4 */
[C---:B------:R-:W-:Y:S06]  /*adc0*/  HMMA.16816.F32.BF16 R108, R116.reuse, R136, R108 ;  /* 0x00000088746c723c */ /* 0x040fec000004186c */
[----:B------:R-:W3:Y:S01]  /*add0*/  MUFU.EX2 R159, R159 ;  /* 0x0000009f009f7308 */ /* 0x000ee20000000800 */
[----:B------:R-:W-:Y:S01]  /*ade0*/  FFMA.FTZ R157, R23, UR4, -R164 ;  /* 0x00000004179d7c23 */ /* 0x000fe200080108a4 */
[C---:B------:R-:W-:Y:S01]  /*adf0*/  HMMA.16816.F32.BF16 R12, R116.reuse, R138, R12 ;  /* 0x0000008a740c723c */ /* 0x040fe2000004180c */
[----:B------:R-:W4:Y:S02]  /*ae00*/  LDSM.16.MT88.4 R136, [R190+0xf000] ;  /* 0x00f00000be88783b */ /* 0x000f240000004200 */
[----:B-1----:R-:W-:Y:S03]  /*ae10*/  F2FP.BF16.F32.PACK_AB R22, R155, R154 ;  /* 0x0000009a9b16723e */ /* 0x002fe600000010ff */
[C---:B--2---:R-:W-:Y:S02]  /*ae20*/  HMMA.16816.F32.BF16 R16, R116.reuse, R124, R16 ;  /* 0x0000007c7410723c */ /* 0x044fe40000041810 */
[----:B------:R-:W-:Y:S03]  /*ae30*/  MUFU.EX2 R156, R156 ;  /* 0x0000009c009c7308 */ /* 0x000fe60000000800 */
[----:B-----5:R-:W-:Y:S01]  /*ae40*/  F2FP.BF16.F32.PACK_AB R20, R153, R152 ;  /* 0x000000989914723e */ /* 0x020fe200000010ff */
[----:B------:R-:W-:Y:S01]  /*ae50*/  HMMA.16816.F32.BF16 R112, R116, R126, R112 ;  /* 0x0000007e7470723c */ /* 0x000fe20000041870 */
[----:B------:R-:W1:Y:S05]  /*ae60*/  LDSM.16.MT88.4 R116, [R188+0xf000] ;  /* 0x00f00000bc74783b */ /* 0x000e6a0000004200 */
[----:B------:R-:W2:Y:S01]  /*ae70*/  MUFU.EX2 R157, R157 ;  /* 0x0000009d009d7308 */ /* 0x000ea20000000800 */
[----:B---3--:R-:W-:Y:S01]  /*ae80*/  F2FP.BF16.F32.PACK_AB R23, R159, R158 ;  /* 0x0000009e9f17723e */ /* 0x008fe200000010ff */
[----:B------:R-:W-:Y:S01]  /*ae90*/  FADD.FTZ R152, R152, R169 ;  /* 0x000000a998987221 */ /* 0x000fe20000010000 */
[----:B------:R-:W-:Y:S07]  /*aea0*/  LDSM.16.MT88.4 R124, [R189+0x11000] ;  /* 0x01100000bd7c783b */ /* 0x000fee0000004200 */
[----:B------:R3:W5:Y:S01]  /*aeb0*/  MUFU.EX2 R223, R166 ;  /* 0x000000a600df7308 */ /* 0x0007620000000800 */
[----:B------:R-:W-:Y:S04]  /*aec0*/  FADD.FTZ R153, R153, R152 ;  /* 0x0000009899997221 */ /* 0x000fe80000010000 */
[----:B------:R-:W-:Y:S01]  /*aed0*/  FADD.FTZ R154, R154, R153 ;  /* 0x000000999a9a7221 */ /* 0x000fe20000010000 */
[----:B--2---:R-:W-:Y:S03]  /*aee0*/  F2FP.BF16.F32.PACK_AB R21, R157, R156 ;  /* 0x0000009c9d15723e */ /* 0x004fe600000010ff */
[----:B------:R-:W-:Y:S04]  /*aef0*/  FADD.FTZ R154, R155, R154 ;  /* 0x0000009a9b9a7221 */ /* 0x000fe80000010000 */
[C---:B------:R-:W-:Y:S05]  /*af00*/  HMMA.16816.F32.BF16 R4, R20.reuse, R120, R4 ;  /* 0x000000781404723c */ /* 0x040fea0000041804 */
[--C-:B---3--:R-:W-:Y:S01]  /*af10*/  FFMA.FTZ R166, R34, UR4, -R164.reuse ;  /* 0x0000000422a67c23 */ /* 0x108fe200080108a4 */
[C---:B------:R-:W-:Y:S01]  /*af20*/  HMMA.16816.F32.BF16 R8, R20.reuse, R122, R8 ;  /* 0x0000007a1408723c */ /* 0x040fe20000041808 */
[----:B------:R-:W2:Y:S04]  /*af30*/  LDSM.16.MT88.4 R120, [R192+0x11000] ;  /* 0x01100000c078783b */ /* 0x000ea80000004200 */
[----:B------:R-:W-:Y:S01]  /*af40*/  FFMA.FTZ R164, R35, UR4, -R164 ;  /* 0x0000000423a47c23 */ /* 0x000fe200080108a4 */
[C---:B------:R-:W-:Y:S01]  /*af50*/  HMMA.16816.F32.BF16 R36, R20.reuse, R140, R36 ;  /* 0x0000008c1424723c */ /* 0x040fe20000041824 */
[----:B------:R-:W-:Y:S02]  /*af60*/  MUFU.EX2 R166, R166 ;  /* 0x000000a600a67308 */ /* 0x000fe40000000800 */
[----:B------:R-:W-:Y:S03]  /*af70*/  LDSM.16.MT88.4 R32, [R192+0xf800] ;  /* 0x00f80000c020783b */ /* 0x000fe60000004200 */
[C---:B------:R-:W-:Y:S05]  /*af80*/  HMMA.16816.F32.BF16 R40, R20.reuse, R142, R40 ;  /* 0x0000008e1428723c */ /* 0x040fea0000041828 */
[----:B------:R-:W3:Y:S01]  /*af90*/  MUFU.EX2 R227, R164 ;  /* 0x000000a400e37308 */ /* 0x000ee20000000800 */
[----:B------:R-:W-:Y:S01]  /*afa0*/  LDSM.16.MT88.4 R140, [R189+0xf800] ;  /* 0x00f80000bd8c783b */ /* 0x000fe20000004200 */
[C---:B----4-:R-:W-:Y:S06]  /*afb0*/  HMMA.16816.F32.BF16 R44, R20.reuse, R128, R44 ;  /* 0x00000080142c723c */ /* 0x050fec000004182c */
[C---:B------:R-:W-:Y:S01]  /*afc0*/  HMMA.16816.F32.BF16 R48, R20.reuse, R130, R48 ;  /* 0x000000821430723c */ /* 0x040fe20000041830 */
[----:B------:R-:W-:Y:S05]  /*afd0*/  LDSM.16.MT88.4 R128, [R188+0x11000] ;  /* 0x01100000bc80783b */ /* 0x000fea0000004200 */
[C---:B------:R-:W-:Y:S06]  /*afe0*/  HMMA.16816.F32.BF16 R52, R20.reuse, R24, R52 ;  /* 0x000000181434723c */ /* 0x040fec0000041834 */
[C---:B------:R-:W-:Y:S01]  /*aff0*/  HMMA.16816.F32.BF16 R56, R20.reuse, R26, R56 ;  /* 0x0000001a1438723c */ /* 0x040fe20000041838 */
[----:B------:R-:W4:Y:S05]  /*b000*/  LDSM.16.MT88.4 R24, [R190+0x11000] ;  /* 0x01100000be18783b */ /* 0x000f2a0000004200 */
        /* <DEDUP_REMOVED lines=12> */
[C---:B--2---:R-:W-:Y:S06]  /*b0d0*/  HMMA.16816.F32.BF16 R92, R20.reuse, R120, R92 ;  /* 0x00000078145c723c */ /* 0x044fec000004185c */
[C---:B------:R-:W-:Y:S01]  /*b0e0*/  HMMA.16816.F32.BF16 R96, R20.reuse, R122, R96 ;  /* 0x0000007a1460723c */ /* 0x040fe20000041860 */
[----:B------:R-:W2:Y:S05]  /*b0f0*/  LDSM.16.MT88.4 R120, [R189+0xd800] ;  /* 0x00d80000bd78783b */ /* 0x000eaa0000004200 */
[C---:B----4-:R-:W-:Y:S06]  /*b100*/  HMMA.16816.F32.BF16 R100, R20.reuse, R24, R100 ;  /* 0x000000181464723c */ /* 0x050fec0000041864 */
[C---:B------:R-:W-:Y:S01]  /*b110*/  HMMA.16816.F32.BF16 R104, R20.reuse, R26, R104 ;  /* 0x0000001a1468723c */ /* 0x040fe20000041868 */
[----:B------:R-:W4:Y:S05]  /*b120*/  LDSM.16.MT88.4 R24, [R188+0xd800] ;  /* 0x00d80000bc18783b */ /* 0x000f2a0000004200 */
[C---:B------:R-:W-:Y:S06]  /*b130*/  HMMA.16816.F32.BF16 R108, R20.reuse, R124, R108 ;  /* 0x0000007c146c723c */ /* 0x040fec000004186c */
[C---:B------:R-:W-:Y:S06]  /*b140*/  HMMA.16816.F32.BF16 R12, R20.reuse, R126, R12 ;  /* 0x0000007e140c723c */ /* 0x040fec000004180c */
[C---:B------:R-:W-:Y:S06]  /*b150*/  HMMA.16816.F32.BF16 R16, R20.reuse, R128, R16 ;  /* 0x000000801410723c */ /* 0x040fec0000041810 */
[----:B------:R-:W-:Y:S07]  /*b160*/  HMMA.16816.F32.BF16 R112, R20, R130, R112 ;  /* 0x000000821470723c */ /* 0x000fee0000041870 */
[C---:B------:R-:W-:Y:S01]  /*b170*/  F2FP.BF16.F32.PACK_AB R20, R220.reuse, R175 ;  /* 0x000000afdc14723e */ /* 0x040fe200000010ff */
[----:B------:R-:W-:Y:S03]  /*b180*/  FADD.FTZ R175, R175, R154 ;  /* 0x0000009aafaf7221 */ /* 0x000fe60000010000 */
[----:B-----5:R-:W-:Y:S01]  /*b190*/  F2FP.BF16.F32.PACK_AB R22, R223, R222 ;  /* 0x000000dedf16723e */ /* 0x020fe200000010ff */
[----:B------:R-:W-:Y:S01]  /*b1a0*/  FADD.FTZ R175, R220, R175 ;  /* 0x000000afdcaf7221 */ /* 0x000fe20000010000 */
[----:B------:R-:W-:Y:S02]  /*b1b0*/  F2FP.BF16.F32.PACK_AB R21, R225, R224 ;  /* 0x000000e0e115723e */ /* 0x000fe400000010ff */
[----:B---3--:R-:W-:Y:S01]  /*b1c0*/  F2FP.BF16.F32.PACK_AB R23, R227, R166 ;  /* 0x000000a6e317723e */ /* 0x008fe200000010ff */
[----:B------:R-:W-:Y:S04]  /*b1d0*/  FADD.FTZ R222, R222, R175 ;  /* 0x000000afdede7221 */ /* 0x000fe80000010000 */
[----:B------:R-:W-:Y:S02]  /*b1e0*/  FADD.FTZ R219, R223, R222 ;  /* 0x000000dedfdb7221 */ /* 0x000fe40000010000 */
[C---:B------:R-:W-:Y:S01]  /*b1f0*/  HMMA.16816.F32.BF16 R128, R20.reuse, R28, R4 ;  /* 0x0000001c1480723c */ /* 0x040fe20000041804 */
[----:B------:R-:W3:Y:S05]  /*b200*/  LDSM.16.MT88.4 R4, [R190+0x11800] ;  /* 0x01180000be04783b */ /* 0x000eea0000004200 */
[C---:B------:R-:W-:Y:S03]  /*b210*/  HMMA.16816.F32.BF16 R124, R20.reuse, R30, R8 ;  /* 0x0000001e147c723c */ /* 0x040fe60000041808 */
[----:B------:R-:W-:Y:S03]  /*b220*/  LDSM.16.MT88.4 R8, [R188+0x11800] ;  /* 0x01180000bc08783b */ /* 0x000fe60000004200 */
[C---:B-1----:R-:W-:Y:S06]  /*b230*/  HMMA.16816.F32.BF16 R36, R20.reuse, R116, R36 ;  /* 0x000000741424723c */ /* 0x042fec0000041824 */
[C---:B------:R-:W-:Y:S06]  /*b240*/  HMMA.16816.F32.BF16 R40, R20.reuse, R118, R40 ;  /* 0x000000761428723c */ /* 0x040fec0000041828 */
[C---:B--2---:R-:W-:Y:S06]  /*b250*/  HMMA.16816.F32.BF16 R44, R20.reuse, R120, R44 ;  /* 0x00000078142c723c */ /* 0x044fec000004182c */
[C---:B------:R-:W-:Y:S01]  /*b260*/  HMMA.16816.F32.BF16 R48, R20.reuse, R122, R48 ;  /* 0x0000007a1430723c */ /* 0x040fe20000041830 */
[----:B------:R-:W1:Y:S05]  /*b270*/  LDSM.16.MT88.4 R120, [R189+0x11800] ;  /* 0x01180000bd78783b */ /* 0x000e6a0000004200 */
        /* <DEDUP_REMOVED lines=13> */
[C---:B------:R-:W-:Y:S05]  /*b350*/  HMMA.16816.F32.BF16 R104, R20.reuse, R6, R104 ;  /* 0x000000061468723c */ /* 0x040fea0000041868 */
[----:B------:R-:W-:Y:S01]  /*b360*/  FADD.FTZ R5, R173, R172 ;  /* 0x000000acad057221 */ /* 0x000fe20000010000 */
[C---:B-1----:R-:W-:Y:S05]  /*b370*/  HMMA.16816.F32.BF16 R108, R20.reuse, R120, R108 ;  /* 0x00000078146c723c */ /* 0x042fea000004186c */
[----:B------:R-:W-:Y:S01]  /*b380*/  FADD.FTZ R5, R174, R5 ;  /* 0x00000005ae057221 */ /* 0x000fe20000010000 */
[C---:B------:R-:W-:Y:S05]  /*b390*/  HMMA.16816.F32.BF16 R120, R20.reuse, R122, R12 ;  /* 0x0000007a1478723c */ /* 0x040fea000004180c */
[----:B------:R-:W-:Y:S01]  /*b3a0*/  FADD.FTZ R156, R156, R5 ;  /* 0x000000059c9c7221 */ /* 0x000fe20000010000 */
[C---:B------:R-:W-:Y:S05]  /*b3b0*/  HMMA.16816.F32.BF16 R116, R20.reuse, R8, R16 ;  /* 0x000000081474723c */ /* 0x040fea0000041810 */
[----:B------:R-:W-:Y:S01]  /*b3c0*/  FADD.FTZ R157, R157, R156 ;  /* 0x0000009c9d9d7221 */ /* 0x000fe20000010000 */
[----:B------:R-:W-:Y:S05]  /*b3d0*/  HMMA.16816.F32.BF16 R112, R20, R10, R112 ;  /* 0x0000000a1470723c */ /* 0x000fea0000041870 */
[----:B------:R-:W-:Y:S06]  /*b3e0*/  FADD.FTZ R158, R158, R157 ;  /* 0x0000009d9e9e7221 */ /* 0x000fec0000010000 */
[----:B------:R-:W-:Y:S04]  /*b3f0*/  FADD.FTZ R159, R159, R158 ;  /* 0x0000009e9f9f7221 */ /* 0x000fe80000010000 */
[----:B------:R-:W-:Y:S04]  /*b400*/  FADD.FTZ R224, R224, R159 ;  /* 0x0000009fe0e07221 */ /* 0x000fe80000010000 */
[----:B------:R-:W-:Y:S04]  /*b410*/  FADD.FTZ R225, R225, R224 ;  /* 0x000000e0e1e17221 */ /* 0x000fe80000010000 */
[----:B------:R-:W-:Y:S04]  /*b420*/  FADD.FTZ R166, R166, R225 ;  /* 0x000000e1a6a67221 */ /* 0x000fe80000010000 */
[----:B------:R-:W-:Y:S01]  /*b430*/  FADD.FTZ R217, R227, R166 ;  /* 0x000000a6e3d97221 */ /* 0x000fe20000010000 */
[----:B------:R-:W-:Y:S06]  /*b440*/  @P0 BRA `(.L_x_3680) ;  /* 0xffffffc000880947 */ /* 0x000fec000383ffff */
.L_x_3676:
        /* <DEDUP_REMOVED lines=23> */
[-C--:B------:R-:W-:Y:S02]  /*b5c0*/  IADD3 R11, -R11, R0.reuse, RZ ;  /* 0x000000000b0b7210 */ /* 0x080fe40007ffe1ff */
[----:B------:R-:W-:Y:S01]  /*b5d0*/  LOP3.LUT R9, R9, 0xfffffff8, RZ, 0xc0, !PT ;  /* 0xfffffff809097812 */ /* 0x000fe200078ec0ff */
[----:B------:R-:W2:Y:S03]  /*b5e0*/  @P4 LDC R25, c[0x0][0x2e8] ;  /* 0x0000ba00ff194b82 */ /* 0x000ea60000000800 */
[----:B------:R-:W-:Y:S01]  /*b5f0*/  IADD3 R9, R10, -R9, RZ ;  /* 0x800000090a097210 */ /* 0x000fe20007ffe0ff */
[----:B------:R-:W3:Y:S01]  /*b600*/  @P4 MUFU.RCP R5, R4 ;  /* 0x0000000400054308 */ /* 0x000ee20000001000 */
[----:B------:R-:W-:-:S02]  /*b610*/  LEA.HI R10, R7, R0, RZ, 0x5 ;  /* 0x00000000070a7211 */ /* 0x000fc400078f28ff */
[C---:B------:R-:W-:Y:S02]  /*b620*/  SHF.L.U32 R12, R9.reuse, 0x6, RZ ;  /* 0x00000006090c7819 */ /* 0x040fe400000006ff */
[----:B------:R-:W-:Y:S02]  /*b630*/  SHF.R.S32.HI R8, RZ, 0x5, R10 ;  /* 0x00000005ff087819 */ /* 0x000fe4000001140a */
[----:B------:R-:W-:Y:S01]  /*b640*/  LOP3.LUT R12, R12, 0x1c0, RZ, 0xc0, !PT ;  /* 0x000001c00c0c7812 */ /* 0x000fe200078ec0ff */
[----:B------:R-:W4:Y:S01]  /*b650*/  @P4 MUFU.LG2 R4, R4 ;  /* 0x0000000400044308 */ /* 0x000f220000000c00 */
        /* <DEDUP_REMOVED lines=9> */
[----:B---3--:R-:W-:Y:S01]  /*b6f0*/  FMUL.FTZ R128, R5, R128 ;  /* 0x0000008005807220 */ /* 0x008fe20000410000 */
        /* <DEDUP_REMOVED lines=160> */
[C---:B------:R-:W-:Y:S01]  /*c100*/  FMUL.FTZ R115, R6.reuse, R115 ;  /* 0x0000007306737220 */ /* 0x040fe20000410000 */
[----:B------:R-:W-:Y:S01]  /*c110*/  F2FP.BF16.F32.PACK_AB R96, R97, R96 ;  /* 0x000000606160723e */ /* 0x000fe200000010ff */
[----:B------:R-:W-:Y:S01]  /*c120*/  STS [R17+0x2000], R76 ;  /* 0x0020004c11007388 */ /* 0x000fe20000000800 */
[----:B------:R-:W-:Y:S01]  /*c130*/  F2FP.BF16.F32.PACK_AB R98, R99, R98 ;  /* 0x000000626362723e */ /* 0x000fe200000010ff */
[----:B------:R-:W-:Y:S01]  /*c140*/  FMUL.FTZ R5, R5, R113 ;  /* 0x0000007105057220 */ /* 0x000fe20000410000 */
[----:B------:R-:W-:Y:S01]  /*c150*/  FMUL.FTZ R6, R6, R114 ;  /* 0x0000007206067220 */ /* 0x000fe20000410000 */
[----:B------:R-:W-:Y:S01]  /*c160*/  STS [R17+0x2400], R78 ;  /* 0x0024004e11007388 */ /* 0x000fe20000000800 */
[----:B------:R-:W-:Y:S01]  /*c170*/  F2FP.BF16.F32.PACK_AB R100, R101, R100 ;  /* 0x000000646564723e */ /* 0x000fe200000010ff */
[----:B------:R-:W1:Y:S01]  /*c180*/  @P3 LDC R12, c[0x0][0x2e8] ;  /* 0x0000ba00ff0c3b82 */ /* 0x000e620000000800 */
[----:B------:R-:W-:Y:S01]  /*c190*/  F2FP.BF16.F32.PACK_AB R102, R103, R102 ;  /* 0x000000666766723e */ /* 0x000fe200000010ff */
[----:B------:R-:W-:Y:S01]  /*c1a0*/  STS [R19+0x2000], R80 ;  /* 0x0020005013007388 */ /* 0x000fe20000000800 */
[----:B------:R-:W-:Y:S01]  /*c1b0*/  F2FP.BF16.F32.PACK_AB R104, R105, R104 ;  /* 0x000000686968723e */ /* 0x000fe200000010ff */
[----:B------:R-:W3:Y:S01]  /*c1c0*/  @P3 MUFU.LG2 R2, R2 ;  /* 0x0000000200023308 */ /* 0x000ee20000000c00 */
[----:B------:R-:W-:Y:S01]  /*c1d0*/  F2FP.BF16.F32.PACK_AB R106, R107, R106 ;  /* 0x0000006a6b6a723e */ /* 0x000fe200000010ff */
[----:B------:R-:W-:Y:S01]  /*c1e0*/  STS [R19+0x2400], R82 ;  /* 0x0024005213007388 */ /* 0x000fe20000000800 */
[----:B------:R-:W-:Y:S01]  /*c1f0*/  F2FP.BF16.F32.PACK_AB R108, R109, R108 ;  /* 0x0000006c6d6c723e */ /* 0x000fe200000010ff */
[----:B------:R-:W-:Y:S01]  /*c200*/  ULDC.U8 UR4, c[0x0][0x3d8] ;  /* 0x0000f60000047ab9 */ /* 0x000fe20000000000 */
        /* <DEDUP_REMOVED lines=11> */
[----:B------:R-:W-:-:S03]  /*c2c0*/  ISETP.NE.AND P0, PT, RZ, UR4, PT ;  /* 0x00000004ff007c0c */ /* 0x000fc6000bf05270 */
        /* <DEDUP_REMOVED lines=8> */
[----:B-----5:R-:W-:-:S03]  /*c350*/  MOV R11, 0x7f800000 ;  /* 0x7f800000000b7802 */ /* 0x020fc60000000f00 */
[----:B------:R2:W-:Y:S04]  /*c360*/  STS [R17+0x4000], R108 ;  /* 0x0040006c11007388 */ /* 0x0005e80000000800 */
[----:B------:R2:W-:Y:S01]  /*c370*/  STS [R17+0x4400], R110 ;  /* 0x0044006e11007388 */ /* 0x0005e20000000800 */
[----:B----4-:R-:W-:Y:S01]  /*c380*/  @P4 FMUL.FTZ R13, R4, 0.69314718246459960938 ;  /* 0x3f317218040d4820 */ /* 0x010fe20000410000 */
[----:B---3--:R-:W-:Y:S02]  /*c390*/  @P3 FMUL.FTZ R4, R2, 0.69314718246459960938 ;  /* 0x3f31721802043820 */ /* 0x008fe40000410000 */
[----:B------:R3:W-:Y:S02]  /*c3a0*/  STS [R19+0x4000], R120 ;  /* 0x0040007813007388 */ /* 0x0007e40000000800 */
[----:B-1----:R-:W-:-:S02]  /*c3b0*/  @P3 FFMA.FTZ R11, R3, R12, R4 ;  /* 0x0000000c030b3223 */ /* 0x002fc40000010004 */
[----:B------:R3:W-:Y:S04]  /*c3c0*/  STS [R19+0x4400], R122 ;  /* 0x0044007a13007388 */ /* 0x0007e80000000800 */
[----:B------:R3:W-:Y:S04]  /*c3d0*/  STS [R21+0x4000], R116 ;  /* 0x0040007415007388 */ /* 0x0007e80000000800 */
[----:B------:R3:W-:Y:S01]  /*c3e0*/  STS [R21+0x4400], R118 ;  /* 0x0044007615007388 */ /* 0x0007e20000000800 */
[----:B--2---:R-:W-:Y:S01]  /*c3f0*/  MOV R9, 0x7f800000 ;  /* 0x7f80000000097802 */ /* 0x004fe20000000f00 */
[----:B------:R-:W-:-:S02]  /*c400*/  @P4 FFMA.FTZ R9, R132, R25, R13 ;  /* 0x0000001984094223 */ /* 0x000fc4000001000d */
[----:B------:R3:W-:Y:S04]  /*c410*/  STS [R23+0x4000], R5 ;  /* 0x0040000517007388 */ /* 0x0007e80000000800 */
[----:B------:R3:W-:Y:S01]  /*c420*/  STS [R23+0x4400], R6 ;  /* 0x0044000617007388 */ /* 0x0007e20000000800 */
[----:B------:R-:W-:Y:S05]  /*c430*/  @!P0 BRA `(.L_x_3681) ;  /* 0x0000000000248947 */ /* 0x000fea0003800000 */
[----:B------:R-:W1:Y:S01]  /*c440*/  S2R R18, SR_CTAID.Y ;  /* 0x0000000000127919 */ /* 0x000e620000002600 */
[----:B------:R-:W1:Y:S01]  /*c450*/  LDC R3, c[0x0][0x2c4] ;  /* 0x0000b100ff037b82 */ /* 0x000e620000000800 */
[----:B------:R-:W-:-:S07]  /*c460*/  ISETP.NE.AND P0, PT, R206, -0x1, PT ;  /* 0xffffffffce00780c */ /* 0x000fce0003f05270 */
[----:B------:R-:W2:Y:S08]  /*c470*/  S2UR UR6, SR_CTAID.Z ;  /* 0x00000000000679c3 */ /* 0x000eb00000002700 */
[----:B---3--:R-:W2:Y:S01]  /*c480*/  LDC R5, c[0x0][0x2e4] ;  /* 0x0000b900ff057b82 */ /* 0x008ea20000000800 */
[----:B-1----:R-:W-:-:S05]  /*c490*/  IMAD R3, R18, R3, RZ ;  /* 0x0000000312037224 */ /* 0x002fca00078e02ff */
[----:B------:R-:W-:-:S05]  /*c4a0*/  SEL R2, R3, R206, !P0 ;  /* 0x000000ce03027207 */ /* 0x000fca0004000000 */
[----:B--2---:R-:W-:Y:S01]  /*c4b0*/  IMAD R5, R5, UR6, R2 ;  /* 0x0000000605057c24 */ /* 0x004fe2000f8e0202 */
[----:B------:R-:W-:Y:S06]  /*c4c0*/  BRA `(.L_x_3682) ;  /* 0x0000000000187947 */ /* 0x000fec0003800000 */
.L_x_3681:
[----:B------:R-:W1:Y:S01]  /*c4d0*/  S2R R18, SR_CTAID.Y ;  /* 0x0000000000127919 */ /* 0x000e620000002600 */
[----:B------:R-:W1:Y:S08]  /*c4e0*/  S2UR UR6, SR_CTAID.Z ;  /* 0x00000000000679c3 */ /* 0x000e700000002700 */
[----:B------:R-:W1:Y:S08]  /*c4f0*/  LDC R3, c[0x0][0x270] ;  /* 0x00009c00ff037b82 */ /* 0x000e700000000800 */
[----:B---3--:R-:W2:Y:S01]  /*c500*/  LDC R5, c[0x0][0x2c4] ;  /* 0x0000b100ff057b82 */ /* 0x008ea20000000800 */
[----:B-1----:R-:W-:-:S04]  /*c510*/  IMAD R2, R18, R3, UR6 ;  /* 0x0000000612027e24 */ /* 0x002fc8000f8e0203 */
[----:B--2---:R-:W-:-:S07]  /*c520*/  IMAD R5, R2, R5, RZ ;  /* 0x0000000502057224 */ /* 0x004fce00078e02ff */
.L_x_3682:
[----:B------:R-:W1:Y:S01]  /*c530*/  S2R R17, SR_TID.X ;  /* 0x0000000000117919 */ /* 0x000e620000002100 */
[----:B------:R-:W-:Y:S01]  /*c540*/  LOP3.LUT R15, R10, 0xffffffe0, RZ, 0xc0, !PT ;  /* 0xffffffe00a0f7812 */ /* 0x000fe200078ec0ff */
[----:B------:R-:W2:Y:S01]  /*c550*/  LDC.64 R2, c[0x0][0x290] ;  /* 0x0000a400ff027b82 */ /* 0x000ea20000000a00 */
[----:B------:R-:W-:Y:S01]  /*c560*/  SHF.R.S32.HI R13, RZ, 0x1f, R8 ;  /* 0x0000001fff0d7819 */ /* 0x000fe20000011408 */
[----:B------:R-:W-:Y:S02]  /*c570*/  BSSY B0, `(.L_x_3683) ;  /* 0x000001d000007945 */ /* 0x000fe40003800000 */
[----:B------:R-:W-:Y:S01]  /*c580*/  IMAD.IADD R6, R0, 0x1, -R15 ;  /* 0x0000000100067824 */ /* 0x000fe200078e0a0f */
[----:B------:R-:W-:-:S03]  /*c590*/  LEA.HI R10, R13, R8, RZ, 0x2 ;  /* 0x000000080d0a7211 */ /* 0x000fc600078f10ff */
[----:B------:R-:W-:Y:S01]  /*c5a0*/  BAR.SYNC.DEFER_BLOCKING 0x0 ;  /* 0x0000000000007b1d */ /* 0x000fe20000010000 */
[----:B------:R-:W-:Y:S02]  /*c5b0*/  LOP3.LUT P0, RZ, R6, 0x3, RZ, 0xc0, !PT ;  /* 0x0000000306ff7812 */ /* 0x000fe4000780c0ff */
[----:B------:R-:W-:Y:S02]  /*c5c0*/  LOP3.LUT R15, R10, 0xffffffc, RZ, 0xc0, !PT ;  /* 0x0ffffffc0a0f7812 */ /* 0x000fe400078ec0ff */
[----:B-1----:R-:W-:-:S04]  /*c5d0*/  SHF.R.S32.HI R16, RZ, 0x1f, R17 ;  /* 0x0000001fff107819 */ /* 0x002fc80000011411 */
[----:B------:R-:W-:-:S04]  /*c5e0*/  LEA.HI R4, R16, R17, RZ, 0x5 ;  /* 0x0000001110047211 */ /* 0x000fc800078f28ff */
[----:B------:R-:W-:-:S05]  /*c5f0*/  LOP3.LUT R4, R4, 0xffffffe0, RZ, 0xc0, !PT ;  /* 0xffffffe004047812 */ /* 0x000fca00078ec0ff */
[----:B------:R-:W-:-:S05]  /*c600*/  IMAD.IADD R4, R17, 0x1, -R4 ;  /* 0x0000000111047824 */ /* 0x000fca00078e0a04 */
[----:B------:R-:W-:-:S04]  /*c610*/  SHF.R.S32.HI R13, RZ, 0x1f, R4 ;  /* 0x0000001fff0d7819 */ /* 0x000fc80000011404 */
[----:B------:R-:W-:Y:S01]  /*c620*/  LEA.HI R13, R13, R4, RZ, 0x2 ;  /* 0x000000040d0d7211 */ /* 0x000fe200078f10ff */
[----:B------:R-:W-:-:S03]  /*c630*/  IMAD.IADD R4, R8, 0x1, -R15 ;  /* 0x0000000108047824 */ /* 0x000fc600078e0a0f */
[----:B------:R-:W-:-:S05]  /*c640*/  SHF.R.S32.HI R13, RZ, 0x2, R13 ;  /* 0x00000002ff0d7819 */ /* 0x000fca000001140d */
[----:B------:R-:W-:Y:S01]  /*c650*/  IMAD R4, R4, 0x10, R13 ;  /* 0x0000001004047824 */ /* 0x000fe200078e020d */
[----:B--2---:R-:W-:Y:S06]  /*c660*/  @P0 BRA `(.L_x_3684) ;  /* 0x0000000000340947 */ /* 0x004fec0003800000 */
[----:B------:R-:W1:Y:S01]  /*c670*/  S2R R6, SR_CTAID.X ;  /* 0x0000000000067919 */ /* 0x000e620000002500 */
[----:B------:R-:W-:Y:S01]  /*c680*/  ISETP.GE.AND P2, PT, R4, R199, PT ;  /* 0x000000c70400720c */ /* 0x000fe20003f46270 */
[----:B------:R-:W-:Y:S01]  /*c690*/  ULDC.64 UR4, c[0x0][0x2b0] ;  /* 0x0000ac0000047ab9 */ /* 0x000fe20000000a00 */
[----:B-1----:R-:W-:Y:S02]  /*c6a0*/  IMAD R5, R6, 0x40, R5 ;  /* 0x0000004006057824 */ /* 0x002fe400078e0205 */
[----:B------:R-:W-:-:S03]  /*c6b0*/  VIADD R6, R4, 0x8 ;  /* 0x0000000804067836 */ /* 0x000fc60000000000 */
[----:B------:R-:W-:Y:S02]  /*c6c0*/  SHF.R.S32.HI R13, RZ, 0x1f, R5 ;  /* 0x0000001fff0d7819 */ /* 0x000fe40000011405 */
[----:B------:R-:W-:Y:S02]  /*c6d0*/  IADD3 R5, P0, R4, R5, RZ ;  /* 0x0000000504057210 */ /* 0x000fe40007f1e0ff */
[----:B------:R-:W-:Y:S02]  /*c6e0*/  ISETP.GE.AND P1, PT, R6, R199, PT ;  /* 0x000000c70600720c */ /* 0x000fe40003f26270 */
[----:B------:R-:W-:Y:S02]  /*c6f0*/  LEA.HI.X.SX32 R4, R4, R13, 0x1, P0 ;  /* 0x0000000d04047211 */ /* 0x000fe400000f0eff */
[----:B------:R-:W-:-:S04]  /*c700*/  LEA R12, P0, R5, UR4, 0x2 ;  /* 0x00000004050c7c11 */ /* 0x000fc8000f8010ff */
[----:B------:R-:W-:-:S05]  /*c710*/  LEA.HI.X R13, R5, UR5, R4, 0x2, P0 ;  /* 0x00000005050d7c11 */ /* 0x000fca00080f1404 */
[----:B------:R1:W-:Y:S04]  /*c720*/  @!P2 STG.E desc[UR12][R12.64], R9 ;  /* 0x000000090c00a986 */ /* 0x0003e8000c10190c */
[----:B------:R1:W-:Y:S02]  /*c730*/  @!P1 STG.E desc[UR12][R12.64+0x20], R11 ;  /* 0x0000200b0c009986 */ /* 0x0003e4000c10190c */
.L_x_3684:
[----:B------:R-:W-:Y:S05]  /*c740*/  BSYNC B0 ;  /* 0x0000000000007941 */ /* 0x000fea0003800000 */
.L_x_3683:
[----:B------:R-:W2:Y:S01]  /*c750*/  S2UR UR5, SR_CTAID.X ;  /* 0x00000000000579c3 */ /* 0x000ea20000002500 */
[----:B-1----:R-:W-:Y:S01]  /*c760*/  SHF.R.S32.HI R9, RZ, 0x1f, R18 ;  /* 0x0000001fff097819 */ /* 0x002fe20000011412 */
[----:B------:R1:W3:Y:S01]  /*c770*/  LDS.128 R12, [R204+0x1800] ;  /* 0x00180000cc0c7984 */ /* 0x0002e20000000c00 */
[----:B------:R-:W-:Y:S01]  /*c780*/  LEA.HI R0, R7, R0, RZ, 0x3 ;  /* 0x0000000007007211 */ /* 0x000fe200078f18ff */
[----:B------:R-:W-:Y:S01]  /*c790*/  BSSY B0, `(.L_x_3685) ;  /* 0x0000038000007945 */ /* 0x000fe20003800000 */
[----:B------:R-:W-:Y:S01]  /*c7a0*/  ISETP.NE.AND P0, PT, R206, -0x1, PT ;  /* 0xffffffffce00780c */ /* 0x000fe20003f05270 */
[-C--:B------:R-:W-:Y:S01]  /*c7b0*/  IMAD R6, R9, R2.reuse, RZ ;  /* 0x0000000209067224 */ /* 0x080fe200078e02ff */
[----:B------:R-:W-:Y:S01]  /*c7c0*/  SHF.R.S32.HI R209, RZ, 0x1f, R208 ;  /* 0x0000001fffd17819 */ /* 0x000fe200000114d0 */
[----:B------:R-:W4:Y:S01]  /*c7d0*/  LDC.64 R4, c[0x0][0x298] ;  /* 0x0000a600ff047b82 */ /* 0x000f220000000a00 */
[----:B------:R-:W-:Y:S01]  /*c7e0*/  SHF.R.S32.HI R0, RZ, 0x3, R0 ;  /* 0x00000003ff007819 */ /* 0x000fe20000011400 */
[C---:B------:R-:W-:Y:S01]  /*c7f0*/  IMAD R3, R18.reuse, R3, R6 ;  /* 0x0000000312037224 */ /* 0x040fe200078e0206 */
[----:B------:R1:W1:Y:S01]  /*c800*/  LDS.128 R8, [R204+0x3800] ;  /* 0x00380000cc087984 */ /* 0x0002620000000c00 */
[----:B------:R-:W-:-:S04]  /*c810*/  IMAD.WIDE.U32 R18, R18, R2, RZ ;  /* 0x0000000212127225 */ /* 0x000fc800078e00ff */
[----:B------:R-:W5:Y:S01]  /*c820*/  LDC.64 R6, c[0x0][0x2a0] ;  /* 0x0000a800ff067b82 */ /* 0x000f620000000a00 */
[----:B------:R-:W-:-:S05]  /*c830*/  VIADD R2, R0, 0x10 ;  /* 0x0000001000027836 */ /* 0x000fca0000000000 */
[----:B------:R-:W-:Y:S01]  /*c840*/  ISETP.GE.AND P2, PT, R2, R199, PT ;  /* 0x000000c70200720c */ /* 0x000fe20003f46270 */
[----:B--2---:R-:W-:Y:S01]  /*c850*/  USHF.L.U32 UR5, UR5, 0x6, URZ ;  /* 0x0000000605057899 */ /* 0x004fe2000800063f */
[----:B------:R-:W-:-:S03]  /*c860*/  IADD3 R2, R0, 0x30, RZ ;  /* 0x0000003000027810 */ /* 0x000fc60007ffe0ff */
[----:B------:R-:W-:Y:S02]  /*c870*/  USHF.R.S32.HI UR4, URZ, 0x1f, UR5 ;  /* 0x0000001f3f047899 */ /* 0x000fe40008011405 */
[----:B------:R-:W-:Y:S02]  /*c880*/  VIADD R205, R205, -UR5 ;  /* 0x80000005cdcd7c36 */ /* 0x000fe40008000000 */
[----:B----4-:R-:W-:-:S03]  /*c890*/  IMAD.WIDE.U32 R24, R206, R4, RZ ;  /* 0x00000004ce187225 */ /* 0x010fc600078e00ff */
[----:B------:R-:W-:Y:S01]  /*c8a0*/  ISETP.GE.AND P3, PT, R0, R205, PT ;  /* 0x000000cd0000720c */ /* 0x000fe20003f66270 */
[C---:B------:R-:W-:Y:S01]  /*c8b0*/  IMAD R20, R4.reuse, UR4, RZ ;  /* 0x0000000404147c24 */ /* 0x040fe2000f8e02ff */
[----:B------:R-:W-:Y:S01]  /*c8c0*/  USHF.R.S32.HI UR4, URZ, 0x1f, UR6 ;  /* 0x0000001f3f047899 */ /* 0x000fe20008011406 */
[----:B------:R-:W-:Y:S01]  /*c8d0*/  IMAD.WIDE.U32 R22, R4, UR5, R208 ;  /* 0x0000000504167c25 */ /* 0x000fe2000f8e00d0 */
[----:B------:R-:W-:-:S03]  /*c8e0*/  SEL R18, R18, R24, !P0 ;  /* 0x0000001812127207 */ /* 0x000fc60004000000 */
[----:B------:R-:W-:Y:S02]  /*c8f0*/  IMAD R206, R206, R5, R25 ;  /* 0x00000005cece7224 */ /* 0x000fe400078e0219 */
[----:B------:R-:W-:Y:S01]  /*c900*/  @!P0 IMAD.IADD R206, R19, 0x1, R3 ;  /* 0x0000000113ce8824 */ /* 0x000fe200078e0203 */
[----:B------:R-:W-:Y:S01]  /*c910*/  IADD3 R28, P0, R18, R22, RZ ;  /* 0x00000016121c7210 */ /* 0x000fe20007f1e0ff */
[----:B------:R-:W-:Y:S01]  /*c920*/  IMAD R19, R5, UR5, R20 ;  /* 0x0000000505137c24 */ /* 0x000fe2000f8e0214 */
[----:B------:R-:W-:Y:S01]  /*c930*/  LEA.HI R3, R16, R17, RZ, 0x3 ;  /* 0x0000001110037211 */ /* 0x000fe200078f18ff */
[----:B------:R-:W-:Y:S01]  /*c940*/  VIADD R16, R0, 0x20 ;  /* 0x0000002000107836 */ /* 0x000fe20000000000 */
[----:B------:R2:W4:Y:S01]  /*c950*/  LDS.128 R24, [R204] ;  /* 0x00000000cc187984 */ /* 0x0005220000000c00 */
[----:B-----5:R-:W-:Y:S01]  /*c960*/  IMAD R18, R6, UR4, RZ ;  /* 0x0000000406127c24 */ /* 0x020fe2000f8e02ff */
[----:B------:R-:W-:Y:S02]  /*c970*/  IADD3.X R29, R206, R23, R19, P0, !PT ;  /* 0x00000017ce1d7210 */ /* 0x000fe400007fe413 */
[----:B------:R-:W-:Y:S01]  /*c980*/  ISETP.GE.AND P1, PT, R16, R199, PT ;  /* 0x000000c71000720c */ /* 0x000fe20003f26270 */
[----:B------:R-:W-:Y:S01]  /*c990*/  IMAD R7, R7, UR6, R18 ;  /* 0x0000000607077c24 */ /* 0x000fe2000f8e0212 */
[----:B------:R2:W1:Y:S01]  /*c9a0*/  LDS.128 R20, [R204+0x2000] ;  /* 0x00200000cc147984 */ /* 0x0004620000000c00 */
[----:B------:R-:W-:Y:S01]  /*c9b0*/  IMAD.WIDE.U32 R28, R6, UR6, R28 ;  /* 0x00000006061c7c25 */ /* 0x000fe2000f8e001c */
[----:B------:R-:W-:-:S02]  /*c9c0*/  SHF.R.S32.HI R3, RZ, 0x3, R3 ;  /* 0x00000003ff037819 */ /* 0x000fc40000011403 */
[----:B------:R2:W1:Y:S01]  /*c9d0*/  LDS.128 R16, [R204+0x4000] ;  /* 0x00400000cc107984 */ /* 0x0004620000000c00 */
[----:B------:R-:W-:Y:S02]  /*c9e0*/  ISETP.GE.AND P0, PT, R2, R199, PT ;  /* 0x000000c70200720c */ /* 0x000fe40003f06270 */
[----:B------:R-:W-:Y:S02]  /*c9f0*/  SHF.R.S32.HI R3, RZ, 0x1f, R3 ;  /* 0x0000001fff037819 */ /* 0x000fe40000011403 */
[----:B------:R-:W-:Y:S01]  /*ca00*/  IADD3 R33, R7, R29, RZ ;  /* 0x0000001d07217210 */ /* 0x000fe20007ffe0ff */
[----:B---3--:R-:W-:Y:S08]  /*ca10*/  @P3 BRA `(.L_x_3686) ;  /* 0x00000000003c3947 */ /* 0x008ff00003800000 */
        /* <DEDUP_REMOVED lines=12> */
[----:B----4-:R3:W-:Y:S04]  /*cae0*/  @!P5 STG.E.128 desc[UR12][R30.64], R24 ;  /* 0x000000181e00d986 */ /* 0x0107e8000c101d0c */
[----:B-1----:R3:W-:Y:S04]  /*caf0*/  @!P4 STG.E.128 desc[UR12][R30.64+0x80], R20 ;  /* 0x000080141e00c986 */ /* 0x0027e8000c101d0c */
[----:B------:R3:W-:Y:S02]  /*cb00*/  @!P3 STG.E.128 desc[UR12][R30.64+0x100], R16 ;  /* 0x000100101e00b986 */ /* 0x0007e4000c101d0c */
.L_x_3686:
[----:B------:R-:W-:Y:S05]  /*cb10*/  BSYNC B0 ;  /* 0x0000000000007941 */ /* 0x000fea0003800000 */
.L_x_3685:
[----:B---34-:R3:W4:Y:S01]  /*cb20*/  LDS.128 R24, [R204+0x800] ;  /* 0x00080000cc187984 */ /* 0x0187220000000c00 */
[----:B------:R-:W-:Y:S03]  /*cb30*/  BSSY B0, `(.L_x_3687) ;  /* 0x0000016000007945 */ /* 0x000fe60003800000 */
[----:B-1----:R3:W1:Y:S04]  /*cb40*/  LDS.128 R20, [R204+0x2800] ;  /* 0x00280000cc147984 */ /* 0x0026680000000c00 */
        /* <DEDUP_REMOVED lines=18> */
[----:B-1----:R4:W-:Y:S04]  /*cc70*/  @!P3 STG.E.128 desc[UR12][R6.64+0x80], R20 ;  /* 0x000080140600b986 */ /* 0x0029e8000c101d0c */
[----:B------:R4:W-:Y:S02]  /*cc80*/  @!P2 STG.E.128 desc[UR12][R6.64+0x100], R16 ;  /* 0x000100100600a986 */ /* 0x0009e4000c101d0c */
.L_x_3688:
[----:B------:R-:W-:Y:S05]  /*cc90*/  BSYNC B0 ;  /* 0x0000000000007941 */ /* 0x000fea0003800000 */
.L_x_3687:
[----:B----4-:R4:W2:Y:S01]  /*cca0*/  LDS.128 R24, [R204+0x1000] ;  /* 0x00100000cc187984 */ /* 0x0108a20000000c00 */
        /* <DEDUP_REMOVED lines=20> */
[----:B-1----:R2:W-:Y:S04]  /*cdf0*/  @!P2 STG.E.128 desc[UR12][R6.64+0x80], R20 ;  /* 0x000080140600a986 */ /* 0x0025e8000c101d0c */
[----:B------:R2:W-:Y:S02]  /*ce00*/  @!P1 STG.E.128 desc[UR12][R6.64+0x100], R16 ;  /* 0x0001001006009986 */ /* 0x0005e4000c101d0c */
.L_x_3690:
[----:B------:R-:W-:Y:S05]  /*ce10*/  BSYNC B0 ;  /* 0x0000000000007941 */ /* 0x000fea0003800000 */
.L_x_3689:
[----:B--234-:R-:W2:Y:S01]  /*ce20*/  LDS.128 R204, [R204+0x5800] ;  /* 0x00580000cccc7984 */ /* 0x01cea20000000c00 */
        /* <DEDUP_REMOVED lines=21> */
.L_x_3691:
        /* <DEDUP_REMOVED lines=16> */
.L_x_7950:


//--------------------- .text._ZN5flash24flash_fwd_splitkv_kernelI23Flash_fwd_kernel_traitsILi192ELi64ELi64ELi4ELb0ELb0EN7cutlass10bfloat16_tE19Flash_kernel_traitsILi192ELi64ELi64ELi4ES3_EELb0ELb0ELb1ELb0ELb0ELb1ELb0ELb0EEEvNS_16Flash_fwd_paramsE --------------------------
	.section	.text._ZN5flash24flash_fwd_splitkv_kernelI23Flash_fwd_kernel_traitsILi192ELi64ELi64ELi4ELb0ELb0EN7cutlass10bfloat16_tE19Flash_kernel_traitsILi192ELi64ELi64ELi4ES3_EELb0ELb0ELb1ELb0ELb0ELb1ELb0ELb0EEEvNS_16Flash_fwd_paramsE,"ax",@progbits
	.align	128
        .global         _ZN5flash24flash_fwd_splitkv_kernelI23Flash_fwd_kernel_traitsILi192ELi64ELi64ELi4ELb0ELb0EN7cutlass10bfloat16_tE19Flash_kernel_traitsILi192ELi64ELi64ELi4ES3_EELb0ELb0ELb1ELb0ELb0ELb1ELb0ELb0EEEvNS_16Flash_fwd_paramsE
        .type           _ZN5flash24flash_fwd_splitkv_kernelI23Flash_fwd_kernel_traitsILi192ELi64ELi64ELi4ELb0ELb0EN7cutlass10bfloat16_tE19Flash_kernel_traitsILi192ELi64ELi64ELi4ES3_EELb0ELb0ELb1ELb0ELb0ELb1ELb0ELb0EEEvNS_16Flash_fwd_paramsE,@function
        .size           _ZN5flash24flash_fwd_splitkv_kernelI23Flash_fwd_kernel_traitsILi192ELi64ELi64ELi4ELb0ELb0EN7cutlass10bfloat16_tE19Flash_kernel_traitsILi192ELi64ELi64ELi4ES3_EELb0ELb0ELb1ELb0ELb0ELb1ELb0ELb0EEEvNS_16Flash_fwd_paramsE,(.L_x_7951 - _ZN5flash24flash_fwd_splitkv_kernelI23Flash_fwd_kernel_traitsILi192ELi64ELi64ELi4ELb0ELb0EN7cutlass10bfloat16_tE19Flash_kernel_traitsILi192ELi64ELi64ELi4ES3_EELb0ELb0ELb1ELb0ELb0ELb1ELb0ELb0EEEvNS_16Flash_fwd_paramsE)
        .other          _ZN5flash24flash_fwd_splitkv_kernelI23Flash_fwd_kernel_traitsILi192ELi64ELi64ELi4ELb0ELb0EN7cutlass10bfloat16_tE19Flash_kernel_traitsILi192ELi64ELi64ELi4ES3_EELb0ELb0ELb1ELb0ELb0ELb1ELb0ELb0EEEvNS_16Flash_fwd_paramsE,@"STO_CUDA_ENTRY STV_DEFAULT"
_ZN5flash24flash_fwd_splitkv_kernelI23Flash_fwd_kernel_traitsILi192ELi64ELi64ELi4ELb0ELb0EN7cutlass10bfloat16_tE19Flash_kernel_traitsILi192ELi64ELi64ELi4ES3_EELb0ELb0ELb1ELb0ELb0ELb1ELb0ELb0EEEvNS_16Flash_fwd_paramsE:
.text._ZN5flash24flash_fwd_splitkv_kernelI23Flash_fwd_kernel_traitsILi192ELi64ELi64ELi4ELb0ELb0EN7cutlass10bfloat16_tE19Flash_kernel_traitsILi192ELi64ELi64ELi4ES3_EELb0ELb0ELb1ELb0ELb0ELb1ELb0ELb0EEEvNS_16Flash_fwd_paramsE:
        /* <DEDUP_REMOVED lines=39> */
.L_x_3692:
[----:B------:R-:W1:Y:S02]  /*0270*/  LDC R4, c[0x0][0x2c8] ;  /* 0x0000b200ff047b82 */ /* 0x000e640000000800 */
.L_x_3693:
        /* <DEDUP_REMOVED lines=90> */
.L_x_3696:
[----:B------:R-:W-:Y:S05]  /*0820*/  BSYNC B0 ;  /* 0x0000000000007941 */ /* 0x000fea0003800000 */
.L_x_3695:
        /* <DEDUP_REMOVED lines=21> */
.L_x_3698:
[----:B------:R-:W-:Y:S05]  /*0980*/  BSYNC B0 ;  /* 0x0000000000007941 */ /* 0x000fea0003800000 */
.L_x_3697:
        /* <DEDUP_REMOVED lines=22> */
.L_x_3700:
[----:B------:R-:W-:Y:S05]  /*0af0*/  BSYNC B0 ;  /* 0x0000000000007941 */ /* 0x000fea0003800000 */
.L_x_3699:
        /* <DEDUP_REMOVED lines=22> */
.L_x_3702:
[----:B------:R-:W-:Y:S05]  /*0c60*/  BSYNC B0 ;  /* 0x0000000000007941 */ /* 0x000fea0003800000 */
.L_x_3701:
        /* <DEDUP_REMOVED lines=15> */
.L_x_3694:
        /* <DEDUP_REMOVED lines=29> */
.L_x_3703:
        /* <DEDUP_REMOVED lines=82> */
.L_x_3704:
        /* <DEDUP_REMOVED lines=49> */
.L_x_3706:
        /* <DEDUP_REMOVED lines=30> */
.L_x_3705:
        /* <DEDUP_REMOVED lines=111> */
.L_x_3708:
[----:B------:R-:W-:Y:S05]  /*2030*/  BSYNC B0 ;  /* 0x0000000000007941 */ /* 0x000fea0003800000 */
.L_x_3707:
        /* <DEDUP_REMOVED lines=46> */
.L_x_3710:
[----:B------:R-:W-:Y:S05]  /*2320*/  BSYNC B0 ;  /* 0x0000000000007941 */ /* 0x000fea0003800000 */
.L_x_3709:
        /* <DEDUP_REMOVED lines=44> */
.L_x_3712:
[----:B------:R-:W-:Y:S05]  /*25f0*/  BSYNC B0 ;  /* 0x0000000000007941 */ /* 0x000fea0003800000 */
.L_x_3711:
        /* <DEDUP_REMOVED lines=39> */
.L_x_3714:
[----:B------:R-:W-:Y:S05]  /*2870*/  BSYNC B0 ;  /* 0x0000000000007941 */ /* 0x000fea0003800000 */
.L_x_3713:
        /* <DEDUP_REMOVED lines=39> */
.L_x_3716:
[----:B------:R-:W-:Y:S05]  /*2af0*/  BSYNC B0 ;  /* 0x0000000000007941 */ /* 0x000fea0003800000 */
.L_x_3715:
        /* <DEDUP_REMOVED lines=33> */
.L_x_3718:
[----:B------:R-:W-:Y:S05]  /*2d10*/  BSYNC B0 ;  /* 0x0000000000007941 */ /* 0x000fea0003800000 */
.L_x_3717:
        /* <DEDUP_REMOVED lines=37> */
.L_x_3720:
[----:B------:R-:W-:Y:S05]  /*2f70*/  BSYNC B0 ;  /* 0x0000000000007941 */ /* 0x000fea0003800000 */
.L_x_3719:
        /* <DEDUP_REMOVED lines=42> */
.L_x_3722:
[----:B------:R-:W-:Y:S05]  /*3220*/  BSYNC B0 ;  /* 0x0000000000007941 */ /* 0x000fea0003800000 */
.L_x_3721:
        /* <DEDUP_REMOVED lines=66> */
.L_x_3724:
[----:B------:R-:W-:Y:S05]  /*3650*/  BSYNC B0 ;  /* 0x0000000000007941 */ /* 0x000fea0003800000 */
.L_x_3723:
        /* <DEDUP_REMOVED lines=36> */
.L_x_3726:
[----:B------:R-:W-:Y:S05]  /*38a0*/  BSYNC B0 ;  /* 0x0000000000007941 */ /* 0x000fea0003800000 */
.L_x_3725:
        /* <DEDUP_REMOVED lines=37> */
.L_x_3728:
[----:B------:R-:W-:Y:S05]  /*3b00*/  BSYNC B0 ;  /* 0x0000000000007941 */ /* 0x000fea0003800000 */
.L_x_3727:
        /* <DEDUP_REMOVED lines=40> */
.L_x_3730:
[----:B------:R-:W-:Y:S05]  /*3d90*/  BSYNC B0 ;  /* 0x0000000000007941 */ /* 0x000fea0003800000 */
.L_x_3729:
[----:B------:R-:W-:Y:S01]  /*3da0*/  LDSM.16.M88.4 R64, [R206] ;  /* 0x00000000ce40783b */ /* 0x000fe20000000200 */
[----:B------:R-:W-:Y:S01]  /*3db0*/  R2P PR, R2, 0x6 ;  /* 0x0000000602007804 */ /* 0x000fe20000000000 */
[C---:B------:R-:W-:Y:S02]  /*3dc0*/  VIADD R2, R205.reuse, 0x6000 ;  /* 0x00006000cd027836 */ /* 0x040fe40000000000 */
[----:B--2--5:R-:W-:Y:S01]  /*3dd0*/  FMUL.FTZ R6, R6, R85 ;  /* 0x0000005506067220 */ /* 0x024fe20000410000 */
[----:B------:R-:W2:Y:S01]  /*3de0*/  LDSM.16.M88.4 R16, [R205+0x6000] ;  /* 0x00600000cd10783b */ /* 0x000ea20000000200 */
[----:B------:R-:W-:Y:S01]  /*3df0*/  VIADD R203, R205, 0x6020 ;  /* 0x00006020cdcb7836 */ /* 0x000fe20000000000 */
[----:B------:R-:W-:Y:S01]  /*3e00*/  ULDC UR6, c[0x0][0x39c] ;  /* 0x0000e70000067ab9 */ /* 0x000fe20000000800 */
[--C-:B------:R-:W-:Y:S01]  /*3e10*/  IMAD R204, R7, 0x2, R206.reuse ;  /* 0x0000000207cc7824 */ /* 0x100fe200078e02ce */
[----:B-1----:R-:W1:Y:S01]  /*3e20*/  LDSM.16.M88.4 R8, [R205+0x6800] ;  /* 0x00680000cd08783b */ /* 0x002e620000000200 */
[----:B------:R-:W-:Y:S01]  /*3e30*/  IMAD R202, R5, 0x2, R206 ;  /* 0x0000000205ca7824 */ /* 0x000fe200078e02ce */
[----:B------:R-:W-:-:S02]  /*3e40*/  R2UR UR5, R6 ;  /* 0x00000000060572ca */ /* 0x000fc400000e0000 */
[----:B------:R-:W3:Y:S01]  /*3e50*/  LDSM.16.M88.4 R72, [R205+0x7000] ;  /* 0x00700000cd48783b */ /* 0x000ee20000000200 */
[----:B------:R-:W-:Y:S01]  /*3e60*/  LEA R201, R5, R204, 0x1 ;  /* 0x000000cc05c97211 */ /* 0x000fe200078e08ff */
[----:B------:R-:W-:Y:S02]  /*3e70*/  @P1 VIADD R203, R2, 0xffffffe0 ;  /* 0xffffffe002cb1836 */ /* 0x000fe40000000000 */
[----:B------:R-:W4:Y:S01]  /*3e80*/  LDSM.16.M88.4 R28, [R205+0x7800] ;  /* 0x00780000cd1c783b */ /* 0x000f220000000200 */
[----:B------:R-:W-:Y:S02]  /*3e90*/  IMAD.MOV.U32 R2, RZ, RZ, 0x40 ;  /* 0x00000040ff027424 */ /* 0x000fe400078e00ff */
[C---:B------:R-:W-:Y:S01]  /*3ea0*/  IADD3 R195, R203.reuse, 0x800, RZ ;  /* 0x00000800cbc37810 */ /* 0x040fe20007ffe0ff */
[----:B------:R-:W-:Y:S01]  /*3eb0*/  LDSM.16.M88.4 R44, [R204] ;  /* 0x00000000cc2c783b */ /* 0x000fe20000000200 */
[C---:B------:R-:W-:Y:S01]  /*3ec0*/  VIADD R194, R203.reuse, 0x1000 ;  /* 0x00001000cbc27836 */ /* 0x040fe20000000000 */
[----:B------:R-:W-:Y:S01]  /*3ed0*/  SEL R2, R2, 0xffffffc0, !P2 ;  /* 0xffffffc002027807 */ /* 0x000fe20005000000 */
[C---:B------:R-:W-:Y:S01]  /*3ee0*/  VIADD R193, R203.reuse, 0x1800 ;  /* 0x00001800cbc17836 */ /* 0x040fe20000000000 */
[----:B------:R-:W4:Y:S01]  /*3ef0*/  LDSM.16.M88.4 R24, [R203] ;  /* 0x00000000cb18783b */ /* 0x000f220000000200 */
[C---:B------:R-:W-:Y:S01]  /*3f00*/  VIADD R191, R203.reuse, 0x2000 ;  /* 0x00002000cbbf7836 */ /* 0x040fe20000000000 */
[----:B------:R-:W-:Y:S01]  /*3f10*/  IADD3 R188, R203, 0x3800, RZ ;  /* 0x00003800cbbc7810 */ /* 0x000fe20007ffe0ff */
[----:B------:R-:W-:Y:S01]  /*3f20*/  IMAD.IADD R199, R205, 0x1, R2 ;  /* 0x00000001cdc77824 */ /* 0x000fe200078e0202 */
[----:B------:R-:W4:Y:S01]  /*3f30*/  LDSM.16.M88.4 R56, [R203+0x800] ;  /* 0x00080000cb38783b */ /* 0x000f220000000200 */
[----:B------:R-:W-:Y:S01]  /*3f40*/  IMAD.IADD R192, R2, 0x1, R203 ;  /* 0x0000000102c07824 */ /* 0x000fe200078e02cb */
[----:B------:R-:W-:Y:S01]  /*3f50*/  LOP3.LUT R2, R82, 0xffffffe0, RZ, 0xc0, !PT ;  /* 0xffffffe052027812 */ /* 0x000fe200078ec0ff */
[C---:B------:R-:W-:Y:S01]  /*3f60*/  VIADD R190, R203.reuse, 0x2800 ;  /* 0x00002800cbbe7836 */ /* 0x040fe20000000000 */
[----:B------:R-:W4:Y:S01]  /*3f70*/  LDSM.16.M88.4 R52, [R203+0x1000] ;  /* 0x00100000cb34783b */ /* 0x000f220000000200 */
[----:B------:R-:W-:-:S02]  /*3f80*/  VIADD R189, R203, 0x3000 ;  /* 0x00003000cbbd7836 */ /* 0x000fc40000000000 */
[----:B------:R-:W-:Y:S01]  /*3f90*/  IMAD.IADD R2, R135, 0x1, -R2 ;  /* 0x0000000187027824 */ /* 0x000fe200078e0a02 */
[----:B------:R-:W4:Y:S01]  /*3fa0*/  LDSM.16.M88.4 R48, [R203+0x1800] ;  /* 0x00180000cb30783b */ /* 0x000f220000000200 */
[C---:B------:R-:W-:Y:S02]  /*3fb0*/  VIADD R187, R203.reuse, 0x4000 ;  /* 0x00004000cbbb7836 */ /* 0x040fe40000000000 */
[C---:B------:R-:W-:Y:S01]  /*3fc0*/  VIADD R186, R203.reuse, 0x4800 ;  /* 0x00004800cbba7836 */ /* 0x040fe20000000000 */
[----:B------:R-:W-:Y:S01]  /*3fd0*/  LDSM.16.M88.4 R40, [R202] ;  /* 0x00000000ca28783b */ /* 0x000fe20000000200 */
[C---:B------:R-:W-:Y:S02]  /*3fe0*/  VIADD R185, R203.reuse, 0x5000 ;  /* 0x00005000cbb97836 */ /* 0x040fe40000000000 */
[----:B------:R-:W-:Y:S01]  /*3ff0*/  VIADD R184, R203, 0x5800 ;  /* 0x00005800cbb87836 */ /* 0x000fe20000000000 */
[C---:B--2---:R-:W-:Y:S01]  /*4000*/  HMMA.16816.F32.BF16 R20, R64.reuse, R16, RZ ;  /* 0x000000104014723c */ /* 0x044fe200000418ff */
[----:B------:R-:W2:Y:S04]  /*4010*/  LDSM.16.M88.4 R36, [R199+0x6000] ;  /* 0x00600000c724783b */ /* 0x000ea80000000200 */
[----:B------:R-:W2:Y:S01]  /*4020*/  LDSM.16.M88.4 R32, [R199+0x6800] ;  /* 0x00680000c720783b */ /* 0x000ea20000000200 */
[C---:B------:R-:W-:Y:S03]  /*4030*/  HMMA.16816.F32.BF16 R16, R64.reuse, R18, RZ ;  /* 0x000000124010723c */ /* 0x040fe600000418ff */
[----:B------:R-:W-:Y:S03]  /*4040*/  LDSM.16.M88.4 R60, [R201] ;  /* 0x00000000c93c783b */ /* 0x000fe60000000200 */
        /* <DEDUP_REMOVED lines=8> */
[C---:B------:R-:W-:Y:S06]  /*40d0*/  HMMA.16816.F32.BF16 R20, R44.reuse, R24, R20 ;  /* 0x000000182c14723c */ /* 0x040fec0000041814 */
        /* <DEDUP_REMOVED lines=10> */
[----:B------:R-:W4:Y:S04]  /*4180*/  LDSM.16.M88.4 R48, [R192+0x1000] ;  /* 0x00100000c030783b */ /* 0x000f280000000200 */
[----:B------:R-:W4:Y:S01]  /*4190*/  LDSM.16.M88.4 R44, [R192+0x1800] ;  /* 0x00180000c02c783b */ /* 0x000f220000000200 */
[C---:B--2---:R-:W-:Y:S06]  /*41a0*/  HMMA.16816.F32.BF16 R20, R40.reuse, R36, R20 ;  /* 0x000000242814723c */ /* 0x044fec0000041814 */
        /* <DEDUP_REMOVED lines=30> */
[----:B------:R-:W1:Y:S05]  /*4390*/  LDSM.16.M88.4 R36, [R203+0x3800] ;  /* 0x00380000cb24783b */ /* 0x000e6a0000000200 */
        /* <DEDUP_REMOVED lines=18> */
[----:B------:R-:W4:Y:S04]  /*44c0*/  LDSM.16.M88.4 R36, [R192+0x3000] ;  /* 0x00300000c024783b */ /* 0x000f280000000200 */
[----:B------:R-:W-:Y:S01]  /*44d0*/  LDSM.16.M88.4 R48, [R206+0x4000] ;  /* 0x00400000ce30783b */ /* 0x000fe20000000200 */
[C---:B--2---:R-:W-:Y:S06]  /*44e0*/  HMMA.16816.F32.BF16 R20, R56.reuse, R24, R20 ;  /* 0x000000183814723c */ /* 0x044fec0000041814 */
[C---:B------:R-:W-:Y:S01]  /*44f0*/  HMMA.16816.F32.BF16 R16, R56.reuse, R26, R16 ;  /* 0x0000001a3810723c */ /* 0x040fe20000041810 */
[----:B------:R-:W2:Y:S05]  /*4500*/  LDSM.16.M88.4 R24, [R192+0x3800] ;  /* 0x00380000c018783b */ /* 0x000eaa0000000200 */
[C---:B---3--:R-:W-:Y:S06]  /*4510*/  HMMA.16816.F32.BF16 R12, R56.reuse, R32, R12 ;  /* 0x00000020380c723c */ /* 0x048fec000004180c */
[C---:B------:R-:W-:Y:S01]  /*4520*/  HMMA.16816.F32.BF16 R8, R56.reuse, R34, R8 ;  /* 0x000000223808723c */ /* 0x040fe20000041808 */
[----:B------:R-:W3:Y:S05]  /*4530*/  LDSM.16.M88.4 R32, [R205+0xa000] ;  /* 0x00a00000cd20783b */ /* 0x000eea0000000200 */
[C---:B------:R-:W-:Y:S06]  /*4540*/  HMMA.16816.F32.BF16 R76, R56.reuse, R40, R76 ;  /* 0x00000028384c723c */ /* 0x040fec000004184c */
[C---:B------:R-:W-:Y:S01]  /*4550*/  HMMA.16816.F32.BF16 R72, R56.reuse, R42, R72 ;  /* 0x0000002a3848723c */ /* 0x040fe20000041848 */
[----:B------:R-:W3:Y:S05]  /*4560*/  LDSM.16.M88.4 R40, [R205+0xb000] ;  /* 0x00b00000cd28783b */ /* 0x000eea0000000200 */
[C---:B-1----:R-:W-:Y:S06]  /*4570*/  HMMA.16816.F32.BF16 R68, R56.reuse, R28, R68 ;  /* 0x0000001c3844723c */ /* 0x042fec0000041844 */
[----:B------:R-:W-:Y:S01]  /*4580*/  HMMA.16816.F32.BF16 R64, R56, R30, R64 ;  /* 0x0000001e3840723c */ /* 0x000fe20000041840 */
[----:B------:R-:W1:Y:S04]  /*4590*/  LDSM.16.M88.4 R28, [R205+0xa800] ;  /* 0x00a80000cd1c783b */ /* 0x000e680000000200 */
        /* <DEDUP_REMOVED lines=10> */
[C---:B--2---:R-:W-:Y:S06]  /*4640*/  HMMA.16816.F32.BF16 R68, R52.reuse, R24, R68 ;  /* 0x000000183444723c */ /* 0x044fec0000041844 */
        /* <DEDUP_REMOVED lines=11> */
[----:B------:R-:W1:Y:S05]  /*4700*/  LDSM.16.M88.4 R28, [R203+0x5800] ;  /* 0x00580000cb1c783b */ /* 0x000e6a0000000200 */
[C---:B----4-:R-:W-:Y:S06]  /*4710*/  HMMA.16816.F32.BF16 R20, R56.reuse, R36, R20 ;  /* 0x000000243814723c */ /* 0x050fec0000041814 */
[----:B------:R-:W-:Y:S01]  /*4720*/  HMMA.16816.F32.BF16 R16, R56, R38, R16 ;  /* 0x000000263810723c */ /* 0x000fe20000041810 */
[----:B------:R-:W4:Y:S05]  /*4730*/  LDSM.16.M88.4 R36, [R199+0xa800] ;  /* 0x00a80000c724783b */ /* 0x000f2a0000000200 */
[C---:B------:R-:W-:Y:S06]  /*4740*/  HMMA.16816.F32.BF16 R68, R48.reuse, R44, R68 ;  /* 0x0000002c3044723c */ /* 0x040fec0000041844 */
[----:B------:R-:W-:Y:S01]  /*4750*/  HMMA.16816.F32.BF16 R64, R48, R46, R64 ;  /* 0x0000002e3040723c */ /* 0x000fe20000041840 */
[----:B------:R-:W-:Y:S04]  /*4760*/  LDSM.16.M88.4 R44, [R201+0x4000] ;  /* 0x00400000c92c783b */ /* 0x000fe80000000200 */
[----:B------:R-:W4:Y:S01]  /*4770*/  LDSM.16.M88.4 R48, [R192+0x4000] ;  /* 0x00400000c030783b */ /* 0x000f220000000200 */
[C---:B--2---:R-:W-:Y:S06]  /*4780*/  HMMA.16816.F32.BF16 R12, R56.reuse, R24, R12 ;  /* 0x00000018380c723c */ /* 0x044fec000004180c */
[C---:B---3--:R-:W-:Y:S06]  /*4790*/  HMMA.16816.F32.BF16 R76, R56.reuse, R32, R76 ;  /* 0x00000020384c723c */ /* 0x048fec000004184c */
[C---:B------:R-:W-:Y:S01]  /*47a0*/  HMMA.16816.F32.BF16 R72, R56.reuse, R34, R72 ;  /* 0x000000223848723c */ /* 0x040fe20000041848 */
[----:B------:R-:W2:Y:S05]  /*47b0*/  LDSM.16.M88.4 R32, [R192+0x4800] ;  /* 0x00480000c020783b */ /* 0x000eaa0000000200 */
[----:B------:R-:W-:Y:S01]  /*47c0*/  HMMA.16816.F32.BF16 R8, R56, R26, R8 ;  /* 0x0000001a3808723c */ /* 0x000fe20000041808 */
[----:B------:R-:W3:Y:S05]  /*47d0*/  LDSM.16.M88.4 R24, [R199+0xb000] ;  /* 0x00b00000c718783b */ /* 0x000eea0000000200 */
[----:B------:R-:W-:Y:S06]  /*47e0*/  HMMA.16816.F32.BF16 R16, R52, R42, R16 ;  /* 0x0000002a3410723c */ /* 0x000fec0000041810 */
[----:B-1----:R-:W-:Y:S06]  /*47f0*/  HMMA.16816.F32.BF16 R68, R56, R28, R68 ;  /* 0x0000001c3844723c */ /* 0x002fec0000041844 */
[C---:B------:R-:W-:Y:S06]  /*4800*/  HMMA.16816.F32.BF16 R20, R52.reuse, R40, R20 ;  /* 0x000000283414723c */ /* 0x040fec0000041814 */
[----:B----4-:R-:W-:Y:S01]  /*4810*/  HMMA.16816.F32.BF16 R40, R52, R36, R12 ;  /* 0x000000243428723c */ /* 0x010fe2000004180c */
[----:B------:R-:W1:Y:S05]  /*4820*/  LDSM.16.M88.4 R12, [R192+0x5800] ;  /* 0x00580000c00c783b */ /* 0x000e6a0000000200 */
[----:B------:R-:W-:Y:S01]  /*4830*/  HMMA.16816.F32.BF16 R64, R56, R30, R64 ;  /* 0x0000001e3840723c */ /* 0x000fe20000041840 */
[----:B------:R-:W4:Y:S01]  /*4840*/  LDSM.16.M88.4 R28, [R192+0x5000] ;  /* 0x00500000c01c783b */ /* 0x000f220000000200 */
[----:B------:R-:W-:-:S04]  /*4850*/  DEPBAR.LE SB0, 0x0 ;  /* 0x000080000000791a */ /* 0x000fc80000000000 */
[----:B------:R-:W-:Y:S06]  /*4860*/  HMMA.16816.F32.BF16 R16, R44, R50, R16 ;  /* 0x000000322c10723c */ /* 0x000fec0000041810 */
[----:B------:R-:W-:Y:S06]  /*4870*/  HMMA.16816.F32.BF16 R68, R52, R60, R68 ;  /* 0x0000003c3444723c */ /* 0x000fec0000041844 */
[----:B------:R-:W-:Y:S06]  /*4880*/  HMMA.16816.F32.BF16 R20, R44, R48, R20 ;  /* 0x000000302c14723c */ /* 0x000fec0000041814 */
[----:B------:R-:W-:Y:S06]  /*4890*/  HMMA.16816.F32.BF16 R8, R52, R38, R8 ;  /* 0x000000263408723c */ /* 0x000fec0000041808 */
[----:B--2---:R-:W-:Y:S01]  /*48a0*/  HMMA.16816.F32.BF16 R40, R44, R32, R40 ;  /* 0x000000202c28723c */ /* 0x004fe20000041828 */
[----:B------:R-:W-:Y:S01]  /*48b0*/  FMUL.FTZ R6, R19, UR6 ;  /* 0x0000000613067c20 */ /* 0x000fe20008410000 */
[----:B------:R-:W-:-:S02]  /*48c0*/  IMAD.SHL.U32 R19, R135, 0x2, RZ ;  /* 0x0000000287137824 */ /* 0x000fc400078e00ff */
[----:B------:R-:W-:Y:S01]  /*48d0*/  FMUL.FTZ R16, R16, UR6 ;  /* 0x0000000610107c20 */ /* 0x000fe20008410000 */
[----:B------:R-:W-:Y:S01]  /*48e0*/  FMUL.FTZ R18, R18, UR6 ;  /* 0x0000000612127c20 */ /* 0x000fe20008410000 */
[----:B------:R-:W-:Y:S01]  /*48f0*/  FMUL.FTZ R17, R17, UR6 ;  /* 0x0000000611117c20 */ /* 0x000fe20008410000 */
[C---:B---3--:R-:W-:Y:S01]  /*4900*/  HMMA.16816.F32.BF16 R76, R52.reuse, R24, R76 ;  /* 0x00000018344c723c */ /* 0x048fe2000004184c */
[----:B------:R-:W-:Y:S05]  /*4910*/  MUFU.TANH R6, R6 ;  /* 0x0000000600067308 */ /* 0x000fea0000002400 */
[C---:B------:R-:W-:Y:S01]  /*4920*/  HMMA.16816.F32.BF16 R72, R52.reuse, R26, R72 ;  /* 0x0000001a3448723c */ /* 0x040fe20000041848 */
[----:B------:R-:W-:Y:S01]  /*4930*/  SHF.R.S32.HI R25, RZ, 0x1f, R2 ;  /* 0x0000001fff197819 */ /* 0x000fe20000011402 */
[----:B------:R-:W-:Y:S01]  /*4940*/  FMUL.FTZ R23, R23, UR6 ;  /* 0x0000000617177c20 */ /* 0x000fe20008410000 */
[----:B------:R-:W-:Y:S01]  /*4950*/  FMUL.FTZ R22, R22, UR6 ;  /* 0x0000000616167c20 */ /* 0x000fe20008410000 */
[----:B------:R-:W-:Y:S01]  /*4960*/  MUFU.TANH R18, R18 ;  /* 0x0000001200127308 */ /* 0x000fe20000002400 */
[----:B------:R-:W-:Y:S01]  /*4970*/  LEA.HI R25, R25, R2, RZ, 0x2 ;  /* 0x0000000219197211 */ /* 0x000fe200078f10ff */
[----:B------:R-:W-:Y:S03]  /*4980*/  HMMA.16816.F32.BF16 R64, R52, R62, R64 ;  /* 0x0000003e3440723c */ /* 0x000fe60000041840 */
[----:B------:R-:W-:-:S03]  /*4990*/  SHF.R.S32.HI R2, RZ, 0x2, R25 ;  /* 0x00000002ff027819 */ /* 0x000fc60000011419 */
[C---:B-1----:R-:W-:Y:S01]  /*49a0*/  HMMA.16816.F32.BF16 R68, R44.reuse, R12, R68 ;  /* 0x0000000c2c44723c */ /* 0x042fe20000041844 */
[----:B------:R-:W-:Y:S01]  /*49b0*/  MUFU.TANH R23, R23 ;  /* 0x0000001700177308 */ /* 0x000fe20000002400 */
[----:B------:R-:W-:Y:S02]  /*49c0*/  IMAD R83, R83, 0x10, R2 ;  /* 0x0000001053537824 */ /* 0x000fe400078e0202 */
[----:B------:R-:W-:Y:S01]  /*49d0*/  FMUL.FTZ R42, R42, UR6 ;  /* 0x000000062a2a7c20 */ /* 0x000fe20008410000 */
[----:B------:R-:W-:Y:S01]  /*49e0*/  FMUL.FTZ R43, R43, UR6 ;  /* 0x000000062b2b7c20 */ /* 0x000fe20008410000 */
[C---:B------:R-:W-:Y:S01]  /*49f0*/  HMMA.16816.F32.BF16 R8, R44.reuse, R34, R8 ;  /* 0x000000222c08723c */ /* 0x040fe20000041808 */
[----:B------:R-:W-:Y:S01]  /*4a00*/  FMUL.FTZ R12, R20, UR6 ;  /* 0x00000006140c7c20 */ /* 0x000fe20008410000 */
[----:B------:R-:W-:Y:S01]  /*4a10*/  LOP3.LUT R20, R19, 0x6, RZ, 0xc0, !PT ;  /* 0x0000000613147812 */ /* 0x000fe200078ec0ff */
[----:B------:R-:W-:Y:S01]  /*4a20*/  FMUL.FTZ R13, R41, UR6 ;  /* 0x00000006290d7c20 */ /* 0x000fe20008410000 */
[----:B------:R-:W-:Y:S01]  /*4a30*/  IMAD.IADD R2, R84, 0x1, R83 ;  /* 0x0000000154027824 */ /* 0x000fe200078e0253 */
[----:B------:R-:W-:Y:S01]  /*4a40*/  MUFU.TANH R22, R22 ;  /* 0x0000001600167308 */ /* 0x000fe20000002400 */
[----:B----4-:R-:W-:Y:S01]  /*4a50*/  HMMA.16816.F32.BF16 R76, R44, R28, R76 ;  /* 0x0000001c2c4c723c */ /* 0x010fe2000004184c */
[----:B------:R-:W-:-:S02]  /*4a60*/  IMAD R41, R133, 0x40, R20 ;  /* 0x0000004085297824 */ /* 0x000fc400078e0214 */
[----:B------:R-:W-:Y:S02]  /*4a70*/  IADD3 R32, R134, R2, -R213 ;  /* 0x0000000286207210 */ /* 0x000fe40007ffe8d5 */
[C---:B------:R-:W-:Y:S01]  /*4a80*/  VIADD R33, R41.reuse, 0xffffffc8 ;  /* 0xffffffc829217836 */ /* 0x040fe20000000000 */
[C---:B------:R-:W-:Y:S01]  /*4a90*/  HMMA.16816.F32.BF16 R72, R44.reuse, R30, R72 ;  /* 0x0000001e2c48723c */ /* 0x040fe20000041848 */
[----:B------:R-:W-:Y:S01]  /*4aa0*/  MUFU.TANH R12, R12 ;  /* 0x0000000c000c7308 */ /* 0x000fe20000002400 */
[----:B------:R-:W-:Y:S02]  /*4ab0*/  VIADD R37, R41, 0xffffffd1 ;  /* 0xffffffd129257836 */ /* 0x000fe40000000000 */
[----:B------:R-:W-:Y:S01]  /*4ac0*/  IMAD.IADD R26, R32, 0x1, -R33 ;  /* 0x00000001201a7824 */ /* 0x000fe200078e0a21 */
[-C--:B------:R-:W-:Y:S01]  /*4ad0*/  ISETP.GE.AND P0, PT, R33, R134.reuse, PT ;  /* 0x000000862100720c */ /* 0x080fe20003f06270 */
[----:B------:R-:W-:Y:S01]  /*4ae0*/  HMMA.16816.F32.BF16 R64, R44, R14, R64 ;  /* 0x0000000e2c40723c */ /* 0x000fe20000041840 */
[----:B------:R-:W-:Y:S01]  /*4af0*/  VIADD R31, R41, 0xffffffc9 ;  /* 0xffffffc9291f7836 */ /* 0x000fe20000000000 */
[----:B------:R-:W-:Y:S01]  /*4b00*/  ISETP.GE.AND P4, PT, R37, R134, PT ;  /* 0x000000862500720c */ /* 0x000fe20003f86270 */
[----:B------:R-:W1:Y:S01]  /*4b10*/  MUFU.TANH R29, R16 ;  /* 0x00000010001d7308 */ /* 0x000e620000002400 */
[----:B------:R-:W-:Y:S01]  /*4b20*/  IABS R26, R26 ;  /* 0x0000001a001a7213 */ /* 0x000fe20000000000 */
[----:B------:R-:W-:-:S02]  /*4b30*/  VIADD R39, R41, 0xffffffd0 ;  /* 0xffffffd029277836 */ /* 0x000fc40000000000 */
[----:B------:R-:W-:Y:S01]  /*4b40*/  FMUL.FTZ R9, R9, UR6 ;  /* 0x0000000609097c20 */ /* 0x000fe20008410000 */
[----:B------:R-:W-:Y:S01]  /*4b50*/  FMUL.FTZ R14, R21, UR6 ;  /* 0x00000006150e7c20 */ /* 0x000fe20008410000 */
[C---:B------:R-:W-:Y:S01]  /*4b60*/  IADD3 R47, R41.reuse, -0x40, RZ ;  /* 0xffffffc0292f7810 */ /* 0x040fe20007ffe0ff */
[----:B------:R-:W-:Y:S02]  /*4b70*/  VIADD R45, R41, 0xffffffc1 ;  /* 0xffffffc1292d7836 */ /* 0x000fe40000000000 */
[----:B------:R-:W-:Y:S01]  /*4b80*/  FMUL.FTZ R19, R8, UR6 ;  /* 0x0000000608137c20 */ /* 0x000fe20008410000 */
[----:B------:R-:W-:Y:S01]  /*4b90*/  FMUL.FTZ R8, R11, UR6 ;  /* 0x000000060b087c20 */ /* 0x000fe20008410000 */
[----:B------:R-:W-:Y:S01]  /*4ba0*/  MUFU.TANH R9, R9 ;  /* 0x0000000900097308 */ /* 0x000fe20000002400 */
[----:B------:R-:W-:Y:S02]  /*4bb0*/  IMAD.IADD R25, R32, 0x1, -R47 ;  /* 0x0000000120197824 */ /* 0x000fe400078e0a2f */
[----:B------:R-:W-:Y:S01]  /*4bc0*/  FMUL.FTZ R15, R40, UR6 ;  /* 0x00000006280f7c20 */ /* 0x000fe20008410000 */
[C---:B------:R-:W-:Y:S01]  /*4bd0*/  IMAD.IADD R21, R32.reuse, 0x1, -R45 ;  /* 0x0000000120157824 */ /* 0x040fe200078e0a2d */
[----:B------:R-:W-:Y:S01]  /*4be0*/  I2FP.F32.S32 R26, R26 ;  /* 0x0000001a001a7245 */ /* 0x000fe20000201400 */
[----:B------:R-:W-:Y:S01]  /*4bf0*/  IMAD.IADD R28, R32, 0x1, -R39 ;  /* 0x00000001201c7824 */ /* 0x000fe200078e0a27 */
[----:B------:R-:W-:Y:S01]  /*4c00*/  IABS R25, R25 ;  /* 0x0000001900197213 */ /* 0x000fe20000000000 */
[----:B------:R-:W-:Y:S01]  /*4c10*/  FMUL.FTZ R10, R10, UR6 ;  /* 0x000000060a0a7c20 */ /* 0x000fe20008410000 */
[----:B------:R-:W2:Y:S01]  /*4c20*/  MUFU.TANH R14, R14 ;  /* 0x0000000e000e7308 */ /* 0x000ea20000002400 */
[----:B------:R-:W-:Y:S01]  /*4c30*/  IABS R21, R21 ;  /* 0x0000001500157213 */ /* 0x000fe20000000000 */
[----:B-1----:R-:W-:Y:S01]  /*4c40*/  FFMA.FTZ R29, R26, -UR5, R29 ;  /* 0x800000051a1d7c23 */ /* 0x002fe2000801001d */
[----:B------:R-:W-:Y:S01]  /*4c50*/  I2FP.F32.S32 R25, R25 ;  /* 0x0000001900197245 */ /* 0x000fe20000201400 */
[----:B------:R-:W-:Y:S01]  /*4c60*/  VIADD R35, R41, 0xffffffd8 ;  /* 0xffffffd829237836 */ /* 0x000fe20000000000 */
[----:B------:R-:W-:Y:S01]  /*4c70*/  I2FP.F32.S32 R21, R21 ;  /* 0x0000001500157245 */ /* 0x000fe20000201400 */
[----:B------:R-:W-:Y:S01]  /*4c80*/  FMUL.FTZ R78, R78, UR6 ;  /* 0x000000064e4e7c20 */ /* 0x000fe20008410000 */
[-C--:B------:R-:W-:Y:S01]  /*4c90*/  ISETP.GE.AND P1, PT, R45, R134.reuse, PT ;  /* 0x000000862d00720c */ /* 0x080fe20003f26270 */
[----:B------:R-:W-:Y:S01]  /*4ca0*/  FFMA.FTZ R20, R25, -UR5, R12 ;  /* 0x8000000519147c23 */ /* 0x000fe2000801000c */
[----:B------:R-:W-:Y:S01]  /*4cb0*/  VIADD R25, R41, 0xffffffd9 ;  /* 0xffffffd929197836 */ /* 0x000fe20000000000 */
[----:B------:R1:W-:Y:S01]  /*4cc0*/  MUFU.TANH R11, R19 ;  /* 0x00000013000b7308 */ /* 0x0003e20000002400 */
[C---:B------:R-:W-:Y:S01]  /*4cd0*/  IADD3 R24, R32.reuse, -R31, RZ ;  /* 0x8000001f20187210 */ /* 0x040fe20007ffe0ff */
[----:B------:R-:W-:Y:S01]  /*4ce0*/  FMUL.FTZ R40, R77, UR6 ;  /* 0x000000064d287c20 */ /* 0x000fe20008410000 */
[-C--:B------:R-:W-:Y:S01]  /*4cf0*/  ISETP.GE.AND P6, PT, R31, R134.reuse, PT ;  /* 0x000000861f00720c */ /* 0x080fe20003fc6270 */
[----:B------:R-:W-:Y:S01]  /*4d00*/  FMUL.FTZ R79, R79, UR6 ;  /* 0x000000064f4f7c20 */ /* 0x000fe20008410000 */
[----:B------:R-:W-:Y:S01]  /*4d10*/  IADD3 R26, R32, -R37, RZ ;  /* 0x80000025201a7210 */ /* 0x000fe20007ffe0ff */
[----:B------:R-:W-:Y:S01]  /*4d20*/  FMUL.FTZ R76, R76, UR6 ;  /* 0x000000064c4c7c20 */ /* 0x000fe20008410000 */
[----:B--2---:R-:W-:Y:S01]  /*4d30*/  FFMA.FTZ R12, R21, -UR5, R14 ;  /* 0x80000005150c7c23 */ /* 0x004fe2000801000e */
[----:B------:R-:W-:Y:S01]  /*4d40*/  IMAD.IADD R14, R32, 0x1, -R25 ;  /* 0x00000001200e7824 */ /* 0x000fe200078e0a19 */
[----:B------:R-:W2:Y:S01]  /*4d50*/  MUFU.TANH R13, R13 ;  /* 0x0000000d000d7308 */ /* 0x000ea20000002400 */
[----:B------:R-:W-:Y:S01]  /*4d60*/  ISETP.GE.AND P2, PT, R47, R134, PT ;  /* 0x000000862f00720c */ /* 0x000fe20003f46270 */
[----:B------:R-:W-:Y:S01]  /*4d70*/  VIADD R21, R41, 0xffffffe0 ;  /* 0xffffffe029157836 */ /* 0x000fe20000000000 */
[----:B------:R-:W-:Y:S01]  /*4d80*/  IABS R26, R26 ;  /* 0x0000001a001a7213 */ /* 0x000fe20000000000 */
[----:B------:R-:W-:Y:S01]  /*4d90*/  FMUL.FTZ R68, R68, UR6 ;  /* 0x0000000644447c20 */ /* 0x000fe20008410000 */
[----:B------:R-:W-:Y:S01]  /*4da0*/  IABS R14, R14 ;  /* 0x0000000e000e7213 */ /* 0x000fe20000000000 */
[C---:B------:R-:W-:Y:S01]  /*4db0*/  IMAD.IADD R171, R32.reuse, 0x1, -R21 ;  /* 0x0000000120ab7824 */ /* 0x040fe200078e0a15 */
[----:B------:R-:W-:Y:S01]  /*4dc0*/  IABS R28, R28 ;  /* 0x0000001c001c7213 */ /* 0x000fe20000000000 */
[----:B-1----:R-:W-:Y:S01]  /*4dd0*/  VIADD R19, R32, 0x8 ;  /* 0x0000000820137836 */ /* 0x002fe20000000000 */
[----:B------:R-:W1:Y:S01]  /*4de0*/  MUFU.TANH R15, R15 ;  /* 0x0000000f000f7308 */ /* 0x000e620000002400 */
[----:B------:R-:W-:Y:S01]  /*4df0*/  I2FP.F32.S32 R14, R14 ;  /* 0x0000000e000e7245 */ /* 0x000fe20000201400 */
[----:B------:R-:W-:Y:S01]  /*4e00*/  FMUL.FTZ R16, R75, UR6 ;  /* 0x000000064b107c20 */ /* 0x000fe20008410000 */
[----:B------:R-:W-:Y:S01]  /*4e10*/  IMAD.IADD R45, R19, 0x1, -R45 ;  /* 0x00000001132d7824 */ /* 0x000fe200078e0a2d */
[----:B------:R-:W-:Y:S01]  /*4e20*/  IADD3 R33, -R33, R19, RZ ;  /* 0x0000001321217210 */ /* 0x000fe20007ffe1ff */
[----:B------:R-:W-:-:S02]  /*4e30*/  IMAD.IADD R31, R19, 0x1, -R31 ;  /* 0x00000001131f7824 */ /* 0x000fc400078e0a1f */
[----:B------:R-:W-:Y:S01]  /*4e40*/  FFMA.FTZ R9, R14, -UR5, R9 ;  /* 0x800000050e097c23 */ /* 0x000fe20008010009 */
[C---:B------:R-:W-:Y:S01]  /*4e50*/  IMAD.IADD R47, R19.reuse, 0x1, -R47 ;  /* 0x00000001132f7824 */ /* 0x040fe200078e0a2f */
[----:B------:R-:W-:Y:S01]  /*4e60*/  IABS R45, R45 ;  /* 0x0000002d002d7213 */ /* 0x000fe20000000000 */
[----:B------:R3:W4:Y:S01]  /*4e70*/  MUFU.TANH R27, R17 ;  /* 0x00000011001b7308 */ /* 0x0007220000002400 */
[----:B------:R-:W-:Y:S01]  /*4e80*/  IABS R31, R31 ;  /* 0x0000001f001f7213 */ /* 0x000fe20000000000 */
[----:B------:R-:W-:Y:S01]  /*4e90*/  IMAD.IADD R37, R19, 0x1, -R37 ;  /* 0x0000000113257824 */ /* 0x000fe200078e0a25 */
[----:B------:R-:W-:Y:S01]  /*4ea0*/  IABS R33, R33 ;  /* 0x0000002100217213 */ /* 0x000fe20000000000 */
[----:B------:R-:W-:Y:S01]  /*4eb0*/  FMUL.FTZ R70, R70, UR6 ;  /* 0x0000000646467c20 */ /* 0x000fe20008410000 */
[----:B------:R-:W-:Y:S01]  /*4ec0*/  IABS R47, R47 ;  /* 0x0000002f002f7213 */ /* 0x000fe20000000000 */
[----:B------:R-:W-:Y:S01]  /*4ed0*/  FMUL.FTZ R71, R71, UR6 ;  /* 0x0000000647477c20 */ /* 0x000fe20008410000 */
[----:B------:R-:W-:Y:S01]  /*4ee0*/  I2FP.F32.S32 R14, R45 ;  /* 0x0000002d000e7245 */ /* 0x000fe20000201400 */
[----:B------:R-:W-:Y:S01]  /*4ef0*/  MUFU.TANH R42, R42 ;  /* 0x0000002a002a7308 */ /* 0x000fe20000002400 */
[----:B------:R-:W-:Y:S01]  /*4f00*/  I2FP.F32.S32 R26, R26 ;  /* 0x0000001a001a7245 */ /* 0x000fe20000201400 */
[----:B------:R-:W-:Y:S01]  /*4f10*/  FMUL.FTZ R64, R64, UR6 ;  /* 0x0000000640407c20 */ /* 0x000fe20008410000 */
[----:B------:R-:W-:Y:S01]  /*4f20*/  I2FP.F32.S32 R31, R31 ;  /* 0x0000001f001f7245 */ /* 0x000fe20000201400 */
[----:B------:R-:W-:Y:S01]  /*4f30*/  FFMA.FTZ R23, R14, -UR5, R23 ;  /* 0x800000050e177c23 */ /* 0x000fe20008010017 */
[----:B------:R-:W-:Y:S01]  /*4f40*/  I2FP.F32.S32 R33, R33 ;  /* 0x0000002100217245 */ /* 0x000fe20000201400 */
[----:B--2---:R-:W-:Y:S01]  /*4f50*/  FFMA.FTZ R13, R26, -UR5, R13 ;  /* 0x800000051a0d7c23 */ /* 0x004fe2000801000d */
[----:B------:R-:W-:Y:S01]  /*4f60*/  I2FP.F32.S32 R47, R47 ;  /* 0x0000002f002f7245 */ /* 0x000fe20000201400 */
[----:B------:R-:W-:Y:S01]  /*4f70*/  FFMA.FTZ R14, R31, -UR5, R6 ;  /* 0x800000051f0e7c23 */ /* 0x000fe20008010006 */
[----:B------:R-:W-:Y:S01]  /*4f80*/  I2FP.F32.S32 R28, R28 ;  /* 0x0000001c001c7245 */ /* 0x000fe20000201400 */
[----:B------:R-:W-:Y:S01]  /*4f90*/  FFMA.FTZ R26, R33, -UR5, R18 ;  /* 0x80000005211a7c23 */ /* 0x000fe20008010012 */
[----:B------:R-:W2:Y:S01]  /*4fa0*/  MUFU.TANH R6, R10 ;  /* 0x0000000a00067308 */ /* 0x000ea20000002400 */
[----:B------:R-:W-:Y:S01]  /*4fb0*/  FFMA.FTZ R22, R47, -UR5, R22 ;  /* 0x800000052f167c23 */ /* 0x000fe20008010016 */
[----:B------:R-:W-:Y:S01]  /*4fc0*/  FSEL R31, R12, -INF , !P1 ;  /* 0xff8000000c1f7808 */ /* 0x000fe20004800000 */
[----:B-1----:R-:W-:Y:S01]  /*4fd0*/  FFMA.FTZ R15, R28, -UR5, R15 ;  /* 0x800000051c0f7c23 */ /* 0x002fe2000801000f */
[----:B------:R-:W-:Y:S01]  /*4fe0*/  FSEL R28, R23, -INF , !P1 ;  /* 0xff800000171c7808 */ /* 0x000fe20004800000 */
[C---:B------:R-:W-:Y:S01]  /*4ff0*/  IMAD.IADD R12, R19.reuse, 0x1, -R35 ;  /* 0x00000001130c7824 */ /* 0x040fe200078e0a23 */
[----:B------:R-:W-:Y:S01]  /*5000*/  IABS R24, R24 ;  /* 0x0000001800187213 */ /* 0x000fe20000000000 */
[----:B------:R-:W-:Y:S01]  /*5010*/  IMAD.IADD R23, R19, 0x1, -R25 ;  /* 0x0000000113177824 */ /* 0x000fe200078e0a19 */
[----:B------:R2:W1:Y:S01]  /*5020*/  MUFU.TANH R18, R8 ;  /* 0x0000000800127308 */ /* 0x0004620000002400 */
[----:B------:R-:W-:Y:S01]  /*5030*/  FSEL R33, R20, -INF , !P2 ;  /* 0xff80000014217808 */ /* 0x000fe20005000000 */
[----:B---3--:R-:W-:Y:S01]  /*5040*/  FMUL.FTZ R17, R74, UR6 ;  /* 0x000000064a117c20 */ /* 0x008fe20008410000 */
[----:B------:R-:W-:Y:S01]  /*5050*/  FSEL R30, R22, -INF , !P2 ;  /* 0xff800000161e7808 */ /* 0x000fe20005000000 */
[----:B------:R-:W-:Y:S01]  /*5060*/  VIADD R22, R41, 0xfffffff0 ;  /* 0xfffffff029167836 */ /* 0x000fe20000000000 */
[----:B------:R-:W-:Y:S01]  /*5070*/  ISETP.GE.AND P2, PT, R25, R134, PT ;  /* 0x000000861900720c */ /* 0x000fe20003f46270 */
[----:B------:R-:W-:Y:S01]  /*5080*/  FMUL.FTZ R65, R65, UR6 ;  /* 0x0000000641417c20 */ /* 0x000fe20008410000 */
[----:B------:R-:W-:Y:S01]  /*5090*/  IABS R25, R12 ;  /* 0x0000000c00197213 */ /* 0x000fe20000000000 */
[----:B------:R-:W3:Y:S01]  /*50a0*/  MUFU.TANH R43, R43 ;  /* 0x0000002b002b7308 */ /* 0x000ee20000002400 */
[----:B------:R-:W-:Y:S01]  /*50b0*/  IABS R23, R23 ;  /* 0x0000001700177213 */ /* 0x000fe20000000000 */
[----:B------:R-:W-:Y:S01]  /*50c0*/  FMUL.FTZ R66, R66, UR6 ;  /* 0x0000000642427c20 */ /* 0x000fe20008410000 */
[----:B------:R-:W-:Y:S01]  /*50d0*/  I2FP.F32.S32 R24, R24 ;  /* 0x0000001800187245 */ /* 0x000fe20000201400 */
[----:B------:R-:W-:Y:S01]  /*50e0*/  FMUL.FTZ R67, R67, UR6 ;  /* 0x0000000643437c20 */ /* 0x000fe20008410000 */
[----:B------:R-:W-:Y:S01]  /*50f0*/  I2FP.F32.S32 R25, R25 ;  /* 0x0000001900197245 */ /* 0x000fe20000201400 */
[----:B------:R-:W-:Y:S01]  /*5100*/  FMUL.FTZ R72, R72, UR6 ;  /* 0x0000000648487c20 */ /* 0x000fe20008410000 */
[----:B------:R-:W-:Y:S01]  /*5110*/  I2FP.F32.S32 R23, R23 ;  /* 0x0000001700177245 */ /* 0x000fe20000201400 */
[----:B------:R-:W3:Y:S01]  /*5120*/  MUFU.TANH R78, R78 ;  /* 0x0000004e004e7308 */ /* 0x000ee20000002400 */
[----:B----4-:R-:W-:Y:S01]  /*5130*/  FFMA.FTZ R27, R24, -UR5, R27 ;  /* 0x80000005181b7c23 */ /* 0x010fe2000801001b */
[-C--:B------:R-:W-:Y:S01]  /*5140*/  ISETP.GE.AND P5, PT, R39, R134.reuse, PT ;  /* 0x000000862700720c */ /* 0x080fe20003fa6270 */
[----:B------:R-:W-:Y:S01]  /*5150*/  IMAD.IADD R24, R32, 0x1, -R35 ;  /* 0x0000000120187824 */ /* 0x000fe200078e0a23 */
[----:B------:R-:W-:Y:S01]  /*5160*/  ISETP.GE.AND P1, PT, R21, R134, PT ;  /* 0x000000861500720c */ /* 0x000fe20003f26270 */
[----:B------:R-:W-:-:S02]  /*5170*/  IMAD.IADD R39, R19, 0x1, -R39 ;  /* 0x0000000113277824 */ /* 0x000fc400078e0a27 */
[----:B--2---:R-:W-:Y:S01]  /*5180*/  FFMA.FTZ R8, R25, -UR5, R6 ;  /* 0x8000000519087c23 */ /* 0x004fe20008010006 */
[----:B------:R-:W-:Y:S02]  /*5190*/  IMAD.IADD R21, R19, 0x1, -R21 ;  /* 0x0000000113157824 */ /* 0x000fe400078e0a15 */
[----:B-1----:R-:W-:Y:S01]  /*51a0*/  FFMA.FTZ R6, R23, -UR5, R18 ;  /* 0x8000000517067c23 */ /* 0x002fe20008010012 */
[----:B------:R-:W-:Y:S01]  /*51b0*/  IADD3 R25, R41, -0x1f, RZ ;  /* 0xffffffe129197810 */ /* 0x000fe20007ffe0ff */
[----:B------:R-:W1:Y:S01]  /*51c0*/  MUFU.TANH R40, R40 ;  /* 0x0000002800287308 */ /* 0x000e620000002400 */
[----:B------:R-:W-:Y:S01]  /*51d0*/  ISETP.GE.AND P3, PT, R35, R134, PT ;  /* 0x000000862300720c */ /* 0x000fe20003f66270 */
[----:B------:R-:W-:Y:S01]  /*51e0*/  FMUL.FTZ R73, R73, UR6 ;  /* 0x0000000649497c20 */ /* 0x000fe20008410000 */
[----:B------:R-:W-:Y:S01]  /*51f0*/  IABS R24, R24 ;  /* 0x0000001800187213 */ /* 0x000fe20000000000 */
[C---:B------:R-:W-:Y:S01]  /*5200*/  VIADD R23, R41.reuse, 0xffffffe9 ;  /* 0xffffffe929177836 */ /* 0x040fe20000000000 */
[----:B------:R-:W-:Y:S01]  /*5210*/  IABS R35, R39 ;  /* 0x0000002700237213 */ /* 0x000fe20000000000 */
[----:B------:R-:W-:Y:S01]  /*5220*/  VIADD R20, R41, 0xfffffff8 ;  /* 0xfffffff829147836 */ /* 0x000fe20000000000 */
[----:B------:R-:W-:Y:S01]  /*5230*/  IABS R10, R37 ;  /* 0x00000025000a7213 */ /* 0x000fe20000000000 */
[----:B------:R-:W2:Y:S01]  /*5240*/  MUFU.TANH R18, R79 ;  /* 0x0000004f00127308 */ /* 0x000ea20000002400 */
[----:B------:R-:W-:Y:S01]  /*5250*/  IABS R21, R21 ;  /* 0x0000001500157213 */ /* 0x000fe20000000000 */
[----:B------:R-:W-:Y:S01]  /*5260*/  FMUL.FTZ R69, R69, UR6 ;  /* 0x0000000645457c20 */ /* 0x000fe20008410000 */
[----:B------:R-:W-:Y:S01]  /*5270*/  FSEL R29, R29, -INF , !P0 ;  /* 0xff8000001d1d7808 */ /* 0x000fe20004000000 */
[----:B------:R-:W-:Y:S01]  /*5280*/  IMAD.IADD R36, R32, 0x1, -R22 ;  /* 0x0000000120247824 */ /* 0x000fe200078e0a16 */
[----:B------:R-:W-:Y:S01]  /*5290*/  FSEL R26, R26, -INF , !P0 ;  /* 0xff8000001a1a7808 */ /* 0x000fe20004000000 */
[C---:B------:R-:W-:Y:S01]  /*52a0*/  IMAD.IADD R37, R32.reuse, 0x1, -R23 ;  /* 0x0000000120257824 */ /* 0x040fe200078e0a17 */
[C---:B------:R-:W-:Y:S01]  /*52b0*/  ISETP.GE.AND P0, PT, R25.reuse, R134, PT ;  /* 0x000000861900720c */ /* 0x040fe20003f06270 */
[----:B------:R-:W4:Y:S01]  /*52c0*/  MUFU.TANH R179, R68 ;  /* 0x0000004400b37308 */ /* 0x000f220000002400 */
[C---:B------:R-:W-:Y:S01]  /*52d0*/  IADD3 R39, R32.reuse, -R25, RZ ;  /* 0x8000001920277210 */ /* 0x040fe20007ffe0ff */
[----:B------:R-:W-:Y:S01]  /*52e0*/  IMAD.IADD R34, R32, 0x1, -R20 ;  /* 0x0000000120227824 */ /* 0x000fe200078e0a14 */
[----:B------:R-:W-:-:S02]  /*52f0*/  IADD3 R25, -R25, R19, RZ ;  /* 0x0000001319197210 */ /* 0x000fc40007ffe1ff */
[----:B------:R-:W-:Y:S02]  /*5300*/  I2FP.F32.S32 R24, R24 ;  /* 0x0000001800187245 */ /* 0x000fe40000201400 */
[----:B------:R-:W-:Y:S01]  /*5310*/  I2FP.F32.S32 R35, R35 ;  /* 0x0000002300237245 */ /* 0x000fe20000201400 */
[----:B------:R-:W4:Y:S01]  /*5320*/  MUFU.TANH R76, R76 ;  /* 0x0000004c004c7308 */ /* 0x000f220000002400 */
[----:B------:R-:W-:Y:S01]  /*5330*/  I2FP.F32.S32 R10, R10 ;  /* 0x0000000a000a7245 */ /* 0x000fe20000201400 */
[----:B------:R-:W-:Y:S01]  /*5340*/  FFMA.FTZ R11, R24, -UR5, R11 ;  /* 0x80000005180b7c23 */ /* 0x000fe2000801000b */
[----:B------:R-:W-:Y:S01]  /*5350*/  I2FP.F32.S32 R21, R21 ;  /* 0x0000001500157245 */ /* 0x000fe20000201400 */
[----:B------:R-:W-:Y:S01]  /*5360*/  FFMA.FTZ R12, R35, -UR5, R42 ;  /* 0x80000005230c7c23 */ /* 0x000fe2000801002a */
[----:B------:R-:W-:Y:S01]  /*5370*/  IABS R39, R39 ;  /* 0x0000002700277213 */ /* 0x000fe20000000000 */
[----:B---3--:R-:W-:Y:S01]  /*5380*/  FFMA.FTZ R10, R10, -UR5, R43 ;  /* 0x800000050a0a7c23 */ /* 0x008fe2000801002b */
[----:B------:R-:W-:Y:S01]  /*5390*/  IABS R25, R25 ;  /* 0x0000001900197213 */ /* 0x000fe20000000000 */
[----:B------:R-:W-:Y:S01]  /*53a0*/  FFMA.FTZ R164, R21, -UR5, R78 ;  /* 0x8000000515a47c23 */ /* 0x000fe2000801004e */
[C---:B------:R-:W-:Y:S01]  /*53b0*/  VIADD R21, R41.reuse, 0xfffffff1 ;  /* 0xfffffff129157836 */ /* 0x040fe20000000000 */
[----:B------:R-:W-:Y:S01]  /*53c0*/  I2FP.F32.S32 R39, R39 ;  /* 0x0000002700277245 */ /* 0x000fe20000201400 */
[C---:B------:R-:W-:Y:S01]  /*53d0*/  VIADD R43, R41.reuse, 0xffffffe8 ;  /* 0xffffffe8292b7836 */ /* 0x040fe20000000000 */
[----:B------:R-:W-:Y:S01]  /*53e0*/  I2FP.F32.S32 R25, R25 ;  /* 0x0000001900197245 */ /* 0x000fe20000201400 */
[----:B------:R-:W-:Y:S01]  /*53f0*/  VIADD R41, R41, 0xfffffff9 ;  /* 0xfffffff929297836 */ /* 0x000fe20000000000 */
[----:B------:R-:W3:Y:S01]  /*5400*/  MUFU.TANH R167, R72 ;  /* 0x0000004800a77308 */ /* 0x000ee20000002400 */
[----:B------:R-:W-:Y:S01]  /*5410*/  FSEL R15, R15, -INF , !P5 ;  /* 0xff8000000f0f7808 */ /* 0x000fe20006800000 */
[----:B------:R-:W-:Y:S01]  /*5420*/  IMAD.IADD R35, R32, 0x1, -R21 ;  /* 0x0000000120237824 */ /* 0x000fe200078e0a15 */
[----:B------:R-:W-:Y:S01]  /*5430*/  FSEL R12, R12, -INF , !P5 ;  /* 0xff8000000c0c7808 */ /* 0x000fe20006800000 */
[----:B-1----:R-:W-:Y:S01]  /*5440*/  FFMA.FTZ R40, R39, -UR5, R40 ;  /* 0x8000000527287c23 */ /* 0x002fe20008010028 */
[----:B------:R-:W-:Y:S01]  /*5450*/  FSEL R13, R13, -INF , !P4 ;  /* 0xff8000000d0d7808 */ /* 0x000fe20006000000 */
[----:B--2---:R-:W-:Y:S01]  /*5460*/  FFMA.FTZ R18, R25, -UR5, R18 ;  /* 0x8000000519127c23 */ /* 0x004fe20008010012 */
[----:B------:R-:W-:Y:S01]  /*5470*/  FSEL R10, R10, -INF , !P4 ;  /* 0xff8000000a0a7808 */ /* 0x000fe20006000000 */
[----:B------:R-:W-:Y:S01]  /*5480*/  MUFU.TANH R165, R73 ;  /* 0x0000004900a57308 */ /* 0x000fe20000002400 */
[----:B------:R-:W-:Y:S01]  /*5490*/  FSEL R11, R11, -INF , !P3 ;  /* 0xff8000000b0b7808 */ /* 0x000fe20005800000 */
[--C-:B------:R-:W-:Y:S01]  /*54a0*/  IMAD.IADD R38, R32, 0x1, -R43.reuse ;  /* 0x0000000120267824 */ /* 0x100fe200078e0a2b */
[----:B------:R-:W-:Y:S01]  /*54b0*/  FSEL R8, R8, -INF , !P3 ;  /* 0xff80000008087808 */ /* 0x000fe20005800000 */
[----:B------:R-:W-:Y:S01]  /*54c0*/  IMAD.IADD R24, R19, 0x1, -R43 ;  /* 0x0000000113187824 */ /* 0x000fe200078e0a2b */
[----:B------:R-:W-:Y:S01]  /*54d0*/  FSEL R9, R9, -INF , !P2 ;  /* 0xff80000009097808 */ /* 0x000fe20005000000 */
[----:B------:R-:W-:Y:S01]  /*54e0*/  IMAD.IADD R32, R32, 0x1, -R41 ;  /* 0x0000000120207824 */ /* 0x000fe200078e0a29 */
[----:B------:R-:W-:Y:S01]  /*54f0*/  FSEL R6, R6, -INF , !P2 ;  /* 0xff80000006067808 */ /* 0x000fe20005000000 */
[----:B------:R-:W-:Y:S01]  /*5500*/  MUFU.TANH R17, R17 ;  /* 0x0000001100117308 */ /* 0x000fe20000002400 */
[-C--:B------:R-:W-:Y:S01]  /*5510*/  ISETP.GE.AND P5, PT, R23, R134.reuse, PT ;  /* 0x000000861700720c */ /* 0x080fe20003fa6270 */
[C---:B------:R-:W-:Y:S01]  /*5520*/  IMAD.IADD R23, R19.reuse, 0x1, -R23 ;  /* 0x0000000113177824 */ /* 0x040fe200078e0a17 */
[-C--:B------:R-:W-:Y:S01]  /*5530*/  ISETP.GE.AND P4, PT, R22, R134.reuse, PT ;  /* 0x000000861600720c */ /* 0x080fe20003f86270 */
[----:B------:R-:W-:Y:S01]  /*5540*/  IMAD.IADD R22, R19, 0x1, -R22 ;  /* 0x0000000113167824 */ /* 0x000fe200078e0a16 */
[-C--:B------:R-:W-:Y:S01]  /*5550*/  ISETP.GE.AND P3, PT, R21, R134.reuse, PT ;  /* 0x000000861500720c */ /* 0x080fe20003f66270 */
[C---:B------:R-:W-:Y:S01]  /*5560*/  IMAD.IADD R21, R19.reuse, 0x1, -R21 ;  /* 0x0000000113157824 */ /* 0x040fe200078e0a15 */
[----:B------:R-:W-:Y:S01]  /*5570*/  ISETP.GE.AND P2, PT, R20, R134, PT ;  /* 0x000000861400720c */ /* 0x000fe20003f46270 */
[----:B------:R-:W1:Y:S01]  /*5580*/  MUFU.TANH R16, R16 ;  /* 0x0000001000107308 */ /* 0x000e620000002400 */
[C---:B------:R-:W-:Y:S01]  /*5590*/  IMAD.IADD R20, R19.reuse, 0x1, -R20 ;  /* 0x0000000113147824 */ /* 0x040fe200078e0a14 */
[----:B------:R-:W-:Y:S01]  /*55a0*/  IABS R36, R36 ;  /* 0x0000002400247213 */ /* 0x000fe20000000000 */
[----:B------:R-:W-:Y:S01]  /*55b0*/  IMAD.IADD R19, R19, 0x1, -R41 ;  /* 0x0000000113137824 */ /* 0x000fe200078e0a29 */
[----:B------:R-:W-:-:S02]  /*55c0*/  IABS R171, R171 ;  /* 0x000000ab00ab7213 */ /* 0x000fc40000000000 */
[----:B------:R-:W-:Y:S02]  /*55d0*/  I2FP.F32.S32 R36, R36 ;  /* 0x0000002400247245 */ /* 0x000fe40000201400 */
[----:B------:R-:W2:Y:S01]  /*55e0*/  MUFU.TANH R177, R69 ;  /* 0x0000004500b17308 */ /* 0x000ea20000002400 */
[----:B------:R-:W-:Y:S02]  /*55f0*/  FSEL R163, R40, -INF , !P0 ;  /* 0xff80000028a37808 */ /* 0x000fe40004000000 */
[----:B------:R-:W-:Y:S01]  /*5600*/  FSEL R180, R18, -INF , !P0 ;  /* 0xff80000012b47808 */ /* 0x000fe20004000000 */
[----:B----4-:R-:W-:Y:S01]  /*5610*/  FFMA.FTZ R179, R36, -UR5, R179 ;  /* 0x8000000524b37c23 */ /* 0x010fe200080100b3 */
[----:B------:R-:W-:Y:S02]  /*5620*/  I2FP.F32.S32 R171, R171 ;  /* 0x000000ab00ab7245 */ /* 0x000fe40000201400 */
[----:B------:R-:W-:Y:S01]  /*5630*/  IABS R38, R38 ;  /* 0x0000002600267213 */ /* 0x000fe20000000000 */
[----:B------:R-:W-:Y:S01]  /*5640*/  MUFU.TANH R70, R70 ;  /* 0x0000004600467308 */ /* 0x000fe20000002400 */
[----:B------:R-:W-:Y:S01]  /*5650*/  IABS R23, R23 ;  /* 0x0000001700177213 */ /* 0x000fe20000000000 */
[----:B------:R-:W-:Y:S01]  /*5660*/  FFMA.FTZ R171, R171, -UR5, R76 ;  /* 0x80000005abab7c23 */ /* 0x000fe2000801004c */
[----:B------:R-:W-:-:S02]  /*5670*/  IABS R21, R21 ;  /* 0x0000001500157213 */ /* 0x000fc40000000000 */
[----:B------:R-:W-:Y:S02]  /*5680*/  ISETP.GE.AND P0, PT, R133, 0x2, PT ;  /* 0x000000028500780c */ /* 0x000fe40003f06270 */
[----:B------:R-:W-:Y:S01]  /*5690*/  IABS R37, R37 ;  /* 0x0000002500257213 */ /* 0x000fe20000000000 */
[----:B------:R-:W4:Y:S01]  /*56a0*/  MUFU.TANH R64, R64 ;  /* 0x0000004000407308 */ /* 0x000f220000002400 */
[----:B------:R-:W-:Y:S02]  /*56b0*/  IABS R35, R35 ;  /* 0x0000002300237213 */ /* 0x000fe40000000000 */
[----:B------:R-:W-:Y:S02]  /*56c0*/  IABS R34, R34 ;  /* 0x0000002200227213 */ /* 0x000fe40000000000 */
[----:B------:R-:W-:Y:S02]  /*56d0*/  IABS R32, R32 ;  /* 0x0000002000207213 */ /* 0x000fe40000000000 */
[----:B------:R-:W-:Y:S01]  /*56e0*/  IABS R24, R24 ;  /* 0x0000001800187213 */ /* 0x000fe20000000000 */
[----:B------:R-:W4:Y:S01]  /*56f0*/  MUFU.TANH R65, R65 ;  /* 0x0000004100417308 */ /* 0x000f220000002400 */
[----:B------:R-:W-:-:S02]  /*5700*/  IABS R22, R22 ;  /* 0x0000001600167213 */ /* 0x000fc40000000000 */
[----:B------:R-:W-:Y:S02]  /*5710*/  IABS R20, R20 ;  /* 0x0000001400147213 */ /* 0x000fe40000000000 */
[----:B------:R-:W-:Y:S02]  /*5720*/  IABS R19, R19 ;  /* 0x0000001300137213 */ /* 0x000fe40000000000 */
[----:B------:R-:W-:Y:S01]  /*5730*/  I2FP.F32.S32 R42, R38 ;  /* 0x00000026002a7245 */ /* 0x000fe20000201400 */
[----:B------:R-:W4:Y:S01]  /*5740*/  MUFU.TANH R71, R71 ;  /* 0x0000004700477308 */ /* 0x000f220000002400 */
[----:B------:R-:W-:Y:S02]  /*5750*/  I2FP.F32.S32 R25, R23 ;  /* 0x0000001700197245 */ /* 0x000fe40000201400 */
[----:B------:R-:W-:Y:S01]  /*5760*/  I2FP.F32.S32 R172, R21 ;  /* 0x0000001500ac7245 */ /* 0x000fe20000201400 */
[----:B---3--:R-:W-:Y:S01]  /*5770*/  FFMA.FTZ R167, R42, -UR5, R167 ;  /* 0x800000052aa77c23 */ /* 0x008fe200080100a7 */
[----:B------:R-:W-:Y:S01]  /*5780*/  I2FP.F32.S32 R38, R37 ;  /* 0x0000002500267245 */ /* 0x000fe20000201400 */
[----:B-1----:R-:W-:Y:S01]  /*5790*/  FFMA.FTZ R16, R25, -UR5, R16 ;  /* 0x8000000519107c23 */ /* 0x002fe20008010010 */
[----:B------:R-:W-:Y:S01]  /*57a0*/  I2FP.F32.S32 R36, R35 ;  /* 0x0000002300247245 */ /* 0x000fe20000201400 */
[----:B------:R-:W1:Y:S01]  /*57b0*/  MUFU.TANH R66, R66 ;  /* 0x0000004200427308 */ /* 0x000e620000002400 */
[----:B------:R-:W-:Y:S01]  /*57c0*/  I2FP.F32.S32 R175, R34 ;  /* 0x0000002200af7245 */ /* 0x000fe20000201400 */
[----:B------:R-:W-:Y:S01]  /*57d0*/  FFMA.FTZ R165, R38, -UR5, R165 ;  /* 0x8000000526a57c23 */ /* 0x000fe200080100a5 */
[----:B------:R-:W-:Y:S01]  /*57e0*/  I2FP.F32.S32 R32, R32 ;  /* 0x0000002000207245 */ /* 0x000fe20000201400 */
[----:B--2---:R-:W-:Y:S01]  /*57f0*/  FFMA.FTZ R177, R36, -UR5, R177 ;  /* 0x8000000524b17c23 */ /* 0x004fe200080100b1 */
[----:B------:R-:W-:Y:S01]  /*5800*/  I2FP.F32.S32 R24, R24 ;  /* 0x0000001800187245 */ /* 0x000fe20000201400 */
[----:B----4-:R-:W-:Y:S01]  /*5810*/  FFMA.FTZ R175, R175, -UR5, R64 ;  /* 0x80000005afaf7c23 */ /* 0x010fe20008010040 */
[----:B------:R-:W-:Y:S01]  /*5820*/  I2FP.F32.S32 R23, R22 ;  /* 0x0000001600177245 */ /* 0x000fe20000201400 */
[----:B------:R-:W2:Y:S01]  /*5830*/  MUFU.TANH R67, R67 ;  /* 0x0000004300437308 */ /* 0x000ea20000002400 */
        /* <DEDUP_REMOVED lines=8> */
[----:B------:R-:W-:Y:S01]  /*58c0*/  FSEL R171, R171, -INF , !P1 ;  /* 0xff800000abab7808 */ /* 0x000fe20004800000 */
[----:B-1----:R-:W-:Y:S01]  /*58d0*/  FFMA.FTZ R170, R21, -UR5, R66 ;  /* 0x8000000515aa7c23 */ /* 0x002fe20008010042 */
[----:B------:R-:W-:-:S02]  /*58e0*/  FSEL R164, R164, -INF , !P1 ;  /* 0xff800000a4a47808 */ /* 0x000fc40004800000 */
[-C--:B------:R-:W-:Y:S02]  /*58f0*/  ISETP.GE.AND P6, PT, R43, R134.reuse, PT ;  /* 0x000000862b00720c */ /* 0x080fe40003fc6270 */
[----:B------:R-:W-:Y:S01]  /*5900*/  ISETP.GE.AND P1, PT, R41, R134, PT ;  /* 0x000000862900720c */ /* 0x000fe20003f26270 */
[----:B--2---:R-:W-:Y:S01]  /*5910*/  FFMA.FTZ R166, R166, -UR5, R67 ;  /* 0x80000005a6a67c23 */ /* 0x004fe20008010043 */
        /* <DEDUP_REMOVED lines=11> */
[----:B------:R-:W-:Y:S01]  /*59d0*/  FSEL R166, R166, -INF , !P1 ;  /* 0xff800000a6a67808 */ /* 0x000fe20004800000 */
[----:B------:R-:W-:Y:S06]  /*59e0*/  BAR.SYNC.DEFER_BLOCKING 0x0 ;  /* 0x0000000000007b1d */ /* 0x000fec0000010000 */
[----:B------:R-:W-:Y:S05]  /*59f0*/  @!P0 BRA `(.L_x_3731) ;  /* 0x0000000c00188947 */ /* 0x000fea0003800000 */
        /* <DEDUP_REMOVED lines=60> */
.L_x_3732:
[----:B------:R-:W-:-:S04]  /*5dc0*/  LEA R80, -R80, RZ, 0x6 ;  /* 0x000000ff50507211 */ /* 0x000fc800078e31ff */
[----:B------:R-:W-:-:S07]  /*5dd0*/  SHF.R.S32.HI R3, RZ, 0x1f, R80 ;  /* 0x0000001fff037819 */ /* 0x000fce0000011450 */
.L_x_3733:
        /* <DEDUP_REMOVED lines=132> */
.L_x_3735:
[----:B------:R-:W-:Y:S05]  /*6620*/  BSYNC B0 ;  /* 0x0000000000007941 */ /* 0x000fea0003800000 */
.L_x_3734:
[----:B------:R-:W0:Y:S01]  /*6630*/  LDGDEPBAR ;  /* 0x00000000000079af */ /* 0x000e220000000000 */
[----:B------:R-:W-:-:S04]  /*6640*/  IADD3 R145, P1, R80, R145, RZ ;  /* 0x0000009150917210 */ /* 0x000fc80007f3e0ff */
[----:B------:R-:W-:-:S09]  /*6650*/  IADD3.X R144, R3, R144, RZ, P1, !PT ;  /* 0x0000009003907210 */ /* 0x000fd20000ffe4ff */
.L_x_3731:
        /* <DEDUP_REMOVED lines=111> */
[----:B------:R-:W-:Y:S01]  /*6d50*/  FADD.FTZ R155, R155, R156 ;  /* 0x0000009c9b9b7221 */ /* 0x000fe20000010000 */
[----:B------:R-:W-:-:S03]  /*6d60*/  LEA R222, P1, R145, UR6, 0x1 ;  /* 0x0000000691de7c11 */ /* 0x000fc6000f8208ff */
[----:B------:R-:W-:Y:S01]  /*6d70*/  FADD.FTZ R152, R152, R155 ;  /* 0x0000009b98987221 */ /* 0x000fe20000010000 */
[----:B------:R-:W-:Y:S01]  /*6d80*/  LEA.HI.X R223, R145, UR7, R144, 0x1, P1 ;  /* 0x0000000791df7c11 */ /* 0x000fe200088f0c90 */
        /* <DEDUP_REMOVED lines=202> */
[----:B------:R-:W-:Y:S01]  /*7a30*/  ULDC UR9, c[0x0][0x39c] ;  /* 0x0000e70000097ab9 */ /* 0x000fe20000000800 */
[----:B------:R-:W-:Y:S01]  /*7a40*/  ULDC UR8, c[0x0][0x248] ;  /* 0x0000920000087ab9 */ /* 0x000fe20000000800 */
[----:B------:R-:W-:Y:S01]  /*7a50*/  IADD3 R221, R134, R221, -R213 ;  /* 0x000000dd86dd7210 */ /* 0x000fe20007ffe8d5 */
[----:B------:R-:W-:Y:S01]  /*7a60*/  IMAD.U32 R215, RZ, RZ, UR4 ;  /* 0x00000004ffd77e24 */ /* 0x000fe2000f8e00ff */
[----:B------:R-:W-:-:S06]  /*7a70*/  ULDC UR4, c[0x0][0x2ec] ;  /* 0x0000bb0000047ab9 */ /* 0x000fcc0000000800 */
.L_x_3740:
        /* <DEDUP_REMOVED lines=69> */
.L_x_3737:
        /* <DEDUP_REMOVED lines=55> */
[C---:B------:R-:W-:Y:S01]  /*8240*/  @!P3 LEA R228, P0, R133.reuse, R226, 0x1 ;  /* 0x000000e285e4b211 */ /* 0x040fe200078008ff */
[----:B------:R-:W-:Y:S03]  /*8250*/  @P5 STS.128 [R212+0xd000], RZ ;  /* 0x00d000ffd4005388 */ /* 0x000fe60000000c00 */
        /* <DEDUP_REMOVED lines=195> */
[----:B------:R3:W4:Y:S01]  /*8e90*/  MUFU.TANH R164, R134 ;  /* 0x0000008600a47308 */ /* 0x0007220000002400 */
[----:B------:R-:W-:Y:S01]  /*8ea0*/  FMUL.FTZ R230, R6, UR9 ;  /* 0x0000000906e67c20 */ /* 0x000fe20008410000 */
[----:B------:R-:W-:Y:S01]  /*8eb0*/  FMUL.FTZ R231, R7, UR9 ;  /* 0x0000000907e77c20 */ /* 0x000fe20008410000 */
[----:B------:R-:W-:Y:S01]  /*8ec0*/  FMUL.FTZ R233, R8, UR9 ;  /* 0x0000000908e97c20 */ /* 0x000fe20008410000 */
[----:B------:R-:W-:Y:S01]  /*8ed0*/  FMUL.FTZ R232, R9, UR9 ;  /* 0x0000000909e87c20 */ /* 0x000fe20008410000 */
[----:B------:R-:W-:Y:S01]  /*8ee0*/  FMUL.FTZ R238, R20, UR9 ;  /* 0x0000000914ee7c20 */ /* 0x000fe20008410000 */
[----:B------:R-:W-:Y:S01]  /*8ef0*/  FMUL.FTZ R234, R10, UR9 ;  /* 0x000000090aea7c20 */ /* 0x000fe20008410000 */
[----:B------:R-:W-:Y:S03]  /*8f00*/  FMUL.FTZ R235, R11, UR9 ;  /* 0x000000090beb7c20 */ /* 0x000fe60008410000 */
[----:B------:R5:W2:Y:S01]  /*8f10*/  MUFU.TANH R161, R133 ;  /* 0x0000008500a17308 */ /* 0x000aa20000002400 */
[----:B------:R-:W-:Y:S01]  /*8f20*/  FMUL.FTZ R236, R16, UR9 ;  /* 0x0000000910ec7c20 */ /* 0x000fe20008410000 */
[----:B------:R-:W-:Y:S01]  /*8f30*/  FMUL.FTZ R237, R18, UR9 ;  /* 0x0000000912ed7c20 */ /* 0x000fe20008410000 */
[----:B------:R-:W-:Y:S01]  /*8f40*/  FMUL.FTZ R239, R25, UR9 ;  /* 0x0000000919ef7c20 */ /* 0x000fe20008410000 */
[----:B------:R-:W-:Y:S01]  /*8f50*/  FMUL.FTZ R240, R24, UR9 ;  /* 0x0000000918f07c20 */ /* 0x000fe20008410000 */
[C---:B-1----:R-:W-:Y:S05]  /*8f60*/  HMMA.16816.F32.BF16 R28, R176.reuse, R136, R28 ;  /* 0x00000088b01c723c */ /* 0x042fea000004181c */
[----:B------:R1:W1:Y:S01]  /*8f70*/  MUFU.TANH R162, R229 ;  /* 0x000000e500a27308 */ /* 0x0002620000002400 */
[----:B---3--:R-:W-:Y:S01]  /*8f80*/  FMUL.FTZ R134, R17, UR9 ;  /* 0x0000000911867c20 */ /* 0x008fe20008410000 */
[----:B------:R-:W-:Y:S08]  /*8f90*/  HMMA.16816.F32.BF16 R32, R176, R138, R32 ;  /* 0x0000008ab020723c */ /* 0x000ff00000041820 */
[----:B------:R3:W2:Y:S03]  /*8fa0*/  MUFU.TANH R140, R134 ;  /* 0x00000086008c7308 */ /* 0x0006a60000002400 */
[----:B-----5:R-:W-:Y:S07]  /*8fb0*/  FMUL.FTZ R133, R19, UR9 ;  /* 0x0000000913857c20 */ /* 0x020fee0008410000 */
[----:B------:R5:W2:Y:S01]  /*8fc0*/  MUFU.TANH R141, R133 ;  /* 0x00000085008d7308 */ /* 0x000aa20000002400 */
[----:B-1----:R-:W-:Y:S01]  /*8fd0*/  FMUL.FTZ R229, R21, UR9 ;  /* 0x0000000915e57c20 */ /* 0x002fe20008410000 */
[----:B------:R-:W-:Y:S08]  /*8fe0*/  FMUL.FTZ R241, R29, UR9 ;  /* 0x000000091df17c20 */ /* 0x000ff00008410000 */
[----:B------:R1:W1:Y:S01]  /*8ff0*/  MUFU.TANH R159, R226 ;  /* 0x000000e2009f7308 */ /* 0x0002620000002400 */
[----:B---3--:R-:W-:Y:S09]  /*9000*/  FMUL.FTZ R134, R23, UR9 ;  /* 0x0000000917867c20 */ /* 0x008ff20008410000 */
[----:B------:R3:W2:Y:S01]  /*9010*/  MUFU.TANH R155, R134 ;  /* 0x00000086009b7308 */ /* 0x0006a20000002400 */
[----:B-----5:R-:W-:Y:S09]  /*9020*/  FMUL.FTZ R133, R27, UR9 ;  /* 0x000000091b857c20 */ /* 0x020ff20008410000 */
[----:B------:R5:W2:Y:S01]  /*9030*/  MUFU.TANH R160, R238 ;  /* 0x000000ee00a07308 */ /* 0x000aa20000002400 */
[----:B-1----:R-:W-:Y:S09]  /*9040*/  FMUL.FTZ R226, R22, UR9 ;  /* 0x0000000916e27c20 */ /* 0x002ff20008410000 */
        /* <DEDUP_REMOVED lines=12> */
[----:B------:R-:W1:Y:S01]  /*9110*/  MUFU.TANH R228, R228 ;  /* 0x000000e400e47308 */ /* 0x000e620000002400 */
[----:B---3--:R-:W-:Y:S09]  /*9120*/  FMUL.FTZ R239, R30, UR9 ;  /* 0x000000091eef7c20 */ /* 0x008ff20008410000 */
[----:B------:R-:W3:Y:S01]  /*9130*/  MUFU.TANH R230, R230 ;  /* 0x000000e600e67308 */ /* 0x000ee20000002400 */
        /* <DEDUP_REMOVED lines=12> */
[----:B------:R4:W1:Y:S10]  /*9200*/  MUFU.TANH R148, R229 ;  /* 0x000000e500947308 */ /* 0x0008740000002400 */
[----:B------:R1:W1:Y:S01]  /*9210*/  MUFU.TANH R146, R238 ;  /* 0x000000ee00927308 */ /* 0x0002620000002400 */
[----:B-----5:R-:W-:Y:S09]  /*9220*/  MOV R226, R2 ;  /* 0x0000000200e27202 */ /* 0x020ff20000000f00 */
[----:B------:R-:W1:Y:S01]  /*9230*/  MUFU.TANH R134, R134 ;  /* 0x0000008600867308 */ /* 0x000e620000002400 */
[----:B----4-:R-:W-:Y:S09]  /*9240*/  MOV R229, R3 ;  /* 0x0000000300e57202 */ /* 0x010ff20000000f00 */
[----:B------:R-:W4:Y:S01]  /*9250*/  MUFU.TANH R133, R133 ;  /* 0x0000008500857308 */ /* 0x000f220000002400 */
[----:B--23--:R-:W-:Y:S05]  /*9260*/  @!P0 BRA `(.L_x_3738) ;  /* 0x0000000800708947 */ /* 0x00cfea0003800000 */
[----:B------:R-:W-:Y:S01]  /*9270*/  PLOP3.LUT P0, PT, PT, PT, UP1, 0x40, 0x0 ;  /* 0x000000000000781c */ /* 0x000fe20003f0e818 */
[----:B------:R-:W-:Y:S04]  /*9280*/  ULEA UR7, -UR8, URZ, 0x6 ;  /* 0x0000003f08077291 */ /* 0x000fe8000f8e313f */
[----:B------:R-:W-:Y:S02]  /*9290*/  USHF.R.S32.HI UR6, URZ, 0x1f, UR7 ;  /* 0x0000001f3f067899 */ /* 0x000fe40008011407 */
[----:B------:R-:W-:Y:S04]  /*92a0*/  IMAD.U32 R8, RZ, RZ, UR7 ;  /* 0x00000007ff087e24 */ /* 0x000fe8000f8e00ff */
[----:B------:R-:W-:Y:S02]  /*92b0*/  MOV R5, UR6 ;  /* 0x0000000600057c02 */ /* 0x000fe40008000f00 */
[----:B------:R-:W-:Y:S05]  /*92c0*/  @P0 BRA `(.L_x_3739) ;  /* 0x0000000000f40947 */ /* 0x000fea0003800000 */
        /* <DEDUP_REMOVED lines=11> */
[----:B------:R-:W-:Y:S01]  /*9380*/  LOP3.LUT R11, R11, R4, RZ, 0x3c, !PT ;  /* 0x000000040b0b7212 */ /* 0x000fe200078e3cff */
[--C-:B--2---:R-:W-:Y:S02]  /*9390*/  IMAD.MOV R5, RZ, RZ, -R13.reuse ;  /* 0x000000ffff057224 */ /* 0x104fe400078e0a0d */
        /* <DEDUP_REMOVED lines=18> */
[----:B------:R-:W-:Y:S02]  /*94c0*/  ISETP.GE.U32.AND P6, PT, R8, R2, PT ;  /* 0x000000020800720c */ /* 0x000fe40003fc6070 */
[----:B------:R-:W-:Y:S02]  /*94d0*/  ISETP.GE.AND P1, PT, R3, RZ, PT ;  /* 0x000000ff0300720c */ /* 0x000fe40003f26270 */
[----:B------:R-:W-:Y:S07]  /*94e0*/  LOP3.LUT R2, RZ, R4, RZ, 0x33, !PT ;  /* 0x00000004ff027212 */ /* 0x000fee00078e33ff */
        /* <DEDUP_REMOVED lines=13> */
[----:B------:R-:W5:Y:S01]  /*95c0*/  LDC.64 R2, c[0x0][0x230] ;  /* 0x00008c00ff027b82 */ /* 0x000f620000000a00 */
        /* <DEDUP_REMOVED lines=9> */
[CC--:B-----5:R-:W-:Y:S04]  /*9660*/  IMAD.WIDE.U32 R8, R6.reuse, R2.reuse, R8 ;  /* 0x0000000206087225 */ /* 0x0e0fe800078e0008 */
[----:B------:R-:W-:Y:S04]  /*9670*/  IMAD R5, R5, R2, RZ ;  /* 0x0000000205057224 */ /* 0x000fe800078e02ff */
[----:B------:R-:W-:Y:S05]  /*9680*/  IMAD R5, R6, R3, R5 ;  /* 0x0000000306057224 */ /* 0x000fea00078e0205 */
[----:B------:R-:W-:Y:S07]  /*9690*/  IADD3 R5, R9, R5, RZ ;  /* 0x0000000509057210 */ /* 0x000fee0007ffe0ff */
.L_x_3739:
        /* <DEDUP_REMOVED lines=89> */
.L_x_3738:
[----:B--2---:R-:W-:Y:S01]  /*9c30*/  IMAD R8, R224, -0x40, R221 ;  /* 0xffffffc0e0087824 */ /* 0x004fe200078e02dd */
[----:B------:R-:W-:Y:S04]  /*9c40*/  LDSM.16.MT88.4 R24, [R198+0xc000] ;  /* 0x00c00000c618783b */ /* 0x000fe80000004200 */
[C---:B------:R-:W-:Y:S02]  /*9c50*/  IADD3 R19, R8.reuse, 0x8, RZ ;  /* 0x0000000808137810 */ /* 0x040fe40007ffe0ff */
[C---:B------:R-:W-:Y:S02]  /*9c60*/  IADD3 R18, R8.reuse, 0x7, RZ ;  /* 0x0000000708127810 */ /* 0x040fe40007ffe0ff */
[----:B------:R-:W-:Y:S01]  /*9c70*/  IADD3 R17, R8, -0x1, RZ ;  /* 0xffffffff08117810 */ /* 0x000fe20007ffe0ff */
[----:B------:R-:W-:Y:S01]  /*9c80*/  LDSM.16.MT88.4 R32, [R197+0xc000] ;  /* 0x00c00000c520783b */ /* 0x000fe20000004200 */
[----:B------:R-:W-:Y:S02]  /*9c90*/  ISETP.GE.AND P1, PT, R19, RZ, PT ;  /* 0x000000ff1300720c */ /* 0x000fe40003f26270 */
[----:B------:R-:W-:Y:S02]  /*9ca0*/  ISETP.GE.AND P0, PT, R18, RZ, PT ;  /* 0x000000ff1200720c */ /* 0x000fe40003f06270 */
[----:B------:R-:W-:Y:S02]  /*9cb0*/  ISETP.GE.AND P6, PT, R17, RZ, PT ;  /* 0x000000ff1100720c */ /* 0x000fe40003fc6270 */
[C---:B------:R-:W-:Y:S01]  /*9cc0*/  IADD3 R16, R8.reuse, -0x8, RZ ;  /* 0xfffffff808107810 */ /* 0x040fe20007ffe0ff */
[----:B------:R-:W-:Y:S01]  /*9cd0*/  LDSM.16.MT88.4 R136, [R196+0xc000] ;  /* 0x00c00000c488783b */ /* 0x000fe20000004200 */
[C---:B------:R-:W-:Y:S02]  /*9ce0*/  IADD3 R15, R8.reuse, -0x9, RZ ;  /* 0xfffffff7080f7810 */ /* 0x040fe40007ffe0ff */
[C---:B------:R-:W-:Y:S02]  /*9cf0*/  IADD3 R14, R8.reuse, -0x10, RZ ;  /* 0xfffffff0080e7810 */ /* 0x040fe40007ffe0ff */
[C---:B------:R-:W-:Y:S02]  /*9d00*/  IADD3 R13, R8.reuse, -0x11, RZ ;  /* 0xffffffef080d7810 */ /* 0x040fe40007ffe0ff */
[C---:B------:R-:W-:Y:S02]  /*9d10*/  IADD3 R12, R8.reuse, -0x18, RZ ;  /* 0xffffffe8080c7810 */ /* 0x040fe40007ffe0ff */
[C---:B------:R-:W-:Y:S02]  /*9d20*/  IADD3 R11, R8.reuse, -0x19, RZ ;  /* 0xffffffe7080b7810 */ /* 0x040fe40007ffe0ff */
[C---:B------:R-:W-:Y:S02]  /*9d30*/  IADD3 R10, R8.reuse, -0x20, RZ ;  /* 0xffffffe0080a7810 */ /* 0x040fe40007ffe0ff */
[C---:B------:R-:W-:Y:S02]  /*9d40*/  @!P1 IADD3 R19, -R8.reuse, -0x8, RZ ;  /* 0xfffffff808139810 */ /* 0x040fe40007ffe1ff */
[C---:B------:R-:W-:Y:S02]  /*9d50*/  @!P0 IADD3 R18, -R8.reuse, -0x7, RZ ;  /* 0xfffffff908128810 */ /* 0x040fe40007ffe1ff */
[----:B------:R-:W-:Y:S02]  /*9d60*/  @!P6 IADD3 R17, -R8, 0x1, RZ ;  /* 0x000000010811e810 */ /* 0x000fe40007ffe1ff */
[----:B------:R-:W-:Y:S02]  /*9d70*/  ISETP.GE.AND P5, PT, R16, RZ, PT ;  /* 0x000000ff1000720c */ /* 0x000fe40003fa6270 */
[----:B------:R-:W-:Y:S02]  /*9d80*/  ISETP.GE.AND P4, PT, R15, RZ, PT ;  /* 0x000000ff0f00720c */ /* 0x000fe40003f86270 */
[----:B------:R-:W-:Y:S02]  /*9d90*/  ISETP.GE.AND P3, PT, R14, RZ, PT ;  /* 0x000000ff0e00720c */ /* 0x000fe40003f66270 */
[----:B------:R-:W-:Y:S02]  /*9da0*/  ISETP.GE.AND P2, PT, R13, RZ, PT ;  /* 0x000000ff0d00720c */ /* 0x000fe40003f46270 */
[----:B------:R-:W-:Y:S02]  /*9db0*/  ISETP.GE.AND P1, PT, R12, RZ, PT ;  /* 0x000000ff0c00720c */ /* 0x000fe40003f26270 */
[----:B------:R-:W-:Y:S02]  /*9dc0*/  ISETP.GE.AND P0, PT, R11, RZ, PT ;  /* 0x000000ff0b00720c */ /* 0x000fe40003f06270 */
[----:B------:R-:W-:Y:S02]  /*9dd0*/  ISETP.GE.AND P6, PT, R10, RZ, PT ;  /* 0x000000ff0a00720c */ /* 0x000fe40003fc6270 */
[C---:B------:R-:W-:Y:S02]  /*9de0*/  IADD3 R9, R8.reuse, -0x21, RZ ;  /* 0xffffffdf08097810 */ /* 0x040fe40007ffe0ff */
[C---:B------:R-:W-:Y:S02]  /*9df0*/  IADD3 R7, R8.reuse, -0x28, RZ ;  /* 0xffffffd808077810 */ /* 0x040fe40007ffe0ff */
[C---:B------:R-:W-:Y:S02]  /*9e00*/  IADD3 R6, R8.reuse, -0x29, RZ ;  /* 0xffffffd708067810 */ /* 0x040fe40007ffe0ff */
[C---:B------:R-:W-:Y:S02]  /*9e10*/  IADD3 R5, R8.reuse, -0x30, RZ ;  /* 0xffffffd008057810 */ /* 0x040fe40007ffe0ff */
[C---:B------:R-:W-:Y:S02]  /*9e20*/  IADD3 R2, R8.reuse, -0x31, RZ ;  /* 0xffffffcf08027810 */ /* 0x040fe40007ffe0ff */
[C---:B------:R-:W-:Y:S02]  /*9e30*/  IADD3 R4, R8.reuse, -0x38, RZ ;  /* 0xffffffc808047810 */ /* 0x040fe40007ffe0ff */
[C---:B------:R-:W-:Y:S02]  /*9e40*/  IADD3 R3, R8.reuse, -0x39, RZ ;  /* 0xffffffc708037810 */ /* 0x040fe40007ffe0ff */
[C---:B------:R-:W-:Y:S02]  /*9e50*/  @!P5 IADD3 R16, -R8.reuse, 0x8, RZ ;  /* 0x000000080810d810 */ /* 0x040fe40007ffe1ff */
[C---:B------:R-:W-:Y:S02]  /*9e60*/  @!P4 IADD3 R15, -R8.reuse, 0x9, RZ ;  /* 0x00000009080fc810 */ /* 0x040fe40007ffe1ff */
[C---:B------:R-:W-:Y:S02]  /*9e70*/  @!P3 IADD3 R14, -R8.reuse, 0x10, RZ ;  /* 0x00000010080eb810 */ /* 0x040fe40007ffe1ff */
[C---:B------:R-:W-:Y:S02]  /*9e80*/  @!P2 IADD3 R13, -R8.reuse, 0x11, RZ ;  /* 0x00000011080da810 */ /* 0x040fe40007ffe1ff */
[C---:B------:R-:W-:Y:S02]  /*9e90*/  @!P1 IADD3 R12, -R8.reuse, 0x18, RZ ;  /* 0x00000018080c9810 */ /* 0x040fe40007ffe1ff */
[C---:B------:R-:W-:Y:S02]  /*9ea0*/  @!P0 IADD3 R11, -R8.reuse, 0x19, RZ ;  /* 0x00000019080b8810 */ /* 0x040fe40007ffe1ff */
        /* <DEDUP_REMOVED lines=8> */
[----:B------:R-:W-:Y:S02]  /*9f30*/  IABS R20, R8 ;  /* 0x0000000800147213 */ /* 0x000fe40000000000 */
[----:B------:R-:W-:Y:S02]  /*9f40*/  I2FP.F32.S32 R15, R15 ;  /* 0x0000000f000f7245 */ /* 0x000fe40000201400 */
[----:B------:R-:W-:Y:S02]  /*9f50*/  I2FP.F32.S32 R21, R20 ;  /* 0x0000001400157245 */ /* 0x000fe40000201400 */
[C---:B------:R-:W-:Y:S01]  /*9f60*/  @!P5 IADD3 R9, -R8.reuse, 0x21, RZ ;  /* 0x000000210809d810 */ /* 0x040fe20007ffe1ff */
[C---:B------:R-:W-:Y:S01]  /*9f70*/  FFMA.FTZ R159, R15.reuse, -UR5, R159 ;  /* 0x800000050f9f7c23 */ /* 0x040fe2000801009f */
[C---:B------:R-:W-:Y:S01]  /*9f80*/  @!P4 IADD3 R7, -R8.reuse, 0x28, RZ ;  /* 0x000000280807c810 */ /* 0x040fe20007ffe1ff */
[----:B-1----:R-:W-:Y:S01]  /*9f90*/  FFMA.FTZ R232, R15, -UR5, R232 ;  /* 0x800000050fe87c23 */ /* 0x002fe200080100e8 */
[C---:B------:R-:W-:Y:S01]  /*9fa0*/  @!P3 IADD3 R6, -R8.reuse, 0x29, RZ ;  /* 0x000000290806b810 */ /* 0x040fe20007ffe1ff */
[C---:B------:R-:W-:Y:S01]  /*9fb0*/  FFMA.FTZ R234, R21.reuse, -UR5, R234 ;  /* 0x8000000515ea7c23 */ /* 0x040fe200080100ea */
[C---:B------:R-:W-:Y:S02]  /*9fc0*/  @!P2 IADD3 R5, -R8.reuse, 0x30, RZ ;  /* 0x000000300805a810 */ /* 0x040fe40007ffe1ff */
[C---:B------:R-:W-:Y:S02]  /*9fd0*/  @!P1 IADD3 R2, -R8.reuse, 0x31, RZ ;  /* 0x0000003108029810 */ /* 0x040fe40007ffe1ff */
[C---:B------:R-:W-:Y:S02]  /*9fe0*/  @!P0 IADD3 R4, -R8.reuse, 0x38, RZ ;  /* 0x0000003808048810 */ /* 0x040fe40007ffe1ff */
[----:B------:R-:W-:Y:S01]  /*9ff0*/  @!P6 IADD3 R3, -R8, 0x39, RZ ;  /* 0x000000390803e810 */ /* 0x000fe20007ffe1ff */
[----:B------:R-:W-:Y:S01]  /*a000*/  FFMA.FTZ R8, R21, -UR5, R132 ;  /* 0x8000000515087c23 */ /* 0x000fe20008010084 */
[----:B------:R-:W-:Y:S02]  /*a010*/  I2FP.F32.S32 R17, R17 ;  /* 0x0000001100117245 */ /* 0x000fe40000201400 */
[----:B------:R-:W-:Y:S02]  /*a020*/  I2FP.F32.S32 R19, R19 ;  /* 0x0000001300137245 */ /* 0x000fe40000201400 */
[----:B------:R-:W-:Y:S01]  /*a030*/  I2FP.F32.S32 R16, R16 ;  /* 0x0000001000107245 */ /* 0x000fe20000201400 */
[----:B------:R-:W-:Y:S01]  /*a040*/  FFMA.FTZ R228, R17, -UR5, R228 ;  /* 0x8000000511e47c23 */ /* 0x000fe200080100e4 */
[----:B------:R-:W-:Y:S01]  /*a050*/  I2FP.F32.S32 R18, R18 ;  /* 0x0000001200127245 */ /* 0x000fe20000201400 */
[----:B------:R-:W-:Y:S01]  /*a060*/  FFMA.FTZ R230, R19, -UR5, R230 ;  /* 0x8000000513e67c23 */ /* 0x000fe200080100e6 */
[----:B------:R-:W-:Y:S01]  /*a070*/  FMNMX.FTZ R15, R8, R135, !PT ;  /* 0x00000087080f7209 */ /* 0x000fe20007810000 */
[----:B------:R-:W-:Y:S01]  /*a080*/  FFMA.FTZ R235, R17, -UR5, R235 ;  /* 0x8000000511eb7c23 */ /* 0x000fe200080100eb */
[----:B------:R-:W-:Y:S01]  /*a090*/  I2FP.F32.S32 R13, R13 ;  /* 0x0000000d000d7245 */ /* 0x000fe20000201400 */
[----:B------:R-:W-:Y:S01]  /*a0a0*/  FFMA.FTZ R233, R16, -UR5, R233 ;  /* 0x8000000510e97c23 */ /* 0x000fe200080100e9 */
[----:B------:R-:W-:Y:S01]  /*a0b0*/  I2FP.F32.S32 R17, R12 ;  /* 0x0000000c00117245 */ /* 0x000fe20000201400 */
[----:B------:R-:W-:Y:S01]  /*a0c0*/  FFMA.FTZ R231, R18, -UR5, R231 ;  /* 0x8000000512e77c23 */ /* 0x000fe200080100e7 */
[----:B------:R-:W-:Y:S01]  /*a0d0*/  FMNMX.FTZ R12, R228, R15, !PT ;  /* 0x0000000fe40c7209 */ /* 0x000fe20007810000 */
[C---:B------:R-:W-:Y:S01]  /*a0e0*/  FFMA.FTZ R162, R13.reuse, -UR5, R162 ;  /* 0x800000050da27c23 */ /* 0x040fe200080100a2 */
[----:B------:R-:W-:Y:S01]  /*a0f0*/  I2FP.F32.S32 R143, R14 ;  /* 0x0000000e008f7245 */ /* 0x000fe20000201400 */
[----:B------:R-:W-:Y:S01]  /*a100*/  FFMA.FTZ R141, R13, -UR5, R141 ;  /* 0x800000050d8d7c23 */ /* 0x000fe2000801008d */
[----:B------:R-:W-:Y:S01]  /*a110*/  FMNMX.FTZ R14, R230, R0, !PT ;  /* 0x00000000e60e7209 */ /* 0x000fe20007810000 */
[----:B------:R-:W-:Y:S01]  /*a120*/  FFMA.FTZ R142, R17, -UR5, R236 ;  /* 0x80000005118e7c23 */ /* 0x000fe200080100ec */
[----:B------:R-:W-:Y:S01]  /*a130*/  FMNMX.FTZ R13, R233, R12, !PT ;  /* 0x0000000ce90d7209 */ /* 0x000fe20007810000 */
[----:B------:R-:W-:Y:S01]  /*a140*/  FFMA.FTZ R157, R17, -UR5, R157 ;  /* 0x80000005119d7c23 */ /* 0x000fe2000801009d */
[----:B------:R-:W-:Y:S01]  /*a150*/  FMNMX.FTZ R15, R231, R14, !PT ;  /* 0x0000000ee70f7209 */ /* 0x000fe20007810000 */
[C---:B------:R-:W-:Y:S01]  /*a160*/  FFMA.FTZ R164, R143.reuse, -UR5, R164 ;  /* 0x800000058fa47c23 */ /* 0x040fe200080100a4 */
[----:B------:R-:W-:Y:S01]  /*a170*/  FMNMX.FTZ R17, R232, R13, !PT ;  /* 0x0000000de8117209 */ /* 0x000fe20007810000 */
[----:B------:R-:W-:Y:S01]  /*a180*/  FFMA.FTZ R161, R16, -UR5, R161 ;  /* 0x8000000510a17c23 */ /* 0x000fe200080100a1 */
[----:B------:R-:W-:Y:S01]  /*a190*/  I2FP.F32.S32 R13, R10 ;  /* 0x0000000a000d7245 */ /* 0x000fe20000201400 */
[----:B------:R-:W-:Y:S01]  /*a1a0*/  FFMA.FTZ R143, R143, -UR5, R237 ;  /* 0x800000058f8f7c23 */ /* 0x000fe200080100ed */
[----:B------:R-:W-:Y:S02]  /*a1b0*/  FMNMX.FTZ R10, R234, R15, !PT ;  /* 0x0000000fea0a7209 */ /* 0x000fe40007810000 */
[----:B------:R-:W-:Y:S01]  /*a1c0*/  FMNMX.FTZ R17, R164, R17, !PT ;  /* 0x00000011a4117209 */ /* 0x000fe20007810000 */
[----:B------:R-:W-:Y:S01]  /*a1d0*/  FFMA.FTZ R160, R13, -UR5, R160 ;  /* 0x800000050da07c23 */ /* 0x000fe200080100a0 */
[----:B------:R-:W-:Y:S01]  /*a1e0*/  FMNMX.FTZ R10, R235, R10, !PT ;  /* 0x0000000aeb0a7209 */ /* 0x000fe20007810000 */
[----:B------:R-:W-:Y:S01]  /*a1f0*/  FFMA.FTZ R153, R13, -UR5, R153 ;  /* 0x800000050d997c23 */ /* 0x000fe20008010099 */
[----:B------:R-:W-:Y:S02]  /*a200*/  I2FP.F32.S32 R11, R11 ;  /* 0x0000000b000b7245 */ /* 0x000fe40000201400 */
[----:B------:R-:W-:Y:S02]  /*a210*/  FMNMX.FTZ R17, R162, R17, !PT ;  /* 0x00000011a2117209 */ /* 0x000fe40007810000 */
[----:B------:R-:W-:Y:S01]  /*a220*/  FMNMX.FTZ R10, R161, R10, !PT ;  /* 0x0000000aa10a7209 */ /* 0x000fe20007810000 */
[C---:B------:R-:W-:Y:S01]  /*a230*/  FFMA.FTZ R140, R11.reuse, -UR5, R140 ;  /* 0x800000050b8c7c23 */ /* 0x040fe2000801008c */
[----:B------:R-:W-:Y:S01]  /*a240*/  FMNMX.FTZ R17, R142, R17, !PT ;  /* 0x000000118e117209 */ /* 0x000fe20007810000 */
[----:B------:R-:W-:Y:S01]  /*a250*/  FFMA.FTZ R155, R11, -UR5, R155 ;  /* 0x800000050b9b7c23 */ /* 0x000fe2000801009b */
[----:B------:R-:W-:Y:S02]  /*a260*/  FMNMX.FTZ R10, R159, R10, !PT ;  /* 0x0000000a9f0a7209 */ /* 0x000fe40007810000 */
[----:B------:R-:W-:Y:S02]  /*a270*/  I2FP.F32.S32 R9, R9 ;  /* 0x0000000900097245 */ /* 0x000fe40000201400 */
[----:B------:R-:W-:Y:S02]  /*a280*/  FMNMX.FTZ R17, R140, R17, !PT ;  /* 0x000000118c117209 */ /* 0x000fe40007810000 */
[----:B------:R-:W-:Y:S01]  /*a290*/  FMNMX.FTZ R10, R143, R10, !PT ;  /* 0x0000000a8f0a7209 */ /* 0x000fe20007810000 */
[C---:B------:R-:W-:Y:S01]  /*a2a0*/  FFMA.FTZ R158, R9.reuse, -UR5, R158 ;  /* 0x80000005099e7c23 */ /* 0x040fe2000801009e */
[----:B------:R-:W-:Y:S01]  /*a2b0*/  I2FP.F32.S32 R7, R7 ;  /* 0x0000000700077245 */ /* 0x000fe20000201400 */
[----:B------:R-:W-:Y:S01]  /*a2c0*/  FFMA.FTZ R151, R9, -UR5, R151 ;  /* 0x8000000509977c23 */ /* 0x000fe20008010097 */
        /* <DEDUP_REMOVED lines=19> */
[----:B----4-:R-:W-:Y:S01]  /*a400*/  FFMA.FTZ R133, R2, -UR5, R133 ;  /* 0x8000000502857c23 */ /* 0x010fe20008010085 */
[----:B------:R-:W-:Y:S02]  /*a410*/  FMNMX.FTZ R17, R152, R17, !PT ;  /* 0x0000001198117209 */ /* 0x000fe40007810000 */
[----:B------:R-:W-:Y:S01]  /*a420*/  FMNMX.FTZ R10, R151, R10, !PT ;  /* 0x0000000a970a7209 */ /* 0x000fe20007810000 */
[----:B------:R-:W-:Y:S01]  /*a430*/  FFMA.FTZ R148, R7, -UR5, R148 ;  /* 0x8000000507947c23 */ /* 0x000fe20008010094 */
[----:B------:R-:W-:Y:S02]  /*a440*/  I2FP.F32.S32 R3, R3 ;  /* 0x0000000300037245 */ /* 0x000fe40000201400 */
[----:B------:R-:W-:Y:S02]  /*a450*/  FMNMX.FTZ R17, R150, R17, !PT ;  /* 0x0000001196117209 */ /* 0x000fe40007810000 */
[----:B------:R-:W-:Y:S01]  /*a460*/  FMNMX.FTZ R10, R147, R10, !PT ;  /* 0x0000000a930a7209 */ /* 0x000fe20007810000 */
[----:B------:R-:W-:Y:S01]  /*a470*/  FFMA.FTZ R146, R3, -UR5, R146 ;  /* 0x8000000503927c23 */ /* 0x000fe20008010092 */
[----:B------:R-:W-:Y:S02]  /*a480*/  FMNMX.FTZ R17, R148, R17, !PT ;  /* 0x0000001194117209 */ /* 0x000fe40007810000 */
[----:B------:R-:W-:Y:S02]  /*a490*/  FMNMX.FTZ R3, R145, R10, !PT ;  /* 0x0000000a91037209 */ /* 0x000fe40007810000 */
[----:B------:R-:W-:Y:S02]  /*a4a0*/  FMNMX.FTZ R5, R146, R17, !PT ;  /* 0x0000001192057209 */ /* 0x000fe40007810000 */
[----:B------:R-:W-:Y:S01]  /*a4b0*/  FMNMX.FTZ R2, R134, R3, !PT ;  /* 0x0000000386027209 */ /* 0x000fe20007810000 */
[----:B------:R-:W-:Y:S03]  /*a4c0*/  LDSM.16.MT88.4 R16, [R200+0xc000] ;  /* 0x00c00000c810783b */ /* 0x000fe60000004200 */
[----:B------:R-:W-:Y:S05]  /*a4d0*/  FMNMX.FTZ R7, R133, R2, !PT ;  /* 0x0000000285077209 */ /* 0x000fea0007810000 */
[----:B------:R-:W1:Y:S08]  /*a4e0*/  SHFL.BFLY PT, R6, R5, 0x2, 0x1f ;  /* 0x0c401f0005067f89 */ /* 0x000e7000000e0000 */
[----:B------:R-:W2:Y:S01]  /*a4f0*/  SHFL.BFLY PT, R2, R7, 0x2, 0x1f ;  /* 0x0c401f0007027f89 */ /* 0x000ea200000e0000 */
        /* <DEDUP_REMOVED lines=9> */
[----:B------:R-:W-:Y:S02]  /*a590*/  FMUL.FTZ R144, R3, UR4 ;  /* 0x0000000403907c20 */ /* 0x000fe40008410000 */
        /* <DEDUP_REMOVED lines=26> */
[----:B------:R-:W-:Y:S01]  /*a740*/  LDSM.16.MT88.4 R140, [R197+0xe800] ;  /* 0x00e80000c58c783b */ /* 0x000fe20000004200 */
        /* <DEDUP_REMOVED lines=18> */
[----:B------:R-:W2:Y:S03]  /*a870*/  LDSM.16.MT88.4 R120, [R200+0xe000] ;  /* 0x00e00000c878783b */ /* 0x000ea60000004200 */
        /* <DEDUP_REMOVED lines=10> */
[----:B------:R-:W-:Y:S01]  /*a920*/  LDSM.16.MT88.4 R108, [R197+0xe000] ;  /* 0x00e00000c56c783b */ /* 0x000fe20000004200 */
[--C-:B------:R-:W-:Y:S01]  /*a930*/  FFMA.FTZ R230, R157, UR4, -R144.reuse ;  /* 0x000000049de67c23 */ /* 0x100fe20008010890 */
[--C-:B------:R-:W-:Y:S01]  /*a940*/  FFMA.FTZ R235, R155, UR4, -R144.reuse ;  /* 0x000000049beb7c23 */ /* 0x100fe20008010890 */
[--C-:B------:R-:W-:Y:S01]  /*a950*/  FFMA.FTZ R232, R153, UR4, -R144.reuse ;  /* 0x0000000499e87c23 */ /* 0x100fe20008010890 */
[--C-:B------:R-:W-:Y:S01]  /*a960*/  FFMA.FTZ R237, R151, UR4, -R144.reuse ;  /* 0x0000000497ed7c23 */ /* 0x100fe20008010890 */
[--C-:B------:R-:W-:Y:S03]  /*a970*/  FFMA.FTZ R234, R152, UR4, -R149.reuse ;  /* 0x0000000498ea7c23 */ /* 0x100fe60008010895 */
[----:B------:R-:W-:Y:S01]  /*a980*/  MUFU.EX2 R173, R173 ;  /* 0x000000ad00ad7308 */ /* 0x000fe20000000800 */
[--C-:B------:R-:W-:Y:S01]  /*a990*/  FFMA.FTZ R239, R150, UR4, -R149.reuse ;  /* 0x0000000496ef7c23 */ /* 0x100fe20008010895 */
[----:B------:R-:W-:Y:S01]  /*a9a0*/  LDSM.16.MT88.4 R116, [R197+0xc800] ;  /* 0x00c80000c574783b */ /* 0x000fe20000004200 */
[--C-:B------:R-:W-:Y:S01]  /*a9b0*/  FFMA.FTZ R236, R148, UR4, -R149.reuse ;  /* 0x0000000494ec7c23 */ /* 0x100fe20008010895 */
[--C-:B------:R-:W-:Y:S01]  /*a9c0*/  FFMA.FTZ R238, R147, UR4, -R144.reuse ;  /* 0x0000000493ee7c23 */ /* 0x100fe20008010890 */
[--C-:B------:R-:W-:Y:S01]  /*a9d0*/  FFMA.FTZ R243, R145, UR4, -R144.reuse ;  /* 0x0000000491f37c23 */ /* 0x100fe20008010890 */
[--C-:B------:R-:W-:Y:S01]  /*a9e0*/  FFMA.FTZ R134, R134, UR4, -R144.reuse ;  /* 0x0000000486867c23 */ /* 0x100fe20008010890 */
[----:B------:R-:W-:Y:S03]  /*a9f0*/  FFMA.FTZ R133, R133, UR4, -R144 ;  /* 0x0000000485857c23 */ /* 0x000fe60008010890 */
[----:B------:R-:W1:Y:S01]  /*aa00*/  MUFU.EX2 R169, R169 ;  /* 0x000000a900a97308 */ /* 0x000e620000000800 */
[----:B---3--:R-:W-:Y:S01]  /*aa10*/  F2FP.BF16.F32.PACK_AB R130, R170, R171 ;  /* 0x000000abaa82723e */ /* 0x008fe200000010ff */
[----:B------:R-:W-:Y:S01]  /*aa20*/  LDSM.16.MT88.4 R124, [R200+0xe800] ;  /* 0x00e80000c87c783b */ /* 0x000fe20000004200 */
[----:B------:R-:W-:Y:S01]  /*aa30*/  FFMA.FTZ R149, R146, UR4, -R149 ;  /* 0x0000000492957c23 */ /* 0x000fe20008010895 */
        /* <DEDUP_REMOVED lines=15> */
[C---:B------:R-:W-:Y:S01]  /*ab30*/  FMUL.FTZ R46, R0.reuse, R46 ;  /* 0x0000002e002e7220 */ /* 0x040fe20000410000 */
[----:B------:R-:W-:Y:S01]  /*ab40*/  FMUL.FTZ R47, R0, R47 ;  /* 0x0000002f002f7220 */ /* 0x000fe20000410000 */
[C---:B------:R-:W-:Y:S01]  /*ab50*/  FMUL.FTZ R48, R2.reuse, R48 ;  /* 0x0000003002307220 */ /* 0x040fe20000410000 */
[----:B------:R-:W-:Y:S01]  /*ab60*/  FMUL.FTZ R49, R2, R49 ;  /* 0x0000003102317220 */ /* 0x000fe20000410000 */
[C---:B------:R-:W-:Y:S03]  /*ab70*/  FMUL.FTZ R50, R0.reuse, R50 ;  /* 0x0000003200327220 */ /* 0x040fe60000410000 */
[----:B------:R1:W-:Y:S01]  /*ab80*/  MUFU.EX2 R241, R149 ;  /* 0x0000009500f17308 */ /* 0x0003e20000000800 */
[----:B------:R-:W-:Y:S01]  /*ab90*/  FMUL.FTZ R51, R0, R51 ;  /* 0x0000003300337220 */ /* 0x000fe20000410000 */
[----:B------:R-:W-:Y:S01]  /*aba0*/  LDSM.16.MT88.4 R156, [R197+0xf800] ;  /* 0x00f80000c59c783b */ /* 0x000fe20000004200 */
[C---:B------:R-:W-:Y:S01]  /*abb0*/  FMUL.FTZ R52, R2.reuse, R52 ;  /* 0x0000003402347220 */ /* 0x040fe20000410000 */
[----:B------:R-:W-:Y:S01]  /*abc0*/  FMUL.FTZ R53, R2, R53 ;  /* 0x0000003502357220 */ /* 0x000fe20000410000 */
[C---:B------:R-:W-:Y:S01]  /*abd0*/  FMUL.FTZ R54, R0.reuse, R54 ;  /* 0x0000003600367220 */ /* 0x040fe20000410000 */
[----:B------:R-:W-:Y:S01]  /*abe0*/  FMUL.FTZ R55, R0, R55 ;  /* 0x0000003700377220 */ /* 0x000fe20000410000 */
[C---:B------:R-:W-:Y:S01]  /*abf0*/  FMUL.FTZ R56, R2.reuse, R56 ;  /* 0x0000003802387220 */ /* 0x040fe20000410000 */
[----:B------:R-:W-:Y:S01]  /*ac00*/  FMUL.FTZ R57, R2, R57 ;  /* 0x0000003902397220 */ /* 0x000fe20000410000 */
[----:B---3--:R-:W-:Y:S01]  /*ac10*/  F2FP.BF16.F32.PACK_AB R131, R135, R168 ;  /* 0x000000a88783723e */ /* 0x008fe200000010ff */
[----:B------:R-:W-:Y:S01]  /*ac20*/  LDSM.16.MT88.4 R160, [R196+0xf800] ;  /* 0x00f80000c4a0783b */ /* 0x000fe20000004200 */
[C---:B------:R-:W-:Y:S01]  /*ac30*/  FMUL.FTZ R58, R0.reuse, R58 ;  /* 0x0000003a003a7220 */ /* 0x040fe20000410000 */
[----:B------:R-:W-:Y:S01]  /*ac40*/  FMUL.FTZ R59, R0, R59 ;  /* 0x0000003b003b7220 */ /* 0x000fe20000410000 */
[C---:B------:R-:W-:Y:S01]  /*ac50*/  FMUL.FTZ R60, R2.reuse, R60 ;  /* 0x0000003c023c7220 */ /* 0x040fe20000410000 */
[----:B------:R-:W-:Y:S01]  /*ac60*/  FMUL.FTZ R61, R2, R61 ;  /* 0x0000003d023d7220 */ /* 0x000fe20000410000 */
[C---:B------:R-:W-:Y:S01]  /*ac70*/  FMUL.FTZ R62, R0.reuse, R62 ;  /* 0x0000003e003e7220 */ /* 0x040fe20000410000 */
[C---:B------:R-:W-:Y:S01]  /*ac80*/  HMMA.16816.F32.BF16 R4, R128.reuse, R16, R4 ;  /* 0x000000108004723c */ /* 0x040fe20000041804 */
[----:B------:R-:W-:Y:S01]  /*ac90*/  MUFU.EX2 R174, R174 ;  /* 0x000000ae00ae7308 */ /* 0x000fe20000000800 */
[----:B-1----:R-:W-:Y:S03]  /*aca0*/  LDSM.16.MT88.4 R148, [R200+0xf800] ;  /* 0x00f80000c894783b */ /* 0x002fe60000004200 */
[----:B------:R-:W-:Y:S01]  /*acb0*/  FMUL.FTZ R63, R0, R63 ;  /* 0x0000003f003f7220 */ /* 0x000fe20000410000 */
[C---:B------:R-:W-:Y:S05]  /*acc0*/  HMMA.16816.F32.BF16 R8, R128.reuse, R18, R8 ;  /* 0x000000128008723c */ /* 0x040fea0000041808 */
[----:B------:R-:W1:Y:S01]  /*acd0*/  MUFU.EX2 R177, R177 ;  /* 0x000000b100b17308 */ /* 0x000e620000000800 */
        /* <DEDUP_REMOVED lines=17> */
[----:B------:R-:W3:Y:S04]  /*adf0*/  MUFU.EX2 R179, R179 ;  /* 0x000000b300b37308 */ /* 0x000ee80000000800 */
[C---:B------:R-:W-:Y:S01]  /*ae00*/  FMUL.FTZ R26, R0.reuse, R106 ;  /* 0x0000006a001a7220 */ /* 0x040fe20000410000 */
[----:B------:R-:W-:Y:S01]  /*ae10*/  FMUL.FTZ R27, R0, R107 ;  /* 0x0000006b001b7220 */ /* 0x000fe20000410000 */
[C---:B------:R-:W-:Y:S01]  /*ae20*/  FMUL.FTZ R32, R2.reuse, R100 ;  /* 0x0000006402207220 */ /* 0x040fe20000410000 */
[----:B------:R-:W4:Y:S03]  /*ae30*/  LDSM.16.MT88.4 R104, [R198+0xe000] ;  /* 0x00e00000c668783b */ /* 0x000f260000004200 */
        /* <DEDUP_REMOVED lines=8> */
[----:B------:R-:W5:Y:S04]  /*aec0*/  MUFU.EX2 R181, R181 ;  /* 0x000000b500b57308 */ /* 0x000f680000000800 */
[C---:B------:R-:W-:Y:S01]  /*aed0*/  FMUL.FTZ R34, R0.reuse, R102 ;  /* 0x0000006600227220 */ /* 0x040fe20000410000 */
[----:B------:R-:W-:Y:S01]  /*aee0*/  FMUL.FTZ R35, R0, R103 ;  /* 0x0000006700237220 */ /* 0x000fe20000410000 */
[----:B------:R-:W-:Y:S01]  /*aef0*/  FMUL.FTZ R73, R2, R73 ;  /* 0x0000004902497220 */ /* 0x000fe20000410000 */
[----:B------:R-:W1:Y:S03]  /*af00*/  LDSM.16.MT88.4 R100, [R196+0xe000] ;  /* 0x00e00000c464783b */ /* 0x000e660000004200 */
        /* <DEDUP_REMOVED lines=14> */
[C---:B----4-:R-:W-:Y:S04]  /*aff0*/  HMMA.16816.F32.BF16 R44, R128.reuse, R104, R44 ;  /* 0x00000068802c723c */ /* 0x050fe8000004182c */
[C---:B------:R-:W-:Y:S02]  /*b000*/  FMUL.FTZ R80, R2.reuse, R80 ;  /* 0x0000005002507220 */ /* 0x040fe40000410000 */
[C---:B------:R-:W-:Y:S01]  /*b010*/  HMMA.16816.F32.BF16 R48, R128.reuse, R106, R48 ;  /* 0x0000006a8030723c */ /* 0x040fe20000041830 */
[----:B------:R-:W4:Y:S01]  /*b020*/  LDSM.16.MT88.4 R104, [R198+0x10000] ;  /* 0x01000000c668783b */ /* 0x000f220000004200 */
[----:B------:R-:W2:Y:S03]  /*b030*/  MUFU.EX2 R231, R231 ;  /* 0x000000e700e77308 */ /* 0x000ea60000000800 */
[----:B------:R-:W-:Y:S01]  /*b040*/  FMUL.FTZ R81, R2, R81 ;  /* 0x0000005102517220 */ /* 0x000fe20000410000 */
[C---:B------:R-:W-:Y:S06]  /*b050*/  HMMA.16816.F32.BF16 R52, R128.reuse, R108, R52 ;  /* 0x0000006c8034723c */ /* 0x040fec0000041834 */
[----:B------:R-:W-:Y:S01]  /*b060*/  MUFU.EX2 R228, R228 ;  /* 0x000000e400e47308 */ /* 0x000fe20000000800 */
[C---:B------:R-:W-:Y:S01]  /*b070*/  FMUL.FTZ R82, R0.reuse, R82 ;  /* 0x0000005200527220 */ /* 0x040fe20000410000 */
[C---:B------:R-:W-:Y:S01]  /*b080*/  HMMA.16816.F32.BF16 R56, R128.reuse, R110, R56 ;  /* 0x0000006e8038723c */ /* 0x040fe20000041838 */
[----:B------:R-:W-:Y:S02]  /*b090*/  LDSM.16.MT88.4 R108, [R200+0xc800] ;  /* 0x00c80000c86c783b */ /* 0x000fe40000004200 */
[----:B------:R-:W-:Y:S03]  /*b0a0*/  FMUL.FTZ R83, R0, R83 ;  /* 0x0000005300537220 */ /* 0x000fe60000410000 */
[C---:B-1----:R-:W-:Y:S02]  /*b0b0*/  HMMA.16816.F32.BF16 R60, R128.reuse, R100, R60 ;  /* 0x00000064803c723c */ /* 0x042fe4000004183c */
[----:B------:R-:W1:Y:S03]  /*b0c0*/  MUFU.EX2 R233, R233 ;  /* 0x000000e900e97308 */ /* 0x000e660000000800 */
[C---:B------:R-:W-:Y:S01]  /*b0d0*/  FMUL.FTZ R84, R2.reuse, R84 ;  /* 0x0000005402547220 */ /* 0x040fe20000410000 */
[C---:B------:R-:W-:Y:S01]  /*b0e0*/  HMMA.16816.F32.BF16 R64, R128.reuse, R102, R64 ;  /* 0x000000668040723c */ /* 0x040fe20000041840 */
[----:B------:R-:W3:Y:S05]  /*b0f0*/  LDSM.16.MT88.4 R100, [R197+0x10000] ;  /* 0x01000000c564783b */ /* 0x000eea0000004200 */
[----:B------:R-:W-:Y:S01]  /*b100*/  MUFU.EX2 R230, R230 ;  /* 0x000000e600e67308 */ /* 0x000fe20000000800 */
[----:B------:R-:W-:Y:S01]  /*b110*/  FMUL.FTZ R85, R2, R85 ;  /* 0x0000005502557220 */ /* 0x000fe20000410000 */
[C---:B------:R-:W-:Y:S03]  /*b120*/  HMMA.16816.F32.BF16 R68, R128.reuse, R112, R68 ;  /* 0x000000708044723c */ /* 0x040fe60000041844 */
[C---:B------:R-:W-:Y:S03]  /*b130*/  FMUL.FTZ R86, R0.reuse, R86 ;  /* 0x0000005600567220 */ /* 0x040fe60000410000 */
[C---:B------:R-:W-:Y:S01]  /*b140*/  HMMA.16816.F32.BF16 R72, R128.reuse, R114, R72 ;  /* 0x000000728048723c */ /* 0x040fe20000041848 */
[----:B------:R-:W-:Y:S01]  /*b150*/  LDSM.16.MT88.4 R112, [R198+0xc800] ;  /* 0x00c80000c670783b */ /* 0x000fe20000004200 */
[----:B------:R-:W1:Y:S03]  /*b160*/  MUFU.EX2 R235, R235 ;  /* 0x000000eb00eb7308 */ /* 0x000e660000000800 */
[----:B------:R-:W-:Y:S01]  /*b170*/  FMUL.FTZ R87, R0, R87 ;  /* 0x0000005700577220 */ /* 0x000fe20000410000 */
[C---:B----4-:R-:W-:Y:S06]  /*b180*/  HMMA.16816.F32.BF16 R76, R128.reuse, R104, R76 ;  /* 0x00000068804c723c */ /* 0x050fec000004184c */
[----:B------:R-:W-:Y:S01]  /*b190*/  MUFU.EX2 R232, R232 ;  /* 0x000000e800e87308 */ /* 0x000fe20000000800 */
[C---:B------:R-:W-:Y:S01]  /*b1a0*/  FMUL.FTZ R88, R2.reuse, R88 ;  /* 0x0000005802587220 */ /* 0x040fe20000410000 */
[C---:B------:R-:W-:Y:S01]  /*b1b0*/  HMMA.16816.F32.BF16 R80, R128.reuse, R106, R80 ;  /* 0x0000006a8050723c */ /* 0x040fe20000041850 */
[----:B------:R-:W4:Y:S02]  /*b1c0*/  LDSM.16.MT88.4 R104, [R196+0x10000] ;  /* 0x01000000c468783b */ /* 0x000f240000004200 */
[----:B------:R-:W-:Y:S01]  /*b1d0*/  FMUL.FTZ R89, R2, R89 ;  /* 0x0000005902597220 */ /* 0x000fe20000410000 */
[C---:B------:R-:W-:Y:S01]  /*b1e0*/  FMUL.FTZ R90, R0.reuse, R90 ;  /* 0x0000005a005a7220 */ /* 0x040fe20000410000 */
[----:B------:R-:W-:Y:S01]  /*b1f0*/  FMUL.FTZ R91, R0, R91 ;  /* 0x0000005b005b7220 */ /* 0x000fe20000410000 */
[C---:B------:R-:W-:Y:S02]  /*b200*/  FMUL.FTZ R92, R2.reuse, R92 ;  /* 0x0000005c025c7220 */ /* 0x040fe40000410000 */
[----:B------:R-:W1:Y:S03]  /*b210*/  MUFU.EX2 R237, R237 ;  /* 0x000000ed00ed7308 */ /* 0x000e660000000800 */
[----:B------:R-:W-:Y:S01]  /*b220*/  FMUL.FTZ R93, R2, R93 ;  /* 0x0000005d025d7220 */ /* 0x000fe20000410000 */
[C---:B------:R-:W-:Y:S01]  /*b230*/  FMUL.FTZ R94, R0.reuse, R94 ;  /* 0x0000005e005e7220 */ /* 0x040fe20000410000 */
[----:B------:R-:W-:Y:S01]  /*b240*/  FMUL.FTZ R95, R0, R95 ;  /* 0x0000005f005f7220 */ /* 0x000fe20000410000 */
[C---:B------:R-:W-:Y:S01]  /*b250*/  FMUL.FTZ R96, R2.reuse, R96 ;  /* 0x0000006002607220 */ /* 0x040fe20000410000 */
[----:B------:R-:W-:Y:S01]  /*b260*/  FMUL.FTZ R97, R2, R97 ;  /* 0x0000006102617220 */ /* 0x000fe20000410000 */
[C---:B------:R-:W-:Y:S01]  /*b270*/  FMUL.FTZ R98, R0.reuse, R98 ;  /* 0x0000006200627220 */ /* 0x040fe20000410000 */
[C---:B---3--:R-:W-:Y:S01]  /*b280*/  HMMA.16816.F32.BF16 R84, R128.reuse, R100, R84 ;  /* 0x000000648054723c */ /* 0x048fe20000041854 */
[----:B------:R-:W-:Y:S02]  /*b290*/  MUFU.EX2 R234, R234 ;  /* 0x000000ea00ea7308 */ /* 0x000fe40000000800 */
[----:B------:R-:W-:Y:S01]  /*b2a0*/  FMUL.FTZ R99, R0, R99 ;  /* 0x0000006300637220 */ /* 0x000fe20000410000 */
[----:B------:R-:W-:Y:S01]  /*b2b0*/  FFMA.FTZ R175, R2, R227, R175 ;  /* 0x000000e302af7223 */ /* 0x000fe200000100af */
[----:B------:R-:W-:Y:S01]  /*b2c0*/  FFMA.FTZ R173, R0, R225, R173 ;  /* 0x000000e100ad7223 */ /* 0x000fe200000100ad */
[C---:B------:R-:W-:Y:S05]  /*b2d0*/  HMMA.16816.F32.BF16 R88, R128.reuse, R102, R88 ;  /* 0x000000668058723c */ /* 0x040fea0000041858 */
[----:B------:R-:W3:Y:S01]  /*b2e0*/  MUFU.EX2 R239, R239 ;  /* 0x000000ef00ef7308 */ /* 0x000ee20000000800 */
[----:B------:R-:W-:Y:S01]  /*b2f0*/  F2FP.BF16.F32.PACK_AB R100, R177, R174 ;  /* 0x000000aeb164723e */ /* 0x000fe200000010ff */
[----:B------:R-:W-:Y:S01]  /*b300*/  FADD.FTZ R172, R172, R175 ;  /* 0x000000afacac7221 */ /* 0x000fe20000010000 */
[----:B------:R-:W-:Y:S03]  /*b310*/  F2FP.BF16.F32.PACK_AB R102, R179, R176 ;  /* 0x000000b0b366723e */ /* 0x000fe600000010ff */
[----:B------:R-:W-:Y:S01]  /*b320*/  FADD.FTZ R173, R169, R173 ;  /* 0x000000ada9ad7221 */ /* 0x000fe20000010000 */
[----:B-----5:R-:W-:Y:S03]  /*b330*/  F2FP.BF16.F32.PACK_AB R101, R181, R178 ;  /* 0x000000b2b565723e */ /* 0x020fe600000010ff */
[----:B------:R-:W5:Y:S01]  /*b340*/  MUFU.EX2 R236, R236 ;  /* 0x000000ec00ec7308 */ /* 0x000f620000000800 */
[----:B--2---:R-:W-:Y:S01]  /*b350*/  F2FP.BF16.F32.PACK_AB R103, R183, R180 ;  /* 0x000000b4b767723e */ /* 0x004fe200000010ff */
[----:B------:R-:W-:Y:S01]  /*b360*/  FADD.FTZ R168, R168, R173 ;  /* 0x000000ada8a87221 */ /* 0x000fe20000010000 */
[----:B------:R-:W-:Y:S01]  /*b370*/  IADD3 R0, R224, -0x1, RZ ;  /* 0xffffffffe0007810 */ /* 0x000fe20007ffe0ff */
[C---:B----4-:R-:W-:Y:S06]  /*b380*/  HMMA.16816.F32.BF16 R92, R128.reuse, R104, R92 ;  /* 0x00000068805c723c */ /* 0x050fec000004185c */
[----:B------:R-:W-:Y:S01]  /*b390*/  MUFU.EX2 R238, R238 ;  /* 0x000000ee00ee7308 */ /* 0x000fe20000000800 */
[----:B------:R-:W-:Y:S01]  /*b3a0*/  FADD.FTZ R135, R135, R168 ;  /* 0x000000a887877221 */ /* 0x000fe20000010000 */
[----:B------:R-:W-:Y:S01]  /*b3b0*/  MOV R224, R0 ;  /* 0x0000000000e07202 */ /* 0x000fe20000000f00 */
[----:B------:R-:W-:Y:S01]  /*b3c0*/  HMMA.16816.F32.BF16 R96, R128, R106, R96 ;  /* 0x0000006a8060723c */ /* 0x000fe20000041860 */
[----:B------:R-:W2:Y:S06]  /*b3d0*/  LDSM.16.MT88.4 R104, [R196+0xe800] ;  /* 0x00e80000c468783b */ /* 0x000eac0000004200 */
[----:B------:R-:W4:Y:S01]  /*b3e0*/  MUFU.EX2 R243, R243 ;  /* 0x000000f300f37308 */ /* 0x000f220000000800 */
[----:B------:R-:W-:Y:S01]  /*b3f0*/  FADD.FTZ R178, R178, R135 ;  /* 0x00000087b2b27221 */ /* 0x000fe20000010000 */
[C---:B------:R-:W-:Y:S01]  /*b400*/  HMMA.16816.F32.BF16 R4, R100.reuse, R108, R4 ;  /* 0x0000006c6404723c */ /* 0x040fe20000041804 */
[----:B------:R-:W-:Y:S04]  /*b410*/  LDSM.16.MT88.4 R128, [R196+0xd000] ;  /* 0x00d00000c480783b */ /* 0x000fe80000004200 */
[----:B------:R-:W-:Y:S01]  /*b420*/  FADD.FTZ R181, R181, R178 ;  /* 0x000000b2b5b57221 */ /* 0x000fe20000010000 */
[C---:B------:R-:W-:Y:S02]  /*b430*/  HMMA.16816.F32.BF16 R8, R100.reuse, R110, R8 ;  /* 0x0000006e6408723c */ /* 0x040fe40000041808 */
[----:B------:R-:W-:Y:S01]  /*b440*/  MUFU.EX2 R134, R134 ;  /* 0x0000008600867308 */ /* 0x000fe20000000800 */
[----:B------:R-:W1:Y:S03]  /*b450*/  LDSM.16.MT88.4 R108, [R200+0x10800] ;  /* 0x01080000c86c783b */ /* 0x000e660000004200 */
[C---:B------:R-:W-:Y:S06]  /*b460*/  HMMA.16816.F32.BF16 R12, R100.reuse, R112, R12 ;  /* 0x00000070640c723c */ /* 0x040fec000004180c */
[----:B------:R-:W4:Y:S01]  /*b470*/  MUFU.EX2 R133, R133 ;  /* 0x0000008500857308 */ /* 0x000f220000000800 */
[----:B------:R-:W-:Y:S01]  /*b480*/  FADD.FTZ R180, R180, R181 ;  /* 0x000000b5b4b47221 */ /* 0x000fe20000010000 */
[C---:B------:R-:W-:Y:S01]  /*b490*/  HMMA.16816.F32.BF16 R16, R100.reuse, R114, R16 ;  /* 0x000000726410723c */ /* 0x040fe20000041810 */
[----:B------:R-:W3:Y:S02]  /*b4a0*/  LDSM.16.MT88.4 R112, [R198+0x10800] ;  /* 0x01080000c670783b */ /* 0x000ee40000004200 */
[----:B------:R-:W-:Y:S03]  /*b4b0*/  FADD.FTZ R183, R183, R180 ;  /* 0x000000b4b7b77221 */ /* 0x000fe60000010000 */
[C---:B------:R-:W-:Y:S05]  /*b4c0*/  HMMA.16816.F32.BF16 R20, R100.reuse, R116, R20 ;  /* 0x000000746414723c */ /* 0x040fea0000041814 */
[----:B------:R-:W-:Y:S01]  /*b4d0*/  MOV R135, R132 ;  /* 0x0000008400877202 */ /* 0x000fe20000000f00 */
[C---:B------:R-:W-:Y:S01]  /*b4e0*/  HMMA.16816.F32.BF16 R24, R100.reuse, R118, R24 ;  /* 0x000000766418723c */ /* 0x040fe20000041818 */
[----:B------:R-:W5:Y:S04]  /*b4f0*/  LDSM.16.MT88.4 R116, [R197+0x10800] ;  /* 0x01080000c574783b */ /* 0x000f680000004200 */
        /* <DEDUP_REMOVED lines=17> */
[C---:B------:R-:W-:Y:S05]  /*b610*/  HMMA.16816.F32.BF16 R72, R100.reuse, R110, R72 ;  /* 0x0000006e6448723c */ /* 0x040fea0000041848 */
[----:B------:R-:W-:Y:S01]  /*b620*/  F2FP.BF16.F32.PACK_AB R108, R231, R182 ;  /* 0x000000b6e76c723e */ /* 0x000fe200000010ff */
        /* <DEDUP_REMOVED lines=20> */
[C---:B------:R-:W-:Y:S06]  /*b770*/  HMMA.16816.F32.BF16 R12, R108.reuse, R124, R12 ;  /* 0x0000007c6c0c723c */ /* 0x040fec000004180c */
[C---:B------:R-:W-:Y:S06]  /*b780*/  HMMA.16816.F32.BF16 R16, R108.reuse, R126, R16 ;  /* 0x0000007e6c10723c */ /* 0x040fec0000041810 */
        /* <DEDUP_REMOVED lines=12> */
[----:B----4-:R-:W-:Y:S01]  /*b850*/  F2FP.BF16.F32.PACK_AB R137, R243, R238 ;  /* 0x000000eef389723e */ /* 0x010fe200000010ff */
        /* <DEDUP_REMOVED lines=13> */
[----:B------:R-:W4:Y:S05]  /*b930*/  LDSM.16.MT88.4 R104, [R198+0xd800] ;  /* 0x00d80000c668783b */ /* 0x000f2a0000004200 */
[C---:B-1----:R-:W-:Y:S06]  /*b940*/  HMMA.16816.F32.BF16 R76, R108.reuse, R112, R76 ;  /* 0x000000706c4c723c */ /* 0x042fec000004184c */
[C---:B------:R-:W-:Y:S06]  /*b950*/  HMMA.16816.F32.BF16 R80, R108.reuse, R114, R80 ;  /* 0x000000726c50723c */ /* 0x040fec0000041850 */
[C---:B---3--:R-:W-:Y:S06]  /*b960*/  HMMA.16816.F32.BF16 R84, R108.reuse, R116, R84 ;  /* 0x000000746c54723c */ /* 0x048fec0000041854 */
[C---:B------:R-:W-:Y:S06]  /*b970*/  HMMA.16816.F32.BF16 R88, R108.reuse, R118, R88 ;  /* 0x000000766c58723c */ /* 0x040fec0000041858 */
[C---:B------:R-:W-:Y:S06]  /*b980*/  HMMA.16816.F32.BF16 R92, R108.reuse, R120, R92 ;  /* 0x000000786c5c723c */ /* 0x040fec000004185c */
[----:B------:R-:W-:Y:S06]  /*b990*/  HMMA.16816.F32.BF16 R96, R108, R122, R96 ;  /* 0x0000007a6c60723c */ /* 0x000fec0000041860 */
[C---:B--2---:R-:W-:Y:S01]  /*b9a0*/  HMMA.16816.F32.BF16 R128, R136.reuse, R100, R4 ;  /* 0x000000648880723c */ /* 0x044fe20000041804 */
[----:B------:R-:W1:Y:S05]  /*b9b0*/  LDSM.16.MT88.4 R4, [R198+0x11800] ;  /* 0x01180000c604783b */ /* 0x000e6a0000004200 */
[C---:B------:R-:W-:Y:S03]  /*b9c0*/  HMMA.16816.F32.BF16 R120, R136.reuse, R102, R8 ;  /* 0x000000668878723c */ /* 0x040fe60000041808 */
[----:B------:R-:W2:Y:S03]  /*b9d0*/  LDSM.16.MT88.4 R8, [R197+0x11800] ;  /* 0x01180000c508783b */ /* 0x000ea60000004200 */
[C---:B----4-:R-:W-:Y:S05]  /*b9e0*/  HMMA.16816.F32.BF16 R124, R136.reuse, R104, R12 ;  /* 0x00000068887c723c */ /* 0x050fea000004180c */
[----:B------:R-:W3:Y:S01]  /*b9f0*/  LDSM.16.MT88.4 R12, [R196+0x11800] ;  /* 0x01180000c40c783b */ /* 0x000ee20000004200 */
[C---:B------:R-:W-:Y:S06]  /*ba00*/  HMMA.16816.F32.BF16 R112, R136.reuse, R106, R16 ;  /* 0x0000006a8870723c */ /* 0x040fec0000041810 */
        /* <DEDUP_REMOVED lines=30> */
[C---:B--2---:R-:W-:Y:S06]  /*bbf0*/  HMMA.16816.F32.BF16 R84, R136.reuse, R8, R84 ;  /* 0x000000088854723c */ /* 0x044fec0000041854 */
[C---:B------:R-:W-:Y:S06]  /*bc00*/  HMMA.16816.F32.BF16 R88, R136.reuse, R10, R88 ;  /* 0x0000000a8858723c */ /* 0x040fec0000041858 */
[C---:B---3--:R-:W-:Y:S06]  /*bc10*/  HMMA.16816.F32.BF16 R92, R136.reuse, R12, R92 ;  /* 0x0000000c885c723c */ /* 0x048fec000004185c */
[----:B------:R-:W-:Y:S01]  /*bc20*/  HMMA.16816.F32.BF16 R96, R136, R14, R96 ;  /* 0x0000000e8860723c */ /* 0x000fe20000041860 */
[----:B------:R-:W-:Y:S11]  /*bc30*/  @!UPT UIADD3 URZ, URZ, URZ, URZ ;  /* 0x0000003f3f3ff290 */ /* 0x000ff6000fffe03f */
[----:B------:R-:W-:Y:S01]  /*bc40*/  @!UPT UIADD3 URZ, URZ, URZ, URZ ;  /* 0x0000003f3f3ff290 */ /* 0x000fe2000fffe03f */
[----:B------:R-:W-:Y:S11]  /*bc50*/  @P0 BRA `(.L_x_3740) ;  /* 0xffffffbc00880947 */ /* 0x000ff6000383ffff */
.L_x_3736:
        /* <DEDUP_REMOVED lines=264> */
.L_x_3741:
[----:B------:R-:W1:Y:S01]  /*cce0*/  S2R R18, SR_CTAID.Y ;  /* 0x0000000000127919 */ /* 0x000e620000002600 */
[----:B------:R-:W1:Y:S08]  /*ccf0*/  S2UR UR6, SR_CTAID.Z ;  /* 0x00000000000679c3 */ /* 0x000e700000002700 */
[----:B------:R-:W1:Y:S08]  /*cd00*/  LDC R3, c[0x0][0x270] ;  /* 0x00009c00ff037b82 */ /* 0x000e700000000800 */
[----:B---3--:R-:W2:Y:S01]  /*cd10*/  LDC R5, c[0x0][0x2c4] ;  /* 0x0000b100ff057b82 */ /* 0x008ea20000000800 */
[----:B-1----:R-:W-:-:S04]  /*cd20*/  IMAD R2, R18, R3, UR6 ;  /* 0x0000000612027e24 */ /* 0x002fc8000f8e0203 */
[----:B--2---:R-:W-:-:S07]  /*cd30*/  IMAD R5, R2, R5, RZ ;  /* 0x0000000502057224 */ /* 0x004fce00078e02ff */
.L_x_3742:
        /* <DEDUP_REMOVED lines=33> */
.L_x_3744:
[----:B------:R-:W-:Y:S05]  /*cf50*/  BSYNC B0 ;  /* 0x0000000000007941 */ /* 0x000fea0003800000 */
.L_x_3743:
        /* <DEDUP_REMOVED lines=60> */
.L_x_3746:
[----:B------:R-:W-:Y:S05]  /*d320*/  BSYNC B0 ;  /* 0x0000000000007941 */ /* 0x000fea0003800000 */
.L_x_3745:
        /* <DEDUP_REMOVED lines=23> */
.L_x_3748:
[----:B------:R-:W-:Y:S05]  /*d4a0*/  BSYNC B0 ;  /* 0x0000000000007941 */ /* 0x000fea0003800000 */
.L_x_3747:
        /* <DEDUP_REMOVED lines=23> */
.L_x_3750:
[----:B------:R-:W-:Y:S05]  /*d620*/  BSYNC B0 ;  /* 0x0000000000007941 */ /* 0x000fea0003800000 */
.L_x_3749:
        /* <DEDUP_REMOVED lines=22> */
.L_x_3751:
        /* <DEDUP_REMOVED lines=15> */
.L_x_7951:


//--------------------- .text._ZN5flash24flash_fwd_splitkv_kernelI23Flash_fwd_kernel_traitsILi192ELi64ELi64ELi4ELb0ELb0EN7cutlass10bfloat16_tE19Flash_kernel_traitsILi192ELi64ELi64ELi4ES3_EELb0ELb0ELb0ELb0ELb1ELb0ELb0ELb1EEEvNS_16Flash_fwd_paramsE --------------------------
	.section	.text._ZN5flash24flash_fwd_splitkv_kernelI23Flash_fwd_kernel_traitsILi192ELi64ELi64ELi4ELb0ELb0EN7cutlass10bfloat16_tE19Flash_kernel_traitsILi192ELi64ELi64ELi4ES3_EELb0ELb0ELb0ELb0ELb1ELb0ELb0ELb1EEEvNS_16Flash_fwd_paramsE,"ax",@progbits
	.align	128
        .global         _ZN5flash24flash_fwd_splitkv_kernelI23Flash_fwd_kernel_traitsILi192ELi64ELi64ELi4ELb0ELb0EN7cutlass10bfloat16_tE19Flash_kernel_traitsILi192ELi64ELi64ELi4ES3_EELb0ELb0ELb0ELb0ELb1ELb0ELb0ELb1EEEvNS_16Flash_fwd_paramsE
        .type           _ZN5flash24flash_fwd_splitkv_kernelI23Flash_fwd_kernel_traitsILi192ELi64ELi64ELi4ELb0ELb0EN7cutlass10bfloat16_tE19Flash_kernel_traitsILi192ELi64ELi64ELi4ES3_EELb0ELb0ELb0ELb0ELb1ELb0ELb0ELb1EEEvNS_16Flash_fwd_paramsE,@function
        .size           _ZN5flash24flash_fwd_splitkv_kernelI23Flash_fwd_kernel_traitsILi192ELi64ELi64ELi4ELb0ELb0EN7cutlass10bfloat16_tE19Flash_kernel_traitsILi192ELi64ELi64ELi4ES3_EELb0ELb0ELb0ELb0ELb1ELb0ELb0ELb1EEEvNS_16Flash_fwd_paramsE,(.L_x_7952 - _ZN5flash24flash_fwd_splitkv_kernelI23Flash_fwd_kernel_traitsILi192ELi64ELi64ELi4ELb0ELb0EN7cutlass10bfloat16_tE19Flash_kernel_traitsILi192ELi64ELi64ELi4ES3_EELb0ELb0ELb0ELb0ELb1ELb0ELb0ELb1EEEvNS_16Flash_fwd_paramsE)
        .other          _ZN5flash24flash_fwd_splitkv_kernelI23Flash_fwd_kernel_traitsILi192ELi64ELi64ELi4ELb0ELb0EN7cutlass10bfloat16_tE19Flash_kernel_traitsILi192ELi64ELi64ELi4ES3_EELb0ELb0ELb0ELb0ELb1ELb0ELb0ELb1EEEvNS_16Flash_fwd_paramsE,@"STO_CUDA_ENTRY STV_DEFAULT"
_ZN5flash24flash_fwd_splitkv_kernelI23Flash_fwd_kernel_traitsILi192ELi64ELi64ELi4ELb0ELb0EN7cutlass10bfloat16_tE19Flash_kernel_traitsILi192ELi64ELi64ELi4ES3_EELb0ELb0ELb0ELb0ELb1ELb0ELb0ELb1EEEvNS_16Flash_fwd_paramsE:
.text._ZN5flash24flash_fwd_splitkv_kernelI23Flash_fwd_kernel_traitsILi192ELi64ELi64ELi4ELb0ELb0EN7cutlass10bfloat16_tE19Flash_kernel_traitsILi192ELi64ELi64ELi4ES3_EELb0ELb0ELb0ELb0ELb1ELb0ELb0ELb1EEEvNS_16Flash_fwd_paramsE:
[----:B------:R-:W-:Y:S01]  /*0000*/  LDC R1, c[0x0][0x28] ;  /* 0x00000a00ff017b82 */ /* 0x000fe20000000800 */
[----:B------:R-:W1:Y:S07]  /*0010*/  S2R R19, SR_CTAID.Y ;  /* 0x0000000000137919 */ /* 0x000e6e0000002600 */
[----:B------:R-:W1:Y:S01]  /*0020*/  LDC.64 R8, c[0x0][0x2f0] ;  /* 0x0000bc00ff087b82 */ /* 0x000e620000000a00 */
[----:B------:R-:W-:Y:S01]  /*0030*/  ULDC.64 UR4, c[0x0][0x2f0] ;  /* 0x0000bc0000047ab9 */ /* 0x000fe20000000a00 */
[----:B------:R-:W-:Y:S01]  /*0040*/  IMAD.MOV.U32 R205, RZ, RZ, -0x1 ;  /* 0xffffffffffcd7424 */ /* 0x000fe200078e00ff */
[----:B------:R-:W-:Y:S01]  /*0050*/  ISETP.NE.U32.AND P0, PT, RZ, UR4, PT ;  /* 0x00000004ff007c0c */ /* 0x000fe2000bf05070 */
[----:B------:R-:W-:Y:S01]  /*0060*/  ULDC.64 UR6, c[0x0][0x208] ;  /* 0x0000820000067ab9 */ /* 0x000fe20000000a00 */
[----:B------:R-:W-:-:S02]  /*0070*/  ULDC.64 UR8, c[0x0][0x300] ;  /* 0x0000c00000087ab9 */ /* 0x000fc40000000a00 */
[----:B------:R-:W-:Y:S01]  /*0080*/  ISETP.NE.AND.EX P0, PT, RZ, UR5, PT, P0 ;  /* 0x00000005ff007c0c */ /* 0x000fe2000bf05300 */
[----:B------:R-:W2:Y:S08]  /*0090*/  LDC.U8 R0, c[0x0][0x3c2] ;  /* 0x0000f080ff007b82 */ /* 0x000eb00000000000 */
[----:B------:R-:W3:Y:S08]  /*00a0*/  LDC.64 R2, c[0x0][0x2f8] ;  /* 0x0000be00ff027b82 */ /* 0x000ef00000000a00 */
[----:B------:R-:W4:Y:S01]  /*00b0*/  LDC.64 R4, c[0x0][0x2f8] ;  /* 0x0000be00ff047b82 */ /* 0x000f220000000a00 */
[----:B-1----:R-:W-:-:S07]  /*00c0*/  IMAD.WIDE R8, R19, 0x4, R8 ;  /* 0x0000000413087825 */ /* 0x002fce00078e0208 */
[----:B------:R-:W1:Y:S01]  /*00d0*/  LDC.64 R144, c[0x0][0x300] ;  /* 0x0000c000ff907b82 */ /* 0x000e620000000a00 */
[----:B------:R-:W4:Y:S04]  /*00e0*/  @P0 LDG.E R205, desc[UR6][R8.64] ;  /* 0x0000000608cd0981 */ /* 0x000f28000c1e1900 */
[----:B------:R1:W4:Y:S01]  /*00f0*/  @P0 LDG.E R204, desc[UR6][R8.64+0x4] ;  /* 0x0000040608cc0981 */ /* 0x000322000c1e1900 */
[----:B--2---:R-:W-:Y:S01]  /*0100*/  ISETP.NE.AND P1, PT, R0, RZ, PT ;  /* 0x000000ff0000720c */ /* 0x004fe20003f25270 */
[----:B------:R-:W-:Y:S01]  /*0110*/  IMAD.MOV.U32 R21, RZ, RZ, -0x1 ;  /* 0xffffffffff157424 */ /* 0x000fe200078e00ff */
[----:B---3--:R-:W-:Y:S01]  /*0120*/  ISETP.EQ.U32.AND P2, PT, R2, RZ, PT ;  /* 0x000000ff0200720c */ /* 0x008fe20003f42070 */
[----:B------:R-:W-:Y:S01]  /*0130*/  IMAD.MOV.U32 R6, RZ, RZ, RZ ;  /* 0x000000ffff067224 */ /* 0x000fe200078e00ff */
[----:B------:R-:W-:-:S02]  /*0140*/  ISETP.NE.U32.AND P5, PT, RZ, UR8, PT ;  /* 0x00000008ff007c0c */ /* 0x000fc4000bfa5070 */
[----:B------:R-:W-:Y:S01]  /*0150*/  ISETP.EQ.OR.EX P2, PT, R3, RZ, !P1, P2 ;  /* 0x000000ff0300720c */ /* 0x000fe20004f42720 */
[----:B----4-:R-:W-:Y:S01]  /*0160*/  IMAD.WIDE R4, R19, 0x4, R4 ;  /* 0x0000000413047825 */ /* 0x010fe200078e0204 */
[----:B------:R-:W-:-:S03]  /*0170*/  ISETP.NE.AND.EX P5, PT, RZ, UR9, PT, P5 ;  /* 0x00000009ff007c0c */ /* 0x000fc6000bfa5350 */
[----:B-1----:R-:W-:-:S08]  /*0180*/  IMAD.WIDE R144, R19, 0x4, R144 ;  /* 0x0000000413907825 */ /* 0x002fd000078e0290 */
[----:B------:R1:W5:Y:S04]  /*0190*/  @!P2 LDG.E R21, desc[UR6][R4.64] ;  /* 0x000000060415a981 */ /* 0x000368000c1e1900 */
[----:B------:R1:W5:Y:S01]  /*01a0*/  @P5 LDG.E R6, desc[UR6][R144.64] ;  /* 0x0000000690065981 */ /* 0x000362000c1e1900 */
[--C-:B------:R-:W-:Y:S01]  /*01b0*/  SHF.R.S32.HI R7, RZ, 0x1f, R19.reuse ;  /* 0x0000001fff077819 */ /* 0x100fe20000011413 */
[----:B------:R-:W-:Y:S01]  /*01c0*/  IMAD.MOV.U32 R9, RZ, RZ, R19 ;  /* 0x000000ffff097224 */ /* 0x000fe200078e0013 */
[----:B------:R-:W2:Y:S01]  /*01d0*/  S2R R17, SR_CTAID.X ;  /* 0x0000000000117919 */ /* 0x000ea20000002500 */
[----:B------:R-:W3:Y:S01]  /*01e0*/  S2R R140, SR_CTAID.Z ;  /* 0x00000000008c7919 */ /* 0x000ee20000002700 */
[----:B------:R-:W4:Y:S01]  /*01f0*/  S2R R60, SR_TID.X ;  /* 0x00000000003c7919 */ /* 0x000f220000002100 */
[----:B------:R-:W-:-:S06]  /*0200*/  @P0 IMAD.IADD R204, R204, 0x1, -R205 ;  /* 0x00000001cccc0824 */ /* 0x000fcc00078e0acd */
[----:B------:R-:W1:Y:S01]  /*0210*/  @!P0 LDC R204, c[0x0][0x2c4] ;  /* 0x0000b100ffcc8b82 */ /* 0x000e620000000800 */
[----:B------:R-:W-:-:S04]  /*0220*/  ISETP.NE.U32.AND P0, PT, R2, RZ, PT ;  /* 0x000000ff0200720c */ /* 0x000fc80003f05070 */
[----:B------:R-:W-:-:S13]  /*0230*/  ISETP.NE.AND.EX P0, PT, R3, RZ, PT, P0 ;  /* 0x000000ff0300720c */ /* 0x000fda0003f05300 */
[----:B--234-:R-:W-:Y:S05]  /*0240*/  @!P0 BRA `(.L_x_3752) ;  /* 0x0000000000108947 */ /* 0x01cfea0003800000 */
[----:B------:R-:W2:Y:S02]  /*0250*/  @P1 LDG.E R0, desc[UR6][R4.64+0x4] ;  /* 0x0000040604001981 */ /* 0x000ea4000c1e1900 */
[----:B--2--5:R-:W-:-:S06]  /*0260*/  @P1 IADD3 R65, R0, -R21, RZ ;  /* 0x8000001500411210 */ /* 0x024fcc0007ffe0ff */
[----:B------:R3:W5:Y:S01]  /*0270*/  @!P1 LDG.E R65, desc[UR6][R4.64] ;  /* 0x0000000604419981 */ /* 0x000762000c1e1900 */
[----:B------:R-:W-:Y:S05]  /*0280*/  BRA `(.L_x_3753) ;  /* 0x0000000000047947 */ /* 0x000fea0003800000 */
.L_x_3752:
[----:B------:R-:W2:Y:S02]  /*0290*/  LDC R65, c[0x0][0x2c8] ;  /* 0x0000b200ff417b82 */ /* 0x000ea40000000800 */
.L_x_3753:
[----:B------:R-:W4:Y:S02]  /*02a0*/  LDC.64 R2, c[0x0][0x308] ;  /* 0x0000c200ff027b82 */ /* 0x000f240000000a00 */
[----:B----4-:R-:W-:-:S04]  /*02b0*/  ISETP.NE.U32.AND P2, PT, R2, RZ, PT ;  /* 0x000000ff0200720c */ /* 0x010fc80003f45070 */
[----:B------:R-:W-:-:S13]  /*02c0*/  ISETP.NE.AND.EX P2, PT, R3, RZ, PT, P2 ;  /* 0x000000ff0300720c */ /* 0x000fda0003f45320 */
[----:B------:R-:W1:Y:S01]  /*02d0*/  @P2 LDC.64 R2, c[0x0][0x308] ;  /* 0x0000c200ff022b82 */ /* 0x000e620000000a00 */
[----:B------:R-:W-:-:S07]  /*02e0*/  IMAD.SHL.U32 R73, R17, 0x40, RZ ;  /* 0x0000004011497824 */ /* 0x000fce00078e00ff */
[----:B------:R-:W4:Y:S01]  /*02f0*/  @!P2 LDC R0, c[0x0][0x2cc] ;  /* 0x0000b300ff00ab82 */ /* 0x000f220000000800 */
[----:B-1-3--:R-:W-:-:S07]  /*0300*/  @P2 IMAD.WIDE R4, R19, 0x4, R2 ;  /* 0x0000000413042825 */ /* 0x00afce00078e0202 */
[----:B------:R-:W1:Y:S01]  /*0310*/  @!P2 LDC.64 R2, c[0x0][0x318] ;  /* 0x0000c600ff02ab82 */ /* 0x000e620000000a00 */
[----:B------:R-:W3:Y:S01]  /*0320*/  @P2 LDG.E R61, desc[UR6][R4.64] ;  /* 0x00000006043d2981 */ /* 0x000ee2000c1e1900 */
[----:B------:R-:W-:Y:S01]  /*0330*/  ISETP.GT.AND P1, PT, R204, R73, PT ;  /* 0x00000049cc00720c */ /* 0x000fe20003f24270 */
[----:B--2--5:R-:W-:Y:S01]  /*0340*/  IMAD.IADD R65, R65, 0x1, -R6 ;  /* 0x0000000141417824 */ /* 0x024fe200078e0a06 */
[----:B-1----:R-:W-:-:S04]  /*0350*/  @!P2 ISETP.NE.U32.AND P0, PT, R2, RZ, PT ;  /* 0x000000ff0200a20c */ /* 0x002fc80003f05070 */
[----:B------:R-:W-:-:S04]  /*0360*/  @!P2 ISETP.NE.AND.EX P0, PT, R3, RZ, PT, P0 ;  /* 0x000000ff0300a20c */ /* 0x000fc80003f05300 */
[----:B----4-:R-:W-:Y:S01]  /*0370*/  @!P2 SEL R0, R0, RZ, P0 ;  /* 0x000000ff0000a207 */ /* 0x010fe20000000000 */
[----:B---3--:R-:W-:Y:S02]  /*0380*/  @P2 IMAD.IADD R61, R61, 0x1, -R6 ;  /* 0x000000013d3d2824 */ /* 0x008fe400078e0a06 */
[----:B------:R-:W-:Y:S06]  /*0390*/  @!P1 EXIT ;  /* 0x000000000000994d */ /* 0x000fec0003800000 */
[----:B------:R-:W-:Y:S01]  /*03a0*/  @!P2 IMAD.IADD R61, R65, 0x1, R0 ;  /* 0x00000001413da824 */ /* 0x000fe200078e0200 */
[----:B------:R-:W-:Y:S02]  /*03b0*/  ULDC UR5, c[0x0][0x2c8] ;  /* 0x0000b20000057ab9 */ /* 0x000fe40000000800 */
[----:B------:R-:W-:Y:S01]  /*03c0*/  UIADD3 UR5, UR5, 0x3f, URZ ;  /* 0x0000003f05057890 */ /* 0x000fe2000fffe03f */
[----:B------:R-:W-:-:S03]  /*03d0*/  VIADD R3, R61, 0x3f ;  /* 0x0000003f3d037836 */ /* 0x000fc60000000000 */
[----:B------:R-:W-:Y:S02]  /*03e0*/  USHF.R.S32.HI UR4, URZ, 0x1f, UR5 ;  /* 0x0000001f3f047899 */ /* 0x000fe40008011405 */
[----:B------:R-:W-:Y:S02]  /*03f0*/  SHF.R.S32.HI R0, RZ, 0x1f, R3 ;  /* 0x0000001fff007819 */ /* 0x000fe40000011403 */
[----:B------:R-:W-:Y:S02]  /*0400*/  ULEA.HI UR4, UR4, UR5, URZ, 0x6 ;  /* 0x0000000504047291 */ /* 0x000fe4000f8f303f */
[----:B------:R-:W-:Y:S02]  /*0410*/  LEA.HI R0, R0, R3, RZ, 0x6 ;  /* 0x0000000300007211 */ /* 0x000fe400078f30ff */
[----:B------:R-:W-:Y:S02]  /*0420*/  USHF.R.S32.HI UR4, URZ, 0x6, UR4 ;  /* 0x000000063f047899 */ /* 0x000fe40008011404 */
[----:B------:R-:W-:-:S04]  /*0430*/  SHF.R.S32.HI R133, RZ, 0x6, R0 ;  /* 0x00000006ff857819 */ /* 0x000fc80000011400 */
[----:B------:R-:W-:-:S04]  /*0440*/  VIMNMX R133, R133, UR4, PT ;  /* 0x0000000485857c48 */ /* 0x000fc8000bfe0100 */
[----:B------:R-:W-:-:S13]  /*0450*/  ISETP.GT.AND P0, PT, R133, RZ, PT ;  /* 0x000000ff8500720c */ /* 0x000fda0003f04270 */
[----:B------:R-:W-:Y:S05]  /*0460*/  @P0 BRA `(.L_x_3754) ;  /* 0x0000000400f80947 */ /* 0x000fea0003800000 */
[----:B------:R-:W-:Y:S01]  /*0470*/  ISETP.NE.AND P0, PT, R205, -0x1, PT ;  /* 0xffffffffcd00780c */ /* 0x000fe20003f05270 */
[----:B------:R-:W1:Y:S01]  /*0480*/  LDC.64 R4, c[0x0][0x298] ;  /* 0x0000a600ff047b82 */ /* 0x000e620000000a00 */
[----:B------:R-:W-:Y:S01]  /*0490*/  SHF.R.S32.HI R9, RZ, 0x1f, R60 ;  /* 0x0000001fff097819 */ /* 0x000fe2000001143c */
[----:B------:R-:W-:Y:S01]  /*04a0*/  ULDC.64 UR4, c[0x0][0x2a0] ;  /* 0x0000a80000047ab9 */ /* 0x000fe20000000a00 */
[----:B------:R-:W-:Y:S01]  /*04b0*/  LOP3.LUT P6, RZ, R60, 0x7, RZ, 0xc0, !PT ;  /* 0x000000073cff7812 */ /* 0x000fe200078cc0ff */
[----:B------:R-:W-:Y:S01]  /*04c0*/  ULDC UR8, c[0x0][0x270] ;  /* 0x00009c0000087ab9 */ /* 0x000fe20000000800 */
[----:B------:R-:W-:Y:S01]  /*04d0*/  LEA.HI R0, R9, R60, RZ, 0x3 ;  /* 0x0000003c09007211 */ /* 0x000fe200078f18ff */
[----:B------:R-:W-:Y:S03]  /*04e0*/  BSSY B0, `(.L_x_3755) ;  /* 0x0000032000007945 */ /* 0x000fe60003800000 */
[----:B------:R-:W-:-:S02]  /*04f0*/  LOP3.LUT R9, R0, 0x1ffffff8, RZ, 0xc0, !PT ;  /* 0x1ffffff800097812 */ /* 0x000fc400078ec0ff */
[----:B------:R-:W-:Y:S01]  /*0500*/  SHF.R.S32.HI R0, RZ, 0x3, R0 ;  /* 0x00000003ff007819 */ /* 0x000fe20000011400 */
[----:B------:R-:W2:Y:S02]  /*0510*/  @!P0 LDC.64 R2, c[0x0][0x290] ;  /* 0x0000a400ff028b82 */ /* 0x000ea40000000a00 */
[----:B------:R-:W-:Y:S01]  /*0520*/  IMAD.IADD R9, R60, 0x1, -R9 ;  /* 0x000000013c097824 */ /* 0x000fe200078e0a09 */
[----:B------:R-:W-:-:S03]  /*0530*/  SHF.R.S32.HI R8, RZ, 0x1f, R0 ;  /* 0x0000001fff087819 */ /* 0x000fc60000011400 */
[----:B------:R-:W-:Y:S01]  /*0540*/  IMAD.SHL.U32 R14, R9, 0x8, RZ ;  /* 0x00000008090e7824 */ /* 0x000fe200078e00ff */
[----:B------:R-:W-:-:S04]  /*0550*/  SHF.R.S32.HI R9, RZ, 0x1f, R73 ;  /* 0x0000001fff097819 */ /* 0x000fc80000011449 */
[----:B------:R-:W-:Y:S01]  /*0560*/  SHF.R.S32.HI R15, RZ, 0x1f, R14 ;  /* 0x0000001fff0f7819 */ /* 0x000fe2000001140e */
[----:B-1----:R-:W-:-:S04]  /*0570*/  @P0 IMAD.WIDE.U32 R10, R205, R4, RZ ;  /* 0x00000004cd0a0225 */ /* 0x002fc800078e00ff */
[----:B------:R-:W-:-:S04]  /*0580*/  IMAD.WIDE.U32 R14, R73, R4, R14 ;  /* 0x00000004490e7225 */ /* 0x000fc800078e000e */
[----:B------:R-:W-:Y:S02]  /*0590*/  @P0 IMAD R205, R205, R5, R11 ;  /* 0x00000005cdcd0224 */ /* 0x000fe400078e020b */
[-C--:B--2---:R-:W-:Y:S02]  /*05a0*/  @!P0 IMAD R6, R7, R2.reuse, RZ ;  /* 0x0000000207068224 */ /* 0x084fe400078e02ff */
[----:B------:R-:W-:-:S04]  /*05b0*/  @!P0 IMAD.WIDE.U32 R12, R19, R2, RZ ;  /* 0x00000002130c8225 */ /* 0x000fc800078e00ff */
[----:B------:R-:W-:Y:S01]  /*05c0*/  @!P0 IMAD R3, R19, R3, R6 ;  /* 0x0000000313038224 */ /* 0x000fe200078e0206 */
[----:B------:R-:W-:Y:S01]  /*05d0*/  IADD3 R6, R0, 0x10, RZ ;  /* 0x0000001000067810 */ /* 0x000fe20007ffe0ff */
[----:B------:R-:W-:Y:S02]  /*05e0*/  @!P0 IMAD.MOV.U32 R10, RZ, RZ, R12 ;  /* 0x000000ffff0a8224 */ /* 0x000fe400078e000c */
[----:B------:R-:W-:Y:S01]  /*05f0*/  IMAD R2, R9, R4, RZ ;  /* 0x0000000409027224 */ /* 0x000fe200078e02ff */
[----:B------:R-:W-:Y:S01]  /*0600*/  @!P0 IADD3 R205, R13, R3, RZ ;  /* 0x000000030dcd8210 */ /* 0x000fe20007ffe0ff */
[----:B------:R-:W-:Y:S01]  /*0610*/  IMAD.IADD R7, R204, 0x1, -R73 ;  /* 0x00000001cc077824 */ /* 0x000fe200078e0a49 */
[----:B------:R-:W-:Y:S01]  /*0620*/  IADD3 R10, P0, R10, R14, RZ ;  /* 0x0000000e0a0a7210 */ /* 0x000fe20007f1e0ff */
[----:B------:R-:W-:Y:S01]  /*0630*/  IMAD R2, R73, R5, R2 ;  /* 0x0000000549027224 */ /* 0x000fe200078e0202 */
[----:B------:R-:W-:Y:S02]  /*0640*/  SHF.R.S32.HI R3, RZ, 0x1f, R140 ;  /* 0x0000001fff037819 */ /* 0x000fe4000001148c */
[----:B------:R-:W-:-:S02]  /*0650*/  ISETP.GE.AND P2, PT, R6, R7, PT ;  /* 0x000000070600720c */ /* 0x000fc40003f46270 */
[----:B------:R-:W-:Y:S01]  /*0660*/  IADD3.X R11, R205, R15, R2, P0, !PT ;  /* 0x0000000fcd0b7210 */ /* 0x000fe200007fe402 */
[----:B------:R-:W-:Y:S01]  /*0670*/  IMAD R3, R3, UR4, RZ ;  /* 0x0000000403037c24 */ /* 0x000fe2000f8e02ff */
[-C--:B------:R-:W-:Y:S01]  /*0680*/  ISETP.GE.AND P0, PT, R0, R7.reuse, PT ;  /* 0x000000070000720c */ /* 0x080fe20003f06270 */
[----:B------:R-:W-:Y:S01]  /*0690*/  IMAD R2, R19, UR8, R140 ;  /* 0x0000000813027c24 */ /* 0x000fe2000f8e028c */
[-C--:B------:R-:W-:Y:S01]  /*06a0*/  ISETP.GE.OR P4, PT, R6, R7.reuse, P6 ;  /* 0x000000070600720c */ /* 0x080fe20003786670 */
[----:B------:R-:W-:Y:S01]  /*06b0*/  IMAD R3, R140, UR5, R3 ;  /* 0x000000058c037c24 */ /* 0x000fe2000f8e0203 */
[----:B------:R-:W-:Y:S01]  /*06c0*/  ISETP.GE.OR P5, PT, R0, R7, P6 ;  /* 0x000000070000720c */ /* 0x000fe200037a6670 */
[----:B------:R-:W-:Y:S01]  /*06d0*/  IMAD.WIDE.U32 R140, R140, UR4, R10 ;  /* 0x000000048c8c7c25 */ /* 0x000fe2000f8e000a */
[----:B------:R-:W-:-:S03]  /*06e0*/  ULDC UR4, c[0x0][0x2c4] ;  /* 0x0000b10000047ab9 */ /* 0x000fc60000000800 */
[----:B------:R-:W-:Y:S01]  /*06f0*/  VIADD R6, R0, 0x20 ;  /* 0x0000002000067836 */ /* 0x000fe20000000000 */
[----:B------:R-:W-:Y:S01]  /*0700*/  IADD3 R15, R141, R3, RZ ;  /* 0x000000038d0f7210 */ /* 0x000fe20007ffe0ff */
[----:B------:R-:W-:-:S03]  /*0710*/  IMAD R73, R2, UR4, R73 ;  /* 0x0000000402497c24 */ /* 0x000fc6000f8e0249 */
[CC--:B------:R-:W-:Y:S02]  /*0720*/  ISETP.GE.AND P1, PT, R6.reuse, R7.reuse, PT ;  /* 0x000000070600720c */ /* 0x0c0fe40003f26270 */
[----:B------:R-:W-:Y:S01]  /*0730*/  ISETP.GE.OR P3, PT, R6, R7, P6 ;  /* 0x000000070600720c */ /* 0x000fe20003766670 */
[----:B------:R-:W-:-:S12]  /*0740*/  @P0 BRA `(.L_x_3756) ;  /* 0x00000000002c0947 */ /* 0x000fd80003800000 */
        /* <DEDUP_REMOVED lines=11> */
.L_x_3756:
[----:B------:R-:W-:Y:S05]  /*0800*/  BSYNC B0 ;  /* 0x0000000000007941 */ /* 0x000fea0003800000 */
.L_x_3755:
[----:B------:R-:W-:Y:S01]  /*0810*/  BSSY B0, `(.L_x_3757) ;  /* 0x0000012000007945 */ /* 0x000fe20003800000 */
[----:B------:R-:W-:Y:S02]  /*0820*/  IADD3 R6, P0, R73, R0, RZ ;  /* 0x0000000049067210 */ /* 0x000fe40007f1e0ff */
[----:B------:R-:W-:Y:S01]  /*0830*/  IADD3 R10, R0, 0x30, RZ ;  /* 0x00000030000a7810 */ /* 0x000fe20007ffe0ff */
[----:B------:R-:W-:Y:S05]  /*0840*/  @P2 BRA `(.L_x_3758) ;  /* 0x0000000000382947 */ /* 0x000fea0003800000 */
[----:B------:R-:W-:Y:S01]  /*0850*/  IADD3 R3, P2, R0, 0x10, RZ ;  /* 0x0000001000037810 */ /* 0x000fe20007f5e0ff */
[----:B-1----:R-:W-:Y:S01]  /*0860*/  IMAD.MOV.U32 R12, RZ, RZ, R140 ;  /* 0x000000ffff0c7224 */ /* 0x002fe200078e008c */
        /* <DEDUP_REMOVED lines=9> */
[----:B------:R2:W-:Y:S04]  /*0900*/  STG.E.128 desc[UR6][R16.64], RZ ;  /* 0x000000ff10007986 */ /* 0x0005e8000c101d06 */
[----:B------:R2:W-:Y:S04]  /*0910*/  STG.E.128 desc[UR6][R16.64+0x80], RZ ;  /* 0x000080ff10007986 */ /* 0x0005e8000c101d06 */
[----:B------:R2:W-:Y:S02]  /*0920*/  STG.E.128 desc[UR6][R16.64+0x100], RZ ;  /* 0x000100ff10007986 */ /* 0x0005e4000c101d06 */
.L_x_3758:
[----:B------:R-:W-:Y:S05]  /*0930*/  BSYNC B0 ;  /* 0x0000000000007941 */ /* 0x000fea0003800000 */
.L_x_3757:
[----:B------:R-:W-:Y:S01]  /*0940*/  BSSY B0, `(.L_x_3759) ;  /* 0x0000011000007945 */ /* 0x000fe20003800000 */
[----:B------:R-:W-:-:S03]  /*0950*/  ISETP.GE.AND P2, PT, R10, R7, PT ;  /* 0x000000070a00720c */ /* 0x000fc60003f46270 */
[----:B------:R-:W-:Y:S10]  /*0960*/  @P1 BRA `(.L_x_3760) ;  /* 0x0000000000381947 */ /* 0x000ff40003800000 */
[----:B------:R-:W-:Y:S01]  /*0970*/  IADD3 R3, P1, R0, 0x20, RZ ;  /* 0x0000002000037810 */ /* 0x000fe20007f3e0ff */
[----:B-1----:R-:W-:Y:S01]  /*0980*/  IMAD.MOV.U32 R12, RZ, RZ, R140 ;  /* 0x000000ffff0c7224 */ /* 0x002fe200078e008c */
[----:B------:R-:W-:Y:S01]  /*0990*/  MOV R13, R15 ;  /* 0x0000000f000d7202 */ /* 0x000fe20000000f00 */
[----:B------:R-:W-:Y:S02]  /*09a0*/  ULDC.64 UR4, c[0x0][0x280] ;  /* 0x0000a00000047ab9 */ /* 0x000fe40000000a00 */
[----:B------:R-:W-:Y:S02]  /*09b0*/  IMAD.X R9, RZ, RZ, R8, P1 ;  /* 0x000000ffff097224 */ /* 0x000fe400008e0608 */
[----:B------:R-:W-:-:S04]  /*09c0*/  IMAD.WIDE.U32 R12, R3, R4, R12 ;  /* 0x00000004030c7225 */ /* 0x000fc800078e000c */
[----:B------:R-:W-:Y:S01]  /*09d0*/  IMAD R2, R9, R4, RZ ;  /* 0x0000000409027224 */ /* 0x000fe200078e02ff */
[----:B--2---:R-:W-:-:S03]  /*09e0*/  LEA R16, P1, R12, UR4, 0x1 ;  /* 0x000000040c107c11 */ /* 0x004fc6000f8208ff */
[----:B------:R-:W-:-:S05]  /*09f0*/  IMAD R2, R3, R5, R2 ;  /* 0x0000000503027224 */ /* 0x000fca00078e0202 */
[----:B------:R-:W-:-:S04]  /*0a00*/  IADD3 R3, R13, R2, RZ ;  /* 0x000000020d037210 */ /* 0x000fc80007ffe0ff */
[----:B------:R-:W-:-:S05]  /*0a10*/  LEA.HI.X R17, R12, UR5, R3, 0x1, P1 ;  /* 0x000000050c117c11 */ /* 0x000fca00088f0c03 */
[----:B------:R3:W-:Y:S04]  /*0a20*/  STG.E.128 desc[UR6][R16.64], RZ ;  /* 0x000000ff10007986 */ /* 0x0007e8000c101d06 */
[----:B------:R3:W-:Y:S04]  /*0a30*/  STG.E.128 desc[UR6][R16.64+0x80], RZ ;  /* 0x000080ff10007986 */ /* 0x0007e8000c101d06 */
[----:B------:R3:W-:Y:S02]  /*0a40*/  STG.E.128 desc[UR6][R16.64+0x100], RZ ;  /* 0x000100ff10007986 */ /* 0x0007e4000c101d06 */
.L_x_3760:
[----:B------:R-:W-:Y:S05]  /*0a50*/  BSYNC B0 ;  /* 0x0000000000007941 */ /* 0x000fea0003800000 */
.L_x_3759:
[----:B------:R-:W-:Y:S04]  /*0a60*/  BSSY B0, `(.L_x_3761) ;  /* 0x000000f000007945 */ /* 0x000fe80003800000 */
[----:B------:R-:W-:Y:S05]  /*0a70*/  @P2 BRA `(.L_x_3762) ;  /* 0x0000000000342947 */ /* 0x000fea0003800000 */
[----:B------:R-:W-:Y:S01]  /*0a80*/  IADD3 R3, P1, R0, 0x30, RZ ;  /* 0x0000003000037810 */ /* 0x000fe20007f3e0ff */
[----:B------:R-:W-:Y:S01]  /*0a90*/  ULDC.64 UR4, c[0x0][0x280] ;  /* 0x0000a00000047ab9 */ /* 0x000fe20000000a00 */
[----:B------:R-:W-:Y:S02]  /*0aa0*/  MOV R14, R140 ;  /* 0x0000008c000e7202 */ /* 0x000fe40000000f00 */
[----:B------:R-:W-:-:S03]  /*0ab0*/  IADD3.X R9, RZ, R8, RZ, P1, !PT ;  /* 0x00000008ff097210 */ /* 0x000fc60000ffe4ff */
        /* <DEDUP_REMOVED lines=9> */
.L_x_3762:
[----:B------:R-:W-:Y:S05]  /*0b50*/  BSYNC B0 ;  /* 0x0000000000007941 */ /* 0x000fea0003800000 */
.L_x_3761:
        /* <DEDUP_REMOVED lines=15> */
.L_x_3754:
[----:B------:R-:W1:Y:S01]  /*0c50*/  LDC.64 R2, c[0x0][0x368] ;  /* 0x0000da00ff027b82 */ /* 0x000e620000000a00 */
        /* <DEDUP_REMOVED lines=11> */
[----:B-1----:R-:W1:Y:S02]  /*0d10*/  LDC.64 R2, c[0x0][0x378] ;  /* 0x0000de00ff027b82 */ /* 0x002e640000000a00 */
        /* <DEDUP_REMOVED lines=9> */
.L_x_3763:
[----:B------:R-:W-:Y:S05]  /*0db0*/  @!P3 BRA `(.L_x_3764) ;  /* 0x000000040040b947 */ /* 0x000fea0003800000 */
[----:B------:R-:W1:Y:S01]  /*0dc0*/  LDC R6, c[0x0][0x380] ;  /* 0x0000e000ff067b82 */ /* 0x000e620000000800 */
[----:B------:R-:W-:Y:S01]  /*0dd0*/  LEA R15, R133, 0xffffffc0, 0x6 ;  /* 0xffffffc0850f7811 */ /* 0x000fe200078e30ff */
[----:B------:R-:W-:-:S06]  /*0de0*/  ULDC.64 UR4, c[0x0][0x230] ;  /* 0x00008c0000047ab9 */ /* 0x000fcc0000000a00 */
[----:B------:R-:W2:Y:S08]  /*0df0*/  LDC R11, c[0x0][0x278] ;  /* 0x00009e00ff0b7b82 */ /* 0x000eb00000000800 */
[----:B------:R-:W3:Y:S01]  /*0e00*/  LDC.64 R148, c[0x0][0x248] ;  /* 0x00009200ff947b82 */ /* 0x000ee20000000a00 */
        /* <DEDUP_REMOVED lines=24> */
[----:B------:R-:W4:Y:S01]  /*0f90*/  LDG.E R0, desc[UR6][R20.64] ;  /* 0x0000000614007981 */ /* 0x000f22000c1e1900 */
[----:B--2---:R-:W-:-:S04]  /*0fa0*/  IABS R2, R11 ;  /* 0x0000000b00027213 */ /* 0x004fc80000000000 */
[----:B------:R-:W1:Y:S08]  /*0fb0*/  I2F.RP R5, R2 ;  /* 0x0000000200057306 */ /* 0x000e700000209400 */
[----:B-1----:R-:W1:Y:S02]  /*0fc0*/  MUFU.RCP R18, R5 ;  /* 0x0000000500127308 */ /* 0x002e640000001000 */
[----:B-1----:R-:W-:-:S06]  /*0fd0*/  IADD3 R18, R18, 0xffffffe, RZ ;  /* 0x0ffffffe12127810 */ /* 0x002fcc0007ffe0ff */
[----:B-----5:R-:W1:Y:S02]  /*0fe0*/  F2I.FTZ.U32.TRUNC.NTZ R19, R18 ;  /* 0x0000001200137305 */ /* 0x020e64000021f000 */
        /* <DEDUP_REMOVED lines=23> */
[----:B----4-:R-:W-:Y:S01]  /*1160*/  SHF.R.S32.HI R5, RZ, 0x1f, R0 ;  /* 0x0000001fff057819 */ /* 0x010fe20000011400 */
[----:B------:R-:W-:-:S04]  /*1170*/  IMAD.WIDE.U32 R18, R0, UR4, RZ ;  /* 0x0000000400127c25 */ /* 0x000fc8000f8e00ff */
[C---:B------:R-:W-:Y:S02]  /*1180*/  IMAD R13, R5.reuse, UR4, RZ ;  /* 0x00000004050d7c24 */ /* 0x040fe4000f8e02ff */
[----:B-1----:R-:W-:Y:S02]  /*1190*/  IMAD R5, R5, R2, RZ ;  /* 0x0000000205057224 */ /* 0x002fe400078e02ff */
[C---:B------:R-:W-:Y:S01]  /*11a0*/  IMAD R4, R0.reuse, UR5, R13 ;  /* 0x0000000500047c24 */ /* 0x040fe2000f8e020d */
[----:B------:R-:W-:Y:S01]  /*11b0*/  SHF.R.S32.HI R13, RZ, 0x1f, R15 ;  /* 0x0000001fff0d7819 */ /* 0x000fe2000001140f */
[----:B------:R-:W-:Y:S01]  /*11c0*/  ULDC.64 UR4, c[0x0][0x260] ;  /* 0x0000980000047ab9 */ /* 0x000fe20000000a00 */
[----:B------:R-:W-:Y:S02]  /*11d0*/  IMAD R3, R0, R3, R5 ;  /* 0x0000000300037224 */ /* 0x000fe400078e0205 */
[----:B------:R-:W-:Y:S01]  /*11e0*/  IADD3 R19, R19, R4, RZ ;  /* 0x0000000413137210 */ /* 0x000fe20007ffe0ff */
[----:B---3--:R-:W-:-:S02]  /*11f0*/  IMAD R4, R13, R148, RZ ;  /* 0x000000940d047224 */ /* 0x008fc400078e02ff */
[----:B------:R-:W-:-:S04]  /*1200*/  IMAD.WIDE.U32 R10, R15, R148, R18 ;  /* 0x000000940f0a7225 */ /* 0x000fc800078e0012 */
[----:B------:R-:W-:Y:S01]  /*1210*/  IMAD R4, R15, R149, R4 ;  /* 0x000000950f047224 */ /* 0x000fe200078e0204 */
[----:B------:R-:W-:-:S03]  /*1220*/  MOV R18, R10 ;  /* 0x0000000a00127202 */ /* 0x000fc60000000f00 */
[----:B------:R-:W-:Y:S02]  /*1230*/  IMAD.IADD R19, R11, 0x1, R4 ;  /* 0x000000010b137824 */ /* 0x000fe400078e0204 */
[----:B------:R-:W-:Y:S02]  /*1240*/  IMAD R11, R127, UR4, RZ ;  /* 0x000000047f0b7c24 */ /* 0x000fe4000f8e02ff */
[----:B------:R-:W-:-:S04]  /*1250*/  IMAD.WIDE.U32 R18, R8, UR4, R18 ;  /* 0x0000000408127c25 */ /* 0x000fc8000f8e0012 */
[----:B------:R-:W-:Y:S02]  /*1260*/  IMAD R11, R8, UR5, R11 ;  /* 0x00000005080b7c24 */ /* 0x000fe4000f8e020b */
[----:B------:R-:W-:Y:S01]  /*1270*/  IMAD.WIDE.U32 R4, R0, R2, RZ ;  /* 0x0000000200047225 */ /* 0x000fe200078e00ff */
[----:B------:R-:W-:Y:S02]  /*1280*/  MOV R0, R18 ;  /* 0x0000001200007202 */ /* 0x000fe40000000f00 */
[----:B------:R-:W-:Y:S01]  /*1290*/  IADD3 R21, R19, R11, RZ ;  /* 0x0000000b13157210 */ /* 0x000fe20007ffe0ff */
[----:B------:R-:W-:Y:S01]  /*12a0*/  IMAD.IADD R25, R5, 0x1, R3 ;  /* 0x0000000105197824 */ /* 0x000fe200078e0203 */
[----:B------:R-:W-:Y:S06]  /*12b0*/  BRA `(.L_x_3765) ;  /* 0x0000000400307947 */ /* 0x000fec0003800000 */
.L_x_3764:
[----:B------:R-:W1:Y:S01]  /*12c0*/  LDC R23, c[0x0][0x278] ;  /* 0x00009e00ff177b82 */ /* 0x000e620000000800 */
[----:B------:R-:W-:Y:S02]  /*12d0*/  ISETP.NE.AND P4, PT, R21, -0x1, PT ;  /* 0xffffffff1500780c */ /* 0x000fe40003f85270 */
[----:B------:R-:W-:-:S04]  /*12e0*/  LEA R15, R133, 0xffffffc0, 0x6 ;  /* 0xffffffc0850f7811 */ /* 0x000fc800078e30ff */
[----:B------:R-:W-:-:S07]  /*12f0*/  SHF.R.S32.HI R13, RZ, 0x1f, R15 ;  /* 0x0000001fff0d7819 */ /* 0x000fce000001140f */
[----:B------:R-:W2:Y:S01]  /*1300*/  @P4 LDC.64 R148, c[0x0][0x248] ;  /* 0x00009200ff944b82 */ /* 0x000ea20000000a00 */
[----:B------:R-:W-:Y:S01]  /*1310*/  @P4 IMAD.IADD R24, R6, 0x1, R21 ;  /* 0x0000000106184824 */ /* 0x000fe200078e0215 */
[----:B-1----:R-:W-:-:S04]  /*1320*/  IABS R3, R23 ;  /* 0x0000001700037213 */ /* 0x002fc80000000000 */
[----:B------:R-:W1:Y:S01]  /*1330*/  I2F.RP R10, R3 ;  /* 0x00000003000a7306 */ /* 0x000e620000209400 */
[C---:B--2---:R-:W-:Y:S02]  /*1340*/  @P4 IMAD R11, R24.reuse, R149, RZ ;  /* 0x00000095180b4224 */ /* 0x044fe400078e02ff */
[----:B------:R-:W-:-:S05]  /*1350*/  @P4 IMAD.WIDE.U32 R24, R24, R148, RZ ;  /* 0x0000009418184225 */ /* 0x000fca00078e00ff */
[----:B-1----:R-:W1:Y:S01]  /*1360*/  MUFU.RCP R4, R10 ;  /* 0x0000000a00047308 */ /* 0x002e620000001000 */
[----:B------:R-:W-:Y:S01]  /*1370*/  @P4 IADD3 R11, R25, R11, RZ ;  /* 0x0000000b190b4210 */ /* 0x000fe20007ffe0ff */
[----:B-1----:R-:W-:Y:S01]  /*1380*/  VIADD R4, R4, 0xffffffe ;  /* 0x0ffffffe04047836 */ /* 0x002fe20000000000 */
[----:B------:R-:W-:-:S05]  /*1390*/  @P4 MOV R10, R24 ;  /* 0x00000018000a4202 */ /* 0x000fca0000000f00 */
[----:B------:R-:W1:Y:S02]  /*13a0*/  F2I.FTZ.U32.TRUNC.NTZ R5, R4 ;  /* 0x0000000400057305 */ /* 0x000e64000021f000 */
[----:B-1----:R-:W-:Y:S01]  /*13b0*/  IMAD.MOV R0, RZ, RZ, -R5 ;  /* 0x000000ffff007224 */ /* 0x002fe200078e0a05 */
[----:B------:R-:W-:-:S03]  /*13c0*/  MOV R4, RZ ;  /* 0x000000ff00047202 */ /* 0x000fc60000000f00 */
[----:B------:R-:W-:Y:S01]  /*13d0*/  IMAD R2, R0, R3, RZ ;  /* 0x0000000300027224 */ /* 0x000fe200078e02ff */
[----:B------:R-:W-:-:S03]  /*13e0*/  IABS R0, R140 ;  /* 0x0000008c00007213 */ /* 0x000fc60000000000 */
[----:B------:R-:W-:-:S04]  /*13f0*/  IMAD.HI.U32 R5, R5, R2, R4 ;  /* 0x0000000205057227 */ /* 0x000fc800078e0004 */
[----:B------:R-:W-:-:S04]  /*1400*/  IMAD.MOV.U32 R2, RZ, RZ, R0 ;  /* 0x000000ffff027224 */ /* 0x000fc800078e0000 */
[----:B------:R-:W-:Y:S02]  /*1410*/  IMAD.HI.U32 R8, R5, R2, RZ ;  /* 0x0000000205087227 */ /* 0x000fe400078e00ff */
[----:B------:R-:W1:Y:S02]  /*1420*/  @P4 LDC.64 R4, c[0x0][0x250] ;  /* 0x00009400ff044b82 */ /* 0x000e640000000a00 */
[----:B------:R-:W-:-:S04]  /*1430*/  IMAD.MOV R0, RZ, RZ, -R8 ;  /* 0x000000ffff007224 */ /* 0x000fc800078e0a08 */
[----:B------:R-:W-:-:S05]  /*1440*/  IMAD R0, R3, R0, R2 ;  /* 0x0000000003007224 */ /* 0x000fca00078e0202 */
[----:B------:R-:W-:-:S13]  /*1450*/  ISETP.GT.U32.AND P0, PT, R3, R0, PT ;  /* 0x000000000300720c */ /* 0x000fda0003f04070 */
[-C--:B------:R-:W-:Y:S02]  /*1460*/  @!P0 IADD3 R0, R0, -R3.reuse, RZ ;  /* 0x8000000300008210 */ /* 0x080fe40007ffe0ff */
[----:B------:R-:W-:Y:S02]  /*1470*/  @!P0 IADD3 R8, R8, 0x1, RZ ;  /* 0x0000000108088810 */ /* 0x000fe40007ffe0ff */
[----:B------:R-:W-:Y:S02]  /*1480*/  ISETP.GE.U32.AND P2, PT, R0, R3, PT ;  /* 0x000000030000720c */ /* 0x000fe40003f46070 */
[----:B------:R-:W2:Y:S01]  /*1490*/  LDC.64 R2, c[0x0][0x260] ;  /* 0x00009800ff027b82 */ /* 0x000ea20000000a00 */
[----:B------:R-:W-:Y:S02]  /*14a0*/  LOP3.LUT R0, R140, R23, RZ, 0x3c, !PT ;  /* 0x000000178c007212 */ /* 0x000fe400078e3cff */
[----:B------:R-:W-:Y:S02]  /*14b0*/  ISETP.NE.AND P0, PT, R23, RZ, PT ;  /* 0x000000ff1700720c */ /* 0x000fe40003f05270 */
[----:B------:R-:W-:-:S06]  /*14c0*/  ISETP.GE.AND P1, PT, R0, RZ, PT ;  /* 0x000000ff0000720c */ /* 0x000fcc0003f26270 */
[----:B------:R-:W-:-:S07]  /*14d0*/  @P2 VIADD R8, R8, 0x1 ;  /* 0x0000000108082836 */ /* 0x000fce0000000000 */
[----:B------:R-:W-:Y:S01]  /*14e0*/  @!P1 IMAD.MOV R8, RZ, RZ, -R8 ;  /* 0x000000ffff089224 */ /* 0x000fe200078e0a08 */
[----:B-1----:R-:W-:Y:S06]  /*14f0*/  @P4 BRA `(.L_x_3766) ;  /* 0x0000000000304947 */ /* 0x002fec0003800000 */
[----:B------:R-:W1:Y:S01]  /*1500*/  LDC.64 R148, c[0x0][0x248] ;  /* 0x00009200ff947b82 */ /* 0x000e620000000a00 */
[----:B------:R-:W-:-:S07]  /*1510*/  SHF.R.S32.HI R25, RZ, 0x1f, R6 ;  /* 0x0000001fff197819 */ /* 0x000fce0000011406 */
[----:B------:R-:W3:Y:S01]  /*1520*/  LDC.64 R10, c[0x0][0x230] ;  /* 0x00008c00ff0a7b82 */ /* 0x000ee20000000a00 */
[-C--:B-1----:R-:W-:Y:S01]  /*1530*/  IMAD R12, R25, R148.reuse, RZ ;  /* 0x00000094190c7224 */ /* 0x082fe200078e02ff */
[----:B-----5:R-:W-:Y:S01]  /*1540*/  SHF.R.S32.HI R25, RZ, 0x1f, R19 ;  /* 0x0000001fff197819 */ /* 0x020fe20000011413 */
[----:B------:R-:W-:-:S04]  /*1550*/  IMAD.WIDE.U32 R26, R6, R148, RZ ;  /* 0x00000094061a7225 */ /* 0x000fc800078e00ff */
[----:B------:R-:W-:Y:S02]  /*1560*/  IMAD R12, R6, R149, R12 ;  /* 0x00000095060c7224 */ /* 0x000fe400078e020c */
[----:B---3--:R-:W-:-:S03]  /*1570*/  IMAD R0, R25, R10, RZ ;  /* 0x0000000a19007224 */ /* 0x008fc600078e02ff */
[----:B------:R-:W-:Y:S01]  /*1580*/  IADD3 R27, R27, R12, RZ ;  /* 0x0000000c1b1b7210 */ /* 0x000fe20007ffe0ff */
[C---:B------:R-:W-:Y:S02]  /*1590*/  IMAD R0, R19.reuse, R11, R0 ;  /* 0x0000000b13007224 */ /* 0x040fe400078e0200 */
[----:B------:R-:W-:-:S05]  /*15a0*/  IMAD.WIDE.U32 R10, R19, R10, R26 ;  /* 0x0000000a130a7225 */ /* 0x000fca00078e001a */
[----:B------:R-:W-:-:S07]  /*15b0*/  IADD3 R11, R11, R0, RZ ;  /* 0x000000000b0b7210 */ /* 0x000fce0007ffe0ff */
.L_x_3766:
[----:B------:R-:W-:Y:S01]  /*15c0*/  IMAD R0, R13, R148, RZ ;  /* 0x000000940d007224 */ /* 0x000fe200078e02ff */
[----:B------:R-:W-:Y:S01]  /*15d0*/  @!P0 LOP3.LUT R8, RZ, R23, RZ, 0x33, !PT ;  /* 0x00000017ff088212 */ /* 0x000fe200078e33ff */
[----:B------:R-:W-:Y:S01]  /*15e0*/  IMAD.WIDE.U32 R10, R148, R15, R10 ;  /* 0x0000000f940a7225 */ /* 0x000fe200078e000a */
[----:B------:R-:W-:Y:S02]  /*15f0*/  @P4 IADD3 R21, R6, R21, RZ ;  /* 0x0000001506154210 */ /* 0x000fe40007ffe0ff */
[----:B------:R-:W-:Y:S01]  /*1600*/  SHF.R.S32.HI R127, RZ, 0x1f, R8 ;  /* 0x0000001fff7f7819 */ /* 0x000fe20000011408 */
[----:B------:R-:W-:Y:S02]  /*1610*/  IMAD R0, R149, R15, R0 ;  /* 0x0000000f95007224 */ /* 0x000fe400078e0200 */
[----:B------:R-:W-:-:S03]  /*1620*/  @P4 IMAD.WIDE.U32 R22, R21, R4, RZ ;  /* 0x0000000415164225 */ /* 0x000fc600078e00ff */
[----:B------:R-:W-:Y:S01]  /*1630*/  IADD3 R11, R11, R0, RZ ;  /* 0x000000000b0b7210 */ /* 0x000fe20007ffe0ff */
[----:B--2---:R-:W-:Y:S01]  /*1640*/  IMAD R0, R127, R2, RZ ;  /* 0x000000027f007224 */ /* 0x004fe200078e02ff */
[----:B------:R-:W-:Y:S01]  /*1650*/  @P4 MOV R4, R22 ;  /* 0x0000001600044202 */ /* 0x000fe20000000f00 */
[----:B------:R-:W-:Y:S02]  /*1660*/  @P4 IMAD R25, R21, R5, R23 ;  /* 0x0000000515194224 */ /* 0x000fe400078e0217 */
[----:B------:R-:W-:-:S04]  /*1670*/  IMAD.WIDE.U32 R10, R8, R2, R10 ;  /* 0x00000002080a7225 */ /* 0x000fc800078e000a */
[----:B------:R-:W-:Y:S01]  /*1680*/  IMAD R3, R8, R3, R0 ;  /* 0x0000000308037224 */ /* 0x000fe200078e0200 */
[----:B------:R-:W-:-:S04]  /*1690*/  MOV R0, R10 ;  /* 0x0000000a00007202 */ /* 0x000fc80000000f00 */
        /* <DEDUP_REMOVED lines=13> */
[----:B------:R-:W-:-:S07]  /*1770*/  IADD3 R25, R5, R3, RZ ;  /* 0x0000000305197210 */ /* 0x000fce0007ffe0ff */
.L_x_3765:
[----:B------:R1:W5:Y:S01]  /*1780*/  @P5 LDG.E R5, desc[UR6][R144.64] ;  /* 0x0000000690055981 */ /* 0x000362000c1e1900 */
[----:B------:R-:W-:Y:S01]  /*1790*/  ISETP.NE.AND P0, PT, R205, -0x1, PT ;  /* 0xffffffffcd00780c */ /* 0x000fe20003f05270 */
[----:B------:R-:W2:Y:S01]  /*17a0*/  LDC.64 R2, c[0x0][0x240] ;  /* 0x00009000ff027b82 */ /* 0x000ea20000000a00 */
[----:B------:R-:W-:Y:S01]  /*17b0*/  SHF.R.S32.HI R23, RZ, 0x1f, R60 ;  /* 0x0000001fff177819 */ /* 0x000fe2000001143c */
[----:B------:R-:W-:Y:S01]  /*17c0*/  ULDC.64 UR4, c[0x0][0x268] ;  /* 0x00009a0000047ab9 */ /* 0x000fe20000000a00 */
[----:B------:R-:W-:Y:S01]  /*17d0*/  SHF.R.S32.HI R96, RZ, 0x1f, R65 ;  /* 0x0000001fff607819 */ /* 0x000fe20000011441 */
[----:B------:R-:W-:Y:S01]  /*17e0*/  ULDC.64 UR12, c[0x0][0x220] ;  /* 0x00008800000c7ab9 */ /* 0x000fe20000000a00 */
[CC--:B-----5:R-:W-:Y:S01]  /*17f0*/  LEA.HI R19, R23.reuse, R60.reuse, RZ, 0x3 ;  /* 0x0000003c17137211 */ /* 0x0e0fe200078f18ff */
[----:B------:R-:W-:Y:S01]  /*1800*/  ULDC.64 UR10, c[0x0][0x258] ;  /* 0x00009600000a7ab9 */ /* 0x000fe20000000a00 */
[----:B------:R-:W-:Y:S01]  /*1810*/  LEA.HI R71, R23, R60, RZ, 0x4 ;  /* 0x0000003c17477211 */ /* 0x000fe200078f20ff */
[----:B------:R-:W3:Y:S01]  /*1820*/  LDC.64 R146, c[0x0][0x250] ;  /* 0x00009400ff927b82 */ /* 0x000ee20000000a00 */
[----:B------:R-:W-:Y:S01]  /*1830*/  SHF.R.S32.HI R206, RZ, 0x3, R19 ;  /* 0x00000003ffce7819 */ /* 0x000fe20000011413 */
[----:B------:R-:W-:Y:S01]  /*1840*/  IMAD.SHL.U32 R55, R148, 0x10, RZ ;  /* 0x0000001094377824 */ /* 0x000fe200078e00ff */
[----:B------:R-:W-:-:S02]  /*1850*/  LOP3.LUT R19, R19, 0xfffffff8, RZ, 0xc0, !PT ;  /* 0xfffffff813137812 */ /* 0x000fc400078ec0ff */
[----:B------:R-:W-:Y:S01]  /*1860*/  SHF.R.S32.HI R207, RZ, 0x1f, R206 ;  /* 0x0000001fffcf7819 */ /* 0x000fe200000114ce */
[----:B------:R-:W-:Y:S01]  /*1870*/  IMAD.SHL.U32 R29, R206, 0x40, RZ ;  /* 0x00000040ce1d7824 */ /* 0x000fe200078e00ff */
[----:B------:R-:W-:Y:S01]  /*1880*/  LEA.HI R96, R96, R65, RZ, 0x6 ;  /* 0x0000004160607211 */ /* 0x000fe200078f30ff */
[----:B------:R-:W4:Y:S01]  /*1890*/  @!P0 LDC.64 R10, c[0x0][0x228] ;  /* 0x00008a00ff0a8b82 */ /* 0x000f220000000a00 */
[----:B------:R-:W-:Y:S01]  /*18a0*/  IMAD.IADD R62, R60, 0x1, -R19 ;  /* 0x000000013c3e7824 */ /* 0x000fe200078e0a13 */
[----:B------:R-:W-:Y:S01]  /*18b0*/  SHF.R.S32.HI R143, RZ, 0x1f, R140 ;  /* 0x0000001fff8f7819 */ /* 0x000fe2000001148c */
[----:B------:R-:W-:Y:S01]  /*18c0*/  IMAD R51, R207, R148, RZ ;  /* 0x00000094cf337224 */ /* 0x000fe200078e02ff */
[----:B------:R-:W-:Y:S01]  /*18d0*/  LOP3.LUT R29, R29, 0x1c0, RZ, 0xc0, !PT ;  /* 0x000001c01d1d7812 */ /* 0x000fe200078ec0ff */
[----:B------:R-:W-:Y:S01]  /*18e0*/  IMAD.SHL.U32 R18, R62, 0x8, RZ ;  /* 0x000000083e127824 */ /* 0x000fe200078e00ff */
[----:B------:R-:W-:Y:S01]  /*18f0*/  SHF.R.S32.HI R96, RZ, 0x6, R96 ;  /* 0x00000006ff607819 */ /* 0x000fe20000011460 */
[----:B------:R-:W-:Y:S01]  /*1900*/  IMAD R51, R206, R149, R51 ;  /* 0x00000095ce337224 */ /* 0x000fe200078e0233 */
[----:B------:R-:W-:Y:S01]  /*1910*/  SHF.R.U32.HI R132, RZ, 0x3, R29 ;  /* 0x00000003ff847819 */ /* 0x000fe2000001161d */
[----:B--2---:R-:W-:Y:S01]  /*1920*/  @P0 IMAD.WIDE.U32 R26, R205, R2, RZ ;  /* 0x00000002cd1a0225 */ /* 0x004fe200078e00ff */
[----:B------:R-:W-:Y:S01]  /*1930*/  LOP3.LUT R19, R29, 0x38, R18, 0xf8, !PT ;  /* 0x000000381d137812 */ /* 0x000fe200078ef812 */
[----:B------:R-:W2:Y:S01]  /*1940*/  LDC R68, c[0x0][0x2e0] ;  /* 0x0000b800ff447b82 */ /* 0x000ea20000000800 */
[----:B------:R-:W-:Y:S01]  /*1950*/  VIMNMX R96, RZ, R96, !PT ;  /* 0x00000060ff607248 */ /* 0x000fe20007fe0100 */
[----:B------:R-:W-:Y:S01]  /*1960*/  @P0 IMAD.MOV.U32 R6, RZ, RZ, R26 ;  /* 0x000000ffff060224 */ /* 0x000fe200078e001a */
[----:B------:R-:W-:Y:S01]  /*1970*/  LOP3.LUT R132, R19, R132, RZ, 0x3c, !PT ;  /* 0x0000008413847212 */ /* 0x000fe200078e3cff */
[----:B------:R-:W-:Y:S01]  /*1980*/  @P0 IMAD R27, R205, R3, R27 ;  /* 0x00000003cd1b0224 */ /* 0x000fe200078e021b */
[----:B------:R-:W-:Y:S01]  /*1990*/  SHF.R.S32.HI R19, RZ, 0x1f, R18 ;  /* 0x0000001fff137819 */ /* 0x000fe20000011412 */
[----:B------:R-:W-:Y:S01]  /*19a0*/  IMAD.WIDE R28, R17, 0x40, R206 ;  /* 0x00000040111c7825 */ /* 0x000fe200078e02ce */
[----:B------:R-:W-:-:S02]  /*19b0*/  LOP3.LUT R17, R71, 0xfffffff0, RZ, 0xc0, !PT ;  /* 0xfffffff047117812 */ /* 0x000fc400078ec0ff */
[----:B------:R-:W-:Y:S01]  /*19c0*/  LEA.HI R23, R23, R60, RZ, 0x6 ;  /* 0x0000003c17177211 */ /* 0x000fe200078f30ff */
[----:B------:R-:W-:Y:S01]  /*19d0*/  IMAD R143, R143, UR10, RZ ;  /* 0x0000000a8f8f7c24 */ /* 0x000fe2000f8e02ff */
[----:B------:R-:W-:Y:S01]  /*19e0*/  SHF.L.U64.HI R54, R148, 0x4, R149 ;  /* 0x0000000494367819 */ /* 0x000fe20000010295 */
[----:B------:R-:W-:Y:S01]  /*19f0*/  IMAD.IADD R70, R60, 0x1, -R17 ;  /* 0x000000013c467824 */ /* 0x000fe200078e0a11 */
[----:B---3--:R-:W-:Y:S01]  /*1a00*/  SHF.L.U64.HI R64, R146, 0x4, R147 ;  /* 0x0000000492407819 */ /* 0x008fe20000010293 */
[-C--:B----4-:R-:W-:Y:S01]  /*1a10*/  @!P0 IMAD R12, R7, R10.reuse, RZ ;  /* 0x0000000a070c8224 */ /* 0x090fe200078e02ff */
[----:B------:R-:W-:Y:S01]  /*1a20*/  SHF.L.U32 R66, R62, 0x2, RZ ;  /* 0x000000023e427819 */ /* 0x000fe200000006ff */
[----:B------:R-:W-:Y:S01]  /*1a30*/  @!P0 IMAD.WIDE.U32 R30, R9, R10, RZ ;  /* 0x0000000a091e8225 */ /* 0x000fe200078e00ff */
[----:B------:R-:W-:-:S03]  /*1a40*/  SHF.R.S32.HI R63, RZ, 0x1f, R70 ;  /* 0x0000001fff3f7819 */ /* 0x000fc60000011446 */
[----:B------:R-:W-:Y:S01]  /*1a50*/  @!P0 IMAD R11, R9, R11, R12 ;  /* 0x0000000b090b8224 */ /* 0x000fe200078e020c */
[----:B------:R-:W-:Y:S01]  /*1a60*/  @!P0 MOV R6, R30 ;  /* 0x0000001e00068202 */ /* 0x000fe20000000f00 */
[----:B------:R-:W-:Y:S01]  /*1a70*/  IMAD R143, R140, UR11, R143 ;  /* 0x0000000b8c8f7c24 */ /* 0x000fe2000f8e028f */
[----:B------:R-:W-:Y:S01]  /*1a80*/  LEA.HI R63, R63, R70, RZ, 0x3 ;  /* 0x000000463f3f7211 */ /* 0x000fe200078f18ff */
[----:B------:R-:W-:Y:S01]  /*1a90*/  @!P0 IMAD.IADD R27, R31, 0x1, R11 ;  /* 0x000000011f1b8824 */ /* 0x000fe200078e020b */
[C---:B------:R-:W-:Y:S01]  /*1aa0*/  IADD3 R16, P0, R18.reuse, R4, RZ ;  /* 0x0000000412107210 */ /* 0x040fe20007f1e0ff */
[----:B------:R-:W-:Y:S01]  /*1ab0*/  IMAD R4, R29, R2, RZ ;  /* 0x000000021d047224 */ /* 0x000fe200078e02ff */
[----:B------:R-:W-:Y:S01]  /*1ac0*/  IADD3 R24, P1, R18, R6, RZ ;  /* 0x0000000612187210 */ /* 0x000fe20007f3e0ff */
[----:B------:R-:W-:Y:S01]  /*1ad0*/  IMAD R11, R127, UR4, RZ ;  /* 0x000000047f0b7c24 */ /* 0x000fe2000f8e02ff */
[----:B--2---:R-:W-:Y:S01]  /*1ae0*/  LEA.HI R68, R68, R68, RZ, 0x1 ;  /* 0x0000004444447211 */ /* 0x004fe200078f08ff */
[C---:B------:R-:W-:Y:S01]  /*1af0*/  IMAD.X R17, R19.reuse, 0x1, R25, P0 ;  /* 0x0000000113117824 */ /* 0x040fe200000e0619 */
[----:B------:R-:W-:Y:S01]  /*1b00*/  IADD3.X R25, R19, R27, RZ, P1, !PT ;  /* 0x0000001b13197210 */ /* 0x000fe20000ffe4ff */
[----:B------:R-:W-:Y:S01]  /*1b10*/  IMAD R4, R28, R3, R4 ;  /* 0x000000031c047224 */ /* 0x000fe200078e0204 */
[----:B------:R-:W-:Y:S01]  /*1b20*/  IADD3 R15, P0, R206, R15, RZ ;  /* 0x0000000fce0f7210 */ /* 0x000fe20007f1e0ff */
[----:B------:R-:W-:Y:S01]  /*1b30*/  IMAD R11, R8, UR5, R11 ;  /* 0x00000005080b7c24 */ /* 0x000fe2000f8e020b */
[----:B------:R-:W-:Y:S01]  /*1b40*/  SHF.R.S32.HI R69, RZ, 0x1, R68 ;  /* 0x00000001ff457819 */ /* 0x000fe20000011444 */
[----:B------:R-:W-:-:S04]  /*1b50*/  IMAD.WIDE.U32 R2, R28, R2, R24 ;  /* 0x000000021c027225 */ /* 0x000fc800078e0018 */
[----:B------:R-:W-:Y:S01]  /*1b60*/  IMAD.WIDE.U32 R16, R8, UR4, R16 ;  /* 0x0000000408107c25 */ /* 0x000fe2000f8e0010 */
[----:B------:R-:W-:Y:S01]  /*1b70*/  IADD3 R3, R3, R4, RZ ;  /* 0x0000000403037210 */ /* 0x000fe20007ffe0ff */
[----:B------:R-:W-:Y:S02]  /*1b80*/  ULDC.64 UR4, c[0x0][0x218] ;  /* 0x0000860000047ab9 */ /* 0x000fe40000000a00 */
[----:B------:R-:W-:Y:S01]  /*1b90*/  IMAD.X R13, R207, 0x1, R13, P0 ;  /* 0x00000001cf0d7824 */ /* 0x000fe200000e060d */
[----:B------:R-:W-:Y:S01]  /*1ba0*/  IADD3 R138, P0, R18, R0, RZ ;  /* 0x00000000128a7210 */ /* 0x000fe20007f1e0ff */
[----:B------:R-:W-:Y:S02]  /*1bb0*/  IMAD.IADD R17, R17, 0x1, R11 ;  /* 0x0000000111117824 */ /* 0x000fe400078e020b */
[-C--:B------:R-:W-:Y:S02]  /*1bc0*/  IMAD R4, R13, R146.reuse, RZ ;  /* 0x000000920d047224 */ /* 0x080fe400078e02ff */
[----:B------:R-:W-:-:S04]  /*1bd0*/  IMAD.WIDE.U32 R16, R15, R146, R16 ;  /* 0x000000920f107225 */ /* 0x000fc800078e0010 */
[----:B------:R-:W-:Y:S02]  /*1be0*/  IMAD R4, R15, R147, R4 ;  /* 0x000000930f047224 */ /* 0x000fe400078e0204 */
[----:B------:R-:W-:Y:S01]  /*1bf0*/  IMAD.X R139, R19, 0x1, R21, P0 ;  /* 0x00000001138b7824 */ /* 0x000fe200000e0615 */
[----:B------:R-:W-:Y:S01]  /*1c00*/  LEA R100, P0, R16, UR12, 0x1 ;  /* 0x0000000c10647c11 */ /* 0x000fe2000f8008ff */
[----:B------:R-:W-:Y:S02]  /*1c10*/  IMAD.IADD R4, R17, 0x1, R4 ;  /* 0x0000000111047824 */ /* 0x000fe400078e0204 */
[----:B------:R-:W-:Y:S01]  /*1c20*/  IMAD.WIDE.U32 R138, R206, R148, R138 ;  /* 0x00000094ce8a7225 */ /* 0x000fe200078e008a */
[----:B------:R-:W-:Y:S02]  /*1c30*/  MOV R202, R100 ;  /* 0x0000006400ca7202 */ /* 0x000fe40000000f00 */
[----:B------:R-:W-:Y:S01]  /*1c40*/  SHF.L.U64.HI R97, R16, 0x1, R4 ;  /* 0x0000000110617819 */ /* 0x000fe20000010204 */
[----:B------:R-:W-:Y:S01]  /*1c50*/  IMAD.SHL.U32 R25, R23, 0x8, RZ ;  /* 0x0000000817197824 */ /* 0x000fe200078e00ff */
[----:B------:R-:W-:Y:S01]  /*1c60*/  IADD3 R51, R139, R51, RZ ;  /* 0x000000338b337210 */ /* 0x000fe20007ffe0ff */
[----:B------:R-:W-:Y:S01]  /*1c70*/  IMAD.WIDE.U32 R140, R140, UR10, R2 ;  /* 0x0000000a8c8c7c25 */ /* 0x000fe2000f8e0002 */
[----:B------:R-:W-:-:S02]  /*1c80*/  IADD3.X R97, R97, UR13, RZ, P0, !PT ;  /* 0x0000000d61617c10 */ /* 0x000fc400087fe4ff */
[----:B------:R-:W-:Y:S01]  /*1c90*/  ISETP.GT.AND P0, PT, R133, R96, PT ;  /* 0x000000608500720c */ /* 0x000fe20003f04270 */
[----:B------:R-:W-:Y:S01]  /*1ca0*/  IMAD.SHL.U32 R67, R146, 0x10, RZ ;  /* 0x0000001092437824 */ /* 0x000fe200078e00ff */
[C---:B------:R-:W-:Y:S01]  /*1cb0*/  LEA R98, P1, R138.reuse, UR4, 0x1 ;  /* 0x000000048a627c11 */ /* 0x040fe2000f8208ff */
[----:B------:R-:W-:Y:S01]  /*1cc0*/  IMAD.IADD R143, R141, 0x1, R143 ;  /* 0x000000018d8f7824 */ /* 0x000fe200078e028f */
[----:B------:R-:W-:Y:S01]  /*1cd0*/  SHF.L.U64.HI R95, R138, 0x1, R51 ;  /* 0x000000018a5f7819 */ /* 0x000fe20000010233 */
[----:B------:R-:W-:Y:S01]  /*1ce0*/  IMAD.MOV.U32 R203, RZ, RZ, R97 ;  /* 0x000000ffffcb7224 */ /* 0x000fe200078e0061 */
[----:B------:R-:W-:Y:S01]  /*1cf0*/  LOP3.LUT R23, R63, 0xfffffff8, RZ, 0xc0, !PT ;  /* 0xfffffff83f177812 */ /* 0x000fe200078ec0ff */
[----:B------:R-:W-:Y:S01]  /*1d00*/  IMAD.MOV.U32 R200, RZ, RZ, R98 ;  /* 0x000000ffffc87224 */ /* 0x000fe200078e0062 */
[----:B------:R-:W-:Y:S02]  /*1d10*/  IADD3.X R95, R95, UR5, RZ, P1, !PT ;  /* 0x000000055f5f7c10 */ /* 0x000fe40008ffe4ff */
[----:B------:R-:W-:Y:S01]  /*1d20*/  LOP3.LUT R132, R132, 0xfffffe00, R25, 0xf8, !PT ;  /* 0xfffffe0084847812 */ /* 0x000fe200078ef819 */
[----:B------:R-:W-:-:S02]  /*1d30*/  IMAD.IADD R70, R70, 0x1, -R23 ;  /* 0x0000000146467824 */ /* 0x000fc400078e0a17 */
[----:B------:R-:W-:Y:S02]  /*1d40*/  IMAD.MOV.U32 R199, RZ, RZ, R95 ;  /* 0x000000ffffc77224 */ /* 0x000fe400078e005f */
[----:B------:R-:W-:Y:S01]  /*1d50*/  @!P5 IMAD.MOV.U32 R5, RZ, RZ, RZ ;  /* 0x000000ffff05d224 */ /* 0x000fe200078e00ff */
[----:B-1----:R-:W-:Y:S06]  /*1d60*/  @!P0 BRA `(.L_x_3767) ;  /* 0x0000008000a08947 */ /* 0x002fec0003800000 */
[----:B------:R-:W1:Y:S01]  /*1d70*/  LDC.64 R2, c[0x0][0x338] ;  /* 0x0000ce00ff027b82 */ /* 0x000e620000000a00 */
[----:B------:R-:W-:Y:S01]  /*1d80*/  ULDC.64 UR10, c[0x0][0x330] ;  /* 0x0000cc00000a7ab9 */ /* 0x000fe20000000a00 */
[----:B------:R-:W-:Y:S01]  /*1d90*/  ULDC.64 UR4, c[0x0][0x328] ;  /* 0x0000ca0000047ab9 */ /* 0x000fe20000000a00 */
[----:B------:R-:W-:Y:S01]  /*1da0*/  IMAD R0, R7, UR10, RZ ;  /* 0x0000000a07007c24 */ /* 0x000fe2000f8e02ff */
[----:B------:R-:W-:Y:S01]  /*1db0*/  LEA R4, R133, 0xffffffc0, 0x6 ;  /* 0xffffffc085047811 */ /* 0x000fe200078e30ff */
[----:B------:R-:W-:Y:S01]  /*1dc0*/  IMAD R6, R7, UR4, RZ ;  /* 0x0000000407067c24 */ /* 0x000fe2000f8e02ff */
[----:B------:R-:W-:Y:S01]  /*1dd0*/  SHF.R.S32.HI R10, RZ, 0x1f, R65 ;  /* 0x0000001fff0a7819 */ /* 0x000fe20000011441 */
[C---:B------:R-:W-:Y:S01]  /*1de0*/  IMAD.WIDE.U32 R12, R9.reuse, UR10, R18 ;  /* 0x0000000a090c7c25 */ /* 0x040fe2000f8e0012 */
[----:B------:R-:W-:Y:S01]  /*1df0*/  ULDC.64 UR12, c[0x0][0x350] ;  /* 0x0000d400000c7ab9 */ /* 0x000fe20000000a00 */
[----:B------:R-:W2:Y:S01]  /*1e00*/  LDC R93, c[0x0][0x340] ;  /* 0x0000d000ff5d7b82 */ /* 0x000ea20000000800 */
[----:B------:R-:W-:Y:S01]  /*1e10*/  IADD3 R75, R206, 0x10, RZ ;  /* 0x00000010ce4b7810 */ /* 0x000fe20007ffe0ff */
[C---:B------:R-:W-:Y:S01]  /*1e20*/  IMAD R7, R9.reuse, UR11, R0 ;  /* 0x0000000b09077c24 */ /* 0x040fe2000f8e0200 */
[----:B------:R-:W-:Y:S01]  /*1e30*/  IADD3 R0, P1, P0, R4, R206, -R65 ;  /* 0x000000ce04007210 */ /* 0x000fe2000783e841 */
[C---:B------:R-:W-:Y:S01]  /*1e40*/  IMAD.WIDE.U32 R14, R9.reuse, UR4, R18 ;  /* 0x00000004090e7c25 */ /* 0x040fe2000f8e0012 */
[----:B------:R-:W-:Y:S01]  /*1e50*/  ULDC.64 UR10, c[0x0][0x348] ;  /* 0x0000d200000a7ab9 */ /* 0x000fe20000000a00 */
[----:B------:R-:W-:Y:S01]  /*1e60*/  ULDC.U8 UR20, c[0x0][0x3c3] ;  /* 0x0000f0c000147ab9 */ /* 0x000fe20000000000 */
[----:B------:R-:W-:Y:S01]  /*1e70*/  ULDC UR19, c[0x0][0x2e0] ;  /* 0x0000b80000137ab9 */ /* 0x000fe20000000800 */
[----:B------:R-:W-:Y:S01]  /*1e80*/  IMAD R6, R9, UR5, R6 ;  /* 0x0000000509067c24 */ /* 0x000fe2000f8e0206 */
[----:B------:R-:W-:Y:S01]  /*1e90*/  SHF.R.S32.HI R9, RZ, 0x1f, R4 ;  /* 0x0000001fff097819 */ /* 0x000fe20000011404 */
[----:B------:R-:W-:Y:S01]  /*1ea0*/  ULDC.64 UR4, c[0x0][0x340] ;  /* 0x0000d00000047ab9 */ /* 0x000fe20000000a00 */
[----:B------:R-:W-:Y:S01]  /*1eb0*/  IMAD.IADD R13, R13, 0x1, R7 ;  /* 0x000000010d0d7824 */ /* 0x000fe200078e0207 */
[----:B------:R-:W-:Y:S01]  /*1ec0*/  USHF.L.U64.HI UR23, UR4, 0x5, UR5 ;  /* 0x0000000504177899 */ /* 0x000fe20008010205 */
[----:B------:R-:W-:Y:S01]  /*1ed0*/  IADD3.X R9, R9, R207, ~R10, P1, P0 ;  /* 0x000000cf09097210 */ /* 0x000fe20000fe0c0a */
[----:B------:R-:W-:Y:S01]  /*1ee0*/  IMAD.IADD R15, R15, 0x1, R6 ;  /* 0x000000010f0f7824 */ /* 0x000fe200078e0206 */
[----:B------:R-:W-:Y:S01]  /*1ef0*/  USHF.L.U32 UR24, UR4, 0x5, URZ ;  /* 0x0000000504187899 */ /* 0x000fe2000800063f */
[----:B------:R-:W-:Y:S01]  /*1f00*/  IMAD.WIDE.U32 R12, R0, UR4, R12 ;  /* 0x00000004000c7c25 */ /* 0x000fe2000f8e000c */
[----:B------:R-:W-:Y:S01]  /*1f10*/  USHF.L.U64.HI UR21, UR4, 0x4, UR5 ;  /* 0x0000000404157899 */ /* 0x000fe20008010205 */
[----:B-1----:R-:W-:Y:S01]  /*1f20*/  SHF.L.U64.HI R102, R2, 0x4, R3 ;  /* 0x0000000402667819 */ /* 0x002fe20000010203 */
[----:B------:R-:W-:Y:S01]  /*1f30*/  USHF.L.U32 UR22, UR4, 0x4, URZ ;  /* 0x0000000404167899 */ /* 0x000fe2000800063f */
[C---:B------:R-:W-:Y:S01]  /*1f40*/  IMAD R7, R9.reuse, UR4, RZ ;  /* 0x0000000409077c24 */ /* 0x040fe2000f8e02ff */
[----:B------:R-:W-:Y:S01]  /*1f50*/  UIMAD.WIDE.U32 UR26, UR4, 0x60, URZ ;  /* 0x00000060041a78a5 */ /* 0x000fe2000f8e003f */
[-C--:B------:R-:W-:Y:S01]  /*1f60*/  IMAD R6, R9, R2.reuse, RZ ;  /* 0x0000000209067224 */ /* 0x080fe200078e02ff */
[----:B------:R-:W-:Y:S01]  /*1f70*/  UIMAD UR25, UR5, 0x60, URZ ;  /* 0x00000060051978a4 */ /* 0x000fe2000f8e023f */
[----:B------:R-:W-:Y:S01]  /*1f80*/  IMAD R10, R0, UR5, R7 ;  /* 0x00000005000a7c24 */ /* 0x000fe2000f8e0207 */
[----:B------:R-:W-:Y:S01]  /*1f90*/  SHF.L.U64.HI R104, R2, 0x5, R3 ;  /* 0x0000000502687819 */ /* 0x000fe20000010203 */
[C---:B------:R-:W-:Y:S01]  /*1fa0*/  IMAD R6, R0.reuse, R3, R6 ;  /* 0x0000000300067224 */ /* 0x040fe200078e0206 */
[----:B------:R-:W-:Y:S01]  /*1fb0*/  ULDC.64 UR4, c[0x0][0x358] ;  /* 0x0000d60000047ab9 */ /* 0x000fe20000000a00 */
[----:B------:R-:W-:Y:S01]  /*1fc0*/  IMAD.WIDE.U32 R14, R0, R2, R14 ;  /* 0x00000002000e7225 */ /* 0x000fe200078e000e */
[----:B--2---:R-:W-:Y:S01]  /*1fd0*/  LEA R93, -R93, RZ, 0x6 ;  /* 0x000000ff5d5d7211 */ /* 0x004fe200078e31ff */
[----:B------:R-:W-:-:S02]  /*1fe0*/  USHF.L.U64.HI UR21, UR22, 0x1, UR21 ;  /* 0x0000000116157899 */ /* 0x000fc40008010215 */
[----:B------:R-:W-:Y:S01]  /*1ff0*/  IMAD.IADD R11, R13, 0x1, R10 ;  /* 0x000000010d0b7824 */ /* 0x000fe200078e020a */
[----:B------:R-:W-:Y:S01]  /*2000*/  MOV R13, R133 ;  /* 0x00000085000d7202 */ /* 0x000fe20000000f00 */
[----:B------:R-:W-:Y:S01]  /*2010*/  IMAD R125, R127, UR12, RZ ;  /* 0x0000000c7f7d7c24 */ /* 0x000fe2000f8e02ff */
[----:B------:R-:W-:Y:S01]  /*2020*/  USHF.L.U64.HI UR23, UR24, 0x1, UR23 ;  /* 0x0000000118177899 */ /* 0x000fe20008010217 */
[----:B------:R-:W-:Y:S01]  /*2030*/  IMAD.IADD R7, R15, 0x1, R6 ;  /* 0x000000010f077824 */ /* 0x000fe200078e0206 */
[----:B------:R-:W-:Y:S01]  /*2040*/  IADD3 R15, R18, 0x40, RZ ;  /* 0x00000040120f7810 */ /* 0x000fe20007ffe0ff */
[----:B------:R-:W-:Y:S01]  /*2050*/  IMAD.MOV.U32 R10, RZ, RZ, R12 ;  /* 0x000000ffff0a7224 */ /* 0x000fe200078e000c */
[----:B------:R-:W-:Y:S01]  /*2060*/  ULDC.64 UR16, c[0x0][0x250] ;  /* 0x0000940000107ab9 */ /* 0x000fe20000000a00 */
[----:B------:R-:W-:Y:S01]  /*2070*/  IMAD R127, R127, UR10, RZ ;  /* 0x0000000a7f7f7c24 */ /* 0x000fe2000f8e02ff */
[----:B------:R-:W-:Y:S01]  /*2080*/  USHF.L.U32 UR22, UR22, 0x1, URZ ;  /* 0x0000000116167899 */ /* 0x000fe2000800063f */
[----:B------:R-:W-:Y:S01]  /*2090*/  IMAD.IADD R4, R4, 0x1, R5 ;  /* 0x0000000104047824 */ /* 0x000fe200078e0205 */
[----:B------:R-:W-:Y:S01]  /*20a0*/  USHF.L.U32 UR24, UR24, 0x1, URZ ;  /* 0x0000000118187899 */ /* 0x000fe2000800063f */
[----:B------:R-:W-:Y:S01]  /*20b0*/  IMAD.MOV.U32 R6, RZ, RZ, R14 ;  /* 0x000000ffff067224 */ /* 0x000fe200078e000e */
[----:B------:R-:W-:Y:S01]  /*20c0*/  UIADD3 UR25, UR27, UR25, URZ ;  /* 0x000000191b197290 */ /* 0x000fe2000fffe03f */
[----:B------:R-:W-:Y:S01]  /*20d0*/  IMAD R53, R206, R69, R66 ;  /* 0x00000045ce357224 */ /* 0x000fe200078e0242 */
[----:B------:R-:W-:Y:S01]  /*20e0*/  ULDC.64 UR14, c[0x0][0x238] ;  /* 0x00008e00000e7ab9 */ /* 0x000fe20000000a00 */
[----:B------:R-:W-:-:S02]  /*20f0*/  IMAD R125, R8, UR13, R125 ;  /* 0x0000000d087d7c24 */ /* 0x000fc4000f8e027d */
[----:B------:R-:W-:Y:S01]  /*2100*/  IMAD.WIDE.U32 R10, R8, UR12, R10 ;  /* 0x0000000c080a7c25 */ /* 0x000fe2000f8e000a */
[----:B------:R-:W-:-:S03]  /*2110*/  ULDC.64 UR12, c[0x0][0x320] ;  /* 0x0000c800000c7ab9 */ /* 0x000fc60000000a00 */
[----:B------:R-:W-:Y:S01]  /*2120*/  IMAD R127, R8, UR11, R127 ;  /* 0x0000000b087f7c24 */ /* 0x000fe2000f8e027f */
[----:B------:R-:W-:Y:S01]  /*2130*/  IADD3 R125, R11, R125, RZ ;  /* 0x0000007d0b7d7210 */ /* 0x000fe20007ffe0ff */
[----:B------:R-:W-:Y:S01]  /*2140*/  IMAD R4, R69, R4, RZ ;  /* 0x0000000445047224 */ /* 0x000fe200078e02ff */
[----:B------:R-:W-:Y:S01]  /*2150*/  LEA R128, P1, R10, UR12, 0x1 ;  /* 0x0000000c0a807c11 */ /* 0x000fe2000f8208ff */
[----:B------:R-:W-:Y:S01]  /*2160*/  IMAD.WIDE.U32 R8, R8, UR10, R6 ;  /* 0x0000000a08087c25 */ /* 0x000fe2000f8e0006 */
[----:B------:R-:W-:Y:S02]  /*2170*/  ULDC.64 UR10, c[0x0][0x318] ;  /* 0x0000c600000a7ab9 */ /* 0x000fe40000000a00 */
[----:B------:R-:W-:Y:S01]  /*2180*/  SHF.R.S32.HI R137, RZ, 0x1f, R4 ;  /* 0x0000001fff897819 */ /* 0x000fe20000011404 */
[----:B------:R-:W-:Y:S01]  /*2190*/  IMAD.IADD R6, R66, 0x1, R53 ;  /* 0x0000000142067824 */ /* 0x000fe200078e0235 */
[----:B------:R-:W-:Y:S01]  /*21a0*/  IADD3 R0, P0, R4, R53, RZ ;  /* 0x0000003504007210 */ /* 0x000fe20007f1e0ff */
[----:B------:R-:W-:Y:S01]  /*21b0*/  IMAD.IADD R127, R9, 0x1, R127 ;  /* 0x00000001097f7824 */ /* 0x000fe200078e027f */
[----:B------:R-:W-:Y:S01]  /*21c0*/  LEA.HI.X R125, R10, UR13, R125, 0x1, P1 ;  /* 0x0000000d0a7d7c11 */ /* 0x000fe200088f0c7d */
[----:B------:R-:W-:Y:S01]  /*21d0*/  IMAD.SHL.U32 R103, R2, 0x10, RZ ;  /* 0x0000001002677824 */ /* 0x000fe200078e00ff */
[----:B------:R-:W-:Y:S01]  /*21e0*/  IADD3 R4, P2, R4, R6, RZ ;  /* 0x0000000604047210 */ /* 0x000fe20007f5e0ff */
[----:B------:R-:W-:Y:S01]  /*21f0*/  IMAD.SHL.U32 R94, R69, 0x10, RZ ;  /* 0x00000010455e7824 */ /* 0x000fe200078e00ff */
[-C--:B------:R-:W-:Y:S01]  /*2200*/  LEA.HI.X.SX32 R53, R53, R137.reuse, 0x1, P0 ;  /* 0x0000008935357211 */ /* 0x080fe200000f0eff */
[----:B------:R-:W-:Y:S01]  /*2210*/  IMAD.SHL.U32 R124, R147, 0x20, RZ ;  /* 0x00000020937c7824 */ /* 0x000fe200078e00ff */
[----:B------:R-:W-:Y:S01]  /*2220*/  LEA.HI.X.SX32 R137, R6, R137, 0x1, P2 ;  /* 0x0000008906897211 */ /* 0x000fe200010f0eff */
[----:B------:R-:W-:Y:S01]  /*2230*/  VIADD R89, R94, 0x40 ;  /* 0x000000405e597836 */ /* 0x000fe20000000000 */
[----:B------:R-:W-:Y:S01]  /*2240*/  LEA R130, P0, R8, UR10, 0x1 ;  /* 0x0000000a08827c11 */ /* 0x000fe2000f8008ff */
[----:B------:R-:W-:Y:S01]  /*2250*/  VIADD R85, R94, 0x80 ;  /* 0x000000805e557836 */ /* 0x000fe20000000000 */
[C---:B------:R-:W-:Y:S01]  /*2260*/  SHF.L.U64.HI R137, R4.reuse, 0x1, R137 ;  /* 0x0000000104897819 */ /* 0x040fe20000010289 */
[----:B------:R-:W-:Y:S01]  /*2270*/  IMAD.SHL.U32 R4, R4, 0x2, RZ ;  /* 0x0000000204047824 */ /* 0x000fe200078e00ff */
[----:B------:R-:W-:Y:S01]  /*2280*/  LEA.HI.X R127, R8, UR11, R127, 0x1, P0 ;  /* 0x0000000b087f7c11 */ /* 0x000fe200080f0c7f */
[----:B------:R-:W-:Y:S01]  /*2290*/  ULDC.64 UR10, c[0x0][0x360] ;  /* 0x0000d800000a7ab9 */ /* 0x000fe20000000a00 */
[----:B------:R-:W-:Y:S01]  /*22a0*/  SHF.L.U64.HI R53, R0, 0x1, R53 ;  /* 0x0000000100357819 */ /* 0x000fe20000010235 */
[----:B------:R-:W-:Y:S01]  /*22b0*/  IMAD.WIDE.U32 R16, R146, 0x20, RZ ;  /* 0x0000002092107825 */ /* 0x000fe200078e00ff */
[----:B------:R-:W-:Y:S01]  /*22c0*/  IADD3 R134, P4, R4, UR10, RZ ;  /* 0x0000000a04867c10 */ /* 0x000fe2000ff9e0ff */
[----:B------:R-:W-:Y:S01]  /*22d0*/  ULDC.64 UR12, c[0x0][0x230] ;  /* 0x00008c00000c7ab9 */ /* 0x000fe20000000a00 */
[----:B------:R-:W-:Y:S01]  /*22e0*/  SHF.L.U32 R0, R0, 0x1, RZ ;  /* 0x0000000100007819 */ /* 0x000fe200000006ff */
[----:B------:R-:W-:Y:S01]  /*22f0*/  IMAD.IADD R81, R94, 0x1, R85 ;  /* 0x000000015e517824 */ /* 0x000fe200078e0255 */
[----:B------:R-:W-:Y:S01]  /*2300*/  IADD3 R136, P2, R4, UR4, RZ ;  /* 0x0000000404887c10 */ /* 0x000fe2000ff5e0ff */
[----:B------:R-:W-:Y:S01]  /*2310*/  IMAD.SHL.U32 R5, R149, 0x20, RZ ;  /* 0x0000002095057824 */ /* 0x000fe200078e00ff */
[----:B------:R-:W-:Y:S01]  /*2320*/  IADD3.X R135, R137, UR11, RZ, P4, !PT ;  /* 0x0000000b89877c10 */ /* 0x000fe2000a7fe4ff */
[----:B------:R-:W-:Y:S01]  /*2330*/  IMAD R7, R147, 0x60, RZ ;  /* 0x0000006093077824 */ /* 0x000fe200078e02ff */
[C---:B------:R-:W-:Y:S01]  /*2340*/  IADD3 R20, P1, R0.reuse, UR10, RZ ;  /* 0x0000000a00147c10 */ /* 0x040fe2000ff3e0ff */
[----:B------:R-:W-:Y:S01]  /*2350*/  IMAD.SHL.U32 R91, R69, 0x20, RZ ;  /* 0x00000020455b7824 */ /* 0x000fe200078e00ff */
[----:B------:R-:W-:Y:S01]  /*2360*/  IADD3.X R137, R137, UR5, RZ, P2, !PT ;  /* 0x0000000589897c10 */ /* 0x000fe200097fe4ff */
[----:B------:R-:W-:Y:S01]  /*2370*/  IMAD R87, R69, 0x30, RZ ;  /* 0x0000003045577824 */ /* 0x000fe200078e02ff */
[----:B------:R-:W-:Y:S01]  /*2380*/  IADD3 R52, P0, R0, UR4, RZ ;  /* 0x0000000400347c10 */ /* 0x000fe2000ff1e0ff */
[----:B------:R-:W-:Y:S01]  /*2390*/  IMAD.WIDE.U32 R148, R148, 0x20, RZ ;  /* 0x0000002094947825 */ /* 0x000fe200078e00ff */
[----:B------:R-:W-:Y:S01]  /*23a0*/  IADD3 R113, P2, R55, R55, RZ ;  /* 0x0000003737717210 */ /* 0x000fe20007f5e0ff */
[----:B------:R-:W-:Y:S01]  /*23b0*/  ULDC UR4, c[0x0][0x2e0] ;  /* 0x0000b80000047ab9 */ /* 0x000fe20000000800 */
[C---:B------:R-:W-:Y:S01]  /*23c0*/  IADD3.X R21, R53.reuse, UR11, RZ, P1, !PT ;  /* 0x0000000b35157c10 */ /* 0x040fe20008ffe4ff */
[----:B------:R-:W-:Y:S01]  /*23d0*/  IMAD.WIDE.U32 R146, R146, 0x60, RZ ;  /* 0x0000006092927825 */ /* 0x000fe200078e00ff */
[----:B------:R-:W-:Y:S01]  /*23e0*/  IADD3.X R53, R53, UR5, RZ, P0, !PT ;  /* 0x0000000535357c10 */ /* 0x000fe200087fe4ff */
[----:B------:R-:W-:Y:S01]  /*23f0*/  ULDC UR5, c[0x0][0x2e0] ;  /* 0x0000b80000057ab9 */ /* 0x000fe20000000800 */
[C---:B------:R-:W-:Y:S01]  /*2400*/  IADD3 R109, P1, R113.reuse, 0x40, RZ ;  /* 0x00000040716d7810 */ /* 0x040fe20007f3e0ff */
[----:B------:R-:W-:Y:S01]  /*2410*/  IMAD.SHL.U32 R105, R2, 0x20, RZ ;  /* 0x0000002002697824 */ /* 0x000fe200078e00ff */
[----:B------:R-:W-:Y:S01]  /*2420*/  IADD3.X R114, R54, R54, RZ, P2, !PT ;  /* 0x0000003636727210 */ /* 0x000fe200017fe4ff */
[C---:B------:R-:W-:Y:S01]  /*2430*/  VIADD R74, R206.reuse, 0x20 ;  /* 0x00000020ce4a7836 */ /* 0x040fe20000000000 */
[----:B------:R-:W-:Y:S01]  /*2440*/  IADD3 R113, P0, R113, 0x80, RZ ;  /* 0x0000008071717810 */ /* 0x000fe20007f1e0ff */
[----:B------:R-:W-:Y:S01]  /*2450*/  VIADD R72, R206, 0x30 ;  /* 0x00000030ce487836 */ /* 0x000fe20000000000 */
[----:B------:R-:W-:Y:S01]  /*2460*/  IADD3 R117, P2, R55, R109, RZ ;  /* 0x0000006d37757210 */ /* 0x000fe20007f5e0ff */
[--C-:B------:R-:W-:Y:S01]  /*2470*/  IMAD.X R110, RZ, RZ, R114.reuse, P1 ;  /* 0x000000ffff6e7224 */ /* 0x100fe200008e0672 */
[----:B------:R-:W-:Y:S01]  /*2480*/  IADD3 R83, R94, R89, RZ ;  /* 0x000000595e537210 */ /* 0x000fe20007ffe0ff */
[----:B------:R-:W-:Y:S01]  /*2490*/  IMAD.X R114, RZ, RZ, R114, P0 ;  /* 0x000000ffff727224 */ /* 0x000fe200000e0672 */
[----:B------:R-:W-:Y:S01]  /*24a0*/  IADD3 R112, P0, R103, R103, RZ ;  /* 0x0000006767707210 */ /* 0x000fe20007f1e0ff */
[----:B------:R-:W-:Y:S01]  /*24b0*/  IMAD.X R118, R54, 0x1, R110, P2 ;  /* 0x0000000136767824 */ /* 0x000fe200010e066e */
[----:B------:R-:W-:Y:S01]  /*24c0*/  IADD3 R121, P1, R55, R113, RZ ;  /* 0x0000007137797210 */ /* 0x000fe20007f3e0ff */
[----:B------:R-:W-:Y:S01]  /*24d0*/  IMAD.IADD R79, R94, 0x1, R83 ;  /* 0x000000015e4f7824 */ /* 0x000fe200078e0253 */
[----:B------:R-:W-:Y:S01]  /*24e0*/  IADD3 R108, P4, R112, 0x40, RZ ;  /* 0x00000040706c7810 */ /* 0x000fe20007f9e0ff */
[--C-:B------:R-:W-:Y:S01]  /*24f0*/  IMAD.X R111, R102, 0x1, R102.reuse, P0 ;  /* 0x00000001666f7824 */ /* 0x100fe200000e0666 */
[----:B------:R-:W-:Y:S01]  /*2500*/  IADD3 R112, P2, R112, 0x80, RZ ;  /* 0x0000008070707810 */ /* 0x000fe20007f5e0ff */
[----:B------:R-:W-:Y:S01]  /*2510*/  VIADD R14, R18, 0x80 ;  /* 0x00000080120e7836 */ /* 0x000fe20000000000 */
[----:B------:R-:W-:Y:S01]  /*2520*/  IADD3.X R122, R54, R114, RZ, P1, !PT ;  /* 0x00000072367a7210 */ /* 0x000fe20000ffe4ff */
[--C-:B------:R-:W-:Y:S01]  /*2530*/  IMAD.X R107, RZ, RZ, R111.reuse, P4 ;  /* 0x000000ffff6b7224 */ /* 0x100fe200020e066f */
[----:B------:R-:W-:Y:S01]  /*2540*/  IADD3 R120, P0, R112, R103, RZ ;  /* 0x0000006770787210 */ /* 0x000fe20007f1e0ff */
[----:B------:R-:W-:Y:S01]  /*2550*/  IMAD.X R111, RZ, RZ, R111, P2 ;  /* 0x000000ffff6f7224 */ /* 0x000fe200010e066f */
[----:B------:R-:W-:Y:S01]  /*2560*/  IADD3 R124, R17, R124, RZ ;  /* 0x0000007c117c7210 */ /* 0x000fe20007ffe0ff */
[----:B------:R-:W-:Y:S01]  /*2570*/  IMAD.IADD R106, R149, 0x1, R5 ;  /* 0x00000001956a7824 */ /* 0x000fe200078e0205 */
[----:B------:R-:W-:Y:S01]  /*2580*/  IADD3 R77, R94, R81, RZ ;  /* 0x000000515e4d7210 */ /* 0x000fe20007ffe0ff */
[----:B------:R-:W-:Y:S01]  /*2590*/  IMAD.IADD R126, R147, 0x1, R7 ;  /* 0x00000001937e7824 */ /* 0x000fe200078e0207 */
[----:B------:R-:W-:Y:S01]  /*25a0*/  IADD3 R116, P1, R108, R103, RZ ;  /* 0x000000676c747210 */ /* 0x000fe20007f3e0ff */
[----:B------:R-:W-:Y:S01]  /*25b0*/  IMAD.X R119, R111, 0x1, R102, P0 ;  /* 0x000000016f777824 */ /* 0x000fe200000e0666 */
[C---:B------:R-:W-:Y:S01]  /*25c0*/  SHF.L.U32 R123, R16.reuse, 0x1, RZ ;  /* 0x00000001107b7819 */ /* 0x040fe200000006ff */
[----:B------:R-:W-:Y:S01]  /*25d0*/  ULDC.64 UR10, c[0x0][0x248] ;  /* 0x00009200000a7ab9 */ /* 0x000fe20000000a00 */
[----:B------:R-:W-:-:S02]  /*25e0*/  SHF.L.U64.HI R124, R16, 0x1, R124 ;  /* 0x00000001107c7819 */ /* 0x000fc4000001027c */
[----:B------:R-:W-:Y:S02]  /*25f0*/  SHF.R.S32.HI R92, RZ, 0x1f, R94 ;  /* 0x0000001fff5c7819 */ /* 0x000fe4000001145e */
[----:B------:R-:W-:Y:S02]  /*2600*/  SHF.R.S32.HI R90, RZ, 0x1f, R91 ;  /* 0x0000001fff5a7819 */ /* 0x000fe4000001145b */
[----:B------:R-:W-:Y:S02]  /*2610*/  SHF.R.S32.HI R86, RZ, 0x1f, R87 ;  /* 0x0000001fff567819 */ /* 0x000fe40000011457 */
[----:B------:R-:W-:Y:S02]  /*2620*/  SHF.R.S32.HI R88, RZ, 0x1f, R89 ;  /* 0x0000001fff587819 */ /* 0x000fe40000011459 */
[----:B------:R-:W-:Y:S02]  /*2630*/  SHF.R.S32.HI R84, RZ, 0x1f, R85 ;  /* 0x0000001fff547819 */ /* 0x000fe40000011455 */
[----:B------:R-:W-:-:S02]  /*2640*/  SHF.R.S32.HI R82, RZ, 0x1f, R83 ;  /* 0x0000001fff527819 */ /* 0x000fc40000011453 */
[----:B------:R-:W-:Y:S02]  /*2650*/  SHF.R.S32.HI R80, RZ, 0x1f, R81 ;  /* 0x0000001fff507819 */ /* 0x000fe40000011451 */
[----:B------:R-:W-:Y:S02]  /*2660*/  SHF.R.S32.HI R78, RZ, 0x1f, R79 ;  /* 0x0000001fff4e7819 */ /* 0x000fe4000001144f */
[----:B------:R-:W-:Y:S02]  /*2670*/  SHF.R.S32.HI R76, RZ, 0x1f, R77 ;  /* 0x0000001fff4c7819 */ /* 0x000fe4000001144d */
[----:B------:R-:W-:-:S07]  /*2680*/  IADD3.X R115, R107, R102, RZ, P1, !PT ;  /* 0x000000666b737210 */ /* 0x000fce0000ffe4ff */
.L_x_3813:
[----:B------:R-:W-:Y:S02]  /*2690*/  IMAD.SHL.U32 R17, R13, 0x40, RZ ;  /* 0x000000400d117824 */ /* 0x000fe400078e00ff */
[----:B------:R-:W-:Y:S02]  /*26a0*/  IMAD.MOV.U32 R129, RZ, RZ, R125 ;  /* 0x000000ffff817224 */ /* 0x000fe400078e007d */
[----:B------:R-:W-:Y:S04]  /*26b0*/  VIADD R16, R17, 0xffffffc0 ;  /* 0xffffffc011107836 */ /* 0x000fe80000000000 */
[--C-:B------:R-:W-:Y:S02]  /*26c0*/  IMAD.IADD R153, R61, 0x1, -R16.reuse ;  /* 0x000000013d997824 */ /* 0x100fe400078e0a10 */
[----:B------:R-:W-:Y:S03]  /*26d0*/  IMAD.IADD R151, R65, 0x1, -R16 ;  /* 0x0000000141977824 */ /* 0x000fe600078e0a10 */
[CC--:B------:R-:W-:Y:S02]  /*26e0*/  ISETP.GE.AND P6, PT, R206.reuse, R153.reuse, PT ;  /* 0x00000099ce00720c */ /* 0x0c0fe40003fc6270 */
[C---:B------:R-:W-:Y:S02]  /*26f0*/  ISETP.GE.AND P5, PT, R75.reuse, R153, PT ;  /* 0x000000994b00720c */ /* 0x040fe40003fa6270 */
[-C--:B------:R-:W-:Y:S02]  /*2700*/  ISETP.GE.AND P6, PT, R206, R151.reuse, !P6 ;  /* 0x00000097ce00720c */ /* 0x080fe400077c6270 */
[----:B------:R-:W-:Y:S02]  /*2710*/  ISETP.GE.AND P5, PT, R75, R151, !P5 ;  /* 0x000000974b00720c */ /* 0x000fe40006fa6270 */
[C---:B------:R-:W-:Y:S04]  /*2720*/  ISETP.GE.AND P1, PT, R74.reuse, R153, PT ;  /* 0x000000994a00720c */ /* 0x040fe80003f26270 */
[----:B------:R-:W-:Y:S05]  /*2730*/  ISETP.GE.AND P1, PT, R74, R151, !P1 ;  /* 0x000000974a00720c */ /* 0x000fea0004f26270 */
[----:B--2-4-:R-:W2:Y:S01]  /*2740*/  @P6 LDG.E.128 R24, desc[UR6][R128.64] ;  /* 0x0000000680186981 */ /* 0x014ea2000c1e1d00 */
[--C-:B------:R-:W-:Y:S01]  /*2750*/  @P6 IMAD.MOV.U32 R101, RZ, RZ, R97.reuse ;  /* 0x000000ffff656224 */ /* 0x100fe200078e0061 */
[C---:B------:R-:W-:Y:S04]  /*2760*/  @P5 IADD3 R2, P0, R128.reuse, UR22, RZ ;  /* 0x0000001680025c10 */ /* 0x040fe8000ff1e0ff */
[----:B------:R-:W-:Y:S02]  /*2770*/  @P5 IADD3.X R3, R129, UR21, RZ, P0, !PT ;  /* 0x0000001581035c10 */ /* 0x000fe400087fe4ff */
[CC--:B------:R-:W-:Y:S04]  /*2780*/  @P5 LEA R22, P0, R67.reuse, R100.reuse, 0x1 ;  /* 0x0000006443165211 */ /* 0x0c0fe800078008ff */
[----:B------:R-:W-:Y:S02]  /*2790*/  @P5 LEA.HI.X R23, R67, R97, R64, 0x1, P0 ;  /* 0x0000006143175211 */ /* 0x000fe400000f0c40 */
[----:B------:R-:W-:Y:S04]  /*27a0*/  @P1 IADD3 R32, P0, R128, UR24, RZ ;  /* 0x0000001880201c10 */ /* 0x000fe8000ff1e0ff */
[----:B------:R-:W-:Y:S02]  /*27b0*/  @P1 IADD3.X R33, R129, UR23, RZ, P0, !PT ;  /* 0x0000001781211c10 */ /* 0x000fe400087fe4ff */
[----:B------:R-:W-:Y:S05]  /*27c0*/  @P1 IADD3 R34, P0, R123, R100, RZ ;  /* 0x000000647b221210 */ /* 0x000fea0007f1e0ff */
[--C-:B------:R-:W-:Y:S01]  /*27d0*/  @P1 IMAD.X R35, R124, 0x1, R97.reuse, P0 ;  /* 0x000000017c231824 */ /* 0x100fe200000e0661 */
[C---:B------:R-:W-:Y:S04]  /*27e0*/  ISETP.GE.AND P0, PT, R72.reuse, R153, PT ;  /* 0x000000994800720c */ /* 0x040fe80003f06270 */
[----:B------:R-:W-:Y:S01]  /*27f0*/  ISETP.GE.AND P0, PT, R72, R151, !P0 ;  /* 0x000000974800720c */ /* 0x000fe20004706270 */
[----:B--2---:R-:W-:Y:S04]  /*2800*/  @P6 STG.E.128 desc[UR6][R100.64], R24 ;  /* 0x0000001864006986 */ /* 0x004fe8000c101d06 */
[----:B------:R-:W2:Y:S04]  /*2810*/  @P6 LDG.E.128 R4, desc[UR6][R128.64+0x80] ;  /* 0x0000800680046981 */ /* 0x000ea8000c1e1d00 */
[----:B--2---:R1:W-:Y:S04]  /*2820*/  @P6 STG.E.128 desc[UR6][R100.64+0x80], R4 ;  /* 0x0000800464006986 */ /* 0x0043e8000c101d06 */
[----:B------:R-:W2:Y:S04]  /*2830*/  @P6 LDG.E.128 R8, desc[UR6][R128.64+0x100] ;  /* 0x0001000680086981 */ /* 0x000ea8000c1e1d00 */
[----:B--2---:R2:W-:Y:S04]  /*2840*/  @P6 STG.E.128 desc[UR6][R100.64+0x100], R8 ;  /* 0x0001000864006986 */ /* 0x0045e8000c101d06 */
[----:B------:R-:W3:Y:S04]  /*2850*/  @P5 LDG.E.128 R28, desc[UR6][R2.64] ;  /* 0x00000006021c5981 */ /* 0x000ee8000c1e1d00 */
[----:B---3--:R-:W-:Y:S04]  /*2860*/  @P5 STG.E.128 desc[UR6][R22.64], R28 ;  /* 0x0000001c16005986 */ /* 0x008fe8000c101d06 */
[----:B-1----:R-:W3:Y:S04]  /*2870*/  @P5 LDG.E.128 R4, desc[UR6][R2.64+0x80] ;  /* 0x0000800602045981 */ /* 0x002ee8000c1e1d00 */
[----:B---3--:R1:W-:Y:S04]  /*2880*/  @P5 STG.E.128 desc[UR6][R22.64+0x80], R4 ;  /* 0x0000800416005986 */ /* 0x0083e8000c101d06 */
[----:B------:R3:W4:Y:S02]  /*2890*/  @P5 LDG.E.128 R24, desc[UR6][R2.64+0x100] ;  /* 0x0001000602185981 */ /* 0x000724000c1e1d00 */
[----:B---3--:R-:W-:Y:S04]  /*28a0*/  @P0 IADD3 R2, P2, R128, UR26, RZ ;  /* 0x0000001a80020c10 */ /* 0x008fe8000ff5e0ff */
[----:B------:R-:W-:Y:S01]  /*28b0*/  @P0 IADD3.X R3, R129, UR25, RZ, P2, !PT ;  /* 0x0000001981030c10 */ /* 0x000fe200097fe4ff */
[----:B----4-:R3:W-:Y:S04]  /*28c0*/  @P5 STG.E.128 desc[UR6][R22.64+0x100], R24 ;  /* 0x0001001816005986 */ /* 0x0107e8000c101d06 */
[----:B--2---:R-:W2:Y:S04]  /*28d0*/  @P1 LDG.E.128 R8, desc[UR6][R32.64] ;  /* 0x0000000620081981 */ /* 0x004ea8000c1e1d00 */
[----:B--2---:R2:W-:Y:S04]  /*28e0*/  @P1 STG.E.128 desc[UR6][R34.64], R8 ;  /* 0x0000000822001986 */ /* 0x0045e8000c101d06 */
[----:B-1----:R-:W4:Y:S04]  /*28f0*/  @P1 LDG.E.128 R4, desc[UR6][R32.64+0x80] ;  /* 0x0000800620041981 */ /* 0x002f28000c1e1d00 */
[----:B----4-:R1:W-:Y:S04]  /*2900*/  @P1 STG.E.128 desc[UR6][R34.64+0x80], R4 ;  /* 0x0000800422001986 */ /* 0x0103e8000c101d06 */
[----:B------:R-:W4:Y:S04]  /*2910*/  @P1 LDG.E.128 R28, desc[UR6][R32.64+0x100] ;  /* 0x00010006201c1981 */ /* 0x000f28000c1e1d00 */
[----:B----4-:R4:W-:Y:S01]  /*2920*/  @P1 STG.E.128 desc[UR6][R34.64+0x100], R28 ;  /* 0x0001001c22001986 */ /* 0x0109e2000c101d06 */
[----:B---3--:R-:W-:Y:S03]  /*2930*/  @P0 IADD3 R22, P1, R100, R146, RZ ;  /* 0x0000009264160210 */ /* 0x008fe60007f3e0ff */
[----:B------:R-:W3:Y:S02]  /*2940*/  @P0 LDG.E.128 R24, desc[UR6][R2.64] ;  /* 0x0000000602180981 */ /* 0x000ee4000c1e1d00 */
[----:B------:R-:W-:Y:S01]  /*2950*/  @P0 IMAD.X R23, R126, 0x1, R97, P1 ;  /* 0x000000017e170824 */ /* 0x000fe200008e0661 */
[----:B------:R-:W-:Y:S04]  /*2960*/  ISETP.NE.AND P1, PT, RZ, UR4, PT ;  /* 0x00000004ff007c0c */ /* 0x000fe8000bf25270 */
[----:B---3--:R4:W-:Y:S04]  /*2970*/  @P0 STG.E.128 desc[UR6][R22.64], R24 ;  /* 0x0000001816000986 */ /* 0x0089e8000c101d06 */
[----:B--2---:R-:W2:Y:S04]  /*2980*/  @P0 LDG.E.128 R8, desc[UR6][R2.64+0x80] ;  /* 0x0000800602080981 */ /* 0x004ea8000c1e1d00 */
[----:B--2---:R4:W-:Y:S04]  /*2990*/  @P0 STG.E.128 desc[UR6][R22.64+0x80], R8 ;  /* 0x0000800816000986 */ /* 0x0049e8000c101d06 */
[----:B-1----:R-:W2:Y:S04]  /*29a0*/  @P0 LDG.E.128 R4, desc[UR6][R2.64+0x100] ;  /* 0x0001000602040981 */ /* 0x002ea8000c1e1d00 */
[----:B--2---:R4:W-:Y:S01]  /*29b0*/  @P0 STG.E.128 desc[UR6][R22.64+0x100], R4 ;  /* 0x0001000416000986 */ /* 0x0049e2000c101d06 */
[C---:B------:R-:W-:Y:S04]  /*29c0*/  LEA R128, P0, R93.reuse, R128, 0x1 ;  /* 0x000000805d807211 */ /* 0x040fe800078008ff */
[----:B------:R-:W-:Y:S01]  /*29d0*/  LEA.HI.X.SX32 R125, R93, R129, 0x1, P0 ;  /* 0x000000815d7d7211 */ /* 0x000fe200000f0eff */
[----:B------:R-:W-:Y:S08]  /*29e0*/  @!P1 BRA `(.L_x_3768) ;  /* 0x0000006c00349947 */ /* 0x000ff00003800000 */
[----:B------:R-:W-:Y:S11]  /*29f0*/  ISETP.NE.AND P0, PT, RZ, UR20, PT ;  /* 0x00000014ff007c0c */ /* 0x000ff6000bf05270 */
[----:B------:R-:W-:Y:S02]  /*2a00*/  @!UPT UIADD3 URZ, URZ, URZ, URZ ;  /* 0x0000003f3f3ff290 */ /* 0x000fe4000fffe03f */
[----:B------:R-:W-:Y:S05]  /*2a10*/  @!P0 BRA `(.L_x_3769) ;  /* 0x0000002400b88947 */ /* 0x000fea0003800000 */
[-C--:B------:R-:W-:Y:S01]  /*2a20*/  ISETP.GE.AND P4, PT, R74, R153.reuse, PT ;  /* 0x000000994a00720c */ /* 0x080fe20003f86270 */
[----:B------:R-:W1:Y:S01]  /*2a30*/  LDC R3, c[0x0][0x2e0] ;  /* 0x0000b800ff037b82 */ /* 0x000e620000000800 */
[----:B------:R-:W-:Y:S01]  /*2a40*/  ISETP.GE.AND P2, PT, R72, R153, PT ;  /* 0x000000994800720c */ /* 0x000fe20003f46270 */
[----:B------:R-:W-:Y:S01]  /*2a50*/  BSSY B0, `(.L_x_3770) ;  /* 0x0000092000007945 */ /* 0x000fe20003800000 */
[-C--:B------:R-:W-:Y:S02]  /*2a60*/  ISETP.GE.AND P4, PT, R74, R151.reuse, !P4 ;  /* 0x000000974a00720c */ /* 0x080fe40006786270 */
[----:B------:R-:W-:Y:S01]  /*2a70*/  ISETP.GE.AND P2, PT, R72, R151, !P2 ;  /* 0x000000974800720c */ /* 0x000fe20005746270 */
[----:B-1----:R-:W-:Y:S05]  /*2a80*/  IMAD.U32 R3, R3, -0x20, RZ ;  /* 0xffffffe003037824 */ /* 0x002fea00078e00ff */
[C---:B------:R-:W-:Y:S02]  /*2a90*/  LEA R49, P1, R3.reuse, R52, 0x1 ;  /* 0x0000003403317211 */ /* 0x040fe400078208ff */
[C---:B------:R-:W-:Y:S02]  /*2aa0*/  LEA R47, P0, R3.reuse, R20, 0x1 ;  /* 0x00000014032f7211 */ /* 0x040fe400078008ff */
[C---:B------:R-:W-:Y:S02]  /*2ab0*/  LEA.HI.X.SX32 R48, R3.reuse, R53, 0x1, P1 ;  /* 0x0000003503307211 */ /* 0x040fe400008f0eff */
[----:B------:R-:W-:Y:S01]  /*2ac0*/  LEA.HI.X.SX32 R46, R3, R21, 0x1, P0 ;  /* 0x00000015032e7211 */ /* 0x000fe200000f0eff */
[----:B------:R-:W-:Y:S08]  /*2ad0*/  @!P6 BRA `(.L_x_3771) ;  /* 0x000000080024e947 */ /* 0x000ff00003800000 */
[----:B------:R-:W-:Y:S02]  /*2ae0*/  ISETP.GE.AND P0, PT, R18, UR4, PT ;  /* 0x0000000412007c0c */ /* 0x000fe4000bf06270 */
[----:B------:R-:W-:Y:S02]  /*2af0*/  MOV R131, R127 ;  /* 0x0000007f00837202 */ /* 0x000fe40000000f00 */
[----:B------:R-:W-:Y:S02]  /*2b00*/  ISETP.GE.AND P1, PT, R15, UR4, PT ;  /* 0x000000040f007c0c */ /* 0x000fe4000bf26270 */
[----:B------:R-:W-:Y:S01]  /*2b10*/  MOV R99, R95 ;  /* 0x0000005f00637202 */ /* 0x000fe20000000f00 */
[----:B----4-:R-:W2:Y:S08]  /*2b20*/  LDG.E.128 R24, desc[UR6][R130.64] ;  /* 0x0000000682187981 */ /* 0x010eb0000c1e1d00 */
[----:B------:R-:W3:Y:S06]  /*2b30*/  @!P0 LDG.E.64 R22, desc[UR6][R20.64] ;  /* 0x0000000614168981 */ /* 0x000eec000c1e1b00 */
[----:B------:R-:W4:Y:S01]  /*2b40*/  @!P0 LDG.E.64 R40, desc[UR6][R52.64] ;  /* 0x0000000634288981 */ /* 0x000f22000c1e1b00 */
[C---:B--2---:R-:W-:Y:S01]  /*2b50*/  @!P0 LOP3.LUT R35, R24.reuse, 0xffff0000, RZ, 0xc0, !PT ;  /* 0xffff000018238812 */ /* 0x044fe200078ec0ff */
[----:B------:R-:W-:Y:S01]  /*2b60*/  @!P0 IMAD.U32 R28, R24, 0x10000, RZ ;  /* 0x00010000181c8824 */ /* 0x000fe200078e00ff */
[----:B------:R-:W-:Y:S02]  /*2b70*/  @!P0 SHF.L.U32 R30, R25, 0x10, RZ ;  /* 0x00000010191e8819 */ /* 0x000fe400000006ff */
[----:B------:R-:W-:Y:S02]  /*2b80*/  @!P0 LOP3.LUT R34, R26, 0xffff0000, RZ, 0xc0, !PT ;  /* 0xffff00001a228812 */ /* 0x000fe400078ec0ff */
[C---:B---3--:R-:W-:Y:S02]  /*2b90*/  @!P0 SHF.L.U32 R31, R22.reuse, 0x10, RZ ;  /* 0x00000010161f8819 */ /* 0x048fe400000006ff */
[----:B------:R-:W-:Y:S01]  /*2ba0*/  @!P0 LOP3.LUT R29, R22, 0xffff0000, RZ, 0xc0, !PT ;  /* 0xffff0000161d8812 */ /* 0x000fe200078ec0ff */
[C---:B------:R-:W-:Y:S01]  /*2bb0*/  @!P0 IMAD.U32 R22, R23.reuse, 0x10000, RZ ;  /* 0x0001000017168824 */ /* 0x040fe200078e00ff */
[----:B------:R-:W-:Y:S01]  /*2bc0*/  @!P0 LOP3.LUT R23, R23, 0xffff0000, RZ, 0xc0, !PT ;  /* 0xffff000017178812 */ /* 0x000fe200078ec0ff */
[-C--:B------:R-:W-:Y:S01]  /*2bd0*/  @!P0 FMUL.FTZ R43, R35, R31.reuse ;  /* 0x0000001f232b8220 */ /* 0x080fe20000410000 */
[C---:B----4-:R-:W-:Y:S01]  /*2be0*/  @!P0 LOP3.LUT R39, R40.reuse, 0xffff0000, RZ, 0xc0, !PT ;  /* 0xffff000028278812 */ /* 0x050fe200078ec0ff */
[----:B------:R-:W-:Y:S01]  /*2bf0*/  @!P0 IMAD.U32 R37, R40, 0x10000, RZ ;  /* 0x0001000028258824 */ /* 0x000fe200078e00ff */
[C---:B------:R-:W-:Y:S01]  /*2c00*/  @!P0 SHF.L.U32 R36, R41.reuse, 0x10, RZ ;  /* 0x0000001029248819 */ /* 0x040fe200000006ff */
[C---:B------:R-:W-:Y:S01]  /*2c10*/  @!P0 FMUL.FTZ R0, R28.reuse, R31 ;  /* 0x0000001f1c008220 */ /* 0x040fe20000410000 */
[----:B------:R-:W-:Y:S01]  /*2c20*/  @!P0 LOP3.LUT R41, R41, 0xffff0000, RZ, 0xc0, !PT ;  /* 0xffff000029298812 */ /* 0x000fe200078ec0ff */
[-C--:B------:R-:W-:Y:S01]  /*2c30*/  @!P0 FFMA.FTZ R43, R28, R37.reuse, -R43 ;  /* 0x000000251c2b8223 */ /* 0x080fe2000001082b */
[----:B------:R-:W-:Y:S01]  /*2c40*/  @!P0 SHF.L.U32 R28, R27, 0x10, RZ ;  /* 0x000000101b1c8819 */ /* 0x000fe200000006ff */
[----:B------:R-:W-:Y:S01]  /*2c50*/  @!P0 FFMA.FTZ R0, R35, R37, R0 ;  /* 0x0000002523008223 */ /* 0x000fe20000010000 */
[----:B------:R-:W-:Y:S01]  /*2c60*/  @!P0 LOP3.LUT R35, R25, 0xffff0000, RZ, 0xc0, !PT ;  /* 0xffff000019238812 */ /* 0x000fe200078ec0ff */
[----:B------:R-:W-:Y:S01]  /*2c70*/  @!P0 IMAD.U32 R31, R26, 0x10000, RZ ;  /* 0x000100001a1f8824 */ /* 0x000fe200078e00ff */
[----:B------:R-:W-:Y:S01]  /*2c80*/  @!P0 LOP3.LUT R37, R27, 0xffff0000, RZ, 0xc0, !PT ;  /* 0xffff00001b258812 */ /* 0x000fe200078ec0ff */
[----:B------:R-:W-:Y:S01]  /*2c90*/  @!P0 FMUL.FTZ R2, R30, R29 ;  /* 0x0000001d1e028220 */ /* 0x000fe20000410000 */
[----:B------:R-:W-:Y:S01]  /*2ca0*/  @!P0 F2FP.BF16.F32.PACK_AB R43, R0, R43 ;  /* 0x0000002b002b823e */ /* 0x000fe200000010ff */
[-C--:B------:R-:W-:Y:S01]  /*2cb0*/  @!P0 FMUL.FTZ R38, R34, R22.reuse ;  /* 0x0000001622268220 */ /* 0x080fe20000410000 */
[----:B------:R-:W-:Y:S01]  /*2cc0*/  @!P0 FMUL.FTZ R3, R31, R22 ;  /* 0x000000161f038220 */ /* 0x000fe20000410000 */
[----:B------:R-:W-:Y:S01]  /*2cd0*/  @!P0 FMUL.FTZ R45, R35, R29 ;  /* 0x0000001d232d8220 */ /* 0x000fe20000410000 */
[-C--:B------:R-:W-:Y:S01]  /*2ce0*/  @!P0 FMUL.FTZ R57, R37, R23.reuse ;  /* 0x0000001725398220 */ /* 0x080fe20000410000 */
[----:B------:R-:W-:Y:S01]  /*2cf0*/  @!P0 FMUL.FTZ R4, R28, R23 ;  /* 0x000000171c048220 */ /* 0x000fe20000410000 */
[-C--:B------:R-:W-:Y:S01]  /*2d00*/  @!P0 FFMA.FTZ R2, R35, R39.reuse, R2 ;  /* 0x0000002723028223 */ /* 0x080fe20000010002 */
[-C--:B------:R-:W-:Y:S01]  /*2d10*/  @!P0 FFMA.FTZ R38, R31, R36.reuse, -R38 ;  /* 0x000000241f268223 */ /* 0x080fe20000010826 */
[----:B------:R-:W-:Y:S01]  /*2d20*/  @!P0 FFMA.FTZ R3, R34, R36, R3 ;  /* 0x0000002422038223 */ /* 0x000fe20000010003 */
[----:B------:R-:W-:Y:S01]  /*2d30*/  @!P0 FFMA.FTZ R45, R30, R39, -R45 ;  /* 0x000000271e2d8223 */ /* 0x000fe2000001082d */
[-C--:B------:R-:W-:Y:S01]  /*2d40*/  @!P0 FFMA.FTZ R57, R28, R41.reuse, -R57 ;  /* 0x000000291c398223 */ /* 0x080fe20000010839 */
[----:B------:R-:W-:Y:S01]  /*2d50*/  @!P0 FFMA.FTZ R4, R37, R41, R4 ;  /* 0x0000002925048223 */ /* 0x000fe20000010004 */
[----:B------:R-:W-:Y:S01]  /*2d60*/  @!P0 IMAD.MOV.U32 R24, RZ, RZ, R43 ;  /* 0x000000ffff188224 */ /* 0x000fe200078e002b */
[----:B------:R-:W-:Y:S02]  /*2d70*/  @!P0 F2FP.BF16.F32.PACK_AB R38, R3, R38 ;  /* 0x000000260326823e */ /* 0x000fe400000010ff */
[----:B------:R-:W-:Y:S02]  /*2d80*/  @!P0 F2FP.BF16.F32.PACK_AB R42, R2, R45 ;  /* 0x0000002d022a823e */ /* 0x000fe400000010ff */
[----:B------:R-:W-:Y:S01]  /*2d90*/  @!P0 F2FP.BF16.F32.PACK_AB R57, R4, R57 ;  /* 0x000000390439823e */ /* 0x000fe200000010ff */
[----:B------:R-:W-:Y:S01]  /*2da0*/  @!P0 IMAD.MOV.U32 R26, RZ, RZ, R38 ;  /* 0x000000ffff1a8224 */ /* 0x000fe200078e0026 */
[----:B------:R-:W-:Y:S02]  /*2db0*/  @!P0 MOV R25, R42 ;  /* 0x0000002a00198202 */ /* 0x000fe40000000f00 */
[----:B------:R-:W-:Y:S02]  /*2dc0*/  @!P0 MOV R27, R57 ;  /* 0x00000039001b8202 */ /* 0x000fe40000000f00 */
[----:B------:R-:W-:Y:S03]  /*2dd0*/  ISETP.GE.AND P0, PT, R14, UR4, PT ;  /* 0x000000040e007c0c */ /* 0x000fe6000bf06270 */
[----:B------:R1:W-:Y:S08]  /*2de0*/  STG.E.128 desc[UR6][R98.64], R24 ;  /* 0x0000001862007986 */ /* 0x0003f0000c101d06 */
[----:B------:R-:W2:Y:S06]  /*2df0*/  @!P1 LDG.E.64 R22, desc[UR6][R20.64+0x40] ;  /* 0x0000400614169981 */ /* 0x000eac000c1e1b00 */
[----:B------:R-:W3:Y:S08]  /*2e00*/  LDG.E.128 R28, desc[UR6][R130.64+0x80] ;  /* 0x00008006821c7981 */ /* 0x000ef0000c1e1d00 */
[----:B------:R-:W4:Y:S01]  /*2e10*/  @!P1 LDG.E.64 R40, desc[UR6][R52.64+0x40] ;  /* 0x0000400634289981 */ /* 0x000f22000c1e1b00 */
[C---:B--2---:R-:W-:Y:S02]  /*2e20*/  @!P1 SHF.L.U32 R33, R22.reuse, 0x10, RZ ;  /* 0x0000001016219819 */ /* 0x044fe400000006ff */
[----:B-1----:R-:W-:Y:S02]  /*2e30*/  @!P1 LOP3.LUT R25, R22, 0xffff0000, RZ, 0xc0, !PT ;  /* 0xffff000016199812 */ /* 0x002fe400078ec0ff */
[----:B------:R-:W-:Y:S02]  /*2e40*/  @!P1 SHF.L.U32 R22, R23, 0x10, RZ ;  /* 0x0000001017169819 */ /* 0x000fe400000006ff */
[----:B---3--:R-:W-:Y:S01]  /*2e50*/  @!P1 LOP3.LUT R34, R28, 0xffff0000, RZ, 0xc0, !PT ;  /* 0xffff00001c229812 */ /* 0x008fe200078ec0ff */
[----:B------:R-:W-:Y:S01]  /*2e60*/  @!P1 IMAD.U32 R27, R30, 0x10000, RZ ;  /* 0x000100001e1b9824 */ /* 0x000fe200078e00ff */
[----:B------:R-:W-:Y:S02]  /*2e70*/  @!P1 SHF.L.U32 R32, R28, 0x10, RZ ;  /* 0x000000101c209819 */ /* 0x000fe400000006ff */
[----:B------:R-:W-:Y:S01]  /*2e80*/  @!P1 SHF.L.U32 R26, R29, 0x10, RZ ;  /* 0x000000101d1a9819 */ /* 0x000fe200000006ff */
[-C--:B------:R-:W-:Y:S01]  /*2e90*/  @!P1 FMUL.FTZ R38, R34, R33.reuse ;  /* 0x0000002122269220 */ /* 0x080fe20000410000 */
[----:B------:R-:W-:Y:S01]  /*2ea0*/  @!P1 LOP3.LUT R23, R23, 0xffff0000, RZ, 0xc0, !PT ;  /* 0xffff000017179812 */ /* 0x000fe200078ec0ff */
[----:B------:R-:W-:Y:S01]  /*2eb0*/  @!P1 FMUL.FTZ R5, R32, R33 ;  /* 0x0000002120059220 */ /* 0x000fe20000410000 */
[C---:B------:R-:W-:Y:S01]  /*2ec0*/  @!P1 LOP3.LUT R39, R31.reuse, 0xffff0000, RZ, 0xc0, !PT ;  /* 0xffff00001f279812 */ /* 0x040fe200078ec0ff */
[----:B----4-:R-:W-:Y:S01]  /*2ed0*/  @!P1 IMAD.U32 R35, R40, 0x10000, RZ ;  /* 0x0001000028239824 */ /* 0x010fe200078e00ff */
[----:B------:R-:W-:Y:S01]  /*2ee0*/  @!P1 SHF.L.U32 R24, R31, 0x10, RZ ;  /* 0x000000101f189819 */ /* 0x000fe200000006ff */
[----:B------:R-:W-:Y:S01]  /*2ef0*/  @!P1 FMUL.FTZ R6, R26, R25 ;  /* 0x000000191a069220 */ /* 0x000fe20000410000 */
[----:B------:R-:W-:Y:S01]  /*2f00*/  @!P1 LOP3.LUT R37, R40, 0xffff0000, RZ, 0xc0, !PT ;  /* 0xffff000028259812 */ /* 0x000fe200078ec0ff */
[-C--:B------:R-:W-:Y:S01]  /*2f10*/  @!P1 FFMA.FTZ R38, R32, R35.reuse, -R38 ;  /* 0x0000002320269223 */ /* 0x080fe20000010826 */
[----:B------:R-:W-:Y:S01]  /*2f20*/  @!P1 FFMA.FTZ R5, R34, R35, R5 ;  /* 0x0000002322059223 */ /* 0x000fe20000010005 */
[----:B------:R-:W-:Y:S01]  /*2f30*/  @!P1 LOP3.LUT R35, R29, 0xffff0000, RZ, 0xc0, !PT ;  /* 0xffff00001d239812 */ /* 0x000fe200078ec0ff */
[----:B------:R-:W-:Y:S01]  /*2f40*/  @!P1 FMUL.FTZ R7, R27, R22 ;  /* 0x000000161b079220 */ /* 0x000fe20000410000 */
[----:B------:R-:W-:Y:S01]  /*2f50*/  @!P1 LOP3.LUT R34, R30, 0xffff0000, RZ, 0xc0, !PT ;  /* 0xffff00001e229812 */ /* 0x000fe200078ec0ff */
[C---:B------:R-:W-:Y:S01]  /*2f60*/  @!P1 IMAD.U32 R36, R41.reuse, 0x10000, RZ ;  /* 0x0001000029249824 */ /* 0x040fe200078e00ff */
[----:B------:R-:W-:Y:S01]  /*2f70*/  @!P1 LOP3.LUT R41, R41, 0xffff0000, RZ, 0xc0, !PT ;  /* 0xffff000029299812 */ /* 0x000fe200078ec0ff */
[----:B------:R-:W-:Y:S01]  /*2f80*/  @!P1 FMUL.FTZ R43, R35, R25 ;  /* 0x00000019232b9220 */ /* 0x000fe20000410000 */
[----:B------:R-:W-:Y:S01]  /*2f90*/  @!P1 F2FP.BF16.F32.PACK_AB R38, R5, R38 ;  /* 0x000000260526923e */ /* 0x000fe200000010ff */
[----:B------:R-:W-:Y:S01]  /*2fa0*/  @!P1 FMUL.FTZ R42, R34, R22 ;  /* 0x00000016222a9220 */ /* 0x000fe20000410000 */
[-C--:B------:R-:W-:Y:S01]  /*2fb0*/  @!P1 FMUL.FTZ R45, R39, R23.reuse ;  /* 0x00000017272d9220 */ /* 0x080fe20000410000 */
[----:B------:R-:W-:Y:S01]  /*2fc0*/  @!P1 FMUL.FTZ R8, R24, R23 ;  /* 0x0000001718089220 */ /* 0x000fe20000410000 */
[----:B------:R-:W-:Y:S01]  /*2fd0*/  @!P1 MOV R28, R38 ;  /* 0x00000026001c9202 */ /* 0x000fe20000000f00 */
[-C--:B------:R-:W-:Y:S01]  /*2fe0*/  @!P1 FFMA.FTZ R6, R35, R37.reuse, R6 ;  /* 0x0000002523069223 */ /* 0x080fe20000010006 */
[----:B------:R-:W-:Y:S01]  /*2ff0*/  @!P1 FFMA.FTZ R43, R26, R37, -R43 ;  /* 0x000000251a2b9223 */ /* 0x000fe2000001082b */
[-C--:B------:R-:W-:Y:S01]  /*3000*/  @!P1 FFMA.FTZ R7, R34, R36.reuse, R7 ;  /* 0x0000002422079223 */ /* 0x080fe20000010007 */
[----:B------:R-:W-:Y:S01]  /*3010*/  @!P1 FFMA.FTZ R42, R27, R36, -R42 ;  /* 0x000000241b2a9223 */ /* 0x000fe2000001082a */
[-C--:B------:R-:W-:Y:S01]  /*3020*/  @!P1 FFMA.FTZ R45, R24, R41.reuse, -R45 ;  /* 0x00000029182d9223 */ /* 0x080fe2000001082d */
[----:B------:R-:W-:Y:S01]  /*3030*/  @!P1 FFMA.FTZ R8, R39, R41, R8 ;  /* 0x0000002927089223 */ /* 0x000fe20000010008 */
[----:B------:R-:W-:Y:S02]  /*3040*/  @!P1 F2FP.BF16.F32.PACK_AB R43, R6, R43 ;  /* 0x0000002b062b923e */ /* 0x000fe400000010ff */
[----:B------:R-:W-:Y:S02]  /*3050*/  @!P1 F2FP.BF16.F32.PACK_AB R42, R7, R42 ;  /* 0x0000002a072a923e */ /* 0x000fe400000010ff */
[----:B------:R-:W-:Y:S01]  /*3060*/  @!P1 F2FP.BF16.F32.PACK_AB R45, R8, R45 ;  /* 0x0000002d082d923e */ /* 0x000fe200000010ff */
[----:B------:R-:W-:Y:S01]  /*3070*/  @!P1 IMAD.MOV.U32 R29, RZ, RZ, R43 ;  /* 0x000000ffff1d9224 */ /* 0x000fe200078e002b */
[----:B------:R-:W-:Y:S02]  /*3080*/  @!P1 MOV R30, R42 ;  /* 0x0000002a001e9202 */ /* 0x000fe40000000f00 */
[----:B------:R-:W-:Y:S05]  /*3090*/  @!P1 MOV R31, R45 ;  /* 0x0000002d001f9202 */ /* 0x000fea0000000f00 */
        /* <DEDUP_REMOVED lines=15> */
[C---:B----4-:R-:W-:Y:S01]  /*3190*/  @!P0 IMAD.U32 R35, R40.reuse, 0x10000, RZ ;  /* 0x0001000028238824 */ /* 0x050fe200078e00ff */
[----:B------:R-:W-:Y:S01]  /*31a0*/  @!P0 SHF.L.U32 R28, R27, 0x10, RZ ;  /* 0x000000101b1c8819 */ /* 0x000fe200000006ff */
[C---:B------:R-:W-:Y:S01]  /*31b0*/  @!P0 IMAD.U32 R36, R41.reuse, 0x10000, RZ ;  /* 0x0001000029248824 */ /* 0x040fe200078e00ff */
[----:B------:R-:W-:Y:S01]  /*31c0*/  @!P0 LOP3.LUT R37, R40, 0xffff0000, RZ, 0xc0, !PT ;  /* 0xffff000028258812 */ /* 0x000fe200078ec0ff */
[-C--:B------:R-:W-:Y:S01]  /*31d0*/  @!P0 FFMA.FTZ R38, R32, R35.reuse, -R38 ;  /* 0x0000002320268223 */ /* 0x080fe20000010826 */
[----:B------:R-:W-:Y:S01]  /*31e0*/  @!P0 LOP3.LUT R41, R41, 0xffff0000, RZ, 0xc0, !PT ;  /* 0xffff000029298812 */ /* 0x000fe200078ec0ff */
[----:B------:R-:W-:Y:S01]  /*31f0*/  @!P0 FFMA.FTZ R9, R34, R35, R9 ;  /* 0x0000002322098223 */ /* 0x000fe20000010009 */
[----:B------:R-:W-:Y:S01]  /*3200*/  @!P0 LOP3.LUT R35, R25, 0xffff0000, RZ, 0xc0, !PT ;  /* 0xffff000019238812 */ /* 0x000fe200078ec0ff */
[-C--:B------:R-:W-:Y:S01]  /*3210*/  @!P0 FMUL.FTZ R10, R30, R29.reuse ;  /* 0x0000001d1e0a8220 */ /* 0x080fe20000410000 */
[----:B------:R-:W-:Y:S01]  /*3220*/  @!P0 LOP3.LUT R34, R26, 0xffff0000, RZ, 0xc0, !PT ;  /* 0xffff00001a228812 */ /* 0x000fe200078ec0ff */
[----:B------:R-:W-:Y:S01]  /*3230*/  @!P0 FMUL.FTZ R11, R31, R22 ;  /* 0x000000161f0b8220 */ /* 0x000fe20000410000 */
[----:B------:R-:W-:Y:S01]  /*3240*/  @!P0 F2FP.BF16.F32.PACK_AB R38, R9, R38 ;  /* 0x000000260926823e */ /* 0x000fe200000010ff */
[----:B------:R-:W-:Y:S01]  /*3250*/  @!P0 FMUL.FTZ R43, R35, R29 ;  /* 0x0000001d232b8220 */ /* 0x000fe20000410000 */
[-C--:B------:R-:W-:Y:S01]  /*3260*/  @!P0 FMUL.FTZ R45, R39, R23.reuse ;  /* 0x00000017272d8220 */ /* 0x080fe20000410000 */
[----:B------:R-:W-:Y:S01]  /*3270*/  @!P0 FMUL.FTZ R42, R34, R22 ;  /* 0x00000016222a8220 */ /* 0x000fe20000410000 */
[----:B------:R-:W-:Y:S01]  /*3280*/  @!P0 MOV R24, R38 ;  /* 0x0000002600188202 */ /* 0x000fe20000000f00 */
[----:B------:R-:W-:Y:S01]  /*3290*/  @!P0 FMUL.FTZ R12, R28, R23 ;  /* 0x000000171c0c8220 */ /* 0x000fe20000410000 */
        /* <DEDUP_REMOVED lines=12> */
[----:B------:R1:W-:Y:S02]  /*3360*/  STG.E.128 desc[UR6][R98.64+0x100], R24 ;  /* 0x0001001862007986 */ /* 0x0003e4000c101d06 */
.L_x_3771:
[----:B------:R-:W-:Y:S05]  /*3370*/  BSYNC B0 ;  /* 0x0000000000007941 */ /* 0x000fea0003800000 */
.L_x_3770:
[----:B------:R-:W-:Y:S04]  /*3380*/  BSSY B0, `(.L_x_3772) ;  /* 0x0000093000007945 */ /* 0x000fe80003800000 */
[----:B------:R-:W-:Y:S05]  /*3390*/  @!P5 BRA `(.L_x_3773) ;  /* 0x000000080044d947 */ /* 0x000fea0003800000 */
[----:B-1----:R-:W-:Y:S02]  /*33a0*/  SHF.L.U32 R99, R94, 0x1, RZ ;  /* 0x000000015e637819 */ /* 0x002fe400000006ff */
[----:B------:R-:W-:Y:S02]  /*33b0*/  ISETP.GE.AND P0, PT, R18, UR4, PT ;  /* 0x0000000412007c0c */ /* 0x000fe4000bf06270 */
[C---:B------:R-:W-:Y:S02]  /*33c0*/  LEA R58, P6, R103.reuse, R130, 0x1 ;  /* 0x00000082673a7211 */ /* 0x040fe400078c08ff */
[----:B------:R-:W-:Y:S02]  /*33d0*/  SHF.L.U64.HI R57, R94, 0x1, R92 ;  /* 0x000000015e397819 */ /* 0x000fe4000001025c */
[-C--:B------:R-:W-:Y:S02]  /*33e0*/  IADD3 R32, P1, R20, R99.reuse, RZ ;  /* 0x0000006314207210 */ /* 0x080fe40007f3e0ff */
[----:B------:R-:W-:Y:S02]  /*33f0*/  IADD3 R44, P5, R52, R99, RZ ;  /* 0x00000063342c7210 */ /* 0x000fe40007fbe0ff */
[----:B------:R-:W-:Y:S02]  /*3400*/  LEA.HI.X R59, R103, R127, R102, 0x1, P6 ;  /* 0x0000007f673b7211 */ /* 0x000fe400030f0c66 */
[----:B------:R-:W-:Y:S01]  /*3410*/  IADD3.X R33, R21, R57, RZ, P1, !PT ;  /* 0x0000003915217210 */ /* 0x000fe20000ffe4ff */
[----:B------:R-:W-:Y:S01]  /*3420*/  IMAD.X R45, R53, 0x1, R57, P5 ;  /* 0x00000001352d7824 */ /* 0x000fe200028e0639 */
[----:B------:R-:W-:Y:S01]  /*3430*/  ISETP.GE.AND P1, PT, R15, UR4, PT ;  /* 0x000000040f007c0c */ /* 0x000fe2000bf26270 */
[----:B----4-:R-:W2:Y:S01]  /*3440*/  LDG.E.128 R24, desc[UR6][R58.64] ;  /* 0x000000063a187981 */ /* 0x010ea2000c1e1d00 */
[----:B------:R-:W-:Y:S07]  /*3450*/  LEA R56, P5, R55, R98, 0x1 ;  /* 0x0000006237387211 */ /* 0x000fee00078a08ff */
[----:B------:R-:W3:Y:S06]  /*3460*/  @!P0 LDG.E.64 R22, desc[UR6][R32.64] ;  /* 0x0000000620168981 */ /* 0x000eec000c1e1b00 */
[----:B------:R-:W4:Y:S01]  /*3470*/  @!P0 LDG.E.64 R42, desc[UR6][R44.64] ;  /* 0x000000062c2a8981 */ /* 0x000f22000c1e1b00 */
[C---:B--2---:R-:W-:Y:S01]  /*3480*/  @!P0 LOP3.LUT R37, R24.reuse, 0xffff0000, RZ, 0xc0, !PT ;  /* 0xffff000018258812 */ /* 0x044fe200078ec0ff */
[----:B------:R-:W-:Y:S01]  /*3490*/  @!P0 IMAD.U32 R28, R24, 0x10000, RZ ;  /* 0x00010000181c8824 */ /* 0x000fe200078e00ff */
[----:B------:R-:W-:Y:S02]  /*34a0*/  @!P0 SHF.L.U32 R30, R25, 0x10, RZ ;  /* 0x00000010191e8819 */ /* 0x000fe400000006ff */
[----:B------:R-:W-:Y:S02]  /*34b0*/  @!P0 LOP3.LUT R36, R26, 0xffff0000, RZ, 0xc0, !PT ;  /* 0xffff00001a248812 */ /* 0x000fe400078ec0ff */
[C---:B---3--:R-:W-:Y:S01]  /*34c0*/  @!P0 LOP3.LUT R29, R22.reuse, 0xffff0000, RZ, 0xc0, !PT ;  /* 0xffff0000161d8812 */ /* 0x048fe200078ec0ff */
[----:B------:R-:W-:Y:S02]  /*34d0*/  @!P0 IMAD.U32 R31, R22, 0x10000, RZ ;  /* 0x00010000161f8824 */ /* 0x000fe400078e00ff */
[C---:B------:R-:W-:Y:S01]  /*34e0*/  @!P0 IMAD.U32 R22, R23.reuse, 0x10000, RZ ;  /* 0x0001000017168824 */ /* 0x040fe200078e00ff */
[----:B------:R-:W-:Y:S01]  /*34f0*/  @!P0 LOP3.LUT R23, R23, 0xffff0000, RZ, 0xc0, !PT ;  /* 0xffff000017178812 */ /* 0x000fe200078ec0ff */
[----:B------:R-:W-:Y:S01]  /*3500*/  @!P0 FMUL.FTZ R2, R30, R29 ;  /* 0x0000001d1e028220 */ /* 0x000fe20000410000 */
[C---:B----4-:R-:W-:Y:S01]  /*3510*/  @!P0 SHF.L.U32 R39, R42.reuse, 0x10, RZ ;  /* 0x000000102a278819 */ /* 0x050fe200000006ff */
[-C--:B------:R-:W-:Y:S01]  /*3520*/  @!P0 FMUL.FTZ R57, R37, R31.reuse ;  /* 0x0000001f25398220 */ /* 0x080fe20000410000 */
[----:B------:R-:W-:Y:S01]  /*3530*/  @!P0 LOP3.LUT R41, R42, 0xffff0000, RZ, 0xc0, !PT ;  /* 0xffff00002a298812 */ /* 0x000fe200078ec0ff */
[C---:B------:R-:W-:Y:S01]  /*3540*/  @!P0 FMUL.FTZ R0, R28.reuse, R31 ;  /* 0x0000001f1c008220 */ /* 0x040fe20000410000 */
[----:B------:R-:W-:Y:S01]  /*3550*/  @!P0 SHF.L.U32 R38, R43, 0x10, RZ ;  /* 0x000000102b268819 */ /* 0x000fe200000006ff */
[-C--:B------:R-:W-:Y:S01]  /*3560*/  @!P0 FFMA.FTZ R57, R28, R39.reuse, -R57 ;  /* 0x000000271c398223 */ /* 0x080fe20000010839 */
[----:B------:R-:W-:Y:S01]  /*3570*/  @!P0 SHF.L.U32 R28, R27, 0x10, RZ ;  /* 0x000000101b1c8819 */ /* 0x000fe200000006ff */
[----:B------:R-:W-:Y:S01]  /*3580*/  @!P0 FFMA.FTZ R0, R37, R39, R0 ;  /* 0x0000002725008223 */ /* 0x000fe20000010000 */
[----:B------:R-:W-:Y:S01]  /*3590*/  @!P0 LOP3.LUT R37, R25, 0xffff0000, RZ, 0xc0, !PT ;  /* 0xffff000019258812 */ /* 0x000fe200078ec0ff */
[----:B------:R-:W-:Y:S01]  /*35a0*/  @!P0 IMAD.U32 R31, R26, 0x10000, RZ ;  /* 0x000100001a1f8824 */ /* 0x000fe200078e00ff */
[----:B------:R-:W-:Y:S01]  /*35b0*/  @!P0 LOP3.LUT R39, R27, 0xffff0000, RZ, 0xc0, !PT ;  /* 0xffff00001b278812 */ /* 0x000fe200078ec0ff */
[-C--:B------:R-:W-:Y:S01]  /*35c0*/  @!P0 FMUL.FTZ R40, R36, R22.reuse ;  /* 0x0000001624288220 */ /* 0x080fe20000410000 */
[----:B------:R-:W-:Y:S01]  /*35d0*/  @!P0 LOP3.LUT R43, R43, 0xffff0000, RZ, 0xc0, !PT ;  /* 0xffff00002b2b8812 */ /* 0x000fe200078ec0ff */
[----:B------:R-:W-:Y:S01]  /*35e0*/  @!P0 FMUL.FTZ R3, R31, R22 ;  /* 0x000000161f038220 */ /* 0x000fe20000410000 */
[----:B------:R-:W-:Y:S01]  /*35f0*/  @!P0 F2FP.BF16.F32.PACK_AB R50, R0, R57 ;  /* 0x000000390032823e */ /* 0x000fe200000010ff */
[----:B------:R-:W-:Y:S01]  /*3600*/  @!P0 FMUL.FTZ R99, R37, R29 ;  /* 0x0000001d25638220 */ /* 0x000fe20000410000 */
[----:B------:R-:W-:Y:S01]  /*3610*/  LEA.HI.X R57, R55, R95, R54, 0x1, P5 ;  /* 0x0000005f37397211 */ /* 0x000fe200028f0c36 */
        /* <DEDUP_REMOVED lines=21> */
[----:B-1----:R-:W-:Y:S01]  /*3770*/  @!P1 LOP3.LUT R25, R22, 0xffff0000, RZ, 0xc0, !PT ;  /* 0xffff000016199812 */ /* 0x002fe200078ec0ff */
[C---:B------:R-:W-:Y:S01]  /*3780*/  @!P1 IMAD.U32 R22, R23.reuse, 0x10000, RZ ;  /* 0x0001000017169824 */ /* 0x040fe200078e00ff */
[----:B------:R-:W-:Y:S02]  /*3790*/  @!P1 LOP3.LUT R23, R23, 0xffff0000, RZ, 0xc0, !PT ;  /* 0xffff000017179812 */ /* 0x000fe400078ec0ff */
[C---:B---3--:R-:W-:Y:S01]  /*37a0*/  @!P1 LOP3.LUT R36, R28.reuse, 0xffff0000, RZ, 0xc0, !PT ;  /* 0xffff00001c249812 */ /* 0x048fe200078ec0ff */
[----:B------:R-:W-:Y:S01]  /*37b0*/  @!P1 IMAD.U32 R34, R28, 0x10000, RZ ;  /* 0x000100001c229824 */ /* 0x000fe200078e00ff */
[----:B------:R-:W-:Y:S01]  /*37c0*/  @!P1 SHF.L.U32 R26, R29, 0x10, RZ ;  /* 0x000000101d1a9819 */ /* 0x000fe200000006ff */
[----:B------:R-:W-:Y:S01]  /*37d0*/  @!P1 IMAD.U32 R27, R30, 0x10000, RZ ;  /* 0x000100001e1b9824 */ /* 0x000fe200078e00ff */
[C---:B------:R-:W-:Y:S01]  /*37e0*/  @!P1 LOP3.LUT R41, R31.reuse, 0xffff0000, RZ, 0xc0, !PT ;  /* 0xffff00001f299812 */ /* 0x040fe200078ec0ff */
[-C--:B------:R-:W-:Y:S01]  /*37f0*/  @!P1 FMUL.FTZ R5, R34, R35.reuse ;  /* 0x0000002322059220 */ /* 0x080fe20000410000 */
[----:B------:R-:W-:Y:S01]  /*3800*/  @!P1 SHF.L.U32 R24, R31, 0x10, RZ ;  /* 0x000000101f189819 */ /* 0x000fe200000006ff */
[----:B------:R-:W-:Y:S01]  /*3810*/  @!P1 FMUL.FTZ R40, R36, R35 ;  /* 0x0000002324289220 */ /* 0x000fe20000410000 */
[C---:B----4-:R-:W-:Y:S01]  /*3820*/  @!P1 LOP3.LUT R39, R42.reuse, 0xffff0000, RZ, 0xc0, !PT ;  /* 0xffff00002a279812 */ /* 0x050fe200078ec0ff */
[----:B------:R-:W-:Y:S01]  /*3830*/  @!P1 IMAD.U32 R37, R42, 0x10000, RZ ;  /* 0x000100002a259824 */ /* 0x000fe200078e00ff */
[C---:B------:R-:W-:Y:S01]  /*3840*/  @!P1 SHF.L.U32 R38, R43.reuse, 0x10, RZ ;  /* 0x000000102b269819 */ /* 0x040fe200000006ff */
[----:B------:R-:W-:Y:S01]  /*3850*/  @!P1 FMUL.FTZ R6, R26, R25 ;  /* 0x000000191a069220 */ /* 0x000fe20000410000 */
[----:B------:R-:W-:Y:S01]  /*3860*/  @!P1 LOP3.LUT R43, R43, 0xffff0000, RZ, 0xc0, !PT ;  /* 0xffff00002b2b9812 */ /* 0x000fe200078ec0ff */
[-C--:B------:R-:W-:Y:S01]  /*3870*/  @!P1 FFMA.FTZ R5, R36, R37.reuse, R5 ;  /* 0x0000002524059223 */ /* 0x080fe20000010005 */
[----:B------:R-:W-:Y:S01]  /*3880*/  @!P1 LOP3.LUT R36, R30, 0xffff0000, RZ, 0xc0, !PT ;  /* 0xffff00001e249812 */ /* 0x000fe200078ec0ff */
[----:B------:R-:W-:Y:S01]  /*3890*/  @!P1 FFMA.FTZ R40, R34, R37, -R40 ;  /* 0x0000002522289223 */ /* 0x000fe20000010828 */
[----:B------:R-:W-:Y:S01]  /*38a0*/  @!P1 LOP3.LUT R37, R29, 0xffff0000, RZ, 0xc0, !PT ;  /* 0xffff00001d259812 */ /* 0x000fe200078ec0ff */
[-C--:B------:R-:W-:Y:S01]  /*38b0*/  @!P1 FMUL.FTZ R7, R27, R22.reuse ;  /* 0x000000161b079220 */ /* 0x080fe20000410000 */
[----:B------:R-:W-:Y:S01]  /*38c0*/  @!P1 FMUL.FTZ R101, R41, R23 ;  /* 0x0000001729659220 */ /* 0x000fe20000410000 */
[----:B------:R-:W-:Y:S01]  /*38d0*/  @!P1 FMUL.FTZ R50, R36, R22 ;  /* 0x0000001624329220 */ /* 0x000fe20000410000 */
[----:B------:R-:W-:Y:S01]  /*38e0*/  @!P1 F2FP.BF16.F32.PACK_AB R40, R5, R40 ;  /* 0x000000280528923e */ /* 0x000fe200000010ff */
[C---:B------:R-:W-:Y:S01]  /*38f0*/  @!P1 FMUL.FTZ R99, R37.reuse, R25 ;  /* 0x0000001925639220 */ /* 0x040fe20000410000 */
        /* <DEDUP_REMOVED lines=35> */
[-C--:B------:R-:W-:Y:S01]  /*3b30*/  @!P0 FFMA.FTZ R40, R34, R37.reuse, -R40 ;  /* 0x0000002522288223 */ /* 0x080fe20000010828 */
[----:B------:R-:W-:Y:S01]  /*3b40*/  @!P0 FFMA.FTZ R9, R36, R37, R9 ;  /* 0x0000002524098223 */ /* 0x000fe20000010009 */
[----:B------:R-:W-:Y:S01]  /*3b50*/  @!P0 LOP3.LUT R37, R25, 0xffff0000, RZ, 0xc0, !PT ;  /* 0xffff000019258812 */ /* 0x000fe200078ec0ff */
[----:B------:R-:W-:Y:S01]  /*3b60*/  @!P0 FMUL.FTZ R11, R31, R22 ;  /* 0x000000161f0b8220 */ /* 0x000fe20000410000 */
[----:B------:R-:W-:Y:S01]  /*3b70*/  @!P0 LOP3.LUT R36, R26, 0xffff0000, RZ, 0xc0, !PT ;  /* 0xffff00001a248812 */ /* 0x000fe200078ec0ff */
[----:B------:R-:W-:Y:S01]  /*3b80*/  @!P0 FMUL.FTZ R99, R41, R23 ;  /* 0x0000001729638220 */ /* 0x000fe20000410000 */
[----:B------:R-:W-:Y:S01]  /*3b90*/  @!P0 F2FP.BF16.F32.PACK_AB R40, R9, R40 ;  /* 0x000000280928823e */ /* 0x000fe200000010ff */
[C---:B------:R-:W-:Y:S01]  /*3ba0*/  @!P0 FMUL.FTZ R59, R37.reuse, R29 ;  /* 0x0000001d253b8220 */ /* 0x040fe20000410000 */
[----:B------:R-:W-:Y:S01]  /*3bb0*/  @!P0 FMUL.FTZ R12, R28, R23 ;  /* 0x000000171c0c8220 */ /* 0x000fe20000410000 */
        /* <DEDUP_REMOVED lines=15> */
.L_x_3773:
[----:B------:R-:W-:Y:S05]  /*3cb0*/  BSYNC B0 ;  /* 0x0000000000007941 */ /* 0x000fea0003800000 */
.L_x_3772:
[----:B------:R-:W-:Y:S04]  /*3cc0*/  BSSY B0, `(.L_x_3774) ;  /* 0x000009b000007945 */ /* 0x000fe80003800000 */
[----:B------:R-:W-:Y:S05]  /*3cd0*/  @!P4 BRA `(.L_x_3775) ;  /* 0x000000080064c947 */ /* 0x000fea0003800000 */
[----:B------:R-:W-:Y:S01]  /*3ce0*/  ISETP.GE.AND P0, PT, R18, UR4, PT ;  /* 0x0000000412007c0c */ /* 0x000fe2000bf06270 */
[----:B------:R-:W-:Y:S01]  /*3cf0*/  IMAD.SHL.U32 R59, R91, 0x2, RZ ;  /* 0x000000025b3b7824 */ /* 0x000fe200078e00ff */
[----:B------:R-:W-:Y:S02]  /*3d00*/  LEA R150, P5, R105, R130, 0x1 ;  /* 0x0000008269967211 */ /* 0x000fe400078a08ff */
[----:B--2---:R-:W-:Y:S02]  /*3d10*/  SHF.L.U64.HI R57, R91, 0x1, R90 ;  /* 0x000000015b397819 */ /* 0x004fe4000001025a */
[-C--:B------:R-:W-:Y:S02]  /*3d20*/  IADD3 R32, P1, R20, R59.reuse, RZ ;  /* 0x0000003b14207210 */ /* 0x080fe40007f3e0ff */
[----:B------:R-:W-:Y:S02]  /*3d30*/  IADD3 R44, P4, R52, R59, RZ ;  /* 0x0000003b342c7210 */ /* 0x000fe40007f9e0ff */
[----:B------:R-:W-:Y:S02]  /*3d40*/  LEA.HI.X R151, R105, R127, R104, 0x1, P5 ;  /* 0x0000007f69977211 */ /* 0x000fe400028f0c68 */
[----:B------:R-:W-:Y:S01]  /*3d50*/  IADD3.X R33, R21, R57, RZ, P1, !PT ;  /* 0x0000003915217210 */ /* 0x000fe20000ffe4ff */
[----:B------:R-:W-:Y:S01]  /*3d60*/  IMAD.X R45, R53, 0x1, R57, P4 ;  /* 0x00000001352d7824 */ /* 0x000fe200020e0639 */
[----:B------:R-:W-:Y:S01]  /*3d70*/  LEA R58, P5, R148, R98, 0x1 ;  /* 0x00000062943a7211 */ /* 0x000fe200078a08ff */
[----:B-1--4-:R-:W2:Y:S01]  /*3d80*/  LDG.E.128 R24, desc[UR6][R150.64] ;  /* 0x0000000696187981 */ /* 0x012ea2000c1e1d00 */
[----:B------:R-:W-:Y:S02]  /*3d90*/  ISETP.GE.AND P1, PT, R15, UR4, PT ;  /* 0x000000040f007c0c */ /* 0x000fe4000bf26270 */
[----:B------:R-:W-:Y:S05]  /*3da0*/  LEA R56, P4, R108, R130, 0x1 ;  /* 0x000000826c387211 */ /* 0x000fea00078808ff */
        /* <DEDUP_REMOVED lines=12> */
[----:B------:R-:W-:Y:S02]  /*3e70*/  @!P0 IMAD.U32 R39, R42, 0x10000, RZ ;  /* 0x000100002a278824 */ /* 0x000fe400078e00ff */
[----:B------:R-:W-:Y:S01]  /*3e80*/  @!P0 FMUL.FTZ R0, R28, R31 ;  /* 0x0000001f1c008220 */ /* 0x000fe20000410000 */
[----:B------:R-:W-:Y:S02]  /*3e90*/  @!P0 IMAD.U32 R31, R26, 0x10000, RZ ;  /* 0x000100001a1f8824 */ /* 0x000fe400078e00ff */
[----:B------:R-:W-:Y:S01]  /*3ea0*/  @!P0 FMUL.FTZ R2, R30, R29 ;  /* 0x0000001d1e028220 */ /* 0x000fe20000410000 */
[-C--:B------:R-:W-:Y:S01]  /*3eb0*/  @!P0 FFMA.FTZ R57, R28, R39.reuse, -R57 ;  /* 0x000000271c398223 */ /* 0x080fe20000010839 */
[----:B------:R-:W-:Y:S01]  /*3ec0*/  @!P0 SHF.L.U32 R28, R27, 0x10, RZ ;  /* 0x000000101b1c8819 */ /* 0x000fe200000006ff */
[----:B------:R-:W-:Y:S01]  /*3ed0*/  @!P0 FFMA.FTZ R0, R37, R39, R0 ;  /* 0x0000002725008223 */ /* 0x000fe20000010000 */
[----:B------:R-:W-:Y:S01]  /*3ee0*/  @!P0 LOP3.LUT R37, R25, 0xffff0000, RZ, 0xc0, !PT ;  /* 0xffff000019258812 */ /* 0x000fe200078ec0ff */
[-C--:B------:R-:W-:Y:S01]  /*3ef0*/  @!P0 FMUL.FTZ R40, R36, R22.reuse ;  /* 0x0000001624288220 */ /* 0x080fe20000410000 */
        /* <DEDUP_REMOVED lines=19> */
[----:B------:R-:W-:Y:S02]  /*4030*/  LEA.HI.X R59, R148, R95, R106, 0x1, P5 ;  /* 0x0000005f943b7211 */ /* 0x000fe400028f0c6a */
[----:B------:R-:W-:Y:S02]  /*4040*/  @!P0 MOV R25, R50 ;  /* 0x0000003200198202 */ /* 0x000fe40000000f00 */
[----:B------:R-:W-:Y:S02]  /*4050*/  @!P0 MOV R27, R99 ;  /* 0x00000063001b8202 */ /* 0x000fe40000000f00 */
[----:B------:R-:W-:Y:S02]  /*4060*/  LEA.HI.X R57, R108, R127, R107, 0x1, P4 ;  /* 0x0000007f6c397211 */ /* 0x000fe400020f0c6b */
[----:B------:R-:W-:Y:S01]  /*4070*/  ISETP.GE.AND P0, PT, R14, UR4, PT ;  /* 0x000000040e007c0c */ /* 0x000fe2000bf06270 */
[----:B------:R1:W-:Y:S01]  /*4080*/  STG.E.128 desc[UR6][R58.64], R24 ;  /* 0x000000183a007986 */ /* 0x0003e2000c101d06 */
[C---:B------:R-:W-:Y:S04]  /*4090*/  LEA R150, P5, R109.reuse, R98, 0x1 ;  /* 0x000000626d967211 */ /* 0x040fe800078a08ff */
[----:B------:R-:W-:Y:S03]  /*40a0*/  LEA.HI.X R151, R109, R95, R110, 0x1, P5 ;  /* 0x0000005f6d977211 */ /* 0x000fe600028f0c6e */
[----:B------:R-:W2:Y:S06]  /*40b0*/  @!P1 LDG.E.64 R22, desc[UR6][R32.64+0x40] ;  /* 0x0000400620169981 */ /* 0x000eac000c1e1b00 */
[----:B------:R3:W4:Y:S08]  /*40c0*/  LDG.E.128 R28, desc[UR6][R56.64] ;  /* 0x00000006381c7981 */ /* 0x000730000c1e1d00 */
[----:B------:R-:W5:Y:S01]  /*40d0*/  @!P1 LDG.E.64 R42, desc[UR6][R44.64+0x40] ;  /* 0x000040062c2a9981 */ /* 0x000f62000c1e1b00 */
[----:B---3--:R-:W-:Y:S02]  /*40e0*/  LEA R56, P4, R112, R130, 0x1 ;  /* 0x0000008270387211 */ /* 0x008fe400078808ff */
[C---:B--2---:R-:W-:Y:S02]  /*40f0*/  @!P1 SHF.L.U32 R35, R22.reuse, 0x10, RZ ;  /* 0x0000001016239819 */ /* 0x044fe400000006ff */
[----:B-1----:R-:W-:Y:S01]  /*4100*/  @!P1 LOP3.LUT R25, R22, 0xffff0000, RZ, 0xc0, !PT ;  /* 0xffff000016199812 */ /* 0x002fe200078ec0ff */
[C---:B------:R-:W-:Y:S01]  /*4110*/  @!P1 IMAD.U32 R22, R23.reuse, 0x10000, RZ ;  /* 0x0001000017169824 */ /* 0x040fe200078e00ff */
[----:B------:R-:W-:Y:S02]  /*4120*/  @!P1 LOP3.LUT R23, R23, 0xffff0000, RZ, 0xc0, !PT ;  /* 0xffff000017179812 */ /* 0x000fe400078ec0ff */
[C---:B----4-:R-:W-:Y:S01]  /*4130*/  @!P1 LOP3.LUT R36, R28.reuse, 0xffff0000, RZ, 0xc0, !PT ;  /* 0xffff00001c249812 */ /* 0x050fe200078ec0ff */
[----:B------:R-:W-:Y:S01]  /*4140*/  @!P1 IMAD.U32 R34, R28, 0x10000, RZ ;  /* 0x000100001c229824 */ /* 0x000fe200078e00ff */
[----:B------:R-:W-:Y:S01]  /*4150*/  @!P1 SHF.L.U32 R26, R29, 0x10, RZ ;  /* 0x000000101d1a9819 */ /* 0x000fe200000006ff */
[----:B------:R-:W-:Y:S01]  /*4160*/  @!P1 IMAD.U32 R27, R30, 0x10000, RZ ;  /* 0x000100001e1b9824 */ /* 0x000fe200078e00ff */
[C---:B------:R-:W-:Y:S01]  /*4170*/  @!P1 LOP3.LUT R41, R31.reuse, 0xffff0000, RZ, 0xc0, !PT ;  /* 0xffff00001f299812 */ /* 0x040fe200078ec0ff */
[-C--:B------:R-:W-:Y:S01]  /*4180*/  @!P1 FMUL.FTZ R5, R34, R35.reuse ;  /* 0x0000002322059220 */ /* 0x080fe20000410000 */
[----:B------:R-:W-:Y:S01]  /*4190*/  @!P1 SHF.L.U32 R24, R31, 0x10, RZ ;  /* 0x000000101f189819 */ /* 0x000fe200000006ff */
[----:B------:R-:W-:Y:S01]  /*41a0*/  @!P1 FMUL.FTZ R40, R36, R35 ;  /* 0x0000002324289220 */ /* 0x000fe20000410000 */
[C---:B-----5:R-:W-:Y:S01]  /*41b0*/  @!P1 LOP3.LUT R39, R42.reuse, 0xffff0000, RZ, 0xc0, !PT ;  /* 0xffff00002a279812 */ /* 0x060fe200078ec0ff */
        /* <DEDUP_REMOVED lines=26> */
[----:B------:R-:W-:Y:S02]  /*4360*/  LEA.HI.X R57, R112, R127, R111, 0x1, P4 ;  /* 0x0000007f70397211 */ /* 0x000fe400020f0c6f */
[----:B------:R-:W-:Y:S05]  /*4370*/  @!P1 MOV R31, R59 ;  /* 0x0000003b001f9202 */ /* 0x000fea0000000f00 */
[----:B------:R1:W-:Y:S08]  /*4380*/  STG.E.128 desc[UR6][R150.64], R28 ;  /* 0x0000001c96007986 */ /* 0x0003f0000c101d06 */
[----:B------:R-:W2:Y:S06]  /*4390*/  @!P0 LDG.E.64 R22, desc[UR6][R32.64+0x80] ;  /* 0x0000800620168981 */ /* 0x000eac000c1e1b00 */
[----:B------:R-:W3:Y:S08]  /*43a0*/  LDG.E.128 R24, desc[UR6][R56.64] ;  /* 0x0000000638187981 */ /* 0x000ef0000c1e1d00 */
[----:B------:R-:W4:Y:S01]  /*43b0*/  @!P0 LDG.E.64 R44, desc[UR6][R44.64+0x80] ;  /* 0x000080062c2c8981 */ /* 0x000f22000c1e1b00 */
[C---:B-1----:R-:W-:Y:S04]  /*43c0*/  LEA R150, P1, R113.reuse, R98, 0x1 ;  /* 0x0000006271967211 */ /* 0x042fe800078208ff */
[----:B------:R-:W-:Y:S02]  /*43d0*/  LEA.HI.X R151, R113, R95, R114, 0x1, P1 ;  /* 0x0000005f71977211 */ /* 0x000fe400008f0c72 */
[C---:B--2---:R-:W-:Y:S02]  /*43e0*/  @!P0 SHF.L.U32 R35, R22.reuse, 0x10, RZ ;  /* 0x0000001016238819 */ /* 0x044fe400000006ff */
[----:B------:R-:W-:Y:S01]  /*43f0*/  @!P0 LOP3.LUT R29, R22, 0xffff0000, RZ, 0xc0, !PT ;  /* 0xffff0000161d8812 */ /* 0x000fe200078ec0ff */
        /* <DEDUP_REMOVED lines=38> */
[----:B------:R3:W-:Y:S02]  /*4660*/  STG.E.128 desc[UR6][R150.64], R24 ;  /* 0x0000001896007986 */ /* 0x0007e4000c101d06 */
.L_x_3775:
[----:B------:R-:W-:Y:S05]  /*4670*/  BSYNC B0 ;  /* 0x0000000000007941 */ /* 0x000fea0003800000 */
.L_x_3774:
[----:B------:R-:W-:Y:S04]  /*4680*/  BSSY B0, `(.L_x_3776) ;  /* 0x00000a1000007945 */ /* 0x000fe80003800000 */
[----:B------:R-:W-:Y:S05]  /*4690*/  @!P2 BRA `(.L_x_3777) ;  /* 0x00000008007ca947 */ /* 0x000fea0003800000 */
[----:B------:R-:W-:Y:S01]  /*46a0*/  ISETP.GE.AND P0, PT, R18, UR4, PT ;  /* 0x0000000412007c0c */ /* 0x000fe2000bf06270 */
[----:B--2---:R-:W3:Y:S01]  /*46b0*/  LDC.64 R56, c[0x0][0x338] ;  /* 0x0000ce00ff387b82 */ /* 0x004ee20000000a00 */
[C---:B-1----:R-:W-:Y:S01]  /*46c0*/  SHF.L.U32 R99, R87.reuse, 0x1, RZ ;  /* 0x0000000157637819 */ /* 0x042fe200000006ff */
[----:B------:R-:W-:Y:S01]  /*46d0*/  IMAD.MOV.U32 R131, RZ, RZ, R127 ;  /* 0x000000ffff837224 */ /* 0x000fe200078e007f */
[----:B------:R-:W-:Y:S02]  /*46e0*/  SHF.L.U64.HI R59, R87, 0x1, R86 ;  /* 0x00000001573b7819 */ /* 0x000fe40000010256 */
[-C--:B------:R-:W-:Y:S02]  /*46f0*/  IADD3 R32, P1, R20, R99.reuse, RZ ;  /* 0x0000006314207210 */ /* 0x080fe40007f3e0ff */
[----:B------:R-:W-:Y:S02]  /*4700*/  IADD3 R44, P2, R52, R99, RZ ;  /* 0x00000063342c7210 */ /* 0x000fe40007f5e0ff */
[-C--:B------:R-:W-:Y:S02]  /*4710*/  IADD3.X R33, R21, R59.reuse, RZ, P1, !PT ;  /* 0x0000003b15217210 */ /* 0x080fe40000ffe4ff */
[----:B------:R-:W-:Y:S02]  /*4720*/  IADD3.X R45, R53, R59, RZ, P2, !PT ;  /* 0x0000003b352d7210 */ /* 0x000fe400017fe4ff */
[----:B------:R-:W-:Y:S01]  /*4730*/  ISETP.GE.AND P1, PT, R15, UR4, PT ;  /* 0x000000040f007c0c */ /* 0x000fe2000bf26270 */
[----:B------:R-:W4:Y:S06]  /*4740*/  @!P0 LDG.E.64 R20, desc[UR6][R32.64] ;  /* 0x0000000620148981 */ /* 0x000f2c000c1e1b00 */
[----:B------:R-:W2:Y:S01]  /*4750*/  @!P0 LDG.E.64 R42, desc[UR6][R44.64] ;  /* 0x000000062c2a8981 */ /* 0x000ea2000c1e1b00 */
[----:B----4-:R-:W-:Y:S01]  /*4760*/  @!P0 LOP3.LUT R23, R20, 0xffff0000, RZ, 0xc0, !PT ;  /* 0xffff000014178812 */ /* 0x010fe200078ec0ff */
[----:B---3--:R-:W-:Y:S04]  /*4770*/  IMAD.WIDE.U32 R150, R56, 0x60, R130 ;  /* 0x0000006038967825 */ /* 0x008fe800078e0082 */
[----:B------:R-:W-:Y:S01]  /*4780*/  IMAD R57, R57, 0x60, RZ ;  /* 0x0000006039397824 */ /* 0x000fe200078e02ff */
[----:B--2---:R-:W-:Y:S01]  /*4790*/  @!P0 LOP3.LUT R41, R42, 0xffff0000, RZ, 0xc0, !PT ;  /* 0xffff00002a298812 */ /* 0x004fe200078ec0ff */
[----:B------:R-:W-:Y:S01]  /*47a0*/  @!P0 IMAD.U32 R29, R20, 0x10000, RZ ;  /* 0x00010000141d8824 */ /* 0x000fe200078e00ff */
[----:B------:R-:W-:Y:S01]  /*47b0*/  @!P0 SHF.L.U32 R36, R43, 0x10, RZ ;  /* 0x000000102b248819 */ /* 0x000fe200000006ff */
[----:B------:R-:W-:Y:S01]  /*47c0*/  IMAD.IADD R151, R151, 0x1, R57 ;  /* 0x0000000197977824 */ /* 0x000fe200078e0239 */
[----:B------:R-:W-:Y:S01]  /*47d0*/  @!P0 LOP3.LUT R43, R43, 0xffff0000, RZ, 0xc0, !PT ;  /* 0xffff00002b2b8812 */ /* 0x000fe200078ec0ff */
[----:B------:R-:W1:Y:S01]  /*47e0*/  LDC.64 R56, c[0x0][0x248] ;  /* 0x00009200ff387b82 */ /* 0x000e620000000a00 */
[----:B------:R-:W-:Y:S02]  /*47f0*/  @!P0 IMAD.U32 R39, R42, 0x10000, RZ ;  /* 0x000100002a278824 */ /* 0x000fe400078e00ff */
[----:B------:R-:W2:Y:S01]  /*4800*/  LDG.E.128 R24, desc[UR6][R150.64] ;  /* 0x0000000696187981 */ /* 0x000ea2000c1e1d00 */
[C---:B------:R-:W-:Y:S01]  /*4810*/  @!P0 IMAD.U32 R20, R21.reuse, 0x10000, RZ ;  /* 0x0001000015148824 */ /* 0x040fe200078e00ff */
[----:B------:R-:W-:Y:S01]  /*4820*/  @!P0 LOP3.LUT R21, R21, 0xffff0000, RZ, 0xc0, !PT ;  /* 0xffff000015158812 */ /* 0x000fe200078ec0ff */
[----:B-1----:R-:W-:Y:S01]  /*4830*/  IMAD R57, R57, 0x60, RZ ;  /* 0x0000006039397824 */ /* 0x002fe200078e02ff */
[C---:B--2---:R-:W-:Y:S02]  /*4840*/  @!P0 LOP3.LUT R37, R24.reuse, 0xffff0000, RZ, 0xc0, !PT ;  /* 0xffff000018258812 */ /* 0x044fe400078ec0ff */
[----:B------:R-:W-:Y:S02]  /*4850*/  @!P0 SHF.L.U32 R22, R24, 0x10, RZ ;  /* 0x0000001018168819 */ /* 0x000fe400000006ff */
[----:B------:R-:W-:Y:S01]  /*4860*/  @!P0 SHF.L.U32 R28, R25, 0x10, RZ ;  /* 0x00000010191c8819 */ /* 0x000fe200000006ff */
[-C--:B------:R-:W-:Y:S01]  /*4870*/  @!P0 FMUL.FTZ R59, R37, R29.reuse ;  /* 0x0000001d253b8220 */ /* 0x080fe20000410000 */
[----:B------:R-:W-:Y:S01]  /*4880*/  @!P0 LOP3.LUT R34, R26, 0xffff0000, RZ, 0xc0, !PT ;  /* 0xffff00001a228812 */ /* 0x000fe200078ec0ff */
[----:B------:R-:W-:Y:S01]  /*4890*/  @!P0 FMUL.FTZ R0, R22, R29 ;  /* 0x0000001d16008220 */ /* 0x000fe20000410000 */
[----:B------:R-:W-:Y:S02]  /*48a0*/  @!P0 IMAD.U32 R29, R26, 0x10000, RZ ;  /* 0x000100001a1d8824 */ /* 0x000fe400078e00ff */
[-C--:B------:R-:W-:Y:S01]  /*48b0*/  @!P0 FFMA.FTZ R59, R22, R39.reuse, -R59 ;  /* 0x00000027163b8223 */ /* 0x080fe2000001083b */
[----:B------:R-:W-:Y:S01]  /*48c0*/  @!P0 SHF.L.U32 R22, R27, 0x10, RZ ;  /* 0x000000101b168819 */ /* 0x000fe200000006ff */
[----:B------:R-:W-:Y:S01]  /*48d0*/  @!P0 FFMA.FTZ R0, R37, R39, R0 ;  /* 0x0000002725008223 */ /* 0x000fe20000010000 */
[----:B------:R-:W-:Y:S01]  /*48e0*/  @!P0 LOP3.LUT R39, R27, 0xffff0000, RZ, 0xc0, !PT ;  /* 0xffff00001b278812 */ /* 0x000fe200078ec0ff */
[----:B------:R-:W-:Y:S01]  /*48f0*/  @!P0 FMUL.FTZ R2, R28, R23 ;  /* 0x000000171c028220 */ /* 0x000fe20000410000 */
[----:B------:R-:W-:Y:S01]  /*4900*/  @!P0 LOP3.LUT R37, R25, 0xffff0000, RZ, 0xc0, !PT ;  /* 0xffff000019258812 */ /* 0x000fe200078ec0ff */
[-C--:B------:R-:W-:Y:S01]  /*4910*/  @!P0 FMUL.FTZ R38, R34, R20.reuse ;  /* 0x0000001422268220 */ /* 0x080fe20000410000 */
[----:B------:R-:W-:Y:S01]  /*4920*/  @!P0 F2FP.BF16.F32.PACK_AB R59, R0, R59 ;  /* 0x0000003b003b823e */ /* 0x000fe200000010ff */
[-C--:B------:R-:W-:Y:S01]  /*4930*/  @!P0 FMUL.FTZ R99, R39, R21.reuse ;  /* 0x0000001527638220 */ /* 0x080fe20000410000 */
[----:B------:R-:W-:Y:S01]  /*4940*/  @!P0 FMUL.FTZ R3, R29, R20 ;  /* 0x000000141d038220 */ /* 0x000fe20000410000 */
[C---:B------:R-:W-:Y:S01]  /*4950*/  @!P0 FMUL.FTZ R4, R22.reuse, R21 ;  /* 0x0000001516048220 */ /* 0x040fe20000410000 */
[C---:B------:R-:W-:Y:S01]  /*4960*/  @!P0 FMUL.FTZ R101, R37.reuse, R23 ;  /* 0x0000001725658220 */ /* 0x040fe20000410000 */
[----:B------:R-:W-:Y:S01]  /*4970*/  @!P0 FFMA.FTZ R2, R37, R41, R2 ;  /* 0x0000002925028223 */ /* 0x000fe20000010002 */
[-C--:B------:R-:W-:Y:S01]  /*4980*/  @!P0 FFMA.FTZ R38, R29, R36.reuse, -R38 ;  /* 0x000000241d268223 */ /* 0x080fe20000010826 */
[----:B------:R-:W-:Y:S01]  /*4990*/  @!P0 FFMA.FTZ R129, R22, R43, -R99 ;  /* 0x0000002b16818223 */ /* 0x000fe20000010863 */
[----:B------:R-:W-:Y:S01]  /*49a0*/  @!P0 FFMA.FTZ R3, R34, R36, R3 ;  /* 0x0000002422038223 */ /* 0x000fe20000010003 */
[----:B------:R-:W-:Y:S01]  /*49b0*/  @!P0 FFMA.FTZ R101, R28, R41, -R101 ;  /* 0x000000291c658223 */ /* 0x000fe20000010865 */
[----:B------:R-:W-:Y:S01]  /*49c0*/  @!P0 FFMA.FTZ R4, R39, R43, R4 ;  /* 0x0000002b27048223 */ /* 0x000fe20000010004 */
[----:B------:R-:W-:Y:S02]  /*49d0*/  IMAD.MOV.U32 R99, RZ, RZ, R95 ;  /* 0x000000ffff637224 */ /* 0x000fe400078e005f */
[----:B------:R-:W-:Y:S01]  /*49e0*/  @!P0 F2FP.BF16.F32.PACK_AB R38, R3, R38 ;  /* 0x000000260326823e */ /* 0x000fe200000010ff */
[----:B------:R-:W-:Y:S01]  /*49f0*/  @!P0 IMAD.MOV.U32 R24, RZ, RZ, R59 ;  /* 0x000000ffff188224 */ /* 0x000fe200078e003b */
[----:B------:R-:W-:Y:S01]  /*4a00*/  @!P0 F2FP.BF16.F32.PACK_AB R40, R2, R101 ;  /* 0x000000650228823e */ /* 0x000fe200000010ff */
[----:B------:R-:W-:Y:S01]  /*4a10*/  IMAD.WIDE.U32 R150, R56, 0x60, R98 ;  /* 0x0000006038967825 */ /* 0x000fe200078e0062 */
[----:B------:R-:W-:Y:S02]  /*4a20*/  @!P0 F2FP.BF16.F32.PACK_AB R129, R4, R129 ;  /* 0x000000810481823e */ /* 0x000fe400000010ff */
[----:B------:R-:W-:Y:S01]  /*4a30*/  @!P0 MOV R25, R40 ;  /* 0x0000002800198202 */ /* 0x000fe20000000f00 */
[----:B------:R-:W-:Y:S01]  /*4a40*/  @!P0 IMAD.MOV.U32 R26, RZ, RZ, R38 ;  /* 0x000000ffff1a8224 */ /* 0x000fe200078e0026 */
[----:B------:R-:W-:Y:S02]  /*4a50*/  IADD3 R151, R151, R57, RZ ;  /* 0x0000003997977210 */ /* 0x000fe40007ffe0ff */
[----:B------:R-:W-:Y:S02]  /*4a60*/  @!P0 MOV R27, R129 ;  /* 0x00000081001b8202 */ /* 0x000fe40000000f00 */
[----:B------:R-:W-:Y:S02]  /*4a70*/  LEA R56, P2, R116, R130, 0x1 ;  /* 0x0000008274387211 */ /* 0x000fe400078408ff */
[----:B------:R-:W-:Y:S01]  /*4a80*/  ISETP.GE.AND P0, PT, R14, UR4, PT ;  /* 0x000000040e007c0c */ /* 0x000fe2000bf06270 */
[----:B------:R1:W-:Y:S01]  /*4a90*/  STG.E.128 desc[UR6][R150.64], R24 ;  /* 0x0000001896007986 */ /* 0x0003e2000c101d06 */
[----:B------:R-:W-:Y:S07]  /*4aa0*/  LEA.HI.X R57, R116, R127, R115, 0x1, P2 ;  /* 0x0000007f74397211 */ /* 0x000fee00010f0c73 */
[----:B------:R-:W2:Y:S06]  /*4ab0*/  @!P1 LDG.E.64 R20, desc[UR6][R32.64+0x40] ;  /* 0x0000400620149981 */ /* 0x000eac000c1e1b00 */
[----:B------:R3:W4:Y:S08]  /*4ac0*/  LDG.E.128 R28, desc[UR6][R56.64] ;  /* 0x00000006381c7981 */ /* 0x000730000c1e1d00 */
[----:B------:R-:W5:Y:S01]  /*4ad0*/  @!P1 LDG.E.64 R42, desc[UR6][R44.64+0x40] ;  /* 0x000040062c2a9981 */ /* 0x000f62000c1e1b00 */
[C---:B-1----:R-:W-:Y:S04]  /*4ae0*/  LEA R150, P4, R117.reuse, R98, 0x1 ;  /* 0x0000006275967211 */ /* 0x042fe800078808ff */
[----:B------:R-:W-:Y:S02]  /*4af0*/  LEA.HI.X R151, R117, R95, R118, 0x1, P4 ;  /* 0x0000005f75977211 */ /* 0x000fe400020f0c76 */
[----:B---3--:R-:W-:Y:S02]  /*4b00*/  LEA R56, P2, R120, R130, 0x1 ;  /* 0x0000008278387211 */ /* 0x008fe400078408ff */
[C---:B--2---:R-:W-:Y:S02]  /*4b10*/  @!P1 SHF.L.U32 R35, R20.reuse, 0x10, RZ ;  /* 0x0000001014239819 */ /* 0x044fe400000006ff */
[----:B------:R-:W-:Y:S01]  /*4b20*/  @!P1 LOP3.LUT R23, R20, 0xffff0000, RZ, 0xc0, !PT ;  /* 0xffff000014179812 */ /* 0x000fe200078ec0ff */
[C---:B------:R-:W-:Y:S01]  /*4b30*/  @!P1 IMAD.U32 R20, R21.reuse, 0x10000, RZ ;  /* 0x0001000015149824 */ /* 0x040fe200078e00ff */
[----:B------:R-:W-:Y:S02]  /*4b40*/  @!P1 LOP3.LUT R21, R21, 0xffff0000, RZ, 0xc0, !PT ;  /* 0xffff000015159812 */ /* 0x000fe400078ec0ff */
[C---:B----4-:R-:W-:Y:S01]  /*4b50*/  @!P1 LOP3.LUT R34, R28.reuse, 0xffff0000, RZ, 0xc0, !PT ;  /* 0xffff00001c229812 */ /* 0x050fe200078ec0ff */
[----:B------:R-:W-:Y:S01]  /*4b60*/  @!P1 IMAD.U32 R22, R28, 0x10000, RZ ;  /* 0x000100001c169824 */ /* 0x000fe200078e00ff */
[----:B------:R-:W-:Y:S01]  /*4b70*/  @!P1 SHF.L.U32 R24, R29, 0x10, RZ ;  /* 0x000000101d189819 */ /* 0x000fe200000006ff */
[----:B------:R-:W-:Y:S01]  /*4b80*/  @!P1 IMAD.U32 R25, R30, 0x10000, RZ ;  /* 0x000100001e199824 */ /* 0x000fe200078e00ff */
[----:B------:R-:W-:Y:S01]  /*4b90*/  @!P1 LOP3.LUT R41, R31, 0xffff0000, RZ, 0xc0, !PT ;  /* 0xffff00001f299812 */ /* 0x000fe200078ec0ff */
[-C--:B------:R-:W-:Y:S01]  /*4ba0*/  @!P1 FMUL.FTZ R5, R22, R35.reuse ;  /* 0x0000002316059220 */ /* 0x080fe20000410000 */
[----:B------:R-:W-:Y:S01]  /*4bb0*/  @!P1 FMUL.FTZ R38, R34, R35 ;  /* 0x0000002322269220 */ /* 0x000fe20000410000 */
[----:B------:R-:W-:Y:S01]  /*4bc0*/  @!P1 FMUL.FTZ R6, R24, R23 ;  /* 0x0000001718069220 */ /* 0x000fe20000410000 */
[C---:B-----5:R-:W-:Y:S01]  /*4bd0*/  @!P1 LOP3.LUT R39, R42.reuse, 0xffff0000, RZ, 0xc0, !PT ;  /* 0xffff00002a279812 */ /* 0x060fe200078ec0ff */
[----:B------:R-:W-:Y:S01]  /*4be0*/  @!P1 IMAD.U32 R37, R42, 0x10000, RZ ;  /* 0x000100002a259824 */ /* 0x000fe200078e00ff */
[----:B------:R-:W-:Y:S01]  /*4bf0*/  @!P1 SHF.L.U32 R36, R43, 0x10, RZ ;  /* 0x000000102b249819 */ /* 0x000fe200000006ff */
[-C--:B------:R-:W-:Y:S01]  /*4c00*/  @!P1 FMUL.FTZ R7, R25, R20.reuse ;  /* 0x0000001419079220 */ /* 0x080fe20000410000 */
[----:B------:R-:W-:Y:S01]  /*4c10*/  @!P1 LOP3.LUT R43, R43, 0xffff0000, RZ, 0xc0, !PT ;  /* 0xffff00002b2b9812 */ /* 0x000fe200078ec0ff */
[-C--:B------:R-:W-:Y:S01]  /*4c20*/  @!P1 FFMA.FTZ R5, R34, R37.reuse, R5 ;  /* 0x0000002522059223 */ /* 0x080fe20000010005 */
[----:B------:R-:W-:Y:S01]  /*4c30*/  @!P1 LOP3.LUT R34, R30, 0xffff0000, RZ, 0xc0, !PT ;  /* 0xffff00001e229812 */ /* 0x000fe200078ec0ff */
[----:B------:R-:W-:Y:S01]  /*4c40*/  @!P1 FFMA.FTZ R38, R22, R37, -R38 ;  /* 0x0000002516269223 */ /* 0x000fe20000010826 */
[----:B------:R-:W-:Y:S01]  /*4c50*/  @!P1 LOP3.LUT R37, R29, 0xffff0000, RZ, 0xc0, !PT ;  /* 0xffff00001d259812 */ /* 0x000fe200078ec0ff */
[----:B------:R-:W-:Y:S01]  /*4c60*/  @!P1 FMUL.FTZ R59, R41, R21 ;  /* 0x00000015293b9220 */ /* 0x000fe20000410000 */
[----:B------:R-:W-:Y:S01]  /*4c70*/  @!P1 SHF.L.U32 R22, R31, 0x10, RZ ;  /* 0x000000101f169819 */ /* 0x000fe200000006ff */
[----:B------:R-:W-:Y:S01]  /*4c80*/  @!P1 FMUL.FTZ R40, R34, R20 ;  /* 0x0000001422289220 */ /* 0x000fe20000410000 */
[----:B------:R-:W-:Y:S01]  /*4c90*/  @!P1 F2FP.BF16.F32.PACK_AB R38, R5, R38 ;  /* 0x000000260526923e */ /* 0x000fe200000010ff */
[C---:B------:R-:W-:Y:S01]  /*4ca0*/  @!P1 FMUL.FTZ R57, R37.reuse, R23 ;  /* 0x0000001725399220 */ /* 0x040fe20000410000 */
[----:B------:R-:W-:Y:S01]  /*4cb0*/  @!P1 FFMA.FTZ R6, R37, R39, R6 ;  /* 0x0000002725069223 */ /* 0x000fe20000010006 */
[----:B------:R-:W-:Y:S01]  /*4cc0*/  @!P1 FMUL.FTZ R8, R22, R21 ;  /* 0x0000001516089220 */ /* 0x000fe20000410000 */
        /* <DEDUP_REMOVED lines=27> */
[----:B------:R-:W-:Y:S01]  /*4e80*/  @!P0 LOP3.LUT R41, R23, 0xffff0000, RZ, 0xc0, !PT ;  /* 0xffff000017298812 */ /* 0x000fe200078ec0ff */
[-C--:B------:R-:W-:Y:S01]  /*4e90*/  @!P0 FMUL.FTZ R38, R34, R35.reuse ;  /* 0x0000002322268220 */ /* 0x080fe20000410000 */
[----:B------:R-:W-:Y:S01]  /*4ea0*/  @!P0 FMUL.FTZ R9, R26, R35 ;  /* 0x000000231a098220 */ /* 0x000fe20000410000 */
[----:B------:R-:W-:Y:S01]  /*4eb0*/  @!P0 FMUL.FTZ R10, R28, R27 ;  /* 0x0000001b1c0a8220 */ /* 0x000fe20000410000 */
[C---:B----4-:R-:W-:Y:S01]  /*4ec0*/  @!P0 LOP3.LUT R39, R44.reuse, 0xffff0000, RZ, 0xc0, !PT ;  /* 0xffff00002c278812 */ /* 0x050fe200078ec0ff */
[----:B------:R-:W-:Y:S01]  /*4ed0*/  @!P0 IMAD.U32 R37, R44, 0x10000, RZ ;  /* 0x000100002c258824 */ /* 0x000fe200078e00ff */
[----:B------:R-:W-:Y:S01]  /*4ee0*/  @!P0 SHF.L.U32 R36, R45, 0x10, RZ ;  /* 0x000000102d248819 */ /* 0x000fe200000006ff */
[----:B------:R-:W-:Y:S01]  /*4ef0*/  @!P0 FMUL.FTZ R11, R29, R24 ;  /* 0x000000181d0b8220 */ /* 0x000fe20000410000 */
[----:B------:R-:W-:Y:S01]  /*4f00*/  @!P0 LOP3.LUT R43, R45, 0xffff0000, RZ, 0xc0, !PT ;  /* 0xffff00002d2b8812 */ /* 0x000fe200078ec0ff */
[-C--:B------:R-:W-:Y:S01]  /*4f10*/  @!P0 FFMA.FTZ R38, R26, R37.reuse, -R38 ;  /* 0x000000251a268223 */ /* 0x080fe20000010826 */
[----:B------:R-:W-:Y:S01]  /*4f20*/  @!P0 SHF.L.U32 R26, R23, 0x10, RZ ;  /* 0x00000010171a8819 */ /* 0x000fe200000006ff */
[----:B------:R-:W-:Y:S01]  /*4f30*/  @!P0 FFMA.FTZ R9, R34, R37, R9 ;  /* 0x0000002522098223 */ /* 0x000fe20000010009 */
[----:B------:R-:W-:Y:S01]  /*4f40*/  @!P0 LOP3.LUT R37, R21, 0xffff0000, RZ, 0xc0, !PT ;  /* 0xffff000015258812 */ /* 0x000fe200078ec0ff */
[-C--:B------:R-:W-:Y:S01]  /*4f50*/  @!P0 FMUL.FTZ R59, R41, R25.reuse ;  /* 0x00000019293b8220 */ /* 0x080fe20000410000 */
[----:B------:R-:W-:Y:S01]  /*4f60*/  @!P0 LOP3.LUT R34, R22, 0xffff0000, RZ, 0xc0, !PT ;  /* 0xffff000016228812 */ /* 0x000fe200078ec0ff */
[----:B------:R-:W-:Y:S01]  /*4f70*/  @!P0 FMUL.FTZ R12, R26, R25 ;  /* 0x000000191a0c8220 */ /* 0x000fe20000410000 */
[----:B------:R-:W-:Y:S01]  /*4f80*/  @!P0 F2FP.BF16.F32.PACK_AB R38, R9, R38 ;  /* 0x000000260926823e */ /* 0x000fe200000010ff */
[C---:B------:R-:W-:Y:S01]  /*4f90*/  @!P0 FMUL.FTZ R57, R37.reuse, R27 ;  /* 0x0000001b25398220 */ /* 0x040fe20000410000 */
[-C--:B------:R-:W-:Y:S01]  /*4fa0*/  @!P0 FFMA.FTZ R10, R37, R39.reuse, R10 ;  /* 0x00000027250a8223 */ /* 0x080fe2000001000a */
[----:B------:R-:W-:Y:S01]  /*4fb0*/  @!P0 FMUL.FTZ R40, R34, R24 ;  /* 0x0000001822288220 */ /* 0x000fe20000410000 */
[----:B------:R-:W-:Y:S01]  /*4fc0*/  @!P0 MOV R20, R38 ;  /* 0x0000002600148202 */ /* 0x000fe20000000f00 */
        /* <DEDUP_REMOVED lines=12> */
.L_x_3777:
[----:B------:R-:W-:Y:S05]  /*5090*/  BSYNC B0 ;  /* 0x0000000000007941 */ /* 0x000fea0003800000 */
.L_x_3776:
[----:B-1----:R-:W-:Y:S01]  /*50a0*/  MOV R20, R47 ;  /* 0x0000002f00147202 */ /* 0x002fe20000000f00 */
[----:B------:R-:W-:Y:S01]  /*50b0*/  IMAD.MOV.U32 R52, RZ, RZ, R49 ;  /* 0x000000ffff347224 */ /* 0x000fe200078e0031 */
[----:B------:R-:W-:Y:S01]  /*50c0*/  MOV R21, R46 ;  /* 0x0000002e00157202 */ /* 0x000fe20000000f00 */
[----:B------:R-:W-:Y:S01]  /*50d0*/  IMAD.MOV.U32 R53, RZ, RZ, R48 ;  /* 0x000000ffff357224 */ /* 0x000fe200078e0030 */
[----:B------:R-:W-:Y:S01]  /*50e0*/  UMOV UR4, UR19 ;  /* 0x0000001300047c82 */ /* 0x000fe20008000000 */
[----:B------:R-:W-:Y:S05]  /*50f0*/  BRA `(.L_x_3778) ;  /* 0x0000004800387947 */ /* 0x000fea0003800000 */
.L_x_3769:
[----:B------:R-:W-:Y:S04]  /*5100*/  BSSY B1, `(.L_x_3779) ;  /* 0x0000104000017945 */ /* 0x000fe80003800000 */
[----:B------:R-:W-:Y:S05]  /*5110*/  @!P6 BRA `(.L_x_3780) ;  /* 0x000000100008e947 */ /* 0x000fea0003800000 */
[----:B------:R-:W-:Y:S01]  /*5120*/  IMAD.MOV.U32 R131, RZ, RZ, R127 ;  /* 0x000000ffff837224 */ /* 0x000fe200078e007f */
[----:B------:R-:W-:Y:S01]  /*5130*/  ISETP.GE.AND P0, PT, R18, UR4, PT ;  /* 0x0000000412007c0c */ /* 0x000fe2000bf06270 */
[----:B------:R-:W-:Y:S01]  /*5140*/  BSSY B0, `(.L_x_3781) ;  /* 0x0000055000007945 */ /* 0x000fe20003800000 */
[----:B------:R-:W-:Y:S01]  /*5150*/  IADD3 R154, P2, R130, 0x80, RZ ;  /* 0x00000080829a7810 */ /* 0x000fe20007f5e0ff */
[----:B------:R-:W-:Y:S01]  /*5160*/  IMAD.MOV.U32 R99, RZ, RZ, R95 ;  /* 0x000000ffff637224 */ /* 0x000fe200078e005f */
[----:B------:R1:W5:Y:S01]  /*5170*/  LDG.E.128 R40, desc[UR6][R130.64] ;  /* 0x0000000682287981 */ /* 0x000362000c1e1d00 */
[----:B------:R-:W-:Y:S02]  /*5180*/  ISETP.GE.AND P1, PT, R15, UR4, PT ;  /* 0x000000040f007c0c */ /* 0x000fe4000bf26270 */
[----:B------:R-:W-:Y:S06]  /*5190*/  IMAD.X R155, RZ, RZ, R127, P2 ;  /* 0x000000ffff9b7224 */ /* 0x000fec00010e067f */
[----:B------:R-:W-:Y:S05]  /*51a0*/  @P0 BRA `(.L_x_3782) ;  /* 0x0000000400380947 */ /* 0x000fea0003800000 */
[C---:B-----5:R-:W-:Y:S01]  /*51b0*/  SHF.L.U32 R37, R40.reuse, 0x10, RZ ;  /* 0x0000001028257819 */ /* 0x060fe200000006ff */
[----:B------:R-:W-:Y:S01]  /*51c0*/  ULEA.HI UR18, UR4, UR4, URZ, 0x1 ;  /* 0x0000000404127291 */ /* 0x000fe2000f8f083f */
[----:B------:R-:W-:Y:S01]  /*51d0*/  LOP3.LUT R39, R40, 0xffff0000, RZ, 0xc0, !PT ;  /* 0xffff000028277812 */ /* 0x000fe200078ec0ff */
[----:B------:R-:W-:Y:S01]  /*51e0*/  IMAD.MOV.U32 R129, RZ, RZ, RZ ;  /* 0x000000ffff817224 */ /* 0x000fe200078e00ff */
[C---:B------:R-:W-:Y:S01]  /*51f0*/  SHF.L.U32 R44, R42.reuse, 0x10, RZ ;  /* 0x000000102a2c7819 */ /* 0x040fe200000006ff */
[----:B------:R-:W-:Y:S01]  /*5200*/  USHF.R.S32.HI UR18, URZ, 0x1, UR18 ;  /* 0x000000013f127899 */ /* 0x000fe20008011412 */
[----:B------:R-:W-:Y:S01]  /*5210*/  LOP3.LUT R45, R42, 0xffff0000, RZ, 0xc0, !PT ;  /* 0xffff00002a2d7812 */ /* 0x000fe200078ec0ff */
[C---:B------:R-:W-:Y:S01]  /*5220*/  IMAD.U32 R38, R41.reuse, 0x10000, RZ ;  /* 0x0001000029267824 */ /* 0x040fe200078e00ff */
[----:B------:R-:W-:Y:S01]  /*5230*/  LOP3.LUT R41, R41, 0xffff0000, RZ, 0xc0, !PT ;  /* 0xffff000029297812 */ /* 0x000fe200078ec0ff */
[C---:B------:R-:W-:Y:S01]  /*5240*/  IMAD.U32 R48, R43.reuse, 0x10000, RZ ;  /* 0x000100002b307824 */ /* 0x040fe200078e00ff */
[----:B------:R-:W-:Y:S02]  /*5250*/  LOP3.LUT R49, R43, 0xffff0000, RZ, 0xc0, !PT ;  /* 0xffff00002b317812 */ /* 0x000fe400078ec0ff */
[----:B------:R-:W-:Y:S02]  /*5260*/  ISETP.GE.AND P2, PT, R18, UR18, PT ;  /* 0x0000001212007c0c */ /* 0x000fe4000bf46270 */
[----:B------:R-:W-:Y:S11]  /*5270*/  MOV R101, UR18 ;  /* 0x0000001200657c02 */ /* 0x000ff60008000f00 */
[----:B------:R-:W-:Y:S02]  /*5280*/  @P2 IMAD R129, RZ, RZ, -UR18 ;  /* 0x80000012ff812e24 */ /* 0x000fe4000f8e02ff */
[----:B------:R-:W-:Y:S03]  /*5290*/  @P2 IMAD R101, RZ, RZ, -UR18 ;  /* 0x80000012ff652e24 */ /* 0x000fe6000f8e02ff */
[C---:B------:R-:W-:Y:S04]  /*52a0*/  LEA R156, P0, R129.reuse, R134, 0x1 ;  /* 0x00000086819c7211 */ /* 0x040fe800078008ff */
[----:B------:R-:W-:Y:S02]  /*52b0*/  LEA.HI.X.SX32 R157, R129, R135, 0x1, P0 ;  /* 0x00000087819d7211 */ /* 0x000fe400000f0eff */
[C---:B----4-:R-:W-:Y:S04]  /*52c0*/  LEA R10, P0, R101.reuse, R130, 0x1 ;  /* 0x00000082650a7211 */ /* 0x050fe800078008ff */
[----:B------:R-:W-:Y:S01]  /*52d0*/  LEA.HI.X.SX32 R11, R101, R131, 0x1, P0 ;  /* 0x00000083650b7211 */ /* 0x000fe200000f0eff */
[----:B------:R-:W2:Y:S01]  /*52e0*/  LDG.E.128 R156, desc[UR6][R156.64] ;  /* 0x000000069c9c7981 */ /* 0x000ea2000c1e1d00 */
[----:B------:R-:W-:Y:S01]  /*52f0*/  MOV R101, RZ ;  /* 0x000000ff00657202 */ /* 0x000fe20000000f00 */
[----:B------:R-:W-:Y:S05]  /*5300*/  @P2 IMAD R101, RZ, RZ, -UR18 ;  /* 0x80000012ff652e24 */ /* 0x000fea000f8e02ff */
[C---:B------:R-:W-:Y:S01]  /*5310*/  LEA R46, P0, R101.reuse, R136, 0x1 ;  /* 0x00000088652e7211 */ /* 0x040fe200078008ff */
[----:B------:R3:W4:Y:S03]  /*5320*/  LDG.E.128 R24, desc[UR6][R10.64] ;  /* 0x000000060a187981 */ /* 0x000726000c1e1d00 */
[----:B------:R-:W-:Y:S05]  /*5330*/  LEA.HI.X.SX32 R47, R101, R137, 0x1, P0 ;  /* 0x00000089652f7211 */ /* 0x000fea00000f0eff */
[----:B------:R-:W4:Y:S01]  /*5340*/  LDG.E.128 R56, desc[UR6][R46.64] ;  /* 0x000000062e387981 */ /* 0x000f22000c1e1d00 */
[C---:B--2---:R-:W-:Y:S01]  /*5350*/  SHF.L.U32 R32, R156.reuse, 0x10, RZ ;  /* 0x000000109c207819 */ /* 0x044fe200000006ff */
[----:B------:R-:W-:Y:S01]  /*5360*/  IMAD.U32 R28, R157, 0x10000, RZ ;  /* 0x000100009d1c7824 */ /* 0x000fe200078e00ff */
[----:B------:R-:W-:Y:S01]  /*5370*/  LOP3.LUT R30, R156, 0xffff0000, RZ, 0xc0, !PT ;  /* 0xffff00009c1e7812 */ /* 0x000fe200078ec0ff */
[----:B---3--:R-:W-:Y:S01]  /*5380*/  IMAD.U32 R10, R159, 0x10000, RZ ;  /* 0x000100009f0a7824 */ /* 0x008fe200078e00ff */
[----:B------:R-:W-:Y:S01]  /*5390*/  LOP3.LUT R22, R157, 0xffff0000, RZ, 0xc0, !PT ;  /* 0xffff00009d167812 */ /* 0x000fe200078ec0ff */
[----:B------:R-:W-:Y:S01]  /*53a0*/  @!P2 FADD.FTZ R32, -R32, -RZ ;  /* 0x800000ff2020a221 */ /* 0x000fe20000010100 */
[----:B------:R-:W-:Y:S01]  /*53b0*/  SHF.L.U32 R12, R158, 0x10, RZ ;  /* 0x000000109e0c7819 */ /* 0x000fe200000006ff */
[----:B------:R-:W-:Y:S01]  /*53c0*/  @!P2 FADD.FTZ R30, -R30, -RZ ;  /* 0x800000ff1e1ea221 */ /* 0x000fe20000010100 */
[----:B----4-:R-:W-:Y:S01]  /*53d0*/  SHF.L.U32 R35, R24, 0x10, RZ ;  /* 0x0000001018237819 */ /* 0x010fe200000006ff */
[----:B------:R-:W-:Y:S01]  /*53e0*/  IMAD.U32 R29, R25, 0x10000, RZ ;  /* 0x00010000191d7824 */ /* 0x000fe200078e00ff */
[----:B------:R-:W-:Y:S01]  /*53f0*/  LOP3.LUT R11, R158, 0xffff0000, RZ, 0xc0, !PT ;  /* 0xffff00009e0b7812 */ /* 0x000fe200078ec0ff */
[----:B------:R-:W-:Y:S01]  /*5400*/  @!P2 FADD.FTZ R28, -R28, -RZ ;  /* 0x800000ff1c1ca221 */ /* 0x000fe20000010100 */
[----:B------:R-:W-:Y:S01]  /*5410*/  LOP3.LUT R33, R24, 0xffff0000, RZ, 0xc0, !PT ;  /* 0xffff000018217812 */ /* 0x000fe200078ec0ff */
[----:B------:R-:W-:Y:S01]  /*5420*/  @!P2 FADD.FTZ R22, -R22, -RZ ;  /* 0x800000ff1616a221 */ /* 0x000fe20000010100 */
[----:B------:R-:W-:Y:S01]  /*5430*/  LOP3.LUT R9, R159, 0xffff0000, RZ, 0xc0, !PT ;  /* 0xffff00009f097812 */ /* 0x000fe200078ec0ff */
[----:B------:R-:W-:Y:S01]  /*5440*/  FMUL.FTZ R0, R35, R32 ;  /* 0x0000002023007220 */ /* 0x000fe20000410000 */
[----:B------:R-:W-:Y:S01]  /*5450*/  LOP3.LUT R31, R25, 0xffff0000, RZ, 0xc0, !PT ;  /* 0xffff0000191f7812 */ /* 0x000fe200078ec0ff */
[----:B------:R-:W-:Y:S01]  /*5460*/  @!P2 FADD.FTZ R12, -R12, -RZ ;  /* 0x800000ff0c0ca221 */ /* 0x000fe20000010100 */
[----:B------:R-:W-:Y:S01]  /*5470*/  SHF.L.U32 R25, R26, 0x10, RZ ;  /* 0x000000101a197819 */ /* 0x000fe200000006ff */
[----:B------:R-:W-:Y:S01]  /*5480*/  FMUL.FTZ R2, R33, R30 ;  /* 0x0000001e21027220 */ /* 0x000fe20000410000 */
[----:B------:R-:W-:Y:S01]  /*5490*/  SHF.L.U32 R34, R56, 0x10, RZ ;  /* 0x0000001038227819 */ /* 0x000fe200000006ff */
[----:B------:R-:W-:Y:S01]  /*54a0*/  @!P2 FADD.FTZ R11, -R11, -RZ ;  /* 0x800000ff0b0ba221 */ /* 0x000fe20000010100 */
[----:B------:R-:W-:Y:S01]  /*54b0*/  LOP3.LUT R24, R26, 0xffff0000, RZ, 0xc0, !PT ;  /* 0xffff00001a187812 */ /* 0x000fe200078ec0ff */
[----:B------:R-:W-:Y:S01]  /*54c0*/  IMAD.U32 R23, R27, 0x10000, RZ ;  /* 0x000100001b177824 */ /* 0x000fe200078e00ff */
[----:B------:R-:W-:Y:S01]  /*54d0*/  LOP3.LUT R36, R56, 0xffff0000, RZ, 0xc0, !PT ;  /* 0xffff000038247812 */ /* 0x000fe200078ec0ff */
[----:B------:R-:W-:Y:S01]  /*54e0*/  FMUL.FTZ R3, R29, R28 ;  /* 0x0000001c1d037220 */ /* 0x000fe20000410000 */
[----:B------:R-:W-:Y:S01]  /*54f0*/  LOP3.LUT R26, R27, 0xffff0000, RZ, 0xc0, !PT ;  /* 0xffff00001b1a7812 */ /* 0x000fe200078ec0ff */
[----:B------:R-:W-:Y:S01]  /*5500*/  @!P2 FADD.FTZ R10, -R10, -RZ ;  /* 0x800000ff0a0aa221 */ /* 0x000fe20000010100 */
[C---:B------:R-:W-:Y:S01]  /*5510*/  LOP3.LUT R42, R57.reuse, 0xffff0000, RZ, 0xc0, !PT ;  /* 0xffff0000392a7812 */ /* 0x040fe200078ec0ff */
[----:B------:R-:W-:Y:S02]  /*5520*/  IMAD.U32 R40, R57, 0x10000, RZ ;  /* 0x0001000039287824 */ /* 0x000fe400078e00ff */
[----:B------:R-:W-:Y:S01]  /*5530*/  FMUL.FTZ R4, R31, R22 ;  /* 0x000000161f047220 */ /* 0x000fe20000410000 */
[C---:B------:R-:W-:Y:S01]  /*5540*/  SHF.L.U32 R43, R58.reuse, 0x10, RZ ;  /* 0x000000103a2b7819 */ /* 0x040fe200000006ff */
[----:B------:R-:W-:Y:S01]  /*5550*/  @!P2 FADD.FTZ R9, -R9, -RZ ;  /* 0x800000ff0909a221 */ /* 0x000fe20000010100 */
[----:B------:R-:W-:Y:S01]  /*5560*/  FMUL.FTZ R5, R25, R12 ;  /* 0x0000000c19057220 */ /* 0x000fe20000410000 */
[----:B------:R-:W-:Y:S01]  /*5570*/  LOP3.LUT R46, R58, 0xffff0000, RZ, 0xc0, !PT ;  /* 0xffff00003a2e7812 */ /* 0x000fe200078ec0ff */
[----:B------:R-:W-:Y:S01]  /*5580*/  FFMA.FTZ R0, R37, R34, R0 ;  /* 0x0000002225007223 */ /* 0x000fe20000010000 */
[----:B------:R-:W-:Y:S01]  /*5590*/  FMUL.FTZ R6, R24, R11 ;  /* 0x0000000b18067220 */ /* 0x000fe20000410000 */
[----:B------:R-:W-:Y:S01]  /*55a0*/  LOP3.LUT R50, R59, 0xffff0000, RZ, 0xc0, !PT ;  /* 0xffff00003b327812 */ /* 0x000fe200078ec0ff */
[----:B------:R-:W-:Y:S01]  /*55b0*/  FFMA.FTZ R2, R39, R36, R2 ;  /* 0x0000002427027223 */ /* 0x000fe20000010002 */
[----:B------:R-:W-:Y:S01]  /*55c0*/  FMUL.FTZ R7, R23, R10 ;  /* 0x0000000a17077220 */ /* 0x000fe20000410000 */
[----:B------:R-:W-:Y:S02]  /*55d0*/  IMAD.U32 R47, R59, 0x10000, RZ ;  /* 0x000100003b2f7824 */ /* 0x000fe400078e00ff */
[----:B------:R-:W-:Y:S01]  /*55e0*/  FFMA.FTZ R3, R38, R40, R3 ;  /* 0x0000002826037223 */ /* 0x000fe20000010003 */
[----:B------:R-:W-:Y:S01]  /*55f0*/  FMUL.FTZ R8, R26, R9 ;  /* 0x000000091a087220 */ /* 0x000fe20000410000 */
[----:B------:R-:W-:Y:S01]  /*5600*/  F2FP.BF16.F32.PACK_AB R40, R2, R0 ;  /* 0x000000000228723e */ /* 0x000fe200000010ff */
[----:B------:R-:W-:Y:S01]  /*5610*/  FFMA.FTZ R4, R41, R42, R4 ;  /* 0x0000002a29047223 */ /* 0x000fe20000010004 */
[----:B------:R-:W-:Y:S01]  /*5620*/  FFMA.FTZ R5, R44, R43, R5 ;  /* 0x0000002b2c057223 */ /* 0x000fe20000010005 */
[----:B------:R-:W-:Y:S01]  /*5630*/  FFMA.FTZ R6, R45, R46, R6 ;  /* 0x0000002e2d067223 */ /* 0x000fe20000010006 */
[----:B------:R-:W-:Y:S01]  /*5640*/  FFMA.FTZ R7, R48, R47, R7 ;  /* 0x0000002f30077223 */ /* 0x000fe20000010007 */
[----:B------:R-:W-:Y:S01]  /*5650*/  FFMA.FTZ R8, R49, R50, R8 ;  /* 0x0000003231087223 */ /* 0x000fe20000010008 */
[----:B------:R-:W-:Y:S02]  /*5660*/  F2FP.BF16.F32.PACK_AB R41, R4, R3 ;  /* 0x000000030429723e */ /* 0x000fe400000010ff */
[----:B------:R-:W-:Y:S02]  /*5670*/  F2FP.BF16.F32.PACK_AB R42, R6, R5 ;  /* 0x00000005062a723e */ /* 0x000fe400000010ff */
[----:B------:R-:W-:Y:S02]  /*5680*/  F2FP.BF16.F32.PACK_AB R43, R8, R7 ;  /* 0x00000007082b723e */ /* 0x000fe400000010ff */
.L_x_3782:
[----:B------:R-:W-:Y:S05]  /*5690*/  BSYNC B0 ;  /* 0x0000000000007941 */ /* 0x000fea0003800000 */
.L_x_3781:
[----:B-----5:R2:W-:Y:S01]  /*56a0*/  STG.E.128 desc[UR6][R98.64], R40 ;  /* 0x0000002862007986 */ /* 0x0205e2000c101d06 */
[----:B------:R-:W-:Y:S03]  /*56b0*/  BSSY B0, `(.L_x_3783) ;  /* 0x0000051000007945 */ /* 0x000fe60003800000 */
[----:B------:R2:W5:Y:S01]  /*56c0*/  LDG.E.128 R44, desc[UR6][R130.64+0x80] ;  /* 0x00008006822c7981 */ /* 0x000562000c1e1d00 */
[----:B------:R-:W-:Y:S05]  /*56d0*/  @P1 BRA `(.L_x_3784) ;  /* 0x0000000400381947 */ /* 0x000fea0003800000 */
[C---:B-----5:R-:W-:Y:S01]  /*56e0*/  SHF.L.U32 R37, R44.reuse, 0x10, RZ ;  /* 0x000000102c257819 */ /* 0x060fe200000006ff */
[----:B------:R-:W-:Y:S01]  /*56f0*/  ULEA.HI UR18, UR4, UR4, URZ, 0x1 ;  /* 0x0000000404127291 */ /* 0x000fe2000f8f083f */
[----:B------:R-:W-:Y:S01]  /*5700*/  LOP3.LUT R39, R44, 0xffff0000, RZ, 0xc0, !PT ;  /* 0xffff00002c277812 */ /* 0x000fe200078ec0ff */
[----:B------:R-:W-:Y:S01]  /*5710*/  IMAD.MOV.U32 R129, RZ, RZ, RZ ;  /* 0x000000ffff817224 */ /* 0x000fe200078e00ff */
[C---:B--2---:R-:W-:Y:S01]  /*5720*/  LOP3.LUT R41, R45.reuse, 0xffff0000, RZ, 0xc0, !PT ;  /* 0xffff00002d297812 */ /* 0x044fe200078ec0ff */
[----:B------:R-:W-:Y:S01]  /*5730*/  USHF.R.S32.HI UR18, URZ, 0x1, UR18 ;  /* 0x000000013f127899 */ /* 0x000fe20008011412 */
[C---:B------:R-:W-:Y:S01]  /*5740*/  SHF.L.U32 R44, R46.reuse, 0x10, RZ ;  /* 0x000000102e2c7819 */ /* 0x040fe200000006ff */
[----:B------:R-:W-:Y:S01]  /*5750*/  IMAD.U32 R38, R45, 0x10000, RZ ;  /* 0x000100002d267824 */ /* 0x000fe200078e00ff */
        /* <DEDUP_REMOVED lines=61> */
[----:B------:R-:W-:Y:S01]  /*5b30*/  FFMA.FTZ R4, R41, R42, R4 ;  /* 0x0000002a29047223 */ /* 0x000fe20000010004 */
[----:B------:R-:W-:Y:S01]  /*5b40*/  FFMA.FTZ R5, R44, R43, R5 ;  /* 0x0000002b2c057223 */ /* 0x000fe20000010005 */
[----:B------:R-:W-:Y:S01]  /*5b50*/  F2FP.BF16.F32.PACK_AB R44, R2, R0 ;  /* 0x00000000022c723e */ /* 0x000fe200000010ff */
[----:B------:R-:W-:Y:S01]  /*5b60*/  FFMA.FTZ R6, R45, R46, R6 ;  /* 0x0000002e2d067223 */ /* 0x000fe20000010006 */
[----:B------:R-:W-:Y:S01]  /*5b70*/  FFMA.FTZ R7, R48, R47, R7 ;  /* 0x0000002f30077223 */ /* 0x000fe20000010007 */
[----:B------:R-:W-:Y:S01]  /*5b80*/  F2FP.BF16.F32.PACK_AB R45, R4, R3 ;  /* 0x00000003042d723e */ /* 0x000fe200000010ff */
[----:B------:R-:W-:Y:S02]  /*5b90*/  FFMA.FTZ R8, R49, R50, R8 ;  /* 0x0000003231087223 */ /* 0x000fe40000010008 */
[----:B------:R-:W-:Y:S03]  /*5ba0*/  F2FP.BF16.F32.PACK_AB R46, R6, R5 ;  /* 0x00000005062e723e */ /* 0x000fe600000010ff */
[----:B------:R-:W-:Y:S02]  /*5bb0*/  F2FP.BF16.F32.PACK_AB R47, R8, R7 ;  /* 0x00000007082f723e */ /* 0x000fe400000010ff */
.L_x_3784:
[----:B------:R-:W-:Y:S05]  /*5bc0*/  BSYNC B0 ;  /* 0x0000000000007941 */ /* 0x000fea0003800000 */
.L_x_3783:
[----:B-----5:R3:W-:Y:S01]  /*5bd0*/  STG.E.128 desc[UR6][R98.64+0x80], R44 ;  /* 0x0000802c62007986 */ /* 0x0207e2000c101d06 */
[----:B------:R-:W-:Y:S01]  /*5be0*/  ISETP.GE.AND P0, PT, R14, UR4, PT ;  /* 0x000000040e007c0c */ /* 0x000fe2000bf06270 */
[----:B------:R-:W-:Y:S01]  /*5bf0*/  BSSY B0, `(.L_x_3785) ;  /* 0x0000053000007945 */ /* 0x000fe20003800000 */
[----:B------:R-:W-:Y:S01]  /*5c00*/  IADD3 R154, P1, R130, 0x100, RZ ;  /* 0x00000100829a7810 */ /* 0x000fe20007f3e0ff */
[----:B--2---:R3:W5:Y:S04]  /*5c10*/  LDG.E.128 R40, desc[UR6][R130.64+0x100] ;  /* 0x0001000682287981 */ /* 0x004768000c1e1d00 */
[----:B------:R-:W-:Y:S06]  /*5c20*/  IMAD.X R155, RZ, RZ, R127, P1 ;  /* 0x000000ffff9b7224 */ /* 0x000fec00008e067f */
[----:B------:R-:W-:Y:S05]  /*5c30*/  @P0 BRA `(.L_x_3786) ;  /* 0x0000000400380947 */ /* 0x000fea0003800000 */
[C---:B-----5:R-:W-:Y:S01]  /*5c40*/  SHF.L.U32 R37, R40.reuse, 0x10, RZ ;  /* 0x0000001028257819 */ /* 0x060fe200000006ff */
[----:B------:R-:W-:Y:S01]  /*5c50*/  ULEA.HI UR18, UR4, UR4, URZ, 0x1 ;  /* 0x0000000404127291 */ /* 0x000fe2000f8f083f */
[----:B------:R-:W-:Y:S01]  /*5c60*/  LOP3.LUT R39, R40, 0xffff0000, RZ, 0xc0, !PT ;  /* 0xffff000028277812 */ /* 0x000fe200078ec0ff */
[----:B------:R-:W-:Y:S01]  /*5c70*/  IMAD.MOV.U32 R129, RZ, RZ, RZ ;  /* 0x000000ffff817224 */ /* 0x000fe200078e00ff */
[C---:B---3--:R-:W-:Y:S01]  /*5c80*/  SHF.L.U32 R44, R42.reuse, 0x10, RZ ;  /* 0x000000102a2c7819 */ /* 0x048fe200000006ff */
        /* <DEDUP_REMOVED lines=73> */
.L_x_3786:
[----:B------:R-:W-:Y:S05]  /*6120*/  BSYNC B0 ;  /* 0x0000000000007941 */ /* 0x000fea0003800000 */
.L_x_3785:
[----:B-----5:R2:W-:Y:S02]  /*6130*/  STG.E.128 desc[UR6][R98.64+0x100], R40 ;  /* 0x0001002862007986 */ /* 0x0205e4000c101d06 */
.L_x_3780:
[----:B------:R-:W-:Y:S05]  /*6140*/  BSYNC B1 ;  /* 0x0000000000017941 */ /* 0x000fea0003800000 */
.L_x_3779:
[----:B------:R-:W-:Y:S04]  /*6150*/  BSSY B1, `(.L_x_3787) ;  /* 0x0000112000017945 */ /* 0x000fe80003800000 */
[----:B------:R-:W-:Y:S05]  /*6160*/  @!P5 BRA `(.L_x_3788) ;  /* 0x000000100040d947 */ /* 0x000fea0003800000 */
[C---:B------:R-:W-:Y:S01]  /*6170*/  LEA R160, P4, R103.reuse, R130, 0x1 ;  /* 0x0000008267a07211 */ /* 0x040fe200078808ff */
[----:B------:R-:W-:Y:S01]  /*6180*/  BSSY B0, `(.L_x_3789) ;  /* 0x000005c000007945 */ /* 0x000fe20003800000 */
[----:B------:R-:W-:Y:S02]  /*6190*/  ISETP.GE.AND P2, PT, R18, UR4, PT ;  /* 0x0000000412007c0c */ /* 0x000fe4000bf46270 */
[----:B------:R-:W-:Y:S02]  /*61a0*/  LEA.HI.X R161, R103, R127, R102, 0x1, P4 ;  /* 0x0000007f67a17211 */ /* 0x000fe400020f0c66 */
[----:B------:R-:W-:Y:S02]  /*61b0*/  LEA R154, P1, R55, R98, 0x1 ;  /* 0x00000062379a7211 */ /* 0x000fe400078208ff */
[----:B------:R-:W-:Y:S01]  /*61c0*/  ISETP.GE.AND P0, PT, R15, UR4, PT ;  /* 0x000000040f007c0c */ /* 0x000fe2000bf06270 */
[----:B--2---:R2:W5:Y:S01]  /*61d0*/  LDG.E.128 R40, desc[UR6][R160.64] ;  /* 0x00000006a0287981 */ /* 0x004562000c1e1d00 */
[----:B------:R-:W-:Y:S02]  /*61e0*/  LEA.HI.X R155, R55, R95, R54, 0x1, P1 ;  /* 0x0000005f379b7211 */ /* 0x000fe400008f0c36 */
[----:B------:R-:W-:Y:S05]  /*61f0*/  IADD3 R162, P1, R160, 0x80, RZ ;  /* 0x00000080a0a27810 */ /* 0x000fea0007f3e0ff */
[----:B------:R-:W-:Y:S01]  /*6200*/  IMAD.X R163, RZ, RZ, R161, P1 ;  /* 0x000000ffffa37224 */ /* 0x000fe200008e06a1 */
[----:B------:R-:W-:Y:S07]  /*6210*/  @P2 BRA `(.L_x_3790) ;  /* 0x0000000400482947 */ /* 0x000fee0003800000 */
[----:B-----5:R-:W-:Y:S01]  /*6220*/  LOP3.LUT R39, R40, 0xffff0000, RZ, 0xc0, !PT ;  /* 0xffff000028277812 */ /* 0x020fe200078ec0ff */
[----:B------:R-:W-:Y:S01]  /*6230*/  ULEA.HI UR18, UR4, UR4, URZ, 0x1 ;  /* 0x0000000404127291 */ /* 0x000fe2000f8f083f */
[C---:B---3--:R-:W-:Y:S01]  /*6240*/  SHF.L.U32 R44, R42.reuse, 0x10, RZ ;  /* 0x000000102a2c7819 */ /* 0x048fe200000006ff */
[----:B------:R-:W-:Y:S01]  /*6250*/  IMAD.MOV.U32 R129, RZ, RZ, RZ ;  /* 0x000000ffff817224 */ /* 0x000fe200078e00ff */
[----:B------:R-:W-:Y:S01]  /*6260*/  LOP3.LUT R45, R42, 0xffff0000, RZ, 0xc0, !PT ;  /* 0xffff00002a2d7812 */ /* 0x000fe200078ec0ff */
[----:B------:R-:W-:Y:S01]  /*6270*/  USHF.R.S32.HI UR18, URZ, 0x1, UR18 ;  /* 0x000000013f127899 */ /* 0x000fe20008011412 */
[----:B------:R-:W-:Y:S01]  /*6280*/  LOP3.LUT R49, R43, 0xffff0000, RZ, 0xc0, !PT ;  /* 0xffff00002b317812 */ /* 0x000fe200078ec0ff */
[----:B------:R-:W-:Y:S02]  /*6290*/  IMAD.U32 R37, R40, 0x10000, RZ ;  /* 0x0001000028257824 */ /* 0x000fe400078e00ff */
[C---:B------:R-:W-:Y:S01]  /*62a0*/  IMAD.U32 R38, R41.reuse, 0x10000, RZ ;  /* 0x0001000029267824 */ /* 0x040fe200078e00ff */
[----:B------:R-:W-:Y:S01]  /*62b0*/  LOP3.LUT R41, R41, 0xffff0000, RZ, 0xc0, !PT ;  /* 0xffff000029297812 */ /* 0x000fe200078ec0ff */
[----:B------:R-:W-:Y:S01]  /*62c0*/  IMAD.U32 R48, R43, 0x10000, RZ ;  /* 0x000100002b307824 */ /* 0x000fe200078e00ff */
[----:B------:R-:W-:Y:S02]  /*62d0*/  ISETP.GE.AND P2, PT, R18, UR18, PT ;  /* 0x0000001212007c0c */ /* 0x000fe4000bf46270 */
[----:B------:R-:W-:Y:S11]  /*62e0*/  MOV R99, UR18 ;  /* 0x0000001200637c02 */ /* 0x000ff60008000f00 */
[----:B------:R-:W-:Y:S02]  /*62f0*/  @P2 IMAD R129, RZ, RZ, -UR18 ;  /* 0x80000012ff812e24 */ /* 0x000fe4000f8e02ff */
[----:B------:R-:W-:Y:S03]  /*6300*/  @P2 IMAD R99, RZ, RZ, -UR18 ;  /* 0x80000012ff632e24 */ /* 0x000fe6000f8e02ff */
[C---:B------:R-:W-:Y:S04]  /*6310*/  IADD3 R101, P1, R94.reuse, R129, RZ ;  /* 0x000000815e657210 */ /* 0x040fe80007f3e0ff */
[----:B------:R-:W-:Y:S02]  /*6320*/  LEA.HI.X.SX32 R150, R129, R92, 0x1, P1 ;  /* 0x0000005c81967211 */ /* 0x000fe400008f0eff */
[C---:B------:R-:W-:Y:S04]  /*6330*/  LEA R156, P1, R101.reuse, R134, 0x1 ;  /* 0x00000086659c7211 */ /* 0x040fe800078208ff */
[----:B------:R-:W-:Y:S01]  /*6340*/  LEA.HI.X R157, R101, R135, R150, 0x1, P1 ;  /* 0x00000087659d7211 */ /* 0x000fe200008f0c96 */
[----:B------:R-:W-:Y:S01]  /*6350*/  IMAD.MOV.U32 R101, RZ, RZ, RZ ;  /* 0x000000ffff657224 */ /* 0x000fe200078e00ff */
[C---:B----4-:R-:W-:Y:S02]  /*6360*/  LEA R10, P1, R99.reuse, R160, 0x1 ;  /* 0x000000a0630a7211 */ /* 0x050fe400078208ff */
[----:B------:R-:W-:Y:S02]  /*6370*/  @P2 IADD3 R101, RZ, -UR18, RZ ;  /* 0x80000012ff652c10 */ /* 0x000fe4000fffe0ff */
[----:B------:R-:W-:Y:S01]  /*6380*/  LEA.HI.X.SX32 R11, R99, R161, 0x1, P1 ;  /* 0x000000a1630b7211 */ /* 0x000fe200008f0eff */
[----:B------:R-:W3:Y:S01]  /*6390*/  LDG.E.128 R156, desc[UR6][R156.64] ;  /* 0x000000069c9c7981 */ /* 0x000ee2000c1e1d00 */
[----:B------:R-:W-:Y:S04]  /*63a0*/  IADD3 R99, P1, R94, R101, RZ ;  /* 0x000000655e637210 */ /* 0x000fe80007f3e0ff */
[----:B------:R-:W-:Y:S02]  /*63b0*/  LEA.HI.X.SX32 R150, R101, R92, 0x1, P1 ;  /* 0x0000005c65967211 */ /* 0x000fe400008f0eff */
[C---:B------:R-:W-:Y:S01]  /*63c0*/  LEA R46, P1, R99.reuse, R136, 0x1 ;  /* 0x00000088632e7211 */ /* 0x040fe200078208ff */
[----:B------:R4:W2:Y:S03]  /*63d0*/  LDG.E.128 R24, desc[UR6][R10.64] ;  /* 0x000000060a187981 */ /* 0x0008a6000c1e1d00 */
[----:B------:R-:W-:Y:S05]  /*63e0*/  LEA.HI.X R47, R99, R137, R150, 0x1, P1 ;  /* 0x00000089632f7211 */ /* 0x000fea00008f0c96 */
[----:B------:R-:W2:Y:S01]  /*63f0*/  LDG.E.128 R56, desc[UR6][R46.64] ;  /* 0x000000062e387981 */ /* 0x000ea2000c1e1d00 */
        /* <DEDUP_REMOVED lines=15> */
[----:B------:R-:W-:Y:S01]  /*64f0*/  FMUL.FTZ R0, R35, R32 ;  /* 0x0000002023007220 */ /* 0x000fe20000410000 */
[----:B------:R-:W-:Y:S01]  /*6500*/  LOP3.LUT R31, R25, 0xffff0000, RZ, 0xc0, !PT ;  /* 0xffff0000191f7812 */ /* 0x000fe200078ec0ff */
[C---:B------:R-:W-:Y:S01]  /*6510*/  IMAD.U32 R25, R26.reuse, 0x10000, RZ ;  /* 0x000100001a197824 */ /* 0x040fe200078e00ff */
        /* <DEDUP_REMOVED lines=26> */
[----:B------:R-:W-:Y:S01]  /*66c0*/  F2FP.BF16.F32.PACK_AB R40, R2, R0 ;  /* 0x000000000228723e */ /* 0x000fe200000010ff */
[----:B------:R-:W-:Y:S01]  /*66d0*/  FFMA.FTZ R5, R44, R43, R5 ;  /* 0x0000002b2c057223 */ /* 0x000fe20000010005 */
[----:B------:R-:W-:Y:S01]  /*66e0*/  FFMA.FTZ R6, R45, R46, R6 ;  /* 0x0000002e2d067223 */ /* 0x000fe20000010006 */
[----:B------:R-:W-:Y:S01]  /*66f0*/  FFMA.FTZ R7, R48, R47, R7 ;  /* 0x0000002f30077223 */ /* 0x000fe20000010007 */
[----:B------:R-:W-:Y:S01]  /*6700*/  F2FP.BF16.F32.PACK_AB R41, R4, R3 ;  /* 0x000000030429723e */ /* 0x000fe200000010ff */
[----:B------:R-:W-:Y:S02]  /*6710*/  FFMA.FTZ R8, R49, R50, R8 ;  /* 0x0000003231087223 */ /* 0x000fe40000010008 */
[----:B------:R-:W-:Y:S03]  /*6720*/  F2FP.BF16.F32.PACK_AB R42, R6, R5 ;  /* 0x00000005062a723e */ /* 0x000fe600000010ff */
[----:B------:R-:W-:Y:S02]  /*6730*/  F2FP.BF16.F32.PACK_AB R43, R8, R7 ;  /* 0x00000007082b723e */ /* 0x000fe400000010ff */
.L_x_3790:
[----:B------:R-:W-:Y:S05]  /*6740*/  BSYNC B0 ;  /* 0x0000000000007941 */ /* 0x000fea0003800000 */
.L_x_3789:
[----:B-----5:R1:W-:Y:S01]  /*6750*/  STG.E.128 desc[UR6][R154.64], R40 ;  /* 0x000000289a007986 */ /* 0x0203e2000c101d06 */
[----:B------:R-:W-:Y:S03]  /*6760*/  BSSY B0, `(.L_x_3791) ;  /* 0x0000055000007945 */ /* 0x000fe60003800000 */
[----:B---3--:R1:W5:Y:S01]  /*6770*/  LDG.E.128 R44, desc[UR6][R160.64+0x80] ;  /* 0x00008006a02c7981 */ /* 0x008362000c1e1d00 */
[----:B------:R-:W-:Y:S05]  /*6780*/  @P0 BRA `(.L_x_3792) ;  /* 0x0000000400480947 */ /* 0x000fea0003800000 */
[C---:B-----5:R-:W-:Y:S01]  /*6790*/  LOP3.LUT R39, R44.reuse, 0xffff0000, RZ, 0xc0, !PT ;  /* 0xffff00002c277812 */ /* 0x060fe200078ec0ff */
[----:B------:R-:W-:Y:S01]  /*67a0*/  ULEA.HI UR18, UR4, UR4, URZ, 0x1 ;  /* 0x0000000404127291 */ /* 0x000fe2000f8f083f */
[----:B-1----:R-:W-:Y:S01]  /*67b0*/  LOP3.LUT R41, R45, 0xffff0000, RZ, 0xc0, !PT ;  /* 0xffff00002d297812 */ /* 0x002fe200078ec0ff */
[----:B------:R-:W-:Y:S01]  /*67c0*/  IMAD.MOV.U32 R150, RZ, RZ, RZ ;  /* 0x000000ffff967224 */ /* 0x000fe200078e00ff */
[----:B------:R-:W-:Y:S01]  /*67d0*/  LOP3.LUT R49, R47, 0xffff0000, RZ, 0xc0, !PT ;  /* 0xffff00002f317812 */ /* 0x000fe200078ec0ff */
[----:B------:R-:W-:Y:S01]  /*67e0*/  USHF.R.S32.HI UR18, URZ, 0x1, UR18 ;  /* 0x000000013f127899 */ /* 0x000fe20008011412 */
[----:B------:R-:W-:Y:S01]  /*67f0*/  IMAD.U32 R37, R44, 0x10000, RZ ;  /* 0x000100002c257824 */ /* 0x000fe200078e00ff */
[C---:B------:R-:W-:Y:S01]  /*6800*/  SHF.L.U32 R44, R46.reuse, 0x10, RZ ;  /* 0x000000102e2c7819 */ /* 0x040fe200000006ff */
[----:B------:R-:W-:Y:S01]  /*6810*/  IMAD.U32 R38, R45, 0x10000, RZ ;  /* 0x000100002d267824 */ /* 0x000fe200078e00ff */
[----:B------:R-:W-:Y:S01]  /*6820*/  LOP3.LUT R45, R46, 0xffff0000, RZ, 0xc0, !PT ;  /* 0xffff00002e2d7812 */ /* 0x000fe200078ec0ff */
[----:B------:R-:W-:Y:S01]  /*6830*/  IMAD.U32 R48, R47, 0x10000, RZ ;  /* 0x000100002f307824 */ /* 0x000fe200078e00ff */
[----:B------:R-:W-:Y:S02]  /*6840*/  ISETP.GE.AND P1, PT, R15, UR18, PT ;  /* 0x000000120f007c0c */ /* 0x000fe4000bf26270 */
[----:B------:R-:W-:Y:S11]  /*6850*/  MOV R99, UR18 ;  /* 0x0000001200637c02 */ /* 0x000ff60008000f00 */
[----:B------:R-:W-:Y:S02]  /*6860*/  @P1 IMAD R150, RZ, RZ, -UR18 ;  /* 0x80000012ff961e24 */ /* 0x000fe4000f8e02ff */
[----:B------:R-:W-:Y:S03]  /*6870*/  @P1 IMAD R99, RZ, RZ, -UR18 ;  /* 0x80000012ff631e24 */ /* 0x000fe6000f8e02ff */
[----:B------:R-:W-:Y:S04]  /*6880*/  IADD3 R101, P0, R89, R150, RZ ;  /* 0x0000009659657210 */ /* 0x000fe80007f1e0ff */
        /* <DEDUP_REMOVED lines=11> */
[----:B------:R1:W4:Y:S03]  /*6940*/  LDG.E.128 R24, desc[UR6][R10.64] ;  /* 0x000000060a187981 */ /* 0x000326000c1e1d00 */
        /* <DEDUP_REMOVED lines=8> */
[----:B-1----:R-:W-:Y:S01]  /*69d0*/  LOP3.LUT R11, R158, 0xffff0000, RZ, 0xc0, !PT ;  /* 0xffff00009e0b7812 */ /* 0x002fe200078ec0ff */
        /* <DEDUP_REMOVED lines=13> */
[C---:B--2---:R-:W-:Y:S01]  /*6ab0*/  LOP3.LUT R36, R56.reuse, 0xffff0000, RZ, 0xc0, !PT ;  /* 0xffff000038247812 */ /* 0x044fe200078ec0ff */
        /* <DEDUP_REMOVED lines=31> */
.L_x_3792:
[----:B------:R-:W-:Y:S05]  /*6cb0*/  BSYNC B0 ;  /* 0x0000000000007941 */ /* 0x000fea0003800000 */
.L_x_3791:
[----:B-----5:R3:W-:Y:S01]  /*6cc0*/  STG.E.128 desc[UR6][R154.64+0x80], R44 ;  /* 0x0000802c9a007986 */ /* 0x0207e2000c101d06 */
[----:B------:R-:W-:Y:S01]  /*6cd0*/  ISETP.GE.AND P0, PT, R14, UR4, PT ;  /* 0x000000040e007c0c */ /* 0x000fe2000bf06270 */
[----:B------:R-:W-:Y:S01]  /*6ce0*/  BSSY B0, `(.L_x_3793) ;  /* 0x0000057000007945 */ /* 0x000fe20003800000 */
[----:B------:R-:W-:Y:S01]  /*6cf0*/  IADD3 R162, P1, R160, 0x100, RZ ;  /* 0x00000100a0a27810 */ /* 0x000fe20007f3e0ff */
[----:B-1----:R3:W5:Y:S04]  /*6d00*/  LDG.E.128 R40, desc[UR6][R160.64+0x100] ;  /* 0x00010006a0287981 */ /* 0x002768000c1e1d00 */
[----:B------:R-:W-:Y:S06]  /*6d10*/  IMAD.X R163, RZ, RZ, R161, P1 ;  /* 0x000000ffffa37224 */ /* 0x000fec00008e06a1 */
[----:B------:R-:W-:Y:S05]  /*6d20*/  @P0 BRA `(.L_x_3794) ;  /* 0x0000000400480947 */ /* 0x000fea0003800000 */
        /* <DEDUP_REMOVED lines=82> */
.L_x_3794:
[----:B------:R-:W-:Y:S05]  /*7250*/  BSYNC B0 ;  /* 0x0000000000007941 */ /* 0x000fea0003800000 */
.L_x_3793:
[----:B-----5:R1:W-:Y:S02]  /*7260*/  STG.E.128 desc[UR6][R154.64+0x100], R40 ;  /* 0x000100289a007986 */ /* 0x0203e4000c101d06 */
.L_x_3788:
[----:B------:R-:W-:Y:S05]  /*7270*/  BSYNC B1 ;  /* 0x0000000000017941 */ /* 0x000fea0003800000 */
.L_x_3787:
[C---:B------:R-:W-:Y:S01]  /*7280*/  ISETP.GE.AND P0, PT, R74.reuse, R153, PT ;  /* 0x000000994a00720c */ /* 0x040fe20003f06270 */
[----:B------:R-:W-:Y:S03]  /*7290*/  BSSY B1, `(.L_x_3795) ;  /* 0x0000118000017945 */ /* 0x000fe60003800000 */
[----:B------:R-:W-:Y:S11]  /*72a0*/  ISETP.GE.AND P0, PT, R74, R151, !P0 ;  /* 0x000000974a00720c */ /* 0x000ff60004706270 */
[----:B------:R-:W-:Y:S02]  /*72b0*/  @!UPT UIADD3 URZ, URZ, URZ, URZ ;  /* 0x0000003f3f3ff290 */ /* 0x000fe4000fffe03f */
[----:B------:R-:W-:Y:S05]  /*72c0*/  @!P0 BRA `(.L_x_3796) ;  /* 0x0000001000508947 */ /* 0x000fea0003800000 */
[C---:B-1-3--:R-:W-:Y:S01]  /*72d0*/  LEA R154, P1, R105.reuse, R130, 0x1 ;  /* 0x00000082699a7211 */ /* 0x04afe200078208ff */
[----:B------:R-:W-:Y:S01]  /*72e0*/  BSSY B0, `(.L_x_3797) ;  /* 0x0000059000007945 */ /* 0x000fe20003800000 */
[----:B------:R-:W-:Y:S02]  /*72f0*/  ISETP.GE.AND P0, PT, R18, UR4, PT ;  /* 0x0000000412007c0c */ /* 0x000fe4000bf06270 */
[----:B------:R-:W-:Y:S02]  /*7300*/  LEA.HI.X R155, R105, R127, R104, 0x1, P1 ;  /* 0x0000007f699b7211 */ /* 0x000fe400008f0c68 */
[----:B------:R-:W-:Y:S02]  /*7310*/  LEA R164, P2, R148, R98, 0x1 ;  /* 0x0000006294a47211 */ /* 0x000fe400078408ff */
[----:B--2---:R-:W-:Y:S01]  /*7320*/  LEA R160, P4, R108, R130, 0x1 ;  /* 0x000000826ca07211 */ /* 0x004fe200078808ff */
[----:B------:R1:W5:Y:S06]  /*7330*/  LDG.E.128 R40, desc[UR6][R154.64] ;  /* 0x000000069a287981 */ /* 0x00036c000c1e1d00 */
[----:B------:R-:W-:Y:S06]  /*7340*/  @P0 BRA `(.L_x_3798) ;  /* 0x0000000400480947 */ /* 0x000fec0003800000 */
[----:B-----5:R-:W-:Y:S01]  /*7350*/  LOP3.LUT R39, R40, 0xffff0000, RZ, 0xc0, !PT ;  /* 0xffff000028277812 */ /* 0x020fe200078ec0ff */
[----:B------:R-:W-:Y:S01]  /*7360*/  ULEA.HI UR18, UR4, UR4, URZ, 0x1 ;  /* 0x0000000404127291 */ /* 0x000fe2000f8f083f */
[C---:B------:R-:W-:Y:S01]  /*7370*/  SHF.L.U32 R44, R42.reuse, 0x10, RZ ;  /* 0x000000102a2c7819 */ /* 0x040fe200000006ff */
        /* <DEDUP_REMOVED lines=20> */
[----:B------:R-:W2:Y:S01]  /*74c0*/  LDG.E.128 R156, desc[UR6][R156.64] ;  /* 0x000000069c9c7981 */ /* 0x000ea2000c1e1d00 */
[----:B------:R-:W-:Y:S04]  /*74d0*/  IADD3 R99, P0, R91, R150, RZ ;  /* 0x000000965b637210 */ /* 0x000fe80007f1e0ff */
[----:B------:R-:W-:Y:S02]  /*74e0*/  LEA.HI.X.SX32 R150, R150, R90, 0x1, P0 ;  /* 0x0000005a96967211 */ /* 0x000fe400000f0eff */
[C---:B------:R-:W-:Y:S01]  /*74f0*/  LEA R46, P0, R99.reuse, R136, 0x1 ;  /* 0x00000088632e7211 */ /* 0x040fe200078008ff */
[----:B------:R3:W4:Y:S03]  /*7500*/  LDG.E.128 R24, desc[UR6][R10.64] ;  /* 0x000000060a187981 */ /* 0x000726000c1e1d00 */
[----:B------:R-:W-:Y:S05]  /*7510*/  LEA.HI.X R47, R99, R137, R150, 0x1, P0 ;  /* 0x00000089632f7211 */ /* 0x000fea00000f0c96 */
[----:B------:R-:W4:Y:S01]  /*7520*/  LDG.E.128 R56, desc[UR6][R46.64] ;  /* 0x000000062e387981 */ /* 0x000f22000c1e1d00 */
        /* <DEDUP_REMOVED lines=52> */
.L_x_3798:
[----:B------:R-:W-:Y:S05]  /*7870*/  BSYNC B0 ;  /* 0x0000000000007941 */ /* 0x000fea0003800000 */
.L_x_3797:
[----:B------:R-:W-:Y:S01]  /*7880*/  LEA.HI.X R165, R148, R95, R106, 0x1, P2 ;  /* 0x0000005f94a57211 */ /* 0x000fe200010f0c6a */
[----:B------:R-:W-:Y:S01]  /*7890*/  BSSY B0, `(.L_x_3799) ;  /* 0x000005c000007945 */ /* 0x000fe20003800000 */
[----:B------:R-:W-:Y:S02]  /*78a0*/  LEA.HI.X R161, R108, R127, R107, 0x1, P4 ;  /* 0x0000007f6ca17211 */ /* 0x000fe400020f0c6b */
[----:B------:R-:W-:Y:S01]  /*78b0*/  ISETP.GE.AND P2, PT, R15, UR4, PT ;  /* 0x000000040f007c0c */ /* 0x000fe2000bf46270 */
[----:B-----5:R2:W-:Y:S01]  /*78c0*/  STG.E.128 desc[UR6][R164.64], R40 ;  /* 0x00000028a4007986 */ /* 0x0205e2000c101d06 */
[C---:B------:R-:W-:Y:S02]  /*78d0*/  LEA R162, P1, R109.reuse, R98, 0x1 ;  /* 0x000000626da27211 */ /* 0x040fe400078208ff */
[C---:B-1----:R-:W-:Y:S01]  /*78e0*/  LEA R154, P0, R112.reuse, R130, 0x1 ;  /* 0x00000082709a7211 */ /* 0x042fe200078008ff */
[----:B------:R2:W5:Y:S01]  /*78f0*/  LDG.E.128 R44, desc[UR6][R160.64] ;  /* 0x00000006a02c7981 */ /* 0x000562000c1e1d00 */
[----:B------:R-:W-:Y:S02]  /*7900*/  LEA.HI.X R163, R109, R95, R110, 0x1, P1 ;  /* 0x0000005f6da37211 */ /* 0x000fe400008f0c6e */
[----:B------:R-:W-:Y:S05]  /*7910*/  LEA.HI.X R155, R112, R127, R111, 0x1, P0 ;  /* 0x0000007f709b7211 */ /* 0x000fea00000f0c6f */
[----:B------:R-:W-:Y:S05]  /*7920*/  @P2 BRA `(.L_x_3800) ;  /* 0x0000000400482947 */ /* 0x000fea0003800000 */
[C---:B-----5:R-:W-:Y:S01]  /*7930*/  LOP3.LUT R39, R44.reuse, 0xffff0000, RZ, 0xc0, !PT ;  /* 0xffff00002c277812 */ /* 0x060fe200078ec0ff */
[----:B------:R-:W-:Y:S01]  /*7940*/  ULEA.HI UR18, UR4, UR4, URZ, 0x1 ;  /* 0x0000000404127291 */ /* 0x000fe2000f8f083f */
[----:B--2---:R-:W-:Y:S01]  /*7950*/  LOP3.LUT R41, R45, 0xffff0000, RZ, 0xc0, !PT ;  /* 0xffff00002d297812 */ /* 0x004fe200078ec0ff */
        /* <DEDUP_REMOVED lines=24> */
[----:B------:R1:W3:Y:S03]  /*7ae0*/  LDG.E.128 R24, desc[UR6][R10.64] ;  /* 0x000000060a187981 */ /* 0x0002e6000c1e1d00 */
        /* <DEDUP_REMOVED lines=8> */
[----:B-1----:R-:W-:Y:S01]  /*7b70*/  LOP3.LUT R11, R158, 0xffff0000, RZ, 0xc0, !PT ;  /* 0xffff00009e0b7812 */ /* 0x002fe200078ec0ff */
[----:B------:R-:W-:Y:S01]  /*7b80*/  @!P1 FADD.FTZ R30, -R30, -RZ ;  /* 0x800000ff1e1e9221 */ /* 0x000fe20000010100 */
[C---:B---3--:R-:W-:Y:S01]  /*7b90*/  LOP3.LUT R33, R24.reuse, 0xffff0000, RZ, 0xc0, !PT ;  /* 0xffff000018217812 */ /* 0x048fe200078ec0ff */
        /* <DEDUP_REMOVED lines=11> */
[C---:B----4-:R-:W-:Y:S01]  /*7c50*/  LOP3.LUT R36, R56.reuse, 0xffff0000, RZ, 0xc0, !PT ;  /* 0xffff000038247812 */ /* 0x050fe200078ec0ff */
        /* <DEDUP_REMOVED lines=31> */
.L_x_3800:
[----:B------:R-:W-:Y:S05]  /*7e50*/  BSYNC B0 ;  /* 0x0000000000007941 */ /* 0x000fea0003800000 */
.L_x_3799:
[----:B-----5:R1:W-:Y:S01]  /*7e60*/  STG.E.128 desc[UR6][R162.64], R44 ;  /* 0x0000002ca2007986 */ /* 0x0203e2000c101d06 */
[----:B------:R-:W-:Y:S01]  /*7e70*/  ISETP.GE.AND P1, PT, R14, UR4, PT ;  /* 0x000000040e007c0c */ /* 0x000fe2000bf26270 */
[----:B------:R-:W-:Y:S01]  /*7e80*/  BSSY B0, `(.L_x_3801) ;  /* 0x0000057000007945 */ /* 0x000fe20003800000 */
[C---:B--2---:R-:W-:Y:S01]  /*7e90*/  LEA R160, P0, R113.reuse, R98, 0x1 ;  /* 0x0000006271a07211 */ /* 0x044fe200078008ff */
[----:B------:R1:W5:Y:S03]  /*7ea0*/  LDG.E.128 R40, desc[UR6][R154.64] ;  /* 0x000000069a287981 */ /* 0x000366000c1e1d00 */
[----:B------:R-:W-:Y:S07]  /*7eb0*/  LEA.HI.X R161, R113, R95, R114, 0x1, P0 ;  /* 0x0000005f71a17211 */ /* 0x000fee00000f0c72 */
[----:B------:R-:W-:Y:S05]  /*7ec0*/  @P1 BRA `(.L_x_3802) ;  /* 0x0000000400481947 */ /* 0x000fea0003800000 */
[----:B-----5:R-:W-:Y:S01]  /*7ed0*/  LOP3.LUT R39, R40, 0xffff0000, RZ, 0xc0, !PT ;  /* 0xffff000028277812 */ /* 0x020fe200078ec0ff */
[----:B------:R-:W-:Y:S01]  /*7ee0*/  ULEA.HI UR18, UR4, UR4, URZ, 0x1 ;  /* 0x0000000404127291 */ /* 0x000fe2000f8f083f */
[C---:B-1----:R-:W-:Y:S01]  /*7ef0*/  SHF.L.U32 R44, R42.reuse, 0x10, RZ ;  /* 0x000000102a2c7819 */ /* 0x042fe200000006ff */
[----:B----4-:R-:W-:Y:S01]  /*7f00*/  IMAD.MOV.U32 R34, RZ, RZ, RZ ;  /* 0x000000ffff227224 */ /* 0x010fe200078e00ff */
        /* <DEDUP_REMOVED lines=16> */
[C---:B------:R-:W-:Y:S02]  /*8010*/  LEA R10, P0, R99.reuse, R154, 0x1 ;  /* 0x0000009a630a7211 */ /* 0x040fe400078008ff */
        /* <DEDUP_REMOVED lines=61> */
.L_x_3802:
[----:B------:R-:W-:Y:S05]  /*83f0*/  BSYNC B0 ;  /* 0x0000000000007941 */ /* 0x000fea0003800000 */
.L_x_3801:
[----:B-----5:R2:W-:Y:S02]  /*8400*/  STG.E.128 desc[UR6][R160.64], R40 ;  /* 0x00000028a0007986 */ /* 0x0205e4000c101d06 */
.L_x_3796:
[----:B------:R-:W-:Y:S05]  /*8410*/  BSYNC B1 ;  /* 0x0000000000017941 */ /* 0x000fea0003800000 */
.L_x_3795:
[C---:B------:R-:W-:Y:S01]  /*8420*/  ISETP.GE.AND P0, PT, R72.reuse, R153, PT ;  /* 0x000000994800720c */ /* 0x040fe20003f06270 */
[----:B------:R-:W-:Y:S03]  /*8430*/  BSSY B1, `(.L_x_3803) ;  /* 0x0000120000017945 */ /* 0x000fe60003800000 */
[----:B------:R-:W-:Y:S11]  /*8440*/  ISETP.GE.AND P0, PT, R72, R151, !P0 ;  /* 0x000000974800720c */ /* 0x000ff60004706270 */
[----:B------:R-:W-:Y:S02]  /*8450*/  @!UPT UIADD3 URZ, URZ, URZ, URZ ;  /* 0x0000003f3f3ff290 */ /* 0x000fe4000fffe03f */
[----:B------:R-:W-:Y:S05]  /*8460*/  @!P0 BRA `(.L_x_3804) ;  /* 0x0000001000708947 */ /* 0x000fea0003800000 */
[----:B----4-:R-:W4:Y:S01]  /*8470*/  LDC.64 R4, c[0x0][0x338] ;  /* 0x0000ce00ff047b82 */ /* 0x010f220000000a00 */
[----:B-1-3--:R-:W-:Y:S01]  /*8480*/  MOV R131, R127 ;  /* 0x0000007f00837202 */ /* 0x00afe20000000f00 */
[----:B------:R-:W-:Y:S01]  /*8490*/  BSSY B0, `(.L_x_3805) ;  /* 0x000005e000007945 */ /* 0x000fe20003800000 */
[----:B------:R-:W-:Y:S02]  /*84a0*/  ISETP.GE.AND P0, PT, R18, UR4, PT ;  /* 0x0000000412007c0c */ /* 0x000fe4000bf06270 */
[----:B--2---:R-:W-:Y:S03]  /*84b0*/  MOV R99, R95 ;  /* 0x0000005f00637202 */ /* 0x004fe60000000f00 */
[----:B------:R-:W1:Y:S01]  /*84c0*/  LDC.64 R2, c[0x0][0x248] ;  /* 0x00009200ff027b82 */ /* 0x000e620000000a00 */
[----:B----4-:R-:W-:Y:S04]  /*84d0*/  IMAD.WIDE.U32 R6, R4, 0x60, R130 ;  /* 0x0000006004067825 */ /* 0x010fe800078e0082 */
[----:B------:R-:W-:Y:S02]  /*84e0*/  IMAD R5, R5, 0x60, RZ ;  /* 0x0000006005057824 */ /* 0x000fe400078e02ff */
[----:B-1----:R-:W-:Y:S03]  /*84f0*/  IMAD.WIDE.U32 R58, R2, 0x60, R98 ;  /* 0x00000060023a7825 */ /* 0x002fe600078e0062 */
[----:B------:R-:W-:Y:S01]  /*8500*/  IADD3 R7, R7, R5, RZ ;  /* 0x0000000507077210 */ /* 0x000fe20007ffe0ff */
[----:B------:R-:W-:Y:S04]  /*8510*/  IMAD R32, R3, 0x60, RZ ;  /* 0x0000006003207824 */ /* 0x000fe800078e02ff */
[----:B------:R1:W5:Y:S01]  /*8520*/  LDG.E.128 R8, desc[UR6][R6.64] ;  /* 0x0000000606087981 */ /* 0x000362000c1e1d00 */
[----:B------:R-:W-:Y:S05]  /*8530*/  @P0 BRA `(.L_x_3806) ;  /* 0x00000004004c0947 */ /* 0x000fea0003800000 */
[----:B-----5:R-:W-:Y:S01]  /*8540*/  LOP3.LUT R35, R9, 0xffff0000, RZ, 0xc0, !PT ;  /* 0xffff000009237812 */ /* 0x020fe200078ec0ff */
[----:B------:R-:W-:Y:S01]  /*8550*/  ULEA.HI UR18, UR4, UR4, URZ, 0x1 ;  /* 0x0000000404127291 */ /* 0x000fe2000f8f083f */
[C---:B------:R-:W-:Y:S01]  /*8560*/  SHF.L.U32 R28, R10.reuse, 0x10, RZ ;  /* 0x000000100a1c7819 */ /* 0x040fe200000006ff */
[----:B------:R-:W-:Y:S01]  /*8570*/  IMAD.MOV.U32 R4, RZ, RZ, RZ ;  /* 0x000000ffff047224 */ /* 0x000fe200078e00ff */
[----:B------:R-:W-:Y:S01]  /*8580*/  LOP3.LUT R37, R10, 0xffff0000, RZ, 0xc0, !PT ;  /* 0xffff00000a257812 */ /* 0x000fe200078ec0ff */
[----:B------:R-:W-:Y:S01]  /*8590*/  USHF.R.S32.HI UR18, URZ, 0x1, UR18 ;  /* 0x000000013f127899 */ /* 0x000fe20008011412 */
[----:B------:R-:W-:Y:S01]  /*85a0*/  LOP3.LUT R39, R11, 0xffff0000, RZ, 0xc0, !PT ;  /* 0xffff00000b277812 */ /* 0x000fe200078ec0ff */
[----:B------:R-:W-:Y:S01]  /*85b0*/  IMAD.U32 R26, R9, 0x10000, RZ ;  /* 0x00010000091a7824 */ /* 0x000fe200078e00ff */
[----:B------:R-:W-:Y:S01]  /*85c0*/  LOP3.LUT R33, R8, 0xffff0000, RZ, 0xc0, !PT ;  /* 0xffff000008217812 */ /* 0x000fe200078ec0ff */
[----:B------:R-:W-:Y:S02]  /*85d0*/  IMAD.U32 R30, R11, 0x10000, RZ ;  /* 0x000100000b1e7824 */ /* 0x000fe400078e00ff */
[----:B------:R-:W-:Y:S01]  /*85e0*/  ISETP.GE.AND P1, PT, R18, UR18, PT ;  /* 0x0000001212007c0c */ /* 0x000fe2000bf26270 */
[----:B------:R-:W-:Y:S01]  /*85f0*/  IMAD.U32 R31, R8, 0x10000, RZ ;  /* 0x00010000081f7824 */ /* 0x000fe200078e00ff */
[----:B------:R-:W-:Y:S11]  /*8600*/  MOV R0, UR18 ;  /* 0x0000001200007c02 */ /* 0x000ff60008000f00 */
[----:B------:R-:W-:Y:S02]  /*8610*/  @P1 IMAD R4, RZ, RZ, -UR18 ;  /* 0x80000012ff041e24 */ /* 0x000fe4000f8e02ff */
[----:B------:R-:W-:Y:S03]  /*8620*/  @P1 IMAD R0, RZ, RZ, -UR18 ;  /* 0x80000012ff001e24 */ /* 0x000fe6000f8e02ff */
[----:B------:R-:W-:Y:S04]  /*8630*/  IADD3 R5, P0, R87, R4, RZ ;  /* 0x0000000457057210 */ /* 0x000fe80007f1e0ff */
[----:B------:R-:W-:Y:S02]  /*8640*/  LEA.HI.X.SX32 R4, R4, R86, 0x1, P0 ;  /* 0x0000005604047211 */ /* 0x000fe400000f0eff */
[C---:B------:R-:W-:Y:S04]  /*8650*/  LEA R44, P0, R5.reuse, R134, 0x1 ;  /* 0x00000086052c7211 */ /* 0x040fe800078008ff */
[----:B------:R-:W-:Y:S02]  /*8660*/  LEA.HI.X R45, R5, R135, R4, 0x1, P0 ;  /* 0x00000087052d7211 */ /* 0x000fe400000f0c04 */
[C---:B------:R-:W-:Y:S04]  /*8670*/  LEA R2, P0, R0.reuse, R6, 0x1 ;  /* 0x0000000600027211 */ /* 0x040fe800078008ff */
[----:B------:R-:W-:Y:S01]  /*8680*/  LEA.HI.X.SX32 R3, R0, R7, 0x1, P0 ;  /* 0x0000000700037211 */ /* 0x000fe200000f0eff */
[----:B------:R-:W-:Y:S01]  /*8690*/  IMAD.MOV.U32 R0, RZ, RZ, RZ ;  /* 0x000000ffff007224 */ /* 0x000fe200078e00ff */
[----:B------:R-:W-:Y:S01]  /*86a0*/  @P1 IADD3 R0, RZ, -UR18, RZ ;  /* 0x80000012ff001c10 */ /* 0x000fe2000fffe0ff */
[----:B------:R-:W2:Y:S03]  /*86b0*/  LDG.E.128 R44, desc[UR6][R44.64] ;  /* 0x000000062c2c7981 */ /* 0x000ea6000c1e1d00 */
[----:B------:R-:W-:Y:S04]  /*86c0*/  IADD3 R25, P0, R87, R0, RZ ;  /* 0x0000000057197210 */ /* 0x000fe80007f1e0ff */
[----:B------:R-:W-:Y:S01]  /*86d0*/  LEA.HI.X.SX32 R0, R0, R86, 0x1, P0 ;  /* 0x0000005600007211 */ /* 0x000fe200000f0eff */
[----:B-1----:R2:W3:Y:S01]  /*86e0*/  LDG.E.128 R4, desc[UR6][R2.64] ;  /* 0x0000000602047981 */ /* 0x0024e2000c1e1d00 */
[C---:B------:R-:W-:Y:S04]  /*86f0*/  LEA R22, P0, R25.reuse, R136, 0x1 ;  /* 0x0000008819167211 */ /* 0x040fe800078008ff */
[----:B------:R-:W-:Y:S05]  /*8700*/  LEA.HI.X R23, R25, R137, R0, 0x1, P0 ;  /* 0x0000008919177211 */ /* 0x000fea00000f0c00 */
[----:B------:R1:W4:Y:S01]  /*8710*/  LDG.E.128 R40, desc[UR6][R22.64] ;  /* 0x0000000616287981 */ /* 0x000322000c1e1d00 */
[----:B--2---:R-:W-:Y:S01]  /*8720*/  SHF.L.U32 R3, R45, 0x10, RZ ;  /* 0x000000102d037819 */ /* 0x004fe200000006ff */
[----:B------:R-:W-:Y:S01]  /*8730*/  IMAD.U32 R9, R47, 0x10000, RZ ;  /* 0x000100002f097824 */ /* 0x000fe200078e00ff */
[----:B------:R-:W-:Y:S01]  /*8740*/  LOP3.LUT R10, R46, 0xffff0000, RZ, 0xc0, !PT ;  /* 0xffff00002e0a7812 */ /* 0x000fe200078ec0ff */
[----:B------:R-:W-:Y:S01]  /*8750*/  IMAD.U32 R0, R44, 0x10000, RZ ;  /* 0x000100002c007824 */ /* 0x000fe200078e00ff */
[----:B-1----:R-:W-:Y:S01]  /*8760*/  LOP3.LUT R22, R45, 0xffff0000, RZ, 0xc0, !PT ;  /* 0xffff00002d167812 */ /* 0x002fe200078ec0ff */
[----:B------:R-:W-:Y:S01]  /*8770*/  IMAD.U32 R11, R46, 0x10000, RZ ;  /* 0x000100002e0b7824 */ /* 0x000fe200078e00ff */
[----:B------:R-:W-:Y:S01]  /*8780*/  LOP3.LUT R2, R44, 0xffff0000, RZ, 0xc0, !PT ;  /* 0xffff00002c027812 */ /* 0x000fe200078ec0ff */
[----:B------:R-:W-:Y:S01]  /*8790*/  @!P1 FADD.FTZ R9, -R9, -RZ ;  /* 0x800000ff09099221 */ /* 0x000fe20000010100 */
[C---:B---3--:R-:W-:Y:S01]  /*87a0*/  SHF.L.U32 R29, R4.reuse, 0x10, RZ ;  /* 0x00000010041d7819 */ /* 0x048fe200000006ff */
[----:B------:R-:W-:Y:S01]  /*87b0*/  IMAD.U32 R12, R7, 0x10000, RZ ;  /* 0x00010000070c7824 */ /* 0x000fe200078e00ff */
        /* <DEDUP_REMOVED lines=12> */
[----:B------:R-:W-:Y:S01]  /*8880*/  @!P1 FADD.FTZ R11, -R11, -RZ ;  /* 0x800000ff0b0b9221 */ /* 0x000fe20000010100 */
[----:B------:R-:W-:Y:S01]  /*8890*/  FMUL.FTZ R7, R12, R9 ;  /* 0x000000090c077220 */ /* 0x000fe20000410000 */
[----:B----4-:R-:W-:Y:S01]  /*88a0*/  SHF.L.U32 R9, R40, 0x10, RZ ;  /* 0x0000001028097819 */ /* 0x010fe200000006ff */
[----:B------:R-:W-:Y:S01]  /*88b0*/  FMUL.FTZ R3, R4, R3 ;  /* 0x0000000304037220 */ /* 0x000fe20000410000 */
[----:B------:R-:W-:Y:S01]  /*88c0*/  LOP3.LUT R12, R41, 0xffff0000, RZ, 0xc0, !PT ;  /* 0xffff0000290c7812 */ /* 0x000fe200078ec0ff */
[----:B------:R-:W-:Y:S01]  /*88d0*/  @!P1 FADD.FTZ R8, -R8, -RZ ;  /* 0x800000ff08089221 */ /* 0x000fe20000010100 */
[----:B------:R-:W-:Y:S01]  /*88e0*/  FMUL.FTZ R6, R25, R10 ;  /* 0x0000000a19067220 */ /* 0x000fe20000410000 */
[----:B------:R-:W-:Y:S01]  /*88f0*/  LOP3.LUT R10, R40, 0xffff0000, RZ, 0xc0, !PT ;  /* 0xffff0000280a7812 */ /* 0x000fe200078ec0ff */
[----:B------:R-:W-:Y:S01]  /*8900*/  FMUL.FTZ R0, R29, R0 ;  /* 0x000000001d007220 */ /* 0x000fe20000410000 */
[----:B------:R-:W-:Y:S01]  /*8910*/  LOP3.LUT R25, R43, 0xffff0000, RZ, 0xc0, !PT ;  /* 0xffff00002b197812 */ /* 0x000fe200078ec0ff */
[----:B------:R-:W-:Y:S01]  /*8920*/  FMUL.FTZ R4, R5, R22 ;  /* 0x0000001605047220 */ /* 0x000fe20000410000 */
[----:B------:R-:W-:Y:S01]  /*8930*/  SHF.L.U32 R22, R42, 0x10, RZ ;  /* 0x000000102a167819 */ /* 0x000fe200000006ff */
[----:B------:R-:W-:Y:S01]  /*8940*/  FMUL.FTZ R2, R27, R2 ;  /* 0x000000021b027220 */ /* 0x000fe20000410000 */
[----:B------:R-:W-:Y:S01]  /*8950*/  FMUL.FTZ R5, R24, R11 ;  /* 0x0000000b18057220 */ /* 0x000fe20000410000 */
[----:B------:R-:W-:Y:S02]  /*8960*/  IMAD.U32 R11, R41, 0x10000, RZ ;  /* 0x00010000290b7824 */ /* 0x000fe400078e00ff */
[----:B------:R-:W-:Y:S01]  /*8970*/  FMUL.FTZ R8, R23, R8 ;  /* 0x0000000817087220 */ /* 0x000fe20000410000 */
[----:B------:R-:W-:Y:S01]  /*8980*/  LOP3.LUT R23, R42, 0xffff0000, RZ, 0xc0, !PT ;  /* 0xffff00002a177812 */ /* 0x000fe200078ec0ff */
[----:B------:R-:W-:Y:S01]  /*8990*/  FFMA.FTZ R0, R31, R9, R0 ;  /* 0x000000091f007223 */ /* 0x000fe20000010000 */
[----:B------:R-:W-:Y:S01]  /*89a0*/  FFMA.FTZ R2, R33, R10, R2 ;  /* 0x0000000a21027223 */ /* 0x000fe20000010002 */
[----:B------:R-:W-:Y:S02]  /*89b0*/  IMAD.U32 R24, R43, 0x10000, RZ ;  /* 0x000100002b187824 */ /* 0x000fe400078e00ff */
[----:B------:R-:W-:Y:S01]  /*89c0*/  FFMA.FTZ R3, R26, R11, R3 ;  /* 0x0000000b1a037223 */ /* 0x000fe20000010003 */
        /* <DEDUP_REMOVED lines=9> */
[----:B------:R-:W-:Y:S02]  /*8a60*/  MOV R8, R0 ;  /* 0x0000000000087202 */ /* 0x000fe40000000f00 */
.L_x_3806:
[----:B------:R-:W-:Y:S05]  /*8a70*/  BSYNC B0 ;  /* 0x0000000000007941 */ /* 0x000fea0003800000 */
.L_x_3805:
[C---:B------:R-:W-:Y:S01]  /*8a80*/  LEA R2, P4, R116.reuse, R130, 0x1 ;  /* 0x0000008274027211 */ /* 0x040fe200078808ff */
[----:B------:R-:W-:Y:S01]  /*8a90*/  IMAD.IADD R59, R59, 0x1, R32 ;  /* 0x000000013b3b7824 */ /* 0x000fe200078e0220 */
[----:B------:R-:W-:Y:S01]  /*8aa0*/  ISETP.GE.AND P2, PT, R15, UR4, PT ;  /* 0x000000040f007c0c */ /* 0x000fe2000bf46270 */
[----:B------:R-:W-:Y:S01]  /*8ab0*/  BSSY B0, `(.L_x_3807) ;  /* 0x000005b000007945 */ /* 0x000fe20003800000 */
[----:B------:R-:W-:Y:S02]  /*8ac0*/  LEA.HI.X R3, R116, R127, R115, 0x1, P4 ;  /* 0x0000007f74037211 */ /* 0x000fe400020f0c73 */
[----:B-----5:R2:W-:Y:S01]  /*8ad0*/  STG.E.128 desc[UR6][R58.64], R8 ;  /* 0x000000083a007986 */ /* 0x0205e2000c101d06 */
[C---:B------:R-:W-:Y:S02]  /*8ae0*/  LEA R56, P1, R117.reuse, R98, 0x1 ;  /* 0x0000006275387211 */ /* 0x040fe400078208ff */
[C---:B------:R-:W-:Y:S02]  /*8af0*/  LEA R48, P0, R120.reuse, R130, 0x1 ;  /* 0x0000008278307211 */ /* 0x040fe400078008ff */
[----:B------:R2:W5:Y:S01]  /*8b00*/  LDG.E.128 R36, desc[UR6][R2.64] ;  /* 0x0000000602247981 */ /* 0x000562000c1e1d00 */
[----:B------:R-:W-:Y:S02]  /*8b10*/  LEA.HI.X R57, R117, R95, R118, 0x1, P1 ;  /* 0x0000005f75397211 */ /* 0x000fe400008f0c76 */
[----:B------:R-:W-:Y:S01]  /*8b20*/  LEA.HI.X R49, R120, R127, R119, 0x1, P0 ;  /* 0x0000007f78317211 */ /* 0x000fe200000f0c77 */
[----:B------:R-:W-:Y:S07]  /*8b30*/  @P2 BRA `(.L_x_3808) ;  /* 0x0000000400482947 */ /* 0x000fee0003800000 */
[----:B-----5:R-:W-:Y:S01]  /*8b40*/  LOP3.LUT R33, R36, 0xffff0000, RZ, 0xc0, !PT ;  /* 0xffff000024217812 */ /* 0x020fe200078ec0ff */
[----:B------:R-:W-:Y:S01]  /*8b50*/  ULEA.HI UR18, UR4, UR4, URZ, 0x1 ;  /* 0x0000000404127291 */ /* 0x000fe2000f8f083f */
[C---:B------:R-:W-:Y:S01]  /*8b60*/  LOP3.LUT R35, R37.reuse, 0xffff0000, RZ, 0xc0, !PT ;  /* 0xffff000025237812 */ /* 0x040fe200078ec0ff */
[----:B------:R-:W-:Y:S01]  /*8b70*/  IMAD.MOV.U32 R4, RZ, RZ, RZ ;  /* 0x000000ffff047224 */ /* 0x000fe200078e00ff */
[----:B------:R-:W-:Y:S01]  /*8b80*/  SHF.L.U32 R28, R38, 0x10, RZ ;  /* 0x00000010261c7819 */ /* 0x000fe200000006ff */
[----:B------:R-:W-:Y:S01]  /*8b90*/  USHF.R.S32.HI UR18, URZ, 0x1, UR18 ;  /* 0x000000013f127899 */ /* 0x000fe20008011412 */
[----:B------:R-:W-:Y:S02]  /*8ba0*/  IMAD.U32 R31, R36, 0x10000, RZ ;  /* 0x00010000241f7824 */ /* 0x000fe400078e00ff */
[----:B------:R-:W-:Y:S01]  /*8bb0*/  IMAD.U32 R26, R37, 0x10000, RZ ;  /* 0x00010000251a7824 */ /* 0x000fe200078e00ff */
[----:B------:R-:W-:Y:S01]  /*8bc0*/  LOP3.LUT R37, R38, 0xffff0000, RZ, 0xc0, !PT ;  /* 0xffff000026257812 */ /* 0x000fe200078ec0ff */
[----:B------:R-:W-:Y:S01]  /*8bd0*/  IMAD.U32 R30, R39, 0x10000, RZ ;  /* 0x00010000271e7824 */ /* 0x000fe200078e00ff */
[----:B------:R-:W-:Y:S02]  /*8be0*/  ISETP.GE.AND P1, PT, R15, UR18, PT ;  /* 0x000000120f007c0c */ /* 0x000fe4000bf26270 */
[----:B------:R-:W-:Y:S02]  /*8bf0*/  MOV R0, UR18 ;  /* 0x0000001200007c02 */ /* 0x000fe40008000f00 */
[----:B------:R-:W-:Y:S09]  /*8c00*/  LOP3.LUT R39, R39, 0xffff0000, RZ, 0xc0, !PT ;  /* 0xffff000027277812 */ /* 0x000ff200078ec0ff */
[----:B------:R-:W-:Y:S02]  /*8c10*/  @P1 IMAD R4, RZ, RZ, -UR18 ;  /* 0x80000012ff041e24 */ /* 0x000fe4000f8e02ff */
[----:B------:R-:W-:Y:S03]  /*8c20*/  @P1 IMAD R0, RZ, RZ, -UR18 ;  /* 0x80000012ff001e24 */ /* 0x000fe6000f8e02ff */
[----:B------:R-:W-:Y:S04]  /*8c30*/  IADD3 R5, P0, R79, R4, RZ ;  /* 0x000000044f057210 */ /* 0x000fe80007f1e0ff */
[----:B------:R-:W-:Y:S02]  /*8c40*/  LEA.HI.X.SX32 R4, R4, R78, 0x1, P0 ;  /* 0x0000004e04047211 */ /* 0x000fe400000f0eff */
[C---:B------:R-:W-:Y:S04]  /*8c50*/  LEA R44, P0, R5.reuse, R134, 0x1 ;  /* 0x00000086052c7211 */ /* 0x040fe800078008ff */
[----:B------:R-:W-:Y:S02]  /*8c60*/  LEA.HI.X R45, R5, R135, R4, 0x1, P0 ;  /* 0x00000087052d7211 */ /* 0x000fe400000f0c04 */
[C---:B--2---:R-:W-:Y:S04]  /*8c70*/  LEA R2, P0, R0.reuse, R2, 0x1 ;  /* 0x0000000200027211 */ /* 0x044fe800078008ff */
        /* <DEDUP_REMOVED lines=10> */
[C---:B--2---:R-:W-:Y:S01]  /*8d20*/  SHF.L.U32 R3, R45.reuse, 0x10, RZ ;  /* 0x000000102d037819 */ /* 0x044fe200000006ff */
[----:B------:R-:W-:Y:S01]  /*8d30*/  IMAD.U32 R0, R44, 0x10000, RZ ;  /* 0x000100002c007824 */ /* 0x000fe200078e00ff */
[----:B------:R-:W-:Y:S01]  /*8d40*/  LOP3.LUT R22, R45, 0xffff0000, RZ, 0xc0, !PT ;  /* 0xffff00002d167812 */ /* 0x000fe200078ec0ff */
[C---:B------:R-:W-:Y:S01]  /*8d50*/  IMAD.U32 R11, R46.reuse, 0x10000, RZ ;  /* 0x000100002e0b7824 */ /* 0x040fe200078e00ff */
[----:B------:R-:W-:Y:S01]  /*8d60*/  LOP3.LUT R10, R46, 0xffff0000, RZ, 0xc0, !PT ;  /* 0xffff00002e0a7812 */ /* 0x000fe200078ec0ff */
[----:B------:R-:W-:Y:S01]  /*8d70*/  @!P1 FADD.FTZ R3, -R3, -RZ ;  /* 0x800000ff03039221 */ /* 0x000fe20000010100 */
[----:B-1----:R-:W-:Y:S01]  /*8d80*/  SHF.L.U32 R9, R47, 0x10, RZ ;  /* 0x000000102f097819 */ /* 0x002fe200000006ff */
[----:B------:R-:W-:Y:S01]  /*8d90*/  @!P1 FADD.FTZ R22, -R22, -RZ ;  /* 0x800000ff16169221 */ /* 0x000fe20000010100 */
[----:B------:R-:W-:Y:S01]  /*8da0*/  LOP3.LUT R2, R44, 0xffff0000, RZ, 0xc0, !PT ;  /* 0xffff00002c027812 */ /* 0x000fe200078ec0ff */
[C---:B---3--:R-:W-:Y:S01]  /*8db0*/  IMAD.U32 R29, R4.reuse, 0x10000, RZ ;  /* 0x00010000041d7824 */ /* 0x048fe200078e00ff */
[----:B------:R-:W-:Y:S01]  /*8dc0*/  LOP3.LUT R27, R4, 0xffff0000, RZ, 0xc0, !PT ;  /* 0xffff0000041b7812 */ /* 0x000fe200078ec0ff */
[----:B------:R-:W-:Y:S01]  /*8dd0*/  @!P1 FADD.FTZ R10, -R10, -RZ ;  /* 0x800000ff0a0a9221 */ /* 0x000fe20000010100 */
[----:B------:R-:W-:Y:S01]  /*8de0*/  SHF.L.U32 R4, R5, 0x10, RZ ;  /* 0x0000001005047819 */ /* 0x000fe200000006ff */
[----:B------:R-:W-:Y:S01]  /*8df0*/  @!P1 FADD.FTZ R9, -R9, -RZ ;  /* 0x800000ff09099221 */ /* 0x000fe20000010100 */
[----:B------:R-:W-:Y:S01]  /*8e00*/  LOP3.LUT R8, R47, 0xffff0000, RZ, 0xc0, !PT ;  /* 0xffff00002f087812 */ /* 0x000fe200078ec0ff */
[----:B------:R-:W-:Y:S01]  /*8e10*/  IMAD.U32 R24, R6, 0x10000, RZ ;  /* 0x0001000006187824 */ /* 0x000fe200078e00ff */
[----:B------:R-:W-:Y:S01]  /*8e20*/  LOP3.LUT R5, R5, 0xffff0000, RZ, 0xc0, !PT ;  /* 0xffff000005057812 */ /* 0x000fe200078ec0ff */
[----:B------:R-:W-:Y:S01]  /*8e30*/  @!P1 FADD.FTZ R0, -R0, -RZ ;  /* 0x800000ff00009221 */ /* 0x000fe20000010100 */
[----:B------:R-:W-:Y:S01]  /*8e40*/  LOP3.LUT R25, R6, 0xffff0000, RZ, 0xc0, !PT ;  /* 0xffff000006197812 */ /* 0x000fe200078ec0ff */
[----:B------:R-:W-:Y:S01]  /*8e50*/  @!P1 FADD.FTZ R11, -R11, -RZ ;  /* 0x800000ff0b0b9221 */ /* 0x000fe20000010100 */
[C---:B------:R-:W-:Y:S01]  /*8e60*/  SHF.L.U32 R12, R7.reuse, 0x10, RZ ;  /* 0x00000010070c7819 */ /* 0x040fe200000006ff */
[----:B------:R-:W-:Y:S01]  /*8e70*/  @!P1 FADD.FTZ R2, -R2, -RZ ;  /* 0x800000ff02029221 */ /* 0x000fe20000010100 */
[----:B------:R-:W-:Y:S01]  /*8e80*/  LOP3.LUT R23, R7, 0xffff0000, RZ, 0xc0, !PT ;  /* 0xffff000007177812 */ /* 0x000fe200078ec0ff */
[----:B------:R-:W-:Y:S01]  /*8e90*/  FMUL.FTZ R3, R4, R3 ;  /* 0x0000000304037220 */ /* 0x000fe20000410000 */
[----:B------:R-:W-:Y:S01]  /*8ea0*/  FMUL.FTZ R4, R5, R22 ;  /* 0x0000001605047220 */ /* 0x000fe20000410000 */
[----:B------:R-:W-:Y:S01]  /*8eb0*/  @!P1 FADD.FTZ R8, -R8, -RZ ;  /* 0x800000ff08089221 */ /* 0x000fe20000010100 */
[----:B------:R-:W-:Y:S01]  /*8ec0*/  FMUL.FTZ R6, R25, R10 ;  /* 0x0000000a19067220 */ /* 0x000fe20000410000 */
[----:B----4-:R-:W-:Y:S01]  /*8ed0*/  LOP3.LUT R10, R40, 0xffff0000, RZ, 0xc0, !PT ;  /* 0xffff0000280a7812 */ /* 0x010fe200078ec0ff */
[----:B------:R-:W-:Y:S01]  /*8ee0*/  FMUL.FTZ R7, R12, R9 ;  /* 0x000000090c077220 */ /* 0x000fe20000410000 */
[----:B------:R-:W-:Y:S01]  /*8ef0*/  LOP3.LUT R12, R41, 0xffff0000, RZ, 0xc0, !PT ;  /* 0xffff0000290c7812 */ /* 0x000fe200078ec0ff */
[----:B------:R-:W-:Y:S01]  /*8f00*/  FMUL.FTZ R0, R29, R0 ;  /* 0x000000001d007220 */ /* 0x000fe20000410000 */
[----:B------:R-:W-:Y:S01]  /*8f10*/  LOP3.LUT R25, R43, 0xffff0000, RZ, 0xc0, !PT ;  /* 0xffff00002b197812 */ /* 0x000fe200078ec0ff */
[----:B------:R-:W-:Y:S01]  /*8f20*/  FMUL.FTZ R5, R24, R11 ;  /* 0x0000000b18057220 */ /* 0x000fe20000410000 */
[----:B------:R-:W-:Y:S01]  /*8f30*/  SHF.L.U32 R11, R41, 0x10, RZ ;  /* 0x00000010290b7819 */ /* 0x000fe200000006ff */
[----:B------:R-:W-:Y:S01]  /*8f40*/  IMAD.U32 R9, R40, 0x10000, RZ ;  /* 0x0001000028097824 */ /* 0x000fe200078e00ff */
[----:B------:R-:W-:Y:S01]  /*8f50*/  SHF.L.U32 R24, R43, 0x10, RZ ;  /* 0x000000102b187819 */ /* 0x000fe200000006ff */
[----:B------:R-:W-:Y:S01]  /*8f60*/  FMUL.FTZ R2, R27, R2 ;  /* 0x000000021b027220 */ /* 0x000fe20000410000 */
[----:B------:R-:W-:Y:S01]  /*8f70*/  FMUL.FTZ R8, R23, R8 ;  /* 0x0000000817087220 */ /* 0x000fe20000410000 */
[C---:B------:R-:W-:Y:S01]  /*8f80*/  LOP3.LUT R23, R42.reuse, 0xffff0000, RZ, 0xc0, !PT ;  /* 0xffff00002a177812 */ /* 0x040fe200078ec0ff */
[----:B------:R-:W-:Y:S02]  /*8f90*/  IMAD.U32 R22, R42, 0x10000, RZ ;  /* 0x000100002a167824 */ /* 0x000fe400078e00ff */
[----:B------:R-:W-:Y:S01]  /*8fa0*/  FFMA.FTZ R0, R31, R9, R0 ;  /* 0x000000091f007223 */ /* 0x000fe20000010000 */
[----:B------:R-:W-:Y:S01]  /*8fb0*/  FFMA.FTZ R2, R33, R10, R2 ;  /* 0x0000000a21027223 */ /* 0x000fe20000010002 */
[----:B------:R-:W-:Y:S01]  /*8fc0*/  FFMA.FTZ R3, R26, R11, R3 ;  /* 0x0000000b1a037223 */ /* 0x000fe20000010003 */
        /* <DEDUP_REMOVED lines=9> */
.L_x_3808:
[----:B------:R-:W-:Y:S05]  /*9060*/  BSYNC B0 ;  /* 0x0000000000007941 */ /* 0x000fea0003800000 */
.L_x_3807:
        /* <DEDUP_REMOVED lines=9> */
[C---:B------:R-:W-:Y:S01]  /*9100*/  SHF.L.U32 R28, R10.reuse, 0x10, RZ ;  /* 0x000000100a1c7819 */ /* 0x040fe200000006ff */
[----:B------:R-:W-:Y:S01]  /*9110*/  IMAD.MOV.U32 R0, RZ, RZ, RZ ;  /* 0x000000ffff007224 */ /* 0x000fe200078e00ff */
[----:B---3--:R-:W-:Y:S01]  /*9120*/  LOP3.LUT R37, R10, 0xffff0000, RZ, 0xc0, !PT ;  /* 0xffff00000a257812 */ /* 0x008fe200078ec0ff */
        /* <DEDUP_REMOVED lines=10> */
[----:B-1----:R-:W-:Y:S04]  /*91d0*/  IADD3 R7, P0, R77, R0, RZ ;  /* 0x000000004d077210 */ /* 0x002fe80007f1e0ff */
        /* <DEDUP_REMOVED lines=67> */
.L_x_3810:
[----:B------:R-:W-:Y:S05]  /*9610*/  BSYNC B0 ;  /* 0x0000000000007941 */ /* 0x000fea0003800000 */
.L_x_3809:
[----:B-----5:R2:W-:Y:S02]  /*9620*/  STG.E.128 desc[UR6][R58.64], R8 ;  /* 0x000000083a007986 */ /* 0x0205e4000c101d06 */
.L_x_3804:
[----:B------:R-:W-:Y:S05]  /*9630*/  BSYNC B1 ;  /* 0x0000000000017941 */ /* 0x000fea0003800000 */
.L_x_3803:
[----:B------:R-:W5:Y:S01]  /*9640*/  LDC R3, c[0x0][0x2e0] ;  /* 0x0000b800ff037b82 */ /* 0x000f620000000800 */
[----:B------:R-:W-:Y:S01]  /*9650*/  UMOV UR4, UR5 ;  /* 0x0000000500047c82 */ /* 0x000fe20008000000 */
[----:B-----5:R-:W-:Y:S05]  /*9660*/  IMAD.U32 R3, R3, -0x20, RZ ;  /* 0xffffffe003037824 */ /* 0x020fea00078e00ff */
[C---:B------:R-:W-:Y:S02]  /*9670*/  LEA R136, P1, R3.reuse, R136, 0x1 ;  /* 0x0000008803887211 */ /* 0x040fe400078208ff */
[C---:B------:R-:W-:Y:S02]  /*9680*/  LEA R134, P0, R3.reuse, R134, 0x1 ;  /* 0x0000008603867211 */ /* 0x040fe400078008ff */
[C---:B------:R-:W-:Y:S02]  /*9690*/  LEA.HI.X.SX32 R137, R3.reuse, R137, 0x1, P1 ;  /* 0x0000008903897211 */ /* 0x040fe400008f0eff */
[----:B------:R-:W-:Y:S01]  /*96a0*/  LEA.HI.X.SX32 R135, R3, R135, 0x1, P0 ;  /* 0x0000008703877211 */ /* 0x000fe200000f0eff */
[----:B------:R-:W-:Y:S08]  /*96b0*/  BRA `(.L_x_3778) ;  /* 0x0000000000c87947 */ /* 0x000ff00003800000 */
.L_x_3768:
[----:B------:R-:W-:Y:S01]  /*96c0*/  @P6 IMAD.MOV.U32 R131, RZ, RZ, R127 ;  /* 0x000000ffff836224 */ /* 0x000fe200078e007f */
[C---:B------:R-:W-:Y:S01]  /*96d0*/  @P5 LEA R2, P0, R103.reuse, R130, 0x1 ;  /* 0x0000008267025211 */ /* 0x040fe200078008ff */
[----:B------:R-:W-:Y:S01]  /*96e0*/  @P6 IMAD.MOV.U32 R99, RZ, RZ, R95 ;  /* 0x000000ffff636224 */ /* 0x000fe200078e005f */
[----:B------:R-:W-:Y:S02]  /*96f0*/  UMOV UR4, URZ ;  /* 0x0000003f00047c82 */ /* 0x000fe40008000000 */
[----:B----4-:R-:W2:Y:S01]  /*9700*/  @P6 LDG.E.128 R4, desc[UR6][R130.64] ;  /* 0x0000000682046981 */ /* 0x010ea2000c1e1d00 */
[----:B------:R-:W-:Y:S02]  /*9710*/  @P5 LEA.HI.X R3, R103, R127, R102, 0x1, P0 ;  /* 0x0000007f67035211 */ /* 0x000fe400000f0c66 */
[C---:B------:R-:W-:Y:S04]  /*9720*/  @P5 LEA R34, P0, R55.reuse, R98, 0x1 ;  /* 0x0000006237225211 */ /* 0x040fe800078008ff */
[----:B------:R-:W-:Y:S02]  /*9730*/  @P5 LEA.HI.X R35, R55, R95, R54, 0x1, P0 ;  /* 0x0000005f37235211 */ /* 0x000fe400000f0c36 */
[C---:B------:R-:W-:Y:S04]  /*9740*/  ISETP.GE.AND P0, PT, R74.reuse, R153, PT ;  /* 0x000000994a00720c */ /* 0x040fe80003f06270 */
[----:B------:R-:W-:Y:S11]  /*9750*/  ISETP.GE.AND P0, PT, R74, R151, !P0 ;  /* 0x000000974a00720c */ /* 0x000ff60004706270 */
[----:B------:R-:W-:Y:S02]  /*9760*/  @!UPT UIADD3 URZ, URZ, URZ, URZ ;  /* 0x0000003f3f3ff290 */ /* 0x000fe4000fffe03f */
[C---:B------:R-:W-:Y:S04]  /*9770*/  @P0 LEA R32, P1, R105.reuse, R130, 0x1 ;  /* 0x0000008269200211 */ /* 0x040fe800078208ff */
[----:B------:R-:W-:Y:S02]  /*9780*/  @P0 LEA.HI.X R33, R105, R127, R104, 0x1, P1 ;  /* 0x0000007f69210211 */ /* 0x000fe400008f0c68 */
[C---:B------:R-:W-:Y:S04]  /*9790*/  @P0 LEA R22, P1, R148.reuse, R98, 0x1 ;  /* 0x0000006294160211 */ /* 0x040fe800078208ff */
[----:B------:R-:W-:Y:S02]  /*97a0*/  @P0 LEA.HI.X R23, R148, R95, R106, 0x1, P1 ;  /* 0x0000005f94170211 */ /* 0x000fe400008f0c6a */
[C---:B------:R-:W-:Y:S04]  /*97b0*/  ISETP.GE.AND P1, PT, R72.reuse, R153, PT ;  /* 0x000000994800720c */ /* 0x040fe80003f26270 */
[----:B------:R-:W-:Y:S01]  /*97c0*/  ISETP.GE.AND P1, PT, R72, R151, !P1 ;  /* 0x000000974800720c */ /* 0x000fe20004f26270 */
[----:B--2---:R-:W-:Y:S04]  /*97d0*/  @P6 STG.E.128 desc[UR6][R98.64], R4 ;  /* 0x0000000462006986 */ /* 0x004fe8000c101d06 */
[----:B------:R-:W2:Y:S04]  /*97e0*/  @P6 LDG.E.128 R28, desc[UR6][R130.64+0x80] ;  /* 0x00008006821c6981 */ /* 0x000ea8000c1e1d00 */
[----:B--2---:R-:W-:Y:S04]  /*97f0*/  @P6 STG.E.128 desc[UR6][R98.64+0x80], R28 ;  /* 0x0000801c62006986 */ /* 0x004fe8000c101d06 */
[----:B------:R1:W2:Y:S02]  /*9800*/  @P6 LDG.E.128 R24, desc[UR6][R130.64+0x100] ;  /* 0x0001000682186981 */ /* 0x0002a4000c1e1d00 */
[----:B-1----:R-:W-:Y:S02]  /*9810*/  @P1 IMAD.MOV.U32 R131, RZ, RZ, R127 ;  /* 0x000000ffff831224 */ /* 0x002fe400078e007f */
[----:B--2---:R1:W-:Y:S04]  /*9820*/  @P6 STG.E.128 desc[UR6][R98.64+0x100], R24 ;  /* 0x0001001862006986 */ /* 0x0043e8000c101d06 */
[----:B------:R-:W2:Y:S01]  /*9830*/  @P5 LDG.E.128 R8, desc[UR6][R2.64] ;  /* 0x0000000602085981 */ /* 0x000ea2000c1e1d00 */
[----:B-1----:R-:W-:Y:S03]  /*9840*/  @P1 IMAD.MOV.U32 R99, RZ, RZ, R95 ;  /* 0x000000ffff631224 */ /* 0x002fe600078e005f */
[----:B--2---:R-:W-:Y:S04]  /*9850*/  @P5 STG.E.128 desc[UR6][R34.64], R8 ;  /* 0x0000000822005986 */ /* 0x004fe8000c101d06 */
[----:B------:R-:W2:Y:S04]  /*9860*/  @P5 LDG.E.128 R4, desc[UR6][R2.64+0x80] ;  /* 0x0000800602045981 */ /* 0x000ea8000c1e1d00 */
[----:B--2---:R-:W-:Y:S04]  /*9870*/  @P5 STG.E.128 desc[UR6][R34.64+0x80], R4 ;  /* 0x0000800422005986 */ /* 0x004fe8000c101d06 */
[----:B------:R1:W2:Y:S02]  /*9880*/  @P5 LDG.E.128 R28, desc[UR6][R2.64+0x100] ;  /* 0x00010006021c5981 */ /* 0x0002a4000c1e1d00 */
[----:B-1----:R-:W1:Y:S02]  /*9890*/  @P1 LDC.64 R2, c[0x0][0x338] ;  /* 0x0000ce00ff021b82 */ /* 0x002e640000000a00 */
[----:B-1----:R-:W-:Y:S01]  /*98a0*/  @P1 IMAD R3, R3, 0x60, RZ ;  /* 0x0000006003031824 */ /* 0x002fe200078e02ff */
[----:B--2---:R1:W-:Y:S04]  /*98b0*/  @P5 STG.E.128 desc[UR6][R34.64+0x100], R28 ;  /* 0x0001001c22005986 */ /* 0x0043e8000c101d06 */
[----:B------:R-:W2:Y:S01]  /*98c0*/  @P0 LDG.E.128 R24, desc[UR6][R32.64] ;  /* 0x0000000620180981 */ /* 0x000ea2000c1e1d00 */
[----:B-1----:R-:W-:Y:S04]  /*98d0*/  @P1 IMAD.WIDE.U32 R28, R2, 0x60, R130 ;  /* 0x00000060021c1825 */ /* 0x002fe800078e0082 */
[----:B------:R-:W-:Y:S02]  /*98e0*/  @P1 IMAD.IADD R29, R29, 0x1, R3 ;  /* 0x000000011d1d1824 */ /* 0x000fe400078e0203 */
[----:B------:R-:W1:Y:S02]  /*98f0*/  @P1 LDC.64 R2, c[0x0][0x248] ;  /* 0x00009200ff021b82 */ /* 0x000e640000000a00 */
[----:B-1----:R-:W-:Y:S04]  /*9900*/  @P1 IMAD.WIDE.U32 R30, R2, 0x60, R98 ;  /* 0x00000060021e1825 */ /* 0x002fe800078e0062 */
[----:B------:R-:W-:Y:S04]  /*9910*/  @P1 IMAD R3, R3, 0x60, RZ ;  /* 0x0000006003031824 */ /* 0x000fe800078e02ff */
[----:B------:R-:W-:Y:S01]  /*9920*/  @P1 IMAD.IADD R31, R31, 0x1, R3 ;  /* 0x000000011f1f1824 */ /* 0x000fe200078e0203 */
[----:B--2---:R-:W-:Y:S04]  /*9930*/  @P0 STG.E.128 desc[UR6][R22.64], R24 ;  /* 0x0000001816000986 */ /* 0x004fe8000c101d06 */
[----:B------:R-:W2:Y:S04]  /*9940*/  @P0 LDG.E.128 R8, desc[UR6][R32.64+0x80] ;  /* 0x0000800620080981 */ /* 0x000ea8000c1e1d00 */
[----:B--2---:R1:W-:Y:S04]  /*9950*/  @P0 STG.E.128 desc[UR6][R22.64+0x80], R8 ;  /* 0x0000800816000986 */ /* 0x0043e8000c101d06 */
[----:B------:R-:W2:Y:S04]  /*9960*/  @P0 LDG.E.128 R4, desc[UR6][R32.64+0x100] ;  /* 0x0001000620040981 */ /* 0x000ea8000c1e1d00 */
[----:B--2---:R2:W-:Y:S04]  /*9970*/  @P0 STG.E.128 desc[UR6][R22.64+0x100], R4 ;  /* 0x0001000416000986 */ /* 0x0045e8000c101d06 */
[----:B-1----:R-:W3:Y:S04]  /*9980*/  @P1 LDG.E.128 R8, desc[UR6][R28.64] ;  /* 0x000000061c081981 */ /* 0x002ee8000c1e1d00 */
[----:B---3--:R1:W-:Y:S04]  /*9990*/  @P1 STG.E.128 desc[UR6][R30.64], R8 ;  /* 0x000000081e001986 */ /* 0x0083e8000c101d06 */
[----:B------:R-:W3:Y:S04]  /*99a0*/  @P1 LDG.E.128 R24, desc[UR6][R28.64+0x80] ;  /* 0x000080061c181981 */ /* 0x000ee8000c1e1d00 */
[----:B---3--:R1:W-:Y:S04]  /*99b0*/  @P1 STG.E.128 desc[UR6][R30.64+0x80], R24 ;  /* 0x000080181e001986 */ /* 0x0083e8000c101d06 */
[----:B--2---:R-:W2:Y:S04]  /*99c0*/  @P1 LDG.E.128 R4, desc[UR6][R28.64+0x100] ;  /* 0x000100061c041981 */ /* 0x004ea8000c1e1d00 */
[----:B--2---:R1:W-:Y:S02]  /*99d0*/  @P1 STG.E.128 desc[UR6][R30.64+0x100], R4 ;  /* 0x000100041e001986 */ /* 0x0043e4000c101d06 */
.L_x_3778:
[----:B------:R-:W5:Y:S01]  /*99e0*/  LDC R0, c[0x0][0x338] ;  /* 0x0000ce00ff007b82 */ /* 0x000f620000000800 */
[----:B-1-3--:R-:W-:Y:S02]  /*99f0*/  IMAD.MOV.U32 R131, RZ, RZ, R127 ;  /* 0x000000ffff837224 */ /* 0x00afe400078e007f */
[----:B-----5:R-:W-:Y:S05]  /*9a00*/  IMAD.U32 R3, R0, -0x40, RZ ;  /* 0xffffffc000037824 */ /* 0x020fea00078e00ff */
[C---:B------:R-:W-:Y:S04]  /*9a10*/  LEA R130, P0, R3.reuse, R130, 0x1 ;  /* 0x0000008203827211 */ /* 0x040fe800078008ff */
[----:B------:R-:W-:Y:S01]  /*9a20*/  LEA.HI.X.SX32 R127, R3, R131, 0x1, P0 ;  /* 0x00000083037f7211 */ /* 0x000fe200000f0eff */
[----:B------:R-:W-:Y:S08]  /*9a30*/  @!P3 BRA `(.L_x_3811) ;  /* 0x000000040034b947 */ /* 0x000ff00003800000 */
[----:B------:R-:W-:Y:S04]  /*9a40*/  IADD3 R3, R13, -0x1, RZ ;  /* 0xffffffff0d037810 */ /* 0x000fe80007ffe0ff */
[----:B------:R-:W-:Y:S11]  /*9a50*/  ISETP.GT.AND P0, PT, R3, R96, PT ;  /* 0x000000600300720c */ /* 0x000ff60003f04270 */
[----:B------:R-:W-:Y:S02]  /*9a60*/  @!UPT UIADD3 URZ, URZ, URZ, URZ ;  /* 0x0000003f3f3ff290 */ /* 0x000fe4000fffe03f */
[----:B------:R-:W-:Y:S05]  /*9a70*/  @!P0 BRA `(.L_x_3812) ;  /* 0x00000004004c8947 */ /* 0x000fea0003800000 */
[----:B--2-4-:R-:W-:Y:S01]  /*9a80*/  IMAD.MOV.U32 R8, RZ, RZ, RZ ;  /* 0x000000ffff087224 */ /* 0x014fe200078e00ff */
[----:B------:R-:W1:Y:S01]  /*9a90*/  LDC R2, c[0x0][0x380] ;  /* 0x0000e000ff027b82 */ /* 0x000e620000000800 */
[----:B------:R-:W-:Y:S02]  /*9aa0*/  IADD3 R17, R17, -0x80, RZ ;  /* 0xffffff8011117810 */ /* 0x000fe40007ffe0ff */
[----:B------:R-:W-:Y:S02]  /*9ab0*/  IABS R7, R16 ;  /* 0x0000001000077213 */ /* 0x000fe40000000000 */
[----:B------:R-:W-:Y:S02]  /*9ac0*/  IABS R5, R17 ;  /* 0x0000001100057213 */ /* 0x000fe40000000000 */
[----:B-1----:R-:W-:Y:S04]  /*9ad0*/  IABS R3, R2 ;  /* 0x0000000200037213 */ /* 0x002fe80000000000 */
[----:B------:R-:W1:Y:S10]  /*9ae0*/  I2F.RP R6, R3 ;  /* 0x0000000300067306 */ /* 0x000e740000209400 */
[----:B-1----:R-:W1:Y:S02]  /*9af0*/  MUFU.RCP R0, R6 ;  /* 0x0000000600007308 */ /* 0x002e640000001000 */
[----:B-1----:R-:W-:Y:S08]  /*9b00*/  VIADD R4, R0, 0xffffffe ;  /* 0x0ffffffe00047836 */ /* 0x002ff00000000000 */
[----:B------:R-:W1:Y:S02]  /*9b10*/  F2I.FTZ.U32.TRUNC.NTZ R9, R4 ;  /* 0x0000000400097305 */ /* 0x000e64000021f000 */
[--C-:B-1----:R-:W-:Y:S04]  /*9b20*/  IMAD.MOV R0, RZ, RZ, -R9.reuse ;  /* 0x000000ffff007224 */ /* 0x102fe800078e0a09 */
[----:B------:R-:W-:Y:S04]  /*9b30*/  IMAD R0, R0, R3, RZ ;  /* 0x0000000300007224 */ /* 0x000fe800078e02ff */
[----:B------:R-:W-:Y:S06]  /*9b40*/  IMAD.HI.U32 R0, R9, R0, R8 ;  /* 0x0000000009007227 */ /* 0x000fec00078e0008 */
[C---:B------:R-:W-:Y:S04]  /*9b50*/  IMAD.HI.U32 R4, R0.reuse, R5, RZ ;  /* 0x0000000500047227 */ /* 0x040fe800078e00ff */
[----:B------:R-:W-:Y:S04]  /*9b60*/  IMAD.HI.U32 R0, R0, R7, RZ ;  /* 0x0000000700007227 */ /* 0x000fe800078e00ff */
[----:B------:R-:W-:Y:S01]  /*9b70*/  IMAD.MOV R6, RZ, RZ, -R4 ;  /* 0x000000ffff067224 */ /* 0x000fe200078e0a04 */
[----:B------:R-:W-:Y:S03]  /*9b80*/  IADD3 R8, -R0, RZ, RZ ;  /* 0x000000ff00087210 */ /* 0x000fe60007ffe1ff */
[C---:B------:R-:W-:Y:S02]  /*9b90*/  IMAD R5, R3.reuse, R6, R5 ;  /* 0x0000000603057224 */ /* 0x040fe400078e0205 */
[C---:B------:R-:W-:Y:S03]  /*9ba0*/  IMAD R7, R3.reuse, R8, R7 ;  /* 0x0000000803077224 */ /* 0x040fe600078e0207 */
[C---:B------:R-:W-:Y:S02]  /*9bb0*/  ISETP.GT.U32.AND P0, PT, R3.reuse, R5, PT ;  /* 0x000000050300720c */ /* 0x040fe40003f04070 */
[----:B------:R-:W-:Y:S11]  /*9bc0*/  ISETP.GT.U32.AND P4, PT, R3, R7, PT ;  /* 0x000000070300720c */ /* 0x000ff60003f84070 */
[----:B------:R-:W-:Y:S01]  /*9bd0*/  @!P0 IADD3 R4, R4, 0x1, RZ ;  /* 0x0000000104048810 */ /* 0x000fe20007ffe0ff */
[--C-:B------:R-:W-:Y:S01]  /*9be0*/  @!P0 IMAD.IADD R5, R5, 0x1, -R3.reuse ;  /* 0x0000000105058824 */ /* 0x100fe200078e0a03 */
[----:B------:R-:W-:Y:S01]  /*9bf0*/  ISETP.NE.AND P0, PT, R2, RZ, PT ;  /* 0x000000ff0200720c */ /* 0x000fe20003f05270 */
[----:B------:R-:W-:Y:S02]  /*9c00*/  @!P4 IMAD.IADD R7, R7, 0x1, -R3 ;  /* 0x000000010707c824 */ /* 0x000fe400078e0a03 */
[----:B------:R-:W-:Y:S01]  /*9c10*/  @!P4 VIADD R0, R0, 0x1 ;  /* 0x000000010000c836 */ /* 0x000fe20000000000 */
[-C--:B------:R-:W-:Y:S02]  /*9c20*/  ISETP.GE.U32.AND P5, PT, R5, R3.reuse, PT ;  /* 0x000000030500720c */ /* 0x080fe40003fa6070 */
[----:B------:R-:W-:Y:S02]  /*9c30*/  ISETP.GE.U32.AND P6, PT, R7, R3, PT ;  /* 0x000000030700720c */ /* 0x000fe40003fc6070 */
[-C--:B------:R-:W-:Y:S02]  /*9c40*/  LOP3.LUT R3, R17, R2.reuse, RZ, 0x3c, !PT ;  /* 0x0000000211037212 */ /* 0x080fe400078e3cff */
[-C--:B------:R-:W-:Y:S02]  /*9c50*/  LOP3.LUT R5, R16, R2.reuse, RZ, 0x3c, !PT ;  /* 0x0000000210057212 */ /* 0x080fe400078e3cff */
[----:B------:R-:W-:Y:S02]  /*9c60*/  ISETP.GE.AND P1, PT, R3, RZ, PT ;  /* 0x000000ff0300720c */ /* 0x000fe40003f26270 */
[----:B------:R-:W-:Y:S02]  /*9c70*/  ISETP.GE.AND P2, PT, R5, RZ, PT ;  /* 0x000000ff0500720c */ /* 0x000fe40003f46270 */
[----:B------:R-:W-:Y:S01]  /*9c80*/  LOP3.LUT R3, RZ, R2, RZ, 0x33, !PT ;  /* 0x00000002ff037212 */ /* 0x000fe200078e33ff */
[----:B------:R-:W-:Y:S02]  /*9c90*/  @P5 VIADD R4, R4, 0x1 ;  /* 0x0000000104045836 */ /* 0x000fe40000000000 */
[----:B------:R-:W-:Y:S06]  /*9ca0*/  @P6 IADD3 R0, R0, 0x1, RZ ;  /* 0x0000000100006810 */ /* 0x000fec0007ffe0ff */
[----:B------:R-:W-:Y:S02]  /*9cb0*/  @!P1 IMAD.MOV R4, RZ, RZ, -R4 ;  /* 0x000000ffff049224 */ /* 0x000fe400078e0a04 */
[----:B------:R-:W-:Y:S03]  /*9cc0*/  @!P2 IADD3 R0, -R0, RZ, RZ ;  /* 0x000000ff0000a210 */ /* 0x000fe60007ffe1ff */
[C---:B------:R-:W-:Y:S02]  /*9cd0*/  SEL R4, R3.reuse, R4, !P0 ;  /* 0x0000000403047207 */ /* 0x040fe40004000000 */
[----:B------:R-:W-:Y:S01]  /*9ce0*/  SEL R3, R3, R0, !P0 ;  /* 0x0000000003037207 */ /* 0x000fe20004000000 */
[----:B------:R-:W-:Y:S01]  /*9cf0*/  IMAD.IADD R0, R17, 0x1, -R16 ;  /* 0x0000000111007824 */ /* 0x000fe200078e0a10 */
[CC--:B------:R-:W-:Y:S02]  /*9d00*/  LEA R24, P1, R4.reuse, R208.reuse, 0x2 ;  /* 0x000000d004187211 */ /* 0x0c0fe400078210ff */
[C---:B------:R-:W-:Y:S02]  /*9d10*/  LEA R22, P0, R3.reuse, R208, 0x2 ;  /* 0x000000d003167211 */ /* 0x040fe400078010ff */
[-C--:B------:R-:W-:Y:S02]  /*9d20*/  LEA.HI.X.SX32 R25, R4, R209.reuse, 0x2, P1 ;  /* 0x000000d104197211 */ /* 0x080fe400008f16ff */
[C---:B------:R-:W-:Y:S02]  /*9d30*/  LEA.HI.X.SX32 R23, R3.reuse, R209, 0x2, P0 ;  /* 0x000000d103177211 */ /* 0x040fe400000f16ff */
[----:B------:R-:W-:Y:S01]  /*9d40*/  IADD3 R3, R3, -R4, RZ ;  /* 0x8000000403037210 */ /* 0x000fe20007ffe0ff */
[----:B------:R-:W2:Y:S04]  /*9d50*/  LDG.E R5, desc[UR6][R24.64] ;  /* 0x0000000618057981 */ /* 0x000ea8000c1e1900 */
[----:B------:R-:W-:Y:S01]  /*9d60*/  IMAD R0, R3, R2, R0 ;  /* 0x0000000203007224 */ /* 0x000fe200078e0200 */
[----:B------:R-:W2:Y:S03]  /*9d70*/  LDG.E R6, desc[UR6][R22.64] ;  /* 0x0000000616067981 */ /* 0x000ea6000c1e1900 */
[----:B------:R-:W-:Y:S04]  /*9d80*/  IMAD.WIDE.U32 R10, R0, UR16, RZ ;  /* 0x00000010000a7c25 */ /* 0x000fe8000f8e00ff */
[----:B--2---:R-:W-:Y:S01]  /*9d90*/  IMAD.IADD R8, R5, 0x1, -R6 ;  /* 0x0000000105087824 */ /* 0x004fe200078e0a06 */
[----:B------:R-:W-:Y:S03]  /*9da0*/  SHF.R.S32.HI R5, RZ, 0x1f, R0 ;  /* 0x0000001fff057819 */ /* 0x000fe60000011400 */
[----:B------:R-:W-:Y:S01]  /*9db0*/  IMAD.WIDE.U32 R16, R8, UR12, RZ ;  /* 0x0000000c08107c25 */ /* 0x000fe2000f8e00ff */
[----:B------:R-:W-:Y:S03]  /*9dc0*/  SHF.R.S32.HI R6, RZ, 0x1f, R8 ;  /* 0x0000001fff067819 */ /* 0x000fe60000011408 */
[C---:B------:R-:W-:Y:S02]  /*9dd0*/  IMAD R4, R5.reuse, UR16, RZ ;  /* 0x0000001005047c24 */ /* 0x040fe4000f8e02ff */
[----:B------:R-:W-:Y:S02]  /*9de0*/  IMAD R3, R6, UR12, RZ ;  /* 0x0000000c06037c24 */ /* 0x000fe4000f8e02ff */
[----:B------:R-:W-:Y:S02]  /*9df0*/  IMAD R4, R0, UR17, R4 ;  /* 0x0000001100047c24 */ /* 0x000fe4000f8e0204 */
[----:B------:R-:W-:Y:S02]  /*9e00*/  IMAD R3, R8, UR13, R3 ;  /* 0x0000000d08037c24 */ /* 0x000fe4000f8e0203 */
[----:B------:R-:W-:Y:S01]  /*9e10*/  IMAD R5, R5, UR10, RZ ;  /* 0x0000000a05057c24 */ /* 0x000fe2000f8e02ff */
[----:B------:R-:W-:Y:S01]  /*9e20*/  IADD3 R11, R11, R4, RZ ;  /* 0x000000040b0b7210 */ /* 0x000fe20007ffe0ff */
[----:B------:R-:W-:Y:S02]  /*9e30*/  IMAD.IADD R7, R17, 0x1, R3 ;  /* 0x0000000111077824 */ /* 0x000fe400078e0203 */
[----:B------:R-:W-:Y:S01]  /*9e40*/  IMAD R3, R6, UR14, RZ ;  /* 0x0000000e06037c24 */ /* 0x000fe2000f8e02ff */
[----:B------:R-:W-:Y:S01]  /*9e50*/  MOV R6, R16 ;  /* 0x0000001000067202 */ /* 0x000fe20000000f00 */
[----:B------:R-:W-:Y:S04]  /*9e60*/  IMAD.WIDE.U32 R10, R8, UR14, R10 ;  /* 0x0000000e080a7c25 */ /* 0x000fe8000f8e000a */
[----:B------:R-:W-:Y:S01]  /*9e70*/  IMAD.WIDE.U32 R6, R0, UR10, R6 ;  /* 0x0000000a00067c25 */ /* 0x000fe2000f8e0006 */
[----:B------:R-:W-:Y:S03]  /*9e80*/  LEA R100, P1, R10, R100, 0x1 ;  /* 0x000000640a647211 */ /* 0x000fe600078208ff */
[----:B------:R-:W-:Y:S01]  /*9e90*/  IMAD R3, R8, UR15, R3 ;  /* 0x0000000f08037c24 */ /* 0x000fe2000f8e0203 */
[----:B------:R-:W-:Y:S01]  /*9ea0*/  LEA R98, P0, R6, R98, 0x1 ;  /* 0x0000006206627211 */ /* 0x000fe200078008ff */
[----:B------:R-:W-:Y:S02]  /*9eb0*/  IMAD R5, R0, UR11, R5 ;  /* 0x0000000b00057c24 */ /* 0x000fe4000f8e0205 */
[----:B------:R-:W-:Y:S03]  /*9ec0*/  IMAD.IADD R0, R11, 0x1, R3 ;  /* 0x000000010b007824 */ /* 0x000fe600078e0203 */
[----:B------:R-:W-:Y:S02]  /*9ed0*/  IADD3 R4, R7, R5, RZ ;  /* 0x0000000507047210 */ /* 0x000fe40007ffe0ff */
[----:B------:R-:W-:Y:S02]  /*9ee0*/  LEA.HI.X R97, R10, R97, R0, 0x1, P1 ;  /* 0x000000610a617211 */ /* 0x000fe400008f0c00 */
[----:B------:R-:W-:Y:S01]  /*9ef0*/  LEA.HI.X R95, R6, R95, R4, 0x1, P0 ;  /* 0x0000005f065f7211 */ /* 0x000fe200000f0c04 */
[----:B------:R-:W-:Y:S06]  /*9f00*/  BRA `(.L_x_3812) ;  /* 0x0000000000287947 */ /* 0x000fec0003800000 */
.L_x_3811:
[----:B------:R-:W1:Y:S01]  /*9f10*/  LDC R2, c[0x0][0x250] ;  /* 0x00009400ff027b82 */ /* 0x000e620000000800 */
[----:B------:R-:W-:Y:S02]  /*9f20*/  IMAD.MOV.U32 R101, RZ, RZ, R97 ;  /* 0x000000ffff657224 */ /* 0x000fe400078e0061 */
[----:B--2---:R-:W-:Y:S05]  /*9f30*/  IMAD.MOV.U32 R99, RZ, RZ, R95 ;  /* 0x000000ffff637224 */ /* 0x004fea00078e005f */
[----:B------:R-:W4:Y:S02]  /*9f40*/  LDC R0, c[0x0][0x248] ;  /* 0x00009200ff007b82 */ /* 0x000f240000000800 */
[----:B----4-:R-:W-:Y:S02]  /*9f50*/  IMAD.U32 R5, R0, -0x40, RZ ;  /* 0xffffffc000057824 */ /* 0x010fe400078e00ff */
[----:B-1----:R-:W-:Y:S03]  /*9f60*/  IMAD.U32 R3, R2, -0x40, RZ ;  /* 0xffffffc002037824 */ /* 0x002fe600078e00ff */
[----:B------:R-:W-:Y:S02]  /*9f70*/  LEA R98, P0, R5, R98, 0x1 ;  /* 0x0000006205627211 */ /* 0x000fe400078008ff */
[----:B------:R-:W-:Y:S02]  /*9f80*/  LEA R100, P1, R3, R100, 0x1 ;  /* 0x0000006403647211 */ /* 0x000fe400078208ff */
[----:B------:R-:W-:Y:S02]  /*9f90*/  LEA.HI.X.SX32 R95, R5, R99, 0x1, P0 ;  /* 0x00000063055f7211 */ /* 0x000fe400000f0eff */
[----:B------:R-:W-:Y:S09]  /*9fa0*/  LEA.HI.X.SX32 R97, R3, R101, 0x1, P1 ;  /* 0x0000006503617211 */ /* 0x000ff200008f0eff */
.L_x_3812:
[----:B------:R-:W-:Y:S04]  /*9fb0*/  IADD3 R13, R13, -0x1, RZ ;  /* 0xffffffff0d0d7810 */ /* 0x000fe80007ffe0ff */
[----:B------:R-:W-:Y:S11]  /*9fc0*/  ISETP.GT.AND P0, PT, R13, R96, PT ;  /* 0x000000600d00720c */ /* 0x000ff60003f04270 */
[----:B------:R-:W-:Y:S02]  /*9fd0*/  @!UPT UIADD3 URZ, URZ, URZ, URZ ;  /* 0x0000003f3f3ff290 */ /* 0x000fe4000fffe03f */
[----:B------:R-:W-:Y:S05]  /*9fe0*/  @P0 BRA `(.L_x_3813) ;  /* 0xffffff8400a80947 */ /* 0x000fea000383ffff */
.L_x_3767:
[----:B------:R-:W1:Y:S01]  /*9ff0*/  S2UR UR4, SR_CgaCtaId ;  /* 0x00000000000479c3 */ /* 0x000e620000008800 */
[----:B------:R-:W-:Y:S01]  /*a000*/  ULDC UR5, c[0x0][0x2e0] ;  /* 0x0000b80000057ab9 */ /* 0x000fe20000000800 */
[----:B------:R-:W-:-:S06]  /*a010*/  UMOV UR10, 0x400 ;  /* 0x00000400000a7882 */ /* 0x000fcc0000000000 */
[----:B------:R-:W-:Y:S01]  /*a020*/  BAR.SYNC.DEFER_BLOCKING 0x0 ;  /* 0x0000000000007b1d */ /* 0x000fe20000010000 */
[----:B------:R-:W-:-:S07]  /*a030*/  ISETP.NE.AND P0, PT, RZ, UR5, PT ;  /* 0x00000005ff007c0c */ /* 0x000fce000bf05270 */
[----:B------:R-:W3:Y:S01]  /*a040*/  LDC.64 R2, c[0x0][0x240] ;  /* 0x00009000ff027b82 */ /* 0x000ee20000000a00 */
[----:B------:R-:W-:Y:S01]  /*a050*/  BSSY B2, `(.L_x_3814) ;  /* 0x00006e9000027945 */ /* 0x000fe20003800000 */
[----:B-1----:R-:W-:-:S06]  /*a060*/  ULEA UR4, UR4, UR10, 0x18 ;  /* 0x0000000a04047291 */ /* 0x002fcc000f8ec03f */
[----:B------:R-:W-:Y:S02]  /*a070*/  LEA R211, R132, UR4, 0x1 ;  /* 0x0000000484d37c11 */ /* 0x000fe4000f8e08ff */
[C---:B---3--:R-:W-:Y:S01]  /*a080*/  SHF.L.U64.HI R13, R2.reuse, 0x4, R3 ;  /* 0x00000004020d7819 */ /* 0x048fe20000010203 */
[----:B------:R-:W-:Y:S01]  /*a090*/  IMAD.SHL.U32 R15, R2, 0x10, RZ ;  /* 0x00000010020f7824 */ /* 0x000fe200078e00ff */
[----:B------:R-:W-:Y:S06]  /*a0a0*/  @!P0 BRA `(.L_x_3815) ;  /* 0x0000006800dc8947 */ /* 0x000fec0003800000 */
[----:B------:R-:W-:Y:S01]  /*a0b0*/  ISETP.NE.U32.AND P0, PT, RZ, UR8, PT ;  /* 0x00000008ff007c0c */ /* 0x000fe2000bf05070 */
[----:B----4-:R-:W-:-:S03]  /*a0c0*/  IMAD.MOV.U32 R4, RZ, RZ, RZ ;  /* 0x000000ffff047224 */ /* 0x010fc600078e00ff */
[----:B------:R-:W-:Y:S01]  /*a0d0*/  ISETP.NE.AND.EX P0, PT, RZ, UR9, PT, P0 ;  /* 0x00000009ff007c0c */ /* 0x000fe2000bf05300 */
[----:B------:R-:W-:Y:S01]  /*a0e0*/  ULDC.U8 UR10, c[0x0][0x3c3] ;  /* 0x0000f0c0000a7ab9 */ /* 0x000fe20000000000 */
[----:B------:R-:W-:Y:S01]  /*a0f0*/  IMAD.MOV.U32 R142, RZ, RZ, R140 ;  /* 0x000000ffff8e7224 */ /* 0x000fe200078e008c */
[----:B------:R-:W-:Y:S01]  /*a100*/  IADD3 R15, P1, R15, R140, RZ ;  /* 0x0000008c0f0f7210 */ /* 0x000fe20007f3e0ff */
[----:B------:R-:W-:-:S09]  /*a110*/  ULDC.64 UR8, c[0x0][0x210] ;  /* 0x0000840000087ab9 */ /* 0x000fd20000000a00 */
[----:B------:R-:W3:Y:S01]  /*a120*/  @P0 LDG.E R4, desc[UR6][R144.64] ;  /* 0x0000000690040981 */ /* 0x000ee2000c1e1900 */
[C---:B------:R-:W-:Y:S01]  /*a130*/  LEA R0, P0, R2.reuse, R140, 0x5 ;  /* 0x0000008c02007211 */ /* 0x040fe200078028ff */
[----:B--2---:R-:W-:Y:S01]  /*a140*/  IMAD.WIDE.U32 R8, R2, 0x30, R142 ;  /* 0x0000003002087825 */ /* 0x004fe200078e008e */
[----:B------:R-:W-:Y:S02]  /*a150*/  LEA R40, P2, R140, UR8, 0x1 ;  /* 0x000000088c287c11 */ /* 0x000fe4000f8408ff */
[----:B------:R-:W-:Y:S01]  /*a160*/  LEA.HI.X R5, R2, R143, R3, 0x5, P0 ;  /* 0x0000008f02057211 */ /* 0x000fe200000f2c03 */
[----:B------:R-:W-:Y:S01]  /*a170*/  IMAD R3, R3, 0x30, RZ ;  /* 0x0000003003037824 */ /* 0x000fe200078e02ff */
[----:B------:R-:W-:Y:S01]  /*a180*/  ISETP.NE.AND P0, PT, RZ, UR10, PT ;  /* 0x0000000aff007c0c */ /* 0x000fe2000bf05270 */
[----:B------:R-:W-:Y:S01]  /*a190*/  IMAD.X R6, R13, 0x1, R143, P1 ;  /* 0x000000010d067824 */ /* 0x000fe200008e068f */
[----:B------:R-:W-:Y:S01]  /*a1a0*/  LEA R36, P1, R15, UR8, 0x1 ;  /* 0x000000080f247c11 */ /* 0x000fe2000f8208ff */
[----:B------:R-:W-:Y:S01]  /*a1b0*/  IMAD.IADD R17, R204, 0x1, -R73 ;  /* 0x00000001cc117824 */ /* 0x000fe200078e0a49 */
[----:B------:R-:W-:Y:S01]  /*a1c0*/  LEA.HI.X R41, R140, UR9, R143, 0x1, P2 ;  /* 0x000000098c297c11 */ /* 0x000fe200090f0c8f */
[----:B------:R-:W-:Y:S01]  /*a1d0*/  IMAD.IADD R3, R9, 0x1, R3 ;  /* 0x0000000109037824 */ /* 0x000fe200078e0203 */
[----:B------:R-:W-:-:S02]  /*a1e0*/  LEA R32, P4, R0, UR8, 0x1 ;  /* 0x0000000800207c11 */ /* 0x000fc4000f8808ff */
[----:B------:R-:W-:Y:S02]  /*a1f0*/  LEA R34, P2, R8, UR8, 0x1 ;  /* 0x0000000808227c11 */ /* 0x000fe4000f8408ff */
[----:B------:R-:W-:Y:S02]  /*a200*/  LEA.HI.X R37, R15, UR9, R6, 0x1, P1 ;  /* 0x000000090f257c11 */ /* 0x000fe400088f0c06 */
[----:B------:R-:W-:Y:S02]  /*a210*/  ISETP.GE.AND P1, PT, R206, R17, PT ;  /* 0x00000011ce00720c */ /* 0x000fe40003f26270 */
[----:B------:R-:W-:Y:S02]  /*a220*/  LEA.HI.X R33, R0, UR9, R5, 0x1, P4 ;  /* 0x0000000900217c11 */ /* 0x000fe4000a0f0c05 */
[----:B------:R-:W-:Y:S02]  /*a230*/  LEA.HI.X R35, R8, UR9, R3, 0x1, P2 ;  /* 0x0000000908237c11 */ /* 0x000fe400090f0c03 */
[----:B------:R-:W-:Y:S01]  /*a240*/  ISETP.GT.AND P1, PT, R60, -0x8, !P1 ;  /* 0xfffffff83c00780c */ /* 0x000fe20004f24270 */
[----:B---3--:R-:W-:-:S04]  /*a250*/  IMAD.IADD R4, R65, 0x1, R4 ;  /* 0x0000000141047824 */ /* 0x008fc800078e0204 */
[----:B------:R-:W-:-:S05]  /*a260*/  IMAD R11, R69, R4, RZ ;  /* 0x00000004450b7224 */ /* 0x000fca00078e02ff */
[----:B------:R-:W-:Y:S02]  /*a270*/  SHF.R.S32.HI R7, RZ, 0x1f, R11 ;  /* 0x0000001fff077819 */ /* 0x000fe4000001140b */
[-C--:B------:R-:W-:Y:S02]  /*a280*/  IADD3 R2, P5, R18, R11.reuse, RZ ;  /* 0x0000000b12027210 */ /* 0x080fe40007fbe0ff */
[----:B------:R-:W-:-:S03]  /*a290*/  IADD3 R4, P6, R66, R11, RZ ;  /* 0x0000000b42047210 */ /* 0x000fc60007fde0ff */
[----:B------:R-:W-:Y:S01]  /*a2a0*/  IMAD.X R3, R19, 0x1, R7, P5 ;  /* 0x0000000113037824 */ /* 0x000fe200028e0607 */
[----:B------:R-:W-:Y:S01]  /*a2b0*/  LEA.HI.X.SX32 R5, R66, R7, 0x1, P6 ;  /* 0x0000000742057211 */ /* 0x000fe200030f0eff */
[----:B------:R-:W-:Y:S08]  /*a2c0*/  @!P0 BRA `(.L_x_3816) ;  /* 0x0000002000e48947 */ /* 0x000ff00003800000 */
[C---:B------:R-:W-:Y:S01]  /*a2d0*/  IMAD.SHL.U32 R6, R4.reuse, 0x2, RZ ;  /* 0x0000000204067824 */ /* 0x040fe200078e00ff */
[----:B------:R-:W-:Y:S01]  /*a2e0*/  ULDC.64 UR10, c[0x0][0x358] ;  /* 0x0000d600000a7ab9 */ /* 0x000fe20000000a00 */
[----:B------:R-:W-:Y:S01]  /*a2f0*/  ULDC.64 UR8, c[0x0][0x360] ;  /* 0x0000d80000087ab9 */ /* 0x000fe20000000a00 */
[----:B------:R-:W-:Y:S01]  /*a300*/  SHF.L.U64.HI R5, R4, 0x1, R5 ;  /* 0x0000000104057819 */ /* 0x000fe20000010205 */
[----:B------:R-:W-:Y:S01]  /*a310*/  BSSY B1, `(.L_x_3817) ;  /* 0x000008d000017945 */ /* 0x000fe20003800000 */
[C---:B------:R-:W-:Y:S02]  /*a320*/  IADD3 R20, P2, R6.reuse, UR10, RZ ;  /* 0x0000000a06147c10 */ /* 0x040fe4000ff5e0ff */
[----:B------:R-:W-:Y:S02]  /*a330*/  IADD3 R6, P0, R6, UR8, RZ ;  /* 0x0000000806067c10 */ /* 0x000fe4000ff1e0ff */
[C---:B------:R-:W-:Y:S02]  /*a340*/  IADD3.X R21, R5.reuse, UR11, RZ, P2, !PT ;  /* 0x0000000b05157c10 */ /* 0x040fe400097fe4ff */
[----:B------:R-:W-:Y:S01]  /*a350*/  IADD3.X R7, R5, UR9, RZ, P0, !PT ;  /* 0x0000000905077c10 */ /* 0x000fe200087fe4ff */
[----:B------:R-:W-:Y:S08]  /*a360*/  @!P1 BRA `(.L_x_3818) ;  /* 0x00000008001c9947 */ /* 0x000ff00003800000 */
[----:B------:R1:W5:Y:S04]  /*a370*/  LDG.E.128 R12, desc[UR6][R40.64+0x80] ;  /* 0x00008006280c7981 */ /* 0x000368000c1e1d00 */
[----:B------:R1:W5:Y:S04]  /*a380*/  LDG.E.128 R8, desc[UR6][R40.64+0x100] ;  /* 0x0001000628087981 */ /* 0x000368000c1e1d00 */
[----:B------:R1:W5:Y:S01]  /*a390*/  LDG.E.128 R24, desc[UR6][R40.64] ;  /* 0x0000000628187981 */ /* 0x000362000c1e1d00 */
[----:B------:R-:W-:Y:S01]  /*a3a0*/  ISETP.GE.AND P0, PT, R18, UR5, PT ;  /* 0x0000000512007c0c */ /* 0x000fe2000bf06270 */
[----:B------:R-:W-:-:S12]  /*a3b0*/  BSSY B0, `(.L_x_3819) ;  /* 0x0000028000007945 */ /* 0x000fd80003800000 */
[----:B------:R-:W-:Y:S05]  /*a3c0*/  @P0 BRA `(.L_x_3820) ;  /* 0x0000000000980947 */ /* 0x000fea0003800000 */
[----:B------:R-:W2:Y:S04]  /*a3d0*/  LDG.E.64 R2, desc[UR6][R6.64] ;  /* 0x0000000606027981 */ /* 0x000ea8000c1e1b00 */
[----:B------:R-:W3:Y:S01]  /*a3e0*/  LDG.E.64 R4, desc[UR6][R20.64] ;  /* 0x0000000614047981 */ /* 0x000ee2000c1e1b00 */
[C---:B-----5:R-:W-:Y:S02]  /*a3f0*/  LOP3.LUT R0, R25.reuse, 0xffff0000, RZ, 0xc0, !PT ;  /* 0xffff000019007812 */ /* 0x060fe400078ec0ff */
[----:B------:R-:W-:Y:S02]  /*a400*/  SHF.L.U32 R16, R25, 0x10, RZ ;  /* 0x0000001019107819 */ /* 0x000fe400000006ff */
[C---:B------:R-:W-:Y:S02]  /*a410*/  SHF.L.U32 R22, R24.reuse, 0x10, RZ ;  /* 0x0000001018167819 */ /* 0x040fe400000006ff */
[----:B------:R-:W-:-:S02]  /*a420*/  LOP3.LUT R28, R24, 0xffff0000, RZ, 0xc0, !PT ;  /* 0xffff0000181c7812 */ /* 0x000fc400078ec0ff */
[C---:B------:R-:W-:Y:S02]  /*a430*/  SHF.L.U32 R25, R27.reuse, 0x10, RZ ;  /* 0x000000101b197819 */ /* 0x040fe400000006ff */
[----:B------:R-:W-:Y:S01]  /*a440*/  LOP3.LUT R24, R27, 0xffff0000, RZ, 0xc0, !PT ;  /* 0xffff00001b187812 */ /* 0x000fe200078ec0ff */
[C---:B------:R-:W-:Y:S01]  /*a450*/  IMAD.U32 R27, R26.reuse, 0x10000, RZ ;  /* 0x000100001a1b7824 */ /* 0x040fe200078e00ff */
[----:B------:R-:W-:Y:S02]  /*a460*/  LOP3.LUT R38, R26, 0xffff0000, RZ, 0xc0, !PT ;  /* 0xffff00001a267812 */ /* 0x000fe400078ec0ff */
[----:B--2---:R-:W-:Y:S02]  /*a470*/  LOP3.LUT R23, R2, 0xffff0000, RZ, 0xc0, !PT ;  /* 0xffff000002177812 */ /* 0x004fe400078ec0ff */
[C---:B------:R-:W-:Y:S01]  /*a480*/  LOP3.LUT R26, R3.reuse, 0xffff0000, RZ, 0xc0, !PT ;  /* 0xffff0000031a7812 */ /* 0x040fe200078ec0ff */
[----:B------:R-:W-:Y:S01]  /*a490*/  IMAD.U32 R3, R3, 0x10000, RZ ;  /* 0x0001000003037824 */ /* 0x000fe200078e00ff */
[----:B---3--:R-:W-:Y:S01]  /*a4a0*/  LOP3.LUT R31, R4, 0xffff0000, RZ, 0xc0, !PT ;  /* 0xffff0000041f7812 */ /* 0x008fe200078ec0ff */
[-C--:B------:R-:W-:Y:S01]  /*a4b0*/  FMUL.FTZ R29, R0, R23.reuse ;  /* 0x00000017001d7220 */ /* 0x080fe20000410000 */
[----:B------:R-:W-:Y:S01]  /*a4c0*/  FMUL.FTZ R23, R16, R23 ;  /* 0x0000001710177220 */ /* 0x000fe20000410000 */
[----:B------:R-:W-:Y:S01]  /*a4d0*/  LOP3.LUT R30, R5, 0xffff0000, RZ, 0xc0, !PT ;  /* 0xffff0000051e7812 */ /* 0x000fe200078ec0ff */
[-C--:B-1----:R-:W-:Y:S01]  /*a4e0*/  FMUL.FTZ R40, R24, R26.reuse ;  /* 0x0000001a18287220 */ /* 0x082fe20000410000 */
[C---:B------:R-:W-:Y:S01]  /*a4f0*/  FMUL.FTZ R39, R25.reuse, R26 ;  /* 0x0000001a19277220 */ /* 0x040fe20000410000 */
[----:B------:R-:W-:Y:S01]  /*a500*/  FFMA.FTZ R0, R0, R31, R23 ;  /* 0x0000001f00007223 */ /* 0x000fe20000010017 */
[----:B------:R-:W-:Y:S01]  /*a510*/  SHF.L.U32 R23, R2, 0x10, RZ ;  /* 0x0000001002177819 */ /* 0x000fe200000006ff */
[-C--:B------:R-:W-:Y:S01]  /*a520*/  FFMA.FTZ R40, R25, R30.reuse, -R40 ;  /* 0x0000001e19287223 */ /* 0x080fe20000010828 */
[----:B------:R-:W-:Y:S01]  /*a530*/  SHF.L.U32 R25, R4, 0x10, RZ ;  /* 0x0000001004197819 */ /* 0x000fe200000006ff */
[----:B------:R-:W-:Y:S01]  /*a540*/  FMUL.FTZ R4, R38, R3 ;  /* 0x0000000326047220 */ /* 0x000fe20000410000 */
[----:B------:R-:W-:Y:S01]  /*a550*/  SHF.L.U32 R2, R5, 0x10, RZ ;  /* 0x0000001005027819 */ /* 0x000fe200000006ff */
[-C--:B------:R-:W-:Y:S01]  /*a560*/  FMUL.FTZ R5, R28, R23.reuse ;  /* 0x000000171c057220 */ /* 0x080fe20000410000 */
[----:B------:R-:W-:Y:S01]  /*a570*/  FMUL.FTZ R23, R22, R23 ;  /* 0x0000001716177220 */ /* 0x000fe20000410000 */
[C---:B------:R-:W-:Y:S01]  /*a580*/  FMUL.FTZ R3, R27.reuse, R3 ;  /* 0x000000031b037220 */ /* 0x040fe20000410000 */
[----:B------:R-:W-:Y:S01]  /*a590*/  FFMA.FTZ R29, R16, R31, -R29 ;  /* 0x0000001f101d7223 */ /* 0x000fe2000001081d */
[----:B------:R-:W-:Y:S01]  /*a5a0*/  FFMA.FTZ R39, R24, R30, R39 ;  /* 0x0000001e18277223 */ /* 0x000fe20000010027 */
[-C--:B------:R-:W-:Y:S01]  /*a5b0*/  FFMA.FTZ R5, R22, R25.reuse, -R5 ;  /* 0x0000001916057223 */ /* 0x080fe20000010805 */
[----:B------:R-:W-:Y:S01]  /*a5c0*/  FFMA.FTZ R28, R28, R25, R23 ;  /* 0x000000191c1c7223 */ /* 0x000fe20000010017 */
[-C--:B------:R-:W-:Y:S01]  /*a5d0*/  FFMA.FTZ R4, R27, R2.reuse, -R4 ;  /* 0x000000021b047223 */ /* 0x080fe20000010804 */
[----:B------:R-:W-:Y:S01]  /*a5e0*/  FFMA.FTZ R3, R38, R2, R3 ;  /* 0x0000000226037223 */ /* 0x000fe20000010003 */
[----:B------:R-:W-:-:S02]  /*a5f0*/  F2FP.BF16.F32.PACK_AB R25, R0, R29 ;  /* 0x0000001d0019723e */ /* 0x000fc400000010ff */
[----:B------:R-:W-:Y:S02]  /*a600*/  F2FP.BF16.F32.PACK_AB R27, R39, R40 ;  /* 0x00000028271b723e */ /* 0x000fe400000010ff */
[----:B------:R-:W-:Y:S02]  /*a610*/  F2FP.BF16.F32.PACK_AB R24, R28, R5 ;  /* 0x000000051c18723e */ /* 0x000fe400000010ff */
[----:B------:R-:W-:Y:S02]  /*a620*/  F2FP.BF16.F32.PACK_AB R26, R3, R4 ;  /* 0x00000004031a723e */ /* 0x000fe400000010ff */
.L_x_3820:
[----:B------:R-:W-:Y:S05]  /*a630*/  BSYNC B0 ;  /* 0x0000000000007941 */ /* 0x000fea0003800000 */
.L_x_3819:
[----:B-----5:R2:W-:Y:S01]  /*a640*/  STS.128 [R211], R24 ;  /* 0x00000018d3007388 */ /* 0x0205e20000000c00 */
[----:B------:R-:W-:Y:S01]  /*a650*/  IADD3 R0, R18, 0x40, RZ ;  /* 0x0000004012007810 */ /* 0x000fe20007ffe0ff */
[----:B------:R-:W-:Y:S03]  /*a660*/  BSSY B0, `(.L_x_3821) ;  /* 0x0000029000007945 */ /* 0x000fe60003800000 */
[----:B------:R-:W-:-:S13]  /*a670*/  ISETP.GE.AND P0, PT, R0, UR5, PT ;  /* 0x0000000500007c0c */ /* 0x000fda000bf06270 */
[----:B------:R-:W-:Y:S05]  /*a680*/  @P0 BRA `(.L_x_3822) ;  /* 0x0000000000980947 */ /* 0x000fea0003800000 */
[----:B------:R-:W3:Y:S04]  /*a690*/  LDG.E.64 R2, desc[UR6][R6.64+0x40] ;  /* 0x0000400606027981 */ /* 0x000ee8000c1e1b00 */
[----:B------:R-:W4:Y:S01]  /*a6a0*/  LDG.E.64 R4, desc[UR6][R20.64+0x40] ;  /* 0x0000400614047981 */ /* 0x000f22000c1e1b00 */
[C---:B------:R-:W-:Y:S01]  /*a6b0*/  SHF.L.U32 R16, R13.reuse, 0x10, RZ ;  /* 0x000000100d107819 */ /* 0x040fe200000006ff */
[----:B------:R-:W-:Y:S01]  /*a6c0*/  IMAD.U32 R23, R14, 0x10000, RZ ;  /* 0x000100000e177824 */ /* 0x000fe200078e00ff */
[----:B------:R-:W-:Y:S02]  /*a6d0*/  LOP3.LUT R0, R13, 0xffff0000, RZ, 0xc0, !PT ;  /* 0xffff00000d007812 */ /* 0x000fe400078ec0ff */
[C---:B------:R-:W-:Y:S02]  /*a6e0*/  SHF.L.U32 R13, R12.reuse, 0x10, RZ ;  /* 0x000000100c0d7819 */ /* 0x040fe400000006ff */
[----:B--2---:R-:W-:-:S02]  /*a6f0*/  LOP3.LUT R24, R12, 0xffff0000, RZ, 0xc0, !PT ;  /* 0xffff00000c187812 */ /* 0x004fc400078ec0ff */
[C---:B------:R-:W-:Y:S02]  /*a700*/  SHF.L.U32 R22, R15.reuse, 0x10, RZ ;  /* 0x000000100f167819 */ /* 0x040fe400000006ff */
[----:B------:R-:W-:Y:S02]  /*a710*/  LOP3.LUT R12, R15, 0xffff0000, RZ, 0xc0, !PT ;  /* 0xffff00000f0c7812 */ /* 0x000fe400078ec0ff */
[----:B------:R-:W-:Y:S02]  /*a720*/  LOP3.LUT R14, R14, 0xffff0000, RZ, 0xc0, !PT ;  /* 0xffff00000e0e7812 */ /* 0x000fe400078ec0ff */
[----:B---3--:R-:W-:Y:S02]  /*a730*/  LOP3.LUT R15, R2, 0xffff0000, RZ, 0xc0, !PT ;  /* 0xffff0000020f7812 */ /* 0x008fe400078ec0ff */
[C---:B------:R-:W-:Y:S01]  /*a740*/  LOP3.LUT R27, R3.reuse, 0xffff0000, RZ, 0xc0, !PT ;  /* 0xffff0000031b7812 */ /* 0x040fe200078ec0ff */
[----:B------:R-:W-:Y:S01]  /*a750*/  IMAD.U32 R3, R3, 0x10000, RZ ;  /* 0x0001000003037824 */ /* 0x000fe200078e00ff */
[----:B----4-:R-:W-:Y:S01]  /*a760*/  LOP3.LUT R31, R4, 0xffff0000, RZ, 0xc0, !PT ;  /* 0xffff0000041f7812 */ /* 0x010fe200078ec0ff */
[-C--:B------:R-:W-:Y:S01]  /*a770*/  FMUL.FTZ R25, R0, R15.reuse ;  /* 0x0000000f00197220 */ /* 0x080fe20000410000 */
[----:B------:R-:W-:Y:S01]  /*a780*/  FMUL.FTZ R39, R16, R15 ;  /* 0x0000000f10277220 */ /* 0x000fe20000410000 */
[C---:B------:R-:W-:Y:S01]  /*a790*/  LOP3.LUT R29, R5.reuse, 0xffff0000, RZ, 0xc0, !PT ;  /* 0xffff0000051d7812 */ /* 0x040fe200078ec0ff */
[-C--:B------:R-:W-:Y:S01]  /*a7a0*/  FMUL.FTZ R15, R12, R27.reuse ;  /* 0x0000001b0c0f7220 */ /* 0x080fe20000410000 */
[----:B------:R-:W-:Y:S01]  /*a7b0*/  FMUL.FTZ R27, R22, R27 ;  /* 0x0000001b161b7220 */ /* 0x000fe20000410000 */
[----:B------:R-:W-:Y:S01]  /*a7c0*/  SHF.L.U32 R2, R2, 0x10, RZ ;  /* 0x0000001002027819 */ /* 0x000fe200000006ff */
[----:B------:R-:W-:Y:S01]  /*a7d0*/  FFMA.FTZ R25, R16, R31, -R25 ;  /* 0x0000001f10197223 */ /* 0x000fe20000010819 */
[----:B------:R-:W-:Y:S01]  /*a7e0*/  SHF.L.U32 R4, R4, 0x10, RZ ;  /* 0x0000001004047819 */ /* 0x000fe200000006ff */
[----:B------:R-:W-:Y:S01]  /*a7f0*/  FFMA.FTZ R12, R12, R29, R27 ;  /* 0x0000001d0c0c7223 */ /* 0x000fe2000001001b */
[----:B------:R-:W-:Y:S01]  /*a800*/  SHF.L.U32 R5, R5, 0x10, RZ ;  /* 0x0000001005057819 */ /* 0x000fe200000006ff */
[-C--:B------:R-:W-:Y:S01]  /*a810*/  FMUL.FTZ R16, R24, R2.reuse ;  /* 0x0000000218107220 */ /* 0x080fe20000410000 */
[----:B------:R-:W-:Y:S01]  /*a820*/  FMUL.FTZ R27, R13, R2 ;  /* 0x000000020d1b7220 */ /* 0x000fe20000410000 */
[-C--:B------:R-:W-:Y:S01]  /*a830*/  FMUL.FTZ R2, R14, R3.reuse ;  /* 0x000000030e027220 */ /* 0x080fe20000410000 */
[----:B------:R-:W-:Y:S01]  /*a840*/  FMUL.FTZ R3, R23, R3 ;  /* 0x0000000317037220 */ /* 0x000fe20000410000 */
        /* <DEDUP_REMOVED lines=10> */
.L_x_3822:
[----:B------:R-:W-:Y:S05]  /*a8f0*/  BSYNC B0 ;  /* 0x0000000000007941 */ /* 0x000fea0003800000 */
.L_x_3821:
[----:B------:R3:W-:Y:S01]  /*a900*/  STS.128 [R211+0x2000], R12 ;  /* 0x0020000cd3007388 */ /* 0x0007e20000000c00 */
[----:B------:R-:W-:Y:S01]  /*a910*/  IADD3 R0, R18, 0x80, RZ ;  /* 0x0000008012007810 */ /* 0x000fe20007ffe0ff */
[----:B------:R-:W-:Y:S03]  /*a920*/  BSSY B0, `(.L_x_3823) ;  /* 0x000002a000007945 */ /* 0x000fe60003800000 */
[----:B------:R-:W-:-:S13]  /*a930*/  ISETP.GE.AND P0, PT, R0, UR5, PT ;  /* 0x0000000500007c0c */ /* 0x000fda000bf06270 */
[----:B------:R-:W-:Y:S05]  /*a940*/  @P0 BRA `(.L_x_3824) ;  /* 0x00000000009c0947 */ /* 0x000fea0003800000 */
[----:B------:R-:W4:Y:S04]  /*a950*/  LDG.E.64 R2, desc[UR6][R6.64+0x80] ;  /* 0x0000800606027981 */ /* 0x000f28000c1e1b00 */
[----:B------:R-:W2:Y:S01]  /*a960*/  LDG.E.64 R4, desc[UR6][R20.64+0x80] ;  /* 0x0000800614047981 */ /* 0x000ea2000c1e1b00 */
[C---:B---3--:R-:W-:Y:S01]  /*a970*/  SHF.L.U32 R12, R9.reuse, 0x10, RZ ;  /* 0x00000010090c7819 */ /* 0x048fe200000006ff */
[----:B------:R-:W-:Y:S01]  /*a980*/  IMAD.U32 R14, R10, 0x10000, RZ ;  /* 0x000100000a0e7824 */ /* 0x000fe200078e00ff */
[----:B------:R-:W-:Y:S02]  /*a990*/  LOP3.LUT R0, R9, 0xffff0000, RZ, 0xc0, !PT ;  /* 0xffff000009007812 */ /* 0x000fe400078ec0ff */
[C---:B------:R-:W-:Y:S02]  /*a9a0*/  SHF.L.U32 R9, R8.reuse, 0x10, RZ ;  /* 0x0000001008097819 */ /* 0x040fe400000006ff */
[----:B------:R-:W-:-:S02]  /*a9b0*/  LOP3.LUT R15, R8, 0xffff0000, RZ, 0xc0, !PT ;  /* 0xffff0000080f7812 */ /* 0x000fc400078ec0ff */
[C---:B------:R-:W-:Y:S02]  /*a9c0*/  SHF.L.U32 R13, R11.reuse, 0x10, RZ ;  /* 0x000000100b0d7819 */ /* 0x040fe400000006ff */
[----:B------:R-:W-:Y:S02]  /*a9d0*/  LOP3.LUT R8, R11, 0xffff0000, RZ, 0xc0, !PT ;  /* 0xffff00000b087812 */ /* 0x000fe400078ec0ff */
[----:B------:R-:W-:Y:S02]  /*a9e0*/  LOP3.LUT R22, R10, 0xffff0000, RZ, 0xc0, !PT ;  /* 0xffff00000a167812 */ /* 0x000fe400078ec0ff */
[----:B----4-:R-:W-:Y:S02]  /*a9f0*/  LOP3.LUT R11, R2, 0xffff0000, RZ, 0xc0, !PT ;  /* 0xffff0000020b7812 */ /* 0x010fe400078ec0ff */
[----:B------:R-:W-:Y:S02]  /*aa00*/  LOP3.LUT R10, R3, 0xffff0000, RZ, 0xc0, !PT ;  /* 0xffff0000030a7812 */ /* 0x000fe400078ec0ff */
[----:B--2---:R-:W-:Y:S01]  /*aa10*/  LOP3.LUT R25, R4, 0xffff0000, RZ, 0xc0, !PT ;  /* 0xffff000004197812 */ /* 0x004fe200078ec0ff */
[-C--:B------:R-:W-:Y:S01]  /*aa20*/  FMUL.FTZ R23, R0, R11.reuse ;  /* 0x0000000b00177220 */ /* 0x080fe20000410000 */
[----:B------:R-:W-:Y:S01]  /*aa30*/  LOP3.LUT R16, R5, 0xffff0000, RZ, 0xc0, !PT ;  /* 0xffff000005107812 */ /* 0x000fe200078ec0ff */
[----:B------:R-:W-:Y:S01]  /*aa40*/  FMUL.FTZ R11, R12, R11 ;  /* 0x0000000b0c0b7220 */ /* 0x000fe20000410000 */
[----:B------:R-:W-:Y:S01]  /*aa50*/  SHF.L.U32 R3, R3, 0x10, RZ ;  /* 0x0000001003037819 */ /* 0x000fe200000006ff */
[-C--:B------:R-:W-:Y:S01]  /*aa60*/  FMUL.FTZ R27, R13, R10.reuse ;  /* 0x0000000a0d1b7220 */ /* 0x080fe20000410000 */
[----:B------:R-:W-:Y:S01]  /*aa70*/  SHF.L.U32 R2, R2, 0x10, RZ ;  /* 0x0000001002027819 */ /* 0x000fe200000006ff */
[----:B------:R-:W-:Y:S01]  /*aa80*/  FMUL.FTZ R24, R8, R10 ;  /* 0x0000000a08187220 */ /* 0x000fe20000410000 */
[----:B------:R-:W-:Y:S01]  /*aa90*/  FFMA.FTZ R0, R0, R25, R11 ;  /* 0x0000001900007223 */ /* 0x000fe2000001000b */
[----:B------:R-:W-:Y:S01]  /*aaa0*/  FFMA.FTZ R27, R8, R16, R27 ;  /* 0x00000010081b7223 */ /* 0x000fe2000001001b */
[----:B------:R-:W-:Y:S01]  /*aab0*/  SHF.L.U32 R5, R5, 0x10, RZ ;  /* 0x0000001005057819 */ /* 0x000fe200000006ff */
[-C--:B------:R-:W-:Y:S01]  /*aac0*/  FMUL.FTZ R11, R22, R3.reuse ;  /* 0x00000003160b7220 */ /* 0x080fe20000410000 */
[----:B------:R-:W-:Y:S01]  /*aad0*/  FMUL.FTZ R8, R15, R2 ;  /* 0x000000020f087220 */ /* 0x000fe20000410000 */
[----:B------:R-:W-:Y:S01]  /*aae0*/  FMUL.FTZ R3, R14, R3 ;  /* 0x000000030e037220 */ /* 0x000fe20000410000 */
[----:B------:R-:W-:Y:S01]  /*aaf0*/  FFMA.FTZ R24, R13, R16, -R24 ;  /* 0x000000100d187223 */ /* 0x000fe20000010818 */
[----:B------:R-:W-:-:S02]  /*ab00*/  IMAD.U32 R4, R4, 0x10000, RZ ;  /* 0x0001000004047824 */ /* 0x000fc400078e00ff */
[C---:B------:R-:W-:Y:S01]  /*ab10*/  FMUL.FTZ R2, R9.reuse, R2 ;  /* 0x0000000209027220 */ /* 0x040fe20000410000 */
[-C--:B------:R-:W-:Y:S01]  /*ab20*/  FFMA.FTZ R11, R14, R5.reuse, -R11 ;  /* 0x000000050e0b7223 */ /* 0x080fe2000001080b */
[----:B------:R-:W-:Y:S01]  /*ab30*/  FFMA.FTZ R22, R22, R5, R3 ;  /* 0x0000000516167223 */ /* 0x000fe20000010003 */
[----:B------:R-:W-:Y:S01]  /*ab40*/  FFMA.FTZ R23, R12, R25, -R23 ;  /* 0x000000190c177223 */ /* 0x000fe20000010817 */
[-C--:B------:R-:W-:Y:S01]  /*ab50*/  FFMA.FTZ R8, R9, R4.reuse, -R8 ;  /* 0x0000000409087223 */ /* 0x080fe20000010808 */
[----:B------:R-:W-:Y:S01]  /*ab60*/  FFMA.FTZ R15, R15, R4, R2 ;  /* 0x000000040f0f7223 */ /* 0x000fe20000010002 */
[----:B------:R-:W-:Y:S02]  /*ab70*/  F2FP.BF16.F32.PACK_AB R24, R27, R24 ;  /* 0x000000181b18723e */ /* 0x000fe400000010ff */
[----:B------:R-:W-:Y:S02]  /*ab80*/  F2FP.BF16.F32.PACK_AB R10, R22, R11 ;  /* 0x0000000b160a723e */ /* 0x000fe400000010ff */
[----:B------:R-:W-:-:S02]  /*ab90*/  F2FP.BF16.F32.PACK_AB R9, R0, R23 ;  /* 0x000000170009723e */ /* 0x000fc400000010ff */
[----:B------:R-:W-:Y:S02]  /*aba0*/  F2FP.BF16.F32.PACK_AB R8, R15, R8 ;  /* 0x000000080f08723e */ /* 0x000fe400000010ff */
[----:B------:R-:W-:Y:S02]  /*abb0*/  MOV R11, R24 ;  /* 0x00000018000b7202 */ /* 0x000fe40000000f00 */
.L_x_3824:
[----:B------:R-:W-:Y:S05]  /*abc0*/  BSYNC B0 ;  /* 0x0000000000007941 */ /* 0x000fea0003800000 */
.L_x_3823:
[----:B------:R4:W-:Y:S02]  /*abd0*/  STS.128 [R211+0x4000], R8 ;  /* 0x00400008d3007388 */ /* 0x0009e40000000c00 */
.L_x_3818:
[----:B------:R-:W-:Y:S05]  /*abe0*/  BSYNC B1 ;  /* 0x0000000000017941 */ /* 0x000fea0003800000 */
.L_x_3817:
[----:B------:R-:W-:Y:S01]  /*abf0*/  VIADD R16, R206, 0x10 ;  /* 0x00000010ce107836 */ /* 0x000fe20000000000 */
[----:B------:R-:W-:Y:S04]  /*ac00*/  BSSY B1, `(.L_x_3825) ;  /* 0x000008a000017945 */ /* 0x000fe80003800000 */
[----:B------:R-:W-:-:S04]  /*ac10*/  ISETP.GE.AND P0, PT, R16, R17, PT ;  /* 0x000000111000720c */ /* 0x000fc80003f06270 */
[----:B------:R-:W-:-:S13]  /*ac20*/  ISETP.LT.OR P0, PT, R60, -0x87, P0 ;  /* 0xffffff793c00780c */ /* 0x000fda0000701670 */
[----:B------:R-:W-:Y:S05]  /*ac30*/  @P0 BRA `(.L_x_3826) ;  /* 0x0000000800180947 */ /* 0x000fea0003800000 */
[----:B---3--:R3:W5:Y:S04]  /*ac40*/  LDG.E.128 R12, desc[UR6][R36.64+0x80] ;  /* 0x00008006240c7981 */ /* 0x008768000c1e1d00 */
[----:B----4-:R3:W5:Y:S04]  /*ac50*/  LDG.E.128 R8, desc[UR6][R36.64+0x100] ;  /* 0x0001000624087981 */ /* 0x010768000c1e1d00 */
[----:B--2---:R3:W5:Y:S01]  /*ac60*/  LDG.E.128 R24, desc[UR6][R36.64] ;  /* 0x0000000624187981 */ /* 0x004762000c1e1d00 */
[----:B------:R-:W-:Y:S01]  /*ac70*/  ISETP.GE.AND P0, PT, R18, UR5, PT ;  /* 0x0000000512007c0c */ /* 0x000fe2000bf06270 */
[----:B------:R-:W-:-:S12]  /*ac80*/  BSSY B0, `(.L_x_3827) ;  /* 0x0000028000007945 */ /* 0x000fd80003800000 */
[----:B------:R-:W-:Y:S05]  /*ac90*/  @P0 BRA `(.L_x_3828) ;  /* 0x0000000000980947 */ /* 0x000fea0003800000 */
[----:B------:R-:W2:Y:S04]  /*aca0*/  LDG.E.64 R2, desc[UR6][R6.64] ;  /* 0x0000000606027981 */ /* 0x000ea8000c1e1b00 */
[----:B------:R-:W4:Y:S01]  /*acb0*/  LDG.E.64 R4, desc[UR6][R20.64] ;  /* 0x0000000614047981 */ /* 0x000f22000c1e1b00 */
        /* <DEDUP_REMOVED lines=8> */
[----:B--2---:R-:W-:Y:S02]  /*ad40*/  LOP3.LUT R25, R2, 0xffff0000, RZ, 0xc0, !PT ;  /* 0xffff000002197812 */ /* 0x004fe400078ec0ff */
[C---:B------:R-:W-:Y:S01]  /*ad50*/  LOP3.LUT R31, R3.reuse, 0xffff0000, RZ, 0xc0, !PT ;  /* 0xffff0000031f7812 */ /* 0x040fe200078ec0ff */
[----:B------:R-:W-:Y:S01]  /*ad60*/  IMAD.U32 R3, R3, 0x10000, RZ ;  /* 0x0001000003037824 */ /* 0x000fe200078e00ff */
[----:B----4-:R-:W-:Y:S01]  /*ad70*/  LOP3.LUT R39, R4, 0xffff0000, RZ, 0xc0, !PT ;  /* 0xffff000004277812 */ /* 0x010fe200078ec0ff */
[----:B------:R-:W-:Y:S01]  /*ad80*/  FMUL.FTZ R26, R25, R0 ;  /* 0x00000000191a7220 */ /* 0x000fe20000410000 */
[----:B---3--:R-:W-:Y:S01]  /*ad90*/  LOP3.LUT R37, R5, 0xffff0000, RZ, 0xc0, !PT ;  /* 0xffff000005257812 */ /* 0x008fe200078ec0ff */
[----:B------:R-:W-:Y:S01]  /*ada0*/  FMUL.FTZ R36, R31, R24 ;  /* 0x000000181f247220 */ /* 0x000fe20000410000 */
[----:B------:R-:W-:Y:S01]  /*adb0*/  FMUL.FTZ R25, R25, R22 ;  /* 0x0000001619197220 */ /* 0x000fe20000410000 */
[-C--:B------:R-:W-:Y:S01]  /*adc0*/  FMUL.FTZ R31, R31, R28.reuse ;  /* 0x0000001c1f1f7220 */ /* 0x080fe20000410000 */
[----:B------:R-:W-:Y:S01]  /*add0*/  SHF.L.U32 R2, R2, 0x10, RZ ;  /* 0x0000001002027819 */ /* 0x000fe200000006ff */
[----:B------:R-:W-:Y:S01]  /*ade0*/  FFMA.FTZ R36, R37, R28, -R36 ;  /* 0x0000001c25247223 */ /* 0x000fe20000010824 */
[----:B------:R-:W-:Y:S01]  /*adf0*/  FFMA.FTZ R25, R39, R0, R25 ;  /* 0x0000000027197223 */ /* 0x000fe20000010019 */
[----:B------:R-:W-:Y:S01]  /*ae00*/  FFMA.FTZ R31, R37, R24, R31 ;  /* 0x00000018251f7223 */ /* 0x000fe2000001001f */
[----:B------:R-:W-:Y:S01]  /*ae10*/  SHF.L.U32 R4, R4, 0x10, RZ ;  /* 0x0000001004047819 */ /* 0x000fe200000006ff */
[C---:B------:R-:W-:Y:S01]  /*ae20*/  FMUL.FTZ R37, R2.reuse, R29 ;  /* 0x0000001d02257220 */ /* 0x040fe20000410000 */
[----:B------:R-:W-:Y:S01]  /*ae30*/  SHF.L.U32 R5, R5, 0x10, RZ ;  /* 0x0000001005057819 */ /* 0x000fe200000006ff */
[C---:B------:R-:W-:Y:S01]  /*ae40*/  FMUL.FTZ R0, R3.reuse, R30 ;  /* 0x0000001e03007220 */ /* 0x040fe20000410000 */
        /* <DEDUP_REMOVED lines=11> */
.L_x_3828:
[----:B------:R-:W-:Y:S05]  /*af00*/  BSYNC B0 ;  /* 0x0000000000007941 */ /* 0x000fea0003800000 */
.L_x_3827:
[----:B-----5:R2:W-:Y:S01]  /*af10*/  STS.128 [R211+0x800], R24 ;  /* 0x00080018d3007388 */ /* 0x0205e20000000c00 */
[----:B------:R-:W-:Y:S01]  /*af20*/  IADD3 R0, R18, 0x40, RZ ;  /* 0x0000004012007810 */ /* 0x000fe20007ffe0ff */
[----:B------:R-:W-:Y:S03]  /*af30*/  BSSY B0, `(.L_x_3829) ;  /* 0x0000029000007945 */ /* 0x000fe60003800000 */
[----:B------:R-:W-:-:S13]  /*af40*/  ISETP.GE.AND P0, PT, R0, UR5, PT ;  /* 0x0000000500007c0c */ /* 0x000fda000bf06270 */
[----:B------:R-:W-:Y:S05]  /*af50*/  @P0 BRA `(.L_x_3830) ;  /* 0x0000000000980947 */ /* 0x000fea0003800000 */
[----:B------:R-:W4:Y:S04]  /*af60*/  LDG.E.64 R2, desc[UR6][R6.64+0x40] ;  /* 0x0000400606027981 */ /* 0x000f28000c1e1b00 */
[----:B------:R-:W5:Y:S01]  /*af70*/  LDG.E.64 R4, desc[UR6][R20.64+0x40] ;  /* 0x0000400614047981 */ /* 0x000f62000c1e1b00 */
[C---:B------:R-:W-:Y:S01]  /*af80*/  SHF.L.U32 R22, R13.reuse, 0x10, RZ ;  /* 0x000000100d167819 */ /* 0x040fe200000006ff */
[----:B--2---:R-:W-:Y:S01]  /*af90*/  IMAD.U32 R24, R14, 0x10000, RZ ;  /* 0x000100000e187824 */ /* 0x004fe200078e00ff */
[----:B------:R-:W-:Y:S02]  /*afa0*/  LOP3.LUT R0, R13, 0xffff0000, RZ, 0xc0, !PT ;  /* 0xffff00000d007812 */ /* 0x000fe400078ec0ff */
[C---:B------:R-:W-:Y:S02]  /*afb0*/  SHF.L.U32 R13, R12.reuse, 0x10, RZ ;  /* 0x000000100c0d7819 */ /* 0x040fe400000006ff */
[----:B------:R-:W-:-:S02]  /*afc0*/  LOP3.LUT R25, R12, 0xffff0000, RZ, 0xc0, !PT ;  /* 0xffff00000c197812 */ /* 0x000fc400078ec0ff */
[C---:B------:R-:W-:Y:S02]  /*afd0*/  SHF.L.U32 R23, R15.reuse, 0x10, RZ ;  /* 0x000000100f177819 */ /* 0x040fe400000006ff */
[----:B------:R-:W-:Y:S02]  /*afe0*/  LOP3.LUT R12, R15, 0xffff0000, RZ, 0xc0, !PT ;  /* 0xffff00000f0c7812 */ /* 0x000fe400078ec0ff */
[----:B------:R-:W-:Y:S02]  /*aff0*/  LOP3.LUT R29, R14, 0xffff0000, RZ, 0xc0, !PT ;  /* 0xffff00000e1d7812 */ /* 0x000fe400078ec0ff */
[----:B----4-:R-:W-:Y:S02]  /*b000*/  LOP3.LUT R15, R2, 0xffff0000, RZ, 0xc0, !PT ;  /* 0xffff0000020f7812 */ /* 0x010fe400078ec0ff */
[C---:B------:R-:W-:Y:S01]  /*b010*/  LOP3.LUT R14, R3.reuse, 0xffff0000, RZ, 0xc0, !PT ;  /* 0xffff0000030e7812 */ /* 0x040fe200078ec0ff */
[----:B------:R-:W-:Y:S01]  /*b020*/  IMAD.U32 R3, R3, 0x10000, RZ ;  /* 0x0001000003037824 */ /* 0x000fe200078e00ff */
[----:B-----5:R-:W-:Y:S01]  /*b030*/  LOP3.LUT R27, R4, 0xffff0000, RZ, 0xc0, !PT ;  /* 0xffff0000041b7812 */ /* 0x020fe200078ec0ff */
[----:B------:R-:W-:Y:S01]  /*b040*/  FMUL.FTZ R28, R15, R0 ;  /* 0x000000000f1c7220 */ /* 0x000fe20000410000 */
[----:B------:R-:W-:Y:S01]  /*b050*/  LOP3.LUT R26, R5, 0xffff0000, RZ, 0xc0, !PT ;  /* 0xffff0000051a7812 */ /* 0x000fe200078ec0ff */
[----:B------:R-:W-:Y:S01]  /*b060*/  FMUL.FTZ R31, R15, R22 ;  /* 0x000000160f1f7220 */ /* 0x000fe20000410000 */
[----:B------:R-:W-:Y:S01]  /*b070*/  FMUL.FTZ R15, R14, R12 ;  /* 0x0000000c0e0f7220 */ /* 0x000fe20000410000 */
[----:B------:R-:W-:Y:S01]  /*b080*/  SHF.L.U32 R2, R2, 0x10, RZ ;  /* 0x0000001002027819 */ /* 0x000fe200000006ff */
[-C--:B---3--:R-:W-:Y:S01]  /*b090*/  FMUL.FTZ R37, R14, R23.reuse ;  /* 0x000000170e257220 */ /* 0x088fe20000410000 */
[----:B------:R-:W-:Y:S01]  /*b0a0*/  FFMA.FTZ R31, R27, R0, R31 ;  /* 0x000000001b1f7223 */ /* 0x000fe2000001001f */
[----:B------:R-:W-:Y:S01]  /*b0b0*/  FFMA.FTZ R15, R26, R23, -R15 ;  /* 0x000000171a0f7223 */ /* 0x000fe2000001080f */
[----:B------:R-:W-:Y:S01]  /*b0c0*/  SHF.L.U32 R5, R5, 0x10, RZ ;  /* 0x0000001005057819 */ /* 0x000fe200000006ff */
[----:B------:R-:W-:Y:S01]  /*b0d0*/  FMUL.FTZ R23, R2, R25 ;  /* 0x0000001902177220 */ /* 0x000fe20000410000 */
[----:B------:R-:W-:Y:S01]  /*b0e0*/  SHF.L.U32 R4, R4, 0x10, RZ ;  /* 0x0000001004047819 */ /* 0x000fe200000006ff */
[C---:B------:R-:W-:Y:S01]  /*b0f0*/  FMUL.FTZ R0, R3.reuse, R29 ;  /* 0x0000001d03007220 */ /* 0x040fe20000410000 */
[-C--:B------:R-:W-:Y:S01]  /*b100*/  FMUL.FTZ R2, R2, R13.reuse ;  /* 0x0000000d02027220 */ /* 0x080fe20000410000 */
[----:B------:R-:W-:Y:S01]  /*b110*/  FMUL.FTZ R14, R3, R24 ;  /* 0x00000018030e7220 */ /* 0x000fe20000410000 */
[----:B------:R-:W-:Y:S01]  /*b120*/  FFMA.FTZ R12, R26, R12, R37 ;  /* 0x0000000c1a0c7223 */ /* 0x000fe20000010025 */
[----:B------:R-:W-:Y:S01]  /*b130*/  FFMA.FTZ R0, R5, R24, -R0 ;  /* 0x0000001805007223 */ /* 0x000fe20000010800 */
        /* <DEDUP_REMOVED lines=8> */
.L_x_3830:
[----:B------:R-:W-:Y:S05]  /*b1c0*/  BSYNC B0 ;  /* 0x0000000000007941 */ /* 0x000fea0003800000 */
.L_x_3829:
[----:B------:R4:W-:Y:S01]  /*b1d0*/  STS.128 [R211+0x2800], R12 ;  /* 0x0028000cd3007388 */ /* 0x0009e20000000c00 */
[----:B------:R-:W-:Y:S01]  /*b1e0*/  IADD3 R0, R18, 0x80, RZ ;  /* 0x0000008012007810 */ /* 0x000fe20007ffe0ff */
[----:B------:R-:W-:Y:S03]  /*b1f0*/  BSSY B0, `(.L_x_3831) ;  /* 0x0000029000007945 */ /* 0x000fe60003800000 */
[----:B------:R-:W-:-:S13]  /*b200*/  ISETP.GE.AND P0, PT, R0, UR5, PT ;  /* 0x0000000500007c0c */ /* 0x000fda000bf06270 */
[----:B------:R-:W-:Y:S05]  /*b210*/  @P0 BRA `(.L_x_3832) ;  /* 0x0000000000980947 */ /* 0x000fea0003800000 */
[----:B------:R-:W5:Y:S04]  /*b220*/  LDG.E.64 R2, desc[UR6][R6.64+0x80] ;  /* 0x0000800606027981 */ /* 0x000f68000c1e1b00 */
[----:B------:R-:W3:Y:S01]  /*b230*/  LDG.E.64 R4, desc[UR6][R20.64+0x80] ;  /* 0x0000800614047981 */ /* 0x000ee2000c1e1b00 */
[C---:B----4-:R-:W-:Y:S01]  /*b240*/  SHF.L.U32 R12, R9.reuse, 0x10, RZ ;  /* 0x00000010090c7819 */ /* 0x050fe200000006ff */
[----:B------:R-:W-:Y:S01]  /*b250*/  IMAD.U32 R14, R10, 0x10000, RZ ;  /* 0x000100000a0e7824 */ /* 0x000fe200078e00ff */
[----:B------:R-:W-:Y:S02]  /*b260*/  LOP3.LUT R0, R9, 0xffff0000, RZ, 0xc0, !PT ;  /* 0xffff000009007812 */ /* 0x000fe400078ec0ff */
[C---:B------:R-:W-:Y:S02]  /*b270*/  SHF.L.U32 R9, R8.reuse, 0x10, RZ ;  /* 0x0000001008097819 */ /* 0x040fe400000006ff */
[----:B------:R-:W-:-:S02]  /*b280*/  LOP3.LUT R15, R8, 0xffff0000, RZ, 0xc0, !PT ;  /* 0xffff0000080f7812 */ /* 0x000fc400078ec0ff */
[C---:B------:R-:W-:Y:S02]  /*b290*/  SHF.L.U32 R13, R11.reuse, 0x10, RZ ;  /* 0x000000100b0d7819 */ /* 0x040fe400000006ff */
[----:B------:R-:W-:Y:S02]  /*b2a0*/  LOP3.LUT R8, R11, 0xffff0000, RZ, 0xc0, !PT ;  /* 0xffff00000b087812 */ /* 0x000fe400078ec0ff */
[----:B--2---:R-:W-:Y:S02]  /*b2b0*/  LOP3.LUT R25, R10, 0xffff0000, RZ, 0xc0, !PT ;  /* 0xffff00000a197812 */ /* 0x004fe400078ec0ff */
[----:B-----5:R-:W-:Y:S02]  /*b2c0*/  LOP3.LUT R11, R2, 0xffff0000, RZ, 0xc0, !PT ;  /* 0xffff0000020b7812 */ /* 0x020fe400078ec0ff */
[C---:B------:R-:W-:Y:S01]  /*b2d0*/  LOP3.LUT R10, R3.reuse, 0xffff0000, RZ, 0xc0, !PT ;  /* 0xffff0000030a7812 */ /* 0x040fe200078ec0ff */
[----:B------:R-:W-:Y:S01]  /*b2e0*/  IMAD.U32 R3, R3, 0x10000, RZ ;  /* 0x0001000003037824 */ /* 0x000fe200078e00ff */
[----:B---3--:R-:W-:Y:S01]  /*b2f0*/  LOP3.LUT R23, R4, 0xffff0000, RZ, 0xc0, !PT ;  /* 0xffff000004177812 */ /* 0x008fe200078ec0ff */
[----:B------:R-:W-:Y:S01]  /*b300*/  FMUL.FTZ R24, R11, R0 ;  /* 0x000000000b187220 */ /* 0x000fe20000410000 */
[----:B------:R-:W-:Y:S01]  /*b310*/  LOP3.LUT R22, R5, 0xffff0000, RZ, 0xc0, !PT ;  /* 0xffff000005167812 */ /* 0x000fe200078ec0ff */
[----:B------:R-:W-:Y:S01]  /*b320*/  FMUL.FTZ R27, R11, R12 ;  /* 0x0000000c0b1b7220 */ /* 0x000fe20000410000 */
[----:B------:R-:W-:Y:S01]  /*b330*/  FMUL.FTZ R11, R10, R8 ;  /* 0x000000080a0b7220 */ /* 0x000fe20000410000 */
[----:B------:R-:W-:Y:S01]  /*b340*/  SHF.L.U32 R2, R2, 0x10, RZ ;  /* 0x0000001002027819 */ /* 0x000fe200000006ff */
[-C--:B------:R-:W-:Y:S01]  /*b350*/  FMUL.FTZ R29, R10, R13.reuse ;  /* 0x0000000d0a1d7220 */ /* 0x080fe20000410000 */
        /* <DEDUP_REMOVED lines=18> */
.L_x_3832:
[----:B------:R-:W-:Y:S05]  /*b480*/  BSYNC B0 ;  /* 0x0000000000007941 */ /* 0x000fea0003800000 */
.L_x_3831:
[----:B------:R1:W-:Y:S02]  /*b490*/  STS.128 [R211+0x4800], R8 ;  /* 0x00480008d3007388 */ /* 0x0003e40000000c00 */
.L_x_3826:
[----:B------:R-:W-:Y:S05]  /*b4a0*/  BSYNC B1 ;  /* 0x0000000000017941 */ /* 0x000fea0003800000 */
.L_x_3825:
[----:B------:R-:W-:Y:S01]  /*b4b0*/  VIADD R0, R206, 0x20 ;  /* 0x00000020ce007836 */ /* 0x000fe20000000000 */
[----:B------:R-:W-:Y:S04]  /*b4c0*/  BSSY B1, `(.L_x_3833) ;  /* 0x000008c000017945 */ /* 0x000fe80003800000 */
[----:B------:R-:W-:-:S04]  /*b4d0*/  ISETP.GE.AND P0, PT, R0, R17, PT ;  /* 0x000000110000720c */ /* 0x000fc80003f06270 */
[----:B------:R-:W-:-:S13]  /*b4e0*/  ISETP.LT.OR P0, PT, R60, -0x107, P0 ;  /* 0xfffffef93c00780c */ /* 0x000fda0000701670 */
[----:B------:R-:W-:Y:S05]  /*b4f0*/  @P0 BRA `(.L_x_3834) ;  /* 0x0000000800200947 */ /* 0x000fea0003800000 */
[----:B---34-:R3:W5:Y:S04]  /*b500*/  LDG.E.128 R12, desc[UR6][R32.64+0x80] ;  /* 0x00008006200c7981 */ /* 0x018768000c1e1d00 */
[----:B-1----:R3:W5:Y:S04]  /*b510*/  LDG.E.128 R8, desc[UR6][R32.64+0x100] ;  /* 0x0001000620087981 */ /* 0x002768000c1e1d00 */
[----:B--2---:R3:W5:Y:S01]  /*b520*/  LDG.E.128 R24, desc[UR6][R32.64] ;  /* 0x0000000620187981 */ /* 0x004762000c1e1d00 */
[----:B------:R-:W-:Y:S01]  /*b530*/  ISETP.GE.AND P0, PT, R18, UR5, PT ;  /* 0x0000000512007c0c */ /* 0x000fe2000bf06270 */
[----:B------:R-:W-:-:S12]  /*b540*/  BSSY B0, `(.L_x_3835) ;  /* 0x0000028000007945 */ /* 0x000fd80003800000 */
[----:B------:R-:W-:Y:S05]  /*b550*/  @P0 BRA `(.L_x_3836) ;  /* 0x0000000000980947 */ /* 0x000fea0003800000 */
[----:B------:R-:W2:Y:S04]  /*b560*/  LDG.E.64 R2, desc[UR6][R6.64] ;  /* 0x0000000606027981 */ /* 0x000ea8000c1e1b00 */
[----:B------:R-:W3:Y:S01]  /*b570*/  LDG.E.64 R4, desc[UR6][R20.64] ;  /* 0x0000000614047981 */ /* 0x000ee2000c1e1b00 */
[C---:B-----5:R-:W-:Y:S01]  /*b580*/  SHF.L.U32 R23, R25.reuse, 0x10, RZ ;  /* 0x0000001019177819 */ /* 0x060fe200000006ff */
[----:B------:R-:W-:Y:S01]  /*b590*/  IMAD.U32 R29, R26, 0x10000, RZ ;  /* 0x000100001a1d7824 */ /* 0x000fe200078e00ff */
[----:B------:R-:W-:Y:S02]  /*b5a0*/  LOP3.LUT R22, R25, 0xffff0000, RZ, 0xc0, !PT ;  /* 0xffff000019167812 */ /* 0x000fe400078ec0ff */
[C---:B------:R-:W-:Y:S02]  /*b5b0*/  SHF.L.U32 R25, R24.reuse, 0x10, RZ ;  /* 0x0000001018197819 */ /* 0x040fe400000006ff */
[----:B------:R-:W-:-:S02]  /*b5c0*/  LOP3.LUT R30, R24, 0xffff0000, RZ, 0xc0, !PT ;  /* 0xffff0000181e7812 */ /* 0x000fc400078ec0ff */
[C---:B------:R-:W-:Y:S02]  /*b5d0*/  SHF.L.U32 R28, R27.reuse, 0x10, RZ ;  /* 0x000000101b1c7819 */ /* 0x040fe400000006ff */
[----:B------:R-:W-:Y:S02]  /*b5e0*/  LOP3.LUT R36, R26, 0xffff0000, RZ, 0xc0, !PT ;  /* 0xffff00001a247812 */ /* 0x000fe400078ec0ff */
[----:B------:R-:W-:Y:S02]  /*b5f0*/  LOP3.LUT R27, R27, 0xffff0000, RZ, 0xc0, !PT ;  /* 0xffff00001b1b7812 */ /* 0x000fe400078ec0ff */
[----:B--2---:R-:W-:Y:S02]  /*b600*/  LOP3.LUT R24, R2, 0xffff0000, RZ, 0xc0, !PT ;  /* 0xffff000002187812 */ /* 0x004fe400078ec0ff */
[C---:B------:R-:W-:Y:S01]  /*b610*/  LOP3.LUT R26, R3.reuse, 0xffff0000, RZ, 0xc0, !PT ;  /* 0xffff0000031a7812 */ /* 0x040fe200078ec0ff */
[----:B------:R-:W-:Y:S01]  /*b620*/  IMAD.U32 R3, R3, 0x10000, RZ ;  /* 0x0001000003037824 */ /* 0x000fe200078e00ff */
[----:B---3--:R-:W-:Y:S01]  /*b630*/  LOP3.LUT R32, R4, 0xffff0000, RZ, 0xc0, !PT ;  /* 0xffff000004207812 */ /* 0x008fe200078ec0ff */
[C---:B------:R-:W-:Y:S01]  /*b640*/  FMUL.FTZ R33, R24.reuse, R22 ;  /* 0x0000001618217220 */ /* 0x040fe20000410000 */
[----:B------:R-:W-:Y:S01]  /*b650*/  FMUL.FTZ R37, R24, R23 ;  /* 0x0000001718257220 */ /* 0x000fe20000410000 */
[----:B------:R-:W-:Y:S01]  /*b660*/  LOP3.LUT R31, R5, 0xffff0000, RZ, 0xc0, !PT ;  /* 0xffff0000051f7812 */ /* 0x000fe200078ec0ff */
[C---:B------:R-:W-:Y:S01]  /*b670*/  FMUL.FTZ R24, R26.reuse, R27 ;  /* 0x0000001b1a187220 */ /* 0x040fe20000410000 */
[-C--:B------:R-:W-:Y:S01]  /*b680*/  FMUL.FTZ R26, R26, R28.reuse ;  /* 0x0000001c1a1a7220 */ /* 0x080fe20000410000 */
[----:B------:R-:W-:Y:S01]  /*b690*/  SHF.L.U32 R2, R2, 0x10, RZ ;  /* 0x0000001002027819 */ /* 0x000fe200000006ff */
[----:B------:R-:W-:Y:S01]  /*b6a0*/  FFMA.FTZ R33, R32, R23, -R33 ;  /* 0x0000001720217223 */ /* 0x000fe20000010821 */
[C---:B------:R-:W-:Y:S01]  /*b6b0*/  FFMA.FTZ R24, R31.reuse, R28, -R24 ;  /* 0x0000001c1f187223 */ /* 0x040fe20000010818 */
[----:B------:R-:W-:Y:S01]  /*b6c0*/  FFMA.FTZ R27, R31, R27, R26 ;  /* 0x0000001b1f1b7223 */ /* 0x000fe2000001001a */
[----:B------:R-:W-:Y:S01]  /*b6d0*/  SHF.L.U32 R4, R4, 0x10, RZ ;  /* 0x0000001004047819 */ /* 0x000fe200000006ff */
[C---:B------:R-:W-:Y:S01]  /*b6e0*/  FMUL.FTZ R23, R2.reuse, R30 ;  /* 0x0000001e02177220 */ /* 0x040fe20000410000 */
[----:B------:R-:W-:Y:S01]  /*b6f0*/  FMUL.FTZ R31, R2, R25 ;  /* 0x00000019021f7220 */ /* 0x000fe20000410000 */
[----:B------:R-:W-:Y:S01]  /*b700*/  SHF.L.U32 R5, R5, 0x10, RZ ;  /* 0x0000001005057819 */ /* 0x000fe200000006ff */
[C---:B------:R-:W-:Y:S01]  /*b710*/  FMUL.FTZ R2, R3.reuse, R36 ;  /* 0x0000002403027220 */ /* 0x040fe20000410000 */
[----:B------:R-:W-:Y:S01]  /*b720*/  FMUL.FTZ R3, R3, R29 ;  /* 0x0000001d03037220 */ /* 0x000fe20000410000 */
[----:B------:R-:W-:Y:S01]  /*b730*/  FFMA.FTZ R23, R4, R25, -R23 ;  /* 0x0000001904177223 */ /* 0x000fe20000010817 */
[----:B------:R-:W-:Y:S01]  /*b740*/  FFMA.FTZ R22, R32, R22, R37 ;  /* 0x0000001620167223 */ /* 0x000fe20000010025 */
[----:B------:R-:W-:Y:S01]  /*b750*/  FFMA.FTZ R4, R4, R30, R31 ;  /* 0x0000001e04047223 */ /* 0x000fe2000001001f */
[C---:B------:R-:W-:Y:S01]  /*b760*/  FFMA.FTZ R2, R5.reuse, R29, -R2 ;  /* 0x0000001d05027223 */ /* 0x040fe20000010802 */
[----:B------:R-:W-:Y:S01]  /*b770*/  FFMA.FTZ R3, R5, R36, R3 ;  /* 0x0000002405037223 */ /* 0x000fe20000010003 */
[----:B------:R-:W-:-:S02]  /*b780*/  F2FP.BF16.F32.PACK_AB R27, R27, R24 ;  /* 0x000000181b1b723e */ /* 0x000fc400000010ff */
[----:B------:R-:W-:Y:S02]  /*b790*/  F2FP.BF16.F32.PACK_AB R25, R22, R33 ;  /* 0x000000211619723e */ /* 0x000fe400000010ff */
[----:B------:R-:W-:Y:S02]  /*b7a0*/  F2FP.BF16.F32.PACK_AB R24, R4, R23 ;  /* 0x000000170418723e */ /* 0x000fe400000010ff */
[----:B------:R-:W-:Y:S02]  /*b7b0*/  F2FP.BF16.F32.PACK_AB R26, R3, R2 ;  /* 0x00000002031a723e */ /* 0x000fe400000010ff */
.L_x_3836:
[----:B------:R-:W-:Y:S05]  /*b7c0*/  BSYNC B0 ;  /* 0x0000000000007941 */ /* 0x000fea0003800000 */
.L_x_3835:
[----:B-----5:R1:W-:Y:S01]  /*b7d0*/  STS.128 [R211+0x1000], R24 ;  /* 0x00100018d3007388 */ /* 0x0203e20000000c00 */
[----:B------:R-:W-:Y:S01]  /*b7e0*/  IADD3 R2, R18, 0x40, RZ ;  /* 0x0000004012027810 */ /* 0x000fe20007ffe0ff */
[----:B------:R-:W-:Y:S03]  /*b7f0*/  BSSY B0, `(.L_x_3837) ;  /* 0x000002a000007945 */ /* 0x000fe60003800000 */
[----:B------:R-:W-:-:S13]  /*b800*/  ISETP.GE.AND P0, PT, R2, UR5, PT ;  /* 0x0000000502007c0c */ /* 0x000fda000bf06270 */
[----:B------:R-:W-:Y:S05]  /*b810*/  @P0 BRA `(.L_x_3838) ;  /* 0x00000000009c0947 */ /* 0x000fea0003800000 */
[----:B------:R-:W2:Y:S04]  /*b820*/  LDG.E.64 R2, desc[UR6][R6.64+0x40] ;  /* 0x0000400606027981 */ /* 0x000ea8000c1e1b00 */
[----:B------:R-:W4:Y:S01]  /*b830*/  LDG.E.64 R4, desc[UR6][R20.64+0x40] ;  /* 0x0000400614047981 */ /* 0x000f22000c1e1b00 */
[C---:B------:R-:W-:Y:S01]  /*b840*/  SHF.L.U32 R22, R13.reuse, 0x10, RZ ;  /* 0x000000100d167819 */ /* 0x040fe200000006ff */
[----:B-1----:R-:W-:Y:S01]  /*b850*/  IMAD.U32 R25, R14, 0x10000, RZ ;  /* 0x000100000e197824 */ /* 0x002fe200078e00ff */
[C---:B------:R-:W-:Y:S02]  /*b860*/  SHF.L.U32 R23, R12.reuse, 0x10, RZ ;  /* 0x000000100c177819 */ /* 0x040fe400000006ff */
[----:B------:R-:W-:Y:S02]  /*b870*/  LOP3.LUT R26, R12, 0xffff0000, RZ, 0xc0, !PT ;  /* 0xffff00000c1a7812 */ /* 0x000fe400078ec0ff */
        /* <DEDUP_REMOVED lines=8> */
[----:B---3--:R-:W-:Y:S01]  /*b900*/  FMUL.FTZ R32, R12, R22 ;  /* 0x000000160c207220 */ /* 0x008fe20000410000 */
[----:B------:R-:W-:Y:S01]  /*b910*/  LOP3.LUT R27, R5, 0xffff0000, RZ, 0xc0, !PT ;  /* 0xffff0000051b7812 */ /* 0x000fe200078ec0ff */
[C---:B------:R-:W-:Y:S01]  /*b920*/  FMUL.FTZ R12, R14.reuse, R15 ;  /* 0x0000000f0e0c7220 */ /* 0x040fe20000410000 */
[-C--:B------:R-:W-:Y:S01]  /*b930*/  FMUL.FTZ R14, R14, R24.reuse ;  /* 0x000000180e0e7220 */ /* 0x080fe20000410000 */
[----:B------:R-:W-:Y:S01]  /*b940*/  SHF.L.U32 R2, R2, 0x10, RZ ;  /* 0x0000001002027819 */ /* 0x000fe200000006ff */
[----:B------:R-:W-:Y:S01]  /*b950*/  FFMA.FTZ R32, R28, R13, R32 ;  /* 0x0000000d1c207223 */ /* 0x000fe20000010020 */
[----:B------:R-:W-:Y:S01]  /*b960*/  SHF.L.U32 R3, R3, 0x10, RZ ;  /* 0x0000001003037819 */ /* 0x000fe200000006ff */
[C---:B------:R-:W-:Y:S01]  /*b970*/  FFMA.FTZ R12, R27.reuse, R24, -R12 ;  /* 0x000000181b0c7223 */ /* 0x040fe2000001080c */
[----:B------:R-:W-:Y:S01]  /*b980*/  FFMA.FTZ R15, R27, R15, R14 ;  /* 0x0000000f1b0f7223 */ /* 0x000fe2000001000e */
[----:B------:R-:W-:-:S02]  /*b990*/  IMAD.U32 R4, R4, 0x10000, RZ ;  /* 0x0001000004047824 */ /* 0x000fc400078e00ff */
[C---:B------:R-:W-:Y:S01]  /*b9a0*/  FMUL.FTZ R13, R2.reuse, R26 ;  /* 0x0000001a020d7220 */ /* 0x040fe20000410000 */
[----:B------:R-:W-:Y:S01]  /*b9b0*/  FMUL.FTZ R27, R2, R23 ;  /* 0x00000017021b7220 */ /* 0x000fe20000410000 */
[----:B------:R-:W-:Y:S01]  /*b9c0*/  SHF.L.U32 R5, R5, 0x10, RZ ;  /* 0x0000001005057819 */ /* 0x000fe200000006ff */
[C---:B------:R-:W-:Y:S01]  /*b9d0*/  FMUL.FTZ R2, R3.reuse, R30 ;  /* 0x0000001e03027220 */ /* 0x040fe20000410000 */
[----:B------:R-:W-:Y:S01]  /*b9e0*/  FFMA.FTZ R29, R28, R22, -R29 ;  /* 0x000000161c1d7223 */ /* 0x000fe2000001081d */
[----:B------:R-:W-:Y:S01]  /*b9f0*/  FMUL.FTZ R3, R3, R25 ;  /* 0x0000001903037220 */ /* 0x000fe20000410000 */
        /* <DEDUP_REMOVED lines=9> */
.L_x_3838:
[----:B------:R-:W-:Y:S05]  /*ba90*/  BSYNC B0 ;  /* 0x0000000000007941 */ /* 0x000fea0003800000 */
.L_x_3837:
[----:B------:R2:W-:Y:S01]  /*baa0*/  STS.128 [R211+0x3000], R12 ;  /* 0x0030000cd3007388 */ /* 0x0005e20000000c00 */
[----:B------:R-:W-:Y:S01]  /*bab0*/  IADD3 R2, R18, 0x80, RZ ;  /* 0x0000008012027810 */ /* 0x000fe20007ffe0ff */
[----:B------:R-:W-:Y:S03]  /*bac0*/  BSSY B0, `(.L_x_3839) ;  /* 0x000002a000007945 */ /* 0x000fe60003800000 */
[----:B------:R-:W-:-:S13]  /*bad0*/  ISETP.GE.AND P0, PT, R2, UR5, PT ;  /* 0x0000000502007c0c */ /* 0x000fda000bf06270 */
[----:B------:R-:W-:Y:S05]  /*bae0*/  @P0 BRA `(.L_x_3840) ;  /* 0x00000000009c0947 */ /* 0x000fea0003800000 */
[----:B------:R-:W4:Y:S04]  /*baf0*/  LDG.E.64 R2, desc[UR6][R6.64+0x80] ;  /* 0x0000800606027981 */ /* 0x000f28000c1e1b00 */
[----:B------:R-:W5:Y:S01]  /*bb00*/  LDG.E.64 R4, desc[UR6][R20.64+0x80] ;  /* 0x0000800614047981 */ /* 0x000f62000c1e1b00 */
[C---:B--2---:R-:W-:Y:S01]  /*bb10*/  SHF.L.U32 R12, R9.reuse, 0x10, RZ ;  /* 0x00000010090c7819 */ /* 0x044fe200000006ff */
[----:B------:R-:W-:Y:S01]  /*bb20*/  IMAD.U32 R15, R10, 0x10000, RZ ;  /* 0x000100000a0f7824 */ /* 0x000fe200078e00ff */
[C---:B------:R-:W-:Y:S02]  /*bb30*/  SHF.L.U32 R13, R8.reuse, 0x10, RZ ;  /* 0x00000010080d7819 */ /* 0x040fe400000006ff */
[----:B------:R-:W-:Y:S02]  /*bb40*/  LOP3.LUT R22, R8, 0xffff0000, RZ, 0xc0, !PT ;  /* 0xffff000008167812 */ /* 0x000fe400078ec0ff */
[----:B------:R-:W-:-:S02]  /*bb50*/  LOP3.LUT R9, R9, 0xffff0000, RZ, 0xc0, !PT ;  /* 0xffff000009097812 */ /* 0x000fc400078ec0ff */
[C---:B------:R-:W-:Y:S02]  /*bb60*/  SHF.L.U32 R14, R11.reuse, 0x10, RZ ;  /* 0x000000100b0e7819 */ /* 0x040fe400000006ff */
[----:B-1----:R-:W-:Y:S02]  /*bb70*/  LOP3.LUT R26, R10, 0xffff0000, RZ, 0xc0, !PT ;  /* 0xffff00000a1a7812 */ /* 0x002fe400078ec0ff */
[----:B------:R-:W-:Y:S02]  /*bb80*/  LOP3.LUT R11, R11, 0xffff0000, RZ, 0xc0, !PT ;  /* 0xffff00000b0b7812 */ /* 0x000fe400078ec0ff */
[----:B----4-:R-:W-:Y:S02]  /*bb90*/  LOP3.LUT R8, R2, 0xffff0000, RZ, 0xc0, !PT ;  /* 0xffff000002087812 */ /* 0x010fe400078ec0ff */
[----:B------:R-:W-:Y:S02]  /*bba0*/  LOP3.LUT R10, R3, 0xffff0000, RZ, 0xc0, !PT ;  /* 0xffff0000030a7812 */ /* 0x000fe400078ec0ff */
[----:B-----5:R-:W-:Y:S01]  /*bbb0*/  LOP3.LUT R24, R4, 0xffff0000, RZ, 0xc0, !PT ;  /* 0xffff000004187812 */ /* 0x020fe200078ec0ff */
[C---:B------:R-:W-:Y:S01]  /*bbc0*/  FMUL.FTZ R25, R8.reuse, R9 ;  /* 0x0000000908197220 */ /* 0x040fe20000410000 */
[----:B------:R-:W-:Y:S01]  /*bbd0*/  FMUL.FTZ R28, R8, R12 ;  /* 0x0000000c081c7220 */ /* 0x000fe20000410000 */
        /* <DEDUP_REMOVED lines=24> */
.L_x_3840:
[----:B------:R-:W-:Y:S05]  /*bd60*/  BSYNC B0 ;  /* 0x0000000000007941 */ /* 0x000fea0003800000 */
.L_x_3839:
[----:B------:R4:W-:Y:S02]  /*bd70*/  STS.128 [R211+0x5000], R8 ;  /* 0x00500008d3007388 */ /* 0x0009e40000000c00 */
.L_x_3834:
[----:B------:R-:W-:Y:S05]  /*bd80*/  BSYNC B1 ;  /* 0x0000000000017941 */ /* 0x000fea0003800000 */
.L_x_3833:
[----:B---3--:R-:W-:-:S05]  /*bd90*/  VIADD R32, R206, 0x30 ;  /* 0x00000030ce207836 */ /* 0x008fca0000000000 */
[----:B------:R-:W-:-:S04]  /*bda0*/  ISETP.GE.AND P0, PT, R32, R17, PT ;  /* 0x000000112000720c */ /* 0x000fc80003f06270 */
[----:B------:R-:W-:-:S13]  /*bdb0*/  ISETP.LT.OR P0, PT, R60, -0x187, P0 ;  /* 0xfffffe793c00780c */ /* 0x000fda0000701670 */
[----:B------:R-:W-:Y:S05]  /*bdc0*/  @P0 BRA `(.L_x_3841) ;  /* 0x0000005000440947 */ /* 0x000fea0003800000 */
[----:B--2-4-:R2:W5:Y:S04]  /*bdd0*/  LDG.E.128 R12, desc[UR6][R34.64+0x80] ;  /* 0x00008006220c7981 */ /* 0x014568000c1e1d00 */
[----:B-1----:R2:W5:Y:S04]  /*bde0*/  LDG.E.128 R8, desc[UR6][R34.64+0x100] ;  /* 0x0001000622087981 */ /* 0x002568000c1e1d00 */
[----:B------:R2:W5:Y:S01]  /*bdf0*/  LDG.E.128 R24, desc[UR6][R34.64] ;  /* 0x0000000622187981 */ /* 0x000562000c1e1d00 */
[----:B------:R-:W-:Y:S01]  /*be00*/  ISETP.GE.AND P0, PT, R18, UR5, PT ;  /* 0x0000000512007c0c */ /* 0x000fe2000bf06270 */
[----:B------:R-:W-:-:S12]  /*be10*/  BSSY B0, `(.L_x_3842) ;  /* 0x0000028000007945 */ /* 0x000fd80003800000 */
[----:B------:R-:W-:Y:S05]  /*be20*/  @P0 BRA `(.L_x_3843) ;  /* 0x0000000000980947 */ /* 0x000fea0003800000 */
[----:B------:R-:W3:Y:S04]  /*be30*/  LDG.E.64 R2, desc[UR6][R6.64] ;  /* 0x0000000606027981 */ /* 0x000ee8000c1e1b00 */
[----:B------:R-:W4:Y:S01]  /*be40*/  LDG.E.64 R4, desc[UR6][R20.64] ;  /* 0x0000000614047981 */ /* 0x000f22000c1e1b00 */
[C---:B-----5:R-:W-:Y:S02]  /*be50*/  SHF.L.U32 R23, R24.reuse, 0x10, RZ ;  /* 0x0000001018177819 */ /* 0x060fe400000006ff */
[----:B------:R-:W-:Y:S02]  /*be60*/  LOP3.LUT R29, R24, 0xffff0000, RZ, 0xc0, !PT ;  /* 0xffff0000181d7812 */ /* 0x000fe400078ec0ff */
[C---:B------:R-:W-:Y:S02]  /*be70*/  LOP3.LUT R17, R25.reuse, 0xffff0000, RZ, 0xc0, !PT ;  /* 0xffff000019117812 */ /* 0x040fe400078ec0ff */
[----:B------:R-:W-:-:S02]  /*be80*/  SHF.L.U32 R22, R25, 0x10, RZ ;  /* 0x0000001019167819 */ /* 0x000fc400000006ff */
[C---:B------:R-:W-:Y:S02]  /*be90*/  SHF.L.U32 R28, R27.reuse, 0x10, RZ ;  /* 0x000000101b1c7819 */ /* 0x040fe400000006ff */
[----:B------:R-:W-:Y:S01]  /*bea0*/  LOP3.LUT R25, R27, 0xffff0000, RZ, 0xc0, !PT ;  /* 0xffff00001b197812 */ /* 0x000fe200078ec0ff */
[C---:B------:R-:W-:Y:S01]  /*beb0*/  IMAD.U32 R27, R26.reuse, 0x10000, RZ ;  /* 0x000100001a1b7824 */ /* 0x040fe200078e00ff */
[----:B------:R-:W-:Y:S02]  /*bec0*/  LOP3.LUT R33, R26, 0xffff0000, RZ, 0xc0, !PT ;  /* 0xffff00001a217812 */ /* 0x000fe400078ec0ff */
[----:B---3--:R-:W-:Y:S02]  /*bed0*/  LOP3.LUT R24, R2, 0xffff0000, RZ, 0xc0, !PT ;  /* 0xffff000002187812 */ /* 0x008fe400078ec0ff */
[----:B------:R-:W-:Y:S02]  /*bee0*/  LOP3.LUT R26, R3, 0xffff0000, RZ, 0xc0, !PT ;  /* 0xffff0000031a7812 */ /* 0x000fe400078ec0ff */
[----:B----4-:R-:W-:Y:S01]  /*bef0*/  LOP3.LUT R31, R4, 0xffff0000, RZ, 0xc0, !PT ;  /* 0xffff0000041f7812 */ /* 0x010fe200078ec0ff */
[C---:B--2---:R-:W-:Y:S01]  /*bf00*/  FMUL.FTZ R34, R24.reuse, R17 ;  /* 0x0000001118227220 */ /* 0x044fe20000410000 */
[-C--:B------:R-:W-:Y:S01]  /*bf10*/  FMUL.FTZ R24, R24, R22.reuse ;  /* 0x0000001618187220 */ /* 0x080fe20000410000 */
[----:B------:R-:W-:Y:S01]  /*bf20*/  SHF.L.U32 R2, R2, 0x10, RZ ;  /* 0x0000001002027819 */ /* 0x000fe200000006ff */
[----:B------:R-:W-:Y:S01]  /*bf30*/  FMUL.FTZ R35, R26, R25 ;  /* 0x000000191a237220 */ /* 0x000fe20000410000 */
[----:B------:R-:W-:Y:S01]  /*bf40*/  FFMA.FTZ R34, R31, R22, -R34 ;  /* 0x000000161f227223 */ /* 0x000fe20000010822 */
[----:B------:R-:W-:-:S02]  /*bf50*/  IMAD.U32 R22, R3, 0x10000, RZ ;  /* 0x0001000003167824 */ /* 0x000fc400078e00ff */
[----:B------:R-:W-:Y:S01]  /*bf60*/  FFMA.FTZ R17, R31, R17, R24 ;  /* 0x000000111f117223 */ /* 0x000fe20000010018 */
[C---:B------:R-:W-:Y:S01]  /*bf70*/  LOP3.LUT R30, R5.reuse, 0xffff0000, RZ, 0xc0, !PT ;  /* 0xffff0000051e7812 */ /* 0x040fe200078ec0ff */
[-C--:B------:R-:W-:Y:S01]  /*bf80*/  FMUL.FTZ R26, R26, R28.reuse ;  /* 0x0000001c1a1a7220 */ /* 0x080fe20000410000 */
[----:B------:R-:W-:Y:S01]  /*bf90*/  SHF.L.U32 R24, R5, 0x10, RZ ;  /* 0x0000001005187819 */ /* 0x000fe200000006ff */
[----:B------:R-:W-:Y:S01]  /*bfa0*/  FMUL.FTZ R3, R2, R29 ;  /* 0x0000001d02037220 */ /* 0x000fe20000410000 */
[----:B------:R-:W-:Y:S01]  /*bfb0*/  SHF.L.U32 R4, R4, 0x10, RZ ;  /* 0x0000001004047819 */ /* 0x000fe200000006ff */
[----:B------:R-:W-:Y:S01]  /*bfc0*/  FMUL.FTZ R5, R22, R33 ;  /* 0x0000002116057220 */ /* 0x000fe20000410000 */
[----:B------:R-:W-:Y:S01]  /*bfd0*/  FMUL.FTZ R2, R2, R23 ;  /* 0x0000001702027220 */ /* 0x000fe20000410000 */
[----:B------:R-:W-:Y:S01]  /*bfe0*/  FMUL.FTZ R22, R22, R27 ;  /* 0x0000001b16167220 */ /* 0x000fe20000410000 */
[C---:B------:R-:W-:Y:S01]  /*bff0*/  FFMA.FTZ R35, R30.reuse, R28, -R35 ;  /* 0x0000001c1e237223 */ /* 0x040fe20000010823 */
        /* <DEDUP_REMOVED lines=9> */
.L_x_3843:
[----:B------:R-:W-:Y:S05]  /*c090*/  BSYNC B0 ;  /* 0x0000000000007941 */ /* 0x000fea0003800000 */
.L_x_3842:
[----:B-----5:R1:W-:Y:S01]  /*c0a0*/  STS.128 [R211+0x1800], R24 ;  /* 0x00180018d3007388 */ /* 0x0203e20000000c00 */
[----:B------:R-:W-:Y:S01]  /*c0b0*/  IADD3 R2, R18, 0x40, RZ ;  /* 0x0000004012027810 */ /* 0x000fe20007ffe0ff */
[----:B------:R-:W-:Y:S03]  /*c0c0*/  BSSY B0, `(.L_x_3844) ;  /* 0x000002a000007945 */ /* 0x000fe60003800000 */
[----:B------:R-:W-:-:S13]  /*c0d0*/  ISETP.GE.AND P0, PT, R2, UR5, PT ;  /* 0x0000000502007c0c */ /* 0x000fda000bf06270 */
[----:B------:R-:W-:Y:S05]  /*c0e0*/  @P0 BRA `(.L_x_3845) ;  /* 0x00000000009c0947 */ /* 0x000fea0003800000 */
[----:B------:R-:W3:Y:S04]  /*c0f0*/  LDG.E.64 R2, desc[UR6][R6.64+0x40] ;  /* 0x0000400606027981 */ /* 0x000ee8000c1e1b00 */
[----:B------:R-:W4:Y:S01]  /*c100*/  LDG.E.64 R4, desc[UR6][R20.64+0x40] ;  /* 0x0000400614047981 */ /* 0x000f22000c1e1b00 */
[----:B------:R-:W-:Y:S01]  /*c110*/  SHF.L.U32 R17, R13, 0x10, RZ ;  /* 0x000000100d117819 */ /* 0x000fe200000006ff */
[----:B-1----:R-:W-:Y:S01]  /*c120*/  IMAD.U32 R24, R14, 0x10000, RZ ;  /* 0x000100000e187824 */ /* 0x002fe200078e00ff */
[C---:B------:R-:W-:Y:S02]  /*c130*/  SHF.L.U32 R22, R12.reuse, 0x10, RZ ;  /* 0x000000100c167819 */ /* 0x040fe400000006ff */
[----:B------:R-:W-:Y:S02]  /*c140*/  LOP3.LUT R25, R12, 0xffff0000, RZ, 0xc0, !PT ;  /* 0xffff00000c197812 */ /* 0x000fe400078ec0ff */
[----:B------:R-:W-:-:S02]  /*c150*/  SHF.L.U32 R23, R15, 0x10, RZ ;  /* 0x000000100f177819 */ /* 0x000fc400000006ff */
[----:B------:R-:W-:Y:S02]  /*c160*/  LOP3.LUT R29, R14, 0xffff0000, RZ, 0xc0, !PT ;  /* 0xffff00000e1d7812 */ /* 0x000fe400078ec0ff */
[----:B------:R-:W-:Y:S02]  /*c170*/  LOP3.LUT R13, R13, 0xffff0000, RZ, 0xc0, !PT ;  /* 0xffff00000d0d7812 */ /* 0x000fe400078ec0ff */
[----:B------:R-:W-:Y:S02]  /*c180*/  LOP3.LUT R15, R15, 0xffff0000, RZ, 0xc0, !PT ;  /* 0xffff00000f0f7812 */ /* 0x000fe400078ec0ff */
[----:B---3--:R-:W-:Y:S02]  /*c190*/  LOP3.LUT R12, R2, 0xffff0000, RZ, 0xc0, !PT ;  /* 0xffff0000020c7812 */ /* 0x008fe400078ec0ff */
[----:B------:R-:W-:Y:S02]  /*c1a0*/  LOP3.LUT R14, R3, 0xffff0000, RZ, 0xc0, !PT ;  /* 0xffff0000030e7812 */ /* 0x000fe400078ec0ff */
[----:B----4-:R-:W-:Y:S01]  /*c1b0*/  LOP3.LUT R28, R4, 0xffff0000, RZ, 0xc0, !PT ;  /* 0xffff0000041c7812 */ /* 0x010fe200078ec0ff */
[----:B------:R-:W-:Y:S01]  /*c1c0*/  FMUL.FTZ R27, R12, R13 ;  /* 0x0000000d0c1b7220 */ /* 0x000fe20000410000 */
[----:B------:R-:W-:Y:S01]  /*c1d0*/  LOP3.LUT R26, R5, 0xffff0000, RZ, 0xc0, !PT ;  /* 0xffff0000051a7812 */ /* 0x000fe200078ec0ff */
[----:B------:R-:W-:Y:S01]  /*c1e0*/  FMUL.FTZ R31, R14, R15 ;  /* 0x0000000f0e1f7220 */ /* 0x000fe20000410000 */
[----:B------:R-:W-:Y:S01]  /*c1f0*/  FMUL.FTZ R12, R12, R17 ;  /* 0x000000110c0c7220 */ /* 0x000fe20000410000 */
[-C--:B------:R-:W-:Y:S01]  /*c200*/  FMUL.FTZ R14, R14, R23.reuse ;  /* 0x000000170e0e7220 */ /* 0x080fe20000410000 */
[----:B------:R-:W-:Y:S01]  /*c210*/  SHF.L.U32 R2, R2, 0x10, RZ ;  /* 0x0000001002027819 */ /* 0x000fe200000006ff */
[----:B------:R-:W-:Y:S01]  /*c220*/  FFMA.FTZ R31, R26, R23, -R31 ;  /* 0x000000171a1f7223 */ /* 0x000fe2000001081f */
[----:B------:R-:W-:Y:S01]  /*c230*/  SHF.L.U32 R3, R3, 0x10, RZ ;  /* 0x0000001003037819 */ /* 0x000fe200000006ff */
[----:B------:R-:W-:Y:S01]  /*c240*/  FFMA.FTZ R12, R28, R13, R12 ;  /* 0x0000000d1c0c7223 */ /* 0x000fe2000001000c */
[----:B------:R-:W-:Y:S01]  /*c250*/  FFMA.FTZ R14, R26, R15, R14 ;  /* 0x0000000f1a0e7223 */ /* 0x000fe2000001000e */
[----:B------:R-:W-:Y:S01]  /*c260*/  SHF.L.U32 R5, R5, 0x10, RZ ;  /* 0x0000001005057819 */ /* 0x000fe200000006ff */
[C---:B------:R-:W-:Y:S01]  /*c270*/  FMUL.FTZ R13, R2.reuse, R25 ;  /* 0x00000019020d7220 */ /* 0x040fe20000410000 */
[----:B------:R-:W-:Y:S01]  /*c280*/  FMUL.FTZ R26, R2, R22 ;  /* 0x00000016021a7220 */ /* 0x000fe20000410000 */
[----:B------:R-:W-:Y:S01]  /*c290*/  FFMA.FTZ R27, R28, R17, -R27 ;  /* 0x000000111c1b7223 */ /* 0x000fe2000001081b */
[----:B------:R-:W-:-:S02]  /*c2a0*/  IMAD.U32 R4, R4, 0x10000, RZ ;  /* 0x0001000004047824 */ /* 0x000fc400078e00ff */
[C---:B------:R-:W-:Y:S01]  /*c2b0*/  FMUL.FTZ R2, R3.reuse, R29 ;  /* 0x0000001d03027220 */ /* 0x040fe20000410000 */
[----:B------:R-:W-:Y:S01]  /*c2c0*/  FMUL.FTZ R28, R3, R24 ;  /* 0x00000018031c7220 */ /* 0x000fe20000410000 */
[----:B------:R-:W-:Y:S01]  /*c2d0*/  F2FP.BF16.F32.PACK_AB R15, R14, R31 ;  /* 0x0000001f0e0f723e */ /* 0x000fe200000010ff */
[C---:B------:R-:W-:Y:S01]  /*c2e0*/  FFMA.FTZ R13, R4.reuse, R22, -R13 ;  /* 0x00000016040d7223 */ /* 0x040fe2000001080d */
[----:B------:R-:W-:Y:S01]  /*c2f0*/  FFMA.FTZ R26, R4, R25, R26 ;  /* 0x00000019041a7223 */ /* 0x000fe2000001001a */
[C---:B------:R-:W-:Y:S01]  /*c300*/  FFMA.FTZ R2, R5.reuse, R24, -R2 ;  /* 0x0000001805027223 */ /* 0x040fe20000010802 */
[----:B------:R-:W-:Y:S01]  /*c310*/  FFMA.FTZ R5, R5, R29, R28 ;  /* 0x0000001d05057223 */ /* 0x000fe2000001001c */
[----:B------:R-:W-:Y:S02]  /*c320*/  F2FP.BF16.F32.PACK_AB R27, R12, R27 ;  /* 0x0000001b0c1b723e */ /* 0x000fe400000010ff */
[----:B------:R-:W-:Y:S02]  /*c330*/  F2FP.BF16.F32.PACK_AB R12, R26, R13 ;  /* 0x0000000d1a0c723e */ /* 0x000fe400000010ff */
[----:B------:R-:W-:-:S02]  /*c340*/  F2FP.BF16.F32.PACK_AB R14, R5, R2 ;  /* 0x00000002050e723e */ /* 0x000fc400000010ff */
[----:B------:R-:W-:Y:S02]  /*c350*/  MOV R13, R27 ;  /* 0x0000001b000d7202 */ /* 0x000fe40000000f00 */
.L_x_3845:
[----:B------:R-:W-:Y:S05]  /*c360*/  BSYNC B0 ;  /* 0x0000000000007941 */ /* 0x000fea0003800000 */
.L_x_3844:
[----:B------:R3:W-:Y:S01]  /*c370*/  STS.128 [R211+0x3800], R12 ;  /* 0x0038000cd3007388 */ /* 0x0007e20000000c00 */
[----:B------:R-:W-:Y:S01]  /*c380*/  IADD3 R18, R18, 0x80, RZ ;  /* 0x0000008012127810 */ /* 0x000fe20007ffe0ff */
[----:B------:R-:W-:Y:S03]  /*c390*/  BSSY B0, `(.L_x_3846) ;  /* 0x000002a000007945 */ /* 0x000fe60003800000 */
[----:B------:R-:W-:-:S13]  /*c3a0*/  ISETP.GE.AND P0, PT, R18, UR5, PT ;  /* 0x0000000512007c0c */ /* 0x000fda000bf06270 */
[----:B------:R-:W-:Y:S05]  /*c3b0*/  @P0 BRA `(.L_x_3847) ;  /* 0x00000000009c0947 */ /* 0x000fea0003800000 */
[----:B------:R-:W4:Y:S04]  /*c3c0*/  LDG.E.64 R6, desc[UR6][R6.64+0x80] ;  /* 0x0000800606067981 */ /* 0x000f28000c1e1b00 */
[----:B------:R-:W5:Y:S01]  /*c3d0*/  LDG.E.64 R20, desc[UR6][R20.64+0x80] ;  /* 0x0000800614147981 */ /* 0x000f62000c1e1b00 */
[C---:B------:R-:W-:Y:S02]  /*c3e0*/  LOP3.LUT R2, R9.reuse, 0xffff0000, RZ, 0xc0, !PT ;  /* 0xffff000009027812 */ /* 0x040fe400078ec0ff */
[----:B------:R-:W-:Y:S02]  /*c3f0*/  SHF.L.U32 R3, R9, 0x10, RZ ;  /* 0x0000001009037819 */ /* 0x000fe400000006ff */
[C---:B------:R-:W-:Y:S02]  /*c400*/  SHF.L.U32 R4, R8.reuse, 0x10, RZ ;  /* 0x0000001008047819 */ /* 0x040fe400000006ff */
[----:B---3--:R-:W-:-:S02]  /*c410*/  LOP3.LUT R12, R8, 0xffff0000, RZ, 0xc0, !PT ;  /* 0xffff0000080c7812 */ /* 0x008fc400078ec0ff */
[C---:B------:R-:W-:Y:S02]  /*c420*/  SHF.L.U32 R9, R11.reuse, 0x10, RZ ;  /* 0x000000100b097819 */ /* 0x040fe400000006ff */
[----:B------:R-:W-:Y:S01]  /*c430*/  LOP3.LUT R8, R11, 0xffff0000, RZ, 0xc0, !PT ;  /* 0xffff00000b087812 */ /* 0x000fe200078ec0ff */
[C---:B------:R-:W-:Y:S01]  /*c440*/  IMAD.U32 R11, R10.reuse, 0x10000, RZ ;  /* 0x000100000a0b7824 */ /* 0x040fe200078e00ff */
[----:B------:R-:W-:Y:S02]  /*c450*/  LOP3.LUT R17, R10, 0xffff0000, RZ, 0xc0, !PT ;  /* 0xffff00000a117812 */ /* 0x000fe400078ec0ff */
[----:B----4-:R-:W-:Y:S02]  /*c460*/  LOP3.LUT R5, R6, 0xffff0000, RZ, 0xc0, !PT ;  /* 0xffff000006057812 */ /* 0x010fe400078ec0ff */
[----:B------:R-:W-:Y:S02]  /*c470*/  LOP3.LUT R10, R7, 0xffff0000, RZ, 0xc0, !PT ;  /* 0xffff0000070a7812 */ /* 0x000fe400078ec0ff */
[----:B-----5:R-:W-:Y:S01]  /*c480*/  LOP3.LUT R14, R20, 0xffff0000, RZ, 0xc0, !PT ;  /* 0xffff0000140e7812 */ /* 0x020fe200078ec0ff */
[C---:B------:R-:W-:Y:S01]  /*c490*/  FMUL.FTZ R15, R5.reuse, R2 ;  /* 0x00000002050f7220 */ /* 0x040fe20000410000 */
[-C--:B------:R-:W-:Y:S01]  /*c4a0*/  FMUL.FTZ R5, R5, R3.reuse ;  /* 0x0000000305057220 */ /* 0x080fe20000410000 */
[----:B------:R-:W-:Y:S01]  /*c4b0*/  LOP3.LUT R13, R21, 0xffff0000, RZ, 0xc0, !PT ;  /* 0xffff0000150d7812 */ /* 0x000fe200078ec0ff */
[----:B------:R-:W-:Y:S01]  /*c4c0*/  FMUL.FTZ R18, R10, R8 ;  /* 0x000000080a127220 */ /* 0x000fe20000410000 */
[C---:B------:R-:W-:Y:S01]  /*c4d0*/  FFMA.FTZ R15, R14.reuse, R3, -R15 ;  /* 0x000000030e0f7223 */ /* 0x040fe2000001080f */
[----:B------:R-:W-:Y:S01]  /*c4e0*/  FFMA.FTZ R2, R14, R2, R5 ;  /* 0x000000020e027223 */ /* 0x000fe20000010005 */
[----:B------:R-:W-:Y:S01]  /*c4f0*/  SHF.L.U32 R5, R6, 0x10, RZ ;  /* 0x0000001006057819 */ /* 0x000fe200000006ff */
[-C--:B------:R-:W-:Y:S01]  /*c500*/  FMUL.FTZ R3, R10, R9.reuse ;  /* 0x000000090a037220 */ /* 0x080fe20000410000 */
[----:B------:R-:W-:Y:S01]  /*c510*/  SHF.L.U32 R6, R7, 0x10, RZ ;  /* 0x0000001007067819 */ /* 0x000fe200000006ff */
[----:B------:R-:W-:Y:S01]  /*c520*/  FFMA.FTZ R18, R13, R9, -R18 ;  /* 0x000000090d127223 */ /* 0x000fe20000010812 */
[----:B------:R-:W-:-:S02]  /*c530*/  IMAD.U32 R7, R20, 0x10000, RZ ;  /* 0x0001000014077824 */ /* 0x000fc400078e00ff */
[----:B------:R-:W-:Y:S01]  /*c540*/  FFMA.FTZ R3, R13, R8, R3 ;  /* 0x000000080d037223 */ /* 0x000fe20000010003 */
[C---:B------:R-:W-:Y:S01]  /*c550*/  FMUL.FTZ R10, R5.reuse, R12 ;  /* 0x0000000c050a7220 */ /* 0x040fe20000410000 */
[-C--:B------:R-:W-:Y:S01]  /*c560*/  FMUL.FTZ R9, R5, R4.reuse ;  /* 0x0000000405097220 */ /* 0x080fe20000410000 */
[----:B------:R-:W-:Y:S01]  /*c570*/  SHF.L.U32 R8, R21, 0x10, RZ ;  /* 0x0000001015087819 */ /* 0x000fe200000006ff */
        /* <DEDUP_REMOVED lines=11> */
.L_x_3847:
[----:B------:R-:W-:Y:S05]  /*c630*/  BSYNC B0 ;  /* 0x0000000000007941 */ /* 0x000fea0003800000 */
.L_x_3846:
[----:B------:R4:W-:Y:S01]  /*c640*/  STS.128 [R211+0x5800], R8 ;  /* 0x00580008d3007388 */ /* 0x0009e20000000c00 */
[----:B------:R-:W-:Y:S05]  /*c650*/  BRA `(.L_x_3841) ;  /* 0x0000004800207947 */ /* 0x000fea0003800000 */
.L_x_3816:
[----:B------:R-:W-:Y:S04]  /*c660*/  BSSY B1, `(.L_x_3848) ;  /* 0x0000114000017945 */ /* 0x000fe80003800000 */
[----:B------:R-:W-:Y:S05]  /*c670*/  @!P1 BRA `(.L_x_3849) ;  /* 0x0000001000489947 */ /* 0x000fea0003800000 */
[----:B------:R1:W5:Y:S04]  /*c680*/  LDG.E.128 R12, desc[UR6][R40.64+0x80] ;  /* 0x00008006280c7981 */ /* 0x000368000c1e1d00 */
[----:B------:R1:W5:Y:S04]  /*c690*/  LDG.E.128 R8, desc[UR6][R40.64+0x100] ;  /* 0x0001000628087981 */ /* 0x000368000c1e1d00 */
[----:B------:R1:W5:Y:S01]  /*c6a0*/  LDG.E.128 R28, desc[UR6][R40.64] ;  /* 0x00000006281c7981 */ /* 0x000362000c1e1d00 */
[----:B------:R-:W-:Y:S01]  /*c6b0*/  ISETP.GE.AND P0, PT, R18, UR5, PT ;  /* 0x0000000512007c0c */ /* 0x000fe2000bf06270 */
[----:B------:R-:W-:-:S12]  /*c6c0*/  BSSY B0, `(.L_x_3850) ;  /* 0x0000056000007945 */ /* 0x000fd80003800000 */
[----:B------:R-:W-:Y:S05]  /*c6d0*/  @P0 BRA `(.L_x_3851) ;  /* 0x0000000400500947 */ /* 0x000fea0003800000 */
[----:B------:R-:W-:Y:S01]  /*c6e0*/  ISETP.GE.AND P0, PT, R18, R69, PT ;  /* 0x000000451200720c */ /* 0x000fe20003f06270 */
[----:B------:R-:W-:Y:S01]  /*c6f0*/  IMAD.MOV.U32 R0, RZ, RZ, RZ ;  /* 0x000000ffff007224 */ /* 0x000fe200078e00ff */
[----:B------:R-:W-:Y:S01]  /*c700*/  ULDC.64 UR8, c[0x0][0x360] ;  /* 0x0000d80000087ab9 */ /* 0x000fe20000000a00 */
[----:B------:R-:W-:-:S10]  /*c710*/  IMAD.MOV.U32 R5, RZ, RZ, R69 ;  /* 0x000000ffff057224 */ /* 0x000fd400078e0045 */
[--C-:B------:R-:W-:Y:S02]  /*c720*/  @P0 SHF.R.S32.HI R4, RZ, 0x1, R68.reuse ;  /* 0x00000001ff040819 */ /* 0x100fe40000011444 */
[----:B------:R-:W-:Y:S02]  /*c730*/  @P0 SHF.R.S32.HI R6, RZ, 0x1, R68 ;  /* 0x00000001ff060819 */ /* 0x000fe40000011444 */
[----:B------:R-:W-:-:S03]  /*c740*/  @P0 IADD3 R0, -R4, RZ, RZ ;  /* 0x000000ff04000210 */ /* 0x000fc60007ffe1ff */
[----:B------:R-:W-:Y:S01]  /*c750*/  @P0 IMAD.MOV R5, RZ, RZ, -R6 ;  /* 0x000000ffff050224 */ /* 0x000fe200078e0a06 */
[C---:B------:R-:W-:Y:S01]  /*c760*/  IADD3 R21, P1, R0.reuse, R2, RZ ;  /* 0x0000000200157210 */ /* 0x040fe20007f3e0ff */
[----:B------:R-:W-:Y:S02]  /*c770*/  IMAD.MOV.U32 R16, RZ, RZ, RZ ;  /* 0x000000ffff107224 */ /* 0x000fe400078e00ff */
[----:B------:R-:W-:Y:S01]  /*c780*/  IMAD.WIDE R4, R5, 0x2, R40 ;  /* 0x0000000205047825 */ /* 0x000fe200078e0228 */
[----:B------:R-:W-:Y:S02]  /*c790*/  LEA.HI.X.SX32 R0, R0, R3, 0x1, P1 ;  /* 0x0000000300007211 */ /* 0x000fe400008f0eff */
[----:B------:R-:W-:-:S03]  /*c7a0*/  LEA R20, P1, R21, UR8, 0x1 ;  /* 0x0000000815147c11 */ /* 0x000fc6000f8208ff */
[----:B------:R-:W2:Y:S01]  /*c7b0*/  LDG.E.128 R4, desc[UR6][R4.64] ;  /* 0x0000000604047981 */ /* 0x000ea2000c1e1d00 */
[----:B------:R-:W-:Y:S01]  /*c7c0*/  LEA.HI.X R21, R21, UR9, R0, 0x1, P1 ;  /* 0x0000000915157c11 */ /* 0x000fe200088f0c00 */
[----:B------:R-:W-:Y:S01]  /*c7d0*/  ULDC.64 UR8, c[0x0][0x358] ;  /* 0x0000d60000087ab9 */ /* 0x000fe20000000a00 */
[----:B------:R-:W-:-:S04]  /*c7e0*/  @P0 SHF.R.S32.HI R0, RZ, 0x1, R68 ;  /* 0x00000001ff000819 */ /* 0x000fc80000011444 */
[----:B------:R-:W-:Y:S01]  /*c7f0*/  @P0 IADD3 R16, -R0, RZ, RZ ;  /* 0x000000ff00100210 */ /* 0x000fe20007ffe1ff */
[----:B------:R-:W3:Y:S03]  /*c800*/  LDG.E.128 R20, desc[UR6][R20.64] ;  /* 0x0000000614147981 */ /* 0x000ee6000c1e1d00 */
[----:B------:R-:W-:-:S04]  /*c810*/  IADD3 R0, P1, R16, R2, RZ ;  /* 0x0000000210007210 */ /* 0x000fc80007f3e0ff */
[----:B------:R-:W-:Y:S02]  /*c820*/  LEA.HI.X.SX32 R25, R16, R3, 0x1, P1 ;  /* 0x0000000310197211 */ /* 0x000fe400008f0eff */
[----:B------:R-:W-:-:S04]  /*c830*/  LEA R24, P1, R0, UR8, 0x1 ;  /* 0x0000000800187c11 */ /* 0x000fc8000f8208ff */
[----:B------:R-:W-:-:S06]  /*c840*/  LEA.HI.X R25, R0, UR9, R25, 0x1, P1 ;  /* 0x0000000900197c11 */ /* 0x000fcc00088f0c19 */
[----:B------:R-:W4:Y:S01]  /*c850*/  LDG.E.128 R24, desc[UR6][R24.64] ;  /* 0x0000000618187981 */ /* 0x000f22000c1e1d00 */
[C---:B-----5:R-:W-:Y:S01]  /*c860*/  IMAD.U32 R38, R28.reuse, 0x10000, RZ ;  /* 0x000100001c267824 */ /* 0x060fe200078e00ff */
[----:B------:R-:W-:Y:S01]  /*c870*/  LOP3.LUT R16, R28, 0xffff0000, RZ, 0xc0, !PT ;  /* 0xffff00001c107812 */ /* 0x000fe200078ec0ff */
[C---:B------:R-:W-:Y:S01]  /*c880*/  IMAD.U32 R42, R29.reuse, 0x10000, RZ ;  /* 0x000100001d2a7824 */ /* 0x040fe200078e00ff */
[----:B------:R-:W-:Y:S01]  /*c890*/  LOP3.LUT R0, R29, 0xffff0000, RZ, 0xc0, !PT ;  /* 0xffff00001d007812 */ /* 0x000fe200078ec0ff */
[C---:B------:R-:W-:Y:S01]  /*c8a0*/  IMAD.U32 R43, R31.reuse, 0x10000, RZ ;  /* 0x000100001f2b7824 */ /* 0x040fe200078e00ff */
[C---:B------:R-:W-:Y:S02]  /*c8b0*/  SHF.L.U32 R39, R30.reuse, 0x10, RZ ;  /* 0x000000101e277819 */ /* 0x040fe400000006ff */
[----:B------:R-:W-:Y:S02]  /*c8c0*/  LOP3.LUT R29, R30, 0xffff0000, RZ, 0xc0, !PT ;  /* 0xffff00001e1d7812 */ /* 0x000fe400078ec0ff */
[----:B------:R-:W-:Y:S01]  /*c8d0*/  LOP3.LUT R28, R31, 0xffff0000, RZ, 0xc0, !PT ;  /* 0xffff00001f1c7812 */ /* 0x000fe200078ec0ff */
[C---:B--2---:R-:W-:Y:S01]  /*c8e0*/  IMAD.U32 R31, R4.reuse, 0x10000, RZ ;  /* 0x00010000041f7824 */ /* 0x044fe200078e00ff */
[----:B------:R-:W-:Y:S01]  /*c8f0*/  LOP3.LUT R30, R4, 0xffff0000, RZ, 0xc0, !PT ;  /* 0xffff0000041e7812 */ /* 0x000fe200078ec0ff */
[----:B------:R-:W-:Y:S01]  /*c900*/  IMAD.U32 R44, R6, 0x10000, RZ ;  /* 0x00010000062c7824 */ /* 0x000fe200078e00ff */
[----:B------:R-:W-:-:S02]  /*c910*/  SHF.L.U32 R4, R5, 0x10, RZ ;  /* 0x0000001005047819 */ /* 0x000fc400000006ff */
[----:B------:R-:W-:Y:S02]  /*c920*/  LOP3.LUT R45, R5, 0xffff0000, RZ, 0xc0, !PT ;  /* 0xffff0000052d7812 */ /* 0x000fe400078ec0ff */
[C---:B------:R-:W-:Y:S01]  /*c930*/  SHF.L.U32 R5, R7.reuse, 0x10, RZ ;  /* 0x0000001007057819 */ /* 0x040fe200000006ff */
[----:B---3--:R-:W-:Y:S01]  /*c940*/  IMAD.U32 R46, R20, 0x10000, RZ ;  /* 0x00010000142e7824 */ /* 0x008fe200078e00ff */
[----:B------:R-:W-:Y:S01]  /*c950*/  LOP3.LUT R48, R7, 0xffff0000, RZ, 0xc0, !PT ;  /* 0xffff000007307812 */ /* 0x000fe200078ec0ff */
[----:B------:R-:W-:Y:S01]  /*c960*/  IMAD.U32 R49, R22, 0x10000, RZ ;  /* 0x0001000016317824 */ /* 0x000fe200078e00ff */
        /* <DEDUP_REMOVED lines=16> */
[----:B------:R-:W-:Y:S01]  /*ca70*/  FMUL.FTZ R6, R6, R21 ;  /* 0x0000001506067220 */ /* 0x000fe20000410000 */
[----:B------:R-:W-:Y:S01]  /*ca80*/  @!P0 FADD.FTZ R23, -R23, -RZ ;  /* 0x800000ff17178221 */ /* 0x000fe20000010100 */
[----:B------:R-:W-:Y:S01]  /*ca90*/  FMUL.FTZ R20, R5, R20 ;  /* 0x0000001405147220 */ /* 0x000fe20000410000 */
[C---:B----4-:R-:W-:Y:S01]  /*caa0*/  IMAD.U32 R21, R24.reuse, 0x10000, RZ ;  /* 0x0001000018157824 */ /* 0x050fe200078e00ff */
        /* <DEDUP_REMOVED lines=23> */
.L_x_3851:
[----:B------:R-:W-:Y:S05]  /*cc20*/  BSYNC B0 ;  /* 0x0000000000007941 */ /* 0x000fea0003800000 */
.L_x_3850:
[----:B-----5:R2:W-:Y:S01]  /*cc30*/  STS.128 [R211], R28 ;  /* 0x0000001cd3007388 */ /* 0x0205e20000000c00 */
[----:B------:R-:W-:Y:S01]  /*cc40*/  IADD3 R0, R18, 0x40, RZ ;  /* 0x0000004012007810 */ /* 0x000fe20007ffe0ff */
[----:B------:R-:W-:Y:S03]  /*cc50*/  BSSY B0, `(.L_x_3852) ;  /* 0x0000058000007945 */ /* 0x000fe60003800000 */
[----:B------:R-:W-:-:S13]  /*cc60*/  ISETP.GE.AND P0, PT, R0, UR5, PT ;  /* 0x0000000500007c0c */ /* 0x000fda000bf06270 */
        /* <DEDUP_REMOVED lines=14> */
[----:B------:R-:W3:Y:S01]  /*cd50*/  LDG.E.128 R4, desc[UR6][R4.64+0x80] ;  /* 0x0000800604047981 */ /* 0x000ee2000c1e1d00 */
[----:B------:R-:W-:Y:S01]  /*cd60*/  LEA.HI.X R21, R21, UR9, R0, 0x1, P1 ;  /* 0x0000000915157c11 */ /* 0x000fe200088f0c00 */
[----:B------:R-:W-:Y:S01]  /*cd70*/  ULDC.64 UR8, c[0x0][0x358] ;  /* 0x0000d60000087ab9 */ /* 0x000fe20000000a00 */
[----:B------:R-:W-:-:S04]  /*cd80*/  @P0 SHF.R.S32.HI R0, RZ, 0x1, R68 ;  /* 0x00000001ff000819 */ /* 0x000fc80000011444 */
[----:B------:R-:W-:Y:S01]  /*cd90*/  @P0 IADD3 R16, -R0, RZ, RZ ;  /* 0x000000ff00100210 */ /* 0x000fe20007ffe1ff */
[----:B------:R-:W4:Y:S03]  /*cda0*/  LDG.E.128 R20, desc[UR6][R20.64+0x80] ;  /* 0x0000800614147981 */ /* 0x000f26000c1e1d00 */
[----:B------:R-:W-:-:S04]  /*cdb0*/  IADD3 R0, P1, R16, R2, RZ ;  /* 0x0000000210007210 */ /* 0x000fc80007f3e0ff */
[----:B------:R-:W-:Y:S02]  /*cdc0*/  LEA.HI.X.SX32 R25, R16, R3, 0x1, P1 ;  /* 0x0000000310197211 */ /* 0x000fe400008f0eff */
[----:B------:R-:W-:-:S04]  /*cdd0*/  LEA R24, P1, R0, UR8, 0x1 ;  /* 0x0000000800187c11 */ /* 0x000fc8000f8208ff */
[----:B------:R-:W-:-:S06]  /*cde0*/  LEA.HI.X R25, R0, UR9, R25, 0x1, P1 ;  /* 0x0000000900197c11 */ /* 0x000fcc00088f0c19 */
[----:B------:R-:W5:Y:S01]  /*cdf0*/  LDG.E.128 R24, desc[UR6][R24.64+0x80] ;  /* 0x0000800618187981 */ /* 0x000f62000c1e1d00 */
[C---:B------:R-:W-:Y:S01]  /*ce00*/  LOP3.LUT R0, R13.reuse, 0xffff0000, RZ, 0xc0, !PT ;  /* 0xffff00000d007812 */ /* 0x040fe200078ec0ff */
[----:B--2---:R-:W-:Y:S01]  /*ce10*/  IMAD.U32 R29, R13, 0x10000, RZ ;  /* 0x000100000d1d7824 */ /* 0x004fe200078e00ff */
[C---:B------:R-:W-:Y:S01]  /*ce20*/  LOP3.LUT R13, R15.reuse, 0xffff0000, RZ, 0xc0, !PT ;  /* 0xffff00000f0d7812 */ /* 0x040fe200078ec0ff */
[----:B------:R-:W-:Y:S01]  /*ce30*/  IMAD.U32 R31, R15, 0x10000, RZ ;  /* 0x000100000f1f7824 */ /* 0x000fe200078e00ff */
[----:B------:R-:W-:Y:S01]  /*ce40*/  SHF.L.U32 R28, R14, 0x10, RZ ;  /* 0x000000100e1c7819 */ /* 0x000fe200000006ff */
[C---:B------:R-:W-:Y:S01]  /*ce50*/  IMAD.U32 R16, R12.reuse, 0x10000, RZ ;  /* 0x000100000c107824 */ /* 0x040fe200078e00ff */
[----:B------:R-:W-:Y:S02]  /*ce60*/  LOP3.LUT R12, R12, 0xffff0000, RZ, 0xc0, !PT ;  /* 0xffff00000c0c7812 */ /* 0x000fe400078ec0ff */
[----:B------:R-:W-:Y:S01]  /*ce70*/  LOP3.LUT R14, R14, 0xffff0000, RZ, 0xc0, !PT ;  /* 0xffff00000e0e7812 */ /* 0x000fe200078ec0ff */
[C---:B---3--:R-:W-:Y:S01]  /*ce80*/  IMAD.U32 R30, R4.reuse, 0x10000, RZ ;  /* 0x00010000041e7824 */ /* 0x048fe200078e00ff */
[----:B------:R-:W-:Y:S01]  /*ce90*/  LOP3.LUT R15, R4, 0xffff0000, RZ, 0xc0, !PT ;  /* 0xffff0000040f7812 */ /* 0x000fe200078ec0ff */
[----:B------:R-:W-:Y:S01]  /*cea0*/  IMAD.U32 R38, R6, 0x10000, RZ ;  /* 0x0001000006267824 */ /* 0x000fe200078e00ff */
[----:B------:R-:W-:-:S02]  /*ceb0*/  SHF.L.U32 R4, R5, 0x10, RZ ;  /* 0x0000001005047819 */ /* 0x000fc400000006ff */
[----:B------:R-:W-:Y:S01]  /*cec0*/  LOP3.LUT R39, R5, 0xffff0000, RZ, 0xc0, !PT ;  /* 0xffff000005277812 */ /* 0x000fe200078ec0ff */
[C---:B------:R-:W-:Y:S01]  /*ced0*/  IMAD.U32 R5, R7.reuse, 0x10000, RZ ;  /* 0x0001000007057824 */ /* 0x040fe200078e00ff */
[----:B------:R-:W-:Y:S01]  /*cee0*/  LOP3.LUT R42, R7, 0xffff0000, RZ, 0xc0, !PT ;  /* 0xffff0000072a7812 */ /* 0x000fe200078ec0ff */
[C---:B----4-:R-:W-:Y:S01]  /*cef0*/  IMAD.U32 R7, R21.reuse, 0x10000, RZ ;  /* 0x0001000015077824 */ /* 0x050fe200078e00ff */
[----:B------:R-:W-:Y:S02]  /*cf00*/  LOP3.LUT R44, R21, 0xffff0000, RZ, 0xc0, !PT ;  /* 0xffff0000152c7812 */ /* 0x000fe400078ec0ff */
        /* <DEDUP_REMOVED lines=14> */
[----:B------:R-:W-:Y:S01]  /*cff0*/  FMUL.FTZ R4, R4, R7 ;  /* 0x0000000704047220 */ /* 0x000fe20000410000 */
[----:B------:R-:W-:Y:S01]  /*d000*/  FMUL.FTZ R21, R6, R21 ;  /* 0x0000001506157220 */ /* 0x000fe20000410000 */
[C---:B-----5:R-:W-:Y:S01]  /*d010*/  IMAD.U32 R5, R25.reuse, 0x10000, RZ ;  /* 0x0001000019057824 */ /* 0x060fe200078e00ff */
        /* <DEDUP_REMOVED lines=27> */
.L_x_3853:
[----:B------:R-:W-:Y:S05]  /*d1d0*/  BSYNC B0 ;  /* 0x0000000000007941 */ /* 0x000fea0003800000 */
.L_x_3852:
[----:B------:R3:W-:Y:S01]  /*d1e0*/  STS.128 [R211+0x2000], R12 ;  /* 0x0020000cd3007388 */ /* 0x0007e20000000c00 */
        /* <DEDUP_REMOVED lines=15> */
[----:B---3--:R-:W-:Y:S02]  /*d2e0*/  LEA.HI.X.SX32 R13, R4, R3, 0x1, P1 ;  /* 0x00000003040d7211 */ /* 0x008fe400008f0eff */
        /* <DEDUP_REMOVED lines=13> */
[----:B------:R-:W-:Y:S01]  /*d3c0*/  IMAD.U32 R25, R9, 0x10000, RZ ;  /* 0x0001000009197824 */ /* 0x000fe200078e00ff */
        /* <DEDUP_REMOVED lines=8> */
[----:B--2---:R-:W-:Y:S01]  /*d450*/  IMAD.U32 R28, R6, 0x10000, RZ ;  /* 0x00010000061c7824 */ /* 0x004fe200078e00ff */
        /* <DEDUP_REMOVED lines=50> */
.L_x_3855:
[----:B------:R-:W-:Y:S05]  /*d780*/  BSYNC B0 ;  /* 0x0000000000007941 */ /* 0x000fea0003800000 */
.L_x_3854:
[----:B------:R4:W-:Y:S02]  /*d790*/  STS.128 [R211+0x4000], R8 ;  /* 0x00400008d3007388 */ /* 0x0009e40000000c00 */
.L_x_3849:
[----:B------:R-:W-:Y:S05]  /*d7a0*/  BSYNC B1 ;  /* 0x0000000000017941 */ /* 0x000fea0003800000 */
.L_x_3848:
        /* <DEDUP_REMOVED lines=34> */
[----:B------:R-:W3:Y:S01]  /*d9d0*/  LDG.E.128 R24, desc[UR6][R24.64] ;  /* 0x0000000618187981 */ /* 0x000ee2000c1e1d00 */
[C---:B-----5:R-:W-:Y:S01]  /*d9e0*/  LOP3.LUT R0, R29.reuse, 0xffff0000, RZ, 0xc0, !PT ;  /* 0xffff00001d007812 */ /* 0x060fe200078ec0ff */
[----:B-1----:R-:W-:Y:S01]  /*d9f0*/  IMAD.U32 R40, R29, 0x10000, RZ ;  /* 0x000100001d287824 */ /* 0x002fe200078e00ff */
[C---:B------:R-:W-:Y:S01]  /*da00*/  LOP3.LUT R29, R31.reuse, 0xffff0000, RZ, 0xc0, !PT ;  /* 0xffff00001f1d7812 */ /* 0x040fe200078ec0ff */
[----:B------:R-:W-:Y:S01]  /*da10*/  IMAD.U32 R42, R31, 0x10000, RZ ;  /* 0x000100001f2a7824 */ /* 0x000fe200078e00ff */
[----:B------:R-:W-:Y:S01]  /*da20*/  SHF.L.U32 R39, R30, 0x10, RZ ;  /* 0x000000101e277819 */ /* 0x000fe200000006ff */
[C---:B------:R-:W-:Y:S01]  /*da30*/  IMAD.U32 R38, R28.reuse, 0x10000, RZ ;  /* 0x000100001c267824 */ /* 0x040fe200078e00ff */
        /* <DEDUP_REMOVED lines=8> */
[----:B----4-:R-:W-:Y:S01]  /*dac0*/  IMAD.U32 R46, R20, 0x10000, RZ ;  /* 0x00010000142e7824 */ /* 0x010fe200078e00ff */
        /* <DEDUP_REMOVED lines=20> */
[C---:B---3--:R-:W-:Y:S01]  /*dc10*/  IMAD.U32 R20, R24.reuse, 0x10000, RZ ;  /* 0x0001000018147824 */ /* 0x048fe200078e00ff */
        /* <DEDUP_REMOVED lines=24> */
.L_x_3859:
[----:B------:R-:W-:Y:S05]  /*dda0*/  BSYNC B0 ;  /* 0x0000000000007941 */ /* 0x000fea0003800000 */
.L_x_3858:
[----:B-----5:R2:W-:Y:S01]  /*ddb0*/  STS.128 [R211+0x800], R28 ;  /* 0x0008001cd3007388 */ /* 0x0205e20000000c00 */
        /* <DEDUP_REMOVED lines=17> */
[----:B------:R-:W4:Y:S01]  /*ded0*/  LDG.E.128 R4, desc[UR6][R4.64+0x80] ;  /* 0x0000800604047981 */ /* 0x000f22000c1e1d00 */
[----:B------:R-:W-:Y:S01]  /*dee0*/  LEA.HI.X R21, R21, UR9, R0, 0x1, P1 ;  /* 0x0000000915157c11 */ /* 0x000fe200088f0c00 */
[----:B------:R-:W-:Y:S01]  /*def0*/  ULDC.64 UR8, c[0x0][0x358] ;  /* 0x0000d60000087ab9 */ /* 0x000fe20000000a00 */
[----:B------:R-:W-:-:S04]  /*df00*/  @P0 SHF.R.S32.HI R0, RZ, 0x1, R68 ;  /* 0x00000001ff000819 */ /* 0x000fc80000011444 */
[----:B------:R-:W-:Y:S01]  /*df10*/  @P0 IADD3 R24, -R0, RZ, RZ ;  /* 0x000000ff00180210 */ /* 0x000fe20007ffe1ff */
[----:B------:R-:W5:Y:S03]  /*df20*/  LDG.E.128 R20, desc[UR6][R20.64+0x80] ;  /* 0x0000800614147981 */ /* 0x000f66000c1e1d00 */
[----:B------:R-:W-:-:S04]  /*df30*/  IADD3 R0, P1, R24, R2, RZ ;  /* 0x0000000218007210 */ /* 0x000fc80007f3e0ff */
[----:B------:R-:W-:Y:S02]  /*df40*/  LEA.HI.X.SX32 R25, R24, R3, 0x1, P1 ;  /* 0x0000000318197211 */ /* 0x000fe400008f0eff */
[----:B------:R-:W-:-:S04]  /*df50*/  LEA R24, P1, R0, UR8, 0x1 ;  /* 0x0000000800187c11 */ /* 0x000fc8000f8208ff */
[----:B------:R-:W-:-:S06]  /*df60*/  LEA.HI.X R25, R0, UR9, R25, 0x1, P1 ;  /* 0x0000000900197c11 */ /* 0x000fcc00088f0c19 */
[----:B------:R-:W3:Y:S01]  /*df70*/  LDG.E.128 R24, desc[UR6][R24.64+0x80] ;  /* 0x0000800618187981 */ /* 0x000ee2000c1e1d00 */
        /* <DEDUP_REMOVED lines=8> */
[C---:B----4-:R-:W-:Y:S01]  /*e000*/  IMAD.U32 R31, R4.reuse, 0x10000, RZ ;  /* 0x00010000041f7824 */ /* 0x050fe200078e00ff */
[----:B------:R-:W-:Y:S01]  /*e010*/  LOP3.LUT R15, R4, 0xffff0000, RZ, 0xc0, !PT ;  /* 0xffff0000040f7812 */ /* 0x000fe200078ec0ff */
[----:B------:R-:W-:Y:S01]  /*e020*/  IMAD.U32 R39, R6, 0x10000, RZ ;  /* 0x0001000006277824 */ /* 0x000fe200078e00ff */
[----:B------:R-:W-:-:S02]  /*e030*/  SHF.L.U32 R4, R5, 0x10, RZ ;  /* 0x0000001005047819 */ /* 0x000fc400000006ff */
[----:B-1----:R-:W-:Y:S02]  /*e040*/  LOP3.LUT R40, R5, 0xffff0000, RZ, 0xc0, !PT ;  /* 0xffff000005287812 */ /* 0x002fe400078ec0ff */
[C---:B------:R-:W-:Y:S01]  /*e050*/  SHF.L.U32 R5, R7.reuse, 0x10, RZ ;  /* 0x0000001007057819 */ /* 0x040fe200000006ff */
[----:B-----5:R-:W-:Y:S01]  /*e060*/  IMAD.U32 R42, R20, 0x10000, RZ ;  /* 0x00010000142a7824 */ /* 0x020fe200078e00ff */
        /* <DEDUP_REMOVED lines=45> */
.L_x_3861:
[----:B------:R-:W-:Y:S05]  /*e340*/  BSYNC B0 ;  /* 0x0000000000007941 */ /* 0x000fea0003800000 */
.L_x_3860:
        /* <DEDUP_REMOVED lines=16> */
[----:B----4-:R-:W-:Y:S02]  /*e450*/  LEA.HI.X.SX32 R13, R4, R3, 0x1, P1 ;  /* 0x00000003040d7211 */ /* 0x010fe400008f0eff */
[----:B------:R-:W-:-:S03]  /*e460*/  LEA R12, P1, R0, UR8, 0x1 ;  /* 0x00000008000c7c11 */ /* 0x000fc6000f8208ff */
[----:B------:R-:W4:Y:S01]  /*e470*/  LDG.E.128 R4, desc[UR6][R6.64+0x100] ;  /* 0x0001000606047981 */ /* 0x000f22000c1e1d00 */
        /* <DEDUP_REMOVED lines=13> */
[----:B--2---:R-:W-:Y:S01]  /*e550*/  IMAD.U32 R28, R11, 0x10000, RZ ;  /* 0x000100000b1c7824 */ /* 0x004fe200078e00ff */
        /* <DEDUP_REMOVED lines=25> */
[----:B-1----:R-:W-:Y:S01]  /*e6f0*/  LOP3.LUT R40, R15, 0xffff0000, RZ, 0xc0, !PT ;  /* 0xffff00000f287812 */ /* 0x002fe200078ec0ff */
[----:B------:R-:W-:Y:S01]  /*e700*/  @!P0 FADD.FTZ R14, -R14, -RZ ;  /* 0x800000ff0e0e8221 */ /* 0x000fe20000010100 */
[----:B------:R-:W-:Y:S01]  /*e710*/  FMUL.FTZ R11, R11, R12 ;  /* 0x0000000c0b0b7220 */ /* 0x000fe20000410000 */
[----:B------:R-:W-:Y:S01]  /*e720*/  FMUL.FTZ R13, R6, R13 ;  /* 0x0000000d060d7220 */ /* 0x000fe20000410000 */
[----:B------:R-:W-:Y:S01]  /*e730*/  FMUL.FTZ R7, R4, R7 ;  /* 0x0000000704077220 */ /* 0x000fe20000410000 */
[----:B------:R-:W-:Y:S01]  /*e740*/  @!P0 FADD.FTZ R40, -R40, -RZ ;  /* 0x800000ff28288221 */ /* 0x000fe20000010100 */
[C---:B-----5:R-:W-:Y:S01]  /*e750*/  IMAD.U32 R12, R20.reuse, 0x10000, RZ ;  /* 0x00010000140c7824 */ /* 0x060fe200078e00ff */
        /* <DEDUP_REMOVED lines=24> */
.L_x_3863:
[----:B------:R-:W-:Y:S05]  /*e8e0*/  BSYNC B0 ;  /* 0x0000000000007941 */ /* 0x000fea0003800000 */
.L_x_3862:
[----:B------:R1:W-:Y:S02]  /*e8f0*/  STS.128 [R211+0x4800], R8 ;  /* 0x00480008d3007388 */ /* 0x0003e40000000c00 */
.L_x_3857:
[----:B------:R-:W-:Y:S05]  /*e900*/  BSYNC B1 ;  /* 0x0000000000017941 */ /* 0x000fea0003800000 */
.L_x_3856:
        /* <DEDUP_REMOVED lines=16> */
[--C-:B------:R-:W-:Y:S02]  /*ea10*/  @P0 SHF.R.S32.HI R6, RZ, 0x1, R68.reuse ;  /* 0x00000001ff060819 */ /* 0x100fe40000011444 */
[----:B------:R-:W-:Y:S02]  /*ea20*/  @P0 IADD3 R20, -R4, RZ, RZ ;  /* 0x000000ff04140210 */ /* 0x000fe40007ffe1ff */
[----:B------:R-:W-:Y:S01]  /*ea30*/  @P0 SHF.R.S32.HI R24, RZ, 0x1, R68 ;  /* 0x00000001ff180819 */ /* 0x000fe20000011444 */
[----:B------:R-:W-:Y:S01]  /*ea40*/  @P0 IMAD.MOV R5, RZ, RZ, -R6 ;  /* 0x000000ffff050224 */ /* 0x000fe200078e0a06 */
[C---:B------:R-:W-:Y:S01]  /*ea50*/  IADD3 R21, P1, R20.reuse, R2, RZ ;  /* 0x0000000214157210 */ /* 0x040fe20007f3e0ff */
[----:B------:R-:W-:Y:S02]  /*ea60*/  IMAD.MOV.U32 R25, RZ, RZ, RZ ;  /* 0x000000ffff197224 */ /* 0x000fe400078e00ff */
[----:B------:R-:W-:Y:S01]  /*ea70*/  IMAD.WIDE R4, R5, 0x2, R32 ;  /* 0x0000000205047825 */ /* 0x000fe200078e0220 */
[----:B------:R-:W-:-:S02]  /*ea80*/  LEA.HI.X.SX32 R20, R20, R3, 0x1, P1 ;  /* 0x0000000314147211 */ /* 0x000fc400008f0eff */
[C---:B------:R-:W-:Y:S02]  /*ea90*/  LEA R22, P1, R21.reuse, UR8, 0x1 ;  /* 0x0000000815167c11 */ /* 0x040fe4000f8208ff */
[----:B------:R-:W-:Y:S01]  /*eaa0*/  @P0 IADD3 R25, -R24, RZ, RZ ;  /* 0x000000ff18190210 */ /* 0x000fe20007ffe1ff */
[----:B------:R-:W2:Y:S01]  /*eab0*/  LDG.E.128 R4, desc[UR6][R4.64] ;  /* 0x0000000604047981 */ /* 0x000ea2000c1e1d00 */
[----:B------:R-:W-:Y:S01]  /*eac0*/  LEA.HI.X R23, R21, UR9, R20, 0x1, P1 ;  /* 0x0000000915177c11 */ /* 0x000fe200088f0c14 */
[----:B------:R-:W-:Y:S01]  /*ead0*/  ULDC.64 UR8, c[0x0][0x358] ;  /* 0x0000d60000087ab9 */ /* 0x000fe20000000a00 */
[----:B------:R-:W-:-:S04]  /*eae0*/  IADD3 R24, P1, R25, R2, RZ ;  /* 0x0000000219187210 */ /* 0x000fc80007f3e0ff */
[----:B------:R-:W4:Y:S01]  /*eaf0*/  LDG.E.128 R20, desc[UR6][R22.64] ;  /* 0x0000000616147981 */ /* 0x000f22000c1e1d00 */
[----:B------:R-:W-:Y:S02]  /*eb00*/  LEA.HI.X.SX32 R25, R25, R3, 0x1, P1 ;  /* 0x0000000319197211 */ /* 0x000fe400008f0eff */
[----:B------:R-:W-:-:S04]  /*eb10*/  LEA R26, P1, R24, UR8, 0x1 ;  /* 0x00000008181a7c11 */ /* 0x000fc8000f8208ff */
[----:B------:R-:W-:-:S06]  /*eb20*/  LEA.HI.X R27, R24, UR9, R25, 0x1, P1 ;  /* 0x00000009181b7c11 */ /* 0x000fcc00088f0c19 */
[----:B------:R-:W3:Y:S01]  /*eb30*/  LDG.E.128 R24, desc[UR6][R26.64] ;  /* 0x000000061a187981 */ /* 0x000ee2000c1e1d00 */
[C---:B-----5:R-:W-:Y:S01]  /*eb40*/  IMAD.U32 R37, R28.reuse, 0x10000, RZ ;  /* 0x000100001c257824 */ /* 0x060fe200078e00ff */
[----:B------:R-:W-:Y:S01]  /*eb50*/  LOP3.LUT R36, R28, 0xffff0000, RZ, 0xc0, !PT ;  /* 0xffff00001c247812 */ /* 0x000fe200078ec0ff */
[C---:B------:R-:W-:Y:S01]  /*eb60*/  IMAD.U32 R39, R29.reuse, 0x10000, RZ ;  /* 0x000100001d277824 */ /* 0x040fe200078e00ff */
[----:B------:R-:W-:Y:S01]  /*eb70*/  LOP3.LUT R28, R29, 0xffff0000, RZ, 0xc0, !PT ;  /* 0xffff00001d1c7812 */ /* 0x000fe200078ec0ff */
[C---:B------:R-:W-:Y:S01]  /*eb80*/  IMAD.U32 R41, R31.reuse, 0x10000, RZ ;  /* 0x000100001f297824 */ /* 0x040fe200078e00ff */
[----:B------:R-:W-:Y:S02]  /*eb90*/  LOP3.LUT R29, R31, 0xffff0000, RZ, 0xc0, !PT ;  /* 0xffff00001f1d7812 */ /* 0x000fe400078ec0ff */
[C---:B------:R-:W-:Y:S02]  /*eba0*/  SHF.L.U32 R38, R30.reuse, 0x10, RZ ;  /* 0x000000101e267819 */ /* 0x040fe400000006ff */
[----:B------:R-:W-:Y:S01]  /*ebb0*/  LOP3.LUT R30, R30, 0xffff0000, RZ, 0xc0, !PT ;  /* 0xffff00001e1e7812 */ /* 0x000fe200078ec0ff */
[C---:B--2---:R-:W-:Y:S01]  /*ebc0*/  IMAD.U32 R40, R4.reuse, 0x10000, RZ ;  /* 0x0001000004287824 */ /* 0x044fe200078e00ff */
        /* <DEDUP_REMOVED lines=52> */
.L_x_3867:
[----:B------:R-:W-:Y:S05]  /*ef10*/  BSYNC B0 ;  /* 0x0000000000007941 */ /* 0x000fea0003800000 */
.L_x_3866:
        /* <DEDUP_REMOVED lines=28> */
[----:B------:R-:W5:Y:S01]  /*f0e0*/  LDG.E.128 R24, desc[UR6][R26.64+0x80] ;  /* 0x000080061a187981 */ /* 0x000f62000c1e1d00 */
[C---:B-1----:R-:W-:Y:S01]  /*f0f0*/  IMAD.U32 R29, R12.reuse, 0x10000, RZ ;  /* 0x000100000c1d7824 */ /* 0x042fe200078e00ff */
        /* <DEDUP_REMOVED lines=30> */
[----:B-----5:R-:W-:-:S02]  /*f2e0*/  IMAD.U32 R5, R25, 0x10000, RZ ;  /* 0x0001000019057824 */ /* 0x020fc400078e00ff */
        /* <DEDUP_REMOVED lines=29> */
.L_x_3869:
[----:B------:R-:W-:Y:S05]  /*f4c0*/  BSYNC B0 ;  /* 0x0000000000007941 */ /* 0x000fea0003800000 */
.L_x_3868:
        /* <DEDUP_REMOVED lines=14> */
[C---:B--2---:R-:W-:Y:S01]  /*f5b0*/  IADD3 R12, P1, R4.reuse, R2, RZ ;  /* 0x00000002040c7210 */ /* 0x044fe20007f3e0ff */
[----:B------:R-:W-:Y:S02]  /*f5c0*/  IMAD.MOV.U32 R21, RZ, RZ, RZ ;  /* 0x000000ffff157224 */ /* 0x000fe400078e00ff */
[----:B------:R-:W-:Y:S01]  /*f5d0*/  IMAD.WIDE R6, R5, 0x2, R32 ;  /* 0x0000000205067825 */ /* 0x000fe200078e0220 */
[----:B------:R-:W-:-:S02]  /*f5e0*/  LEA.HI.X.SX32 R13, R4, R3, 0x1, P1 ;  /* 0x00000003040d7211 */ /* 0x000fc400008f0eff */
[----:B------:R-:W-:Y:S02]  /*f5f0*/  LEA R14, P1, R12, UR8, 0x1 ;  /* 0x000000080c0e7c11 */ /* 0x000fe4000f8208ff */
        /* <DEDUP_REMOVED lines=10> */
[C---:B------:R-:W-:Y:S01]  /*f6a0*/  IMAD.U32 R25, R8.reuse, 0x10000, RZ ;  /* 0x0001000008197824 */ /* 0x040fe200078e00ff */
[----:B------:R-:W-:Y:S01]  /*f6b0*/  LOP3.LUT R24, R8, 0xffff0000, RZ, 0xc0, !PT ;  /* 0xffff000008187812 */ /* 0x000fe200078ec0ff */
[C---:B------:R-:W-:Y:S01]  /*f6c0*/  IMAD.U32 R27, R9.reuse, 0x10000, RZ ;  /* 0x00010000091b7824 */ /* 0x040fe200078e00ff */
[----:B------:R-:W-:Y:S01]  /*f6d0*/  LOP3.LUT R8, R9, 0xffff0000, RZ, 0xc0, !PT ;  /* 0xffff000009087812 */ /* 0x000fe200078ec0ff */
[C---:B-1----:R-:W-:Y:S01]  /*f6e0*/  IMAD.U32 R29, R11.reuse, 0x10000, RZ ;  /* 0x000100000b1d7824 */ /* 0x042fe200078e00ff */
        /* <DEDUP_REMOVED lines=9> */
[----:B---3--:R-:W-:Y:S01]  /*f780*/  LOP3.LUT R32, R7, 0xffff0000, RZ, 0xc0, !PT ;  /* 0xffff000007207812 */ /* 0x008fe200078ec0ff */
        /* <DEDUP_REMOVED lines=46> */
.L_x_3871:
[----:B------:R-:W-:Y:S05]  /*fa70*/  BSYNC B0 ;  /* 0x0000000000007941 */ /* 0x000fea0003800000 */
.L_x_3870:
[----:B------:R4:W-:Y:S02]  /*fa80*/  STS.128 [R211+0x5000], R8 ;  /* 0x00500008d3007388 */ /* 0x0009e40000000c00 */
.L_x_3865:
[----:B------:R-:W-:Y:S05]  /*fa90*/  BSYNC B1 ;  /* 0x0000000000017941 */ /* 0x000fea0003800000 */
.L_x_3864:
        /* <DEDUP_REMOVED lines=18> */
[----:B------:R-:W-:Y:S01]  /*fbc0*/  IADD3 R20, P1, R17, R2, RZ ;  /* 0x0000000211147210 */ /* 0x000fe20007f3e0ff */
        /* <DEDUP_REMOVED lines=14> */
[----:B------:R-:W2:Y:S01]  /*fcb0*/  LDG.E.128 R24, desc[UR6][R26.64] ;  /* 0x000000061a187981 */ /* 0x000ea2000c1e1d00 */
[C---:B-----5:R-:W-:Y:S01]  /*fcc0*/  LOP3.LUT R17, R29.reuse, 0xffff0000, RZ, 0xc0, !PT ;  /* 0xffff00001d117812 */ /* 0x060fe200078ec0ff */
        /* <DEDUP_REMOVED lines=32> */
[C---:B--2---:R-:W-:Y:S01]  /*fed0*/  IMAD.U32 R5, R25.reuse, 0x10000, RZ ;  /* 0x0001000019057824 */ /* 0x044fe200078e00ff */
        /* <DEDUP_REMOVED lines=27> */
.L_x_3873:
[----:B------:R-:W-:Y:S05]  /*10090*/  BSYNC B0 ;  /* 0x0000000000007941 */ /* 0x000fea0003800000 */
.L_x_3872:
        /* <DEDUP_REMOVED lines=37> */
[C---:B---3--:R-:W-:Y:S01]  /*102f0*/  IMAD.U32 R31, R4.reuse, 0x10000, RZ ;  /* 0x00010000041f7824 */ /* 0x048fe200078e00ff */
        /* <DEDUP_REMOVED lines=51> */
.L_x_3875:
[----:B------:R-:W-:Y:S05]  /*10630*/  BSYNC B0 ;  /* 0x0000000000007941 */ /* 0x000fea0003800000 */
.L_x_3874:
[----:B------:R3:W-:Y:S01]  /*10640*/  STS.128 [R211+0x3800], R12 ;  /* 0x0038000cd3007388 */ /* 0x0007e20000000c00 */
[----:B------:R-:W-:Y:S01]  /*10650*/  IADD3 R18, R18, 0x80, RZ ;  /* 0x0000008012127810 */ /* 0x000fe20007ffe0ff */
[----:B------:R-:W-:Y:S03]  /*10660*/  BSSY B0, `(.L_x_3876) ;  /* 0x0000059000007945 */ /* 0x000fe60003800000 */
[----:B------:R-:W-:-:S13]  /*10670*/  ISETP.GE.AND P0, PT, R18, UR5, PT ;  /* 0x0000000512007c0c */ /* 0x000fda000bf06270 */
[----:B------:R-:W-:Y:S05]  /*10680*/  @P0 BRA `(.L_x_3877) ;  /* 0x0000000400580947 */ /* 0x000fea0003800000 */
[----:B------:R-:W-:Y:S01]  /*10690*/  ISETP.GE.AND P0, PT, R18, R69, PT ;  /* 0x000000451200720c */ /* 0x000fe20003f06270 */
[----:B------:R-:W-:Y:S01]  /*106a0*/  IMAD.MOV.U32 R4, RZ, RZ, RZ ;  /* 0x000000ffff047224 */ /* 0x000fe200078e00ff */
[----:B------:R-:W-:Y:S01]  /*106b0*/  IADD3 R2, P1, R2, 0x80, RZ ;  /* 0x0000008002027810 */ /* 0x000fe20007f3e0ff */
[----:B------:R-:W-:-:S04]  /*106c0*/  ULDC.64 UR8, c[0x0][0x360] ;  /* 0x0000d80000087ab9 */ /* 0x000fc80000000a00 */
[----:B------:R-:W-:-:S06]  /*106d0*/  IMAD.X R3, RZ, RZ, R3, P1 ;  /* 0x000000ffff037224 */ /* 0x000fcc00008e0603 */
[--C-:B------:R-:W-:Y:S02]  /*106e0*/  @P0 SHF.R.S32.HI R5, RZ, 0x1, R68.reuse ;  /* 0x00000001ff050819 */ /* 0x100fe40000011444 */
[----:B------:R-:W-:-:S03]  /*106f0*/  @P0 SHF.R.S32.HI R6, RZ, 0x1, R68 ;  /* 0x00000001ff060819 */ /* 0x000fc60000011444 */
[----:B------:R-:W-:Y:S01]  /*10700*/  @P0 IMAD.MOV R4, RZ, RZ, -R5 ;  /* 0x000000ffff040224 */ /* 0x000fe200078e0a05 */
[----:B------:R-:W-:Y:S02]  /*10710*/  @P0 IADD3 R69, -R6, RZ, RZ ;  /* 0x000000ff06450210 */ /* 0x000fe40007ffe1ff */
[----:B------:R-:W-:Y:S02]  /*10720*/  @P0 SHF.R.S32.HI R68, RZ, 0x1, R68 ;  /* 0x00000001ff440819 */ /* 0x000fe40000011444 */
[----:B---3--:R-:W-:Y:S01]  /*10730*/  IADD3 R12, P1, R4, R2, RZ ;  /* 0x00000002040c7210 */ /* 0x008fe20007f3e0ff */
[----:B------:R-:W-:Y:S01]  /*10740*/  IMAD.MOV.U32 R17, RZ, RZ, RZ ;  /* 0x000000ffff117224 */ /* 0x000fe200078e00ff */
[----:B------:R-:W-:Y:S01]  /*10750*/  @P0 IADD3 R17, -R68, RZ, RZ ;  /* 0x000000ff44110210 */ /* 0x000fe20007ffe1ff */
[----:B------:R-:W-:Y:S01]  /*10760*/  IMAD.WIDE R6, R69, 0x2, R34 ;  /* 0x0000000245067825 */ /* 0x000fe200078e0222 */
[----:B------:R-:W-:Y:S02]  /*10770*/  LEA.HI.X.SX32 R13, R4, R3, 0x1, P1 ;  /* 0x00000003040d7211 */ /* 0x000fe400008f0eff */
[----:B------:R-:W-:-:S03]  /*10780*/  LEA R14, P1, R12, UR8, 0x1 ;  /* 0x000000080c0e7c11 */ /* 0x000fc6000f8208ff */
[----:B------:R-:W3:Y:S01]  /*10790*/  LDG.E.128 R4, desc[UR6][R6.64+0x100] ;  /* 0x0001000606047981 */ /* 0x000ee2000c1e1d00 */
[----:B------:R-:W-:Y:S01]  /*107a0*/  LEA.HI.X R15, R12, UR9, R13, 0x1, P1 ;  /* 0x000000090c0f7c11 */ /* 0x000fe200088f0c0d */
[----:B------:R-:W-:Y:S01]  /*107b0*/  ULDC.64 UR8, c[0x0][0x358] ;  /* 0x0000d60000087ab9 */ /* 0x000fe20000000a00 */
[----:B------:R-:W-:-:S04]  /*107c0*/  IADD3 R2, P1, R17, R2, RZ ;  /* 0x0000000211027210 */ /* 0x000fc80007f3e0ff */
[----:B------:R-:W-:Y:S01]  /*107d0*/  LEA.HI.X.SX32 R3, R17, R3, 0x1, P1 ;  /* 0x0000000311037211 */ /* 0x000fe200008f0eff */
[----:B------:R-:W4:Y:S01]  /*107e0*/  LDG.E.128 R12, desc[UR6][R14.64] ;  /* 0x000000060e0c7981 */ /* 0x000f22000c1e1d00 */
[----:B------:R-:W-:-:S04]  /*107f0*/  LEA R20, P1, R2, UR8, 0x1 ;  /* 0x0000000802147c11 */ /* 0x000fc8000f8208ff */
[----:B------:R-:W-:-:S06]  /*10800*/  LEA.HI.X R21, R2, UR9, R3, 0x1, P1 ;  /* 0x0000000902157c11 */ /* 0x000fcc00088f0c03 */
[----:B------:R-:W5:Y:S01]  /*10810*/  LDG.E.128 R20, desc[UR6][R20.64] ;  /* 0x0000000614147981 */ /* 0x000f62000c1e1d00 */
[C---:B------:R-:W-:Y:S01]  /*10820*/  IMAD.U32 R17, R8.reuse, 0x10000, RZ ;  /* 0x0001000008117824 */ /* 0x040fe200078e00ff */
[----:B------:R-:W-:Y:S01]  /*10830*/  LOP3.LUT R3, R8, 0xffff0000, RZ, 0xc0, !PT ;  /* 0xffff000008037812 */ /* 0x000fe200078ec0ff */
[C---:B------:R-:W-:Y:S01]  /*10840*/  IMAD.U32 R19, R9.reuse, 0x10000, RZ ;  /* 0x0001000009137824 */ /* 0x040fe200078e00ff */
[----:B------:R-:W-:Y:S01]  /*10850*/  LOP3.LUT R2, R9, 0xffff0000, RZ, 0xc0, !PT ;  /* 0xffff000009027812 */ /* 0x000fe200078ec0ff */
[C---:B------:R-:W-:Y:S01]  /*10860*/  IMAD.U32 R24, R11.reuse, 0x10000, RZ ;  /* 0x000100000b187824 */ /* 0x040fe200078e00ff */
[C---:B------:R-:W-:Y:S02]  /*10870*/  SHF.L.U32 R18, R10.reuse, 0x10, RZ ;  /* 0x000000100a127819 */ /* 0x040fe400000006ff */
        /* <DEDUP_REMOVED lines=8> */
[----:B-1----:R-:W-:Y:S01]  /*10900*/  LOP3.LUT R29, R7, 0xffff0000, RZ, 0xc0, !PT ;  /* 0xffff0000071d7812 */ /* 0x002fe200078ec0ff */
[----:B----4-:R-:W-:Y:S01]  /*10910*/  IMAD.U32 R7, R13, 0x10000, RZ ;  /* 0x000100000d077824 */ /* 0x010fe200078e00ff */
[C---:B------:R-:W-:Y:S02]  /*10920*/  SHF.L.U32 R28, R12.reuse, 0x10, RZ ;  /* 0x000000100c1c7819 */ /* 0x040fe400000006ff */
        /* <DEDUP_REMOVED lines=9> */
[----:B------:R-:W-:Y:S01]  /*109c0*/  FMUL.FTZ R28, R11, R28 ;  /* 0x0000001c0b1c7220 */ /* 0x000fe20000410000 */
[----:B------:R-:W-:Y:S01]  /*109d0*/  LOP3.LUT R6, R6, 0xffff0000, RZ, 0xc0, !PT ;  /* 0xffff000006067812 */ /* 0x000fe200078ec0ff */
[----:B------:R-:W-:Y:S01]  /*109e0*/  @!P0 FADD.FTZ R13, -R13, -RZ ;  /* 0x800000ff0d0d8221 */ /* 0x000fe20000010100 */
[----:B------:R-:W-:Y:S01]  /*109f0*/  FMUL.FTZ R5, R5, R12 ;  /* 0x0000000c05057220 */ /* 0x000fe20000410000 */
[----:B------:R-:W-:Y:S01]  /*10a00*/  @!P0 FADD.FTZ R14, -R14, -RZ ;  /* 0x800000ff0e0e8221 */ /* 0x000fe20000010100 */
[----:B------:R-:W-:Y:S01]  /*10a10*/  @!P0 FADD.FTZ R7, -R7, -RZ ;  /* 0x800000ff07078221 */ /* 0x000fe20000010100 */
[C---:B-----5:R-:W-:Y:S01]  /*10a20*/  SHF.L.U32 R12, R20.reuse, 0x10, RZ ;  /* 0x00000010140c7819 */ /* 0x060fe200000006ff */
[----:B------:R-:W-:Y:S01]  /*10a30*/  @!P0 FADD.FTZ R31, -R31, -RZ ;  /* 0x800000ff1f1f8221 */ /* 0x000fe20000010100 */
[----:B------:R-:W-:Y:S01]  /*10a40*/  LOP3.LUT R11, R20, 0xffff0000, RZ, 0xc0, !PT ;  /* 0xffff0000140b7812 */ /* 0x000fe200078ec0ff */
[----:B------:R-:W-:Y:S01]  /*10a50*/  FMUL.FTZ R10, R10, R27 ;  /* 0x0000001b0a0a7220 */ /* 0x000fe20000410000 */
[----:B------:R-:W-:Y:S01]  /*10a60*/  @!P0 FADD.FTZ R30, -R30, -RZ ;  /* 0x800000ff1e1e8221 */ /* 0x000fe20000010100 */
[----:B------:R-:W-:Y:S01]  /*10a70*/  FMUL.FTZ R29, R29, R14 ;  /* 0x0000000e1d1d7220 */ /* 0x000fe20000410000 */
[----:B------:R-:W-:Y:S01]  /*10a80*/  SHF.L.U32 R15, R22, 0x10, RZ ;  /* 0x00000010160f7819 */ /* 0x000fe200000006ff */
[----:B------:R-:W-:Y:S01]  /*10a90*/  FMUL.FTZ R6, R6, R13 ;  /* 0x0000000d06067220 */ /* 0x000fe20000410000 */
[----:B------:R-:W-:Y:S01]  /*10aa0*/  LOP3.LUT R14, R22, 0xffff0000, RZ, 0xc0, !PT ;  /* 0xffff0000160e7812 */ /* 0x000fe200078ec0ff */
[----:B------:R-:W-:Y:S01]  /*10ab0*/  FMUL.FTZ R4, R4, R7 ;  /* 0x0000000704047220 */ /* 0x000fe20000410000 */
[C---:B------:R-:W-:Y:S01]  /*10ac0*/  LOP3.LUT R22, R23.reuse, 0xffff0000, RZ, 0xc0, !PT ;  /* 0xffff000017167812 */ /* 0x040fe200078ec0ff */
[----:B------:R-:W-:Y:S01]  /*10ad0*/  IMAD.U32 R13, R23, 0x10000, RZ ;  /* 0x00010000170d7824 */ /* 0x000fe200078e00ff */
[----:B------:R-:W-:Y:S01]  /*10ae0*/  LOP3.LUT R20, R21, 0xffff0000, RZ, 0xc0, !PT ;  /* 0xffff000015147812 */ /* 0x000fe200078ec0ff */
[----:B------:R-:W-:Y:S01]  /*10af0*/  FMUL.FTZ R31, R26, R31 ;  /* 0x0000001f1a1f7220 */ /* 0x000fe20000410000 */
        /* <DEDUP_REMOVED lines=15> */
.L_x_3877:
[----:B------:R-:W-:Y:S05]  /*10bf0*/  BSYNC B0 ;  /* 0x0000000000007941 */ /* 0x000fea0003800000 */
.L_x_3876:
[----:B------:R4:W-:Y:S01]  /*10c00*/  STS.128 [R211+0x5800], R8 ;  /* 0x00580008d3007388 */ /* 0x0009e20000000c00 */
[----:B------:R-:W-:Y:S05]  /*10c10*/  BRA `(.L_x_3841) ;  /* 0x0000000000b07947 */ /* 0x000fea0003800000 */
.L_x_3815:
[----:B------:R-:W-:Y:S02]  /*10c20*/  IMAD.IADD R73, R204, 0x1, -R73 ;  /* 0x00000001cc497824 */ /* 0x000fe400078e0a49 */
[C---:B------:R-:W-:Y:S02]  /*10c30*/  VIADD R16, R206.reuse, 0x10 ;  /* 0x00000010ce107836 */ /* 0x040fe40000000000 */
[C---:B------:R-:W-:Y:S01]  /*10c40*/  VIADD R0, R206.reuse, 0x20 ;  /* 0x00000020ce007836 */ /* 0x040fe20000000000 */
[CC--:B------:R-:W-:Y:S01]  /*10c50*/  ISETP.GE.AND P6, PT, R206.reuse, R73.reuse, PT ;  /* 0x00000049ce00720c */ /* 0x0c0fe20003fc6270 */
[----:B------:R-:W-:Y:S01]  /*10c60*/  VIADD R32, R206, 0x30 ;  /* 0x00000030ce207836 */ /* 0x000fe20000000000 */
[-C--:B------:R-:W-:Y:S02]  /*10c70*/  ISETP.GE.AND P5, PT, R16, R73.reuse, PT ;  /* 0x000000491000720c */ /* 0x080fe40003fa6270 */
[-C--:B------:R-:W-:Y:S02]  /*10c80*/  ISETP.GE.AND P4, PT, R0, R73.reuse, PT ;  /* 0x000000490000720c */ /* 0x080fe40003f86270 */
[----:B------:R-:W-:-:S07]  /*10c90*/  ISETP.GE.AND P2, PT, R32, R73, PT ;  /* 0x000000492000720c */ /* 0x000fce0003f46270 */
[----:B--2-4-:R-:W1:Y:S02]  /*10ca0*/  @!P6 LDC.64 R10, c[0x0][0x210] ;  /* 0x00008400ff0aeb82 */ /* 0x014e640000000a00 */
[----:B------:R-:W-:-:S04]  /*10cb0*/  @!P5 IADD3 R15, P1, R15, R140, RZ ;  /* 0x0000008c0f0fd210 */ /* 0x000fc80007f3e0ff */
[----:B------:R-:W-:Y:S02]  /*10cc0*/  @!P2 IMAD.MOV.U32 R20, RZ, RZ, R140 ;  /* 0x000000ffff14a224 */ /* 0x000fe400078e008c */
[----:B------:R-:W2:Y:S01]  /*10cd0*/  @!P5 LDC.64 R8, c[0x0][0x210] ;  /* 0x00008400ff08db82 */ /* 0x000ea20000000a00 */
[--C-:B------:R-:W-:Y:S02]  /*10ce0*/  @!P2 IMAD.MOV.U32 R21, RZ, RZ, R143.reuse ;  /* 0x000000ffff15a224 */ /* 0x100fe400078e008f */
[----:B------:R-:W-:Y:S02]  /*10cf0*/  @!P5 IMAD.X R12, R13, 0x1, R143, P1 ;  /* 0x000000010d0cd824 */ /* 0x000fe400008e068f */
[----:B------:R-:W-:-:S03]  /*10d00*/  @!P2 IMAD.WIDE.U32 R20, R2, 0x30, R20 ;  /* 0x000000300214a825 */ /* 0x000fc600078e0014 */
[----:B------:R-:W3:Y:S08]  /*10d10*/  @!P4 LDC.64 R6, c[0x0][0x210] ;  /* 0x00008400ff06cb82 */ /* 0x000ef00000000a00 */
[----:B------:R-:W4:Y:S01]  /*10d20*/  @!P2 LDC.64 R4, c[0x0][0x210] ;  /* 0x00008400ff04ab82 */ /* 0x000f220000000a00 */
[----:B-1----:R-:W-:-:S04]  /*10d30*/  @!P6 LEA R18, P0, R140, R10, 0x1 ;  /* 0x0000000a8c12e211 */ /* 0x002fc800078008ff */
[----:B------:R-:W-:Y:S01]  /*10d40*/  @!P6 LEA.HI.X R19, R140, R11, R143, 0x1, P0 ;  /* 0x0000000b8c13e211 */ /* 0x000fe200000f0c8f */
[----:B------:R-:W-:Y:S01]  /*10d50*/  @!P2 IMAD R11, R3, 0x30, RZ ;  /* 0x00000030030ba824 */ /* 0x000fe200078e02ff */
[C---:B------:R-:W-:Y:S02]  /*10d60*/  @!P4 LEA R10, P0, R2.reuse, R140, 0x5 ;  /* 0x0000008c020ac211 */ /* 0x040fe400078028ff */
[----:B--2---:R-:W-:Y:S01]  /*10d70*/  @!P5 LEA R8, P1, R15, R8, 0x1 ;  /* 0x000000080f08d211 */ /* 0x004fe200078208ff */
[----:B------:R-:W-:Y:S01]  /*10d80*/  @!P2 IMAD.IADD R11, R21, 0x1, R11 ;  /* 0x00000001150ba824 */ /* 0x000fe200078e020b */
[----:B------:R-:W-:Y:S01]  /*10d90*/  @!P4 LEA.HI.X R2, R2, R143, R3, 0x5, P0 ;  /* 0x0000008f0202c211 */ /* 0x000fe200000f2c03 */
[----:B------:R-:W-:Y:S01]  /*10da0*/  @!PT LDS RZ, [RZ] ;  /* 0x00000000fffff984 */ /* 0x000fe20000000800 */
[----:B------:R-:W-:Y:S01]  /*10db0*/  @!PT LDS RZ, [RZ] ;  /* 0x00000000fffff984 */ /* 0x000fe20000000800 */
[----:B------:R-:W-:Y:S01]  /*10dc0*/  @!PT LDS RZ, [RZ] ;  /* 0x00000000fffff984 */ /* 0x000fe20000000800 */
[----:B------:R1:W-:Y:S01]  /*10dd0*/  @!P6 LDGSTS.E.BYPASS.LTC128B.128 [R211], desc[UR6][R18.64] ;  /* 0x0000000012d3efae */ /* 0x0003e2000b901d46 */
[----:B------:R-:W-:Y:S02]  /*10de0*/  @!P5 LEA.HI.X R9, R15, R9, R12, 0x1, P1 ;  /* 0x000000090f09d211 */ /* 0x000fe400008f0c0c */
[C---:B---3--:R-:W-:Y:S01]  /*10df0*/  @!P4 LEA R6, P1, R10.reuse, R6, 0x1 ;  /* 0x000000060a06c211 */ /* 0x048fe200078208ff */
[----:B------:R1:W-:Y:S03]  /*10e00*/  @!P6 LDGSTS.E.BYPASS.LTC128B.128 [R211+0x2000], desc[UR6][R18.64+0x80] ;  /* 0x0200008012d3efae */ /* 0x0003e6000b901d46 */
[----:B------:R-:W-:Y:S01]  /*10e10*/  @!P4 LEA.HI.X R7, R10, R7, R2, 0x1, P1 ;  /* 0x000000070a07c211 */ /* 0x000fe200008f0c02 */
[----:B------:R1:W-:Y:S01]  /*10e20*/  @!P6 LDGSTS.E.BYPASS.LTC128B.128 [R211+0x4000], desc[UR6][R18.64+0x100] ;  /* 0x0400010012d3efae */ /* 0x0003e2000b901d46 */
[----:B----4-:R-:W-:-:S03]  /*10e30*/  @!P2 LEA R4, P0, R20, R4, 0x1 ;  /* 0x000000041404a211 */ /* 0x010fc600078008ff */
[----:B------:R1:W-:Y:S01]  /*10e40*/  @!P5 LDGSTS.E.BYPASS.LTC128B.128 [R211+0x800], desc[UR6][R8.64] ;  /* 0x0080000008d3dfae */ /* 0x0003e2000b901d46 */
[----:B------:R-:W-:-:S03]  /*10e50*/  @!P2 LEA.HI.X R5, R20, R5, R11, 0x1, P0 ;  /* 0x000000051405a211 */ /* 0x000fc600000f0c0b */
[----:B------:R1:W-:Y:S04]  /*10e60*/  @!P5 LDGSTS.E.BYPASS.LTC128B.128 [R211+0x2800], desc[UR6][R8.64+0x80] ;  /* 0x0280008008d3dfae */ /* 0x0003e8000b901d46 */
[----:B------:R1:W-:Y:S04]  /*10e70*/  @!P5 LDGSTS.E.BYPASS.LTC128B.128 [R211+0x4800], desc[UR6][R8.64+0x100] ;  /* 0x0480010008d3dfae */ /* 0x0003e8000b901d46 */
[----:B------:R1:W-:Y:S04]  /*10e80*/  @!P4 LDGSTS.E.BYPASS.LTC128B.128 [R211+0x1000], desc[UR6][R6.64] ;  /* 0x0100000006d3cfae */ /* 0x0003e8000b901d46 */
[----:B------:R1:W-:Y:S04]  /*10e90*/  @!P4 LDGSTS.E.BYPASS.LTC128B.128 [R211+0x3000], desc[UR6][R6.64+0x80] ;  /* 0x0300008006d3cfae */ /* 0x0003e8000b901d46 */
[----:B------:R1:W-:Y:S04]  /*10ea0*/  @!P4 LDGSTS.E.BYPASS.LTC128B.128 [R211+0x5000], desc[UR6][R6.64+0x100] ;  /* 0x0500010006d3cfae */ /* 0x0003e8000b901d46 */
[----:B------:R1:W-:Y:S04]  /*10eb0*/  @!P2 LDGSTS.E.BYPASS.LTC128B.128 [R211+0x1800], desc[UR6][R4.64] ;  /* 0x0180000004d3afae */ /* 0x0003e8000b901d46 */
[----:B------:R1:W-:Y:S04]  /*10ec0*/  @!P2 LDGSTS.E.BYPASS.LTC128B.128 [R211+0x3800], desc[UR6][R4.64+0x80] ;  /* 0x0380008004d3afae */ /* 0x0003e8000b901d46 */
[----:B------:R1:W-:Y:S02]  /*10ed0*/  @!P2 LDGSTS.E.BYPASS.LTC128B.128 [R211+0x5800], desc[UR6][R4.64+0x100] ;  /* 0x0580010004d3afae */ /* 0x0003e4000b901d46 */
.L_x_3841:
[----:B------:R-:W-:Y:S05]  /*10ee0*/  BSYNC B2 ;  /* 0x0000000000027941 */ /* 0x000fea0003800000 */
.L_x_3814:
[----:B-1----:R-:W-:Y:S01]  /*10ef0*/  LEA R4, R133, 0xffffffc0, 0x6 ;  /* 0xffffffc085047811 */ /* 0x002fe200078e30ff */
[----:B------:R-:W-:Y:S01]  /*10f00*/  IMAD.SHL.U32 R49, R63, 0x40, RZ ;  /* 0x000000403f317824 */ /* 0x000fe200078e00ff */
[----:B--234-:R-:W-:-:S03]  /*10f10*/  SHF.R.S32.HI R12, RZ, 0x4, R71 ;  /* 0x00000004ff0c7819 */ /* 0x01cfc60000011447 */
[----:B------:R-:W-:Y:S01]  /*10f20*/  IMAD.IADD R5, R61, 0x1, -R4 ;  /* 0x000000013d057824 */ /* 0x000fe200078e0a04 */
[----:B------:R-:W-:-:S04]  /*10f30*/  LOP3.LUT R49, R49, 0xfffffe00, RZ, 0xc0, !PT ;  /* 0xfffffe0031317812 */ /* 0x000fc800078ec0ff */
[-C--:B------:R-:W-:Y:S02]  /*10f40*/  ISETP.GE.AND P2, PT, R32, R5.reuse, PT ;  /* 0x000000052000720c */ /* 0x080fe40003f46270 */
[-C--:B------:R-:W-:Y:S02]  /*10f50*/  ISETP.GE.AND P4, PT, R0, R5.reuse, PT ;  /* 0x000000050000720c */ /* 0x080fe40003f86270 */
[-C--:B------:R-:W-:Y:S02]  /*10f60*/  ISETP.GE.AND P5, PT, R16, R5.reuse, PT ;  /* 0x000000051000720c */ /* 0x080fe40003fa6270 */
[----:B------:R-:W-:-:S07]  /*10f70*/  ISETP.GE.AND P6, PT, R206, R5, PT ;  /* 0x00000005ce00720c */ /* 0x000fce0003fc6270 */
[----:B------:R-:W1:Y:S01]  /*10f80*/  @!P2 LDC.64 R2, c[0x0][0x248] ;  /* 0x00009200ff02ab82 */ /* 0x000e620000000a00 */
[----:B------:R-:W-:-:S03]  /*10f90*/  @!P2 IMAD.MOV.U32 R198, RZ, RZ, R200 ;  /* 0x000000ffffc6a224 */ /* 0x000fc600078e00c8 */
[----:B------:R-:W-:-:S04]  /*10fa0*/  @!P5 LEA R10, P1, R55, R200, 0x1 ;  /* 0x000000c8370ad211 */ /* 0x000fc800078208ff */
[----:B------:R-:W2:Y:S01]  /*10fb0*/  @!P4 LDC.64 R6, c[0x0][0x248] ;  /* 0x00009200ff06cb82 */ /* 0x000ea20000000a00 */
[----:B------:R-:W-:Y:S01]  /*10fc0*/  @!P5 LEA.HI.X R11, R55, R199, R54, 0x1, P1 ;  /* 0x000000c7370bd211 */ /* 0x000fe200008f0c36 */
[----:B-1----:R-:W-:-:S04]  /*10fd0*/  @!P2 IMAD.WIDE.U32 R8, R2, 0x60, R198 ;  /* 0x000000600208a825 */ /* 0x002fc800078e00c6 */
[----:B------:R-:W-:Y:S02]  /*10fe0*/  @!P6 IMAD.MOV.U32 R198, RZ, RZ, R200 ;  /* 0x000000ffffc6e224 */ /* 0x000fe400078e00c8 */
[----:B------:R-:W-:Y:S01]  /*10ff0*/  @!P2 IMAD R3, R3, 0x60, RZ ;  /* 0x000000600303a824 */ /* 0x000fe200078e02ff */
[C---:B--2---:R-:W-:Y:S02]  /*11000*/  @!P4 LEA R2, P0, R6.reuse, R200, 0x6 ;  /* 0x000000c80602c211 */ /* 0x044fe400078030ff */
[----:B------:R-:W-:Y:S01]  /*11010*/  @!PT LDS RZ, [RZ] ;  /* 0x00000000fffff984 */ /* 0x000fe20000000800 */
[----:B------:R-:W-:Y:S01]  /*11020*/  @!PT LDS RZ, [RZ] ;  /* 0x00000000fffff984 */ /* 0x000fe20000000800 */
[----:B------:R-:W-:Y:S01]  /*11030*/  @!PT LDS RZ, [RZ] ;  /* 0x00000000fffff984 */ /* 0x000fe20000000800 */
[----:B------:R-:W-:Y:S01]  /*11040*/  @!P6 LDGSTS.E.BYPASS.LTC128B.128 [R211+0x6000], desc[UR6][R198.64] ;  /* 0x06000000c6d3efae */ /* 0x000fe2000b901d46 */
[----:B------:R-:W-:Y:S01]  /*11050*/  @!P2 IMAD.IADD R9, R3, 0x1, R9 ;  /* 0x000000010309a824 */ /* 0x000fe200078e0209 */
[----:B------:R-:W-:Y:S02]  /*11060*/  @!P4 LEA.HI.X R3, R6, R199, R7, 0x6, P0 ;  /* 0x000000c70603c211 */ /* 0x000fe400000f3407 */
[----:B------:R-:W-:Y:S01]  /*11070*/  @!P6 LDGSTS.E.BYPASS.LTC128B.128 [R211+0x8000], desc[UR6][R198.64+0x80] ;  /* 0x08000080c6d3efae */ /* 0x000fe2000b901d46 */
[----:B------:R-:W-:-:S02]  /*11080*/  LOP3.LUT R7, R71, 0xfffffff0, RZ, 0xc0, !PT ;  /* 0xfffffff047077812 */ /* 0x000fc400078ec0ff */
[----:B------:R-:W-:Y:S01]  /*11090*/  LOP3.LUT R6, R63, 0xfffffff8, RZ, 0xc0, !PT ;  /* 0xfffffff83f067812 */ /* 0x000fe200078ec0ff */
[----:B------:R-:W-:Y:S01]  /*110a0*/  @!P6 LDGSTS.E.BYPASS.LTC128B.128 [R211+0xa000], desc[UR6][R198.64+0x100] ;  /* 0x0a000100c6d3efae */ /* 0x000fe2000b901d46 */
[----:B------:R-:W-:Y:S02]  /*110b0*/  LEA.HI R71, R71, R12, RZ, 0x1 ;  /* 0x0000000c47477211 */ /* 0x000fe400078f08ff */
[----:B------:R-:W-:Y:S01]  /*110c0*/  IADD3 R6, -R6, R60, -R7 ;  /* 0x0000003c06067210 */ /* 0x000fe20007ffe907 */
[----:B------:R-:W-:Y:S01]  /*110d0*/  @!P5 LDGSTS.E.BYPASS.LTC128B.128 [R211+0x6800], desc[UR6][R10.64] ;  /* 0x068000000ad3dfae */ /* 0x000fe2000b901d46 */
[-C--:B------:R-:W-:Y:S02]  /*110e0*/  ISETP.GE.AND P0, PT, R206, R5.reuse, PT ;  /* 0x00000005ce00720c */ /* 0x080fe40003f06270 */
[----:B------:R-:W-:Y:S01]  /*110f0*/  ISETP.GE.AND P6, PT, R16, R5, PT ;  /* 0x000000051000720c */ /* 0x000fe20003fc6270 */
[----:B------:R-:W-:Y:S01]  /*11100*/  @!P5 LDGSTS.E.BYPASS.LTC128B.128 [R211+0x8800], desc[UR6][R10.64+0x80] ;  /* 0x088000800ad3dfae */ /* 0x000fe2000b901d46 */
[----:B------:R-:W-:-:S03]  /*11110*/  LOP3.LUT R71, R71, 0xfffffffe, RZ, 0xc0, !PT ;  /* 0xfffffffe47477812 */ /* 0x000fc600078ec0ff */
[----:B------:R-:W-:Y:S01]  /*11120*/  @!P5 LDGSTS.E.BYPASS.LTC128B.128 [R211+0xa800], desc[UR6][R10.64+0x100] ;  /* 0x0a8001000ad3dfae */ /* 0x000fe2000b901d46 */
[----:B------:R-:W-:Y:S01]  /*11130*/  ISETP.GE.AND P5, PT, R0, R5, PT ;  /* 0x000000050000720c */ /* 0x000fe20003fa6270 */
[----:B------:R-:W-:Y:S02]  /*11140*/  IMAD.SHL.U32 R0, R62, 0x40, RZ ;  /* 0x000000403e007824 */ /* 0x000fe400078e00ff */
[----:B------:R-:W-:Y:S01]  /*11150*/  @!P4 LDGSTS.E.BYPASS.LTC128B.128 [R211+0x7000], desc[UR6][R2.64] ;  /* 0x0700000002d3cfae */ /* 0x000fe2000b901d46 */
[----:B------:R-:W-:-:S03]  /*11160*/  IMAD.IADD R197, R12, 0x1, -R71 ;  /* 0x000000010cc57824 */ /* 0x000fc600078e0a47 */
[----:B------:R-:W-:Y:S04]  /*11170*/  @!P4 LDGSTS.E.BYPASS.LTC128B.128 [R211+0x9000], desc[UR6][R2.64+0x80] ;  /* 0x0900008002d3cfae */ /* 0x000fe8000b901d46 */
[----:B------:R1:W-:Y:S01]  /*11180*/  @!P4 LDGSTS.E.BYPASS.LTC128B.128 [R211+0xb000], desc[UR6][R2.64+0x100] ;  /* 0x0b00010002d3cfae */ /* 0x0003e2000b901d46 */
[----:B------:R-:W-:Y:S02]  /*11190*/  ISETP.GE.AND P4, PT, R32, R5, PT ;  /* 0x000000052000720c */ /* 0x000fe40003f86270 */
[----:B------:R-:W-:Y:S01]  /*111a0*/  LOP3.LUT R5, R0, 0x1c0, RZ, 0xc0, !PT ;  /* 0x000001c000057812 */ /* 0x000fe200078ec0ff */
[----:B------:R-:W-:Y:S01]  /*111b0*/  @!P2 LDGSTS.E.BYPASS.LTC128B.128 [R211+0x7800], desc[UR6][R8.64] ;  /* 0x0780000008d3afae */ /* 0x000fe2000b901d46 */
[----:B------:R-:W-:-:S03]  /*111c0*/  IMAD.SHL.U32 R0, R197, 0x8, RZ ;  /* 0x00000008c5007824 */ /* 0x000fc600078e00ff */
[----:B------:R-:W-:Y:S04]  /*111d0*/  @!P2 LDGSTS.E.BYPASS.LTC128B.128 [R211+0x9800], desc[UR6][R8.64+0x80] ;  /* 0x0980008008d3afae */ /* 0x000fe8000b901d46 */
[----:B------:R2:W-:Y:S01]  /*111e0*/  @!P2 LDGSTS.E.BYPASS.LTC128B.128 [R211+0xb800], desc[UR6][R8.64+0x100] ;  /* 0x0b80010008d3afae */ /* 0x0005e2000b901d46 */
[----:B------:R-:W-:Y:S02]  /*111f0*/  R2P PR, R6, 0x6 ;  /* 0x0000000606007804 */ /* 0x000fe40000000000 */
[----:B------:R-:W3:Y:S01]  /*11200*/  @!P4 LDC.64 R6, c[0x0][0x250] ;  /* 0x00009400ff06cb82 */ /* 0x000ee20000000a00 */
[----:B------:R-:W0:Y:S01]  /*11210*/  LDGDEPBAR ;  /* 0x00000000000079af */ /* 0x000e220000000000 */
[----:B-1----:R-:W-:Y:S02]  /*11220*/  IMAD.SHL.U32 R2, R206, 0x8, RZ ;  /* 0x00000008ce027824 */ /* 0x002fe400078e00ff */
[----:B------:R-:W-:-:S03]  /*11230*/  IMAD.SHL.U32 R3, R70, 0x40, RZ ;  /* 0x0000004046037824 */ /* 0x000fc600078e00ff */
[----:B------:R-:W-:Y:S02]  /*11240*/  LOP3.LUT R2, R5, 0x8, R2, 0xf8, !PT ;  /* 0x0000000805027812 */ /* 0x000fe400078ef802 */
[----:B------:R-:W-:Y:S02]  /*11250*/  SHF.R.U32.HI R5, RZ, 0x3, R5 ;  /* 0x00000003ff057819 */ /* 0x000fe40000011605 */
[----:B------:R-:W-:Y:S02]  /*11260*/  LOP3.LUT R3, R3, 0x1c0, RZ, 0xc0, !PT ;  /* 0x000001c003037812 */ /* 0x000fe400078ec0ff */
[----:B------:R-:W-:Y:S01]  /*11270*/  LOP3.LUT R2, R2, R5, RZ, 0x3c, !PT ;  /* 0x0000000502027212 */ /* 0x000fe200078e3cff */
[----:B--2---:R-:W1:Y:S01]  /*11280*/  @!P5 LDC.64 R8, c[0x0][0x250] ;  /* 0x00009400ff08db82 */ /* 0x004e620000000a00 */
[----:B------:R-:W-:-:S07]  /*11290*/  DEPBAR.LE SB0, 0x0 ;  /* 0x000080000000791a */ /* 0x000fce0000000000 */
[----:B------:R-:W-:Y:S01]  /*112a0*/  BAR.SYNC.DEFER_BLOCKING 0x0 ;  /* 0x0000000000007b1d */ /* 0x000fe20000010000 */
[----:B------:R-:W-:Y:S01]  /*112b0*/  SHF.R.S32.HI R5, RZ, 0x1f, R60 ;  /* 0x0000001fff057819 */ /* 0x000fe2000001143c */
[----:B------:R-:W-:Y:S01]  /*112c0*/  IMAD R197, R197, 0x200, R2 ;  /* 0x00000200c5c57824 */ /* 0x000fe200078e0202 */
[----:B------:R-:W-:Y:S01]  /*112d0*/  LOP3.LUT R0, R3, 0x8, R0, 0xf8, !PT ;  /* 0x0000000803007812 */ /* 0x000fe200078ef800 */
[----:B---3--:R-:W-:Y:S01]  /*112e0*/  @!P4 IMAD R7, R7, 0x60, RZ ;  /* 0x000000600707c824 */ /* 0x008fe200078e02ff */
[----:B------:R-:W-:Y:S02]  /*112f0*/  SHF.R.U32.HI R3, RZ, 0x3, R3 ;  /* 0x00000003ff037819 */ /* 0x000fe40000011603 */
[----:B------:R-:W-:Y:S02]  /*11300*/  LEA.HI R5, R5, R60, RZ, 0x5 ;  /* 0x0000003c05057211 */ /* 0x000fe400078f28ff */
[----:B------:R-:W-:Y:S02]  /*11310*/  LOP3.LUT R2, R0, R3, RZ, 0x3c, !PT ;  /* 0x0000000300027212 */ /* 0x000fe400078e3cff */
[----:B------:R-:W-:Y:S01]  /*11320*/  SHF.R.S32.HI R0, RZ, 0x5, R5 ;  /* 0x00000005ff007819 */ /* 0x000fe20000011405 */
[----:B------:R-:W-:Y:S01]  /*11330*/  IMAD.MOV.U32 R5, RZ, RZ, 0x20 ;  /* 0x00000020ff057424 */ /* 0x000fe200078e00ff */
[----:B------:R-:W-:-:S03]  /*11340*/  LEA R197, R197, UR4, 0x1 ;  /* 0x00000004c5c57c11 */ /* 0x000fc6000f8e08ff */
[----:B------:R-:W-:Y:S01]  /*11350*/  IMAD R3, R0, 0x400, R49 ;  /* 0x0000040000037824 */ /* 0x000fe200078e0231 */
[----:B------:R-:W-:Y:S01]  /*11360*/  SEL R5, R5, 0xffffffe0, !P2 ;  /* 0xffffffe005057807 */ /* 0x000fe20005000000 */
[C---:B------:R-:W-:Y:S02]  /*11370*/  VIADD R0, R197.reuse, 0x6000 ;  /* 0x00006000c5007836 */ /* 0x040fe40000000000 */
[----:B------:R-:W-:Y:S02]  /*11380*/  IMAD.IADD R198, R2, 0x1, R3 ;  /* 0x0000000102c67824 */ /* 0x000fe400078e0203 */
[----:B------:R-:W-:Y:S01]  /*11390*/  VIADD R195, R197, 0x6020 ;  /* 0x00006020c5c37836 */ /* 0x000fe20000000000 */
[----:B------:R-:W-:Y:S02]  /*113a0*/  @P0 STS.128 [R211+0xc000], RZ ;  /* 0x00c000ffd3000388 */ /* 0x000fe40000000c00 */
[----:B------:R-:W-:Y:S02]  /*113b0*/  LEA R198, R198, UR4, 0x1 ;  /* 0x00000004c6c67c11 */ /* 0x000fe4000f8e08ff */
[----:B------:R-:W-:Y:S03]  /*113c0*/  @P0 STS.128 [R211+0xe000], RZ ;  /* 0x00e000ffd3000388 */ /* 0x000fe60000000c00 */
[----:B------:R-:W-:Y:S01]  /*113d0*/  IMAD R194, R5, 0x2, R198 ;  /* 0x0000000205c27824 */ /* 0x000fe200078e02c6 */
[----:B------:R-:W-:Y:S04]  /*113e0*/  @P0 STS.128 [R211+0x10000], RZ ;  /* 0x010000ffd3000388 */ /* 0x000fe80000000c00 */
[----:B------:R-:W-:Y:S01]  /*113f0*/  @!PT LDS RZ, [RZ] ;  /* 0x00000000fffff984 */ /* 0x000fe20000000800 */
[----:B------:R-:W-:Y:S01]  /*11400*/  @!PT LDS RZ, [RZ] ;  /* 0x00000000fffff984 */ /* 0x000fe20000000800 */
[----:B------:R-:W-:Y:S01]  /*11410*/  @!PT LDS RZ, [RZ] ;  /* 0x00000000fffff984 */ /* 0x000fe20000000800 */
[----:B------:R-:W-:Y:S04]  /*11420*/  @!P0 LDGSTS.E.BYPASS.LTC128B.128 [R211+0xc000], desc[UR6][R202.64] ;  /* 0x0c000000cad38fae */ /* 0x000fe8000b901d46 */
[----:B------:R-:W-:Y:S04]  /*11430*/  @!P0 LDGSTS.E.BYPASS.LTC128B.128 [R211+0xe000], desc[UR6][R202.64+0x80] ;  /* 0x0e000080cad38fae */ /* 0x000fe8000b901d46 */
[----:B------:R-:W-:Y:S01]  /*11440*/  @!P0 LDGSTS.E.BYPASS.LTC128B.128 [R211+0x10000], desc[UR6][R202.64+0x100] ;  /* 0x10000100cad38fae */ /* 0x000fe2000b901d46 */
[----:B------:R-:W-:-:S03]  /*11450*/  @!P6 LEA R10, P0, R67, R202, 0x1 ;  /* 0x000000ca430ae211 */ /* 0x000fc600078008ff */
[----:B------:R-:W-:Y:S01]  /*11460*/  @P6 STS.128 [R211+0xc800], RZ ;  /* 0x00c800ffd3006388 */ /* 0x000fe20000000c00 */
[-C--:B------:R-:W-:Y:S02]  /*11470*/  @!P6 LEA.HI.X R11, R67, R203.reuse, R64, 0x1, P0 ;  /* 0x000000cb430be211 */ /* 0x080fe400000f0c40 */
[C---:B-1----:R-:W-:Y:S01]  /*11480*/  @!P5 LEA R12, P0, R8.reuse, R202, 0x6 ;  /* 0x000000ca080cd211 */ /* 0x042fe200078030ff */
[----:B------:R-:W-:Y:S03]  /*11490*/  @P6 STS.128 [R211+0xe800], RZ ;  /* 0x00e800ffd3006388 */ /* 0x000fe60000000c00 */
[----:B------:R-:W-:Y:S01]  /*114a0*/  @!P5 LEA.HI.X R13, R8, R203, R9, 0x6, P0 ;  /* 0x000000cb080dd211 */ /* 0x000fe200000f3409 */
[----:B------:R-:W-:Y:S01]  /*114b0*/  @!P4 IMAD.WIDE.U32 R8, R6, 0x60, R202 ;  /* 0x000000600608c825 */ /* 0x000fe200078e00ca */
[----:B------:R-:W-:Y:S03]  /*114c0*/  @P6 STS.128 [R211+0x10800], RZ ;  /* 0x010800ffd3006388 */ /* 0x000fe60000000c00 */
[----:B------:R-:W-:Y:S01]  /*114d0*/  @!P4 IMAD.IADD R15, R7, 0x1, R9 ;  /* 0x00000001070fc824 */ /* 0x000fe200078e0209 */
[----:B------:R-:W-:Y:S01]  /*114e0*/  @!PT LDS RZ, [RZ] ;  /* 0x00000000fffff984 */ /* 0x000fe20000000800 */
[----:B------:R-:W-:Y:S01]  /*114f0*/  @!PT LDS RZ, [RZ] ;  /* 0x00000000fffff984 */ /* 0x000fe20000000800 */
[----:B------:R-:W-:Y:S01]  /*11500*/  @!PT LDS RZ, [RZ] ;  /* 0x00000000fffff984 */ /* 0x000fe20000000800 */
[----:B------:R-:W-:Y:S01]  /*11510*/  @!P6 LDGSTS.E.BYPASS.LTC128B.128 [R211+0xc800], desc[UR6][R10.64] ;  /* 0x0c8000000ad3efae */ /* 0x000fe2000b901d46 */
[----:B------:R-:W-:-:S02]  /*11520*/  @!P4 IMAD.MOV.U32 R14, RZ, RZ, R8 ;  /* 0x000000ffff0ec224 */ /* 0x000fc400078e0008 */
[----:B------:R-:W-:Y:S01]  /*11530*/  IMAD.MOV.U32 R7, RZ, RZ, 0x10 ;  /* 0x00000010ff077424 */ /* 0x000fe200078e00ff */
[----:B------:R-:W-:Y:S04]  /*11540*/  @!P6 LDGSTS.E.BYPASS.LTC128B.128 [R211+0xe800], desc[UR6][R10.64+0x80] ;  /* 0x0e8000800ad3efae */ /* 0x000fe8000b901d46 */
[----:B------:R1:W-:Y:S01]  /*11550*/  @!P6 LDGSTS.E.BYPASS.LTC128B.128 [R211+0x10800], desc[UR6][R10.64+0x100] ;  /* 0x108001000ad3efae */ /* 0x0003e2000b901d46 */
[----:B------:R-:W-:Y:S02]  /*11560*/  SEL R7, R7, 0xfffffff0, !P1 ;  /* 0xfffffff007077807 */ /* 0x000fe40004800000 */
[----:B------:R-:W-:Y:S01]  /*11570*/  R2P PR, R62, 0x6 ;  /* 0x000000063e007804 */ /* 0x000fe20000000000 */
[----:B------:R-:W-:Y:S02]  /*11580*/  @P5 STS.128 [R211+0xd000], RZ ;  /* 0x00d000ffd3005388 */ /* 0x000fe40000000c00 */
[----:B------:R-:W-:-:S02]  /*11590*/  IMAD R196, R7, 0x2, R198 ;  /* 0x0000000207c47824 */ /* 0x000fc400078e02c6 */
[----:B------:R-:W-:Y:S02]  /*115a0*/  @P5 STS.128 [R211+0xf000], RZ ;  /* 0x00f000ffd3005388 */ /* 0x000fe40000000c00 */
[----:B------:R-:W-:Y:S02]  /*115b0*/  IMAD R193, R5, 0x2, R196 ;  /* 0x0000000205c17824 */ /* 0x000fe400078e02c4 */
[----:B------:R-:W-:Y:S04]  /*115c0*/  @P5 STS.128 [R211+0x11000], RZ ;  /* 0x011000ffd3005388 */ /* 0x000fe80000000c00 */
[----:B------:R-:W-:Y:S01]  /*115d0*/  @!PT LDS RZ, [RZ] ;  /* 0x00000000fffff984 */ /* 0x000fe20000000800 */
[----:B------:R-:W-:Y:S01]  /*115e0*/  @!PT LDS RZ, [RZ] ;  /* 0x00000000fffff984 */ /* 0x000fe20000000800 */
[----:B------:R-:W-:Y:S01]  /*115f0*/  @!PT LDS RZ, [RZ] ;  /* 0x00000000fffff984 */ /* 0x000fe20000000800 */
[----:B------:R-:W-:Y:S01]  /*11600*/  @!P5 LDGSTS.E.BYPASS.LTC128B.128 [R211+0xd000], desc[UR6][R12.64] ;  /* 0x0d0000000cd3dfae */ /* 0x000fe2000b901d46 */
[----:B------:R-:W-:Y:S02]  /*11610*/  @P1 VIADD R195, R0, 0xffffffe0 ;  /* 0xffffffe000c31836 */ /* 0x000fe40000000000 */
[----:B------:R-:W-:Y:S01]  /*11620*/  IMAD.MOV.U32 R0, RZ, RZ, 0x40 ;  /* 0x00000040ff007424 */ /* 0x000fe200078e00ff */
[----:B------:R-:W-:Y:S01]  /*11630*/  @!P5 LDGSTS.E.BYPASS.LTC128B.128 [R211+0xf000], desc[UR6][R12.64+0x80] ;  /* 0x0f0000800cd3dfae */ /* 0x000fe2000b901d46 */
[----:B------:R-:W-:-:S02]  /*11640*/  VIADD R187, R195, 0x800 ;  /* 0x00000800c3bb7836 */ /* 0x000fc40000000000 */
[C---:B------:R-:W-:Y:S01]  /*11650*/  VIADD R186, R195.reuse, 0x1000 ;  /* 0x00001000c3ba7836 */ /* 0x040fe20000000000 */
[----:B------:R-:W-:Y:S01]  /*11660*/  @!P5 LDGSTS.E.BYPASS.LTC128B.128 [R211+0x11000], desc[UR6][R12.64+0x100] ;  /* 0x110001000cd3dfae */ /* 0x000fe2000b901d46 */
[----:B------:R-:W-:Y:S01]  /*11670*/  SEL R0, R0, 0xffffffc0, !P2 ;  /* 0xffffffc000007807 */ /* 0x000fe20005000000 */
[C---:B------:R-:W-:Y:S02]  /*11680*/  VIADD R185, R195.reuse, 0x1800 ;  /* 0x00001800c3b97836 */ /* 0x040fe40000000000 */
[----:B------:R-:W-:Y:S01]  /*11690*/  @P4 STS.128 [R211+0xd800], RZ ;  /* 0x00d800ffd3004388 */ /* 0x000fe20000000c00 */
[----:B------:R-:W-:Y:S02]  /*116a0*/  VIADD R183, R195, 0x2000 ;  /* 0x00002000c3b77836 */ /* 0x000fe40000000000 */
[----:B------:R-:W-:Y:S01]  /*116b0*/  IMAD.IADD R191, R197, 0x1, R0 ;  /* 0x00000001c5bf7824 */ /* 0x000fe200078e0200 */
[----:B------:R-:W-:Y:S01]  /*116c0*/  @P4 STS.128 [R211+0xf800], RZ ;  /* 0x00f800ffd3004388 */ /* 0x000fe20000000c00 */
[----:B------:R-:W-:-:S02]  /*116d0*/  IMAD.IADD R184, R0, 0x1, R195 ;  /* 0x0000000100b87824 */ /* 0x000fc400078e02c3 */
[----:B------:R-:W-:Y:S01]  /*116e0*/  IMAD.SHL.U32 R0, R60, 0x2, RZ ;  /* 0x000000023c007824 */ /* 0x000fe200078e00ff */
[----:B------:R-:W-:Y:S01]  /*116f0*/  @P4 STS.128 [R211+0x11800], RZ ;  /* 0x011800ffd3004388 */ /* 0x000fe20000000c00 */
[C---:B------:R-:W-:Y:S02]  /*11700*/  VIADD R182, R195.reuse, 0x2800 ;  /* 0x00002800c3b67836 */ /* 0x040fe40000000000 */
[C---:B------:R-:W-:Y:S01]  /*11710*/  VIADD R181, R195.reuse, 0x3000 ;  /* 0x00003000c3b57836 */ /* 0x040fe20000000000 */
[----:B------:R-:W-:Y:S01]  /*11720*/  @!PT LDS RZ, [RZ] ;  /* 0x00000000fffff984 */ /* 0x000fe20000000800 */
[----:B------:R-:W-:Y:S01]  /*11730*/  @!PT LDS RZ, [RZ] ;  /* 0x00000000fffff984 */ /* 0x000fe20000000800 */
[----:B------:R-:W-:Y:S01]  /*11740*/  @!PT LDS RZ, [RZ] ;  /* 0x00000000fffff984 */ /* 0x000fe20000000800 */
[----:B------:R-:W-:Y:S01]  /*11750*/  @!P4 LDGSTS.E.BYPASS.LTC128B.128 [R211+0xd800], desc[UR6][R14.64] ;  /* 0x0d8000000ed3cfae */ /* 0x000fe2000b901d46 */
[----:B------:R-:W-:Y:S01]  /*11760*/  LOP3.LUT R0, R0, 0x6, RZ, 0xc0, !PT ;  /* 0x0000000600007812 */ /* 0x000fe200078ec0ff */
[C---:B------:R-:W-:Y:S02]  /*11770*/  VIADD R180, R195.reuse, 0x3800 ;  /* 0x00003800c3b47836 */ /* 0x040fe40000000000 */
[----:B------:R-:W-:Y:S01]  /*11780*/  @!P4 LDGSTS.E.BYPASS.LTC128B.128 [R211+0xf800], desc[UR6][R14.64+0x80] ;  /* 0x0f8000800ed3cfae */ /* 0x000fe2000b901d46 */
[----:B------:R-:W-:-:S02]  /*11790*/  VIADD R179, R195, 0x4000 ;  /* 0x00004000c3b37836 */ /* 0x000fc40000000000 */
[----:B------:R-:W-:Y:S01]  /*117a0*/  IMAD R3, R133, 0x40, R0 ;  /* 0x0000004085037824 */ /* 0x000fe200078e0200 */
[----:B------:R2:W-:Y:S01]  /*117b0*/  @!P4 LDGSTS.E.BYPASS.LTC128B.128 [R211+0x11800], desc[UR6][R14.64+0x100] ;  /* 0x118001000ed3cfae */ /* 0x0005e2000b901d46 */
[----:B------:R-:W-:Y:S02]  /*117c0*/  VIADD R178, R195, 0x4800 ;  /* 0x00004800c3b27836 */ /* 0x000fe40000000000 */
[C---:B------:R-:W-:Y:S01]  /*117d0*/  VIADD R0, R3.reuse, 0xffffffc1 ;  /* 0xffffffc103007836 */ /* 0x040fe20000000000 */
[----:B-1----:R-:W-:Y:S01]  /*117e0*/  LDSM.16.M88.4 R8, [R198] ;  /* 0x00000000c608783b */ /* 0x002fe20000000200 */
[----:B------:R-:W-:Y:S02]  /*117f0*/  VIADD R6, R3, 0xffffffc0 ;  /* 0xffffffc003067836 */ /* 0x000fe40000000000 */
[----:B------:R-:W-:Y:S01]  /*11800*/  VIADD R177, R195, 0x5000 ;  /* 0x00005000c3b17836 */ /* 0x000fe20000000000 */
[----:B------:R-:W1:Y:S01]  /*11810*/  LDSM.16.M88.4 R16, [R197+0x6800] ;  /* 0x00680000c510783b */ /* 0x000e620000000200 */
[-C--:B------:R-:W-:Y:S01]  /*11820*/  ISETP.GE.AND P2, PT, R0, R61.reuse, PT ;  /* 0x0000003d0000720c */ /* 0x080fe20003f46270 */
[C---:B------:R-:W-:Y:S01]  /*11830*/  VIADD R0, R3.reuse, 0xffffffd1 ;  /* 0xffffffd103007836 */ /* 0x040fe20000000000 */
[----:B------:R-:W-:Y:S01]  /*11840*/  ISETP.GE.AND P4, PT, R6, R61, PT ;  /* 0x0000003d0600720c */ /* 0x000fe20003f86270 */
[----:B------:R-:W3:Y:S01]  /*11850*/  LDSM.16.M88.4 R24, [R197+0x6000] ;  /* 0x00600000c518783b */ /* 0x000ee20000000200 */
[----:B------:R-:W-:-:S02]  /*11860*/  VIADD R6, R3, 0xffffffd0 ;  /* 0xffffffd003067836 */ /* 0x000fc40000000000 */
[-C--:B------:R-:W-:Y:S01]  /*11870*/  ISETP.GE.AND P5, PT, R0, R61.reuse, PT ;  /* 0x0000003d0000720c */ /* 0x080fe20003fa6270 */
[----:B------:R-:W4:Y:S01]  /*11880*/  LDSM.16.M88.4 R72, [R197+0x7000] ;  /* 0x00700000c548783b */ /* 0x000f220000000200 */
[C---:B------:R-:W-:Y:S01]  /*11890*/  VIADD R0, R3.reuse, 0xffffffd9 ;  /* 0xffffffd903007836 */ /* 0x040fe20000000000 */
[----:B------:R-:W-:Y:S01]  /*118a0*/  ISETP.GE.AND P6, PT, R6, R61, PT ;  /* 0x0000003d0600720c */ /* 0x000fe20003fc6270 */
[----:B------:R-:W-:Y:S01]  /*118b0*/  VIADD R6, R3, 0xffffffd8 ;  /* 0xffffffd803067836 */ /* 0x000fe20000000000 */
[----:B------:R-:W5:Y:S01]  /*118c0*/  LDSM.16.M88.4 R36, [R197+0x7800] ;  /* 0x00780000c524783b */ /* 0x000f620000000200 */
[----:B------:R-:W-:-:S03]  /*118d0*/  VIADD R176, R195, 0x5800 ;  /* 0x00005800c3b07836 */ /* 0x000fc60000000000 */
        /* <DEDUP_REMOVED lines=8> */
[----:B------:R-:W1:Y:S01]  /*11960*/  LDSM.16.M88.4 R80, [R191+0x6800] ;  /* 0x00680000bf50783b */ /* 0x000e620000000200 */
[C---:B------:R-:W-:Y:S03]  /*11970*/  HMMA.16816.F32.BF16 R16, R8.reuse, R18, RZ ;  /* 0x000000120810723c */ /* 0x040fe600000418ff */
[----:B------:R-:W-:Y:S03]  /*11980*/  LDSM.16.M88.4 R56, [R184] ;  /* 0x00000000b838783b */ /* 0x000fe60000000200 */
[C---:B---3--:R-:W-:Y:S01]  /*11990*/  HMMA.16816.F32.BF16 R28, R8.reuse, R24, RZ ;  /* 0x00000018081c723c */ /* 0x048fe200000418ff */
[----:B------:R-:W0:Y:S05]  /*119a0*/  LDGDEPBAR ;  /* 0x00000000000079af */ /* 0x000e2a0000000000 */
[C---:B------:R-:W-:Y:S06]  /*119b0*/  HMMA.16816.F32.BF16 R24, R8.reuse, R26, RZ ;  /* 0x0000001a0818723c */ /* 0x040fec00000418ff */
[C---:B----4-:R-:W-:Y:S06]  /*119c0*/  HMMA.16816.F32.BF16 R76, R8.reuse, R72, RZ ;  /* 0x00000048084c723c */ /* 0x050fec00000418ff */
[C---:B------:R-:W-:Y:S06]  /*119d0*/  HMMA.16816.F32.BF16 R72, R8.reuse, R74, RZ ;  /* 0x0000004a0848723c */ /* 0x040fec00000418ff */
[C---:B-----5:R-:W-:Y:S06]  /*119e0*/  HMMA.16816.F32.BF16 R68, R8.reuse, R36, RZ ;  /* 0x000000240844723c */ /* 0x060fec00000418ff */
        /* <DEDUP_REMOVED lines=21> */
[C---:B---3--:R-:W-:Y:S06]  /*11b40*/  HMMA.16816.F32.BF16 R76, R64.reuse, R36, R76 ;  /* 0x00000024404c723c */ /* 0x048fec000004184c */
[C---:B------:R-:W-:Y:S01]  /*11b50*/  HMMA.16816.F32.BF16 R72, R64.reuse, R38, R72 ;  /* 0x000000264048723c */ /* 0x040fe20000041848 */
[----:B------:R-:W3:Y:S05]  /*11b60*/  LDSM.16.M88.4 R36, [R184+0x1800] ;  /* 0x00180000b824783b */ /* 0x000eea0000000200 */
[C---:B--2---:R-:W-:Y:S06]  /*11b70*/  HMMA.16816.F32.BF16 R68, R64.reuse, R12, R68 ;  /* 0x0000000c4044723c */ /* 0x044fec0000041844 */
[----:B------:R-:W-:Y:S01]  /*11b80*/  HMMA.16816.F32.BF16 R64, R64, R14, R8 ;  /* 0x0000000e4040723c */ /* 0x000fe20000041808 */
[----:B------:R-:W2:Y:S04]  /*11b90*/  LDSM.16.M88.4 R12, [R197+0x8000] ;  /* 0x00800000c50c783b */ /* 0x000ea80000000200 */
[----:B------:R-:W2:Y:S01]  /*11ba0*/  LDSM.16.M88.4 R8, [R197+0x8800] ;  /* 0x00880000c508783b */ /* 0x000ea20000000200 */
        /* <DEDUP_REMOVED lines=12> */
[----:B------:R-:W5:Y:S01]  /*11c70*/  LDSM.16.M88.4 R32, [R195+0x3800] ;  /* 0x00380000c320783b */ /* 0x000f620000000200 */
        /* <DEDUP_REMOVED lines=21> */
[----:B------:R-:W-:Y:S05]  /*11dd0*/  LDSM.16.M88.4 R36, [R184+0x3000] ;  /* 0x00300000b824783b */ /* 0x000fea0000000200 */
[C---:B-----5:R-:W-:Y:S06]  /*11de0*/  HMMA.16816.F32.BF16 R68, R56.reuse, R32, R68 ;  /* 0x000000203844723c */ /* 0x060fec0000041844 */
[----:B------:R-:W-:Y:S01]  /*11df0*/  HMMA.16816.F32.BF16 R80, R56, R34, R80 ;  /* 0x000000223850723c */ /* 0x000fe20000041850 */
[----:B------:R-:W3:Y:S04]  /*11e00*/  LDSM.16.M88.4 R32, [R184+0x2800] ;  /* 0x00280000b820783b */ /* 0x000ee80000000200 */
[----:B------:R-:W-:Y:S01]  /*11e10*/  LDSM.16.M88.4 R56, [R197+0xa000] ;  /* 0x00a00000c538783b */ /* 0x000fe20000000200 */
[C---:B--2---:R-:W-:Y:S06]  /*11e20*/  HMMA.16816.F32.BF16 R28, R12.reuse, R8, R28 ;  /* 0x000000080c1c723c */ /* 0x044fec000004181c */
[C---:B------:R-:W-:Y:S01]  /*11e30*/  HMMA.16816.F32.BF16 R24, R12.reuse, R10, R24 ;  /* 0x0000000a0c18723c */ /* 0x040fe20000041818 */
[----:B------:R-:W2:Y:S05]  /*11e40*/  LDSM.16.M88.4 R8, [R184+0x3800] ;  /* 0x00380000b808783b */ /* 0x000eaa0000000200 */
        /* <DEDUP_REMOVED lines=12> */
[C---:B---3--:R-:W-:Y:S06]  /*11f10*/  HMMA.16816.F32.BF16 R20, R44.reuse, R32, R20 ;  /* 0x000000202c14723c */ /* 0x048fec0000041814 */
[C---:B------:R-:W-:Y:S01]  /*11f20*/  HMMA.16816.F32.BF16 R16, R44.reuse, R34, R16 ;  /* 0x000000222c10723c */ /* 0x040fe20000041810 */
[----:B------:R-:W-:Y:S05]  /*11f30*/  LDSM.16.M88.4 R32, [R197+0xb800] ;  /* 0x00b80000c520783b */ /* 0x000fea0000000200 */
[C---:B------:R-:W-:Y:S01]  /*11f40*/  HMMA.16816.F32.BF16 R88, R44.reuse, R36, R76 ;  /* 0x000000242c58723c */ /* 0x040fe2000004184c */
[----:B------:R-:W3:Y:S05]  /*11f50*/  LDSM.16.M88.4 R76, [R195+0x4000] ;  /* 0x00400000c34c783b */ /* 0x000eea0000000200 */
[C---:B------:R-:W-:Y:S01]  /*11f60*/  HMMA.16816.F32.BF16 R72, R44.reuse, R38, R72 ;  /* 0x000000262c48723c */ /* 0x040fe20000041848 */
[----:B------:R-:W3:Y:S05]  /*11f70*/  LDSM.16.M88.4 R36, [R195+0x4800] ;  /* 0x00480000c324783b */ /* 0x000eea0000000200 */
[C---:B--2---:R-:W-:Y:S06]  /*11f80*/  HMMA.16816.F32.BF16 R68, R44.reuse, R8, R68 ;  /* 0x000000082c44723c */ /* 0x044fec0000041844 */
[----:B------:R-:W-:Y:S01]  /*11f90*/  HMMA.16816.F32.BF16 R80, R44, R10, R80 ;  /* 0x0000000a2c50723c */ /* 0x000fe20000041850 */
[----:B------:R-:W2:Y:S04]  /*11fa0*/  LDSM.16.M88.4 R8, [R195+0x5000] ;  /* 0x00500000c308783b */ /* 0x000ea80000000200 */
        /* <DEDUP_REMOVED lines=10> */
[C---:B---3--:R-:W-:Y:S06]  /*12050*/  HMMA.16816.F32.BF16 R28, R84.reuse, R76, R28 ;  /* 0x0000004c541c723c */ /* 0x048fec000004181c */
[C---:B------:R-:W-:Y:S06]  /*12060*/  HMMA.16816.F32.BF16 R24, R84.reuse, R78, R24 ;  /* 0x0000004e5418723c */ /* 0x040fec0000041818 */
[C---:B------:R-:W-:Y:S06]  /*12070*/  HMMA.16816.F32.BF16 R20, R84.reuse, R36, R20 ;  /* 0x000000245414723c */ /* 0x040fec0000041814 */
[C---:B------:R-:W-:Y:S01]  /*12080*/  HMMA.16816.F32.BF16 R16, R84.reuse, R38, R16 ;  /* 0x000000265410723c */ /* 0x040fe20000041810 */
[----:B------:R-:W-:Y:S05]  /*12090*/  LDSM.16.M88.4 R36, [R193+0x4000] ;  /* 0x00400000c124783b */ /* 0x000fea0000000200 */
[C---:B--2---:R-:W-:Y:S06]  /*120a0*/  HMMA.16816.F32.BF16 R88, R84.reuse, R8, R88 ;  /* 0x000000085458723c */ /* 0x044fec0000041858 */
[----:B------:R-:W-:Y:S01]  /*120b0*/  HMMA.16816.F32.BF16 R72, R84, R10, R72 ;  /* 0x0000000a5448723c */ /* 0x000fe20000041848 */
[----:B------:R-:W2:Y:S05]  /*120c0*/  LDSM.16.M88.4 R8, [R184+0x4000] ;  /* 0x00400000b808783b */ /* 0x000eaa0000000200 */
[C---:B------:R-:W-:Y:S06]  /*120d0*/  HMMA.16816.F32.BF16 R80, R64.reuse, R34, R80 ;  /* 0x000000224050723c */ /* 0x040fec0000041850 */
[----:B------:R-:W-:Y:S01]  /*120e0*/  HMMA.16816.F32.BF16 R68, R64, R32, R68 ;  /* 0x000000204044723c */ /* 0x000fe20000041844 */
[----:B------:R-:W3:Y:S04]  /*120f0*/  LDSM.16.M88.4 R32, [R191+0xb000] ;  /* 0x00b00000bf20783b */ /* 0x000ee80000000200 */
[----:B------:R-:W4:Y:S01]  /*12100*/  LDSM.16.M88.4 R64, [R191+0xb800] ;  /* 0x00b80000bf40783b */ /* 0x000f220000000200 */
[C---:B-1----:R-:W-:Y:S06]  /*12110*/  HMMA.16816.F32.BF16 R28, R40.reuse, R12, R28 ;  /* 0x0000000c281c723c */ /* 0x042fec000004181c */
[----:B------:R-:W-:Y:S01]  /*12120*/  HMMA.16816.F32.BF16 R24, R40, R14, R24 ;  /* 0x0000000e2818723c */ /* 0x000fe20000041818 */
[----:B------:R-:W-:Y:S05]  /*12130*/  LDSM.16.M88.4 R12, [R184+0x5000] ;  /* 0x00500000b80c783b */ /* 0x000fea0000000200 */
[C---:B------:R-:W-:Y:S06]  /*12140*/  HMMA.16816.F32.BF16 R80, R84.reuse, R46, R80 ;  /* 0x0000002e5450723c */ /* 0x040fec0000041850 */
[----:B------:R-:W-:Y:S01]  /*12150*/  HMMA.16816.F32.BF16 R68, R84, R44, R68 ;  /* 0x0000002c5444723c */ /* 0x000fe20000041844 */
[----:B------:R-:W1:Y:S05]  /*12160*/  LDSM.16.M88.4 R44, [R184+0x4800] ;  /* 0x00480000b82c783b */ /* 0x000e6a0000000200 */
[C---:B--2---:R-:W-:Y:S06]  /*12170*/  HMMA.16816.F32.BF16 R28, R36.reuse, R8, R28 ;  /* 0x00000008241c723c */ /* 0x044fec000004181c */
[----:B------:R-:W-:Y:S01]  /*12180*/  HMMA.16816.F32.BF16 R24, R36, R10, R24 ;  /* 0x0000000a2418723c */ /* 0x000fe20000041818 */
[----:B------:R-:W2:Y:S01]  /*12190*/  LDSM.16.M88.4 R8, [R184+0x5800] ;  /* 0x00580000b808783b */ /* 0x000ea20000000200 */
[----:B------:R-:W-:-:S04]  /*121a0*/  DEPBAR.LE SB0, 0x0 ;  /* 0x000080000000791a */ /* 0x000fc80000000000 */
[C---:B------:R-:W-:Y:S06]  /*121b0*/  HMMA.16816.F32.BF16 R20, R40.reuse, R56, R20 ;  /* 0x000000382814723c */ /* 0x040fec0000041814 */
[C---:B---3--:R-:W-:Y:S06]  /*121c0*/  HMMA.16816.F32.BF16 R88, R40.reuse, R32, R88 ;  /* 0x000000202858723c */ /* 0x048fec0000041858 */
[----:B----4-:R-:W-:Y:S01]  /*121d0*/  HMMA.16816.F32.BF16 R80, R40, R66, R80 ;  /* 0x000000422850723c */ /* 0x010fe20000041850 */
[----:B------:R-:W-:Y:S01]  /*121e0*/  VIADD R32, R3, 0xffffffc9 ;  /* 0xffffffc903207836 */ /* 0x000fe20000000000 */
[----:B------:R-:W-:-:S04]  /*121f0*/  FSEL R30, R30, -INF , !P4 ;  /* 0xff8000001e1e7808 */ /* 0x000fc80006000000 */
[C---:B------:R-:W-:Y:S01]  /*12200*/  HMMA.16816.F32.BF16 R16, R40.reuse, R58, R16 ;  /* 0x0000003a2810723c */ /* 0x040fe20000041810 */
[----:B------:R-:W-:Y:S01]  /*12210*/  BAR.SYNC.DEFER_BLOCKING 0x0 ;  /* 0x0000000000007b1d */ /* 0x000fe20000010000 */
[-C--:B------:R-:W-:Y:S02]  /*12220*/  ISETP.GE.AND P0, PT, R32, R61.reuse, PT ;  /* 0x0000003d2000720c */ /* 0x080fe40003f06270 */
[----:B------:R-:W-:Y:S02]  /*12230*/  FSEL R32, R28, -INF , !P4 ;  /* 0xff8000001c207808 */ /* 0x000fe40006000000 */
[----:B------:R-:W-:Y:S01]  /*12240*/  HMMA.16816.F32.BF16 R72, R40, R34, R72 ;  /* 0x000000222848723c */ /* 0x000fe20000041848 */
[----:B------:R-:W-:Y:S02]  /*12250*/  FSEL R28, R31, -INF , !P2 ;  /* 0xff8000001f1c7808 */ /* 0x000fe40005000000 */
[----:B------:R-:W-:Y:S01]  /*12260*/  ISETP.GE.AND P4, PT, R6, R61, PT ;  /* 0x0000003d0600720c */ /* 0x000fe20003f86270 */
[----:B------:R-:W-:-:S02]  /*12270*/  VIADD R6, R3, 0xffffffe0 ;  /* 0xffffffe003067836 */ /* 0x000fc40000000000 */
[----:B------:R-:W-:Y:S01]  /*12280*/  HMMA.16816.F32.BF16 R68, R40, R64, R68 ;  /* 0x000000402844723c */ /* 0x000fe20000041844 */
[----:B------:R-:W-:-:S05]  /*12290*/  VIADD R34, R3, 0xffffffc8 ;  /* 0xffffffc803227836 */ /* 0x000fca0000000000 */
[C---:B-1----:R-:W-:Y:S01]  /*122a0*/  HMMA.16816.F32.BF16 R20, R36.reuse, R44, R20 ;  /* 0x0000002c2414723c */ /* 0x042fe20000041814 */
[-C--:B------:R-:W-:Y:S02]  /*122b0*/  ISETP.GE.AND P1, PT, R34, R61.reuse, PT ;  /* 0x0000003d2200720c */ /* 0x080fe40003f26270 */
[----:B------:R-:W-:Y:S02]  /*122c0*/  FSEL R34, R29, -INF , !P2 ;  /* 0xff8000001d227808 */ /* 0x000fe40005000000 */
[----:B------:R-:W-:Y:S01]  /*122d0*/  ISETP.GE.AND P2, PT, R0, R61, PT ;  /* 0x0000003d0000720c */ /* 0x000fe20003f46270 */
[----:B------:R-:W-:Y:S01]  /*122e0*/  HMMA.16816.F32.BF16 R88, R36, R12, R88 ;  /* 0x0000000c2458723c */ /* 0x000fe20000041858 */
[----:B------:R-:W-:Y:S01]  /*122f0*/  VIADD R0, R3, 0xffffffe1 ;  /* 0xffffffe103007836 */ /* 0x000fe20000000000 */
[----:B------:R-:W-:Y:S02]  /*12300*/  FSEL R40, R24, -INF , !P1 ;  /* 0xff80000018287808 */ /* 0x000fe40004800000 */
[----:B------:R-:W-:-:S02]  /*12310*/  FSEL R24, R27, -INF , !P0 ;  /* 0xff8000001b187808 */ /* 0x000fc40004000000 */
[C---:B--2---:R-:W-:Y:S01]  /*12320*/  HMMA.16816.F32.BF16 R80, R36.reuse, R10, R80 ;  /* 0x0000000a2450723c */ /* 0x044fe20000041850 */
[----:B------:R-:W-:Y:S02]  /*12330*/  FSEL R42, R25, -INF , !P0 ;  /* 0xff800000192a7808 */ /* 0x000fe40004000000 */
[-C--:B------:R-:W-:Y:S01]  /*12340*/  ISETP.GE.AND P0, PT, R0, R61.reuse, PT ;  /* 0x0000003d0000720c */ /* 0x080fe20003f06270 */
[C---:B------:R-:W-:Y:S01]  /*12350*/  VIADD R0, R3.reuse, 0xffffffe8 ;  /* 0xffffffe803007836 */ /* 0x040fe20000000000 */
[----:B------:R-:W-:Y:S01]  /*12360*/  FSEL R26, R26, -INF , !P1 ;  /* 0xff8000001a1a7808 */ /* 0x000fe20004800000 */
[----:B------:R-:W-:Y:S01]  /*12370*/  HMMA.16816.F32.BF16 R16, R36, R46, R16 ;  /* 0x0000002e2410723c */ /* 0x000fe20000041810 */
[C---:B------:R-:W-:Y:S01]  /*12380*/  VIADD R10, R3.reuse, 0xfffffff9 ;  /* 0xfffffff9030a7836 */ /* 0x040fe20000000000 */
[----:B------:R-:W-:Y:S01]  /*12390*/  ISETP.GE.AND P1, PT, R6, R61, PT ;  /* 0x0000003d0600720c */ /* 0x000fe20003f26270 */
[----:B------:R-:W-:-:S03]  /*123a0*/  VIADD R6, R3, 0xffffffe9 ;  /* 0xffffffe903067836 */ /* 0x000fc60000000000 */
[C---:B------:R-:W-:Y:S01]  /*123b0*/  HMMA.16816.F32.BF16 R72, R36.reuse, R14, R72 ;  /* 0x0000000e2448723c */ /* 0x040fe20000041848 */
[----:B------:R-:W-:Y:S02]  /*123c0*/  FSEL R22, R22, -INF , !P6 ;  /* 0xff80000016167808 */ /* 0x000fe40007000000 */
[----:B------:R-:W-:Y:S02]  /*123d0*/  FSEL R20, R20, -INF , !P6 ;  /* 0xff80000014147808 */ /* 0x000fe40007000000 */
[-C--:B------:R-:W-:Y:S01]  /*123e0*/  ISETP.GE.AND P6, PT, R0, R61.reuse, PT ;  /* 0x0000003d0000720c */ /* 0x080fe20003fc6270 */
[----:B------:R-:W-:Y:S01]  /*123f0*/  HMMA.16816.F32.BF16 R68, R36, R8, R68 ;  /* 0x000000082444723c */ /* 0x000fe20000041844 */
[----:B------:R-:W-:Y:S01]  /*12400*/  FSEL R212, R91, -INF , !P0 ;  /* 0xff8000005bd47808 */ /* 0x000fe20004000000 */
[----:B------:R-:W-:Y:S01]  /*12410*/  VIADD R14, R3, 0xfffffff1 ;  /* 0xfffffff1030e7836 */ /* 0x000fe20000000000 */
[----:B------:R-:W-:Y:S02]  /*12420*/  FSEL R216, R89, -INF , !P0 ;  /* 0xff80000059d87808 */ /* 0x000fe40004000000 */
[----:B------:R-:W-:-:S02]  /*12430*/  ISETP.GE.AND P0, PT, R10, R61, PT ;  /* 0x0000003d0a00720c */ /* 0x000fc40003f06270 */
[----:B------:R-:W-:Y:S02]  /*12440*/  FSEL R12, R23, -INF , !P5 ;  /* 0xff800000170c7808 */ /* 0x000fe40006800000 */
[----:B------:R-:W-:Y:S02]  /*12450*/  FSEL R0, R21, -INF , !P5 ;  /* 0xff80000015007808 */ /* 0x000fe40006800000 */
[----:B------:R-:W-:Y:S01]  /*12460*/  ISETP.GE.AND P5, PT, R6, R61, PT ;  /* 0x0000003d0600720c */ /* 0x000fe20003fa6270 */
[----:B------:R-:W-:Y:S01]  /*12470*/  VIADD R6, R3, 0xfffffff0 ;  /* 0xfffffff003067836 */ /* 0x000fe20000000000 */
[----:B------:R-:W-:Y:S02]  /*12480*/  FSEL R158, R83, -INF , !P0 ;  /* 0xff800000539e7808 */ /* 0x000fe40004000000 */
[----:B------:R-:W-:Y:S02]  /*12490*/  FSEL R169, R81, -INF , !P0 ;  /* 0xff80000051a97808 */ /* 0x000fe40004000000 */
[----:B------:R-:W-:-:S02]  /*124a0*/  ISETP.GE.AND P0, PT, R133, 0x2, PT ;  /* 0x000000028500780c */ /* 0x000fc40003f06270 */
[----:B------:R-:W-:Y:S02]  /*124b0*/  FSEL R18, R18, -INF , !P4 ;  /* 0xff80000012127808 */ /* 0x000fe40006000000 */
[----:B------:R-:W-:Y:S02]  /*124c0*/  FSEL R16, R16, -INF , !P4 ;  /* 0xff80000010107808 */ /* 0x000fe40006000000 */
[-C--:B------:R-:W-:Y:S02]  /*124d0*/  ISETP.GE.AND P4, PT, R6, R61.reuse, PT ;  /* 0x0000003d0600720c */ /* 0x080fe40003f86270 */
[----:B------:R-:W-:Y:S02]  /*124e0*/  FSEL R6, R19, -INF , !P2 ;  /* 0xff80000013067808 */ /* 0x000fe40005000000 */
[----:B------:R-:W-:Y:S02]  /*124f0*/  FSEL R8, R17, -INF , !P2 ;  /* 0xff80000011087808 */ /* 0x000fe40005000000 */
[----:B------:R-:W-:Y:S01]  /*12500*/  ISETP.GE.AND P2, PT, R14, R61, PT ;  /* 0x0000003d0e00720c */ /* 0x000fe20003f46270 */
[----:B------:R-:W-:Y:S01]  /*12510*/  VIADD R14, R3, 0xfffffff8 ;  /* 0xfffffff8030e7836 */ /* 0x000fe20000000000 */
[----:B------:R-:W-:-:S02]  /*12520*/  FSEL R160, R90, -INF , !P1 ;  /* 0xff8000005aa07808 */ /* 0x000fc40004800000 */
[----:B------:R-:W-:Y:S02]  /*12530*/  FSEL R154, R88, -INF , !P1 ;  /* 0xff800000589a7808 */ /* 0x000fe40004800000 */
        /* <DEDUP_REMOVED lines=14> */
[C---:B------:R-:W-:Y:S01]  /*12620*/  VIADD R36, R4.reuse, 0xffffffc0 ;  /* 0xffffffc004247836 */ /* 0x040fe20000000000 */
[----:B------:R-:W-:Y:S01]  /*12630*/  IABS R13, R4 ;  /* 0x00000004000d7213 */ /* 0x000fe20000000000 */
[----:B------:R-:W-:Y:S01]  /*12640*/  ULDC.64 UR10, c[0x0][0x248] ;  /* 0x00009200000a7ab9 */ /* 0x000fe20000000a00 */
[----:B------:R-:W-:Y:S02]  /*12650*/  ULDC.64 UR8, c[0x0][0x230] ;  /* 0x00008c0000087ab9 */ /* 0x000fe40000000a00 */
[----:B------:R-:W-:Y:S02]  /*12660*/  IABS R11, R36 ;  /* 0x00000024000b7213 */ /* 0x000fe40000000000 */
[-C--:B-1----:R-:W-:Y:S02]  /*12670*/  IABS R3, R9.reuse ;  /* 0x0000000900037213 */ /* 0x082fe40000000000 */
[----:B------:R-:W-:-:S02]  /*12680*/  LOP3.LUT R4, R4, R9, RZ, 0x3c, !PT ;  /* 0x0000000904047212 */ /* 0x000fc400078e3cff */
[----:B------:R-:W1:Y:S01]  /*12690*/  I2F.RP R17, R3 ;  /* 0x0000000300117306 */ /* 0x000e620000209400 */
[----:B------:R-:W-:Y:S02]  /*126a0*/  LOP3.LUT R36, R36, R9, RZ, 0x3c, !PT ;  /* 0x0000000924247212 */ /* 0x000fe400078e3cff */
[----:B------:R-:W-:-:S05]  /*126b0*/  ISETP.GE.AND P4, PT, R4, RZ, PT ;  /* 0x000000ff0400720c */ /* 0x000fca0003f86270 */
        /* <DEDUP_REMOVED lines=18> */
[----:B------:R-:W-:Y:S02]  /*127e0*/  ISETP.GE.AND P1, PT, R36, RZ, PT ;  /* 0x000000ff2400720c */ /* 0x000fe40003f26270 */
[-C--:B------:R-:W-:Y:S02]  /*127f0*/  ISETP.GE.U32.AND P6, PT, R14, R3.reuse, PT ;  /* 0x000000030e00720c */ /* 0x080fe40003fc6070 */
[----:B------:R-:W-:Y:S02]  /*12800*/  ISETP.GE.U32.AND P5, PT, R10, R3, PT ;  /* 0x000000030a00720c */ /* 0x000fe40003fa6070 */
[----:B------:R-:W-:-:S02]  /*12810*/  @!P2 IADD3 R15, R15, 0x1, RZ ;  /* 0x000000010f0fa810 */ /* 0x000fc40007ffe0ff */
[----:B------:R-:W-:Y:S02]  /*12820*/  ISETP.NE.AND P2, PT, R9, RZ, PT ;  /* 0x000000ff0900720c */ /* 0x000fe40003f45270 */
[----:B------:R-:W-:-:S05]  /*12830*/  LOP3.LUT R10, RZ, R9, RZ, 0x33, !PT ;  /* 0x00000009ff0a7212 */ /* 0x000fca00078e33ff */
        /* <DEDUP_REMOVED lines=12> */
[----:B------:R-:W-:Y:S01]  /*12900*/  IMAD.WIDE.U32 R14, R9, UR10, RZ ;  /* 0x0000000a090e7c25 */ /* 0x000fe2000f8e00ff */
[----:B------:R-:W-:-:S05]  /*12910*/  SHF.R.S32.HI R3, RZ, 0x1f, R9 ;  /* 0x0000001fff037819 */ /* 0x000fca0000011409 */
[----:B------:R-:W-:-:S04]  /*12920*/  IMAD R10, R3, UR10, RZ ;  /* 0x0000000a030a7c24 */ /* 0x000fc8000f8e02ff */
[----:B------:R-:W-:-:S04]  /*12930*/  IMAD R10, R9, UR11, R10 ;  /* 0x0000000b090a7c24 */ /* 0x000fc8000f8e020a */
        /* <DEDUP_REMOVED lines=9> */
.L_x_3879:
[----:B------:R-:W-:Y:S02]  /*129d0*/  ULDC UR10, c[0x0][0x248] ;  /* 0x00009200000a7ab9 */ /* 0x000fe40000000800 */
[----:B------:R-:W-:-:S06]  /*129e0*/  USHF.L.U32 UR5, UR10, 0x6, URZ ;  /* 0x000000060a057899 */ /* 0x000fcc000800063f */
[----:B------:R-:W-:-:S04]  /*129f0*/  IADD3 R3, RZ, -UR5, RZ ;  /* 0x80000005ff037c10 */ /* 0x000fc8000fffe0ff */
[----:B------:R-:W-:-:S07]  /*12a00*/  SHF.R.S32.HI R4, RZ, 0x1f, R3 ;  /* 0x0000001fff047819 */ /* 0x000fce0000011403 */
.L_x_3880:
[----:B------:R-:W-:Y:S01]  /*12a10*/  IADD3 R55, P2, P1, R138, R3, R55 ;  /* 0x000000038a377210 */ /* 0x000fe2000795e037 */
[----:B------:R-:W-:Y:S01]  /*12a20*/  ULDC.64 UR8, c[0x0][0x218] ;  /* 0x0000860000087ab9 */ /* 0x000fe20000000a00 */
[----:B------:R-:W-:Y:S01]  /*12a30*/  IADD3 R138, P4, R3, R138, RZ ;  /* 0x0000008a038a7210 */ /* 0x000fe20007f9e0ff */
[----:B------:R-:W-:Y:S01]  /*12a40*/  USHF.L.U32 UR11, UR10, 0x5, URZ ;  /* 0x000000050a0b7899 */ /* 0x000fe2000800063f */
[----:B------:R-:W-:Y:S01]  /*12a50*/  IADD3.X R54, R51, R4, R54, P2, P1 ;  /* 0x0000000433367210 */ /* 0x000fe200017e2436 */
[----:B------:R-:W-:Y:S01]  /*12a60*/  ULDC UR5, c[0x0][0x24c] ;  /* 0x0000930000057ab9 */ /* 0x000fe20000000800 */
[----:B------:R-:W-:Y:S01]  /*12a70*/  LEA R14, P2, R138, UR8, 0x1 ;  /* 0x000000088a0e7c11 */ /* 0x000fe2000f8408ff */
[----:B------:R-:W-:Y:S01]  /*12a80*/  IMAD.X R51, R4, 0x1, R51, P4 ;  /* 0x0000000104337824 */ /* 0x000fe200020e0633 */
[----:B------:R-:W-:Y:S01]  /*12a90*/  LEA R200, P5, R3, R200, 0x1 ;  /* 0x000000c803c87211 */ /* 0x000fe200078a08ff */
[----:B------:R-:W-:Y:S01]  /*12aa0*/  USHF.L.U64.HI UR5, UR10, 0x5, UR5 ;  /* 0x000000050a057899 */ /* 0x000fe20008010205 */
[----:B------:R-:W-:-:S02]  /*12ab0*/  LEA R10, P1, R55, UR8, 0x1 ;  /* 0x00000008370a7c11 */ /* 0x000fc4000f8208ff */
[----:B------:R-:W-:Y:S02]  /*12ac0*/  LEA.HI.X R15, R138, UR9, R51, 0x1, P2 ;  /* 0x000000098a0f7c11 */ /* 0x000fe400090f0c33 */
[----:B------:R-:W-:Y:S02]  /*12ad0*/  LEA.HI.X R199, R3, R199, R4, 0x1, P5 ;  /* 0x000000c703c77211 */ /* 0x000fe400028f0c04 */
[----:B------:R-:W-:Y:S02]  /*12ae0*/  IADD3 R36, P2, R200, UR11, RZ ;  /* 0x0000000bc8247c10 */ /* 0x000fe4000ff5e0ff */
[----:B------:R-:W-:Y:S01]  /*12af0*/  LEA.HI.X R11, R55, UR9, R54, 0x1, P1 ;  /* 0x00000009370b7c11 */ /* 0x000fe200088f0c36 */
[----:B------:R-:W-:Y:S01]  /*12b00*/  IMAD.MOV.U32 R201, RZ, RZ, R199 ;  /* 0x000000ffffc97224 */ /* 0x000fe200078e00c7 */
[----:B------:R-:W-:Y:S02]  /*12b10*/  IADD3.X R37, R199, UR5, RZ, P2, !PT ;  /* 0x00000005c7257c10 */ /* 0x000fe400097fe4ff */
[----:B------:R-:W-:-:S02]  /*12b20*/  IADD3 R44, P2, R36, UR11, RZ ;  /* 0x0000000b242c7c10 */ /* 0x000fc4000ff5e0ff */
[----:B------:R-:W-:Y:S01]  /*12b30*/  IADD3 R38, P1, R10, UR11, RZ ;  /* 0x0000000b0a267c10 */ /* 0x000fe2000ff3e0ff */
[----:B------:R-:W-:Y:S01]  /*12b40*/  @!PT LDS RZ, [RZ] ;  /* 0x00000000fffff984 */ /* 0x000fe20000000800 */
[----:B------:R-:W-:Y:S01]  /*12b50*/  @!PT LDS RZ, [RZ] ;  /* 0x00000000fffff984 */ /* 0x000fe20000000800 */
[----:B------:R-:W-:Y:S01]  /*12b60*/  @!PT LDS RZ, [RZ] ;  /* 0x00000000fffff984 */ /* 0x000fe20000000800 */
[----:B------:R1:W-:Y:S01]  /*12b70*/  LDGSTS.E.BYPASS.LTC128B.128 [R211+0x6000], desc[UR6][R200.64] ;  /* 0x06000000c8d37fae */ /* 0x0003e2000b901d46 */
[----:B------:R-:W-:Y:S02]  /*12b80*/  IADD3.X R45, R37, UR5, RZ, P2, !PT ;  /* 0x00000005252d7c10 */ /* 0x000fe400097fe4ff */
[----:B------:R-:W-:Y:S01]  /*12b90*/  IADD3.X R39, R11, UR5, RZ, P1, !PT ;  /* 0x000000050b277c10 */ /* 0x000fe20008ffe4ff */
[----:B------:R1:W-:Y:S01]  /*12ba0*/  LDGSTS.E.BYPASS.LTC128B.128 [R211+0x8000], desc[UR6][R14.64+0x80] ;  /* 0x080000800ed37fae */ /* 0x0003e2000b901d46 */
[----:B------:R-:W-:Y:S02]  /*12bb0*/  IADD3 R46, P2, R44, UR11, RZ ;  /* 0x0000000b2c2e7c10 */ /* 0x000fe4000ff5e0ff */
[----:B------:R-:W-:Y:S01]  /*12bc0*/  IADD3 R50, P1, R38, UR11, RZ ;  /* 0x0000000b26327c10 */ /* 0x000fe2000ff3e0ff */
[----:B------:R1:W-:Y:S01]  /*12bd0*/  LDGSTS.E.BYPASS.LTC128B.128 [R211+0xa000], desc[UR6][R14.64+0x100] ;  /* 0x0a0001000ed37fae */ /* 0x0003e2000b901d46 */
[----:B------:R-:W-:-:S02]  /*12be0*/  IADD3.X R47, R45, UR5, RZ, P2, !PT ;  /* 0x000000052d2f7c10 */ /* 0x000fc400097fe4ff */
[----:B------:R-:W-:Y:S01]  /*12bf0*/  IADD3.X R51, R39, UR5, RZ, P1, !PT ;  /* 0x0000000527337c10 */ /* 0x000fe20008ffe4ff */
        /* <DEDUP_REMOVED lines=10> */
.L_x_3878:
        /* <DEDUP_REMOVED lines=31> */
[----:B------:R-:W-:Y:S01]  /*12e90*/  IADD3 R192, R49, R2, RZ ;  /* 0x0000000231c07210 */ /* 0x000fe20007ffe0ff */
[----:B------:R-:W1:Y:S03]  /*12ea0*/  SHFL.BFLY PT, R9, R10, 0x2, 0x1f ;  /* 0x0c401f000a097f89 */ /* 0x000e6600000e0000 */
[----:B------:R-:W-:Y:S01]  /*12eb0*/  LEA R192, R192, UR4, 0x1 ;  /* 0x00000004c0c07c11 */ /* 0x000fe2000f8e08ff */
[----:B------:R-:W2:Y:S03]  /*12ec0*/  SHFL.BFLY PT, R4, R11, 0x2, 0x1f ;  /* 0x0c401f000b047f89 */ /* 0x000ea600000e0000 */
[-C--:B------:R-:W-:Y:S01]  /*12ed0*/  LEA R190, R7, R192.reuse, 0x1 ;  /* 0x000000c007be7211 */ /* 0x080fe200078e08ff */
[----:B------:R-:W-:Y:S01]  /*12ee0*/  LDSM.16.MT88.4 R68, [R192+0xe000] ;  /* 0x00e00000c044783b */ /* 0x000fe20000004200 */
[----:B------:R-:W-:-:S02]  /*12ef0*/  LEA R189, R5, R192, 0x1 ;  /* 0x000000c005bd7211 */ /* 0x000fc400078e08ff */
[----:B------:R-:W-:Y:S01]  /*12f00*/  LEA R188, R5, R190, 0x1 ;  /* 0x000000be05bc7211 */ /* 0x000fe200078e08ff */
        /* <DEDUP_REMOVED lines=18> */
[----:B------:R-:W-:Y:S01]  /*13030*/  FMUL.FTZ R165, R3, UR5 ;  /* 0x0000000503a57c20 */ /* 0x000fe20008410000 */
        /* <DEDUP_REMOVED lines=8> */
[----:B------:R-:W-:Y:S01]  /*130c0*/  FFMA.FTZ R144, R0, UR5, -R171 ;  /* 0x0000000500907c23 */ /* 0x000fe200080108ab */
[--C-:B------:R-:W-:Y:S01]  /*130d0*/  FFMA.FTZ R152, R30, UR5, -R165.reuse ;  /* 0x000000051e987c23 */ /* 0x100fe200080108a5 */
[--C-:B------:R-:W-:Y:S01]  /*130e0*/  FFMA.FTZ R157, R28, UR5, -R165.reuse ;  /* 0x000000051c9d7c23 */ /* 0x100fe200080108a5 */
[--C-:B------:R-:W-:Y:S01]  /*130f0*/  FFMA.FTZ R153, R26, UR5, -R165.reuse ;  /* 0x000000051a997c23 */ /* 0x100fe200080108a5 */
[----:B------:R-:W-:Y:S01]  /*13100*/  FFMA.FTZ R148, R24, UR5, -R165 ;  /* 0x0000000518947c23 */ /* 0x000fe200080108a5 */
[----:B------:R-:W-:Y:S01]  /*13110*/  MUFU.EX2 R155, R155 ;  /* 0x0000009b009b7308 */ /* 0x000fe20000000800 */
[----:B------:R-:W-:Y:S01]  /*13120*/  FFMA.FTZ R0, R8, UR5, -R171 ;  /* 0x0000000508007c23 */ /* 0x000fe200080108ab */
[----:B------:R-:W-:Y:S01]  /*13130*/  FFMA.FTZ R134, R12, UR5, -R165 ;  /* 0x000000050c867c23 */ /* 0x000fe200080108a5 */
[----:B------:R-:W-:Y:S01]  /*13140*/  LDSM.16.MT88.4 R8, [R192+0xe800] ;  /* 0x00e80000c008783b */ /* 0x000fe20000004200 */
[--C-:B------:R-:W-:Y:S01]  /*13150*/  FFMA.FTZ R149, R20, UR5, -R171.reuse ;  /* 0x0000000514957c23 */ /* 0x100fe200080108ab */
[----:B------:R-:W-:Y:S01]  /*13160*/  FFMA.FTZ R145, R16, UR5, -R171 ;  /* 0x0000000510917c23 */ /* 0x000fe200080108ab */
[--C-:B------:R-:W-:Y:S01]  /*13170*/  FFMA.FTZ R147, R22, UR5, -R165.reuse ;  /* 0x0000000516937c23 */ /* 0x100fe200080108a5 */
[----:B------:R-:W1:Y:S01]  /*13180*/  LDSM.16.MT88.4 R12, [R190+0xc800] ;  /* 0x00c80000be0c783b */ /* 0x000e620000004200 */
[----:B------:R-:W2:Y:S01]  /*13190*/  MUFU.EX2 R150, R150 ;  /* 0x0000009600967308 */ /* 0x000ea20000000800 */
[--C-:B------:R-:W-:Y:S01]  /*131a0*/  FFMA.FTZ R135, R18, UR5, -R165.reuse ;  /* 0x0000000512877c23 */ /* 0x100fe200080108a5 */
[----:B------:R-:W-:Y:S01]  /*131b0*/  FFMA.FTZ R2, R6, UR5, -R165 ;  /* 0x0000000506027c23 */ /* 0x000fe200080108a5 */
[----:B------:R-:W4:Y:S01]  /*131c0*/  LDSM.16.MT88.4 R20, [R189+0xe800] ;  /* 0x00e80000bd14783b */ /* 0x000f220000004200 */
[--C-:B------:R-:W-:Y:S01]  /*131d0*/  FFMA.FTZ R154, R154, UR5, -R171.reuse ;  /* 0x000000059a9a7c23 */ /* 0x100fe200080108ab */
[--C-:B------:R-:W-:Y:S01]  /*131e0*/  FFMA.FTZ R159, R216, UR5, -R171.reuse ;  /* 0x00000005d89f7c23 */ /* 0x100fe200080108ab */
[--C-:B------:R-:W-:Y:S01]  /*131f0*/  FFMA.FTZ R156, R156, UR5, -R171.reuse ;  /* 0x000000059c9c7c23 */ /* 0x100fe200080108ab */
[----:B------:R-:W5:Y:S01]  /*13200*/  LDSM.16.MT88.4 R16, [R188+0xe800] ;  /* 0x00e80000bc10783b */ /* 0x000f620000004200 */
[----:B------:R-:W-:Y:S01]  /*13210*/  MUFU.EX2 R151, R151 ;  /* 0x0000009700977308 */ /* 0x000fe20000000800 */
[----:B------:R-:W-:Y:S01]  /*13220*/  FFMA.FTZ R161, R214, UR5, -R171 ;  /* 0x00000005d6a17c23 */ /* 0x000fe200080108ab */
[--C-:B------:R-:W-:Y:S01]  /*13230*/  FFMA.FTZ R160, R160, UR5, -R165.reuse ;  /* 0x00000005a0a07c23 */ /* 0x100fe200080108a5 */
[----:B------:R-:W-:Y:S01]  /*13240*/  LDSM.16.MT88.4 R32, [R189+0xc800] ;  /* 0x00c80000bd20783b */ /* 0x000fe20000004200 */
[--C-:B------:R-:W-:Y:S01]  /*13250*/  FFMA.FTZ R163, R212, UR5, -R165.reuse ;  /* 0x00000005d4a37c23 */ /* 0x100fe200080108a5 */
[--C-:B------:R-:W-:Y:S01]  /*13260*/  FFMA.FTZ R166, R166, UR5, -R165.reuse ;  /* 0x00000005a6a67c23 */ /* 0x100fe200080108a5 */
[----:B------:R-:W-:Y:S01]  /*13270*/  FFMA.FTZ R167, R210, UR5, -R165 ;  /* 0x00000005d2a77c23 */ /* 0x000fe200080108a5 */
[----:B------:R-:W-:Y:S01]  /*13280*/  LDSM.16.MT88.4 R136, [R192+0xc800] ;  /* 0x00c80000c088783b */ /* 0x000fe20000004200 */
[----:B------:R-:W3:Y:S01]  /*13290*/  MUFU.EX2 R146, R146 ;  /* 0x0000009200927308 */ /* 0x000ee20000000800 */
[----:B--2---:R-:W-:Y:S01]  /*132a0*/  F2FP.BF16.F32.PACK_AB R116, R150, R155 ;  /* 0x0000009b9674723e */ /* 0x004fe200000010ff */
        /* <DEDUP_REMOVED lines=11> */
[----:B------:R-:W-:-:S03]  /*13360*/  FADD.FTZ R150, R155, R150 ;  /* 0x000000969b967221 */ /* 0x000fc60000010000 */
[----:B------:R-:W2:Y:S01]  /*13370*/  MUFU.EX2 R157, R157 ;  /* 0x0000009d009d7308 */ /* 0x000ea20000000800 */
[----:B---3--:R-:W-:Y:S01]  /*13380*/  F2FP.BF16.F32.PACK_AB R118, R146, R151 ;  /* 0x000000979276723e */ /* 0x008fe200000010ff */
[----:B------:R-:W-:-:S04]  /*13390*/  FADD.FTZ R151, R151, R150 ;  /* 0x0000009697977221 */ /* 0x000fc80000010000 */
[----:B------:R-:W-:Y:S02]  /*133a0*/  FADD.FTZ R146, R146, R151 ;  /* 0x0000009792927221 */ /* 0x000fe40000010000 */
        /* <DEDUP_REMOVED lines=45> */
[C---:B------:R-:W-:Y:S05]  /*13680*/  HMMA.16816.F32.BF16 R64, R4.reuse, R8, R64 ;  /* 0x000000080440723c */ /* 0x040fea0000041840 */
[----:B------:R-:W-:Y:S01]  /*13690*/  MUFU.EX2 R160, R160 ;  /* 0x000000a000a07308 */ /* 0x000fe20000000800 */
[----:B------:R-:W-:Y:S01]  /*136a0*/  HMMA.16816.F32.BF16 R68, R4, R10, R68 ;  /* 0x0000000a0444723c */ /* 0x000fe20000041844 */
[----:B------:R-:W3:Y:S05]  /*136b0*/  LDSM.16.MT88.4 R8, [R190+0x10800] ;  /* 0x01080000be08783b */ /* 0x000eea0000004200 */
        /* <DEDUP_REMOVED lines=144> */
[----:B------:R-:W-:Y:S01]  /*13fc0*/  ULDC.64 UR4, c[0x0][0x250] ;  /* 0x0000940000047ab9 */ /* 0x000fe20000000a00 */
[----:B------:R-:W-:Y:S01]  /*13fd0*/  ULDC UR8, c[0x0][0x250] ;  /* 0x0000940000087ab9 */ /* 0x000fe20000000800 */
[----:B------:R-:W-:Y:S01]  /*13fe0*/  USHF.L.U64.HI UR12, UR4, 0x5, UR5 ;  /* 0x00000005040c7899 */ /* 0x000fe20008010205 */
[----:B------:R-:W-:Y:S01]  /*13ff0*/  IADD3 R213, R133, -0x2, RZ ;  /* 0xfffffffe85d57810 */ /* 0x000fe20007ffe0ff */
[----:B------:R-:W-:Y:S01]  /*14000*/  USHF.L.U32 UR13, UR4, 0x5, URZ ;  /* 0x00000005040d7899 */ /* 0x000fe2000800063f */
[----:B------:R-:W-:Y:S01]  /*14010*/  MOV R0, R3 ;  /* 0x0000000300007202 */ /* 0x000fe20000000f00 */
[----:B------:R-:W-:Y:S01]  /*14020*/  ULEA UR4, -UR8, URZ, 0x6 ;  /* 0x0000003f08047291 */ /* 0x000fe2000f8e313f */
[----:B------:R-:W-:Y:S01]  /*14030*/  IMAD.MOV.U32 R133, RZ, RZ, R132 ;  /* 0x000000ffff857224 */ /* 0x000fe200078e0084 */
[----:B------:R-:W-:Y:S01]  /*14040*/  ULDC UR11, c[0x0][0x248] ;  /* 0x00009200000b7ab9 */ /* 0x000fe20000000800 */
[----:B------:R-:W-:Y:S01]  /*14050*/  ULDC UR8, c[0x0][0x24c] ;  /* 0x0000930000087ab9 */ /* 0x000fe20000000800 */
[----:B------:R-:W-:-:S02]  /*14060*/  USHF.R.S32.HI UR9, URZ, 0x1f, UR4 ;  /* 0x0000001f3f097899 */ /* 0x000fc40008011404 */
[----:B------:R-:W-:Y:S01]  /*14070*/  MOV R212, UR4 ;  /* 0x0000000400d47c02 */ /* 0x000fe20008000f00 */
[----:B------:R-:W-:Y:S02]  /*14080*/  USHF.L.U64.HI UR8, UR11, 0x5, UR8 ;  /* 0x000000050b087899 */ /* 0x000fe40008010208 */
[----:B------:R-:W-:Y:S01]  /*14090*/  USHF.L.U32 UR5, UR11, 0x5, URZ ;  /* 0x000000050b057899 */ /* 0x000fe2000800063f */
[----:B------:R-:W-:Y:S01]  /*140a0*/  IMAD.U32 R210, RZ, RZ, UR9 ;  /* 0x00000009ffd27e24 */ /* 0x000fe2000f8e00ff */
[----:B------:R-:W-:-:S10]  /*140b0*/  ULDC UR4, c[0x0][0x2ec] ;  /* 0x0000bb0000047ab9 */ /* 0x000fd40000000800 */
.L_x_3885:
        /* <DEDUP_REMOVED lines=66> */
.L_x_3882:
        /* <DEDUP_REMOVED lines=8> */
[----:B------:R-:W-:Y:S01]  /*14560*/  IADD3 R4, P0, R6, UR13, RZ ;  /* 0x0000000d06047c10 */ /* 0x000fe2000ff1e0ff */
[----:B------:R-:W-:Y:S03]  /*14570*/  LDGSTS.E.BYPASS.LTC128B.128 [R211+0xe000], desc[UR6][R202.64+0x80] ;  /* 0x0e000080cad37fae */ /* 0x000fe6000b901d46 */
[----:B------:R-:W-:Y:S01]  /*14580*/  IADD3.X R5, R7, UR12, RZ, P0, !PT ;  /* 0x0000000c07057c10 */ /* 0x000fe200087fe4ff */
[----:B------:R-:W-:Y:S01]  /*14590*/  LDGSTS.E.BYPASS.LTC128B.128 [R211+0x10000], desc[UR6][R202.64+0x100] ;  /* 0x10000100cad37fae */ /* 0x000fe2000b901d46 */
[----:B------:R-:W-:Y:S03]  /*145a0*/  IADD3 R2, P0, R4, UR13, RZ ;  /* 0x0000000d04027c10 */ /* 0x000fe6000ff1e0ff */
[----:B------:R-:W-:Y:S01]  /*145b0*/  LDGSTS.E.BYPASS.LTC128B.128 [R211+0xc800], desc[UR6][R6.64] ;  /* 0x0c80000006d37fae */ /* 0x000fe2000b901d46 */
[----:B------:R-:W-:Y:S02]  /*145c0*/  IADD3.X R3, R5, UR12, RZ, P0, !PT ;  /* 0x0000000c05037c10 */ /* 0x000fe400087fe4ff */
[----:B------:R-:W-:Y:S01]  /*145d0*/  ISETP.GE.AND P0, PT, R213, 0x1, PT ;  /* 0x00000001d500780c */ /* 0x000fe20003f06270 */
[----:B------:R-:W-:Y:S04]  /*145e0*/  LDGSTS.E.BYPASS.LTC128B.128 [R211+0xe800], desc[UR6][R6.64+0x80] ;  /* 0x0e80008006d37fae */ /* 0x000fe8000b901d46 */
[----:B------:R-:W-:Y:S04]  /*145f0*/  LDGSTS.E.BYPASS.LTC128B.128 [R211+0x10800], desc[UR6][R6.64+0x100] ;  /* 0x1080010006d37fae */ /* 0x000fe8000b901d46 */
[----:B------:R-:W-:Y:S04]  /*14600*/  LDGSTS.E.BYPASS.LTC128B.128 [R211+0xd000], desc[UR6][R4.64] ;  /* 0x0d00000004d37fae */ /* 0x000fe8000b901d46 */
[----:B------:R-:W-:Y:S04]  /*14610*/  LDGSTS.E.BYPASS.LTC128B.128 [R211+0xf000], desc[UR6][R4.64+0x80] ;  /* 0x0f00008004d37fae */ /* 0x000fe8000b901d46 */
[----:B------:R1:W-:Y:S04]  /*14620*/  LDGSTS.E.BYPASS.LTC128B.128 [R211+0x11000], desc[UR6][R4.64+0x100] ;  /* 0x1100010004d37fae */ /* 0x0003e8000b901d46 */
[----:B------:R2:W-:Y:S04]  /*14630*/  LDGSTS.E.BYPASS.LTC128B.128 [R211+0xd800], desc[UR6][R2.64] ;  /* 0x0d80000002d37fae */ /* 0x0005e8000b901d46 */
[----:B------:R2:W-:Y:S04]  /*14640*/  LDGSTS.E.BYPASS.LTC128B.128 [R211+0xf800], desc[UR6][R2.64+0x80] ;  /* 0x0f80008002d37fae */ /* 0x0005e8000b901d46 */
[----:B------:R2:W-:Y:S04]  /*14650*/  LDGSTS.E.BYPASS.LTC128B.128 [R211+0x11800], desc[UR6][R2.64+0x100] ;  /* 0x1180010002d37fae */ /* 0x0005e8000b901d46 */
[----:B------:R-:W-:Y:S04]  /*14660*/  LDSM.16.M88.4 R32, [R198] ;  /* 0x00000000c620783b */ /* 0x000fe80000000200 */
[----:B------:R-:W1:Y:S04]  /*14670*/  LDSM.16.M88.4 R8, [R197+0x6000] ;  /* 0x00600000c508783b */ /* 0x000e680000000200 */
[----:B------:R-:W3:Y:S04]  /*14680*/  LDSM.16.M88.4 R16, [R197+0x6800] ;  /* 0x00680000c510783b */ /* 0x000ee80000000200 */
[----:B------:R-:W4:Y:S04]  /*14690*/  LDSM.16.M88.4 R24, [R197+0x7000] ;  /* 0x00700000c518783b */ /* 0x000f280000000200 */
[----:B------:R-:W5:Y:S04]  /*146a0*/  LDSM.16.M88.4 R136, [R197+0x7800] ;  /* 0x00780000c588783b */ /* 0x000f680000000200 */
[----:B------:R-:W0:Y:S04]  /*146b0*/  LDGDEPBAR ;  /* 0x00000000000079af */ /* 0x000e280000000000 */
[----:B------:R-:W-:Y:S04]  /*146c0*/  LDSM.16.M88.4 R140, [R196] ;  /* 0x00000000c48c783b */ /* 0x000fe80000000200 */
[----:B------:R-:W2:Y:S04]  /*146d0*/  LDSM.16.M88.4 R144, [R195] ;  /* 0x00000000c390783b */ /* 0x000ea80000000200 */
[----:B------:R-:W2:Y:S04]  /*146e0*/  LDSM.16.M88.4 R148, [R187] ;  /* 0x00000000bb94783b */ /* 0x000ea80000000200 */
[----:B------:R-:W2:Y:S04]  /*146f0*/  LDSM.16.M88.4 R152, [R186] ;  /* 0x00000000ba98783b */ /* 0x000ea80000000200 */
[----:B------:R-:W2:Y:S01]  /*14700*/  LDSM.16.M88.4 R156, [R185] ;  /* 0x00000000b99c783b */ /* 0x000ea20000000200 */
[C---:B-1----:R-:W-:Y:S03]  /*14710*/  HMMA.16816.F32.BF16 R4, R32.reuse, R8, RZ ;  /* 0x000000082004723c */ /* 0x042fe600000418ff */
[----:B------:R-:W-:Y:S04]  /*14720*/  LDSM.16.M88.4 R160, [R194] ;  /* 0x00000000c2a0783b */ /* 0x000fe80000000200 */
[----:B------:R-:W1:Y:S01]  /*14730*/  LDSM.16.M88.4 R164, [R191+0x6000] ;  /* 0x00600000bfa4783b */ /* 0x000e620000000200 */
[C---:B------:R-:W-:Y:S03]  /*14740*/  HMMA.16816.F32.BF16 R8, R32.reuse, R10, RZ ;  /* 0x0000000a2008723c */ /* 0x040fe600000418ff */
[----:B------:R-:W1:Y:S03]  /*14750*/  LDSM.16.M88.4 R168, [R191+0x6800] ;  /* 0x00680000bfa8783b */ /* 0x000e660000000200 */
[C---:B---3--:R-:W-:Y:S01]  /*14760*/  HMMA.16816.F32.BF16 R12, R32.reuse, R16, RZ ;  /* 0x00000010200c723c */ /* 0x048fe200000418ff */
[----:B------:R-:W-:Y:S05]  /*14770*/  LDSM.16.M88.4 R172, [R191+0x7800] ;  /* 0x00780000bfac783b */ /* 0x000fea0000000200 */
        /* <DEDUP_REMOVED lines=8> */
[----:B------:R-:W-:Y:S05]  /*14800*/  LDSM.16.M88.4 R144, [R193] ;  /* 0x00000000c190783b */ /* 0x000fea0000000200 */
[C---:B------:R-:W-:Y:S06]  /*14810*/  HMMA.16816.F32.BF16 R12, R140.reuse, R148, R12 ;  /* 0x000000948c0c723c */ /* 0x040fec000004180c */
[C---:B------:R-:W-:Y:S01]  /*14820*/  HMMA.16816.F32.BF16 R16, R140.reuse, R150, R16 ;  /* 0x000000968c10723c */ /* 0x040fe20000041810 */
[----:B------:R-:W2:Y:S05]  /*14830*/  LDSM.16.M88.4 R148, [R184] ;  /* 0x00000000b894783b */ /* 0x000eaa0000000200 */
[C---:B------:R-:W-:Y:S06]  /*14840*/  HMMA.16816.F32.BF16 R20, R140.reuse, R152, R20 ;  /* 0x000000988c14723c */ /* 0x040fec0000041814 */
        /* <DEDUP_REMOVED lines=12> */
[C---:B---3--:R-:W-:Y:S06]  /*14910*/  HMMA.16816.F32.BF16 R20, R160.reuse, R136, R20 ;  /* 0x00000088a014723c */ /* 0x048fec0000041814 */
[C---:B------:R-:W-:Y:S01]  /*14920*/  HMMA.16816.F32.BF16 R24, R160.reuse, R138, R24 ;  /* 0x0000008aa018723c */ /* 0x040fe20000041818 */
[----:B------:R-:W1:Y:S05]  /*14930*/  LDSM.16.M88.4 R136, [R198+0x2000] ;  /* 0x00200000c688783b */ /* 0x000e6a0000000200 */
[C---:B------:R-:W-:Y:S06]  /*14940*/  HMMA.16816.F32.BF16 R28, R160.reuse, R172, R28 ;  /* 0x000000aca01c723c */ /* 0x040fec000004181c */
[----:B------:R-:W-:Y:S01]  /*14950*/  HMMA.16816.F32.BF16 R32, R160, R174, R32 ;  /* 0x000000aea020723c */ /* 0x000fe20000041820 */
[----:B------:R-:W3:Y:S04]  /*14960*/  LDSM.16.M88.4 R160, [R197+0x9000] ;  /* 0x00900000c5a0783b */ /* 0x000ee80000000200 */
[----:B------:R-:W3:Y:S01]  /*14970*/  LDSM.16.M88.4 R172, [R197+0x9800] ;  /* 0x00980000c5ac783b */ /* 0x000ee20000000200 */
[C---:B--2---:R-:W-:Y:S06]  /*14980*/  HMMA.16816.F32.BF16 R4, R144.reuse, R148, R4 ;  /* 0x000000949004723c */ /* 0x044fec0000041804 */
[C---:B------:R-:W-:Y:S01]  /*14990*/  HMMA.16816.F32.BF16 R8, R144.reuse, R150, R8 ;  /* 0x000000969008723c */ /* 0x040fe20000041808 */
[----:B------:R-:W-:Y:S05]  /*149a0*/  LDSM.16.M88.4 R148, [R183] ;  /* 0x00000000b794783b */ /* 0x000fea0000000200 */
[C---:B----4-:R-:W-:Y:S06]  /*149b0*/  HMMA.16816.F32.BF16 R12, R144.reuse, R152, R12 ;  /* 0x00000098900c723c */ /* 0x050fec000004180c */
[C---:B------:R-:W-:Y:S01]  /*149c0*/  HMMA.16816.F32.BF16 R16, R144.reuse, R154, R16 ;  /* 0x0000009a9010723c */ /* 0x040fe20000041810 */
[----:B------:R-:W-:Y:S05]  /*149d0*/  LDSM.16.M88.4 R152, [R182] ;  /* 0x00000000b698783b */ /* 0x000fea0000000200 */
[C---:B-----5:R-:W-:Y:S06]  /*149e0*/  HMMA.16816.F32.BF16 R20, R144.reuse, R140, R20 ;  /* 0x0000008c9014723c */ /* 0x060fec0000041814 */
[C---:B------:R-:W-:Y:S01]  /*149f0*/  HMMA.16816.F32.BF16 R24, R144.reuse, R142, R24 ;  /* 0x0000008e9018723c */ /* 0x040fe20000041818 */
[----:B------:R-:W2:Y:S05]  /*14a00*/  LDSM.16.M88.4 R140, [R196+0x2000] ;  /* 0x00200000c48c783b */ /* 0x000eaa0000000200 */
[C---:B------:R-:W-:Y:S06]  /*14a10*/  HMMA.16816.F32.BF16 R28, R144.reuse, R156, R28 ;  /* 0x0000009c901c723c */ /* 0x040fec000004181c */
[----:B------:R-:W-:Y:S01]  /*14a20*/  HMMA.16816.F32.BF16 R32, R144, R158, R32 ;  /* 0x0000009e9020723c */ /* 0x000fe20000041820 */
[----:B------:R-:W4:Y:S04]  /*14a30*/  LDSM.16.M88.4 R144, [R181] ;  /* 0x00000000b590783b */ /* 0x000f280000000200 */
[----:B------:R-:W5:Y:S01]  /*14a40*/  LDSM.16.M88.4 R156, [R180] ;  /* 0x00000000b49c783b */ /* 0x000f620000000200 */
        /* <DEDUP_REMOVED lines=18> */
[----:B------:R-:W-:Y:S05]  /*14b70*/  LDSM.16.M88.4 R152, [R184+0x2800] ;  /* 0x00280000b898783b */ /* 0x000fea0000000200 */
[C---:B----4-:R-:W-:Y:S06]  /*14b80*/  HMMA.16816.F32.BF16 R20, R140.reuse, R144, R20 ;  /* 0x000000908c14723c */ /* 0x050fec0000041814 */
[C---:B------:R-:W-:Y:S01]  /*14b90*/  HMMA.16816.F32.BF16 R24, R140.reuse, R146, R24 ;  /* 0x000000928c18723c */ /* 0x040fe20000041818 */
[----:B------:R-:W2:Y:S05]  /*14ba0*/  LDSM.16.M88.4 R144, [R193+0x2000] ;  /* 0x00200000c190783b */ /* 0x000eaa0000000200 */
[C---:B-----5:R-:W-:Y:S06]  /*14bb0*/  HMMA.16816.F32.BF16 R28, R140.reuse, R156, R28 ;  /* 0x0000009c8c1c723c */ /* 0x060fec000004181c */
[----:B------:R-:W-:Y:S01]  /*14bc0*/  HMMA.16816.F32.BF16 R32, R140, R158, R32 ;  /* 0x0000009e8c20723c */ /* 0x000fe20000041820 */
[----:B------:R-:W4:Y:S04]  /*14bd0*/  LDSM.16.M88.4 R140, [R184+0x3000] ;  /* 0x00300000b88c783b */ /* 0x000f280000000200 */
        /* <DEDUP_REMOVED lines=17> */
[C---:B------:R-:W-:Y:S06]  /*14cf0*/  HMMA.16816.F32.BF16 R12, R144.reuse, R152, R12 ;  /* 0x00000098900c723c */ /* 0x040fec000004180c */
[C---:B------:R-:W-:Y:S01]  /*14d00*/  HMMA.16816.F32.BF16 R16, R144.reuse, R154, R16 ;  /* 0x0000009a9010723c */ /* 0x040fe20000041810 */
[----:B------:R-:W-:Y:S05]  /*14d10*/  LDSM.16.M88.4 R152, [R178] ;  /* 0x00000000b298783b */ /* 0x000fea0000000200 */
[C---:B----4-:R-:W-:Y:S06]  /*14d20*/  HMMA.16816.F32.BF16 R20, R144.reuse, R140, R20 ;  /* 0x0000008c9014723c */ /* 0x050fec0000041814 */
[C---:B------:R-:W-:Y:S01]  /*14d30*/  HMMA.16816.F32.BF16 R24, R144.reuse, R142, R24 ;  /* 0x0000008e9018723c */ /* 0x040fe20000041818 */
[----:B------:R-:W2:Y:S05]  /*14d40*/  LDSM.16.M88.4 R140, [R196+0x4000] ;  /* 0x00400000c48c783b */ /* 0x000eaa0000000200 */
[C---:B-----5:R-:W-:Y:S06]  /*14d50*/  HMMA.16816.F32.BF16 R28, R144.reuse, R156, R28 ;  /* 0x0000009c901c723c */ /* 0x060fec000004181c */
        /* <DEDUP_REMOVED lines=29> */
[C---:B-1----:R-:W-:Y:S01]  /*14f30*/  HMMA.16816.F32.BF16 R4, R160.reuse, R164, R4 ;  /* 0x000000a4a004723c */ /* 0x042fe20000041804 */
[----:B------:R-:W-:Y:S04]  /*14f40*/  DEPBAR.LE SB0, 0x0 ;  /* 0x000080000000791a */ /* 0x000fe80000000000 */
[----:B------:R-:W-:Y:S01]  /*14f50*/  BAR.SYNC.DEFER_BLOCKING 0x0 ;  /* 0x0000000000007b1d */ /* 0x000fe20000010000 */
[C---:B------:R-:W-:Y:S06]  /*14f60*/  HMMA.16816.F32.BF16 R8, R160.reuse, R166, R8 ;  /* 0x000000a6a008723c */ /* 0x040fec0000041808 */
[C---:B------:R-:W-:Y:S06]  /*14f70*/  HMMA.16816.F32.BF16 R12, R160.reuse, R168, R12 ;  /* 0x000000a8a00c723c */ /* 0x040fec000004180c */
[C---:B------:R-:W-:Y:S06]  /*14f80*/  HMMA.16816.F32.BF16 R16, R160.reuse, R170, R16 ;  /* 0x000000aaa010723c */ /* 0x040fec0000041810 */
[C---:B---3--:R-:W-:Y:S06]  /*14f90*/  HMMA.16816.F32.BF16 R20, R160.reuse, R136, R20 ;  /* 0x00000088a014723c */ /* 0x048fec0000041814 */
[C---:B------:R-:W-:Y:S06]  /*14fa0*/  HMMA.16816.F32.BF16 R24, R160.reuse, R138, R24 ;  /* 0x0000008aa018723c */ /* 0x040fec0000041818 */
[C---:B------:R-:W-:Y:S06]  /*14fb0*/  HMMA.16816.F32.BF16 R28, R160.reuse, R172, R28 ;  /* 0x000000aca01c723c */ /* 0x040fec000004181c */
[----:B------:R-:W-:Y:S06]  /*14fc0*/  HMMA.16816.F32.BF16 R32, R160, R174, R32 ;  /* 0x000000aea020723c */ /* 0x000fec0000041820 */
[C---:B--2---:R-:W-:Y:S06]  /*14fd0*/  HMMA.16816.F32.BF16 R4, R144.reuse, R148, R4 ;  /* 0x000000949004723c */ /* 0x044fec0000041804 */
[C---:B------:R-:W-:Y:S06]  /*14fe0*/  HMMA.16816.F32.BF16 R8, R144.reuse, R150, R8 ;  /* 0x000000969008723c */ /* 0x040fec0000041808 */
[C---:B------:R-:W-:Y:S06]  /*14ff0*/  HMMA.16816.F32.BF16 R12, R144.reuse, R152, R12 ;  /* 0x00000098900c723c */ /* 0x040fec000004180c */
[C---:B------:R-:W-:Y:S06]  /*15000*/  HMMA.16816.F32.BF16 R16, R144.reuse, R154, R16 ;  /* 0x0000009a9010723c */ /* 0x040fec0000041810 */
[C---:B----4-:R-:W-:Y:S06]  /*15010*/  HMMA.16816.F32.BF16 R20, R144.reuse, R140, R20 ;  /* 0x0000008c9014723c */ /* 0x050fec0000041814 */
[C---:B------:R-:W-:Y:S06]  /*15020*/  HMMA.16816.F32.BF16 R24, R144.reuse, R142, R24 ;  /* 0x0000008e9018723c */ /* 0x040fec0000041818 */
[C---:B-----5:R-:W-:Y:S06]  /*15030*/  HMMA.16816.F32.BF16 R28, R144.reuse, R156, R28 ;  /* 0x0000009c901c723c */ /* 0x060fec000004181c */
        /* <DEDUP_REMOVED lines=70> */
.L_x_3884:
[C---:B------:R-:W-:Y:S04]  /*154a0*/  LEA R200, P0, R140.reuse, R200, 0x1 ;  /* 0x000000c88cc87211 */ /* 0x040fe800078008ff */
[----:B------:R-:W-:Y:S02]  /*154b0*/  LEA.HI.X R199, R140, R199, R132, 0x1, P0 ;  /* 0x000000c78cc77211 */ /* 0x000fe400000f0c84 */
[----:B------:R-:W-:Y:S03]  /*154c0*/  IADD3 R136, P0, R200, UR5, RZ ;  /* 0x00000005c8887c10 */ /* 0x000fe6000ff1e0ff */
[----:B------:R-:W-:Y:S01]  /*154d0*/  IMAD.MOV.U32 R201, RZ, RZ, R199 ;  /* 0x000000ffffc97224 */ /* 0x000fe200078e00c7 */
[----:B------:R-:W-:Y:S02]  /*154e0*/  IADD3.X R137, R199, UR8, RZ, P0, !PT ;  /* 0x00000008c7897c10 */ /* 0x000fe400087fe4ff */
[----:B------:R-:W-:Y:S02]  /*154f0*/  IADD3 R134, P0, R136, UR5, RZ ;  /* 0x0000000588867c10 */ /* 0x000fe4000ff1e0ff */
[----:B------:R-:W-:Y:S01]  /*15500*/  @!PT LDS RZ, [RZ] ;  /* 0x00000000fffff984 */ /* 0x000fe20000000800 */
[----:B------:R-:W-:Y:S01]  /*15510*/  @!PT LDS RZ, [RZ] ;  /* 0x00000000fffff984 */ /* 0x000fe20000000800 */
[----:B------:R-:W-:Y:S01]  /*15520*/  @!PT LDS RZ, [RZ] ;  /* 0x00000000fffff984 */ /* 0x000fe20000000800 */
[----:B------:R1:W-:Y:S02]  /*15530*/  LDGSTS.E.BYPASS.LTC128B.128 [R211+0x6000], desc[UR6][R200.64] ;  /* 0x06000000c8d37fae */ /* 0x0003e4000b901d46 */
[----:B------:R-:W-:Y:S02]  /*15540*/  IADD3.X R135, R137, UR8, RZ, P0, !PT ;  /* 0x0000000889877c10 */ /* 0x000fe400087fe4ff */
        /* <DEDUP_REMOVED lines=14> */
.L_x_3883:
        /* <DEDUP_REMOVED lines=412> */
.L_x_3881:
        /* <DEDUP_REMOVED lines=255> */
[----:B---3--:R-:W1:Y:S01]  /*17fe0*/  S2R R21, SR_CTAID.Y ;  /* 0x0000000000157919 */ /* 0x008e620000002600 */
[----:B------:R-:W1:Y:S01]  /*17ff0*/  LDC R2, c[0x0][0x2c4] ;  /* 0x0000b100ff027b82 */ /* 0x000e620000000800 */
[----:B------:R-:W-:Y:S01]  /*18000*/  ISETP.NE.AND P0, PT, R205, -0x1, PT ;  /* 0xffffffffcd00780c */ /* 0x000fe20003f05270 */
[----:B------:R-:W2:Y:S06]  /*18010*/  S2R R32, SR_CTAID.Z ;  /* 0x0000000000207919 */ /* 0x000eac0000002700 */
[----:B------:R-:W2:Y:S01]  /*18020*/  LDC R3, c[0x0][0x2e4] ;  /* 0x0000b900ff037b82 */ /* 0x000ea20000000800 */
[----:B-1----:R-:W-:-:S05]  /*18030*/  IMAD R2, R21, R2, RZ ;  /* 0x0000000215027224 */ /* 0x002fca00078e02ff */
[----:B------:R-:W-:-:S05]  /*18040*/  SEL R2, R2, R205, !P0 ;  /* 0x000000cd02027207 */ /* 0x000fca0004000000 */
[----:B--2---:R-:W-:Y:S01]  /*18050*/  IMAD R2, R32, R3, R2 ;  /* 0x0000000320027224 */ /* 0x004fe200078e0202 */
[----:B------:R-:W-:Y:S06]  /*18060*/  BRA `(.L_x_3887) ;  /* 0x0000000000187947 */ /* 0x000fec0003800000 */
.L_x_3886:
[----:B------:R-:W1:Y:S01]  /*18070*/  S2R R32, SR_CTAID.Z ;  /* 0x0000000000207919 */ /* 0x000e620000002700 */
[----:B------:R-:W1:Y:S01]  /*18080*/  LDC R3, c[0x0][0x270] ;  /* 0x00009c00ff037b82 */ /* 0x000e620000000800 */
[----:B---3--:R-:W1:Y:S07]  /*18090*/  S2R R21, SR_CTAID.Y ;  /* 0x0000000000157919 */ /* 0x008e6e0000002600 */
[----:B------:R-:W2:Y:S01]  /*180a0*/  LDC R2, c[0x0][0x2c4] ;  /* 0x0000b100ff027b82 */ /* 0x000ea20000000800 */
[----:B-1----:R-:W-:-:S04]  /*180b0*/  IMAD R3, R21, R3, R32 ;  /* 0x0000000315037224 */ /* 0x002fc800078e0220 */
[----:B--2---:R-:W-:-:S07]  /*180c0*/  IMAD R2, R3, R2, RZ ;  /* 0x0000000203027224 */ /* 0x004fce00078e02ff */
.L_x_3887:
        /* <DEDUP_REMOVED lines=16> */
[----:B------:R-:W-:Y:S01]  /*181d0*/  VIADD R5, R13, 0x8 ;  /* 0x000000080d057836 */ /* 0x000fe20000000000 */
[----:B------:R-:W-:Y:S01]  /*181e0*/  ULDC.64 UR4, c[0x0][0x2b0] ;  /* 0x0000ac0000047ab9 */ /* 0x000fe20000000a00 */
[C---:B--2---:R-:W-:Y:S02]  /*181f0*/  IMAD R8, R3.reuse, 0x40, R2 ;  /* 0x0000004003087824 */ /* 0x044fe400078e0202 */
[----:B------:R-:W-:-:S03]  /*18200*/  IMAD R2, R3, -0x40, R204 ;  /* 0xffffffc003027824 */ /* 0x000fc600078e02cc */
[----:B------:R-:W-:Y:S02]  /*18210*/  SHF.R.S32.HI R4, RZ, 0x1f, R8 ;  /* 0x0000001fff047819 */ /* 0x000fe40000011408 */
[----:B------:R-:W-:Y:S02]  /*18220*/  IADD3 R3, P0, R13, R8, RZ ;  /* 0x000000080d037210 */ /* 0x000fe40007f1e0ff */
[-C--:B------:R-:W-:Y:S02]  /*18230*/  ISETP.GE.AND P1, PT, R5, R2.reuse, PT ;  /* 0x000000020500720c */ /* 0x080fe40003f26270 */
[C---:B------:R-:W-:Y:S02]  /*18240*/  ISETP.GE.AND P2, PT, R13.reuse, R2, PT ;  /* 0x000000020d00720c */ /* 0x040fe40003f46270 */
[----:B------:R-:W-:Y:S02]  /*18250*/  LEA.HI.X.SX32 R4, R13, R4, 0x1, P0 ;  /* 0x000000040d047211 */ /* 0x000fe400000f0eff */
[----:B------:R-:W-:-:S04]  /*18260*/  LEA R2, P0, R3, UR4, 0x2 ;  /* 0x0000000403027c11 */ /* 0x000fc8000f8010ff */
[----:B------:R-:W-:-:S05]  /*18270*/  LEA.HI.X R3, R3, UR5, R4, 0x2, P0 ;  /* 0x0000000503037c11 */ /* 0x000fca00080f1404 */
[----:B------:R2:W-:Y:S04]  /*18280*/  @!P2 STG.E desc[UR6][R2.64], R9 ;  /* 0x000000090200a986 */ /* 0x0005e8000c101906 */
[----:B------:R2:W-:Y:S02]  /*18290*/  @!P1 STG.E desc[UR6][R2.64+0x20], R11 ;  /* 0x0000200b02009986 */ /* 0x0005e4000c101906 */
.L_x_3889:
[----:B------:R-:W-:Y:S05]  /*182a0*/  BSYNC B0 ;  /* 0x0000000000007941 */ /* 0x000fea0003800000 */
.L_x_3888:
[----:B------:R-:W3:Y:S01]  /*182b0*/  S2UR UR5, SR_CTAID.X ;  /* 0x00000000000579c3 */ /* 0x000ee20000002500 */
[----:B------:R-:W-:Y:S01]  /*182c0*/  LEA.HI R7, R7, R0, RZ, 0x3 ;  /* 0x0000000007077211 */ /* 0x000fe200078f18ff */
[----:B------:R4:W4:Y:S01]  /*182d0*/  LDS.128 R12, [R211+0x1800] ;  /* 0x00180000d30c7984 */ /* 0x0009220000000c00 */
[----:B-12---:R-:W-:Y:S01]  /*182e0*/  SHF.R.S32.HI R9, RZ, 0x1f, R6 ;  /* 0x0000001fff097819 */ /* 0x006fe20000011406 */
[----:B------:R-:W-:Y:S01]  /*182f0*/  BSSY B0, `(.L_x_3890) ;  /* 0x0000038000007945 */ /* 0x000fe20003800000 */
[----:B------:R-:W-:Y:S01]  /*18300*/  LOP3.LUT R7, R7, 0xfffffff8, RZ, 0xc0, !PT ;  /* 0xfffffff807077812 */ /* 0x000fe200078ec0ff */
[----:B------:R1:W2:Y:S01]  /*18310*/  LDS.128 R16, [R211+0x5800] ;  /* 0x00580000d3107984 */ /* 0x0002a20000000c00 */
[----:B------:R-:W-:Y:S01]  /*18320*/  LEA.HI R6, R9, R6, RZ, 0x3 ;  /* 0x0000000609067211 */ /* 0x000fe200078f18ff */
[----:B------:R-:W5:Y:S01]  /*18330*/  LDC.64 R2, c[0x0][0x290] ;  /* 0x0000a400ff027b82 */ /* 0x000f620000000a00 */
[----:B------:R-:W-:Y:S01]  /*18340*/  SHF.R.S32.HI R23, RZ, 0x1f, R21 ;  /* 0x0000001fff177819 */ /* 0x000fe20000011415 */
[----:B------:R-:W-:Y:S01]  /*18350*/  IMAD.IADD R7, R0, 0x1, -R7 ;  /* 0x0000000100077824 */ /* 0x000fe200078e0a07 */
[----:B------:R-:W-:Y:S01]  /*18360*/  SHF.R.S32.HI R0, RZ, 0x3, R6 ;  /* 0x00000003ff007819 */ /* 0x000fe20000011406 */
[----:B------:R1:W1:Y:S01]  /*18370*/  LDS.128 R8, [R211+0x3800] ;  /* 0x00380000d3087984 */ /* 0x0002620000000c00 */
[----:B------:R-:W-:Y:S01]  /*18380*/  ISETP.NE.AND P0, PT, R205, -0x1, PT ;  /* 0xffffffffcd00780c */ /* 0x000fe20003f05270 */
[----:B------:R-:W-:Y:S01]  /*18390*/  IMAD.SHL.U32 R22, R7, 0x8, RZ ;  /* 0x0000000807167824 */ /* 0x000fe200078e00ff */
[----:B------:R-:W-:Y:S01]  /*183a0*/  SHF.R.S32.HI R7, RZ, 0x1f, R32 ;  /* 0x0000001fff077819 */ /* 0x000fe20000011420 */
[----:B------:R-:W4:Y:S01]  /*183b0*/  LDC.64 R4, c[0x0][0x298] ;  /* 0x0000a600ff047b82 */ /* 0x000f220000000a00 */
[----:B------:R-:W-:Y:S01]  /*183c0*/  VIADD R6, R0, 0x10 ;  /* 0x0000001000067836 */ /* 0x000fe20000000000 */
[----:B---3--:R-:W-:-:S04]  /*183d0*/  USHF.L.U32 UR5, UR5, 0x6, URZ ;  /* 0x0000000605057899 */ /* 0x008fc8000800063f */
[----:B------:R-:W-:Y:S02]  /*183e0*/  USHF.R.S32.HI UR4, URZ, 0x1f, UR5 ;  /* 0x0000001f3f047899 */ /* 0x000fe40008011405 */
[----:B------:R-:W-:Y:S01]  /*183f0*/  IADD3 R25, R204, -UR5, RZ ;  /* 0x80000005cc197c10 */ /* 0x000fe2000fffe0ff */
[----:B-----5:R-:W-:-:S03]  /*18400*/  IMAD.WIDE.U32 R28, R21, R2, RZ ;  /* 0x00000002151c7225 */ /* 0x020fc600078e00ff */
[----:B------:R-:W-:Y:S01]  /*18410*/  ISETP.GE.AND P3, PT, R6, R25, PT ;  /* 0x000000190600720c */ /* 0x000fe20003f66270 */
[----:B------:R-:W-:Y:S01]  /*18420*/  IMAD R6, R23, R2, RZ ;  /* 0x0000000217067224 */ /* 0x000fe200078e02ff */
[----:B------:R-:W-:Y:S01]  /*18430*/  SHF.R.S32.HI R23, RZ, 0x1f, R22 ;  /* 0x0000001fff177819 */ /* 0x000fe20000011416 */
[----:B----4-:R-:W-:-:S04]  /*18440*/  IMAD.WIDE.U32 R26, R205, R4, RZ ;  /* 0x00000004cd1a7225 */ /* 0x010fc800078e00ff */
[----:B------:R-:W-:Y:S01]  /*18450*/  IMAD R3, R21, R3, R6 ;  /* 0x0000000315037224 */ /* 0x000fe200078e0206 */
[----:B------:R-:W-:Y:S01]  /*18460*/  SEL R2, R28, R26, !P0 ;  /* 0x0000001a1c027207 */ /* 0x000fe20004000000 */
[----:B------:R-:W-:-:S04]  /*18470*/  IMAD.WIDE.U32 R22, R4, UR5, R22 ;  /* 0x0000000504167c25 */ /* 0x000fc8000f8e0016 */
[----:B------:R-:W-:Y:S02]  /*18480*/  IMAD R6, R4, UR4, RZ ;  /* 0x0000000404067c24 */ /* 0x000fe4000f8e02ff */
[----:B------:R-:W-:Y:S02]  /*18490*/  IMAD R20, R205, R5, R27 ;  /* 0x00000005cd147224 */ /* 0x000fe400078e021b */
[----:B------:R-:W-:Y:S01]  /*184a0*/  @!P0 IMAD.IADD R20, R29, 0x1, R3 ;  /* 0x000000011d148824 */ /* 0x000fe200078e0203 */
[----:B------:R-:W-:Y:S01]  /*184b0*/  IADD3 R22, P0, R2, R22, RZ ;  /* 0x0000001602167210 */ /* 0x000fe20007f1e0ff */
[----:B------:R-:W-:Y:S01]  /*184c0*/  IMAD R3, R5, UR5, R6 ;  /* 0x0000000505037c24 */ /* 0x000fe2000f8e0206 */
[----:B------:R-:W-:Y:S01]  /*184d0*/  ULDC.64 UR4, c[0x0][0x2a0] ;  /* 0x0000a80000047ab9 */ /* 0x000fe20000000a00 */
[C---:B------:R-:W-:Y:S01]  /*184e0*/  VIADD R2, R0.reuse, 0x30 ;  /* 0x0000003000027836 */ /* 0x040fe20000000000 */
[----:B------:R-:W-:Y:S01]  /*184f0*/  IADD3 R6, R0, 0x20, RZ ;  /* 0x0000002000067810 */ /* 0x000fe20007ffe0ff */
[----:B------:R-:W-:Y:S01]  /*18500*/  IMAD R7, R7, UR4, RZ ;  /* 0x0000000407077c24 */ /* 0x000fe2000f8e02ff */
[----:B------:R-:W-:Y:S01]  /*18510*/  IADD3.X R23, R20, R3, R23, P0, !PT ;  /* 0x0000000314177210 */ /* 0x000fe200007fe417 */
[----:B------:R3:W4:Y:S01]  /*18520*/  LDS.128 R28, [R211] ;  /* 0x00000000d31c7984 */ /* 0x0007220000000c00 */
[-C--:B------:R-:W-:Y:S01]  /*18530*/  ISETP.GE.AND P2, PT, R6, R25.reuse, PT ;  /* 0x000000190600720c */ /* 0x080fe20003f46270 */
[----:B------:R-:W-:Y:S01]  /*18540*/  IMAD R35, R32, UR5, R7 ;  /* 0x0000000520237c24 */ /* 0x000fe2000f8e0207 */
[-C--:B------:R-:W-:Y:S01]  /*18550*/  ISETP.GE.AND P1, PT, R2, R25.reuse, PT ;  /* 0x000000190200720c */ /* 0x080fe20003f26270 */
[----:B------:R-:W-:Y:S01]  /*18560*/  IMAD.WIDE.U32 R32, R32, UR4, R22 ;  /* 0x0000000420207c25 */ /* 0x000fe2000f8e0016 */
[----:B------:R-:W-:Y:S01]  /*18570*/  ISETP.GE.AND P0, PT, R0, R25, PT ;  /* 0x000000190000720c */ /* 0x000fe20003f06270 */
[----:B------:R3:W1:Y:S03]  /*18580*/  LDS.128 R20, [R211+0x4000] ;  /* 0x00400000d3147984 */ /* 0x0006660000000c00 */
[----:B------:R-:W-:Y:S01]  /*18590*/  IADD3 R35, R35, R33, RZ ;  /* 0x0000002123237210 */ /* 0x000fe20007ffe0ff */
[----:B------:R3:W1:Y:S08]  /*185a0*/  LDS.128 R24, [R211+0x2000] ;  /* 0x00200000d3187984 */ /* 0x0006700000000c00 */
[----:B--2---:R-:W-:Y:S05]  /*185b0*/  @P0 BRA `(.L_x_3891) ;  /* 0x00000000002c0947 */ /* 0x004fea0003800000 */
        /* <DEDUP_REMOVED lines=8> */
[----:B----4-:R2:W-:Y:S04]  /*18640*/  STG.E.128 desc[UR6][R36.64], R28 ;  /* 0x0000001c24007986 */ /* 0x0105e8000c101d06 */
[----:B-1----:R2:W-:Y:S04]  /*18650*/  STG.E.128 desc[UR6][R36.64+0x80], R24 ;  /* 0x0000801824007986 */ /* 0x0025e8000c101d06 */
[----:B------:R2:W-:Y:S02]  /*18660*/  STG.E.128 desc[UR6][R36.64+0x100], R20 ;  /* 0x0001001424007986 */ /* 0x0005e4000c101d06 */
.L_x_3891:
[----:B------:R-:W-:Y:S05]  /*18670*/  BSYNC B0 ;  /* 0x0000000000007941 */ /* 0x000fea0003800000 */
.L_x_3890:
[----:B--2-4-:R2:W4:Y:S01]  /*18680*/  LDS.128 R28, [R211+0x800] ;  /* 0x00080000d31c7984 */ /* 0x0145220000000c00 */
[----:B------:R-:W-:Y:S03]  /*18690*/  BSSY B0, `(.L_x_3892) ;  /* 0x0000012000007945 */ /* 0x000fe60003800000 */
[----:B-1----:R2:W1:Y:S04]  /*186a0*/  LDS.128 R24, [R211+0x2800] ;  /* 0x00280000d3187984 */ /* 0x0024680000000c00 */
        /* <DEDUP_REMOVED lines=13> */
[----:B----4-:R4:W-:Y:S04]  /*18780*/  STG.E.128 desc[UR6][R36.64], R28 ;  /* 0x0000001c24007986 */ /* 0x0109e8000c101d06 */
[----:B-1----:R4:W-:Y:S04]  /*18790*/  STG.E.128 desc[UR6][R36.64+0x80], R24 ;  /* 0x0000801824007986 */ /* 0x0029e8000c101d06 */
[----:B------:R4:W-:Y:S02]  /*187a0*/  STG.E.128 desc[UR6][R36.64+0x100], R20 ;  /* 0x0001001424007986 */ /* 0x0009e4000c101d06 */
.L_x_3893:
[----:B------:R-:W-:Y:S05]  /*187b0*/  BSYNC B0 ;  /* 0x0000000000007941 */ /* 0x000fea0003800000 */
.L_x_3892:
[----:B-1--4-:R1:W4:Y:S01]  /*187c0*/  LDS.128 R24, [R211+0x1000] ;  /* 0x00100000d3187984 */ /* 0x0123220000000c00 */
        /* <DEDUP_REMOVED lines=18> */
.L_x_3895:
[----:B------:R-:W-:Y:S05]  /*188f0*/  BSYNC B0 ;  /* 0x0000000000007941 */ /* 0x000fea0003800000 */
.L_x_3894:
[----:B------:R-:W-:Y:S05]  /*18900*/  @P1 EXIT ;  /* 0x000000000000194d */ /* 0x000fea0003800000 */
[----:B------:R-:W-:Y:S01]  /*18910*/  IADD3 R0, P0, R0, 0x30, RZ ;  /* 0x0000003000007810 */ /* 0x000fe20007f1e0ff */
[----:B------:R-:W-:Y:S01]  /*18920*/  IMAD.MOV.U32 R6, RZ, RZ, R32 ;  /* 0x000000ffff067224 */ /* 0x000fe200078e0020 */
        /* <DEDUP_REMOVED lines=13> */
.L_x_3896:
        /* <DEDUP_REMOVED lines=16> */
.L_x_7952:


//--------------------- .text._ZN5flash24flash_fwd_splitkv_kernelI23Flash_fwd_kernel_traitsILi192ELi64ELi64ELi4ELb0ELb0EN7cutlass10bfloat16_tE19Flash_kernel_traitsILi192ELi64ELi64ELi4ES3_EELb0ELb0ELb0ELb0ELb1ELb1ELb0ELb1EEEvNS_16Flash_fwd_paramsE --------------------------
	.section	.text._ZN5flash24flash_fwd_splitkv_kernelI23Flash_fwd_kernel_traitsILi192ELi64ELi64ELi4ELb0ELb0EN7cutlass10bfloat16_tE19Flash_kernel_traitsILi192ELi64ELi64ELi4ES3_EELb0ELb0ELb0ELb0ELb1ELb1ELb0ELb1EEEvNS_16Flash_fwd_paramsE,"ax",@progbits
	.align	128
        .global         _ZN5flash24flash_fwd_splitkv_kernelI23Flash_fwd_kernel_traitsILi192ELi64ELi64ELi4ELb0ELb0EN7cutlass10bfloat16_tE19Flash_kernel_traitsILi192ELi64ELi64ELi4ES3_EELb0ELb0ELb0ELb0ELb1ELb1ELb0ELb1EEEvNS_16Flash_fwd_paramsE
        .type           _ZN5flash24flash_fwd_splitkv_kernelI23Flash_fwd_kernel_traitsILi192ELi64ELi64ELi4ELb0ELb0EN7cutlass10bfloat16_tE19Flash_kernel_traitsILi192ELi64ELi64ELi4ES3_EELb0ELb0ELb0ELb0ELb1ELb1ELb0ELb1EEEvNS_16Flash_fwd_paramsE,@function
        .size           _ZN5flash24flash_fwd_splitkv_kernelI23Flash_fwd_kernel_traitsILi192ELi64ELi64ELi4ELb0ELb0EN7cutlass10bfloat16_tE19Flash_kernel_traitsILi192ELi64ELi64ELi4ES3_EELb0ELb0ELb0ELb0ELb1ELb1ELb0ELb1EEEvNS_16Flash_fwd_paramsE,(.L_x_7953 - _ZN5flash24flash_fwd_splitkv_kernelI23Flash_fwd_kernel_traitsILi192ELi64ELi64ELi4ELb0ELb0EN7cutlass10bfloat16_tE19Flash_kernel_traitsILi192ELi64ELi64ELi4ES3_EELb0ELb0ELb0ELb0ELb1ELb1ELb0ELb1EEEvNS_16Flash_fwd_paramsE)
        .other          _ZN5flash24flash_fwd_splitkv_kernelI23Flash_fwd_kernel_traitsILi192ELi64ELi64ELi4ELb0ELb0EN7cutlass10bfloat16_tE19Flash_kernel_traitsILi192ELi64ELi64ELi4ES3_EELb0ELb0ELb0ELb0ELb1ELb1ELb0ELb1EEEvNS_16Flash_fwd_paramsE,@"STO_CUDA_ENTRY STV_DEFAULT"
_ZN5flash24flash_fwd_splitkv_kernelI23Flash_fwd_kernel_traitsILi192ELi64ELi64ELi4ELb0ELb0EN7cutlass10bfloat16_tE19Flash_kernel_traitsILi192ELi64ELi64ELi4ES3_EELb0ELb0ELb0ELb0ELb1ELb1ELb0ELb1EEEvNS_16Flash_fwd_paramsE:
.text._ZN5flash24flash_fwd_splitkv_kernelI23Flash_fwd_kernel_traitsILi192ELi64ELi64ELi4ELb0ELb0EN7cutlass10bfloat16_tE19Flash_kernel_traitsILi192ELi64ELi64ELi4ES3_EELb0ELb0ELb0ELb0ELb1ELb1ELb0ELb1EEEvNS_16Flash_fwd_paramsE:
        /* <DEDUP_REMOVED lines=41> */
.L_x_3897:
[----:B------:R-:W2:Y:S02]  /*0290*/  LDC R65, c[0x0][0x2c8] ;  /* 0x0000b200ff417b82 */ /* 0x000ea40000000800 */
.L_x_3898:
        /* <DEDUP_REMOVED lines=86> */
.L_x_3901:
[----:B------:R-:W-:Y:S05]  /*0800*/  BSYNC B0 ;  /* 0x0000000000007941 */ /* 0x000fea0003800000 */
.L_x_3900:
        /* <DEDUP_REMOVED lines=18> */
.L_x_3903:
[----:B------:R-:W-:Y:S05]  /*0930*/  BSYNC B0 ;  /* 0x0000000000007941 */ /* 0x000fea0003800000 */
.L_x_3902:
        /* <DEDUP_REMOVED lines=17> */
.L_x_3905:
[----:B------:R-:W-:Y:S05]  /*0a50*/  BSYNC B0 ;  /* 0x0000000000007941 */ /* 0x000fea0003800000 */
.L_x_3904:
        /* <DEDUP_REMOVED lines=15> */
.L_x_3907:
[----:B------:R-:W-:Y:S05]  /*0b50*/  BSYNC B0 ;  /* 0x0000000000007941 */ /* 0x000fea0003800000 */
.L_x_3906:
        /* <DEDUP_REMOVED lines=15> */
.L_x_3899:
        /* <DEDUP_REMOVED lines=22> */
.L_x_3908:
        /* <DEDUP_REMOVED lines=81> */
.L_x_3909:
        /* <DEDUP_REMOVED lines=48> */
.L_x_3911:
        /* <DEDUP_REMOVED lines=28> */
.L_x_3910:
        /* <DEDUP_REMOVED lines=241> */
.L_x_3958:
        /* <DEDUP_REMOVED lines=206> */
.L_x_3916:
[----:B------:R-:W-:Y:S05]  /*3370*/  BSYNC B0 ;  /* 0x0000000000007941 */ /* 0x000fea0003800000 */
.L_x_3915:
        /* <DEDUP_REMOVED lines=147> */
.L_x_3918:
[----:B------:R-:W-:Y:S05]  /*3cb0*/  BSYNC B0 ;  /* 0x0000000000007941 */ /* 0x000fea0003800000 */
.L_x_3917:
        /* <DEDUP_REMOVED lines=155> */
.L_x_3920:
[----:B------:R-:W-:Y:S05]  /*4670*/  BSYNC B0 ;  /* 0x0000000000007941 */ /* 0x000fea0003800000 */
.L_x_3919:
        /* <DEDUP_REMOVED lines=161> */
.L_x_3922:
[----:B------:R-:W-:Y:S05]  /*5090*/  BSYNC B0 ;  /* 0x0000000000007941 */ /* 0x000fea0003800000 */
.L_x_3921:
[----:B-1----:R-:W-:Y:S01]  /*50a0*/  MOV R20, R47 ;  /* 0x0000002f00147202 */ /* 0x002fe20000000f00 */
[----:B------:R-:W-:Y:S01]  /*50b0*/  IMAD.MOV.U32 R52, RZ, RZ, R49 ;  /* 0x000000ffff347224 */ /* 0x000fe200078e0031 */
[----:B------:R-:W-:Y:S01]  /*50c0*/  MOV R21, R46 ;  /* 0x0000002e00157202 */ /* 0x000fe20000000f00 */
[----:B------:R-:W-:Y:S01]  /*50d0*/  IMAD.MOV.U32 R53, RZ, RZ, R48 ;  /* 0x000000ffff357224 */ /* 0x000fe200078e0030 */
[----:B------:R-:W-:Y:S01]  /*50e0*/  UMOV UR4, UR19 ;  /* 0x0000001300047c82 */ /* 0x000fe20008000000 */
[----:B------:R-:W-:Y:S05]  /*50f0*/  BRA `(.L_x_3923) ;  /* 0x0000004800387947 */ /* 0x000fea0003800000 */
.L_x_3914:
        /* <DEDUP_REMOVED lines=89> */
.L_x_3927:
[----:B------:R-:W-:Y:S05]  /*5690*/  BSYNC B0 ;  /* 0x0000000000007941 */ /* 0x000fea0003800000 */
.L_x_3926:
        /* <DEDUP_REMOVED lines=82> */
.L_x_3929:
[----:B------:R-:W-:Y:S05]  /*5bc0*/  BSYNC B0 ;  /* 0x0000000000007941 */ /* 0x000fea0003800000 */
.L_x_3928:
        /* <DEDUP_REMOVED lines=85> */
.L_x_3931:
[----:B------:R-:W-:Y:S05]  /*6120*/  BSYNC B0 ;  /* 0x0000000000007941 */ /* 0x000fea0003800000 */
.L_x_3930:
[----:B-----5:R2:W-:Y:S02]  /*6130*/  STG.E.128 desc[UR6][R98.64+0x100], R40 ;  /* 0x0001002862007986 */ /* 0x0205e4000c101d06 */
.L_x_3925:
[----:B------:R-:W-:Y:S05]  /*6140*/  BSYNC B1 ;  /* 0x0000000000017941 */ /* 0x000fea0003800000 */
.L_x_3924:
        /* <DEDUP_REMOVED lines=95> */
.L_x_3935:
[----:B------:R-:W-:Y:S05]  /*6740*/  BSYNC B0 ;  /* 0x0000000000007941 */ /* 0x000fea0003800000 */
.L_x_3934:
        /* <DEDUP_REMOVED lines=86> */
.L_x_3937:
[----:B------:R-:W-:Y:S05]  /*6cb0*/  BSYNC B0 ;  /* 0x0000000000007941 */ /* 0x000fea0003800000 */
.L_x_3936:
        /* <DEDUP_REMOVED lines=89> */
.L_x_3939:
[----:B------:R-:W-:Y:S05]  /*7250*/  BSYNC B0 ;  /* 0x0000000000007941 */ /* 0x000fea0003800000 */
.L_x_3938:
[----:B-----5:R1:W-:Y:S02]  /*7260*/  STG.E.128 desc[UR6][R154.64+0x100], R40 ;  /* 0x000100289a007986 */ /* 0x0203e4000c101d06 */
.L_x_3933:
[----:B------:R-:W-:Y:S05]  /*7270*/  BSYNC B1 ;  /* 0x0000000000017941 */ /* 0x000fea0003800000 */
.L_x_3932:
        /* <DEDUP_REMOVED lines=95> */
.L_x_3943:
[----:B------:R-:W-:Y:S05]  /*7870*/  BSYNC B0 ;  /* 0x0000000000007941 */ /* 0x000fea0003800000 */
.L_x_3942:
        /* <DEDUP_REMOVED lines=93> */
.L_x_3945:
[----:B------:R-:W-:Y:S05]  /*7e50*/  BSYNC B0 ;  /* 0x0000000000007941 */ /* 0x000fea0003800000 */
.L_x_3944:
        /* <DEDUP_REMOVED lines=89> */
.L_x_3947:
[----:B------:R-:W-:Y:S05]  /*83f0*/  BSYNC B0 ;  /* 0x0000000000007941 */ /* 0x000fea0003800000 */
.L_x_3946:
[----:B-----5:R2:W-:Y:S02]  /*8400*/  STG.E.128 desc[UR6][R160.64], R40 ;  /* 0x00000028a0007986 */ /* 0x0205e4000c101d06 */
.L_x_3941:
[----:B------:R-:W-:Y:S05]  /*8410*/  BSYNC B1 ;  /* 0x0000000000017941 */ /* 0x000fea0003800000 */
.L_x_3940:
        /* <DEDUP_REMOVED lines=101> */
.L_x_3951:
[----:B------:R-:W-:Y:S05]  /*8a70*/  BSYNC B0 ;  /* 0x0000000000007941 */ /* 0x000fea0003800000 */
.L_x_3950:
        /* <DEDUP_REMOVED lines=94> */
.L_x_3953:
[----:B------:R-:W-:Y:S05]  /*9060*/  BSYNC B0 ;  /* 0x0000000000007941 */ /* 0x000fea0003800000 */
.L_x_3952:
        /* <DEDUP_REMOVED lines=90> */
.L_x_3955:
[----:B------:R-:W-:Y:S05]  /*9610*/  BSYNC B0 ;  /* 0x0000000000007941 */ /* 0x000fea0003800000 */
.L_x_3954:
[----:B-----5:R2:W-:Y:S02]  /*9620*/  STG.E.128 desc[UR6][R58.64], R8 ;  /* 0x000000083a007986 */ /* 0x0205e4000c101d06 */
.L_x_3949:
[----:B------:R-:W-:Y:S05]  /*9630*/  BSYNC B1 ;  /* 0x0000000000017941 */ /* 0x000fea0003800000 */
.L_x_3948:
        /* <DEDUP_REMOVED lines=8> */
.L_x_3913:
        /* <DEDUP_REMOVED lines=50> */
.L_x_3923:
        /* <DEDUP_REMOVED lines=83> */
.L_x_3956:
        /* <DEDUP_REMOVED lines=10> */
.L_x_3957:
[----:B------:R-:W-:Y:S04]  /*9fb0*/  IADD3 R13, R13, -0x1, RZ ;  /* 0xffffffff0d0d7810 */ /* 0x000fe80007ffe0ff */
[----:B------:R-:W-:Y:S11]  /*9fc0*/  ISETP.GT.AND P0, PT, R13, R96, PT ;  /* 0x000000600d00720c */ /* 0x000ff60003f04270 */
[----:B------:R-:W-:Y:S02]  /*9fd0*/  @!UPT UIADD3 URZ, URZ, URZ, URZ ;  /* 0x0000003f3f3ff290 */ /* 0x000fe4000fffe03f */
[----:B------:R-:W-:Y:S05]  /*9fe0*/  @P0 BRA `(.L_x_3958) ;  /* 0xffffff8400a80947 */ /* 0x000fea000383ffff */
.L_x_3912:
        /* <DEDUP_REMOVED lines=100> */
.L_x_3965:
[----:B------:R-:W-:Y:S05]  /*a630*/  BSYNC B0 ;  /* 0x0000000000007941 */ /* 0x000fea0003800000 */
.L_x_3964:
        /* <DEDUP_REMOVED lines=43> */
.L_x_3967:
[----:B------:R-:W-:Y:S05]  /*a8f0*/  BSYNC B0 ;  /* 0x0000000000007941 */ /* 0x000fea0003800000 */
.L_x_3966:
        /* <DEDUP_REMOVED lines=44> */
.L_x_3969:
[----:B------:R-:W-:Y:S05]  /*abc0*/  BSYNC B0 ;  /* 0x0000000000007941 */ /* 0x000fea0003800000 */
.L_x_3968:
[----:B------:R4:W-:Y:S02]  /*abd0*/  STS.128 [R219+0x4000], R8 ;  /* 0x00400008db007388 */ /* 0x0009e40000000c00 */
.L_x_3963:
[----:B------:R-:W-:Y:S05]  /*abe0*/  BSYNC B1 ;  /* 0x0000000000017941 */ /* 0x000fea0003800000 */
.L_x_3962:
        /* <DEDUP_REMOVED lines=49> */
.L_x_3973:
[----:B------:R-:W-:Y:S05]  /*af00*/  BSYNC B0 ;  /* 0x0000000000007941 */ /* 0x000fea0003800000 */
.L_x_3972:
        /* <DEDUP_REMOVED lines=43> */
.L_x_3975:
[----:B------:R-:W-:Y:S05]  /*b1c0*/  BSYNC B0 ;  /* 0x0000000000007941 */ /* 0x000fea0003800000 */
.L_x_3974:
        /* <DEDUP_REMOVED lines=43> */
.L_x_3977:
[----:B------:R-:W-:Y:S05]  /*b480*/  BSYNC B0 ;  /* 0x0000000000007941 */ /* 0x000fea0003800000 */
.L_x_3976:
[----:B------:R1:W-:Y:S02]  /*b490*/  STS.128 [R219+0x4800], R8 ;  /* 0x00480008db007388 */ /* 0x0003e40000000c00 */
.L_x_3971:
[----:B------:R-:W-:Y:S05]  /*b4a0*/  BSYNC B1 ;  /* 0x0000000000017941 */ /* 0x000fea0003800000 */
.L_x_3970:
        /* <DEDUP_REMOVED lines=49> */
.L_x_3981:
[----:B------:R-:W-:Y:S05]  /*b7c0*/  BSYNC B0 ;  /* 0x0000000000007941 */ /* 0x000fea0003800000 */
.L_x_3980:
        /* <DEDUP_REMOVED lines=44> */
.L_x_3983:
[----:B------:R-:W-:Y:S05]  /*ba90*/  BSYNC B0 ;  /* 0x0000000000007941 */ /* 0x000fea0003800000 */
.L_x_3982:
        /* <DEDUP_REMOVED lines=44> */
.L_x_3985:
[----:B------:R-:W-:Y:S05]  /*bd60*/  BSYNC B0 ;  /* 0x0000000000007941 */ /* 0x000fea0003800000 */
.L_x_3984:
[----:B------:R4:W-:Y:S02]  /*bd70*/  STS.128 [R219+0x5000], R8 ;  /* 0x00500008db007388 */ /* 0x0009e40000000c00 */
.L_x_3979:
[----:B------:R-:W-:Y:S05]  /*bd80*/  BSYNC B1 ;  /* 0x0000000000017941 */ /* 0x000fea0003800000 */
.L_x_3978:
        /* <DEDUP_REMOVED lines=48> */
.L_x_3988:
[----:B------:R-:W-:Y:S05]  /*c090*/  BSYNC B0 ;  /* 0x0000000000007941 */ /* 0x000fea0003800000 */
.L_x_3987:
        /* <DEDUP_REMOVED lines=44> */
.L_x_3990:
[----:B------:R-:W-:Y:S05]  /*c360*/  BSYNC B0 ;  /* 0x0000000000007941 */ /* 0x000fea0003800000 */
.L_x_3989:
        /* <DEDUP_REMOVED lines=44> */
.L_x_3992:
[----:B------:R-:W-:Y:S05]  /*c630*/  BSYNC B0 ;  /* 0x0000000000007941 */ /* 0x000fea0003800000 */
.L_x_3991:
[----:B------:R4:W-:Y:S01]  /*c640*/  STS.128 [R219+0x5800], R8 ;  /* 0x00580008db007388 */ /* 0x0009e20000000c00 */
[----:B------:R-:W-:Y:S05]  /*c650*/  BRA `(.L_x_3986) ;  /* 0x0000004800207947 */ /* 0x000fea0003800000 */
.L_x_3961:
        /* <DEDUP_REMOVED lines=92> */
.L_x_3996:
[----:B------:R-:W-:Y:S05]  /*cc20*/  BSYNC B0 ;  /* 0x0000000000007941 */ /* 0x000fea0003800000 */
.L_x_3995:
        /* <DEDUP_REMOVED lines=90> */
.L_x_3998:
[----:B------:R-:W-:Y:S05]  /*d1d0*/  BSYNC B0 ;  /* 0x0000000000007941 */ /* 0x000fea0003800000 */
.L_x_3997:
        /* <DEDUP_REMOVED lines=90> */
.L_x_4000:
[----:B------:R-:W-:Y:S05]  /*d780*/  BSYNC B0 ;  /* 0x0000000000007941 */ /* 0x000fea0003800000 */
.L_x_3999:
[----:B------:R4:W-:Y:S02]  /*d790*/  STS.128 [R219+0x4000], R8 ;  /* 0x00400008db007388 */ /* 0x0009e40000000c00 */
.L_x_3994:
[----:B------:R-:W-:Y:S05]  /*d7a0*/  BSYNC B1 ;  /* 0x0000000000017941 */ /* 0x000fea0003800000 */
.L_x_3993:
        /* <DEDUP_REMOVED lines=95> */
.L_x_4004:
[----:B------:R-:W-:Y:S05]  /*dda0*/  BSYNC B0 ;  /* 0x0000000000007941 */ /* 0x000fea0003800000 */
.L_x_4003:
        /* <DEDUP_REMOVED lines=89> */
.L_x_4006:
[----:B------:R-:W-:Y:S05]  /*e340*/  BSYNC B0 ;  /* 0x0000000000007941 */ /* 0x000fea0003800000 */
.L_x_4005:
        /* <DEDUP_REMOVED lines=89> */
.L_x_4008:
[----:B------:R-:W-:Y:S05]  /*e8e0*/  BSYNC B0 ;  /* 0x0000000000007941 */ /* 0x000fea0003800000 */
.L_x_4007:
[----:B------:R1:W-:Y:S02]  /*e8f0*/  STS.128 [R219+0x4800], R8 ;  /* 0x00480008db007388 */ /* 0x0003e40000000c00 */
.L_x_4002:
[----:B------:R-:W-:Y:S05]  /*e900*/  BSYNC B1 ;  /* 0x0000000000017941 */ /* 0x000fea0003800000 */
.L_x_4001:
        /* <DEDUP_REMOVED lines=96> */
.L_x_4012:
[----:B------:R-:W-:Y:S05]  /*ef10*/  BSYNC B0 ;  /* 0x0000000000007941 */ /* 0x000fea0003800000 */
.L_x_4011:
        /* <DEDUP_REMOVED lines=90> */
.L_x_4014:
[----:B------:R-:W-:Y:S05]  /*f4c0*/  BSYNC B0 ;  /* 0x0000000000007941 */ /* 0x000fea0003800000 */
.L_x_4013:
        /* <DEDUP_REMOVED lines=90> */
.L_x_4016:
[----:B------:R-:W-:Y:S05]  /*fa70*/  BSYNC B0 ;  /* 0x0000000000007941 */ /* 0x000fea0003800000 */
.L_x_4015:
[----:B------:R4:W-:Y:S02]  /*fa80*/  STS.128 [R219+0x5000], R8 ;  /* 0x00500008db007388 */ /* 0x0009e40000000c00 */
.L_x_4010:
[----:B------:R-:W-:Y:S05]  /*fa90*/  BSYNC B1 ;  /* 0x0000000000017941 */ /* 0x000fea0003800000 */
.L_x_4009:
        /* <DEDUP_REMOVED lines=95> */
.L_x_4018:
[----:B------:R-:W-:Y:S05]  /*10090*/  BSYNC B0 ;  /* 0x0000000000007941 */ /* 0x000fea0003800000 */
.L_x_4017:
        /* <DEDUP_REMOVED lines=89> */
.L_x_4020:
[----:B------:R-:W-:Y:S05]  /*10630*/  BSYNC B0 ;  /* 0x0000000000007941 */ /* 0x000fea0003800000 */
.L_x_4019:
        /* <DEDUP_REMOVED lines=91> */
.L_x_4022:
[----:B------:R-:W-:Y:S05]  /*10bf0*/  BSYNC B0 ;  /* 0x0000000000007941 */ /* 0x000fea0003800000 */
.L_x_4021:
[----:B------:R4:W-:Y:S01]  /*10c00*/  STS.128 [R219+0x5800], R8 ;  /* 0x00580008db007388 */ /* 0x0009e20000000c00 */
[----:B------:R-:W-:Y:S05]  /*10c10*/  BRA `(.L_x_3986) ;  /* 0x0000000000b07947 */ /* 0x000fea0003800000 */
.L_x_3960:
        /* <DEDUP_REMOVED lines=44> */
.L_x_3986:
[----:B------:R-:W-:Y:S05]  /*10ee0*/  BSYNC B2 ;  /* 0x0000000000027941 */ /* 0x000fea0003800000 */
.L_x_3959:
[----:B-1----:R-:W-:Y:S01]  /*10ef0*/  LEA R4, R133, 0xffffffc0, 0x6 ;  /* 0xffffffc085047811 */ /* 0x002fe200078e30ff */
[----:B------:R-:W-:Y:S01]  /*10f00*/  IMAD.SHL.U32 R49, R63, 0x40, RZ ;  /* 0x000000403f317824 */ /* 0x000fe200078e00ff */
[----:B--234-:R-:W-:Y:S01]  /*10f10*/  SHF.R.S32.HI R12, RZ, 0x4, R71 ;  /* 0x00000004ff0c7819 */ /* 0x01cfe20000011447 */
[----:B------:R-:W-:Y:S02]  /*10f20*/  ULDC UR5, c[0x0][0x39c] ;  /* 0x0000e70000057ab9 */ /* 0x000fe40000000800 */
        /* <DEDUP_REMOVED lines=96> */
[----:B------:R-:W-:-:S03]  /*11530*/  IMAD.MOV.U32 R7, RZ, RZ, 0x10 ;  /* 0x00000010ff077424 */ /* 0x000fc600078e00ff */
[----:B------:R-:W-:Y:S02]  /*11540*/  @!P6 LDGSTS.E.BYPASS.LTC128B.128 [R219+0xe800], desc[UR6][R10.64+0x80] ;  /* 0x0e8000800adbefae */ /* 0x000fe4000b901d46 */
[----:B------:R-:W-:Y:S02]  /*11550*/  SEL R7, R7, 0xfffffff0, !P1 ;  /* 0xfffffff007077807 */ /* 0x000fe40004800000 */
[----:B------:R-:W-:Y:S01]  /*11560*/  @!P6 LDGSTS.E.BYPASS.LTC128B.128 [R219+0x10800], desc[UR6][R10.64+0x100] ;  /* 0x108001000adbefae */ /* 0x000fe2000b901d46 */
[----:B------:R-:W-:Y:S02]  /*11570*/  R2P PR, R62, 0x6 ;  /* 0x000000063e007804 */ /* 0x000fe40000000000 */
[----:B------:R-:W-:Y:S01]  /*11580*/  IMAD R204, R7, 0x2, R206 ;  /* 0x0000000207cc7824 */ /* 0x000fe200078e02ce */
[----:B------:R-:W-:Y:S03]  /*11590*/  @P5 STS.128 [R219+0xd000], RZ ;  /* 0x00d000ffdb005388 */ /* 0x000fe60000000c00 */
[----:B------:R-:W-:Y:S01]  /*115a0*/  IMAD R201, R5, 0x2, R204 ;  /* 0x0000000205c97824 */ /* 0x000fe200078e02cc */
[----:B------:R-:W-:Y:S04]  /*115b0*/  @P5 STS.128 [R219+0xf000], RZ ;  /* 0x00f000ffdb005388 */ /* 0x000fe80000000c00 */
[----:B------:R-:W-:Y:S02]  /*115c0*/  @P5 STS.128 [R219+0x11000], RZ ;  /* 0x011000ffdb005388 */ /* 0x000fe40000000c00 */
[----:B------:R-:W-:-:S02]  /*115d0*/  @P1 VIADD R203, R0, 0xffffffe0 ;  /* 0xffffffe000cb1836 */ /* 0x000fc40000000000 */
[----:B------:R-:W-:Y:S01]  /*115e0*/  @!PT LDS RZ, [RZ] ;  /* 0x00000000fffff984 */ /* 0x000fe20000000800 */
[----:B------:R-:W-:Y:S01]  /*115f0*/  @!PT LDS RZ, [RZ] ;  /* 0x00000000fffff984 */ /* 0x000fe20000000800 */
[----:B------:R-:W-:Y:S01]  /*11600*/  @!PT LDS RZ, [RZ] ;  /* 0x00000000fffff984 */ /* 0x000fe20000000800 */
[----:B------:R-:W-:Y:S01]  /*11610*/  @!P5 LDGSTS.E.BYPASS.LTC128B.128 [R219+0xd000], desc[UR6][R12.64] ;  /* 0x0d0000000cdbdfae */ /* 0x000fe2000b901d46 */
[----:B------:R-:W-:Y:S02]  /*11620*/  IMAD.MOV.U32 R0, RZ, RZ, 0x40 ;  /* 0x00000040ff007424 */ /* 0x000fe400078e00ff */
[C---:B------:R-:W-:Y:S01]  /*11630*/  VIADD R195, R203.reuse, 0x800 ;  /* 0x00000800cbc37836 */ /* 0x040fe20000000000 */
[----:B------:R-:W-:Y:S01]  /*11640*/  @!P5 LDGSTS.E.BYPASS.LTC128B.128 [R219+0xf000], desc[UR6][R12.64+0x80] ;  /* 0x0f0000800cdbdfae */ /* 0x000fe2000b901d46 */
[C---:B------:R-:W-:Y:S01]  /*11650*/  VIADD R194, R203.reuse, 0x1000 ;  /* 0x00001000cbc27836 */ /* 0x040fe20000000000 */
[----:B------:R-:W-:Y:S01]  /*11660*/  SEL R0, R0, 0xffffffc0, !P2 ;  /* 0xffffffc000007807 */ /* 0x000fe20005000000 */
[C---:B------:R-:W-:Y:S01]  /*11670*/  VIADD R193, R203.reuse, 0x1800 ;  /* 0x00001800cbc17836 */ /* 0x040fe20000000000 */
[----:B------:R1:W-:Y:S01]  /*11680*/  @!P5 LDGSTS.E.BYPASS.LTC128B.128 [R219+0x11000], desc[UR6][R12.64+0x100] ;  /* 0x110001000cdbdfae */ /* 0x0003e2000b901d46 */
[----:B------:R-:W-:Y:S02]  /*11690*/  VIADD R191, R203, 0x2000 ;  /* 0x00002000cbbf7836 */ /* 0x000fe40000000000 */
[----:B------:R-:W-:Y:S01]  /*116a0*/  IMAD.IADD R199, R205, 0x1, R0 ;  /* 0x00000001cdc77824 */ /* 0x000fe200078e0200 */
[----:B------:R-:W-:Y:S01]  /*116b0*/  @P4 STS.128 [R219+0xd800], RZ ;  /* 0x00d800ffdb004388 */ /* 0x000fe20000000c00 */
[----:B------:R-:W-:-:S02]  /*116c0*/  IMAD.IADD R192, R0, 0x1, R203 ;  /* 0x0000000100c07824 */ /* 0x000fc400078e02cb */
[C---:B------:R-:W-:Y:S01]  /*116d0*/  VIADD R190, R203.reuse, 0x2800 ;  /* 0x00002800cbbe7836 */ /* 0x040fe20000000000 */
[----:B------:R-:W-:Y:S01]  /*116e0*/  @P4 STS.128 [R219+0xf800], RZ ;  /* 0x00f800ffdb004388 */ /* 0x000fe20000000c00 */
[C---:B------:R-:W-:Y:S02]  /*116f0*/  VIADD R189, R203.reuse, 0x3000 ;  /* 0x00003000cbbd7836 */ /* 0x040fe40000000000 */
[C---:B------:R-:W-:Y:S01]  /*11700*/  VIADD R188, R203.reuse, 0x3800 ;  /* 0x00003800cbbc7836 */ /* 0x040fe20000000000 */
[----:B------:R-:W-:Y:S01]  /*11710*/  @P4 STS.128 [R219+0x11800], RZ ;  /* 0x011800ffdb004388 */ /* 0x000fe20000000c00 */
[C---:B------:R-:W-:Y:S02]  /*11720*/  VIADD R187, R203.reuse, 0x4000 ;  /* 0x00004000cbbb7836 */ /* 0x040fe40000000000 */
[C---:B------:R-:W-:Y:S01]  /*11730*/  VIADD R186, R203.reuse, 0x4800 ;  /* 0x00004800cbba7836 */ /* 0x040fe20000000000 */
[----:B------:R-:W-:Y:S01]  /*11740*/  @!PT LDS RZ, [RZ] ;  /* 0x00000000fffff984 */ /* 0x000fe20000000800 */
[----:B------:R-:W-:Y:S01]  /*11750*/  @!PT LDS RZ, [RZ] ;  /* 0x00000000fffff984 */ /* 0x000fe20000000800 */
[----:B------:R-:W-:Y:S01]  /*11760*/  @!PT LDS RZ, [RZ] ;  /* 0x00000000fffff984 */ /* 0x000fe20000000800 */
[----:B------:R-:W-:Y:S01]  /*11770*/  @!P4 LDGSTS.E.BYPASS.LTC128B.128 [R219+0xd800], desc[UR6][R8.64] ;  /* 0x0d80000008dbcfae */ /* 0x000fe2000b901d46 */
[----:B------:R-:W-:-:S02]  /*11780*/  VIADD R185, R203, 0x5000 ;  /* 0x00005000cbb97836 */ /* 0x000fc40000000000 */
[----:B------:R-:W-:Y:S01]  /*11790*/  VIADD R184, R203, 0x5800 ;  /* 0x00005800cbb87836 */ /* 0x000fe20000000000 */
[----:B------:R-:W-:Y:S04]  /*117a0*/  @!P4 LDGSTS.E.BYPASS.LTC128B.128 [R219+0xf800], desc[UR6][R8.64+0x80] ;  /* 0x0f80008008dbcfae */ /* 0x000fe8000b901d46 */
[----:B------:R2:W-:Y:S04]  /*117b0*/  @!P4 LDGSTS.E.BYPASS.LTC128B.128 [R219+0x11800], desc[UR6][R8.64+0x100] ;  /* 0x1180010008dbcfae */ /* 0x0005e8000b901d46 */
[----:B-1----:R-:W-:Y:S04]  /*117c0*/  LDSM.16.M88.4 R12, [R206] ;  /* 0x00000000ce0c783b */ /* 0x002fe80000000200 */
[----:B------:R-:W1:Y:S04]  /*117d0*/  LDSM.16.M88.4 R28, [R205+0x6000] ;  /* 0x00600000cd1c783b */ /* 0x000e680000000200 */
[----:B------:R-:W-:Y:S04]  /*117e0*/  LDSM.16.M88.4 R80, [R204] ;  /* 0x00000000cc50783b */ /* 0x000fe80000000200 */
[----:B------:R-:W-:Y:S04]  /*117f0*/  LDSM.16.M88.4 R76, [R203] ;  /* 0x00000000cb4c783b */ /* 0x000fe80000000200 */
[----:B------:R-:W3:Y:S04]  /*11800*/  LDSM.16.M88.4 R72, [R205+0x6800] ;  /* 0x00680000cd48783b */ /* 0x000ee80000000200 */
[----:B------:R-:W4:Y:S04]  /*11810*/  LDSM.16.M88.4 R64, [R205+0x7000] ;  /* 0x00700000cd40783b */ /* 0x000f280000000200 */
[----:B------:R-:W5:Y:S04]  /*11820*/  LDSM.16.M88.4 R36, [R205+0x7800] ;  /* 0x00780000cd24783b */ /* 0x000f680000000200 */
[----:B------:R-:W-:Y:S04]  /*11830*/  LDSM.16.M88.4 R88, [R202] ;  /* 0x00000000ca58783b */ /* 0x000fe80000000200 */
[----:B------:R-:W5:Y:S04]  /*11840*/  LDSM.16.M88.4 R100, [R199+0x6000] ;  /* 0x00600000c764783b */ /* 0x000f680000000200 */
[----:B------:R-:W5:Y:S04]  /*11850*/  LDSM.16.M88.4 R24, [R203+0x800] ;  /* 0x00080000cb18783b */ /* 0x000f680000000200 */
[----:B------:R-:W5:Y:S01]  /*11860*/  LDSM.16.M88.4 R32, [R203+0x1000] ;  /* 0x00100000cb20783b */ /* 0x000f620000000200 */
[C---:B-1----:R-:W-:Y:S03]  /*11870*/  HMMA.16816.F32.BF16 R16, R12.reuse, R28, RZ ;  /* 0x0000001c0c10723c */ /* 0x042fe600000418ff */
[----:B------:R-:W1:Y:S04]  /*11880*/  LDSM.16.M88.4 R56, [R203+0x1800] ;  /* 0x00180000cb38783b */ /* 0x000e680000000200 */
[----:B------:R-:W-:Y:S01]  /*11890*/  LDSM.16.M88.4 R20, [R201] ;  /* 0x00000000c914783b */ /* 0x000fe20000000200 */
[C---:B------:R-:W-:Y:S03]  /*118a0*/  HMMA.16816.F32.BF16 R28, R12.reuse, R30, RZ ;  /* 0x0000001e0c1c723c */ /* 0x040fe600000418ff */
[----:B------:R-:W1:Y:S03]  /*118b0*/  LDSM.16.M88.4 R96, [R192] ;  /* 0x00000000c060783b */ /* 0x000e660000000200 */
[C---:B---3--:R-:W-:Y:S01]  /*118c0*/  HMMA.16816.F32.BF16 R40, R12.reuse, R72, RZ ;  /* 0x000000480c28723c */ /* 0x048fe200000418ff */
[----:B--2---:R-:W2:Y:S04]  /*118d0*/  LDSM.16.M88.4 R8, [R199+0x6800] ;  /* 0x00680000c708783b */ /* 0x004ea80000000200 */
[----:B------:R-:W3:Y:S01]  /*118e0*/  LDSM.16.M88.4 R44, [R199+0x7000] ;  /* 0x00700000c72c783b */ /* 0x000ee20000000200 */
[----:B----4-:R-:W-:Y:S03]  /*118f0*/  HMMA.16816.F32.BF16 R68, R12, R64, RZ ;  /* 0x000000400c44723c */ /* 0x010fe600000418ff */
[----:B------:R-:W4:Y:S03]  /*11900*/  LDSM.16.M88.4 R84, [R199+0x7800] ;  /* 0x00780000c754783b */ /* 0x000f260000000200 */
[C---:B------:R-:W-:Y:S01]  /*11910*/  HMMA.16816.F32.BF16 R16, R80.reuse, R76, R16 ;  /* 0x0000004c5010723c */ /* 0x040fe20000041810 */
[----:B------:R-:W-:Y:S04]  /*11920*/  LDSM.16.M88.4 R108, [R199+0x8800] ;  /* 0x00880000c76c783b */ /* 0x000fe80000000200 */
[----:B------:R-:W-:Y:S01]  /*11930*/  LDSM.16.M88.4 R104, [R205+0xa000] ;  /* 0x00a00000cd68783b */ /* 0x000fe20000000200 */
[----:B------:R-:W-:Y:S03]  /*11940*/  HMMA.16816.F32.BF16 R28, R80, R78, R28 ;  /* 0x0000004e501c723c */ /* 0x000fe6000004181c */
[----:B------:R-:W-:Y:S03]  /*11950*/  LDSM.16.M88.4 R76, [R205+0x8000] ;  /* 0x00800000cd4c783b */ /* 0x000fe60000000200 */
[C---:B------:R-:W-:Y:S01]  /*11960*/  HMMA.16816.F32.BF16 R72, R12.reuse, R74, RZ ;  /* 0x0000004a0c48723c */ /* 0x040fe200000418ff */
[----:B------:R-:W0:Y:S05]  /*11970*/  LDGDEPBAR ;  /* 0x00000000000079af */ /* 0x000e2a0000000000 */
[C---:B------:R-:W-:Y:S06]  /*11980*/  HMMA.16816.F32.BF16 R64, R12.reuse, R66, RZ ;  /* 0x000000420c40723c */ /* 0x040fec00000418ff */
[C---:B-----5:R-:W-:Y:S06]  /*11990*/  HMMA.16816.F32.BF16 R92, R12.reuse, R36, RZ ;  /* 0x000000240c5c723c */ /* 0x060fec00000418ff */
        /* <DEDUP_REMOVED lines=26> */
[----:B------:R-:W-:Y:S04]  /*11b40*/  LDSM.16.M88.4 R84, [R202+0x2000] ;  /* 0x00200000ca54783b */ /* 0x000fe80000000200 */
[----:B------:R-:W-:Y:S01]  /*11b50*/  LDSM.16.M88.4 R80, [R199+0x9000] ;  /* 0x00900000c750783b */ /* 0x000fe20000000200 */
[C---:B-----5:R-:W-:Y:S06]  /*11b60*/  HMMA.16816.F32.BF16 R16, R32.reuse, R76, R16 ;  /* 0x0000004c2010723c */ /* 0x060fec0000041810 */
        /* <DEDUP_REMOVED lines=32> */
[----:B------:R-:W-:Y:S01]  /*11d70*/  HMMA.16816.F32.BF16 R72, R100, R22, R72 ;  /* 0x000000166448723c */ /* 0x000fe20000041848 */
[----:B------:R-:W1:Y:S05]  /*11d80*/  LDSM.16.M88.4 R20, [R203+0x4000] ;  /* 0x00400000cb14783b */ /* 0x000e6a0000000200 */
[----:B------:R-:W-:Y:S06]  /*11d90*/  HMMA.16816.F32.BF16 R40, R84, R108, R40 ;  /* 0x0000006c5428723c */ /* 0x000fec0000041828 */
[C---:B----4-:R-:W-:Y:S06]  /*11da0*/  HMMA.16816.F32.BF16 R68, R100.reuse, R8, R68 ;  /* 0x000000086444723c */ /* 0x050fec0000041844 */
        /* <DEDUP_REMOVED lines=20> */
[C---:B------:R-:W-:Y:S06]  /*11ef0*/  HMMA.16816.F32.BF16 R92, R84.reuse, R76, R92 ;  /* 0x0000004c545c723c */ /* 0x040fec000004185c */
[----:B------:R-:W-:Y:S01]  /*11f00*/  HMMA.16816.F32.BF16 R88, R84, R78, R88 ;  /* 0x0000004e5458723c */ /* 0x000fe20000041858 */
[----:B------:R-:W4:Y:S05]  /*11f10*/  LDSM.16.M88.4 R76, [R192+0x3800] ;  /* 0x00380000c04c783b */ /* 0x000f2a0000000200 */
[C---:B--2---:R-:W-:Y:S06]  /*11f20*/  HMMA.16816.F32.BF16 R108, R56.reuse, R96, R108 ;  /* 0x00000060386c723c */ /* 0x044fec000004186c */
[----:B------:R-:W-:Y:S06]  /*11f30*/  HMMA.16816.F32.BF16 R64, R56, R98, R64 ;  /* 0x000000623840723c */ /* 0x000fec0000041840 */
[C---:B------:R-:W-:Y:S06]  /*11f40*/  HMMA.16816.F32.BF16 R16, R12.reuse, R8, R16 ;  /* 0x000000080c10723c */ /* 0x040fec0000041810 */
[----:B------:R-:W-:Y:S01]  /*11f50*/  HMMA.16816.F32.BF16 R28, R12, R10, R28 ;  /* 0x0000000a0c1c723c */ /* 0x000fe2000004181c */
[----:B------:R-:W2:Y:S05]  /*11f60*/  LDSM.16.M88.4 R8, [R203+0x5000] ;  /* 0x00500000cb08783b */ /* 0x000eaa0000000200 */
[----:B------:R-:W-:Y:S01]  /*11f70*/  HMMA.16816.F32.BF16 R72, R36, R34, R72 ;  /* 0x000000222448723c */ /* 0x000fe20000041848 */
[----:B------:R-:W-:Y:S05]  /*11f80*/  LDSM.16.M88.4 R32, [R192+0x4800] ;  /* 0x00480000c020783b */ /* 0x000fea0000000200 */
[----:B---3--:R-:W-:Y:S06]  /*11f90*/  HMMA.16816.F32.BF16 R40, R24, R100, R40 ;  /* 0x000000641828723c */ /* 0x008fec0000041828 */
[C---:B-1----:R-:W-:Y:S06]  /*11fa0*/  HMMA.16816.F32.BF16 R108, R36.reuse, R20, R108 ;  /* 0x00000014246c723c */ /* 0x042fec000004186c */
[----:B------:R-:W-:Y:S01]  /*11fb0*/  HMMA.16816.F32.BF16 R64, R36, R22, R64 ;  /* 0x000000162440723c */ /* 0x000fe20000041840 */
[----:B------:R-:W1:Y:S05]  /*11fc0*/  LDSM.16.M88.4 R20, [R205+0xb800] ;  /* 0x00b80000cd14783b */ /* 0x000e6a0000000200 */
[C---:B----4-:R-:W-:Y:S06]  /*11fd0*/  HMMA.16816.F32.BF16 R92, R56.reuse, R76, R92 ;  /* 0x0000004c385c723c */ /* 0x050fec000004185c */
[----:B------:R-:W-:Y:S06]  /*11fe0*/  HMMA.16816.F32.BF16 R88, R56, R78, R88 ;  /* 0x0000004e3858723c */ /* 0x000fec0000041858 */
[----:B------:R-:W-:Y:S06]  /*11ff0*/  HMMA.16816.F32.BF16 R28, R104, R70, R28 ;  /* 0x00000046681c723c */ /* 0x000fec000004181c */
[----:B------:R-:W-:Y:S06]  /*12000*/  HMMA.16816.F32.BF16 R72, R24, R102, R72 ;  /* 0x000000661848723c */ /* 0x000fec0000041848 */
[----:B------:R-:W-:Y:S06]  /*12010*/  HMMA.16816.F32.BF16 R40, R12, R44, R40 ;  /* 0x0000002c0c28723c */ /* 0x000fec0000041828 */
[C---:B--2---:R-:W-:Y:S06]  /*12020*/  HMMA.16816.F32.BF16 R108, R24.reuse, R8, R108 ;  /* 0x00000008186c723c */ /* 0x044fec000004186c */
[----:B------:R-:W-:Y:S01]  /*12030*/  HMMA.16816.F32.BF16 R64, R24, R10, R64 ;  /* 0x0000000a1840723c */ /* 0x000fe20000041840 */
[----:B------:R-:W2:Y:S01]  /*12040*/  LDSM.16.M88.4 R8, [R203+0x5800] ;  /* 0x00580000cb08783b */ /* 0x000ea20000000200 */
[----:B------:R-:W-:Y:S01]  /*12050*/  FMUL.FTZ R28, R28, UR5 ;  /* 0x000000051c1c7c20 */ /* 0x000fe20008410000 */
[----:B------:R-:W-:Y:S01]  /*12060*/  FMUL.FTZ R29, R29, UR5 ;  /* 0x000000051d1d7c20 */ /* 0x000fe20008410000 */
[----:B------:R-:W-:-:S02]  /*12070*/  FMUL.FTZ R30, R30, UR5 ;  /* 0x000000051e1e7c20 */ /* 0x000fc40008410000 */
[----:B------:R-:W-:Y:S01]  /*12080*/  HMMA.16816.F32.BF16 R16, R104, R68, R16 ;  /* 0x000000446810723c */ /* 0x000fe20000041810 */
[----:B------:R-:W3:Y:S01]  /*12090*/  LDSM.16.M88.4 R68, [R199+0xb000] ;  /* 0x00b00000c744783b */ /* 0x000ee20000000200 */
[----:B------:R-:W-:Y:S04]  /*120a0*/  MUFU.TANH R45, R30 ;  /* 0x0000001e002d7308 */ /* 0x000fe80000002400 */
[C---:B-1----:R-:W-:Y:S06]  /*120b0*/  HMMA.16816.F32.BF16 R92, R36.reuse, R20, R92 ;  /* 0x00000014245c723c */ /* 0x042fec000004185c */
[----:B------:R-:W-:Y:S01]  /*120c0*/  HMMA.16816.F32.BF16 R88, R36, R22, R88 ;  /* 0x000000162458723c */ /* 0x000fe20000041858 */
[----:B------:R-:W-:Y:S05]  /*120d0*/  LDSM.16.M88.4 R20, [R192+0x5800] ;  /* 0x00580000c014783b */ /* 0x000fea0000000200 */
[----:B------:R-:W-:Y:S06]  /*120e0*/  HMMA.16816.F32.BF16 R72, R12, R46, R72 ;  /* 0x0000002e0c48723c */ /* 0x000fec0000041848 */
[----:B------:R-:W-:Y:S01]  /*120f0*/  HMMA.16816.F32.BF16 R40, R104, R32, R40 ;  /* 0x000000206828723c */ /* 0x000fe20000041828 */
[----:B------:R-:W-:Y:S01]  /*12100*/  MUFU.TANH R32, R28 ;  /* 0x0000001c00207308 */ /* 0x000fe20000002400 */
[----:B------:R-:W-:Y:S01]  /*12110*/  FMUL.FTZ R46, R31, UR5 ;  /* 0x000000051f2e7c20 */ /* 0x000fe20008410000 */
[----:B------:R-:W-:Y:S01]  /*12120*/  FMUL.FTZ R0, R16, UR5 ;  /* 0x0000000510007c20 */ /* 0x000fe20008410000 */
[----:B------:R-:W-:Y:S01]  /*12130*/  FMUL.FTZ R3, R17, UR5 ;  /* 0x0000000511037c20 */ /* 0x000fe20008410000 */
[----:B------:R-:W-:Y:S01]  /*12140*/  FMUL.FTZ R6, R18, UR5 ;  /* 0x0000000512067c20 */ /* 0x000fe20008410000 */
[----:B------:R-:W-:-:S02]  /*12150*/  FMUL.FTZ R44, R19, UR5 ;  /* 0x00000005132c7c20 */ /* 0x000fc40008410000 */
[----:B------:R-:W1:Y:S01]  /*12160*/  LDSM.16.M88.4 R16, [R192+0x5000] ;  /* 0x00500000c010783b */ /* 0x000e620000000200 */
[----:B------:R4:W-:Y:S01]  /*12170*/  MUFU.TANH R33, R29 ;  /* 0x0000001d00217308 */ /* 0x0009e20000002400 */
[C---:B--2---:R-:W-:Y:S06]  /*12180*/  HMMA.16816.F32.BF16 R92, R24.reuse, R8, R92 ;  /* 0x00000008185c723c */ /* 0x044fec000004185c */
[----:B------:R-:W-:Y:S01]  /*12190*/  HMMA.16816.F32.BF16 R88, R24, R10, R88 ;  /* 0x0000000a1858723c */ /* 0x000fe20000041858 */
[----:B------:R-:W2:Y:S05]  /*121a0*/  MUFU.TANH R0, R0 ;  /* 0x0000000000007308 */ /* 0x000eaa0000002400 */
[----:B---3--:R-:W-:Y:S01]  /*121b0*/  HMMA.16816.F32.BF16 R64, R12, R70, R64 ;  /* 0x000000460c40723c */ /* 0x008fe20000041840 */
[----:B------:R-:W-:Y:S01]  /*121c0*/  IMAD.SHL.U32 R10, R60, 0x2, RZ ;  /* 0x000000023c0a7824 */ /* 0x000fe200078e00ff */
[----:B----4-:R-:W3:Y:S01]  /*121d0*/  LDSM.16.M88.4 R28, [R199+0xb800] ;  /* 0x00b80000c71c783b */ /* 0x010ee20000000200 */
[----:B------:R-:W-:Y:S01]  /*121e0*/  MUFU.TANH R3, R3 ;  /* 0x0000000300037308 */ /* 0x000fe20000002400 */
[----:B------:R-:W-:-:S04]  /*121f0*/  DEPBAR.LE SB0, 0x0 ;  /* 0x000080000000791a */ /* 0x000fc80000000000 */
[----:B------:R-:W-:Y:S01]  /*12200*/  HMMA.16816.F32.BF16 R108, R12, R68, R108 ;  /* 0x000000440c6c723c */ /* 0x000fe2000004186c */
[----:B------:R-:W-:Y:S02]  /*12210*/  LOP3.LUT R10, R10, 0x6, RZ, 0xc0, !PT ;  /* 0x000000060a0a7812 */ /* 0x000fe400078ec0ff */
[----:B------:R-:W4:Y:S03]  /*12220*/  MUFU.TANH R44, R44 ;  /* 0x0000002c002c7308 */ /* 0x000f260000002400 */
[----:B------:R-:W-:Y:S01]  /*12230*/  IMAD R11, R133, 0x40, R10 ;  /* 0x00000040850b7824 */ /* 0x000fe200078e020a */
[C---:B------:R-:W-:Y:S03]  /*12240*/  HMMA.16816.F32.BF16 R72, R104.reuse, R34, R72 ;  /* 0x000000226848723c */ /* 0x040fe60000041848 */
[----:B------:R-:W-:Y:S01]  /*12250*/  VIADD R10, R11, 0xffffffc0 ;  /* 0xffffffc00b0a7836 */ /* 0x000fe20000000000 */
[----:B------:R-:W5:Y:S03]  /*12260*/  MUFU.TANH R46, R46 ;  /* 0x0000002e002e7308 */ /* 0x000f660000002400 */
[----:B------:R-:W-:Y:S01]  /*12270*/  FMUL.FTZ R34, R40, UR5 ;  /* 0x0000000528227c20 */ /* 0x000fe20008410000 */
[-C--:B------:R-:W-:Y:S01]  /*12280*/  ISETP.GE.AND P5, PT, R10, R61.reuse, PT ;  /* 0x0000003d0a00720c */ /* 0x080fe20003fa6270 */
[C---:B-1----:R-:W-:Y:S01]  /*12290*/  HMMA.16816.F32.BF16 R64, R104.reuse, R18, R64 ;  /* 0x000000126840723c */ /* 0x042fe20000041840 */
[----:B------:R-:W-:Y:S01]  /*122a0*/  FMUL.FTZ R40, R42, UR5 ;  /* 0x000000052a287c20 */ /* 0x000fe20008410000 */
[----:B------:R-:W-:Y:S01]  /*122b0*/  FMUL.FTZ R35, R41, UR5 ;  /* 0x0000000529237c20 */ /* 0x000fe20008410000 */
[----:B--2---:R-:W-:Y:S01]  /*122c0*/  FSEL R26, R0, -INF , !P5 ;  /* 0xff800000001a7808 */ /* 0x004fe20006800000 */
[----:B------:R-:W-:Y:S01]  /*122d0*/  VIADD R0, R11, 0xffffffd9 ;  /* 0xffffffd90b007836 */ /* 0x000fe20000000000 */
[----:B------:R-:W-:Y:S01]  /*122e0*/  MUFU.TANH R34, R34 ;  /* 0x0000002200227308 */ /* 0x000fe20000002400 */
[----:B------:R-:W-:Y:S01]  /*122f0*/  FMUL.FTZ R41, R43, UR5 ;  /* 0x000000052b297c20 */ /* 0x000fe20008410000 */
[C---:B------:R-:W-:Y:S01]  /*12300*/  VIADD R10, R11.reuse, 0xffffffd1 ;  /* 0xffffffd10b0a7836 */ /* 0x040fe20000000000 */
[----:B------:R-:W-:Y:S04]  /*12310*/  HMMA.16816.F32.BF16 R108, R104, R16, R108 ;  /* 0x00000010686c723c */ /* 0x000fe8000004186c */
[----:B------:R-:W-:Y:S01]  /*12320*/  ISETP.GE.AND P6, PT, R10, R61, PT ;  /* 0x0000003d0a00720c */ /* 0x000fe20003fc6270 */
[----:B------:R-:W-:Y:S01]  /*12330*/  MUFU.TANH R40, R40 ;  /* 0x0000002800287308 */ /* 0x000fe20000002400 */
[----:B------:R-:W-:-:S02]  /*12340*/  VIADD R10, R11, 0xffffffd8 ;  /* 0xffffffd80b0a7836 */ /* 0x000fc40000000000 */
[----:B------:R-:W-:Y:S01]  /*12350*/  FMUL.FTZ R17, R72, UR5 ;  /* 0x0000000548117c20 */ /* 0x000fe20008410000 */
[----:B------:R-:W-:Y:S01]  /*12360*/  FMUL.FTZ R8, R74, UR5 ;  /* 0x000000054a087c20 */ /* 0x000fe20008410000 */
[----:B------:R-:W-:Y:S01]  /*12370*/  FMUL.FTZ R9, R73, UR5 ;  /* 0x0000000549097c20 */ /* 0x000fe20008410000 */
[C---:B---3--:R-:W-:Y:S01]  /*12380*/  HMMA.16816.F32.BF16 R92, R12.reuse, R28, R92 ;  /* 0x0000001c0c5c723c */ /* 0x048fe2000004185c */
[----:B------:R-:W-:Y:S01]  /*12390*/  FMUL.FTZ R36, R75, UR5 ;  /* 0x000000054b247c20 */ /* 0x000fe20008410000 */
[----:B------:R-:W1:Y:S04]  /*123a0*/  MUFU.TANH R6, R6 ;  /* 0x0000000600067308 */ /* 0x000e680000002400 */
[----:B------:R-:W-:Y:S01]  /*123b0*/  HMMA.16816.F32.BF16 R88, R12, R30, R88 ;  /* 0x0000001e0c58723c */ /* 0x000fe20000041858 */
[----:B------:R-:W-:Y:S01]  /*123c0*/  FMUL.FTZ R64, R64, UR5 ;  /* 0x0000000540407c20 */ /* 0x000fe20008410000 */
[----:B------:R-:W-:Y:S01]  /*123d0*/  FMUL.FTZ R66, R66, UR5 ;  /* 0x0000000542427c20 */ /* 0x000fe20008410000 */
[----:B------:R-:W-:Y:S01]  /*123e0*/  FMUL.FTZ R65, R65, UR5 ;  /* 0x0000000541417c20 */ /* 0x000fe20008410000 */
[----:B------:R-:W-:Y:S01]  /*123f0*/  FMUL.FTZ R67, R67, UR5 ;  /* 0x0000000543437c20 */ /* 0x000fe20008410000 */
[----:B------:R-:W-:Y:S02]  /*12400*/  MUFU.TANH R35, R35 ;  /* 0x0000002300237308 */ /* 0x000fe40000002400 */
[----:B------:R-:W-:-:S02]  /*12410*/  VIADD R14, R11, 0xffffffc1 ;  /* 0xffffffc10b0e7836 */ /* 0x000fc40000000000 */
[----:B------:R-:W-:Y:S01]  /*12420*/  FMUL.FTZ R108, R108, UR5 ;  /* 0x000000056c6c7c20 */ /* 0x000fe20008410000 */
[----:B------:R-:W-:Y:S02]  /*12430*/  VIADD R12, R11, 0xffffffc8 ;  /* 0xffffffc80b0c7836 */ /* 0x000fe40000000000 */
[----:B------:R-:W-:Y:S01]  /*12440*/  FMUL.FTZ R110, R110, UR5 ;  /* 0x000000056e6e7c20 */ /* 0x000fe20008410000 */
[----:B------:R-:W-:Y:S01]  /*12450*/  FMUL.FTZ R109, R109, UR5 ;  /* 0x000000056d6d7c20 */ /* 0x000fe20008410000 */
[-C--:B------:R-:W-:Y:S01]  /*12460*/  ISETP.GE.AND P4, PT, R14, R61.reuse, PT ;  /* 0x0000003d0e00720c */ /* 0x080fe20003f86270 */
[C---:B------:R-:W-:Y:S01]  /*12470*/  VIADD R14, R11.reuse, 0xffffffc9 ;  /* 0xffffffc90b0e7836 */ /* 0x040fe20000000000 */
[-C--:B------:R-:W-:Y:S01]  /*12480*/  ISETP.GE.AND P2, PT, R12, R61.reuse, PT ;  /* 0x0000003d0c00720c */ /* 0x080fe20003f46270 */
[----:B------:R-:W2:Y:S01]  /*12490*/  MUFU.TANH R41, R41 ;  /* 0x0000002900297308 */ /* 0x000ea20000002400 */
[----:B----4-:R-:W-:Y:S01]  /*124a0*/  FSEL R44, R44, -INF , !P4 ;  /* 0xff8000002c2c7808 */ /* 0x010fe20006000000 */
[----:B------:R-:W-:Y:S01]  /*124b0*/  VIADD R12, R11, 0xffffffd0 ;  /* 0xffffffd00b0c7836 */ /* 0x000fe20000000000 */
[----:B------:R-:W-:Y:S01]  /*124c0*/  FSEL R28, R3, -INF , !P4 ;  /* 0xff800000031c7808 */ /* 0x000fe20006000000 */
[C---:B------:R-:W-:Y:S01]  /*124d0*/  HMMA.16816.F32.BF16 R92, R104.reuse, R20, R92 ;  /* 0x00000014685c723c */ /* 0x040fe2000004185c */
[-C--:B------:R-:W-:Y:S01]  /*124e0*/  ISETP.GE.AND P4, PT, R0, R61.reuse, PT ;  /* 0x0000003d0000720c */ /* 0x080fe20003f86270 */
[----:B------:R-:W-:Y:S01]  /*124f0*/  VIADD R0, R11, 0xffffffe0 ;  /* 0xffffffe00b007836 */ /* 0x000fe20000000000 */
[----:B------:R-:W-:Y:S01]  /*12500*/  FSEL R32, R32, -INF , !P2 ;  /* 0xff80000020207808 */ /* 0x000fe20005000000 */
[----:B------:R-:W-:Y:S01]  /*12510*/  MUFU.TANH R17, R17 ;  /* 0x0000001100117308 */ /* 0x000fe20000002400 */
[-C--:B------:R-:W-:Y:S01]  /*12520*/  ISETP.GE.AND P1, PT, R14, R61.reuse, PT ;  /* 0x0000003d0e00720c */ /* 0x080fe20003f26270 */
[----:B------:R-:W-:Y:S01]  /*12530*/  HMMA.16816.F32.BF16 R88, R104, R22, R88 ;  /* 0x000000166858723c */ /* 0x000fe20000041858 */
[----:B------:R-:W-:Y:S01]  /*12540*/  FSEL R20, R45, -INF , !P2 ;  /* 0xff8000002d147808 */ /* 0x000fe20005000000 */
[----:B------:R-:W-:Y:S01]  /*12550*/  FMUL.FTZ R111, R111, UR5 ;  /* 0x000000056f6f7c20 */ /* 0x000fe20008410000 */
[-C--:B------:R-:W-:Y:S01]  /*12560*/  ISETP.GE.AND P2, PT, R0, R61.reuse, PT ;  /* 0x0000003d0000720c */ /* 0x080fe20003f46270 */
[----:B------:R-:W-:Y:S01]  /*12570*/  VIADD R0, R11, 0xffffffe1 ;  /* 0xffffffe10b007836 */ /* 0x000fe20000000000 */
[----:B-----5:R-:W-:Y:S01]  /*12580*/  FSEL R46, R46, -INF , !P1 ;  /* 0xff8000002e2e7808 */ /* 0x020fe20004800000 */
[----:B------:R-:W3:Y:S01]  /*12590*/  MUFU.TANH R8, R8 ;  /* 0x0000000800087308 */ /* 0x000ee20000002400 */
[----:B------:R-:W-:Y:S01]  /*125a0*/  FSEL R22, R33, -INF , !P1 ;  /* 0xff80000021167808 */ /* 0x000fe20004800000 */
[C---:B------:R-:W-:Y:S01]  /*125b0*/  VIADD R30, R11.reuse, 0xfffffff1 ;  /* 0xfffffff10b1e7836 */ /* 0x040fe20000000000 */
[-C--:B------:R-:W-:Y:S01]  /*125c0*/  ISETP.GE.AND P1, PT, R0, R61.reuse, PT ;  /* 0x0000003d0000720c */ /* 0x080fe20003f26270 */
[----:B------:R-:W-:Y:S01]  /*125d0*/  VIADD R0, R11, 0xffffffe8 ;  /* 0xffffffe80b007836 */ /* 0x000fe20000000000 */
[----:B------:R-:W-:-:S02]  /*125e0*/  ISETP.GE.AND P0, PT, R12, R61, PT ;  /* 0x0000003d0c00720c */ /* 0x000fc40003f06270 */
[----:B-1----:R-:W-:Y:S01]  /*125f0*/  FSEL R24, R6, -INF , !P5 ;  /* 0xff80000006187808 */ /* 0x002fe20006800000 */
[----:B------:R-:W-:Y:S01]  /*12600*/  MUFU.TANH R9, R9 ;  /* 0x0000000900097308 */ /* 0x000fe20000002400 */
[----:B------:R-:W-:Y:S02]  /*12610*/  FSEL R12, R40, -INF , !P0 ;  /* 0xff800000280c7808 */ /* 0x000fe40004000000 */
[----:B------:R-:W-:Y:S01]  /*12620*/  FSEL R18, R34, -INF , !P0 ;  /* 0xff80000022127808 */ /* 0x000fe20004000000 */
[----:B------:R-:W-:Y:S01]  /*12630*/  FMUL.FTZ R92, R92, UR5 ;  /* 0x000000055c5c7c20 */ /* 0x000fe20008410000 */
[-C--:B------:R-:W-:Y:S01]  /*12640*/  ISETP.GE.AND P0, PT, R0, R61.reuse, PT ;  /* 0x0000003d0000720c */ /* 0x080fe20003f06270 */
[----:B------:R-:W-:Y:S01]  /*12650*/  VIADD R0, R11, 0xffffffe9 ;  /* 0xffffffe90b007836 */ /* 0x000fe20000000000 */
[-C--:B------:R-:W-:Y:S01]  /*12660*/  ISETP.GE.AND P5, PT, R10, R61.reuse, PT ;  /* 0x0000003d0a00720c */ /* 0x080fe20003fa6270 */
[----:B------:R-:W1:Y:S01]  /*12670*/  MUFU.TANH R36, R36 ;  /* 0x0000002400247308 */ /* 0x000e620000002400 */
[----:B--2---:R-:W-:Y:S01]  /*12680*/  FSEL R10, R41, -INF , !P6 ;  /* 0xff800000290a7808 */ /* 0x004fe20007000000 */
[----:B------:R-:W-:Y:S01]  /*12690*/  FMUL.FTZ R94, R94, UR5 ;  /* 0x000000055e5e7c20 */ /* 0x000fe20008410000 */
[----:B------:R-:W-:Y:S01]  /*126a0*/  FSEL R16, R35, -INF , !P6 ;  /* 0xff80000023107808 */ /* 0x000fe20007000000 */
[----:B------:R-:W-:Y:S01]  /*126b0*/  FMUL.FTZ R93, R93, UR5 ;  /* 0x000000055d5d7c20 */ /* 0x000fe20008410000 */
[----:B------:R-:W-:Y:S01]  /*126c0*/  ISETP.GE.AND P6, PT, R0, R61, PT ;  /* 0x0000003d0000720c */ /* 0x000fe20003fc6270 */
[----:B------:R-:W-:-:S02]  /*126d0*/  VIADD R0, R11, 0xfffffff0 ;  /* 0xfffffff00b007836 */ /* 0x000fc40000000000 */
[----:B------:R-:W-:Y:S01]  /*126e0*/  FMUL.FTZ R95, R95, UR5 ;  /* 0x000000055f5f7c20 */ /* 0x000fe20008410000 */
[----:B------:R-:W2:Y:S01]  /*126f0*/  MUFU.TANH R156, R64 ;  /* 0x00000040009c7308 */ /* 0x000ea20000002400 */
[----:B------:R-:W-:Y:S01]  /*12700*/  FMUL.FTZ R88, R88, UR5 ;  /* 0x0000000558587c20 */ /* 0x000fe20008410000 */
[----:B------:R-:W-:Y:S01]  /*12710*/  FMUL.FTZ R90, R90, UR5 ;  /* 0x000000055a5a7c20 */ /* 0x000fe20008410000 */
[----:B------:R-:W-:Y:S01]  /*12720*/  FMUL.FTZ R89, R89, UR5 ;  /* 0x0000000559597c20 */ /* 0x000fe20008410000 */
[----:B------:R-:W-:Y:S01]  /*12730*/  FMUL.FTZ R91, R91, UR5 ;  /* 0x000000055b5b7c20 */ /* 0x000fe20008410000 */
[----:B---3--:R-:W-:Y:S02]  /*12740*/  FSEL R8, R8, -INF , !P5 ;  /* 0xff80000008087808 */ /* 0x008fe40006800000 */
[----:B------:R-:W-:Y:S01]  /*12750*/  FSEL R14, R17, -INF , !P5 ;  /* 0xff800000110e7808 */ /* 0x000fe20006800000 */
[----:B------:R-:W3:Y:S01]  /*12760*/  MUFU.TANH R166, R66 ;  /* 0x0000004200a67308 */ /* 0x000ee20000002400 */
[----:B------:R-:W-:-:S02]  /*12770*/  ISETP.GE.AND P5, PT, R0, R61, PT ;  /* 0x0000003d0000720c */ /* 0x000fc40003fa6270 */
[----:B-1----:R-:W-:Y:S02]  /*12780*/  FSEL R6, R36, -INF , !P4 ;  /* 0xff80000024067808 */ /* 0x002fe40006000000 */
[----:B------:R-:W-:Y:S02]  /*12790*/  FSEL R0, R9, -INF , !P4 ;  /* 0xff80000009007808 */ /* 0x000fe40006000000 */
[----:B------:R-:W-:Y:S01]  /*127a0*/  ISETP.GE.AND P4, PT, R30, R61, PT ;  /* 0x0000003d1e00720c */ /* 0x000fe20003f86270 */
[----:B------:R-:W1:Y:S01]  /*127b0*/  MUFU.TANH R154, R108 ;  /* 0x0000006c009a7308 */ /* 0x000e620000002400 */
[----:B--2---:R-:W-:Y:S01]  /*127c0*/  FSEL R156, R156, -INF , !P0 ;  /* 0xff8000009c9c7808 */ /* 0x004fe20004000000 */
[----:B------:R-:W-:-:S06]  /*127d0*/  VIADD R30, R11, 0xfffffff8 ;  /* 0xfffffff80b1e7836 */ /* 0x000fcc0000000000 */
[----:B------:R-:W2:Y:S01]  /*127e0*/  MUFU.TANH R160, R110 ;  /* 0x0000006e00a07308 */ /* 0x000ea20000002400 */
[----:B---3--:R-:W-:Y:S02]  /*127f0*/  FSEL R166, R166, -INF , !P0 ;  /* 0xff800000a6a67808 */ /* 0x008fe40004000000 */
[----:B------:R-:W-:-:S05]  /*12800*/  ISETP.GE.AND P0, PT, R133, 0x2, PT ;  /* 0x000000028500780c */ /* 0x000fca0003f06270 */
[----:B------:R-:W3:Y:S01]  /*12810*/  MUFU.TANH R182, R109 ;  /* 0x0000006d00b67308 */ /* 0x000ee20000002400 */
[----:B-1----:R-:W-:-:S07]  /*12820*/  FSEL R154, R154, -INF , !P2 ;  /* 0xff8000009a9a7808 */ /* 0x002fce0005000000 */
[----:B------:R-:W1:Y:S01]  /*12830*/  MUFU.TANH R178, R111 ;  /* 0x0000006f00b27308 */ /* 0x000e620000002400 */
[----:B--2---:R-:W-:Y:S02]  /*12840*/  FSEL R160, R160, -INF , !P2 ;  /* 0xff800000a0a07808 */ /* 0x004fe40005000000 */
[----:B------:R-:W-:Y:S01]  /*12850*/  ISETP.GE.AND P2, PT, R30, R61, PT ;  /* 0x0000003d1e00720c */ /* 0x000fe20003f46270 */
[----:B------:R-:W-:-:S04]  /*12860*/  VIADD R30, R11, 0xfffffff9 ;  /* 0xfffffff90b1e7836 */ /* 0x000fc80000000000 */
        /* <DEDUP_REMOVED lines=48> */
[C---:B------:R-:W-:Y:S01]  /*12b70*/  IMAD R34, R3.reuse, R34, R13 ;  /* 0x0000002203227224 */ /* 0x040fe200078e020d */
[----:B------:R-:W-:Y:S01]  /*12b80*/  LOP3.LUT R13, RZ, R9, RZ, 0x33, !PT ;  /* 0x00000009ff0d7212 */ /* 0x000fe200078e33ff */
        /* <DEDUP_REMOVED lines=10> */
[----:B------:R-:W-:-:S07]  /*12c30*/  ISETP.NE.AND P2, PT, R9, RZ, PT ;  /* 0x000000ff0900720c */ /* 0x000fce0003f45270 */
        /* <DEDUP_REMOVED lines=25> */
.L_x_4024:
[----:B------:R-:W-:Y:S02]  /*12dd0*/  ULDC UR10, c[0x0][0x248] ;  /* 0x00009200000a7ab9 */ /* 0x000fe40000000800 */
[----:B------:R-:W-:-:S06]  /*12de0*/  USHF.L.U32 UR5, UR10, 0x6, URZ ;  /* 0x000000060a057899 */ /* 0x000fcc000800063f */
[----:B------:R-:W-:-:S04]  /*12df0*/  IADD3 R3, RZ, -UR5, RZ ;  /* 0x80000005ff037c10 */ /* 0x000fc8000fffe0ff */
[----:B------:R-:W-:-:S07]  /*12e00*/  SHF.R.S32.HI R4, RZ, 0x1f, R3 ;  /* 0x0000001fff047819 */ /* 0x000fce0000011403 */
.L_x_4025:
        /* <DEDUP_REMOVED lines=41> */
.L_x_4023:
[----:B------:R-:W-:Y:S01]  /*130a0*/  FMNMX.FTZ R3, R26, R28, !PT ;  /* 0x0000001c1a037209 */ /* 0x000fe20007810000 */
        /* <DEDUP_REMOVED lines=26> */
[----:B-1----:R-:W-:Y:S02]  /*13250*/  FMNMX.FTZ R30, R170, R3, !PT ;  /* 0x00000003aa1e7209 */ /* 0x002fe40007810000 */
        /* <DEDUP_REMOVED lines=42> */
[--C-:B------:R-:W-:Y:S01]  /*13500*/  FFMA.FTZ R148, R46, UR5, -R165.reuse ;  /* 0x000000052e947c23 */ /* 0x100fe200080108a5 */
[----:B------:R-:W-:Y:S01]  /*13510*/  MUFU.EX2 R155, R155 ;  /* 0x0000009b009b7308 */ /* 0x000fe20000000800 */
[--C-:B------:R-:W-:Y:S01]  /*13520*/  FFMA.FTZ R147, R12, UR5, -R165.reuse ;  /* 0x000000050c937c23 */ /* 0x100fe200080108a5 */
[--C-:B------:R-:W-:Y:S01]  /*13530*/  FFMA.FTZ R134, R10, UR5, -R165.reuse ;  /* 0x000000050a867c23 */ /* 0x100fe200080108a5 */
[----:B------:R-:W-:Y:S01]  /*13540*/  FFMA.FTZ R135, R8, UR5, -R165 ;  /* 0x0000000508877c23 */ /* 0x000fe200080108a5 */
[----:B------:R-:W1:Y:S01]  /*13550*/  LDSM.16.MT88.4 R12, [R198+0xc800] ;  /* 0x00c80000c60c783b */ /* 0x000e620000004200 */
[--C-:B------:R-:W-:Y:S01]  /*13560*/  FFMA.FTZ R149, R18, UR5, -R171.reuse ;  /* 0x0000000512957c23 */ /* 0x100fe200080108ab */
[--C-:B------:R-:W-:Y:S01]  /*13570*/  FFMA.FTZ R144, R16, UR5, -R171.reuse ;  /* 0x0000000510907c23 */ /* 0x100fe200080108ab */
[----:B------:R-:W-:Y:S01]  /*13580*/  FFMA.FTZ R0, R0, UR5, -R171 ;  /* 0x0000000500007c23 */ /* 0x000fe200080108ab */
[----:B------:R-:W2:Y:S01]  /*13590*/  MUFU.EX2 R150, R150 ;  /* 0x0000009600967308 */ /* 0x000ea20000000800 */
[----:B------:R-:W4:Y:S01]  /*135a0*/  LDSM.16.MT88.4 R8, [R200+0xe800] ;  /* 0x00e80000c808783b */ /* 0x000f220000004200 */
[----:B------:R-:W-:Y:S01]  /*135b0*/  FFMA.FTZ R2, R6, UR5, -R165 ;  /* 0x0000000506027c23 */ /* 0x000fe200080108a5 */
[--C-:B------:R-:W-:Y:S01]  /*135c0*/  FFMA.FTZ R154, R154, UR5, -R171.reuse ;  /* 0x000000059a9a7c23 */ /* 0x100fe200080108ab */
[--C-:B------:R-:W-:Y:S01]  /*135d0*/  FFMA.FTZ R159, R182, UR5, -R171.reuse ;  /* 0x00000005b69f7c23 */ /* 0x100fe200080108ab */
[----:B------:R-:W5:Y:S01]  /*135e0*/  LDSM.16.MT88.4 R20, [R197+0xe800] ;  /* 0x00e80000c514783b */ /* 0x000f620000004200 */
[--C-:B------:R-:W-:Y:S01]  /*135f0*/  FFMA.FTZ R156, R156, UR5, -R171.reuse ;  /* 0x000000059c9c7c23 */ /* 0x100fe200080108ab */
[----:B------:R-:W-:Y:S01]  /*13600*/  FFMA.FTZ R161, R180, UR5, -R171 ;  /* 0x00000005b4a17c23 */ /* 0x000fe200080108ab */
[----:B------:R-:W-:Y:S01]  /*13610*/  MUFU.EX2 R151, R151 ;  /* 0x0000009700977308 */ /* 0x000fe20000000800 */
[----:B------:R-:W5:Y:S01]  /*13620*/  LDSM.16.MT88.4 R16, [R196+0xe800] ;  /* 0x00e80000c410783b */ /* 0x000f620000004200 */
[--C-:B------:R-:W-:Y:S01]  /*13630*/  FFMA.FTZ R160, R160, UR5, -R165.reuse ;  /* 0x00000005a0a07c23 */ /* 0x100fe200080108a5 */
[--C-:B------:R-:W-:Y:S01]  /*13640*/  FFMA.FTZ R163, R178, UR5, -R165.reuse ;  /* 0x00000005b2a37c23 */ /* 0x100fe200080108a5 */
[--C-:B------:R-:W-:Y:S01]  /*13650*/  FFMA.FTZ R166, R166, UR5, -R165.reuse ;  /* 0x00000005a6a67c23 */ /* 0x100fe200080108a5 */
[----:B------:R-:W-:Y:S01]  /*13660*/  LDSM.16.MT88.4 R32, [R197+0xc800] ;  /* 0x00c80000c520783b */ /* 0x000fe20000004200 */
[----:B------:R-:W-:Y:S01]  /*13670*/  FFMA.FTZ R167, R176, UR5, -R165 ;  /* 0x00000005b0a77c23 */ /* 0x000fe200080108a5 */
        /* <DEDUP_REMOVED lines=212> */
[----:B------:R-:W-:Y:S01]  /*143c0*/  ULDC UR4, c[0x0][0x250] ;  /* 0x0000940000047ab9 */ /* 0x000fe20000000800 */
[----:B------:R-:W-:Y:S01]  /*143d0*/  ULDC.64 UR12, c[0x0][0x250] ;  /* 0x00009400000c7ab9 */ /* 0x000fe20000000a00 */
[----:B------:R-:W-:Y:S01]  /*143e0*/  ULEA UR4, -UR4, URZ, 0x6 ;  /* 0x0000003f04047291 */ /* 0x000fe2000f8e313f */
[----:B------:R-:W-:Y:S01]  /*143f0*/  IADD3 R221, R133, -0x2, RZ ;  /* 0xfffffffe85dd7810 */ /* 0x000fe20007ffe0ff */
[----:B------:R-:W-:Y:S01]  /*14400*/  IMAD.MOV.U32 R135, RZ, RZ, R132 ;  /* 0x000000ffff877224 */ /* 0x000fe200078e0084 */
[----:B------:R-:W-:Y:S01]  /*14410*/  MOV R0, R3 ;  /* 0x0000000300007202 */ /* 0x000fe20000000f00 */
[----:B------:R-:W-:Y:S01]  /*14420*/  USHF.R.S32.HI UR9, URZ, 0x1f, UR4 ;  /* 0x0000001f3f097899 */ /* 0x000fe20008011404 */
[----:B------:R-:W-:Y:S01]  /*14430*/  ULDC UR11, c[0x0][0x248] ;  /* 0x00009200000b7ab9 */ /* 0x000fe20000000800 */
[----:B------:R-:W-:Y:S01]  /*14440*/  ULDC UR8, c[0x0][0x24c] ;  /* 0x0000930000087ab9 */ /* 0x000fe20000000800 */
[----:B------:R-:W-:Y:S01]  /*14450*/  USHF.L.U64.HI UR13, UR12, 0x5, UR13 ;  /* 0x000000050c0d7899 */ /* 0x000fe2000801020d */
[----:B------:R-:W-:-:S02]  /*14460*/  MOV R220, UR4 ;  /* 0x0000000400dc7c02 */ /* 0x000fc40008000f00 */
[----:B------:R-:W-:Y:S01]  /*14470*/  IMAD.U32 R218, RZ, RZ, UR9 ;  /* 0x00000009ffda7e24 */ /* 0x000fe2000f8e00ff */
[----:B------:R-:W-:Y:S02]  /*14480*/  USHF.L.U32 UR14, UR12, 0x5, URZ ;  /* 0x000000050c0e7899 */ /* 0x000fe4000800063f */
[----:B------:R-:W-:Y:S02]  /*14490*/  USHF.L.U64.HI UR8, UR11, 0x5, UR8 ;  /* 0x000000050b087899 */ /* 0x000fe40008010208 */
[----:B------:R-:W-:Y:S01]  /*144a0*/  USHF.L.U32 UR5, UR11, 0x5, URZ ;  /* 0x000000050b057899 */ /* 0x000fe2000800063f */
[----:B------:R-:W-:Y:S01]  /*144b0*/  ULDC UR12, c[0x0][0x39c] ;  /* 0x0000e700000c7ab9 */ /* 0x000fe20000000800 */
[----:B------:R-:W-:-:S10]  /*144c0*/  ULDC UR4, c[0x0][0x2ec] ;  /* 0x0000bb0000047ab9 */ /* 0x000fd40000000800 */
.L_x_4030:
        /* <DEDUP_REMOVED lines=66> */
.L_x_4027:
        /* <DEDUP_REMOVED lines=17> */
[----:B------:R-:W-:Y:S05]  /*14a00*/  LDGSTS.E.BYPASS.LTC128B.128 [R219+0x10800], desc[UR6][R6.64+0x100] ;  /* 0x1080010006db7fae */ /* 0x000fea000b901d46 */
[----:B------:R-:W-:Y:S05]  /*14a10*/  LDGSTS.E.BYPASS.LTC128B.128 [R219+0xd000], desc[UR6][R4.64] ;  /* 0x0d00000004db7fae */ /* 0x000fea000b901d46 */
[----:B------:R-:W-:Y:S05]  /*14a20*/  LDGSTS.E.BYPASS.LTC128B.128 [R219+0xf000], desc[UR6][R4.64+0x80] ;  /* 0x0f00008004db7fae */ /* 0x000fea000b901d46 */
[----:B------:R1:W-:Y:S05]  /*14a30*/  LDGSTS.E.BYPASS.LTC128B.128 [R219+0x11000], desc[UR6][R4.64+0x100] ;  /* 0x1100010004db7fae */ /* 0x0003ea000b901d46 */
[----:B------:R2:W-:Y:S05]  /*14a40*/  LDGSTS.E.BYPASS.LTC128B.128 [R219+0xd800], desc[UR6][R2.64] ;  /* 0x0d80000002db7fae */ /* 0x0005ea000b901d46 */
[----:B------:R2:W-:Y:S05]  /*14a50*/  LDGSTS.E.BYPASS.LTC128B.128 [R219+0xf800], desc[UR6][R2.64+0x80] ;  /* 0x0f80008002db7fae */ /* 0x0005ea000b901d46 */
[----:B------:R2:W-:Y:S05]  /*14a60*/  LDGSTS.E.BYPASS.LTC128B.128 [R219+0x11800], desc[UR6][R2.64+0x100] ;  /* 0x1180010002db7fae */ /* 0x0005ea000b901d46 */
[----:B------:R-:W-:Y:S05]  /*14a70*/  LDSM.16.M88.4 R32, [R206] ;  /* 0x00000000ce20783b */ /* 0x000fea0000000200 */
[----:B------:R-:W1:Y:S05]  /*14a80*/  LDSM.16.M88.4 R8, [R205+0x6000] ;  /* 0x00600000cd08783b */ /* 0x000e6a0000000200 */
[----:B------:R-:W3:Y:S05]  /*14a90*/  LDSM.16.M88.4 R16, [R205+0x6800] ;  /* 0x00680000cd10783b */ /* 0x000eea0000000200 */
[----:B------:R-:W4:Y:S05]  /*14aa0*/  LDSM.16.M88.4 R24, [R205+0x7000] ;  /* 0x00700000cd18783b */ /* 0x000f2a0000000200 */
[----:B------:R-:W5:Y:S05]  /*14ab0*/  LDSM.16.M88.4 R136, [R205+0x7800] ;  /* 0x00780000cd88783b */ /* 0x000f6a0000000200 */
[----:B------:R-:W0:Y:S05]  /*14ac0*/  LDGDEPBAR ;  /* 0x00000000000079af */ /* 0x000e2a0000000000 */
[----:B------:R-:W-:Y:S05]  /*14ad0*/  LDSM.16.M88.4 R140, [R204] ;  /* 0x00000000cc8c783b */ /* 0x000fea0000000200 */
[----:B------:R-:W2:Y:S05]  /*14ae0*/  LDSM.16.M88.4 R144, [R203] ;  /* 0x00000000cb90783b */ /* 0x000eaa0000000200 */
[----:B------:R-:W2:Y:S05]  /*14af0*/  LDSM.16.M88.4 R148, [R195] ;  /* 0x00000000c394783b */ /* 0x000eaa0000000200 */
[----:B------:R-:W2:Y:S01]  /*14b00*/  LDSM.16.M88.4 R152, [R194] ;  /* 0x00000000c298783b */ /* 0x000ea20000000200 */
[C---:B-1----:R-:W-:Y:S04]  /*14b10*/  HMMA.16816.F32.BF16 R4, R32.reuse, R8, RZ ;  /* 0x000000082004723c */ /* 0x042fe800000418ff */
[----:B------:R-:W1:Y:S02]  /*14b20*/  LDSM.16.M88.4 R156, [R193] ;  /* 0x00000000c19c783b */ /* 0x000e640000000200 */
[C---:B------:R-:W-:Y:S03]  /*14b30*/  HMMA.16816.F32.BF16 R8, R32.reuse, R10, RZ ;  /* 0x0000000a2008723c */ /* 0x040fe600000418ff */
[----:B------:R-:W-:Y:S03]  /*14b40*/  LDSM.16.M88.4 R160, [R202] ;  /* 0x00000000caa0783b */ /* 0x000fe60000000200 */
[C---:B---3--:R-:W-:Y:S02]  /*14b50*/  HMMA.16816.F32.BF16 R12, R32.reuse, R16, RZ ;  /* 0x00000010200c723c */ /* 0x048fe400000418ff */
[----:B------:R-:W3:Y:S04]  /*14b60*/  LDSM.16.M88.4 R164, [R199+0x6000] ;  /* 0x00600000c7a4783b */ /* 0x000ee80000000200 */
[C---:B------:R-:W-:Y:S01]  /*14b70*/  HMMA.16816.F32.BF16 R16, R32.reuse, R18, RZ ;  /* 0x000000122010723c */ /* 0x040fe200000418ff */
[----:B------:R-:W-:Y:S05]  /*14b80*/  LDSM.16.M88.4 R168, [R199+0x7000] ;  /* 0x00700000c7a8783b */ /* 0x000fea0000000200 */
[C---:B----4-:R-:W-:Y:S01]  /*14b90*/  HMMA.16816.F32.BF16 R20, R32.reuse, R24, RZ ;  /* 0x000000182014723c */ /* 0x050fe200000418ff */
[----:B------:R-:W-:Y:S05]  /*14ba0*/  LDSM.16.M88.4 R172, [R199+0x7800] ;  /* 0x00780000c7ac783b */ /* 0x000fea0000000200 */
[C---:B------:R-:W-:Y:S01]  /*14bb0*/  HMMA.16816.F32.BF16 R24, R32.reuse, R26, RZ ;  /* 0x0000001a2018723c */ /* 0x040fe200000418ff */
[----:B------:R-:W-:Y:S05]  /*14bc0*/  LDSM.16.M88.4 R176, [R201] ;  /* 0x00000000c9b0783b */ /* 0x000fea0000000200 */
[C---:B-----5:R-:W-:Y:S01]  /*14bd0*/  HMMA.16816.F32.BF16 R28, R32.reuse, R136, RZ ;  /* 0x00000088201c723c */ /* 0x060fe200000418ff */
[----:B------:R-:W-:Y:S05]  /*14be0*/  LDSM.16.M88.4 R180, [R192] ;  /* 0x00000000c0b4783b */ /* 0x000fea0000000200 */
[----:B------:R-:W-:Y:S01]  /*14bf0*/  HMMA.16816.F32.BF16 R32, R32, R138, RZ ;  /* 0x0000008a2020723c */ /* 0x000fe200000418ff */
[----:B------:R-:W4:Y:S05]  /*14c00*/  LDSM.16.M88.4 R136, [R199+0x6800] ;  /* 0x00680000c788783b */ /* 0x000f2a0000000200 */
[C---:B--2---:R-:W-:Y:S06]  /*14c10*/  HMMA.16816.F32.BF16 R4, R140.reuse, R144, R4 ;  /* 0x000000908c04723c */ /* 0x044fec0000041804 */
        /* <DEDUP_REMOVED lines=11> */
[C---:B---3--:R-:W-:Y:S01]  /*14cd0*/  HMMA.16816.F32.BF16 R4, R160.reuse, R164, R4 ;  /* 0x000000a4a004723c */ /* 0x048fe20000041804 */
[----:B------:R-:W2:Y:S05]  /*14ce0*/  LDSM.16.M88.4 R156, [R205+0x8000] ;  /* 0x00800000cd9c783b */ /* 0x000eaa0000000200 */
[C---:B------:R-:W-:Y:S01]  /*14cf0*/  HMMA.16816.F32.BF16 R8, R160.reuse, R166, R8 ;  /* 0x000000a6a008723c */ /* 0x040fe20000041808 */
[----:B------:R-:W-:Y:S05]  /*14d00*/  LDSM.16.M88.4 R164, [R205+0x9800] ;  /* 0x00980000cda4783b */ /* 0x000fea0000000200 */
[C---:B----4-:R-:W-:Y:S06]  /*14d10*/  HMMA.16816.F32.BF16 R12, R160.reuse, R136, R12 ;  /* 0x00000088a00c723c */ /* 0x050fec000004180c */
[C---:B------:R-:W-:Y:S01]  /*14d20*/  HMMA.16816.F32.BF16 R16, R160.reuse, R138, R16 ;  /* 0x0000008aa010723c */ /* 0x040fe20000041810 */
[----:B------:R-:W3:Y:S05]  /*14d30*/  LDSM.16.M88.4 R136, [R205+0x8800] ;  /* 0x00880000cd88783b */ /* 0x000eea0000000200 */
[C---:B------:R-:W-:Y:S06]  /*14d40*/  HMMA.16816.F32.BF16 R20, R160.reuse, R168, R20 ;  /* 0x000000a8a014723c */ /* 0x040fec0000041814 */
[C---:B------:R-:W-:Y:S01]  /*14d50*/  HMMA.16816.F32.BF16 R24, R160.reuse, R170, R24 ;  /* 0x000000aaa018723c */ /* 0x040fe20000041818 */
[----:B------:R-:W-:Y:S05]  /*14d60*/  LDSM.16.M88.4 R168, [R204+0x2000] ;  /* 0x00200000cca8783b */ /* 0x000fea0000000200 */
[C---:B------:R-:W-:Y:S06]  /*14d70*/  HMMA.16816.F32.BF16 R28, R160.reuse, R172, R28 ;  /* 0x000000aca01c723c */ /* 0x040fec000004181c */
[----:B------:R-:W-:Y:S01]  /*14d80*/  HMMA.16816.F32.BF16 R32, R160, R174, R32 ;  /* 0x000000aea020723c */ /* 0x000fe20000041820 */
[----:B------:R-:W4:Y:S05]  /*14d90*/  LDSM.16.M88.4 R160, [R205+0x9000] ;  /* 0x00900000cda0783b */ /* 0x000f2a0000000200 */
[C---:B------:R-:W-:Y:S01]  /*14da0*/  HMMA.16816.F32.BF16 R4, R176.reuse, R180, R4 ;  /* 0x000000b4b004723c */ /* 0x040fe20000041804 */
[----:B------:R-:W5:Y:S05]  /*14db0*/  LDSM.16.M88.4 R172, [R191] ;  /* 0x00000000bfac783b */ /* 0x000f6a0000000200 */
        /* <DEDUP_REMOVED lines=10> */
[----:B------:R-:W1:Y:S05]  /*14e60*/  LDSM.16.M88.4 R148, [R188] ;  /* 0x00000000bc94783b */ /* 0x000e6a0000000200 */
[C---:B--2---:R-:W-:Y:S01]  /*14e70*/  HMMA.16816.F32.BF16 R4, R152.reuse, R156, R4 ;  /* 0x0000009c9804723c */ /* 0x044fe20000041804 */
[----:B------:R-:W2:Y:S05]  /*14e80*/  LDSM.16.M88.4 R176, [R202+0x2000] ;  /* 0x00200000cab0783b */ /* 0x000eaa0000000200 */
[C---:B------:R-:W-:Y:S01]  /*14e90*/  HMMA.16816.F32.BF16 R8, R152.reuse, R158, R8 ;  /* 0x0000009e9808723c */ /* 0x040fe20000041808 */
[----:B------:R-:W-:Y:S05]  /*14ea0*/  LDSM.16.M88.4 R156, [R199+0x9800] ;  /* 0x00980000c79c783b */ /* 0x000fea0000000200 */
        /* <DEDUP_REMOVED lines=21> */
[----:B------:R-:W1:Y:S05]  /*15000*/  LDSM.16.M88.4 R148, [R192+0x3800] ;  /* 0x00380000c094783b */ /* 0x000e6a0000000200 */
[C---:B--2---:R-:W-:Y:S01]  /*15010*/  HMMA.16816.F32.BF16 R4, R176.reuse, R180, R4 ;  /* 0x000000b4b004723c */ /* 0x044fe20000041804 */
[----:B------:R-:W2:Y:S05]  /*15020*/  LDSM.16.M88.4 R168, [R206+0x4000] ;  /* 0x00400000cea8783b */ /* 0x000eaa0000000200 */
[C---:B------:R-:W-:Y:S01]  /*15030*/  HMMA.16816.F32.BF16 R8, R176.reuse, R182, R8 ;  /* 0x000000b6b008723c */ /* 0x040fe20000041808 */
[----:B------:R-:W-:Y:S05]  /*15040*/  LDSM.16.M88.4 R180, [R187] ;  /* 0x00000000bbb4783b */ /* 0x000fea0000000200 */
[C---:B---3--:R-:W-:Y:S06]  /*15050*/  HMMA.16816.F32.BF16 R12, R176.reuse, R136, R12 ;  /* 0x00000088b00c723c */ /* 0x048fec000004180c */
[C---:B------:R-:W-:Y:S01]  /*15060*/  HMMA.16816.F32.BF16 R16, R176.reuse, R138, R16 ;  /* 0x0000008ab010723c */ /* 0x040fe20000041810 */
[----:B------:R-:W3:Y:S05]  /*15070*/  LDSM.16.M88.4 R136, [R205+0xa800] ;  /* 0x00a80000cd88783b */ /* 0x000eea0000000200 */
[C---:B----4-:R-:W-:Y:S06]  /*15080*/  HMMA.16816.F32.BF16 R20, R176.reuse, R152, R20 ;  /* 0x00000098b014723c */ /* 0x050fec0000041814 */
        /* <DEDUP_REMOVED lines=40> */
[C---:B--2---:R-:W-:Y:S06]  /*15310*/  HMMA.16816.F32.BF16 R4, R160.reuse, R164, R4 ;  /* 0x000000a4a004723c */ /* 0x044fec0000041804 */
[C---:B------:R-:W-:Y:S06]  /*15320*/  HMMA.16816.F32.BF16 R8, R160.reuse, R166, R8 ;  /* 0x000000a6a008723c */ /* 0x040fec0000041808 */
[C---:B---3--:R-:W-:Y:S06]  /*15330*/  HMMA.16816.F32.BF16 R12, R160.reuse, R136, R12 ;  /* 0x00000088a00c723c */ /* 0x048fec000004180c */
[C---:B------:R-:W-:Y:S01]  /*15340*/  HMMA.16816.F32.BF16 R16, R160.reuse, R138, R16 ;  /* 0x0000008aa010723c */ /* 0x040fe20000041810 */
[----:B------:R-:W1:Y:S05]  /*15350*/  LDSM.16.M88.4 R136, [R192+0x4800] ;  /* 0x00480000c088783b */ /* 0x000e6a0000000200 */
[C---:B----4-:R-:W-:Y:S06]  /*15360*/  HMMA.16816.F32.BF16 R20, R160.reuse, R152, R20 ;  /* 0x00000098a014723c */ /* 0x050fec0000041814 */
[C---:B------:R-:W-:Y:S06]  /*15370*/  HMMA.16816.F32.BF16 R24, R160.reuse, R154, R24 ;  /* 0x0000009aa018723c */ /* 0x040fec0000041818 */
[C---:B------:R-:W-:Y:S06]  /*15380*/  HMMA.16816.F32.BF16 R28, R160.reuse, R156, R28 ;  /* 0x0000009ca01c723c */ /* 0x040fec000004181c */
[----:B------:R-:W-:Y:S06]  /*15390*/  HMMA.16816.F32.BF16 R32, R160, R158, R32 ;  /* 0x0000009ea020723c */ /* 0x000fec0000041820 */
[C---:B------:R-:W-:Y:S06]  /*153a0*/  HMMA.16816.F32.BF16 R4, R168.reuse, R172, R4 ;  /* 0x000000aca804723c */ /* 0x040fec0000041804 */
[C---:B------:R-:W-:Y:S06]  /*153b0*/  HMMA.16816.F32.BF16 R8, R168.reuse, R174, R8 ;  /* 0x000000aea808723c */ /* 0x040fec0000041808 */
[C---:B-1----:R-:W-:Y:S06]  /*153c0*/  HMMA.16816.F32.BF16 R12, R168.reuse, R136, R12 ;  /* 0x00000088a80c723c */ /* 0x042fec000004180c */
[C---:B------:R-:W-:Y:S06]  /*153d0*/  HMMA.16816.F32.BF16 R16, R168.reuse, R138, R16 ;  /* 0x0000008aa810723c */ /* 0x040fec0000041810 */
[----:B------:R-:W-:Y:S01]  /*153e0*/  FMUL.FTZ R173, R4, UR12 ;  /* 0x0000000c04ad7c20 */ /* 0x000fe20008410000 */
[----:B------:R-:W-:Y:S01]  /*153f0*/  FMUL.FTZ R167, R5, UR12 ;  /* 0x0000000c05a77c20 */ /* 0x000fe20008410000 */
[----:B------:R-:W-:Y:S03]  /*15400*/  FMUL.FTZ R165, R6, UR12 ;  /* 0x0000000c06a57c20 */ /* 0x000fe60008410000 */
[----:B------:R-:W-:Y:S01]  /*15410*/  FMUL.FTZ R239, R7, UR12 ;  /* 0x0000000c07ef7c20 */ /* 0x000fe20008410000 */
[----:B------:R-:W1:Y:S01]  /*15420*/  MUFU.TANH R173, R173 ;  /* 0x000000ad00ad7308 */ /* 0x000e620000002400 */
[----:B------:R-:W2:Y:S01]  /*15430*/  LDSM.16.M88.4 R4, [R192+0x5000] ;  /* 0x00500000c004783b */ /* 0x000ea20000000200 */
[----:B------:R-:W-:Y:S01]  /*15440*/  FMUL.FTZ R8, R8, UR12 ;  /* 0x0000000c08087c20 */ /* 0x000fe20008410000 */
[----:B------:R-:W-:Y:S01]  /*15450*/  FMUL.FTZ R9, R9, UR12 ;  /* 0x0000000c09097c20 */ /* 0x000fe20008410000 */
[----:B------:R-:W-:Y:S01]  /*15460*/  FMUL.FTZ R10, R10, UR12 ;  /* 0x0000000c0a0a7c20 */ /* 0x000fe20008410000 */
[----:B------:R-:W-:Y:S01]  /*15470*/  FMUL.FTZ R11, R11, UR12 ;  /* 0x0000000c0b0b7c20 */ /* 0x000fe20008410000 */
        /* <DEDUP_REMOVED lines=8> */
[----:B------:R-:W-:Y:S04]  /*15500*/  FMUL.FTZ R19, R19, UR12 ;  /* 0x0000000c13137c20 */ /* 0x000fe80008410000 */
        /* <DEDUP_REMOVED lines=12> */
[----:B------:R-:W-:Y:S01]  /*155d0*/  FMUL.FTZ R20, R20, UR12 ;  /* 0x0000000c14147c20 */ /* 0x000fe20008410000 */
[----:B------:R-:W-:Y:S01]  /*155e0*/  FMUL.FTZ R21, R21, UR12 ;  /* 0x0000000c15157c20 */ /* 0x000fe20008410000 */
[----:B------:R-:W-:Y:S01]  /*155f0*/  FMUL.FTZ R22, R22, UR12 ;  /* 0x0000000c16167c20 */ /* 0x000fe20008410000 */
[----:B------:R-:W-:Y:S01]  /*15600*/  FMUL.FTZ R23, R23, UR12 ;  /* 0x0000000c17177c20 */ /* 0x000fe20008410000 */
[----:B------:R-:W-:Y:S01]  /*15610*/  FMUL.FTZ R24, R24, UR12 ;  /* 0x0000000c18187c20 */ /* 0x000fe20008410000 */
[----:B------:R-:W-:Y:S04]  /*15620*/  FMUL.FTZ R25, R25, UR12 ;  /* 0x0000000c19197c20 */ /* 0x000fe80008410000 */
[----:B------:R1:W1:Y:S01]  /*15630*/  MUFU.TANH R231, R13 ;  /* 0x0000000d00e77308 */ /* 0x0002620000002400 */
[----:B------:R-:W-:Y:S01]  /*15640*/  FMUL.FTZ R26, R26, UR12 ;  /* 0x0000000c1a1a7c20 */ /* 0x000fe20008410000 */
[----:B------:R-:W-:Y:S08]  /*15650*/  FMUL.FTZ R27, R27, UR12 ;  /* 0x0000000c1b1b7c20 */ /* 0x000ff00008410000 */
[----:B------:R1:W1:Y:S10]  /*15660*/  MUFU.TANH R175, R14 ;  /* 0x0000000e00af7308 */ /* 0x0002740000002400 */
[----:B------:R1:W1:Y:S01]  /*15670*/  MUFU.TANH R177, R15 ;  /* 0x0000000f00b17308 */ /* 0x0002620000002400 */
[C---:B-----5:R-:W-:Y:S06]  /*15680*/  HMMA.16816.F32.BF16 R28, R168.reuse, R8, R28 ;  /* 0x00000008a81c723c */ /* 0x060fec000004181c */
[----:B------:R-:W-:Y:S03]  /*15690*/  HMMA.16816.F32.BF16 R32, R168, R10, R32 ;  /* 0x0000000aa820723c */ /* 0x000fe60000041820 */
[----:B------:R1:W1:Y:S10]  /*156a0*/  MUFU.TANH R181, R16 ;  /* 0x0000001000b57308 */ /* 0x0002740000002400 */
[----:B------:R1:W1:Y:S10]  /*156b0*/  MUFU.TANH R179, R17 ;  /* 0x0000001100b37308 */ /* 0x0002740000002400 */
        /* <DEDUP_REMOVED lines=8> */
[----:B------:R-:W-:Y:S01]  /*15740*/  FMUL.FTZ R34, R34, UR12 ;  /* 0x0000000c22227c20 */ /* 0x000fe20008410000 */
[----:B------:R-:W-:Y:S07]  /*15750*/  FMUL.FTZ R35, R35, UR12 ;  /* 0x0000000c23237c20 */ /* 0x000fee0008410000 */
        /* <DEDUP_REMOVED lines=25> */
[----:B--2---:R-:W1:Y:S02]  /*158f0*/  MUFU.RCP R3, R7 ;  /* 0x0000000700037308 */ /* 0x004e640000001000 */
        /* <DEDUP_REMOVED lines=20> */
[----:B------:R-:W1:Y:S02]  /*15a40*/  LDC R5, c[0x0][0x24c] ;  /* 0x00009300ff057b82 */ /* 0x000e640000000800 */
        /* <DEDUP_REMOVED lines=26> */
[----:B------:R-:W-:Y:S04]  /*15bf0*/  IMAD R4, R4, UR11, RZ ;  /* 0x0000000b04047c24 */ /* 0x000fe8000f8e02ff */
[C---:B-1----:R-:W-:Y:S02]  /*15c00*/  IMAD R4, R8.reuse, R5, R4 ;  /* 0x0000000508047224 */ /* 0x042fe400078e0204 */
[----:B------:R-:W-:Y:S04]  /*15c10*/  IMAD.WIDE.U32 R8, R8, UR11, RZ ;  /* 0x0000000b08087c25 */ /* 0x000fe8000f8e00ff */
[----:B------:R-:W-:Y:S01]  /*15c20*/  IMAD.IADD R9, R9, 0x1, R4 ;  /* 0x0000000109097824 */ /* 0x000fe200078e0204 */
[----:B--2---:R-:W-:Y:S04]  /*15c30*/  IADD3 R6, -R7, R6, RZ ;  /* 0x0000000607067210 */ /* 0x004fe80007ffe1ff */
[----:B------:R-:W-:Y:S01]  /*15c40*/  SHF.R.S32.HI R5, RZ, 0x1f, R6 ;  /* 0x0000001fff057819 */ /* 0x000fe20000011406 */
[CC--:B---3--:R-:W-:Y:S04]  /*15c50*/  IMAD.WIDE.U32 R8, R6.reuse, R2.reuse, R8 ;  /* 0x0000000206087225 */ /* 0x0c8fe800078e0008 */
[----:B------:R-:W-:Y:S04]  /*15c60*/  IMAD R5, R5, R2, RZ ;  /* 0x0000000205057224 */ /* 0x000fe800078e02ff */
[----:B------:R-:W-:Y:S05]  /*15c70*/  IMAD R5, R6, R3, R5 ;  /* 0x0000000306057224 */ /* 0x000fea00078e0205 */
[----:B------:R-:W-:Y:S07]  /*15c80*/  IADD3 R5, R9, R5, RZ ;  /* 0x0000000509057210 */ /* 0x000fee0007ffe0ff */
.L_x_4029:
        /* <DEDUP_REMOVED lines=25> */
.L_x_4028:
[----:B-12---:R-:W-:Y:S01]  /*15e20*/  FMNMX.FTZ R2, R173, R135, !PT ;  /* 0x00000087ad027209 */ /* 0x006fe20007810000 */
        /* <DEDUP_REMOVED lines=43> */
[C---:B------:R-:W-:Y:S01]  /*160e0*/  FADD.FTZ R0, -R3.reuse, R0 ;  /* 0x0000000003007221 */ /* 0x040fe20000010100 */
[C---:B------:R-:W-:Y:S01]  /*160f0*/  FSETP.NEU.FTZ.AND P0, PT, R132.reuse, -INF , PT ;  /* 0xff8000008400780b */ /* 0x040fe20003f1d000 */
[C---:B------:R-:W-:Y:S01]  /*16100*/  FMUL.FTZ R148, R132.reuse, UR4 ;  /* 0x0000000484947c20 */ /* 0x040fe20008410000 */
[----:B------:R-:W-:Y:S01]  /*16110*/  FADD.FTZ R2, -R132, R135 ;  /* 0x0000008784027221 */ /* 0x000fe20000010100 */
[----:B------:R-:W-:Y:S01]  /*16120*/  FMUL.FTZ R6, R0, UR4 ;  /* 0x0000000400067c20 */ /* 0x000fe20008410000 */
[----:B------:R-:W-:Y:S02]  /*16130*/  MOV R135, R132 ;  /* 0x0000008400877202 */ /* 0x000fe40000000f00 */
[----:B------:R-:W-:Y:S01]  /*16140*/  FSEL R148, R148, RZ, P0 ;  /* 0x000000ff94947208 */ /* 0x000fe20000000000 */
[----:B------:R-:W-:Y:S01]  /*16150*/  FMUL.FTZ R5, R2, UR4 ;  /* 0x0000000402057c20 */ /* 0x000fe20008410000 */
[----:B------:R-:W-:Y:S01]  /*16160*/  FSETP.NEU.FTZ.AND P0, PT, R3, -INF , PT ;  /* 0xff8000000300780b */ /* 0x000fe20003f1d000 */
[----:B------:R-:W1:Y:S02]  /*16170*/  MUFU.EX2 R0, R6 ;  /* 0x0000000600007308 */ /* 0x000e640000000800 */
        /* <DEDUP_REMOVED lines=10> */
[----:B------:R-:W2:Y:S01]  /*16220*/  MUFU.EX2 R2, R5 ;  /* 0x0000000500027308 */ /* 0x000ea20000000800 */
[----:B------:R-:W3:Y:S01]  /*16230*/  LDSM.16.MT88.4 R136, [R196+0xc000] ;  /* 0x00c00000c488783b */ /* 0x000ee20000004200 */
[--C-:B------:R-:W-:Y:S01]  /*16240*/  FFMA.FTZ R172, R175, UR4, -R144.reuse ;  /* 0x00000004afac7c23 */ /* 0x100fe20008010890 */
[--C-:B------:R-:W-:Y:S01]  /*16250*/  FFMA.FTZ R177, R177, UR4, -R144.reuse ;  /* 0x00000004b1b17c23 */ /* 0x100fe20008010890 */
[--C-:B------:R-:W-:Y:S01]  /*16260*/  FFMA.FTZ R176, R143, UR4, -R144.reuse ;  /* 0x000000048fb07c23 */ /* 0x100fe20008010890 */
        /* <DEDUP_REMOVED lines=24> */
[--C-:B------:R-:W-:Y:S01]  /*163f0*/  FFMA.FTZ R180, R183, UR4, -R144.reuse ;  /* 0x00000004b7b47c23 */ /* 0x100fe20008010890 */
[--C-:B------:R-:W-:Y:S01]  /*16400*/  FFMA.FTZ R183, R163, UR4, -R144.reuse ;  /* 0x00000004a3b77c23 */ /* 0x100fe20008010890 */
[----:B------:R-:W-:Y:S03]  /*16410*/  FFMA.FTZ R222, R157, UR4, -R144 ;  /* 0x000000049dde7c23 */ /* 0x000fe60008010890 */
[----:B------:R-:W4:Y:S01]  /*16420*/  MUFU.EX2 R166, R166 ;  /* 0x000000a600a67308 */ /* 0x000f220000000800 */
[----:B-1----:R-:W-:Y:S01]  /*16430*/  F2FP.BF16.F32.PACK_AB R128, R169, R173 ;  /* 0x000000ada980723e */ /* 0x002fe200000010ff */
[----:B------:R-:W1:Y:S01]  /*16440*/  LDSM.16.MT88.4 R104, [R198+0xe000] ;  /* 0x00e00000c668783b */ /* 0x000e620000004200 */
[----:B------:R-:W-:Y:S01]  /*16450*/  FFMA.FTZ R224, R153, UR4, -R148 ;  /* 0x0000000499e07c23 */ /* 0x000fe20008010894 */
[----:B------:R-:W-:Y:S01]  /*16460*/  FFMA.FTZ R226, R149, UR4, -R144 ;  /* 0x0000000495e27c23 */ /* 0x000fe20008010890 */
[----:B------:R-:W-:Y:S01]  /*16470*/  FFMA.FTZ R228, R146, UR4, -R148 ;  /* 0x0000000492e47c23 */ /* 0x000fe20008010894 */
[--C-:B------:R-:W-:Y:S01]  /*16480*/  FFMA.FTZ R134, R134, UR4, -R144.reuse ;  /* 0x0000000486867c23 */ /* 0x100fe20008010890 */
[----:B------:R-:W-:Y:S03]  /*16490*/  FFMA.FTZ R133, R133, UR4, -R144 ;  /* 0x0000000485857c23 */ /* 0x000fe60008010890 */
        /* <DEDUP_REMOVED lines=8> */
[----:B------:R-:W5:Y:S01]  /*16520*/  MUFU.EX2 R167, R167 ;  /* 0x000000a700a77308 */ /* 0x000f620000000800 */
[----:B----4-:R-:W-:Y:S01]  /*16530*/  F2FP.BF16.F32.PACK_AB R129, R166, R171 ;  /* 0x000000aba681723e */ /* 0x010fe200000010ff */
        /* <DEDUP_REMOVED lines=15> */
[----:B-----5:R-:W-:Y:S01]  /*16630*/  F2FP.BF16.F32.PACK_AB R130, R167, R168 ;  /* 0x000000a8a782723e */ /* 0x020fe200000010ff */
        /* <DEDUP_REMOVED lines=37> */
[----:B------:R-:W-:Y:S01]  /*16890*/  FMUL.FTZ R75, R0, R75 ;  /* 0x0000004b004b7220 */ /* 0x000fe20000410000 */
[C---:B------:R-:W-:Y:S01]  /*168a0*/  FMUL.FTZ R76, R2.reuse, R76 ;  /* 0x0000004c024c7220 */ /* 0x040fe20000410000 */
[C---:B------:R-:W-:Y:S03]  /*168b0*/  HMMA.16816.F32.BF16 R16, R128.reuse, R26, R16 ;  /* 0x0000001a8010723c */ /* 0x040fe60000041810 */
[----:B------:R-:W-:Y:S01]  /*168c0*/  FMUL.FTZ R77, R2, R77 ;  /* 0x0000004d024d7220 */ /* 0x000fe20000410000 */
[C---:B------:R-:W-:Y:S01]  /*168d0*/  FMUL.FTZ R78, R0.reuse, R78 ;  /* 0x0000004e004e7220 */ /* 0x040fe20000410000 */
        /* <DEDUP_REMOVED lines=8> */
[C---:B------:R-:W-:Y:S01]  /*16960*/  FMUL.FTZ R33, R2.reuse, R101 ;  /* 0x0000006502217220 */ /* 0x040fe20000410000 */
[C---:B------:R-:W-:Y:S01]  /*16970*/  FMUL.FTZ R80, R2.reuse, R80 ;  /* 0x0000005002507220 */ /* 0x040fe20000410000 */
[C---:B------:R-:W-:Y:S03]  /*16980*/  HMMA.16816.F32.BF16 R24, R128.reuse, R34, R24 ;  /* 0x000000228018723c */ /* 0x040fe60000041818 */
[----:B------:R-:W-:Y:S01]  /*16990*/  FMUL.FTZ R81, R2, R81 ;  /* 0x0000005102517220 */ /* 0x000fe20000410000 */
[C---:B------:R-:W-:Y:S01]  /*169a0*/  FMUL.FTZ R82, R0.reuse, R82 ;  /* 0x0000005200527220 */ /* 0x040fe20000410000 */
[C---:B------:R-:W-:Y:S01]  /*169b0*/  FMUL.FTZ R83, R0.reuse, R83 ;  /* 0x0000005300537220 */ /* 0x040fe20000410000 */
[C---:B---3--:R-:W-:Y:S01]  /*169c0*/  HMMA.16816.F32.BF16 R28, R128.reuse, R136, R28 ;  /* 0x00000088801c723c */ /* 0x048fe2000004181c */
[----:B------:R-:W-:Y:S04]  /*169d0*/  MUFU.EX2 R182, R182 ;  /* 0x000000b600b67308 */ /* 0x000fe80000000800 */
[C---:B------:R-:W-:Y:S01]  /*169e0*/  FMUL.FTZ R34, R0.reuse, R102 ;  /* 0x0000006600227220 */ /* 0x040fe20000410000 */
[----:B------:R-:W-:Y:S01]  /*169f0*/  FMUL.FTZ R35, R0, R103 ;  /* 0x0000006700237220 */ /* 0x000fe20000410000 */
[----:B------:R-:W-:Y:S01]  /*16a00*/  FFMA.FTZ R174, R181, UR4, -R148 ;  /* 0x00000004b5ae7c23 */ /* 0x000fe20008010894 */
[----:B------:R-:W3:Y:S03]  /*16a10*/  LDSM.16.MT88.4 R100, [R196+0xe000] ;  /* 0x00e00000c464783b */ /* 0x000ee60000004200 */
[----:B------:R-:W-:Y:S01]  /*16a20*/  MUFU.EX2 R222, R222 ;  /* 0x000000de00de7308 */ /* 0x000fe20000000800 */
[----:B------:R-:W-:Y:S01]  /*16a30*/  FFMA.FTZ R181, R141, UR4, -R144 ;  /* 0x000000048db57c23 */ /* 0x000fe20008010890 */
[C---:B------:R-:W-:Y:S01]  /*16a40*/  FMUL.FTZ R84, R2.reuse, R84 ;  /* 0x0000005402547220 */ /* 0x040fe20000410000 */
[C---:B------:R-:W-:Y:S02]  /*16a50*/  HMMA.16816.F32.BF16 R32, R128.reuse, R138, R32 ;  /* 0x0000008a8020723c */ /* 0x040fe40000041820 */
[----:B------:R-:W-:Y:S01]  /*16a60*/  LDSM.16.MT88.4 R136, [R198+0xe800] ;  /* 0x00e80000c688783b */ /* 0x000fe20000004200 */
[----:B------:R-:W-:Y:S01]  /*16a70*/  FMUL.FTZ R85, R2, R85 ;  /* 0x0000005502557220 */ /* 0x000fe20000410000 */
[C---:B------:R-:W-:Y:S02]  /*16a80*/  FMUL.FTZ R86, R0.reuse, R86 ;  /* 0x0000005600567220 */ /* 0x040fe40000410000 */
[C---:B--2---:R-:W-:Y:S01]  /*16a90*/  HMMA.16816.F32.BF16 R36, R128.reuse, R120, R36 ;  /* 0x000000788024723c */ /* 0x044fe20000041824 */
[----:B------:R-:W-:Y:S03]  /*16aa0*/  MUFU.EX2 R174, R174 ;  /* 0x000000ae00ae7308 */ /* 0x000fe60000000800 */
[----:B------:R-:W-:Y:S02]  /*16ab0*/  LDSM.16.MT88.4 R140, [R197+0xe800] ;  /* 0x00e80000c58c783b */ /* 0x000fe40000004200 */
[C---:B------:R-:W-:Y:S05]  /*16ac0*/  HMMA.16816.F32.BF16 R40, R128.reuse, R122, R40 ;  /* 0x0000007a8028723c */ /* 0x040fea0000041828 */
[----:B------:R-:W-:Y:S01]  /*16ad0*/  MUFU.EX2 R181, R181 ;  /* 0x000000b500b57308 */ /* 0x000fe20000000800 */
[----:B------:R-:W-:Y:S01]  /*16ae0*/  FMUL.FTZ R87, R0, R87 ;  /* 0x0000005700577220 */ /* 0x000fe20000410000 */
[C---:B-1----:R-:W-:Y:S01]  /*16af0*/  HMMA.16816.F32.BF16 R44, R128.reuse, R104, R44 ;  /* 0x00000068802c723c */ /* 0x042fe2000004182c */
[----:B------:R-:W-:Y:S03]  /*16b00*/  LDSM.16.MT88.4 R120, [R196+0xc800] ;  /* 0x00c80000c478783b */ /* 0x000fe60000004200 */
[----:B------:R-:W-:Y:S02]  /*16b10*/  FFMA.FTZ R170, R233, UR4, -R148 ;  /* 0x00000004e9aa7c23 */ /* 0x000fe40008010894 */
[C---:B------:R-:W-:Y:S02]  /*16b20*/  HMMA.16816.F32.BF16 R48, R128.reuse, R106, R48 ;  /* 0x0000006a8030723c */ /* 0x040fe40000041830 */
[----:B------:R-:W-:Y:S01]  /*16b30*/  MUFU.EX2 R224, R224 ;  /* 0x000000e000e07308 */ /* 0x000fe20000000800 */
[----:B------:R-:W1:Y:S02]  /*16b40*/  LDSM.16.MT88.4 R104, [R198+0x10000] ;  /* 0x01000000c668783b */ /* 0x000e640000004200 */
[----:B------:R-:W-:Y:S01]  /*16b50*/  FFMA.FTZ R233, R147, UR4, -R144 ;  /* 0x0000000493e97c23 */ /* 0x000fe20008010890 */
[C---:B----4-:R-:W-:Y:S06]  /*16b60*/  HMMA.16816.F32.BF16 R52, R128.reuse, R108, R52 ;  /* 0x0000006c8034723c */ /* 0x050fec0000041834 */
[----:B------:R-:W-:Y:S01]  /*16b70*/  MUFU.EX2 R170, R170 ;  /* 0x000000aa00aa7308 */ /* 0x000fe20000000800 */
[--C-:B------:R-:W-:Y:S01]  /*16b80*/  FFMA.FTZ R179, R179, UR4, -R148.reuse ;  /* 0x00000004b3b37c23 */ /* 0x100fe20008010894 */
[C---:B------:R-:W-:Y:S01]  /*16b90*/  HMMA.16816.F32.BF16 R56, R128.reuse, R110, R56 ;  /* 0x0000006e8038723c */ /* 0x040fe20000041838 */
[----:B------:R-:W-:Y:S02]  /*16ba0*/  LDSM.16.MT88.4 R108, [R200+0xc800] ;  /* 0x00c80000c86c783b */ /* 0x000fe40000004200 */
[--C-:B------:R-:W-:Y:S03]  /*16bb0*/  FFMA.FTZ R231, R231, UR4, -R148.reuse ;  /* 0x00000004e7e77c23 */ /* 0x100fe60008010894 */
[C---:B---3--:R-:W-:Y:S02]  /*16bc0*/  HMMA.16816.F32.BF16 R60, R128.reuse, R100, R60 ;  /* 0x00000064803c723c */ /* 0x048fe4000004183c */
[----:B------:R-:W-:Y:S03]  /*16bd0*/  MUFU.EX2 R179, R179 ;  /* 0x000000b300b37308 */ /* 0x000fe60000000800 */
[C---:B------:R-:W-:Y:S01]  /*16be0*/  FMUL.FTZ R88, R2.reuse, R88 ;  /* 0x0000005802587220 */ /* 0x040fe20000410000 */
[C---:B------:R-:W-:Y:S01]  /*16bf0*/  HMMA.16816.F32.BF16 R64, R128.reuse, R102, R64 ;  /* 0x000000668040723c */ /* 0x040fe20000041840 */
[----:B------:R-:W2:Y:S05]  /*16c00*/  LDSM.16.MT88.4 R100, [R197+0x10000] ;  /* 0x01000000c564783b */ /* 0x000eaa0000004200 */
[----:B------:R3:W4:Y:S01]  /*16c10*/  MUFU.EX2 R175, R231 ;  /* 0x000000e700af7308 */ /* 0x0007220000000800 */
[----:B------:R-:W-:Y:S01]  /*16c20*/  FMUL.FTZ R89, R2, R89 ;  /* 0x0000005902597220 */ /* 0x000fe20000410000 */
[C---:B------:R-:W-:Y:S03]  /*16c30*/  HMMA.16816.F32.BF16 R68, R128.reuse, R112, R68 ;  /* 0x000000708044723c */ /* 0x040fe60000041844 */
[C---:B------:R-:W-:Y:S03]  /*16c40*/  FMUL.FTZ R90, R0.reuse, R90 ;  /* 0x0000005a005a7220 */ /* 0x040fe60000410000 */
[C---:B------:R-:W-:Y:S01]  /*16c50*/  HMMA.16816.F32.BF16 R72, R128.reuse, R114, R72 ;  /* 0x000000728048723c */ /* 0x040fe20000041848 */
[----:B------:R-:W-:Y:S01]  /*16c60*/  LDSM.16.MT88.4 R112, [R198+0xc800] ;  /* 0x00c80000c670783b */ /* 0x000fe20000004200 */
[----:B------:R-:W-:Y:S03]  /*16c70*/  MUFU.EX2 R226, R226 ;  /* 0x000000e200e27308 */ /* 0x000fe60000000800 */
[----:B------:R-:W-:Y:S01]  /*16c80*/  FMUL.FTZ R91, R0, R91 ;  /* 0x0000005b005b7220 */ /* 0x000fe20000410000 */
[C---:B------:R-:W-:Y:S01]  /*16c90*/  FMUL.FTZ R92, R2.reuse, R92 ;  /* 0x0000005c025c7220 */ /* 0x040fe20000410000 */
[C---:B-1----:R-:W-:Y:S05]  /*16ca0*/  HMMA.16816.F32.BF16 R76, R128.reuse, R104, R76 ;  /* 0x00000068804c723c */ /* 0x042fea000004184c */
[----:B------:R-:W-:Y:S01]  /*16cb0*/  MUFU.EX2 R233, R233 ;  /* 0x000000e900e97308 */ /* 0x000fe20000000800 */
[--C-:B---3--:R-:W-:Y:S01]  /*16cc0*/  FFMA.FTZ R231, R151, UR4, -R148.reuse ;  /* 0x0000000497e77c23 */ /* 0x108fe20008010894 */
[----:B------:R-:W-:Y:S01]  /*16cd0*/  FMUL.FTZ R93, R2, R93 ;  /* 0x0000005d025d7220 */ /* 0x000fe20000410000 */
[C---:B------:R-:W-:Y:S01]  /*16ce0*/  HMMA.16816.F32.BF16 R80, R128.reuse, R106, R80 ;  /* 0x0000006a8050723c */ /* 0x040fe20000041850 */
[----:B------:R-:W1:Y:S02]  /*16cf0*/  LDSM.16.MT88.4 R104, [R196+0x10000] ;  /* 0x01000000c468783b */ /* 0x000e640000004200 */
[C---:B------:R-:W-:Y:S01]  /*16d00*/  FMUL.FTZ R94, R0.reuse, R94 ;  /* 0x0000005e005e7220 */ /* 0x040fe20000410000 */
[----:B------:R-:W-:Y:S01]  /*16d10*/  FMUL.FTZ R95, R0, R95 ;  /* 0x0000005f005f7220 */ /* 0x000fe20000410000 */
[C---:B------:R-:W-:Y:S01]  /*16d20*/  FMUL.FTZ R96, R2.reuse, R96 ;  /* 0x0000006002607220 */ /* 0x040fe20000410000 */
[----:B------:R-:W-:Y:S01]  /*16d30*/  FMUL.FTZ R97, R2, R97 ;  /* 0x0000006102617220 */ /* 0x000fe20000410000 */
[----:B------:R-:W-:Y:S01]  /*16d40*/  MUFU.EX2 R231, R231 ;  /* 0x000000e700e77308 */ /* 0x000fe20000000800 */
[C---:B------:R-:W-:Y:S03]  /*16d50*/  FMUL.FTZ R98, R0.reuse, R98 ;  /* 0x0000006200627220 */ /* 0x040fe60000410000 */
[----:B------:R-:W-:Y:S01]  /*16d60*/  FMUL.FTZ R99, R0, R99 ;  /* 0x0000006300637220 */ /* 0x000fe20000410000 */
[----:B------:R-:W-:Y:S01]  /*16d70*/  FFMA.FTZ R178, R229, UR4, -R148 ;  /* 0x00000004e5b27c23 */ /* 0x000fe20008010894 */
[----:B------:R-:W-:Y:S01]  /*16d80*/  FFMA.FTZ R229, R155, UR4, -R144 ;  /* 0x000000049be57c23 */ /* 0x000fe20008010890 */
[--C-:B------:R-:W-:Y:S01]  /*16d90*/  FFMA.FTZ R209, R227, UR4, -R148.reuse ;  /* 0x00000004e3d17c23 */ /* 0x100fe20008010894 */
[C---:B--2---:R-:W-:Y:S01]  /*16da0*/  HMMA.16816.F32.BF16 R84, R128.reuse, R100, R84 ;  /* 0x000000648054723c */ /* 0x044fe20000041854 */
[----:B------:R-:W-:Y:S01]  /*16db0*/  LDSM.16.MT88.4 R152, [R197+0xf800] ;  /* 0x00f80000c598783b */ /* 0x000fe20000004200 */
[----:B------:R-:W-:Y:S01]  /*16dc0*/  MUFU.EX2 R228, R228 ;  /* 0x000000e400e47308 */ /* 0x000fe20000000800 */
[--C-:B------:R-:W-:Y:S01]  /*16dd0*/  FFMA.FTZ R227, R159, UR4, -R148.reuse ;  /* 0x000000049fe37c23 */ /* 0x100fe20008010894 */
[----:B------:R-:W-:Y:S01]  /*16de0*/  FFMA.FTZ R148, R145, UR4, -R148 ;  /* 0x0000000491947c23 */ /* 0x000fe20008010894 */
[----:B------:R-:W-:Y:S01]  /*16df0*/  FFMA.FTZ R173, R2, R225, R173 ;  /* 0x000000e102ad7223 */ /* 0x000fe200000100ad */
[C---:B------:R-:W-:Y:S03]  /*16e00*/  HMMA.16816.F32.BF16 R88, R128.reuse, R102, R88 ;  /* 0x000000668058723c */ /* 0x040fe60000041858 */
[----:B------:R-:W-:Y:S03]  /*16e10*/  LDSM.16.MT88.4 R144, [R200+0xf800] ;  /* 0x00f80000c890783b */ /* 0x000fe60000004200 */
[----:B------:R2:W-:Y:S01]  /*16e20*/  MUFU.EX2 R235, R148 ;  /* 0x0000009400eb7308 */ /* 0x0005e20000000800 */
[----:B----4-:R-:W-:Y:S01]  /*16e30*/  F2FP.BF16.F32.PACK_AB R100, R175, R170 ;  /* 0x000000aaaf64723e */ /* 0x010fe200000010ff */
[----:B------:R-:W-:Y:S03]  /*16e40*/  FFMA.FTZ R171, R0, R223, R171 ;  /* 0x000000df00ab7223 */ /* 0x000fe600000100ab */
[----:B------:R-:W-:Y:S01]  /*16e50*/  F2FP.BF16.F32.PACK_AB R101, R177, R172 ;  /* 0x000000acb165723e */ /* 0x000fe200000010ff */
[----:B------:R-:W-:Y:S01]  /*16e60*/  FADD.FTZ R173, R169, R173 ;  /* 0x000000ada9ad7221 */ /* 0x000fe20000010000 */
[----:B------:R-:W-:Y:S01]  /*16e70*/  LDSM.16.MT88.4 R156, [R196+0xf800] ;  /* 0x00f80000c49c783b */ /* 0x000fe20000004200 */
[----:B------:R-:W-:Y:S02]  /*16e80*/  F2FP.BF16.F32.PACK_AB R102, R179, R174 ;  /* 0x000000aeb366723e */ /* 0x000fe400000010ff */
[----:B------:R-:W-:Y:S01]  /*16e90*/  MUFU.EX2 R178, R178 ;  /* 0x000000b200b27308 */ /* 0x000fe20000000800 */
[----:B------:R-:W-:Y:S01]  /*16ea0*/  F2FP.BF16.F32.PACK_AB R103, R181, R176 ;  /* 0x000000b0b567723e */ /* 0x000fe200000010ff */
[----:B------:R-:W-:Y:S01]  /*16eb0*/  FADD.FTZ R166, R166, R171 ;  /* 0x000000aba6a67221 */ /* 0x000fe20000010000 */
[----:B------:R-:W-:Y:S01]  /*16ec0*/  IADD3 R0, R221, -0x1, RZ ;  /* 0xffffffffdd007810 */ /* 0x000fe20007ffe0ff */
[----:B------:R-:W-:Y:S01]  /*16ed0*/  FADD.FTZ R168, R168, R173 ;  /* 0x000000ada8a87221 */ /* 0x000fe20000010000 */
[C---:B-1----:R-:W-:Y:S01]  /*16ee0*/  HMMA.16816.F32.BF16 R92, R128.reuse, R104, R92 ;  /* 0x00000068805c723c */ /* 0x042fe2000004185c */
[----:B--2---:R-:W-:Y:S04]  /*16ef0*/  LDSM.16.MT88.4 R148, [R198+0xf800] ;  /* 0x00f80000c694783b */ /* 0x004fe80000004200 */
[----:B------:R-:W1:Y:S01]  /*16f00*/  MUFU.EX2 R209, R209 ;  /* 0x000000d100d17308 */ /* 0x000e620000000800 */
[----:B------:R-:W-:Y:S01]  /*16f10*/  FADD.FTZ R165, R165, R166 ;  /* 0x000000a6a5a57221 */ /* 0x000fe20000010000 */
[----:B------:R-:W-:Y:S01]  /*16f20*/  FADD.FTZ R167, R167, R168 ;  /* 0x000000a8a7a77221 */ /* 0x000fe20000010000 */
[----:B------:R-:W-:Y:S01]  /*16f30*/  HMMA.16816.F32.BF16 R96, R128, R106, R96 ;  /* 0x0000006a8060723c */ /* 0x000fe20000041860 */
[----:B------:R-:W2:Y:S06]  /*16f40*/  LDSM.16.MT88.4 R104, [R196+0xe800] ;  /* 0x00e80000c468783b */ /* 0x000eac0000004200 */
        /* <DEDUP_REMOVED lines=17> */
[----:B------:R-:W5:Y:S04]  /*17060*/  LDSM.16.MT88.4 R116, [R197+0x10800] ;  /* 0x01080000c574783b */ /* 0x000f680000004200 */
        /* <DEDUP_REMOVED lines=119> */
.L_x_4026:
        /* <DEDUP_REMOVED lines=264> */
.L_x_4031:
[----:B------:R-:W1:Y:S01]  /*18860*/  S2R R32, SR_CTAID.Z ;  /* 0x0000000000207919 */ /* 0x000e620000002700 */
[----:B------:R-:W1:Y:S01]  /*18870*/  LDC R3, c[0x0][0x270] ;  /* 0x00009c00ff037b82 */ /* 0x000e620000000800 */
[----:B---3--:R-:W1:Y:S07]  /*18880*/  S2R R21, SR_CTAID.Y ;  /* 0x0000000000157919 */ /* 0x008e6e0000002600 */
[----:B------:R-:W2:Y:S01]  /*18890*/  LDC R2, c[0x0][0x2c4] ;  /* 0x0000b100ff027b82 */ /* 0x000ea20000000800 */
[----:B-1----:R-:W-:-:S04]  /*188a0*/  IMAD R3, R21, R3, R32 ;  /* 0x0000000315037224 */ /* 0x002fc800078e0220 */
[----:B--2---:R-:W-:-:S07]  /*188b0*/  IMAD R2, R3, R2, RZ ;  /* 0x0000000203027224 */ /* 0x004fce00078e02ff */
.L_x_4032:
        /* <DEDUP_REMOVED lines=29> */
.L_x_4034:
[----:B------:R-:W-:Y:S05]  /*18a90*/  BSYNC B0 ;  /* 0x0000000000007941 */ /* 0x000fea0003800000 */
.L_x_4033:
        /* <DEDUP_REMOVED lines=60> */
.L_x_4036:
[----:B------:R-:W-:Y:S05]  /*18e60*/  BSYNC B0 ;  /* 0x0000000000007941 */ /* 0x000fea0003800000 */
.L_x_4035:
        /* <DEDUP_REMOVED lines=19> */
.L_x_4038:
[----:B------:R-:W-:Y:S05]  /*18fa0*/  BSYNC B0 ;  /* 0x0000000000007941 */ /* 0x000fea0003800000 */
.L_x_4037:
        /* <DEDUP_REMOVED lines=19> */
.L_x_4040:
[----:B------:R-:W-:Y:S05]  /*190e0*/  BSYNC B0 ;  /* 0x0000000000007941 */ /* 0x000fea0003800000 */
.L_x_4039:
        /* <DEDUP_REMOVED lines=16> */
.L_x_4041:
        /* <DEDUP_REMOVED lines=9> */
.L_x_7953:


//--------------------- .text._ZN5flash24flash_fwd_splitkv_kernelI23Flash_fwd_kernel_traitsILi192ELi64ELi64ELi4ELb0ELb0EN7cutlass10bfloat16_tE19Flash_kernel_traitsILi192ELi64ELi64ELi4ES3_EELb0ELb0ELb1ELb0ELb0ELb0ELb0ELb1EEEvNS_16Flash_fwd_paramsE --------------------------
	.section	.text._ZN5flash24flash_fwd_splitkv_kernelI23Flash_fwd_kernel_traitsILi192ELi64ELi64ELi4ELb0ELb0EN7cutlass10bfloat16_tE19Flash_kernel_traitsILi192ELi64ELi64ELi4ES3_EELb0ELb0ELb1ELb0ELb0ELb0ELb0ELb1EEEvNS_16Flash_fwd_paramsE,"ax",@progbits
	.align	128
        .global         _ZN5flash24flash_fwd_splitkv_kernelI23Flash_fwd_kernel_traitsILi192ELi64ELi64ELi4ELb0ELb0EN7cutlass10bfloat16_tE19Flash_kernel_traitsILi192ELi64ELi64ELi4ES3_EELb0ELb0ELb1ELb0ELb0ELb0ELb0ELb1EEEvNS_16Flash_fwd_paramsE
        .type           _ZN5flash24flash_fwd_splitkv_kernelI23Flash_fwd_kernel_traitsILi192ELi64ELi64ELi4ELb0ELb0EN7cutlass10bfloat16_tE19Flash_kernel_traitsILi192ELi64ELi64ELi4ES3_EELb0ELb0ELb1ELb0ELb0ELb0ELb0ELb1EEEvNS_16Flash_fwd_paramsE,@function
        .size           _ZN5flash24flash_fwd_splitkv_kernelI23Flash_fwd_kernel_traitsILi192ELi64ELi64ELi4ELb0ELb0EN7cutlass10bfloat16_tE19Flash_kernel_traitsILi192ELi64ELi64ELi4ES3_EELb0ELb0ELb1ELb0ELb0ELb0ELb0ELb1EEEvNS_16Flash_fwd_paramsE,(.L_x_7906 - _ZN5flash24flash_fwd_splitkv_kernelI23Flash_fwd_kernel_traitsILi192ELi64ELi64ELi4ELb0ELb0EN7cutlass10bfloat16_tE19Flash_kernel_traitsILi192ELi64ELi64ELi4ES3_EELb0ELb0ELb1ELb0ELb0ELb0ELb0ELb1EEEvNS_16Flash_fwd_paramsE)
        .other          _ZN5flash24flash_fwd_splitkv_kernelI23Flash_fwd_kernel_traitsILi192ELi64ELi64ELi4ELb0ELb0EN7cutlass10bfloat16_tE19Flash_kernel_traitsILi192ELi64ELi64ELi4ES3_EELb0ELb0ELb1ELb0ELb0ELb0ELb0ELb1EEEvNS_16Flash_fwd_paramsE,@"STO_CUDA_ENTRY STV_DEFAULT"
_ZN5flash24flash_fwd_splitkv_kernelI23Flash_fwd_kernel_traitsILi192ELi64ELi64ELi4ELb0ELb0EN7cutlass10bfloat16_tE19Flash_kernel_traitsILi192ELi64ELi64ELi4ES3_EELb0ELb0ELb1ELb0ELb0ELb0ELb0ELb1EEEvNS_16Flash_fwd_paramsE:
.text._ZN5flash24flash_fwd_splitkv_kernelI23Flash_fwd_kernel_traitsILi192ELi64ELi64ELi4ELb0ELb0EN7cutlass10bfloat16_tE19Flash_kernel_traitsILi192ELi64ELi64ELi4ES3_EELb0ELb0ELb1ELb0ELb0ELb0ELb0ELb1EEEvNS_16Flash_fwd_paramsE:
[----:B------:R-:W-:Y:S01]  /*0000*/  LDC R1, c[0x0][0x28] ;  /* 0x00000a00ff017b82 */ /* 0x000fe20000000800 */
[----:B------:R-:W1:Y:S07]  /*0010*/  S2R R211, SR_CTAID.X ;  /* 0x0000000000d37919 */ /* 0x000e6e0000002500 */
[----:B------:R-:W2:Y:S01]  /*0020*/  LDC.64 R12, c[0x0][0x198] ;  /* 0x00006600ff0c7b82 */ /* 0x000ea20000000a00 */
[----:B------:R-:W-:Y:S01]  /*0030*/  BSSY B4, `(.L_x_4042) ;  /* 0x0000005000047945 */ /* 0x000fe20003800000 */
[----:B------:R-:W-:Y:S01]  /*0040*/  MOV R208, 0x80 ;  /* 0x0000008000d07802 */ /* 0x000fe20000000f00 */
[----:B------:R-:W3:Y:S01]  /*0050*/  S2R R209, SR_CTAID.Y ;  /* 0x0000000000d17919 */ /* 0x000ee20000002600 */
[----:B------:R-:W4:Y:S05]  /*0060*/  S2R R210, SR_CTAID.Z ;  /* 0x0000000000d27919 */ /* 0x000f2a0000002700 */
[----:B-1234-:R-:W-:Y:S05]  /*0070*/  CALL.REL.NOINC `($_ZN5flash24flash_fwd_splitkv_kernelI23Flash_fwd_kernel_traitsILi192ELi64ELi64ELi4ELb0ELb0EN7cutlass10bfloat16_tE19Flash_kernel_traitsILi192ELi64ELi64ELi4ES3_EELb0ELb0ELb1ELb0ELb0ELb0ELb0ELb1EEEvNS_16Flash_fwd_paramsE$_ZN5flash30compute_attn_1rowblock_splitkvI23Flash_fwd_kernel_traitsILi192ELi64ELi64ELi4ELb0ELb0EN7cutlass10bfloat16_tE19Flash_kernel_traitsILi192ELi64ELi64ELi4ES3_EELb0ELb0ELb1ELb0ELb0ELb0ELb0ELb1ENS_16Flash_fwd_paramsEEEvRKT8_iiiii) ;  /* 0x0000000000087944 */ /* 0x01efea0003c00000 */
[----:B------:R-:W-:Y:S05]  /*0080*/  BSYNC B4 ;  /* 0x0000000000047941 */ /* 0x000fea0003800000 */
.L_x_4042:
[----:B------:R-:W-:Y:S05]  /*0090*/  EXIT ;  /* 0x000000000000794d */ /* 0x000fea0003800000 */
        .type           $_ZN5flash24flash_fwd_splitkv_kernelI23Flash_fwd_kernel_traitsILi192ELi64ELi64ELi4ELb0ELb0EN7cutlass10bfloat16_tE19Flash_kernel_traitsILi192ELi64ELi64ELi4ES3_EELb0ELb0ELb1ELb0ELb0ELb0ELb0ELb1EEEvNS_16Flash_fwd_paramsE$_ZN5flash30compute_attn_1rowblock_splitkvI23Flash_fwd_kernel_traitsILi192ELi64ELi64ELi4ELb0ELb0EN7cutlass10bfloat16_tE19Flash_kernel_traitsILi192ELi64ELi64ELi4ES3_EELb0ELb0ELb1ELb0ELb0ELb0ELb0ELb1ENS_16Flash_fwd_paramsEEEvRKT8_iiiii,@function
        .size           $_ZN5flash24flash_fwd_splitkv_kernelI23Flash_fwd_kernel_traitsILi192ELi64ELi64ELi4ELb0ELb0EN7cutlass10bfloat16_tE19Flash_kernel_traitsILi192ELi64ELi64ELi4ES3_EELb0ELb0ELb1ELb0ELb0ELb0ELb0ELb1EEEvNS_16Flash_fwd_paramsE$_ZN5flash30compute_attn_1rowblock_splitkvI23Flash_fwd_kernel_traitsILi192ELi64ELi64ELi4ELb0ELb0EN7cutlass10bfloat16_tE19Flash_kernel_traitsILi192ELi64ELi64ELi4ES3_EELb0ELb0ELb1ELb0ELb0ELb0ELb0ELb1ENS_16Flash_fwd_paramsEEEvRKT8_iiiii,(.L_x_7906 - $_ZN5flash24flash_fwd_splitkv_kernelI23Flash_fwd_kernel_traitsILi192ELi64ELi64ELi4ELb0ELb0EN7cutlass10bfloat16_tE19Flash_kernel_traitsILi192ELi64ELi64ELi4ES3_EELb0ELb0ELb1ELb0ELb0ELb0ELb0ELb1EEEvNS_16Flash_fwd_paramsE$_ZN5flash30compute_attn_1rowblock_splitkvI23Flash_fwd_kernel_traitsILi192ELi64ELi64ELi4ELb0ELb0EN7cutlass10bfloat16_tE19Flash_kernel_traitsILi192ELi64ELi64ELi4ES3_EELb0ELb0ELb1ELb0ELb0ELb0ELb0ELb1ENS_16Flash_fwd_paramsEEEvRKT8_iiiii)
$_ZN5flash24flash_fwd_splitkv_kernelI23Flash_fwd_kernel_traitsILi192ELi64ELi64ELi4ELb0ELb0EN7cutlass10bfloat16_tE19Flash_kernel_traitsILi192ELi64ELi64ELi4ES3_EELb0ELb0ELb1ELb0ELb0ELb0ELb0ELb1EEEvNS_16Flash_fwd_paramsE$_ZN5flash30compute_attn_1rowblock_splitkvI23Flash_fwd_kernel_traitsILi192ELi64ELi64ELi4ELb0ELb0EN7cutlass10bfloat16_tE19Flash_kernel_traitsILi192ELi64ELi64ELi4ES3_EELb0ELb0ELb1ELb0ELb0ELb0ELb0ELb1ENS_16Flash_fwd_paramsEEEvRKT8_iiiii:
        /* <DEDUP_REMOVED lines=28> */
.L_x_4044:
[----:B------:R-:W-:Y:S05]  /*0260*/  BSYNC B0 ;  /* 0x0000000000007941 */ /* 0x000fea0003800000 */
.L_x_4043:
        /* <DEDUP_REMOVED lines=8> */
.L_x_4046:
[----:B------:R3:W5:Y:S02]  /*02f0*/  LD.E R0, desc[UR6][R12.64+0xb8] ;  /* 0x0000b8060c007980 */ /* 0x000764000c101900 */
.L_x_4047:
[----:B------:R-:W-:Y:S05]  /*0300*/  BSYNC B0 ;  /* 0x0000000000007941 */ /* 0x000fea0003800000 */
.L_x_4045:
        /* <DEDUP_REMOVED lines=10> */
.L_x_4049:
[----:B------:R-:W2:Y:S01]  /*03b0*/  LD.E.64 R2, desc[UR6][R12.64+0x108] ;  /* 0x000108060c027980 */ /* 0x000ea2000c101b00 */
[----:B------:R-:W-:Y:S01]  /*03c0*/  BSSY B0, `(.L_x_4051) ;  /* 0x0000006000007945 */ /* 0x000fe20003800000 */
[----:B------:R-:W-:Y:S01]  /*03d0*/  IMAD.MOV.U32 R0, RZ, RZ, RZ ;  /* 0x000000ffff007224 */ /* 0x000fe200078e00ff */
[----:B--2---:R-:W-:-:S04]  /*03e0*/  ISETP.NE.U32.AND P0, PT, R2, RZ, PT ;  /* 0x000000ff0200720c */ /* 0x004fc80003f05070 */
[----:B------:R-:W-:-:S13]  /*03f0*/  ISETP.NE.AND.EX P0, PT, R3, RZ, PT, P0 ;  /* 0x000000ff0300720c */ /* 0x000fda0003f05300 */
[----:B------:R-:W-:Y:S05]  /*0400*/  @!P0 BRA `(.L_x_4052) ;  /* 0x0000000000048947 */ /* 0x000fea0003800000 */
[----:B------:R2:W5:Y:S02]  /*0410*/  LD.E R0, desc[UR6][R12.64+0xbc] ;  /* 0x0000bc060c007980 */ /* 0x000564000c101900 */
.L_x_4052:
[----:B------:R-:W-:Y:S05]  /*0420*/  BSYNC B0 ;  /* 0x0000000000007941 */ /* 0x000fea0003800000 */
.L_x_4051:
[----:B-----5:R-:W-:Y:S02]  /*0430*/  IADD3 R137, R73, R0, RZ ;  /* 0x0000000049897210 */ /* 0x020fe40007ffe0ff */
.L_x_4050:
[----:B------:R-:W-:Y:S05]  /*0440*/  BSYNC B1 ;  /* 0x0000000000017941 */ /* 0x000fea0003800000 */
.L_x_4048:
[----:B------:R-:W-:Y:S01]  /*0450*/  IMAD.SHL.U32 R69, R211, 0x40, RZ ;  /* 0x00000040d3457824 */ /* 0x000fe200078e00ff */
[----:B------:R-:W-:Y:S01]  /*0460*/  MOV R2, R208 ;  /* 0x000000d000027202 */ /* 0x000fe20000000f00 */
[----:B------:R-:W-:-:S03]  /*0470*/  IMAD.MOV.U32 R3, RZ, RZ, 0x0 ;  /* 0x00000000ff037424 */ /* 0x000fc600078e00ff */
[----:B------:R-:W-:-:S13]  /*0480*/  ISETP.GT.AND P0, PT, R212, R69, PT ;  /* 0x00000045d400720c */ /* 0x000fda0003f04270 */
[----:B-1234-:R-:W-:Y:S05]  /*0490*/  @!P0 RET.REL.NODEC R2 `(_ZN5flash24flash_fwd_splitkv_kernelI23Flash_fwd_kernel_traitsILi192ELi64ELi64ELi4ELb0ELb0EN7cutlass10bfloat16_tE19Flash_kernel_traitsILi192ELi64ELi64ELi4ES3_EELb0ELb0ELb1ELb0ELb0ELb0ELb0ELb1EEEvNS_16Flash_fwd_paramsE) ;  /* 0xfffffff802d88950 */ /* 0x01efea0003c3ffff */
        /* <DEDUP_REMOVED lines=32> */
[----:B------:R-:W-:Y:S02]  /*06a0*/  ISETP.NE.AND P3, PT, R57, RZ, PT ;  /* 0x000000ff3900720c */ /* 0x000fe40003f65270 */
[----:B------:R-:W-:Y:S01]  /*06b0*/  IADD3 R21, R24, 0x40, RZ ;  /* 0x0000004018157810 */ /* 0x000fe20007ffe0ff */
[-C--:B--2---:R-:W-:Y:S02]  /*06c0*/  @P0 IMAD R11, R7, R213.reuse, RZ ;  /* 0x000000d5070b0224 */ /* 0x084fe400078e02ff */
[----:B------:R-:W-:-:S04]  /*06d0*/  @P0 IMAD.WIDE.U32 R18, R6, R213, RZ ;  /* 0x000000d506120225 */ /* 0x000fc800078e00ff */
[----:B------:R-:W-:Y:S01]  /*06e0*/  @P0 IMAD.MOV.U32 R10, RZ, RZ, R18 ;  /* 0x000000ffff0a0224 */ /* 0x000fe200078e0012 */
[----:B------:R-:W-:Y:S01]  /*06f0*/  @P0 IADD3 R11, R19, R11, RZ ;  /* 0x0000000b130b0210 */ /* 0x000fe20007ffe0ff */
[-C--:B----4-:R-:W-:Y:S02]  /*0700*/  @!P0 IMAD R15, R17, R209.reuse, RZ ;  /* 0x000000d1110f8224 */ /* 0x090fe400078e02ff */
[----:B------:R-:W-:-:S04]  /*0710*/  @!P0 IMAD.WIDE.U32 R18, R16, R209, RZ ;  /* 0x000000d110128225 */ /* 0x000fc800078e00ff */
[----:B------:R-:W-:Y:S02]  /*0720*/  @!P0 IMAD R14, R16, R14, R15 ;  /* 0x0000000e100e8224 */ /* 0x000fe400078e020f */
[----:B-1----:R-:W-:Y:S02]  /*0730*/  IMAD R13, R7, R69, RZ ;  /* 0x00000045070d7224 */ /* 0x002fe400078e02ff */
[----:B------:R-:W-:-:S04]  /*0740*/  IMAD.WIDE.U32 R16, R69, R6, R24 ;  /* 0x0000000645107225 */ /* 0x000fc800078e0018 */
        /* <DEDUP_REMOVED lines=14> */
[----:B------:R-:W-:Y:S01]  /*0830*/  SHF.R.S32.HI R15, RZ, 0x1f, R9 ;  /* 0x0000001fff0f7819 */ /* 0x000fe20000011409 */
[----:B------:R-:W-:Y:S01]  /*0840*/  VIADD R19, R24, 0x80 ;  /* 0x0000008018137836 */ /* 0x000fe20000000000 */
        /* <DEDUP_REMOVED lines=15> */
.L_x_4055:
[----:B------:R-:W-:Y:S05]  /*0940*/  BSYNC B0 ;  /* 0x0000000000007941 */ /* 0x000fea0003800000 */
.L_x_4054:
        /* <DEDUP_REMOVED lines=19> */
.L_x_4057:
[----:B------:R-:W-:Y:S05]  /*0a80*/  BSYNC B0 ;  /* 0x0000000000007941 */ /* 0x000fea0003800000 */
.L_x_4056:
        /* <DEDUP_REMOVED lines=21> */
.L_x_4059:
[----:B------:R-:W-:Y:S05]  /*0be0*/  BSYNC B0 ;  /* 0x0000000000007941 */ /* 0x000fea0003800000 */
.L_x_4058:
        /* <DEDUP_REMOVED lines=29> */
.L_x_4061:
[----:B------:R-:W-:Y:S05]  /*0dc0*/  BSYNC B0 ;  /* 0x0000000000007941 */ /* 0x000fea0003800000 */
.L_x_4060:
[----:B------:R-:W-:Y:S01]  /*0dd0*/  MOV R209, 0x0 ;  /* 0x0000000000d17802 */ /* 0x000fe20000000f00 */
[----:B------:R-:W-:Y:S04]  /*0de0*/  @!P6 ST.E desc[UR6][R10.64], R4 ;  /* 0x000000040a00e985 */ /* 0x000fe8000c101906 */
[----:B------:R-:W-:Y:S04]  /*0df0*/  @!P5 ST.E desc[UR6][R10.64+0x40], R3 ;  /* 0x000040030a00d985 */ /* 0x000fe8000c101906 */
[----:B------:R1:W-:Y:S02]  /*0e00*/  @!P4 ST.E desc[UR6][R10.64+0x80], R0 ;  /* 0x000080000a00c985 */ /* 0x0003e4000c101906 */
[----:B-12---:R-:W-:Y:S05]  /*0e10*/  @P3 RET.REL.NODEC R208 `(_ZN5flash24flash_fwd_splitkv_kernelI23Flash_fwd_kernel_traitsILi192ELi64ELi64ELi4ELb0ELb0EN7cutlass10bfloat16_tE19Flash_kernel_traitsILi192ELi64ELi64ELi4ES3_EELb0ELb0ELb1ELb0ELb0ELb0ELb0ELb1EEEvNS_16Flash_fwd_paramsE) ;  /* 0xfffffff0d0783950 */ /* 0x006fea0003c3ffff */
[----:B------:R-:W-:Y:S02]  /*0e20*/  MOV R3, 0x7f800000 ;  /* 0x7f80000000037802 */ /* 0x000fe40000000f00 */
[----:B------:R-:W-:-:S03]  /*0e30*/  MOV R209, 0x0 ;  /* 0x0000000000d17802 */ /* 0x000fc60000000f00 */
[----:B------:R1:W-:Y:S02]  /*0e40*/  ST.E desc[UR6][R10.64+0xc0], R3 ;  /* 0x0000c0030a007985 */ /* 0x0003e4000c101906 */
[----:B-1----:R-:W-:Y:S05]  /*0e50*/  RET.REL.NODEC R208 `(_ZN5flash24flash_fwd_splitkv_kernelI23Flash_fwd_kernel_traitsILi192ELi64ELi64ELi4ELb0ELb0EN7cutlass10bfloat16_tE19Flash_kernel_traitsILi192ELi64ELi64ELi4ES3_EELb0ELb0ELb1ELb0ELb0ELb0ELb0ELb1EEEvNS_16Flash_fwd_paramsE) ;  /* 0xfffffff0d0687950 */ /* 0x002fea0003c3ffff */
.L_x_4053:
        /* <DEDUP_REMOVED lines=40> */
[----:B------:R-:W-:-:S04]  /*10e0*/  IMAD R5, R5, R4, RZ ;  /* 0x0000000405057224 */ /* 0x000fc800078e02ff */
        /* <DEDUP_REMOVED lines=30> */
[----:B------:R-:W-:Y:S01]  /*12d0*/  ISETP.GT.U32.AND P1, PT, R6, R5, PT ;  /* 0x000000050600720c */ /* 0x000fe20003f24070 */
[----:B------:R-:W-:-:S12]  /*12e0*/  IMAD.MOV R11, RZ, RZ, -R11 ;  /* 0x000000ffff0b7224 */ /* 0x000fd800078e0a0b */
[----:B------:R-:W-:-:S04]  /*12f0*/  @!P1 IADD3 R5, R5, -R6, RZ ;  /* 0x8000000605059210 */ /* 0x000fc80007ffe0ff */
[----:B------:R-:W-:Y:S02]  /*1300*/  ISETP.GE.U32.AND P2, PT, R5, R6, PT ;  /* 0x000000060500720c */ /* 0x000fe40003f46070 */
[----:B------:R-:W-:Y:S02]  /*1310*/  LOP3.LUT R6, R210, R3, RZ, 0x3c, !PT ;  /* 0x00000003d2067212 */ /* 0x000fe400078e3cff */
[----:B------:R-:W-:Y:S01]  /*1320*/  @!P1 IADD3 R2, R2, 0x1, RZ ;  /* 0x0000000102029810 */ /* 0x000fe20007ffe0ff */
[----:B------:R-:W-:Y:S01]  /*1330*/  IMAD R7, R10, R11, R7 ;  /* 0x0000000b0a077224 */ /* 0x000fe200078e0207 */
[----:B------:R-:W-:Y:S02]  /*1340*/  ISETP.GE.AND P0, PT, R6, RZ, PT ;  /* 0x000000ff0600720c */ /* 0x000fe40003f06270 */
[----:B------:R-:W-:-:S05]  /*1350*/  ISETP.NE.AND P1, PT, R3, RZ, PT ;  /* 0x000000ff0300720c */ /* 0x000fca0003f25270 */
[----:B------:R-:W-:Y:S01]  /*1360*/  @P2 VIADD R2, R2, 0x1 ;  /* 0x0000000102022836 */ /* 0x000fe20000000000 */
[----:B------:R-:W-:Y:S01]  /*1370*/  SHF.R.S32.HI R23, RZ, 0x1f, R7 ;  /* 0x0000001fff177819 */ /* 0x000fe20000011407 */
[----:B----4-:R-:W-:-:S04]  /*1380*/  IMAD R6, R67, R7, RZ ;  /* 0x0000000743067224 */ /* 0x010fc800078e02ff */
[----:B------:R-:W-:Y:S01]  /*1390*/  IMAD R6, R66, R23, R6 ;  /* 0x0000001742067224 */ /* 0x000fe200078e0206 */
[----:B--2---:R-:W-:Y:S01]  /*13a0*/  SHF.R.S32.HI R5, RZ, 0x1f, R0 ;  /* 0x0000001fff057819 */ /* 0x004fe20000011400 */
[-C--:B------:R-:W-:Y:S02]  /*13b0*/  IMAD R4, R21, R0.reuse, RZ ;  /* 0x0000000015047224 */ /* 0x080fe400078e02ff */
[----:B------:R-:W-:-:S04]  /*13c0*/  IMAD.WIDE.U32 R10, R20, R0, RZ ;  /* 0x00000000140a7225 */ /* 0x000fc800078e00ff */
[----:B------:R-:W-:-:S05]  /*13d0*/  IMAD R4, R20, R5, R4 ;  /* 0x0000000514047224 */ /* 0x000fca00078e0204 */
[----:B------:R-:W-:Y:S01]  /*13e0*/  IADD3 R11, R11, R4, RZ ;  /* 0x000000040b0b7210 */ /* 0x000fe20007ffe0ff */
[----:B------:R-:W-:Y:S02]  /*13f0*/  IMAD.MOV.U32 R4, RZ, RZ, R2 ;  /* 0x000000ffff047224 */ /* 0x000fe400078e0002 */
[----:B------:R-:W-:-:S03]  /*1400*/  IMAD.WIDE.U32 R10, R7, R66, R10 ;  /* 0x00000042070a7225 */ /* 0x000fc600078e000a */
[----:B------:R-:W-:Y:S02]  /*1410*/  @!P0 IADD3 R4, -R4, RZ, RZ ;  /* 0x000000ff04048210 */ /* 0x000fe40007ffe1ff */
[----:B------:R-:W-:Y:S01]  /*1420*/  @!P1 LOP3.LUT R4, RZ, R3, RZ, 0x33, !PT ;  /* 0x00000003ff049212 */ /* 0x000fe200078e33ff */
[----:B------:R-:W-:-:S03]  /*1430*/  IMAD.IADD R11, R11, 0x1, R6 ;  /* 0x000000010b0b7824 */ /* 0x000fc600078e0206 */
[----:B------:R-:W-:Y:S01]  /*1440*/  SHF.R.S32.HI R3, RZ, 0x1f, R4 ;  /* 0x0000001fff037819 */ /* 0x000fe20000011404 */
[----:B------:R-:W-:Y:S02]  /*1450*/  IMAD R6, R19, R4, RZ ;  /* 0x0000000413067224 */ /* 0x000fe400078e02ff */
[-C--:B------:R-:W-:Y:S02]  /*1460*/  IMAD R2, R17, R0.reuse, RZ ;  /* 0x0000000011027224 */ /* 0x080fe400078e02ff */
[----:B------:R-:W-:Y:S02]  /*1470*/  IMAD R6, R18, R3, R6 ;  /* 0x0000000312067224 */ /* 0x000fe400078e0206 */
[----:B------:R-:W-:-:S04]  /*1480*/  IMAD.WIDE.U32 R14, R16, R0, RZ ;  /* 0x00000000100e7225 */ /* 0x000fc800078e00ff */
[----:B------:R-:W-:Y:S02]  /*1490*/  IMAD R5, R16, R5, R2 ;  /* 0x0000000510057224 */ /* 0x000fe400078e0202 */
[----:B------:R-:W-:Y:S01]  /*14a0*/  IMAD.WIDE.U32 R18, R4, R18, R10 ;  /* 0x0000001204127225 */ /* 0x000fe200078e000a */
[----:B------:R-:W-:-:S03]  /*14b0*/  MOV R2, R14 ;  /* 0x0000000e00027202 */ /* 0x000fc60000000f00 */
[----:B------:R-:W-:Y:S01]  /*14c0*/  IMAD.IADD R11, R15, 0x1, R5 ;  /* 0x000000010f0b7824 */ /* 0x000fe200078e0205 */
[----:B------:R-:W-:Y:S02]  /*14d0*/  IADD3 R5, R19, R6, RZ ;  /* 0x0000000613057210 */ /* 0x000fe40007ffe0ff */
[----:B------:R-:W-:Y:S01]  /*14e0*/  MOV R0, R18 ;  /* 0x0000001200007202 */ /* 0x000fe20000000f00 */
[----:B------:R-:W-:Y:S05]  /*14f0*/  BRA `(.L_x_4064) ;  /* 0x0000000400387947 */ /* 0x000fea0003800000 */
.L_x_4063:
        /* <DEDUP_REMOVED lines=8> */
[----:B------:R-:W-:-:S02]  /*1580*/  IMAD.MOV.U32 R26, RZ, RZ, RZ ;  /* 0x000000ffff1a7224 */ /* 0x000fc400078e00ff */
[----:B------:R-:W-:Y:S01]  /*1590*/  @P3 IMAD.IADD R6, R15, 0x1, R16 ;  /* 0x000000010f063824 */ /* 0x000fe200078e0210 */
        /* <DEDUP_REMOVED lines=18> */
[----:B-----5:R-:W-:-:S05]  /*16c0*/  @!P3 SHF.R.S32.HI R7, RZ, 0x1f, R14 ;  /* 0x0000001fff07b819 */ /* 0x020fca000001140e */
[-C--:B------:R-:W-:Y:S02]  /*16d0*/  @!P0 IADD3 R0, R0, -R3.reuse, RZ ;  /* 0x8000000300008210 */ /* 0x080fe40007ffe0ff */
        /* <DEDUP_REMOVED lines=9> */
[----:B------:R-:W-:Y:S02]  /*1770*/  ISETP.GE.AND P1, PT, R0, RZ, PT ;  /* 0x000000ff0000720c */ /* 0x000fe40003f26270 */
[----:B------:R-:W-:Y:S02]  /*1780*/  @!P0 IADD3 R2, R2, 0x1, RZ ;  /* 0x0000000102028810 */ /* 0x000fe40007ffe0ff */
[----:B------:R-:W-:Y:S01]  /*1790*/  @!P3 IADD3 R11, R23, R4, RZ ;  /* 0x00000004170bb210 */ /* 0x000fe20007ffe0ff */
[----:B------:R-:W-:Y:S01]  /*17a0*/  @!P3 IMAD R4, R65, R15, RZ ;  /* 0x0000000f4104b224 */ /* 0x000fe200078e02ff */
[----:B------:R-:W-:-:S02]  /*17b0*/  @!P3 SHF.R.S32.HI R3, RZ, 0x1f, R15 ;  /* 0x0000001fff03b819 */ /* 0x000fc4000001140f */
[----:B------:R-:W-:Y:S01]  /*17c0*/  ISETP.NE.AND P0, PT, R5, RZ, PT ;  /* 0x000000ff0500720c */ /* 0x000fe20003f05270 */
[----:B------:R-:W-:Y:S01]  /*17d0*/  @!P3 IMAD.WIDE.U32 R26, R64, R15, RZ ;  /* 0x0000000f401ab225 */ /* 0x000fe200078e00ff */
[----:B------:R-:W-:Y:S02]  /*17e0*/  @P2 IADD3 R2, R2, 0x1, RZ ;  /* 0x0000000102022810 */ /* 0x000fe40007ffe0ff */
[----:B------:R-:W-:Y:S01]  /*17f0*/  LEA R7, R134, 0xffffffc0, 0x6 ;  /* 0xffffffc086077811 */ /* 0x000fe200078e30ff */
[----:B------:R-:W-:Y:S01]  /*1800*/  @!P3 IMAD R3, R3, R64, R4 ;  /* 0x000000400303b224 */ /* 0x000fe200078e0204 */
[----:B------:R-:W-:Y:S01]  /*1810*/  MOV R4, R2 ;  /* 0x0000000200047202 */ /* 0x000fe20000000f00 */
[----:B------:R-:W-:Y:S01]  /*1820*/  @P3 IMAD.MOV.U32 R10, RZ, RZ, R28 ;  /* 0x000000ffff0a3224 */ /* 0x000fe200078e001c */
[----:B------:R-:W-:Y:S01]  /*1830*/  SHF.R.S32.HI R23, RZ, 0x1f, R7 ;  /* 0x0000001fff177819 */ /* 0x000fe20000011407 */
[----:B------:R-:W-:Y:S01]  /*1840*/  @!P3 IMAD.MOV.U32 R10, RZ, RZ, R22 ;  /* 0x000000ffff0ab224 */ /* 0x000fe200078e0016 */
[----:B------:R-:W-:Y:S01]  /*1850*/  @!P3 IADD3 R27, R27, R3, RZ ;  /* 0x000000031b1bb210 */ /* 0x000fe20007ffe0ff */
[-C--:B------:R-:W-:Y:S01]  /*1860*/  IMAD R6, R67, R7.reuse, RZ ;  /* 0x0000000743067224 */ /* 0x080fe200078e02ff */
[----:B------:R-:W-:Y:S01]  /*1870*/  @!P3 SHF.R.S32.HI R3, RZ, 0x1f, R14 ;  /* 0x0000001fff03b819 */ /* 0x000fe2000001140e */
[----:B------:R-:W-:Y:S01]  /*1880*/  IMAD.WIDE.U32 R10, R66, R7, R10 ;  /* 0x00000007420a7225 */ /* 0x000fe200078e000a */
[----:B------:R-:W-:-:S02]  /*1890*/  @!P1 IADD3 R4, -R4, RZ, RZ ;  /* 0x000000ff04049210 */ /* 0x000fc40007ffe1ff */
[----:B------:R-:W-:Y:S01]  /*18a0*/  @!P0 LOP3.LUT R4, RZ, R5, RZ, 0x33, !PT ;  /* 0x00000005ff048212 */ /* 0x000fe200078e33ff */
[----:B------:R-:W-:Y:S02]  /*18b0*/  @!P3 IMAD R0, R21, R14, RZ ;  /* 0x0000000e1500b224 */ /* 0x000fe400078e02ff */
[----:B------:R-:W-:Y:S02]  /*18c0*/  IMAD R6, R23, R66, R6 ;  /* 0x0000004217067224 */ /* 0x000fe400078e0206 */
[----:B------:R-:W-:Y:S01]  /*18d0*/  @P3 IMAD.IADD R15, R15, 0x1, R16 ;  /* 0x000000010f0f3824 */ /* 0x000fe200078e0210 */
[----:B------:R-:W-:Y:S01]  /*18e0*/  MOV R16, R10 ;  /* 0x0000000a00107202 */ /* 0x000fe20000000f00 */
[----:B------:R-:W-:Y:S01]  /*18f0*/  @!P3 IMAD R0, R20, R3, R0 ;  /* 0x000000031400b224 */ /* 0x000fe200078e0200 */
[----:B------:R-:W-:Y:S01]  /*1900*/  SHF.R.S32.HI R3, RZ, 0x1f, R4 ;  /* 0x0000001fff037819 */ /* 0x000fe20000011404 */
[----:B------:R-:W-:Y:S02]  /*1910*/  IMAD.IADD R17, R11, 0x1, R6 ;  /* 0x000000010b117824 */ /* 0x000fe400078e0206 */
[----:B------:R-:W-:-:S02]  /*1920*/  IMAD R5, R19, R4, RZ ;  /* 0x0000000413057224 */ /* 0x000fc400078e02ff */
[-C--:B------:R-:W-:Y:S02]  /*1930*/  @P3 IMAD R11, R65, R15.reuse, RZ ;  /* 0x0000000f410b3224 */ /* 0x080fe400078e02ff */
[----:B------:R-:W-:-:S04]  /*1940*/  @P3 IMAD.WIDE.U32 R28, R64, R15, RZ ;  /* 0x0000000f401c3225 */ /* 0x000fc800078e00ff */
[----:B------:R-:W-:-:S04]  /*1950*/  @!P3 IMAD.WIDE.U32 R20, R20, R14, R26 ;  /* 0x0000000e1414b225 */ /* 0x000fc800078e001a */
[----:B------:R-:W-:-:S04]  /*1960*/  IMAD.WIDE.U32 R16, R18, R4, R16 ;  /* 0x0000000412107225 */ /* 0x000fc800078e0010 */
[----:B------:R-:W-:Y:S01]  /*1970*/  IMAD R5, R18, R3, R5 ;  /* 0x0000000312057224 */ /* 0x000fe200078e0205 */
[----:B------:R-:W-:Y:S01]  /*1980*/  @P3 MOV R2, R28 ;  /* 0x0000001c00023202 */ /* 0x000fe20000000f00 */
[----:B------:R-:W-:Y:S01]  /*1990*/  @P3 IMAD.IADD R11, R29, 0x1, R11 ;  /* 0x000000011d0b3824 */ /* 0x000fe200078e020b */
[----:B------:R-:W-:Y:S01]  /*19a0*/  @!P3 IADD3 R11, R21, R0, RZ ;  /* 0x00000000150bb210 */ /* 0x000fe20007ffe0ff */
[----:B------:R-:W-:Y:S01]  /*19b0*/  @!P3 IMAD.MOV.U32 R2, RZ, RZ, R20 ;  /* 0x000000ffff02b224 */ /* 0x000fe200078e0014 */
[----:B------:R-:W-:Y:S02]  /*19c0*/  MOV R0, R16 ;  /* 0x0000001000007202 */ /* 0x000fe40000000f00 */
[----:B-1----:R-:W-:Y:S02]  /*19d0*/  IADD3 R5, R17, R5, RZ ;  /* 0x0000000511057210 */ /* 0x002fe40007ffe0ff */
.L_x_4064:
[----:B------:R-:W-:Y:S05]  /*19e0*/  BSYNC B0 ;  /* 0x0000000000007941 */ /* 0x000fea0003800000 */
.L_x_4062:
        /* <DEDUP_REMOVED lines=10> */
[----:B------:R-:W-:-:S04]  /*1a90*/  LEA.HI R71, R68, R57, RZ, 0x4 ;  /* 0x0000003944477211 */ /* 0x000fc800078f20ff */
[----:B------:R-:W-:Y:S02]  /*1aa0*/  LOP3.LUT R6, R71, 0xfffffff0, RZ, 0xc0, !PT ;  /* 0xfffffff047067812 */ /* 0x000fe400078ec0ff */
[----:B------:R-:W-:-:S03]  /*1ab0*/  LEA.HI R170, R68, R57, RZ, 0x3 ;  /* 0x0000003944aa7211 */ /* 0x000fc600078f18ff */
[----:B------:R-:W-:Y:S01]  /*1ac0*/  IMAD.IADD R19, R57, 0x1, -R6 ;  /* 0x0000000139137824 */ /* 0x000fe200078e0a06 */
[----:B------:R-:W-:-:S04]  /*1ad0*/  LOP3.LUT R70, R170, 0xfffffff8, RZ, 0xc0, !PT ;  /* 0xfffffff8aa467812 */ /* 0x000fc800078ec0ff */
[----:B------:R-:W-:Y:S01]  /*1ae0*/  SHF.R.S32.HI R6, RZ, 0x1f, R19 ;  /* 0x0000001fff067819 */ /* 0x000fe20000011413 */
[----:B------:R-:W-:Y:S01]  /*1af0*/  IMAD.IADD R70, R57, 0x1, -R70 ;  /* 0x0000000139467824 */ /* 0x000fe200078e0a46 */
[----:B------:R-:W-:Y:S02]  /*1b00*/  SHF.R.S32.HI R10, RZ, 0x4, R71 ;  /* 0x00000004ff0a7819 */ /* 0x000fe40000011447 */
[----:B-1----:R-:W-:Y:S01]  /*1b10*/  LEA.HI R9, R6, R19, RZ, 0x3 ;  /* 0x0000001306097211 */ /* 0x002fe200078f18ff */
[----:B------:R-:W-:Y:S01]  /*1b20*/  IMAD.SHL.U32 R16, R70, 0x8, RZ ;  /* 0x0000000846107824 */ /* 0x000fe200078e00ff */
[----:B------:R-:W-:Y:S02]  /*1b30*/  LEA.HI R71, R71, R10, RZ, 0x1 ;  /* 0x0000000a47477211 */ /* 0x000fe400078f08ff */
[----:B------:R-:W-:Y:S02]  /*1b40*/  LOP3.LUT R6, R9, 0xfffffff8, RZ, 0xc0, !PT ;  /* 0xfffffff809067812 */ /* 0x000fe400078ec0ff */
[----:B------:R-:W-:-:S02]  /*1b50*/  IADD3 R22, P1, R16, R2, RZ ;  /* 0x0000000210167210 */ /* 0x000fc40007f3e0ff */
[----:B------:R-:W-:Y:S01]  /*1b60*/  SHF.R.S32.HI R17, RZ, 0x1f, R16 ;  /* 0x0000001fff117819 */ /* 0x000fe20000011410 */
[----:B------:R-:W-:Y:S01]  /*1b70*/  IMAD.IADD R6, R19, 0x1, -R6 ;  /* 0x0000000113067824 */ /* 0x000fe200078e0a06 */
[----:B------:R-:W-:Y:S02]  /*1b80*/  SHF.R.S32.HI R170, RZ, 0x3, R170 ;  /* 0x00000003ffaa7819 */ /* 0x000fe400000114aa */
[----:B------:R-:W-:Y:S01]  /*1b90*/  LOP3.LUT R71, R71, 0xfffffffe, RZ, 0xc0, !PT ;  /* 0xfffffffe47477812 */ /* 0x000fe200078ec0ff */
[----:B------:R-:W-:Y:S02]  /*1ba0*/  IMAD R2, R23, R64, RZ ;  /* 0x0000004017027224 */ /* 0x000fe400078e02ff */
[----:B------:R-:W-:Y:S02]  /*1bb0*/  IMAD.X R23, R17, 0x1, R11, P1 ;  /* 0x0000000111177824 */ /* 0x000fe400008e060b */
[----:B------:R-:W-:Y:S02]  /*1bc0*/  IMAD.SHL.U32 R27, R170, 0x40, RZ ;  /* 0x00000040aa1b7824 */ /* 0x000fe400078e00ff */
[----:B------:R-:W-:-:S02]  /*1bd0*/  IMAD.IADD R71, R10, 0x1, -R71 ;  /* 0x000000010a477824 */ /* 0x000fc400078e0a47 */
[----:B------:R-:W-:Y:S02]  /*1be0*/  IMAD.SHL.U32 R18, R6, 0x40, RZ ;  /* 0x0000004006127824 */ /* 0x000fe400078e00ff */
[C---:B------:R-:W-:Y:S02]  /*1bf0*/  IMAD R2, R7.reuse, R65, R2 ;  /* 0x0000004107027224 */ /* 0x040fe400078e0202 */
[----:B------:R-:W-:Y:S01]  /*1c00*/  IMAD.WIDE.U32 R22, R7, R64, R22 ;  /* 0x0000004007167225 */ /* 0x000fe200078e0016 */
[----:B------:R-:W-:Y:S02]  /*1c10*/  LOP3.LUT R27, R27, 0x1c0, RZ, 0xc0, !PT ;  /* 0x000001c01b1b7812 */ /* 0x000fe400078ec0ff */
[----:B------:R-:W-:Y:S01]  /*1c20*/  LOP3.LUT R18, R18, 0x1c0, RZ, 0xc0, !PT ;  /* 0x000001c012127812 */ /* 0x000fe200078ec0ff */
[----:B------:R-:W-:Y:S01]  /*1c30*/  IMAD.SHL.U32 R7, R71, 0x8, RZ ;  /* 0x0000000847077824 */ /* 0x000fe200078e00ff */
[----:B------:R-:W-:Y:S01]  /*1c40*/  LEA.HI R155, R68, R57, RZ, 0x6 ;  /* 0x00000039449b7211 */ /* 0x000fe200078f30ff */
[----:B------:R-:W-:Y:S01]  /*1c50*/  IMAD.IADD R19, R23, 0x1, R2 ;  /* 0x0000000117137824 */ /* 0x000fe200078e0202 */
[----:B------:R-:W-:-:S02]  /*1c60*/  LOP3.LUT R21, R27, 0x38, R16, 0xf8, !PT ;  /* 0x000000381b157812 */ /* 0x000fc400078ef810 */
[----:B------:R-:W-:Y:S02]  /*1c70*/  SHF.R.U32.HI R10, RZ, 0x3, R27 ;  /* 0x00000003ff0a7819 */ /* 0x000fe4000001161b */
[----:B------:R-:W-:Y:S02]  /*1c80*/  LOP3.LUT R7, R18, 0x8, R7, 0xf8, !PT ;  /* 0x0000000812077812 */ /* 0x000fe400078ef807 */
[----:B------:R-:W-:Y:S02]  /*1c90*/  SHF.R.U32.HI R2, RZ, 0x3, R18 ;  /* 0x00000003ff027819 */ /* 0x000fe40000011612 */
[----:B------:R-:W-:Y:S01]  /*1ca0*/  SHF.R.S32.HI R72, RZ, 0x1f, R209 ;  /* 0x0000001fff487819 */ /* 0x000fe200000114d1 */
[----:B------:R-:W-:Y:S01]  /*1cb0*/  IMAD.SHL.U32 R155, R155, 0x8, RZ ;  /* 0x000000089b9b7824 */ /* 0x000fe200078e00ff */
[----:B------:R-:W-:Y:S02]  /*1cc0*/  LOP3.LUT R10, R21, R10, RZ, 0x3c, !PT ;  /* 0x0000000a150a7212 */ /* 0x000fe400078e3cff */
[----:B------:R-:W-:-:S02]  /*1cd0*/  LOP3.LUT R55, R7, R2, RZ, 0x3c, !PT ;  /* 0x0000000207377212 */ /* 0x000fc400078e3cff */
[C---:B------:R-:W-:Y:S02]  /*1ce0*/  LOP3.LUT P3, RZ, R6.reuse, 0x4, RZ, 0xc0, !PT ;  /* 0x0000000406ff7812 */ /* 0x040fe4000786c0ff */
[----:B------:R-:W-:Y:S02]  /*1cf0*/  LOP3.LUT P2, RZ, R6, 0x2, RZ, 0xc0, !PT ;  /* 0x0000000206ff7812 */ /* 0x000fe4000784c0ff */
[----:B------:R-:W-:Y:S01]  /*1d00*/  LOP3.LUT R155, R10, 0xfffffe00, R155, 0xf8, !PT ;  /* 0xfffffe000a9b7812 */ /* 0x000fe200078ef89b */
[----:B------:R-:W-:Y:S01]  /*1d10*/  IMAD.SHL.U32 R10, R9, 0x40, RZ ;  /* 0x00000040090a7824 */ /* 0x000fe200078e00ff */
[----:B------:R-:W-:-:S04]  /*1d20*/  SHF.R.S32.HI R173, RZ, 0x1f, R210 ;  /* 0x0000001fffad7819 */ /* 0x000fc800000114d2 */
[----:B------:R-:W-:Y:S01]  /*1d30*/  LOP3.LUT R55, R55, 0xfffffe00, R10, 0xf8, !PT ;  /* 0xfffffe0037377812 */ /* 0x000fe200078ef80a */
[----:B------:R-:W-:Y:S02]  /*1d40*/  VIADD R10, R16, 0x40 ;  /* 0x00000040100a7836 */ /* 0x000fe40000000000 */
[----:B------:R-:W-:Y:S02]  /*1d50*/  IMAD.MOV.U32 R18, RZ, RZ, R22 ;  /* 0x000000ffff127224 */ /* 0x000fe400078e0016 */
[----:B------:R-:W-:Y:S01]  /*1d60*/  IMAD R162, R25, R4, RZ ;  /* 0x0000000419a27224 */ /* 0x000fe200078e02ff */
[----:B------:R-:W-:Y:S01]  /*1d70*/  SHF.R.S32.HI R171, RZ, 0x1f, R170 ;  /* 0x0000001fffab7819 */ /* 0x000fe200000114aa */
[----:B------:R-:W-:-:S04]  /*1d80*/  IMAD.WIDE.U32 R18, R4, R24, R18 ;  /* 0x0000001804127225 */ /* 0x000fc800078e0012 */
[----:B------:R-:W-:Y:S02]  /*1d90*/  IMAD R162, R3, R24, R162 ;  /* 0x0000001803a27224 */ /* 0x000fe400078e02a2 */
[----:B------:R-:W-:-:S04]  /*1da0*/  IMAD.WIDE R174, R211, 0x40, R170 ;  /* 0x00000040d3ae7825 */ /* 0x000fc800078e02aa */
[----:B------:R-:W-:Y:S02]  /*1db0*/  IMAD.IADD R163, R19, 0x1, R162 ;  /* 0x0000000113a37824 */ /* 0x000fe400078e02a2 */
[----:B------:R-:W-:Y:S02]  /*1dc0*/  IMAD.MOV.U32 R162, RZ, RZ, R18 ;  /* 0x000000ffffa27224 */ /* 0x000fe400078e0012 */
[-C--:B------:R-:W-:Y:S02]  /*1dd0*/  IMAD R159, R67, R170.reuse, RZ ;  /* 0x000000aa439f7224 */ /* 0x080fe400078e02ff */
[----:B------:R-:W-:Y:S02]  /*1de0*/  IMAD R167, R65, R170, RZ ;  /* 0x000000aa41a77224 */ /* 0x000fe400078e02ff */
[C---:B------:R-:W-:Y:S02]  /*1df0*/  IMAD R159, R171.reuse, R66, R159 ;  /* 0x00000042ab9f7224 */ /* 0x040fe400078e029f */
[----:B------:R-:W-:-:S02]  /*1e00*/  IMAD R167, R171, R64, R167 ;  /* 0x00000040aba77224 */ /* 0x000fc400078e02a7 */
[----:B------:R-:W-:Y:S01]  /*1e10*/  IMAD.WIDE.U32 R162, R170, R64, R162 ;  /* 0x00000040aaa27225 */ /* 0x000fe200078e00a2 */
[----:B------:R-:W-:-:S03]  /*1e20*/  LEA.HI R68, R68, R57, RZ, 0x5 ;  /* 0x0000003944447211 */ /* 0x000fc600078f28ff */
[----:B------:R-:W-:Y:S02]  /*1e30*/  IMAD.MOV.U32 R56, RZ, RZ, 0x10 ;  /* 0x00000010ff387424 */ /* 0x000fe400078e00ff */
[----:B------:R-:W-:Y:S02]  /*1e40*/  IMAD.MOV.U32 R54, RZ, RZ, 0x20 ;  /* 0x00000020ff367424 */ /* 0x000fe400078e00ff */
[----:B------:R-:W-:Y:S01]  /*1e50*/  IMAD.IADD R167, R163, 0x1, R167 ;  /* 0x00000001a3a77824 */ /* 0x000fe200078e02a7 */
[----:B------:R-:W-:Y:S01]  /*1e60*/  SHF.L.U64.HI R205, R66, 0x4, R67 ;  /* 0x0000000442cd7819 */ /* 0x000fe20000010243 */
[----:B------:R-:W-:Y:S01]  /*1e70*/  IMAD.SHL.U32 R202, R64, 0x10, RZ ;  /* 0x0000001040ca7824 */ /* 0x000fe200078e00ff */
[----:B------:R-:W-:Y:S01]  /*1e80*/  SHF.L.U32 R204, R66, 0x4, RZ ;  /* 0x0000000442cc7819 */ /* 0x000fe200000006ff */
[----:B------:R-:W-:Y:S01]  /*1e90*/  IMAD.SHL.U32 R74, R70, 0x4, RZ ;  /* 0x00000004464a7824 */ /* 0x000fe200078e00ff */
[----:B------:R-:W-:Y:S02]  /*1ea0*/  SHF.L.U64.HI R203, R64, 0x4, R65 ;  /* 0x0000000440cb7819 */ /* 0x000fe40000010241 */
[----:B------:R-:W-:-:S02]  /*1eb0*/  SHF.R.S32.HI R68, RZ, 0x5, R68 ;  /* 0x00000005ff447819 */ /* 0x000fc40000011444 */
[----:B------:R-:W-:Y:S02]  /*1ec0*/  SEL R56, R56, 0xfffffff0, !P2 ;  /* 0xfffffff038387807 */ /* 0x000fe40005000000 */
        /* <DEDUP_REMOVED lines=10> */
[----:B------:R-:W-:Y:S01]  /*1f70*/  IADD3 R6, P1, R16, R6, RZ ;  /* 0x0000000610067210 */ /* 0x000fe20007f3e0ff */
[----:B------:R-:W-:Y:S01]  /*1f80*/  IMAD R9, R15, R210, RZ ;  /* 0x000000d20f097224 */ /* 0x000fe200078e02ff */
[----:B----4-:R-:W-:Y:S02]  /*1f90*/  ISETP.GE.AND P0, PT, R10, R77, PT ;  /* 0x0000004d0a00720c */ /* 0x010fe40003f06270 */
[----:B------:R-:W-:Y:S01]  /*1fa0*/  IADD3.X R7, R17, R7, RZ, P1, !PT ;  /* 0x0000000711077210 */ /* 0x000fe20000ffe4ff */
[----:B------:R-:W-:Y:S01]  /*1fb0*/  IMAD R2, R14, R173, R9 ;  /* 0x000000ad0e027224 */ /* 0x000fe200078e0209 */
[C---:B------:R-:W-:Y:S01]  /*1fc0*/  ISETP.GE.AND P1, PT, R16.reuse, R77, PT ;  /* 0x0000004d1000720c */ /* 0x040fe20003f26270 */
[----:B------:R-:W-:-:S02]  /*1fd0*/  VIADD R9, R16, 0x80 ;  /* 0x0000008010097836 */ /* 0x000fc40000000000 */
[----:B------:R-:W-:Y:S01]  /*1fe0*/  IMAD.WIDE.U32 R14, R210, R14, R6 ;  /* 0x0000000ed20e7225 */ /* 0x000fe200078e0006 */
[----:B------:R-:W-:Y:S02]  /*1ff0*/  SEL R6, RZ, 0xffffffff, P0 ;  /* 0xffffffffff067807 */ /* 0x000fe40000000000 */
[----:B------:R-:W-:Y:S02]  /*2000*/  ISETP.GE.AND P0, PT, R9, R77, PT ;  /* 0x0000004d0900720c */ /* 0x000fe40003f06270 */
[----:B------:R-:W-:Y:S01]  /*2010*/  SEL R7, RZ, 0x1, P1 ;  /* 0x00000001ff077807 */ /* 0x000fe20000800000 */
[----:B------:R-:W-:Y:S01]  /*2020*/  IMAD.SHL.U32 R6, R6, 0x2, RZ ;  /* 0x0000000206067824 */ /* 0x000fe200078e00ff */
[----:B------:R-:W-:Y:S01]  /*2030*/  SEL R75, RZ, 0x4, P0 ;  /* 0x00000004ff4b7807 */ /* 0x000fe20000000000 */
[----:B------:R-:W-:-:S03]  /*2040*/  IMAD.IADD R15, R15, 0x1, R2 ;  /* 0x000000010f0f7824 */ /* 0x000fc600078e0202 */
[----:B------:R-:W-:-:S04]  /*2050*/  LOP3.LUT R2, R6, 0x2, R7, 0xe2, !PT ;  /* 0x0000000206027812 */ /* 0x000fc800078ee207 */
[----:B------:R-:W-:Y:S02]  /*2060*/  LOP3.LUT R75, R2, R75, RZ, 0xfc, !PT ;  /* 0x0000004b024b7212 */ /* 0x000fe400078efcff */
[----:B------:R-:W-:-:S04]  /*2070*/  SHF.R.S32.HI R2, RZ, 0x1f, R73 ;  /* 0x0000001fff027819 */ /* 0x000fc80000011449 */
[----:B------:R-:W-:-:S04]  /*2080*/  LEA.HI R97, R2, R73, RZ, 0x6 ;  /* 0x0000004902617211 */ /* 0x000fc800078f30ff */
[----:B------:R-:W-:Y:S02]  /*2090*/  SHF.R.S32.HI R97, RZ, 0x6, R97 ;  /* 0x00000006ff617819 */ /* 0x000fe40000011461 */
[----:B------:R-:W-:Y:S02]  /*20a0*/  IADD3 R156, P0, R16, R0, RZ ;  /* 0x00000000109c7210 */ /* 0x000fe40007f1e0ff */
[----:B------:R-:W-:Y:S01]  /*20b0*/  VIMNMX R97, RZ, R97, !PT ;  /* 0x00000061ff617248 */ /* 0x000fe20007fe0100 */
        /* <DEDUP_REMOVED lines=28> */
[C---:B------:R-:W-:Y:S01]  /*2280*/  IMAD.WIDE.U32 R182, R64.reuse, 0x60, RZ ;  /* 0x0000006040b67825 */ /* 0x040fe200078e00ff */
[----:B------:R-:W-:Y:S02]  /*2290*/  LOP3.LUT R151, R75, 0xffff, RZ, 0xc0, !PT ;  /* 0x0000ffff4b977812 */ /* 0x000fe400078ec0ff */
[C---:B------:R-:W-:Y:S01]  /*22a0*/  SHF.L.U64.HI R82, R64.reuse, 0x5, R65 ;  /* 0x0000000540527819 */ /* 0x040fe20000010241 */
[----:B------:R-:W-:Y:S01]  /*22b0*/  IMAD.SHL.U32 R81, R64, 0x20, RZ ;  /* 0x0000002040517824 */ /* 0x000fe200078e00ff */
[C---:B------:R-:W-:Y:S01]  /*22c0*/  LOP3.LUT R153, R151.reuse, 0x1, RZ, 0xc0, !PT ;  /* 0x0000000197997812 */ /* 0x040fe200078ec0ff */
[C---:B------:R-:W-:Y:S01]  /*22d0*/  VIADD R78, R170.reuse, 0x20 ;  /* 0x00000020aa4e7836 */ /* 0x040fe20000000000 */
        /* <DEDUP_REMOVED lines=26> */
[----:B------:R-:W-:-:S03]  /*2480*/  IADD3 R29, R29, R5, RZ ;  /* 0x000000051d1d7210 */ /* 0x000fc60007ffe0ff */
[-C--:B------:R-:W-:Y:S02]  /*2490*/  IMAD R2, R27, R4.reuse, RZ ;  /* 0x000000041b027224 */ /* 0x080fe400078e02ff */
[----:B------:R-:W-:Y:S01]  /*24a0*/  IMAD R0, R25, R4, RZ ;  /* 0x0000000419007224 */ /* 0x000fe200078e02ff */
[----:B------:R-:W-:Y:S01]  /*24b0*/  IADD3 R5, P0, -R73, R170, RZ ;  /* 0x000000aa49057210 */ /* 0x000fe20007f1e1ff */
[----:B------:R-:W-:Y:S01]  /*24c0*/  IMAD.IADD R31, R31, 0x1, R7 ;  /* 0x000000011f1f7824 */ /* 0x000fe200078e0207 */
[----:B------:R-:W-:Y:S01]  /*24d0*/  SHF.R.S32.HI R7, RZ, 0x1f, R73 ;  /* 0x0000001fff077819 */ /* 0x000fe20000011449 */
[-C--:B------:R-:W-:Y:S02]  /*24e0*/  IMAD R2, R26, R3.reuse, R2 ;  /* 0x000000031a027224 */ /* 0x080fe400078e0202 */
[----:B------:R-:W-:Y:S01]  /*24f0*/  IMAD R0, R24, R3, R0 ;  /* 0x0000000318007224 */ /* 0x000fe200078e0200 */
[----:B------:R-:W-:Y:S01]  /*2500*/  LEA.HI R3, R6, R6, RZ, 0x1 ;  /* 0x0000000606037211 */ /* 0x000fe200078f08ff */
[----:B------:R-:W-:-:S03]  /*2510*/  IMAD.WIDE.U32 R24, R24, R4, R28 ;  /* 0x0000000418187225 */ /* 0x000fc600078e001c */
[----:B------:R-:W-:Y:S01]  /*2520*/  SHF.R.S32.HI R3, RZ, 0x1, R3 ;  /* 0x00000001ff037819 */ /* 0x000fe20000011403 */
[----:B------:R-:W-:-:S04]  /*2530*/  IMAD.WIDE.U32 R26, R26, R4, R30 ;  /* 0x000000041a1a7225 */ /* 0x000fc800078e001e */
[----:B------:R-:W-:Y:S01]  /*2540*/  IMAD.X R7, R171, 0x1, ~R7, P0 ;  /* 0x00000001ab077824 */ /* 0x000fe200000e0e07 */
[----:B------:R-:W-:Y:S01]  /*2550*/  IADD3 R29, R25, R0, RZ ;  /* 0x00000000191d7210 */ /* 0x000fe20007ffe0ff */
[----:B------:R-:W-:Y:S02]  /*2560*/  IMAD.IADD R27, R27, 0x1, R2 ;  /* 0x000000011b1b7824 */ /* 0x000fe400078e0202 */
[C---:B------:R-:W-:Y:S02]  /*2570*/  IMAD R119, R7.reuse, R184, RZ ;  /* 0x000000b807777224 */ /* 0x040fe400078e02ff */
[----:B------:R-:W-:Y:S02]  /*2580*/  IMAD R123, R7, R186, RZ ;  /* 0x000000ba077b7224 */ /* 0x000fe400078e02ff */
[----:B------:R-:W-:Y:S02]  /*2590*/  IMAD.MOV.U32 R28, RZ, RZ, R24 ;  /* 0x000000ffff1c7224 */ /* 0x000fe400078e0018 */
[----:B------:R-:W-:-:S02]  /*25a0*/  IMAD R7, R3, R8, RZ ;  /* 0x0000000803077224 */ /* 0x000fc400078e02ff */
[----:B------:R-:W-:Y:S02]  /*25b0*/  IMAD R0, R170, R3, R74 ;  /* 0x00000003aa007224 */ /* 0x000fe400078e024a */
[----:B------:R-:W-:Y:S01]  /*25c0*/  IMAD.WIDE.U32 R24, R184, R5, R26 ;  /* 0x00000005b8187225 */ /* 0x000fe200078e001a */
[----:B------:R-:W-:-:S03]  /*25d0*/  SHF.R.S32.HI R127, RZ, 0x1f, R7 ;  /* 0x0000001fff7f7819 */ /* 0x000fc60000011407 */
[-C--:B------:R-:W-:Y:S02]  /*25e0*/  IMAD R119, R185, R5.reuse, R119 ;  /* 0x00000005b9777224 */ /* 0x080fe400078e0277 */
[-C--:B------:R-:W-:Y:S02]  /*25f0*/  IMAD R123, R187, R5.reuse, R123 ;  /* 0x00000005bb7b7224 */ /* 0x080fe400078e027b */
[----:B------:R-:W-:Y:S01]  /*2600*/  IMAD.WIDE.U32 R26, R186, R5, R28 ;  /* 0x00000005ba1a7225 */ /* 0x000fe200078e001c */
[----:B------:R-:W-:Y:S02]  /*2610*/  IADD3 R5, P3, R7, R0, RZ ;  /* 0x0000000007057210 */ /* 0x000fe40007f7e0ff */
[----:B------:R-:W-:Y:S01]  /*2620*/  LEA R120, P1, R24, R18, 0x1 ;  /* 0x0000001218787211 */ /* 0x000fe200078208ff */
[----:B------:R-:W-:Y:S01]  /*2630*/  IMAD.IADD R4, R74, 0x1, R0 ;  /* 0x000000014a047824 */ /* 0x000fe200078e0200 */
[----:B------:R-:W-:Y:S01]  /*2640*/  IADD3 R119, R25, R119, RZ ;  /* 0x0000007719777210 */ /* 0x000fe20007ffe0ff */
[----:B------:R-:W-:Y:S01]  /*2650*/  IMAD.SHL.U32 R18, R5, 0x2, RZ ;  /* 0x0000000205127824 */ /* 0x000fe200078e00ff */
[----:B------:R-:W-:Y:S01]  /*2660*/  LEA.HI.X.SX32 R0, R0, R127, 0x1, P3 ;  /* 0x0000007f00007211 */ /* 0x000fe200018f0eff */
[----:B------:R-:W-:Y:S01]  /*2670*/  IMAD.IADD R123, R27, 0x1, R123 ;  /* 0x000000011b7b7824 */ /* 0x000fe200078e027b */
[----:B------:R-:W-:-:S02]  /*2680*/  LEA R122, P0, R26, R22, 0x1 ;  /* 0x000000161a7a7211 */ /* 0x000fc400078008ff */
[----:B------:R-:W-:Y:S02]  /*2690*/  LEA.HI.X R119, R24, R19, R119, 0x1, P1 ;  /* 0x0000001318777211 */ /* 0x000fe400008f0c77 */
[----:B------:R-:W-:Y:S02]  /*26a0*/  SHF.L.U64.HI R0, R5, 0x1, R0 ;  /* 0x0000000105007819 */ /* 0x000fe40000010200 */
[----:B------:R-:W-:Y:S02]  /*26b0*/  IADD3 R58, P1, R20, R18, RZ ;  /* 0x00000012143a7210 */ /* 0x000fe40007f3e0ff */
        /* <DEDUP_REMOVED lines=39> */
[----:B------:R-:W-:Y:S01]  /*2930*/  SHF.L.U64.HI R108, R186, 0x5, R187 ;  /* 0x00000005ba6c7819 */ /* 0x000fe200000102bb */
[----:B------:R-:W-:Y:S01]  /*2940*/  IMAD R5, R185, 0x60, RZ ;  /* 0x00000060b9057824 */ /* 0x000fe200078e02ff */
[-C--:B------:R-:W-:Y:S01]  /*2950*/  IADD3 R103, P3, R100, R99.reuse, RZ ;  /* 0x0000006364677210 */ /* 0x080fe20007f7e0ff */
[----:B------:R-:W-:Y:S01]  /*2960*/  IMAD.X R85, R92, 0x1, R205, P2 ;  /* 0x000000015c557824 */ /* 0x000fe200010e06cd */
[----:B------:R-:W-:Y:S01]  /*2970*/  IADD3 R107, P2, R104, R99, RZ ;  /* 0x00000063686b7210 */ /* 0x000fe20007f5e0ff */
[----:B------:R-:W-:Y:S01]  /*2980*/  IMAD.X R105, RZ, RZ, R98, P0 ;  /* 0x000000ffff697224 */ /* 0x000fe200000e0662 */
[----:B------:R-:W-:Y:S01]  /*2990*/  IADD3 R113, P0, R109, R104, RZ ;  /* 0x000000686d717210 */ /* 0x000fe20007f1e0ff */
[----:B------:R-:W-:Y:S01]  /*29a0*/  IMAD.WIDE.U32 R184, R184, 0x60, RZ ;  /* 0x00000060b8b87825 */ /* 0x000fe200078e00ff */
[----:B------:R-:W-:-:S02]  /*29b0*/  SHF.L.U32 R150, R3, 0x5, RZ ;  /* 0x0000000503967819 */ /* 0x000fc400000006ff */
        /* <DEDUP_REMOVED lines=24> */
.L_x_4159:
        /* <DEDUP_REMOVED lines=24> */
.L_x_4067:
[----:B------:R-:W-:Y:S05]  /*2cc0*/  BSYNC B0 ;  /* 0x0000000000007941 */ /* 0x000fea0003800000 */
.L_x_4066:
        /* <DEDUP_REMOVED lines=15> */
.L_x_4069:
[----:B------:R-:W-:Y:S05]  /*2dc0*/  BSYNC B0 ;  /* 0x0000000000007941 */ /* 0x000fea0003800000 */
.L_x_4068:
        /* <DEDUP_REMOVED lines=15> */
.L_x_4071:
[----:B------:R-:W-:Y:S05]  /*2ec0*/  BSYNC B0 ;  /* 0x0000000000007941 */ /* 0x000fea0003800000 */
.L_x_4070:
        /* <DEDUP_REMOVED lines=15> */
.L_x_4073:
[----:B------:R-:W-:Y:S05]  /*2fc0*/  BSYNC B0 ;  /* 0x0000000000007941 */ /* 0x000fea0003800000 */
.L_x_4072:
        /* <DEDUP_REMOVED lines=66> */
.L_x_4080:
[----:B------:R-:W-:Y:S05]  /*33f0*/  BSYNC B0 ;  /* 0x0000000000007941 */ /* 0x000fea0003800000 */
.L_x_4079:
        /* <DEDUP_REMOVED lines=48> */
.L_x_4082:
[----:B------:R-:W-:Y:S05]  /*3700*/  BSYNC B0 ;  /* 0x0000000000007941 */ /* 0x000fea0003800000 */
.L_x_4081:
        /* <DEDUP_REMOVED lines=47> */
.L_x_4078:
[----:B------:R-:W-:Y:S05]  /*3a00*/  BSYNC B1 ;  /* 0x0000000000017941 */ /* 0x000fea0003800000 */
.L_x_4077:
        /* <DEDUP_REMOVED lines=65> */
.L_x_4086:
[----:B------:R-:W-:Y:S05]  /*3e20*/  BSYNC B0 ;  /* 0x0000000000007941 */ /* 0x000fea0003800000 */
.L_x_4085:
        /* <DEDUP_REMOVED lines=51> */
.L_x_4088:
[----:B------:R-:W-:Y:S05]  /*4160*/  BSYNC B0 ;  /* 0x0000000000007941 */ /* 0x000fea0003800000 */
.L_x_4087:
        /* <DEDUP_REMOVED lines=50> */
.L_x_4084:
[----:B------:R-:W-:Y:S05]  /*4490*/  BSYNC B1 ;  /* 0x0000000000017941 */ /* 0x000fea0003800000 */
.L_x_4083:
        /* <DEDUP_REMOVED lines=65> */
.L_x_4092:
[----:B------:R-:W-:Y:S05]  /*48b0*/  BSYNC B0 ;  /* 0x0000000000007941 */ /* 0x000fea0003800000 */
.L_x_4091:
        /* <DEDUP_REMOVED lines=51> */
.L_x_4094:
[----:B------:R-:W-:Y:S05]  /*4bf0*/  BSYNC B0 ;  /* 0x0000000000007941 */ /* 0x000fea0003800000 */
.L_x_4093:
        /* <DEDUP_REMOVED lines=50> */
.L_x_4090:
[----:B------:R-:W-:Y:S05]  /*4f20*/  BSYNC B1 ;  /* 0x0000000000017941 */ /* 0x000fea0003800000 */
.L_x_4089:
        /* <DEDUP_REMOVED lines=67> */
.L_x_4098:
[----:B------:R-:W-:Y:S05]  /*5360*/  BSYNC B0 ;  /* 0x0000000000007941 */ /* 0x000fea0003800000 */
.L_x_4097:
        /* <DEDUP_REMOVED lines=51> */
.L_x_4100:
[----:B------:R-:W-:Y:S05]  /*56a0*/  BSYNC B0 ;  /* 0x0000000000007941 */ /* 0x000fea0003800000 */
.L_x_4099:
        /* <DEDUP_REMOVED lines=50> */
.L_x_4096:
[----:B------:R-:W-:Y:S05]  /*59d0*/  BSYNC B1 ;  /* 0x0000000000017941 */ /* 0x000fea0003800000 */
.L_x_4095:
[----:B------:R-:W2:Y:S02]  /*59e0*/  LD.E R3, desc[UR6][R12.64+0xd0] ;  /* 0x0000d0060c037980 */ /* 0x000ea4000c101900 */
[----:B--2---:R-:W-:Y:S05]  /*59f0*/  IMAD.U32 R3, R3, -0x20, RZ ;  /* 0xffffffe003037824 */ /* 0x004fea00078e00ff */
[C---:B------:R-:W-:Y:S02]  /*5a00*/  LEA R18, P1, R3.reuse, R18, 0x1 ;  /* 0x0000001203127211 */ /* 0x040fe400078208ff */
[C---:B------:R-:W-:Y:S02]  /*5a10*/  LEA R58, P0, R3.reuse, R58, 0x1 ;  /* 0x0000003a033a7211 */ /* 0x040fe400078008ff */
[C---:B------:R-:W-:Y:S02]  /*5a20*/  LEA.HI.X.SX32 R19, R3.reuse, R19, 0x1, P1 ;  /* 0x0000001303137211 */ /* 0x040fe400008f0eff */
[----:B------:R-:W-:Y:S01]  /*5a30*/  LEA.HI.X.SX32 R59, R3, R59, 0x1, P0 ;  /* 0x0000003b033b7211 */ /* 0x000fe200000f0eff */
[----:B------:R-:W-:Y:S05]  /*5a40*/  BRA `(.L_x_4101) ;  /* 0x0000004c00a87947 */ /* 0x000fea0003800000 */
.L_x_4076:
        /* <DEDUP_REMOVED lines=89> */
.L_x_4107:
[----:B------:R-:W-:Y:S05]  /*5fe0*/  BSYNC B0 ;  /* 0x0000000000007941 */ /* 0x000fea0003800000 */
.L_x_4106:
[----:B-----5:R2:W-:Y:S02]  /*5ff0*/  ST.E.128 desc[UR6][R128.64], R48 ;  /* 0x0000003080007985 */ /* 0x0205e4000c101d06 */
.L_x_4105:
[----:B------:R-:W-:Y:S05]  /*6000*/  BSYNC B1 ;  /* 0x0000000000017941 */ /* 0x000fea0003800000 */
.L_x_4104:
        /* <DEDUP_REMOVED lines=87> */
.L_x_4111:
[----:B------:R-:W-:Y:S05]  /*6580*/  BSYNC B0 ;  /* 0x0000000000007941 */ /* 0x000fea0003800000 */
.L_x_4110:
[----:B-----5:R3:W-:Y:S02]  /*6590*/  ST.E.128 desc[UR6][R128.64+0x80], R48 ;  /* 0x0000803080007985 */ /* 0x0207e4000c101d06 */
.L_x_4109:
[----:B------:R-:W-:Y:S05]  /*65a0*/  BSYNC B1 ;  /* 0x0000000000017941 */ /* 0x000fea0003800000 */
.L_x_4108:
        /* <DEDUP_REMOVED lines=86> */
.L_x_4113:
[----:B------:R-:W-:Y:S05]  /*6b10*/  BSYNC B0 ;  /* 0x0000000000007941 */ /* 0x000fea0003800000 */
.L_x_4112:
[----:B-----5:R4:W-:Y:S02]  /*6b20*/  ST.E.128 desc[UR6][R128.64+0x100], R48 ;  /* 0x0001003080007985 */ /* 0x0209e4000c101d06 */
.L_x_4103:
[----:B------:R-:W-:Y:S05]  /*6b30*/  BSYNC B2 ;  /* 0x0000000000027941 */ /* 0x000fea0003800000 */
.L_x_4102:
        /* <DEDUP_REMOVED lines=99> */
.L_x_4119:
[----:B------:R-:W-:Y:S05]  /*7170*/  BSYNC B0 ;  /* 0x0000000000007941 */ /* 0x000fea0003800000 */
.L_x_4118:
[----:B-----5:R3:W-:Y:S02]  /*7180*/  ST.E.128 desc[UR6][R196.64], R48 ;  /* 0x00000030c4007985 */ /* 0x0207e4000c101d06 */
.L_x_4117:
[----:B------:R-:W-:Y:S05]  /*7190*/  BSYNC B1 ;  /* 0x0000000000017941 */ /* 0x000fea0003800000 */
.L_x_4116:
        /* <DEDUP_REMOVED lines=94> */
.L_x_4123:
[----:B------:R-:W-:Y:S05]  /*7780*/  BSYNC B0 ;  /* 0x0000000000007941 */ /* 0x000fea0003800000 */
.L_x_4122:
[----:B-----5:R3:W-:Y:S02]  /*7790*/  ST.E.128 desc[UR6][R196.64], R48 ;  /* 0x00000030c4007985 */ /* 0x0207e4000c101d06 */
.L_x_4121:
[----:B------:R-:W-:Y:S05]  /*77a0*/  BSYNC B1 ;  /* 0x0000000000017941 */ /* 0x000fea0003800000 */
.L_x_4120:
        /* <DEDUP_REMOVED lines=93> */
.L_x_4125:
[----:B------:R-:W-:Y:S05]  /*7d80*/  BSYNC B0 ;  /* 0x0000000000007941 */ /* 0x000fea0003800000 */
.L_x_4124:
[----:B-----5:R3:W-:Y:S02]  /*7d90*/  ST.E.128 desc[UR6][R196.64], R48 ;  /* 0x00000030c4007985 */ /* 0x0207e4000c101d06 */
.L_x_4115:
[----:B------:R-:W-:Y:S05]  /*7da0*/  BSYNC B2 ;  /* 0x0000000000027941 */ /* 0x000fea0003800000 */
.L_x_4114:
        /* <DEDUP_REMOVED lines=99> */
.L_x_4131:
[----:B------:R-:W-:Y:S05]  /*83e0*/  BSYNC B0 ;  /* 0x0000000000007941 */ /* 0x000fea0003800000 */
.L_x_4130:
[----:B-----5:R3:W-:Y:S02]  /*83f0*/  ST.E.128 desc[UR6][R196.64], R48 ;  /* 0x00000030c4007985 */ /* 0x0207e4000c101d06 */
.L_x_4129:
[----:B------:R-:W-:Y:S05]  /*8400*/  BSYNC B1 ;  /* 0x0000000000017941 */ /* 0x000fea0003800000 */
.L_x_4128:
        /* <DEDUP_REMOVED lines=94> */
.L_x_4135:
[----:B------:R-:W-:Y:S05]  /*89f0*/  BSYNC B0 ;  /* 0x0000000000007941 */ /* 0x000fea0003800000 */
.L_x_4134:
[----:B-----5:R3:W-:Y:S02]  /*8a00*/  ST.E.128 desc[UR6][R196.64], R48 ;  /* 0x00000030c4007985 */ /* 0x0207e4000c101d06 */
.L_x_4133:
[----:B------:R-:W-:Y:S05]  /*8a10*/  BSYNC B1 ;  /* 0x0000000000017941 */ /* 0x000fea0003800000 */
.L_x_4132:
        /* <DEDUP_REMOVED lines=93> */
.L_x_4137:
[----:B------:R-:W-:Y:S05]  /*8ff0*/  BSYNC B0 ;  /* 0x0000000000007941 */ /* 0x000fea0003800000 */
.L_x_4136:
[----:B-----5:R3:W-:Y:S02]  /*9000*/  ST.E.128 desc[UR6][R196.64], R48 ;  /* 0x00000030c4007985 */ /* 0x0207e4000c101d06 */
.L_x_4127:
[----:B------:R-:W-:Y:S05]  /*9010*/  BSYNC B2 ;  /* 0x0000000000027941 */ /* 0x000fea0003800000 */
.L_x_4126:
        /* <DEDUP_REMOVED lines=34> */
[----:B------:R-:W-:Y:S01]  /*9240*/  LEA R22, P0, R190, R194, 0x1 ;  /* 0x000000c2be167211 */ /* 0x000fe200078008ff */
        /* <DEDUP_REMOVED lines=66> */
.L_x_4143:
[----:B------:R-:W-:Y:S05]  /*9670*/  BSYNC B0 ;  /* 0x0000000000007941 */ /* 0x000fea0003800000 */
.L_x_4142:
[----:B-----5:R3:W-:Y:S02]  /*9680*/  ST.E.128 desc[UR6][R192.64], R48 ;  /* 0x00000030c0007985 */ /* 0x0207e4000c101d06 */
.L_x_4141:
[----:B------:R-:W-:Y:S05]  /*9690*/  BSYNC B1 ;  /* 0x0000000000017941 */ /* 0x000fea0003800000 */
.L_x_4140:
        /* <DEDUP_REMOVED lines=94> */
.L_x_4147:
[----:B------:R-:W-:Y:S05]  /*9c80*/  BSYNC B0 ;  /* 0x0000000000007941 */ /* 0x000fea0003800000 */
.L_x_4146:
[----:B-----5:R3:W-:Y:S02]  /*9c90*/  ST.E.128 desc[UR6][R192.64], R48 ;  /* 0x00000030c0007985 */ /* 0x0207e4000c101d06 */
.L_x_4145:
[----:B------:R-:W-:Y:S05]  /*9ca0*/  BSYNC B1 ;  /* 0x0000000000017941 */ /* 0x000fea0003800000 */
.L_x_4144:
        /* <DEDUP_REMOVED lines=93> */
.L_x_4149:
[----:B------:R-:W-:Y:S05]  /*a280*/  BSYNC B0 ;  /* 0x0000000000007941 */ /* 0x000fea0003800000 */
.L_x_4148:
[----:B-----5:R3:W-:Y:S02]  /*a290*/  ST.E.128 desc[UR6][R192.64], R48 ;  /* 0x00000030c0007985 */ /* 0x0207e4000c101d06 */
.L_x_4139:
[----:B------:R-:W-:Y:S05]  /*a2a0*/  BSYNC B2 ;  /* 0x0000000000027941 */ /* 0x000fea0003800000 */
.L_x_4138:
[----:B------:R-:W4:Y:S02]  /*a2b0*/  LD.E R3, desc[UR6][R12.64+0xd0] ;  /* 0x0000d0060c037980 */ /* 0x000f24000c101900 */
[----:B----4-:R-:W-:Y:S05]  /*a2c0*/  IMAD.U32 R3, R3, -0x20, RZ ;  /* 0xffffffe003037824 */ /* 0x010fea00078e00ff */
[C---:B------:R-:W-:Y:S02]  /*a2d0*/  LEA R126, P1, R3.reuse, R126, 0x1 ;  /* 0x0000007e037e7211 */ /* 0x040fe400078208ff */
[C---:B------:R-:W-:Y:S02]  /*a2e0*/  LEA R124, P0, R3.reuse, R124, 0x1 ;  /* 0x0000007c037c7211 */ /* 0x040fe400078008ff */
[C---:B------:R-:W-:Y:S02]  /*a2f0*/  LEA.HI.X.SX32 R127, R3.reuse, R127, 0x1, P1 ;  /* 0x0000007f037f7211 */ /* 0x040fe400008f0eff */
[----:B------:R-:W-:Y:S01]  /*a300*/  LEA.HI.X.SX32 R125, R3, R125, 0x1, P0 ;  /* 0x0000007d037d7211 */ /* 0x000fe200000f0eff */
[----:B------:R-:W-:Y:S05]  /*a310*/  BRA `(.L_x_4101) ;  /* 0x0000000400747947 */ /* 0x000fea0003800000 */
.L_x_4075:
        /* <DEDUP_REMOVED lines=18> */
.L_x_4151:
[----:B------:R-:W-:Y:S05]  /*a440*/  BSYNC B0 ;  /* 0x0000000000007941 */ /* 0x000fea0003800000 */
.L_x_4150:
        /* <DEDUP_REMOVED lines=24> */
.L_x_4153:
[----:B------:R-:W-:Y:S05]  /*a5d0*/  BSYNC B0 ;  /* 0x0000000000007941 */ /* 0x000fea0003800000 */
.L_x_4152:
        /* <DEDUP_REMOVED lines=24> */
.L_x_4155:
[----:B------:R-:W-:Y:S05]  /*a760*/  BSYNC B0 ;  /* 0x0000000000007941 */ /* 0x000fea0003800000 */
.L_x_4154:
        /* <DEDUP_REMOVED lines=24> */
.L_x_4101:
[----:B------:R-:W-:Y:S05]  /*a8f0*/  BSYNC B3 ;  /* 0x0000000000037941 */ /* 0x000fea0003800000 */
.L_x_4074:
        /* <DEDUP_REMOVED lines=89> */
.L_x_4157:
        /* <DEDUP_REMOVED lines=8> */
.L_x_4158:
[----:B------:R-:W-:Y:S05]  /*af10*/  BSYNC B0 ;  /* 0x0000000000007941 */ /* 0x000fea0003800000 */
.L_x_4156:
[----:B------:R-:W-:Y:S04]  /*af20*/  IADD3 R11, R11, -0x1, RZ ;  /* 0xffffffff0b0b7810 */ /* 0x000fe80007ffe0ff */
[----:B------:R-:W-:Y:S11]  /*af30*/  ISETP.GT.AND P0, PT, R11, R97, PT ;  /* 0x000000610b00720c */ /* 0x000ff60003f04270 */
[----:B------:R-:W-:Y:S02]  /*af40*/  @!UPT UIADD3 URZ, URZ, URZ, URZ ;  /* 0x0000003f3f3ff290 */ /* 0x000fe4000fffe03f */
[----:B------:R-:W-:Y:S05]  /*af50*/  @P0 BRA `(.L_x_4159) ;  /* 0xffffff7800f80947 */ /* 0x000fea000383ffff */
.L_x_4065:
        /* <DEDUP_REMOVED lines=23> */
[-C--:B------:R-:W-:Y:S02]  /*b0d0*/  IADD3 R15, P1, R3, R174.reuse, RZ ;  /* 0x000000ae030f7210 */ /* 0x080fe40007f3e0ff */
[----:B------:R-:W-:Y:S01]  /*b0e0*/  LEA R3, P0, R178, R174, 0x5 ;  /* 0x000000aeb2037211 */ /* 0x000fe200078028ff */
[----:B------:R-:W-:Y:S01]  /*b0f0*/  IMAD.MOV.U32 R176, RZ, RZ, R174 ;  /* 0x000000ffffb07224 */ /* 0x000fe200078e00ae */
[-C--:B-----5:R-:W-:Y:S01]  /*b100*/  LEA R44, P2, R174, R180.reuse, 0x1 ;  /* 0x000000b4ae2c7211 */ /* 0x0a0fe200078408ff */
        /* <DEDUP_REMOVED lines=22> */
[C---:B------:R-:W-:Y:S01]  /*b270*/  IADD3 R0, P3, R74.reuse, R73, RZ ;  /* 0x000000494a007210 */ /* 0x040fe20007f7e0ff */
[----:B------:R-:W-:Y:S02]  /*b280*/  IMAD.MOV.U32 R5, RZ, RZ, R2 ;  /* 0x000000ffff057224 */ /* 0x000fe400078e0002 */
[----:B------:R-:W-:Y:S01]  /*b290*/  IMAD.X R4, R17, 0x1, R21, P2 ;  /* 0x0000000111047824 */ /* 0x000fe200010e0615 */
[----:B------:R-:W-:Y:S01]  /*b2a0*/  LEA.HI.X.SX32 R23, R74, R21, 0x1, P3 ;  /* 0x000000154a177211 */ /* 0x000fe200018f0eff */
[----:B------:R-:W-:Y:S08]  /*b2b0*/  @!P4 BRA `(.L_x_4162) ;  /* 0x000000240084c947 */ /* 0x000ff00003800000 */
        /* <DEDUP_REMOVED lines=54> */
.L_x_4168:
[----:B------:R-:W-:Y:S05]  /*b620*/  BSYNC B0 ;  /* 0x0000000000007941 */ /* 0x000fea0003800000 */
.L_x_4167:
[----:B-----5:R3:W-:Y:S02]  /*b630*/  STS.128 [R216], R20 ;  /* 0x00000014d8007388 */ /* 0x0207e40000000c00 */
.L_x_4166:
[----:B------:R-:W-:Y:S05]  /*b640*/  BSYNC B1 ;  /* 0x0000000000017941 */ /* 0x000fea0003800000 */
.L_x_4165:
        /* <DEDUP_REMOVED lines=46> */
.L_x_4172:
[----:B------:R-:W-:Y:S05]  /*b930*/  BSYNC B0 ;  /* 0x0000000000007941 */ /* 0x000fea0003800000 */
.L_x_4171:
[----:B-----5:R1:W-:Y:S02]  /*b940*/  STS.128 [R216+0x2000], R20 ;  /* 0x00200014d8007388 */ /* 0x0203e40000000c00 */
.L_x_4170:
[----:B------:R-:W-:Y:S05]  /*b950*/  BSYNC B1 ;  /* 0x0000000000017941 */ /* 0x000fea0003800000 */
.L_x_4169:
        /* <DEDUP_REMOVED lines=45> */
.L_x_4174:
[----:B------:R-:W-:Y:S05]  /*bc30*/  BSYNC B0 ;  /* 0x0000000000007941 */ /* 0x000fea0003800000 */
.L_x_4173:
[----:B-----5:R3:W-:Y:S02]  /*bc40*/  STS.128 [R216+0x4000], R20 ;  /* 0x00400014d8007388 */ /* 0x0207e40000000c00 */
.L_x_4164:
[----:B------:R-:W-:Y:S05]  /*bc50*/  BSYNC B2 ;  /* 0x0000000000027941 */ /* 0x000fea0003800000 */
.L_x_4163:
        /* <DEDUP_REMOVED lines=51> */
.L_x_4180:
[----:B------:R-:W-:Y:S05]  /*bf90*/  BSYNC B0 ;  /* 0x0000000000007941 */ /* 0x000fea0003800000 */
.L_x_4179:
[----:B-----5:R3:W-:Y:S02]  /*bfa0*/  STS.128 [R216+0x800], R20 ;  /* 0x00080014d8007388 */ /* 0x0207e40000000c00 */
.L_x_4178:
[----:B------:R-:W-:Y:S05]  /*bfb0*/  BSYNC B1 ;  /* 0x0000000000017941 */ /* 0x000fea0003800000 */
.L_x_4177:
        /* <DEDUP_REMOVED lines=46> */
.L_x_4184:
[----:B------:R-:W-:Y:S05]  /*c2a0*/  BSYNC B0 ;  /* 0x0000000000007941 */ /* 0x000fea0003800000 */
.L_x_4183:
[----:B-----5:R3:W-:Y:S02]  /*c2b0*/  STS.128 [R216+0x2800], R20 ;  /* 0x00280014d8007388 */ /* 0x0207e40000000c00 */
.L_x_4182:
[----:B------:R-:W-:Y:S05]  /*c2c0*/  BSYNC B1 ;  /* 0x0000000000017941 */ /* 0x000fea0003800000 */
.L_x_4181:
        /* <DEDUP_REMOVED lines=45> */
.L_x_4186:
[----:B------:R-:W-:Y:S05]  /*c5a0*/  BSYNC B0 ;  /* 0x0000000000007941 */ /* 0x000fea0003800000 */
.L_x_4185:
[----:B-----5:R1:W-:Y:S02]  /*c5b0*/  STS.128 [R216+0x4800], R40 ;  /* 0x00480028d8007388 */ /* 0x0203e40000000c00 */
.L_x_4176:
[----:B------:R-:W-:Y:S05]  /*c5c0*/  BSYNC B2 ;  /* 0x0000000000027941 */ /* 0x000fea0003800000 */
.L_x_4175:
        /* <DEDUP_REMOVED lines=51> */
.L_x_4192:
[----:B------:R-:W-:Y:S05]  /*c900*/  BSYNC B0 ;  /* 0x0000000000007941 */ /* 0x000fea0003800000 */
.L_x_4191:
[----:B-----5:R3:W-:Y:S02]  /*c910*/  STS.128 [R216+0x1000], R20 ;  /* 0x00100014d8007388 */ /* 0x0207e40000000c00 */
.L_x_4190:
[----:B------:R-:W-:Y:S05]  /*c920*/  BSYNC B1 ;  /* 0x0000000000017941 */ /* 0x000fea0003800000 */
.L_x_4189:
        /* <DEDUP_REMOVED lines=46> */
.L_x_4196:
[----:B------:R-:W-:Y:S05]  /*cc10*/  BSYNC B0 ;  /* 0x0000000000007941 */ /* 0x000fea0003800000 */
.L_x_4195:
[----:B-----5:R3:W-:Y:S02]  /*cc20*/  STS.128 [R216+0x3000], R20 ;  /* 0x00300014d8007388 */ /* 0x0207e40000000c00 */
.L_x_4194:
[----:B------:R-:W-:Y:S05]  /*cc30*/  BSYNC B1 ;  /* 0x0000000000017941 */ /* 0x000fea0003800000 */
.L_x_4193:
        /* <DEDUP_REMOVED lines=45> */
.L_x_4198:
[----:B------:R-:W-:Y:S05]  /*cf10*/  BSYNC B0 ;  /* 0x0000000000007941 */ /* 0x000fea0003800000 */
.L_x_4197:
[----:B-----5:R1:W-:Y:S02]  /*cf20*/  STS.128 [R216+0x5000], R36 ;  /* 0x00500024d8007388 */ /* 0x0203e40000000c00 */
.L_x_4188:
[----:B------:R-:W-:Y:S05]  /*cf30*/  BSYNC B2 ;  /* 0x0000000000027941 */ /* 0x000fea0003800000 */
.L_x_4187:
        /* <DEDUP_REMOVED lines=50> */
.L_x_4203:
[----:B------:R-:W-:Y:S05]  /*d260*/  BSYNC B0 ;  /* 0x0000000000007941 */ /* 0x000fea0003800000 */
.L_x_4202:
[----:B-----5:R3:W-:Y:S02]  /*d270*/  STS.128 [R216+0x1800], R20 ;  /* 0x00180014d8007388 */ /* 0x0207e40000000c00 */
.L_x_4201:
[----:B------:R-:W-:Y:S05]  /*d280*/  BSYNC B1 ;  /* 0x0000000000017941 */ /* 0x000fea0003800000 */
.L_x_4200:
        /* <DEDUP_REMOVED lines=32> */
[C---:B------:R-:W-:Y:S01]  /*d490*/  FFMA.FTZ R22, R31.reuse, R20, -R22 ;  /* 0x000000141f167223 */ /* 0x040fe20000010816 */
[----:B------:R-:W-:Y:S01]  /*d4a0*/  FMUL.FTZ R21, R32, R3 ;  /* 0x0000000320157220 */ /* 0x000fe20000410000 */
[C---:B------:R-:W-:Y:S01]  /*d4b0*/  FMUL.FTZ R23, R30.reuse, R4 ;  /* 0x000000041e177220 */ /* 0x040fe20000410000 */
        /* <DEDUP_REMOVED lines=13> */
.L_x_4207:
[----:B------:R-:W-:Y:S05]  /*d590*/  BSYNC B0 ;  /* 0x0000000000007941 */ /* 0x000fea0003800000 */
.L_x_4206:
[----:B-----5:R3:W-:Y:S02]  /*d5a0*/  STS.128 [R216+0x3800], R20 ;  /* 0x00380014d8007388 */ /* 0x0207e40000000c00 */
.L_x_4205:
[----:B------:R-:W-:Y:S05]  /*d5b0*/  BSYNC B1 ;  /* 0x0000000000017941 */ /* 0x000fea0003800000 */
.L_x_4204:
        /* <DEDUP_REMOVED lines=9> */
[C---:B-----5:R-:W-:Y:S02]  /*d650*/  SHF.L.U32 R10, R16.reuse, 0x10, RZ ;  /* 0x00000010100a7819 */ /* 0x060fe400000006ff */
[----:B---3--:R-:W-:Y:S02]  /*d660*/  LOP3.LUT R21, R16, 0xffff0000, RZ, 0xc0, !PT ;  /* 0xffff000010157812 */ /* 0x008fe400078ec0ff */
[C---:B------:R-:W-:Y:S02]  /*d670*/  LOP3.LUT R7, R17.reuse, 0xffff0000, RZ, 0xc0, !PT ;  /* 0xffff000011077812 */ /* 0x040fe400078ec0ff */
[----:B------:R-:W-:Y:S01]  /*d680*/  SHF.L.U32 R9, R17, 0x10, RZ ;  /* 0x0000001011097819 */ /* 0x000fe200000006ff */
[----:B------:R-:W-:Y:S01]  /*d690*/  IMAD.U32 R17, R18, 0x10000, RZ ;  /* 0x0001000012117824 */ /* 0x000fe200078e00ff */
[----:B------:R-:W-:-:S02]  /*d6a0*/  LOP3.LUT R22, R19, 0xffff0000, RZ, 0xc0, !PT ;  /* 0xffff000013167812 */ /* 0x000fc400078ec0ff */
[----:B------:R-:W-:Y:S02]  /*d6b0*/  SHF.L.U32 R28, R19, 0x10, RZ ;  /* 0x00000010131c7819 */ /* 0x000fe400000006ff */
[----:B------:R-:W-:Y:S02]  /*d6c0*/  LOP3.LUT R18, R18, 0xffff0000, RZ, 0xc0, !PT ;  /* 0xffff000012127812 */ /* 0x000fe400078ec0ff */
[----:B--2---:R-:W-:Y:S02]  /*d6d0*/  LOP3.LUT R16, R2, 0xffff0000, RZ, 0xc0, !PT ;  /* 0xffff000002107812 */ /* 0x004fe400078ec0ff */
[C---:B------:R-:W-:Y:S01]  /*d6e0*/  LOP3.LUT R11, R3.reuse, 0xffff0000, RZ, 0xc0, !PT ;  /* 0xffff0000030b7812 */ /* 0x040fe200078ec0ff */
[----:B------:R-:W-:Y:S01]  /*d6f0*/  IMAD.U32 R3, R3, 0x10000, RZ ;  /* 0x0001000003037824 */ /* 0x000fe200078e00ff */
[----:B----4-:R-:W-:Y:S01]  /*d700*/  LOP3.LUT R20, R4, 0xffff0000, RZ, 0xc0, !PT ;  /* 0xffff000004147812 */ /* 0x010fe200078ec0ff */
[----:B------:R-:W-:Y:S01]  /*d710*/  FMUL.FTZ R14, R7, R16 ;  /* 0x00000010070e7220 */ /* 0x000fe20000410000 */
[----:B------:R-:W-:Y:S01]  /*d720*/  LOP3.LUT R15, R5, 0xffff0000, RZ, 0xc0, !PT ;  /* 0xffff0000050f7812 */ /* 0x000fe200078ec0ff */
[----:B------:R-:W-:Y:S01]  /*d730*/  FMUL.FTZ R19, R22, R11 ;  /* 0x0000000b16137220 */ /* 0x000fe20000410000 */
[----:B------:R-:W-:Y:S01]  /*d740*/  SHF.L.U32 R2, R2, 0x10, RZ ;  /* 0x0000001002027819 */ /* 0x000fe200000006ff */
[-C--:B------:R-:W-:Y:S01]  /*d750*/  FMUL.FTZ R7, R7, R20.reuse ;  /* 0x0000001407077220 */ /* 0x080fe20000410000 */
[C---:B------:R-:W-:Y:S01]  /*d760*/  FFMA.FTZ R14, R9.reuse, R20, -R14 ;  /* 0x00000014090e7223 */ /* 0x040fe2000001080e */
[----:B------:R-:W-:Y:S01]  /*d770*/  SHF.L.U32 R4, R4, 0x10, RZ ;  /* 0x0000001004047819 */ /* 0x000fe200000006ff */
[-C--:B------:R-:W-:Y:S01]  /*d780*/  FFMA.FTZ R19, R28, R15.reuse, -R19 ;  /* 0x0000000f1c137223 */ /* 0x080fe20000010813 */
[----:B------:R-:W-:Y:S01]  /*d790*/  FFMA.FTZ R7, R9, R16, R7 ;  /* 0x0000001009077223 */ /* 0x000fe20000010007 */
[----:B------:R-:W-:Y:S01]  /*d7a0*/  FMUL.FTZ R9, R22, R15 ;  /* 0x0000000f16097220 */ /* 0x000fe20000410000 */
[----:B------:R-:W-:Y:S01]  /*d7b0*/  SHF.L.U32 R5, R5, 0x10, RZ ;  /* 0x0000001005057819 */ /* 0x000fe200000006ff */
[----:B------:R-:W-:-:S02]  /*d7c0*/  FMUL.FTZ R16, R18, R3 ;  /* 0x0000000312107220 */ /* 0x000fc40000410000 */
        /* <DEDUP_REMOVED lines=8> */
[----:B------:R-:W-:Y:S02]  /*d850*/  F2FP.BF16.F32.PACK_AB R17, R7, R14 ;  /* 0x0000000e0711723e */ /* 0x000fe400000010ff */
[----:B------:R-:W-:-:S02]  /*d860*/  F2FP.BF16.F32.PACK_AB R19, R28, R19 ;  /* 0x000000131c13723e */ /* 0x000fc400000010ff */
[----:B------:R-:W-:Y:S02]  /*d870*/  F2FP.BF16.F32.PACK_AB R2, R2, R9 ;  /* 0x000000090202723e */ /* 0x000fe400000010ff */
[----:B------:R-:W-:Y:S02]  /*d880*/  F2FP.BF16.F32.PACK_AB R18, R3, R16 ;  /* 0x000000100312723e */ /* 0x000fe400000010ff */
[----:B------:R-:W-:Y:S02]  /*d890*/  MOV R16, R2 ;  /* 0x0000000200107202 */ /* 0x000fe40000000f00 */
.L_x_4209:
[----:B------:R-:W-:Y:S05]  /*d8a0*/  BSYNC B0 ;  /* 0x0000000000007941 */ /* 0x000fea0003800000 */
.L_x_4208:
[----:B-----5:R1:W-:Y:S01]  /*d8b0*/  STS.128 [R216+0x5800], R16 ;  /* 0x00580010d8007388 */ /* 0x0203e20000000c00 */
[----:B------:R-:W-:Y:S05]  /*d8c0*/  BRA `(.L_x_4199) ;  /* 0x0000004c000c7947 */ /* 0x000fea0003800000 */
.L_x_4162:
        /* <DEDUP_REMOVED lines=89> */
.L_x_4215:
[----:B------:R-:W-:Y:S05]  /*de60*/  BSYNC B0 ;  /* 0x0000000000007941 */ /* 0x000fea0003800000 */
.L_x_4214:
[----:B-----5:R3:W-:Y:S02]  /*de70*/  STS.128 [R216], R32 ;  /* 0x00000020d8007388 */ /* 0x0207e40000000c00 */
.L_x_4213:
[----:B------:R-:W-:Y:S05]  /*de80*/  BSYNC B1 ;  /* 0x0000000000017941 */ /* 0x000fea0003800000 */
.L_x_4212:
        /* <DEDUP_REMOVED lines=87> */
.L_x_4219:
[----:B------:R-:W-:Y:S05]  /*e400*/  BSYNC B0 ;  /* 0x0000000000007941 */ /* 0x000fea0003800000 */
.L_x_4218:
[----:B-----5:R1:W-:Y:S02]  /*e410*/  STS.128 [R216+0x2000], R32 ;  /* 0x00200020d8007388 */ /* 0x0203e40000000c00 */
.L_x_4217:
[----:B------:R-:W-:Y:S05]  /*e420*/  BSYNC B1 ;  /* 0x0000000000017941 */ /* 0x000fea0003800000 */
.L_x_4216:
        /* <DEDUP_REMOVED lines=86> */
.L_x_4221:
[----:B------:R-:W-:Y:S05]  /*e990*/  BSYNC B0 ;  /* 0x0000000000007941 */ /* 0x000fea0003800000 */
.L_x_4220:
[----:B-----5:R3:W-:Y:S02]  /*e9a0*/  STS.128 [R216+0x4000], R32 ;  /* 0x00400020d8007388 */ /* 0x0207e40000000c00 */
.L_x_4211:
[----:B------:R-:W-:Y:S05]  /*e9b0*/  BSYNC B2 ;  /* 0x0000000000027941 */ /* 0x000fea0003800000 */
.L_x_4210:
        /* <DEDUP_REMOVED lines=92> */
.L_x_4227:
[----:B------:R-:W-:Y:S05]  /*ef80*/  BSYNC B0 ;  /* 0x0000000000007941 */ /* 0x000fea0003800000 */
.L_x_4226:
[----:B-----5:R3:W-:Y:S02]  /*ef90*/  STS.128 [R216+0x800], R32 ;  /* 0x00080020d8007388 */ /* 0x0207e40000000c00 */
.L_x_4225:
[----:B------:R-:W-:Y:S05]  /*efa0*/  BSYNC B1 ;  /* 0x0000000000017941 */ /* 0x000fea0003800000 */
.L_x_4224:
        /* <DEDUP_REMOVED lines=87> */
.L_x_4231:
[----:B------:R-:W-:Y:S05]  /*f520*/  BSYNC B0 ;  /* 0x0000000000007941 */ /* 0x000fea0003800000 */
.L_x_4230:
[----:B-----5:R3:W-:Y:S02]  /*f530*/  STS.128 [R216+0x2800], R32 ;  /* 0x00280020d8007388 */ /* 0x0207e40000000c00 */
.L_x_4229:
[----:B------:R-:W-:Y:S05]  /*f540*/  BSYNC B1 ;  /* 0x0000000000017941 */ /* 0x000fea0003800000 */
.L_x_4228:
        /* <DEDUP_REMOVED lines=86> */
.L_x_4233:
[----:B------:R-:W-:Y:S05]  /*fab0*/  BSYNC B0 ;  /* 0x0000000000007941 */ /* 0x000fea0003800000 */
.L_x_4232:
[----:B-----5:R3:W-:Y:S02]  /*fac0*/  STS.128 [R216+0x4800], R32 ;  /* 0x00480020d8007388 */ /* 0x0207e40000000c00 */
.L_x_4223:
[----:B------:R-:W-:Y:S05]  /*fad0*/  BSYNC B2 ;  /* 0x0000000000027941 */ /* 0x000fea0003800000 */
.L_x_4222:
        /* <DEDUP_REMOVED lines=92> */
.L_x_4239:
[----:B------:R-:W-:Y:S05]  /*100a0*/  BSYNC B0 ;  /* 0x0000000000007941 */ /* 0x000fea0003800000 */
.L_x_4238:
[----:B-----5:R3:W-:Y:S02]  /*100b0*/  STS.128 [R216+0x1000], R32 ;  /* 0x00100020d8007388 */ /* 0x0207e40000000c00 */
.L_x_4237:
[----:B------:R-:W-:Y:S05]  /*100c0*/  BSYNC B1 ;  /* 0x0000000000017941 */ /* 0x000fea0003800000 */
.L_x_4236:
        /* <DEDUP_REMOVED lines=87> */
.L_x_4243:
[----:B------:R-:W-:Y:S05]  /*10640*/  BSYNC B0 ;  /* 0x0000000000007941 */ /* 0x000fea0003800000 */
.L_x_4242:
[----:B-----5:R3:W-:Y:S02]  /*10650*/  STS.128 [R216+0x3000], R32 ;  /* 0x00300020d8007388 */ /* 0x0207e40000000c00 */
.L_x_4241:
[----:B------:R-:W-:Y:S05]  /*10660*/  BSYNC B1 ;  /* 0x0000000000017941 */ /* 0x000fea0003800000 */
.L_x_4240:
        /* <DEDUP_REMOVED lines=86> */
.L_x_4245:
[----:B------:R-:W-:Y:S05]  /*10bd0*/  BSYNC B0 ;  /* 0x0000000000007941 */ /* 0x000fea0003800000 */
.L_x_4244:
[----:B-----5:R3:W-:Y:S02]  /*10be0*/  STS.128 [R216+0x5000], R32 ;  /* 0x00500020d8007388 */ /* 0x0207e40000000c00 */
.L_x_4235:
[----:B------:R-:W-:Y:S05]  /*10bf0*/  BSYNC B2 ;  /* 0x0000000000027941 */ /* 0x000fea0003800000 */
.L_x_4234:
        /* <DEDUP_REMOVED lines=25> */
[----:B------:R-:W4:Y:S02]  /*10d90*/  LD.E.128 R28, desc[UR6][R28.64] ;  /* 0x000000061c1c7980 */ /* 0x000f24000c101d00 */
[----:B------:R-:W-:-:S04]  /*10da0*/  IADD3 R17, P1, R15, R3, RZ ;  /* 0x000000030f117210 */ /* 0x000fc80007f3e0ff */
[----:B------:R-:W-:Y:S02]  /*10db0*/  LEA.HI.X.SX32 R15, R15, R4, 0x1, P1 ;  /* 0x000000040f0f7211 */ /* 0x000fe400008f0eff */
[----:B-1-3--:R-:W-:-:S04]  /*10dc0*/  LEA R32, P1, R17, R40, 0x1 ;  /* 0x0000002811207211 */ /* 0x00afc800078208ff */
[----:B------:R-:W-:-:S06]  /*10dd0*/  LEA.HI.X R33, R17, R41, R15, 0x1, P1 ;  /* 0x0000002911217211 */ /* 0x000fcc00008f0c0f */
[----:B------:R-:W3:Y:S01]  /*10de0*/  LD.E.128 R32, desc[UR6][R32.64] ;  /* 0x0000000620207980 */ /* 0x000ee2000c101d00 */
[C---:B-----5:R-:W-:Y:S01]  /*10df0*/  SHF.L.U32 R16, R20.reuse, 0x10, RZ ;  /* 0x0000001014107819 */ /* 0x060fe200000006ff */
[----:B------:R-:W-:Y:S01]  /*10e00*/  IMAD.U32 R36, R21, 0x10000, RZ ;  /* 0x0001000015247824 */ /* 0x000fe200078e00ff */
[----:B------:R-:W-:Y:S01]  /*10e10*/  LOP3.LUT R15, R20, 0xffff0000, RZ, 0xc0, !PT ;  /* 0xffff0000140f7812 */ /* 0x000fe200078ec0ff */
[----:B------:R-:W-:Y:S01]  /*10e20*/  IMAD.U32 R42, R23, 0x10000, RZ ;  /* 0x00010000172a7824 */ /* 0x000fe200078e00ff */
[----:B------:R-:W-:Y:S02]  /*10e30*/  LOP3.LUT R14, R21, 0xffff0000, RZ, 0xc0, !PT ;  /* 0xffff0000150e7812 */ /* 0x000fe400078ec0ff */
[----:B------:R-:W-:Y:S02]  /*10e40*/  LOP3.LUT R17, R23, 0xffff0000, RZ, 0xc0, !PT ;  /* 0xffff000017117812 */ /* 0x000fe400078ec0ff */
[C---:B------:R-:W-:Y:S02]  /*10e50*/  SHF.L.U32 R21, R22.reuse, 0x10, RZ ;  /* 0x0000001016157819 */ /* 0x040fe400000006ff */
[----:B------:R-:W-:-:S02]  /*10e60*/  LOP3.LUT R20, R22, 0xffff0000, RZ, 0xc0, !PT ;  /* 0xffff000016147812 */ /* 0x000fc400078ec0ff */
[C---:B--2---:R-:W-:Y:S01]  /*10e70*/  SHF.L.U32 R37, R24.reuse, 0x10, RZ ;  /* 0x0000001018257819 */ /* 0x044fe200000006ff */
[----:B------:R-:W-:Y:S01]  /*10e80*/  IMAD.U32 R22, R25, 0x10000, RZ ;  /* 0x0001000019167824 */ /* 0x000fe200078e00ff */
[----:B------:R-:W-:Y:S01]  /*10e90*/  LOP3.LUT R23, R24, 0xffff0000, RZ, 0xc0, !PT ;  /* 0xffff000018177812 */ /* 0x000fe200078ec0ff */
[----:B------:R-:W-:Y:S01]  /*10ea0*/  IMAD.U32 R24, R27, 0x10000, RZ ;  /* 0x000100001b187824 */ /* 0x000fe200078e00ff */
[----:B------:R-:W-:Y:S02]  /*10eb0*/  LOP3.LUT R44, R25, 0xffff0000, RZ, 0xc0, !PT ;  /* 0xffff0000192c7812 */ /* 0x000fe400078ec0ff */
[----:B------:R-:W-:Y:S02]  /*10ec0*/  LOP3.LUT R45, R27, 0xffff0000, RZ, 0xc0, !PT ;  /* 0xffff00001b2d7812 */ /* 0x000fe400078ec0ff */
[C---:B------:R-:W-:Y:S01]  /*10ed0*/  SHF.L.U32 R43, R26.reuse, 0x10, RZ ;  /* 0x000000101a2b7819 */ /* 0x040fe200000006ff */
[----:B----4-:R-:W-:Y:S01]  /*10ee0*/  IMAD.U32 R27, R29, 0x10000, RZ ;  /* 0x000100001d1b7824 */ /* 0x010fe200078e00ff */
[----:B------:R-:W-:-:S02]  /*10ef0*/  LOP3.LUT R25, R26, 0xffff0000, RZ, 0xc0, !PT ;  /* 0xffff00001a197812 */ /* 0x000fc400078ec0ff */
[C---:B------:R-:W-:Y:S01]  /*10f00*/  LOP3.LUT R26, R28.reuse, 0xffff0000, RZ, 0xc0, !PT ;  /* 0xffff00001c1a7812 */ /* 0x040fe200078ec0ff */
[----:B------:R-:W-:Y:S01]  /*10f10*/  @!P0 FADD.FTZ R27, -R27, -RZ ;  /* 0x800000ff1b1b8221 */ /* 0x000fe20000010100 */
[----:B------:R-:W-:Y:S01]  /*10f20*/  LOP3.LUT R47, R29, 0xffff0000, RZ, 0xc0, !PT ;  /* 0xffff00001d2f7812 */ /* 0x000fe200078ec0ff */
[----:B------:R-:W-:Y:S01]  /*10f30*/  IMAD.U32 R29, R31, 0x10000, RZ ;  /* 0x000100001f1d7824 */ /* 0x000fe200078e00ff */
[----:B------:R-:W-:Y:S01]  /*10f40*/  SHF.L.U32 R46, R28, 0x10, RZ ;  /* 0x000000101c2e7819 */ /* 0x000fe200000006ff */
[----:B------:R-:W-:Y:S01]  /*10f50*/  @!P0 FADD.FTZ R26, -R26, -RZ ;  /* 0x800000ff1a1a8221 */ /* 0x000fe20000010100 */
[C---:B------:R-:W-:Y:S01]  /*10f60*/  SHF.L.U32 R48, R30.reuse, 0x10, RZ ;  /* 0x000000101e307819 */ /* 0x040fe200000006ff */
[----:B------:R-:W-:Y:S01]  /*10f70*/  @!P0 FADD.FTZ R29, -R29, -RZ ;  /* 0x800000ff1d1d8221 */ /* 0x000fe20000010100 */
[----:B------:R-:W-:Y:S01]  /*10f80*/  LOP3.LUT R28, R30, 0xffff0000, RZ, 0xc0, !PT ;  /* 0xffff00001e1c7812 */ /* 0x000fe200078ec0ff */
[----:B------:R-:W-:Y:S01]  /*10f90*/  @!P0 FADD.FTZ R47, -R47, -RZ ;  /* 0x800000ff2f2f8221 */ /* 0x000fe20000010100 */
[----:B------:R-:W-:Y:S01]  /*10fa0*/  LOP3.LUT R30, R31, 0xffff0000, RZ, 0xc0, !PT ;  /* 0xffff00001f1e7812 */ /* 0x000fe200078ec0ff */
[----:B------:R-:W-:Y:S01]  /*10fb0*/  FMUL.FTZ R27, R22, R27 ;  /* 0x0000001b161b7220 */ /* 0x000fe20000410000 */
[----:B------:R-:W-:Y:S01]  /*10fc0*/  @!P0 FADD.FTZ R46, -R46, -RZ ;  /* 0x800000ff2e2e8221 */ /* 0x000fe20000010100 */
[----:B------:R-:W-:Y:S01]  /*10fd0*/  @!P0 FADD.FTZ R48, -R48, -RZ ;  /* 0x800000ff30308221 */ /* 0x000fe20000010100 */
[----:B------:R-:W-:Y:S01]  /*10fe0*/  @!P0 FADD.FTZ R28, -R28, -RZ ;  /* 0x800000ff1c1c8221 */ /* 0x000fe20000010100 */
[----:B---3--:R-:W-:-:S02]  /*10ff0*/  IMAD.U32 R22, R33, 0x10000, RZ ;  /* 0x0001000021167824 */ /* 0x008fc400078e00ff */
[----:B------:R-:W-:Y:S01]  /*11000*/  FMUL.FTZ R26, R23, R26 ;  /* 0x0000001a171a7220 */ /* 0x000fe20000410000 */
[----:B------:R-:W-:Y:S01]  /*11010*/  FMUL.FTZ R29, R24, R29 ;  /* 0x0000001d181d7220 */ /* 0x000fe20000410000 */
[----:B------:R-:W-:Y:S01]  /*11020*/  LOP3.LUT R33, R33, 0xffff0000, RZ, 0xc0, !PT ;  /* 0xffff000021217812 */ /* 0x000fe200078ec0ff */
[----:B------:R-:W-:Y:S01]  /*11030*/  FMUL.FTZ R47, R44, R47 ;  /* 0x0000002f2c2f7220 */ /* 0x000fe20000410000 */
[C---:B------:R-:W-:Y:S01]  /*11040*/  SHF.L.U32 R24, R32.reuse, 0x10, RZ ;  /* 0x0000001020187819 */ /* 0x040fe200000006ff */
[----:B------:R-:W-:Y:S01]  /*11050*/  FMUL.FTZ R37, R37, R46 ;  /* 0x0000002e25257220 */ /* 0x000fe20000410000 */
[----:B------:R-:W-:Y:S01]  /*11060*/  LOP3.LUT R23, R32, 0xffff0000, RZ, 0xc0, !PT ;  /* 0xffff000020177812 */ /* 0x000fe200078ec0ff */
[----:B------:R-:W-:Y:S01]  /*11070*/  @!P0 FADD.FTZ R30, -R30, -RZ ;  /* 0x800000ff1e1e8221 */ /* 0x000fe20000010100 */
[C---:B------:R-:W-:Y:S01]  /*11080*/  SHF.L.U32 R32, R34.reuse, 0x10, RZ ;  /* 0x0000001022207819 */ /* 0x040fe200000006ff */
[----:B------:R-:W-:Y:S01]  /*11090*/  FMUL.FTZ R48, R43, R48 ;  /* 0x000000302b307220 */ /* 0x000fe20000410000 */
[----:B------:R-:W-:Y:S01]  /*110a0*/  LOP3.LUT R31, R34, 0xffff0000, RZ, 0xc0, !PT ;  /* 0xffff0000221f7812 */ /* 0x000fe200078ec0ff */
[----:B------:R-:W-:Y:S01]  /*110b0*/  FMUL.FTZ R25, R25, R28 ;  /* 0x0000001c19197220 */ /* 0x000fe20000410000 */
[----:B------:R-:W-:Y:S01]  /*110c0*/  FFMA.FTZ R22, R36, R22, R27 ;  /* 0x0000001624167223 */ /* 0x000fe2000001001b */
[----:B------:R-:W-:Y:S01]  /*110d0*/  FFMA.FTZ R33, R14, R33, R47 ;  /* 0x000000210e217223 */ /* 0x000fe2000001002f */
[----:B------:R-:W-:Y:S01]  /*110e0*/  LOP3.LUT R34, R35, 0xffff0000, RZ, 0xc0, !PT ;  /* 0xffff000023227812 */ /* 0x000fe200078ec0ff */
[----:B------:R-:W-:Y:S01]  /*110f0*/  FMUL.FTZ R30, R45, R30 ;  /* 0x0000001e2d1e7220 */ /* 0x000fe20000410000 */
[----:B------:R-:W-:-:S02]  /*11100*/  IMAD.U32 R28, R35, 0x10000, RZ ;  /* 0x00010000231c7824 */ /* 0x000fc400078e00ff */
[----:B------:R-:W-:Y:S01]  /*11110*/  FFMA.FTZ R16, R16, R24, R37 ;  /* 0x0000001810107223 */ /* 0x000fe20000010025 */
[----:B------:R-:W-:Y:S01]  /*11120*/  FFMA.FTZ R15, R15, R23, R26 ;  /* 0x000000170f0f7223 */ /* 0x000fe2000001001a */
[----:B------:R-:W-:Y:S01]  /*11130*/  FFMA.FTZ R21, R21, R32, R48 ;  /* 0x0000002015157223 */ /* 0x000fe20000010030 */
[----:B------:R-:W-:Y:S01]  /*11140*/  FFMA.FTZ R20, R20, R31, R25 ;  /* 0x0000001f14147223 */ /* 0x000fe20000010019 */
[----:B------:R-:W-:Y:S01]  /*11150*/  F2FP.BF16.F32.PACK_AB R22, R33, R22 ;  /* 0x000000162116723e */ /* 0x000fe200000010ff */
[----:B------:R-:W-:Y:S01]  /*11160*/  FFMA.FTZ R28, R42, R28, R29 ;  /* 0x0000001c2a1c7223 */ /* 0x000fe2000001001d */
[----:B------:R-:W-:Y:S01]  /*11170*/  FFMA.FTZ R17, R17, R34, R30 ;  /* 0x0000002211117223 */ /* 0x000fe2000001001e */
[----:B------:R-:W-:Y:S02]  /*11180*/  F2FP.BF16.F32.PACK_AB R15, R15, R16 ;  /* 0x000000100f0f723e */ /* 0x000fe400000010ff */
[----:B------:R-:W-:Y:S01]  /*11190*/  F2FP.BF16.F32.PACK_AB R14, R20, R21 ;  /* 0x00000015140e723e */ /* 0x000fe200000010ff */
[----:B------:R-:W-:Y:S01]  /*111a0*/  IMAD.MOV.U32 R21, RZ, RZ, R22 ;  /* 0x000000ffff157224 */ /* 0x000fe200078e0016 */
[----:B------:R-:W-:-:S02]  /*111b0*/  F2FP.BF16.F32.PACK_AB R23, R17, R28 ;  /* 0x0000001c1117723e */ /* 0x000fc400000010ff */
[----:B------:R-:W-:Y:S02]  /*111c0*/  MOV R20, R15 ;  /* 0x0000000f00147202 */ /* 0x000fe40000000f00 */
[----:B------:R-:W-:Y:S02]  /*111d0*/  MOV R22, R14 ;  /* 0x0000000e00167202 */ /* 0x000fe40000000f00 */
.L_x_4249:
[----:B------:R-:W-:Y:S05]  /*111e0*/  BSYNC B0 ;  /* 0x0000000000007941 */ /* 0x000fea0003800000 */
.L_x_4248:
[----:B-----5:R1:W-:Y:S02]  /*111f0*/  STS.128 [R216+0x1800], R20 ;  /* 0x00180014d8007388 */ /* 0x0203e40000000c00 */
.L_x_4247:
[----:B------:R-:W-:Y:S05]  /*11200*/  BSYNC B1 ;  /* 0x0000000000017941 */ /* 0x000fea0003800000 */
.L_x_4246:
        /* <DEDUP_REMOVED lines=24> */
[----:B---3--:R-:W-:-:S04]  /*11390*/  LEA R32, P1, R17, R40, 0x1 ;  /* 0x0000002811207211 */ /* 0x008fc800078208ff */
[----:B------:R-:W-:-:S06]  /*113a0*/  LEA.HI.X R33, R17, R41, R15, 0x1, P1 ;  /* 0x0000002911217211 */ /* 0x000fcc00008f0c0f */
[----:B------:R-:W3:Y:S01]  /*113b0*/  LD.E.128 R32, desc[UR6][R32.64+0x80] ;  /* 0x0000800620207980 */ /* 0x000ee2000c101d00 */
[C---:B-----5:R-:W-:Y:S01]  /*113c0*/  SHF.L.U32 R15, R20.reuse, 0x10, RZ ;  /* 0x00000010140f7819 */ /* 0x060fe200000006ff */
[C---:B------:R-:W-:Y:S01]  /*113d0*/  IMAD.U32 R37, R23.reuse, 0x10000, RZ ;  /* 0x0001000017257824 */ /* 0x040fe200078e00ff */
[----:B------:R-:W-:Y:S02]  /*113e0*/  LOP3.LUT R14, R20, 0xffff0000, RZ, 0xc0, !PT ;  /* 0xffff0000140e7812 */ /* 0x000fe400078ec0ff */
[C---:B------:R-:W-:Y:S02]  /*113f0*/  SHF.L.U32 R20, R22.reuse, 0x10, RZ ;  /* 0x0000001016147819 */ /* 0x040fe400000006ff */
[----:B------:R-:W-:Y:S02]  /*11400*/  LOP3.LUT R17, R22, 0xffff0000, RZ, 0xc0, !PT ;  /* 0xffff000016117812 */ /* 0x000fe400078ec0ff */
[----:B------:R-:W-:Y:S02]  /*11410*/  LOP3.LUT R16, R23, 0xffff0000, RZ, 0xc0, !PT ;  /* 0xffff000017107812 */ /* 0x000fe400078ec0ff */
[C---:B------:R-:W-:Y:S01]  /*11420*/  LOP3.LUT R10, R21.reuse, 0xffff0000, RZ, 0xc0, !PT ;  /* 0xffff0000150a7812 */ /* 0x040fe200078ec0ff */
[----:B------:R-:W-:-:S02]  /*11430*/  IMAD.U32 R21, R21, 0x10000, RZ ;  /* 0x0001000015157824 */ /* 0x000fc400078e00ff */
[C---:B--2---:R-:W-:Y:S01]  /*11440*/  IMAD.U32 R22, R25.reuse, 0x10000, RZ ;  /* 0x0001000019167824 */ /* 0x044fe200078e00ff */
[----:B------:R-:W-:Y:S02]  /*11450*/  LOP3.LUT R43, R25, 0xffff0000, RZ, 0xc0, !PT ;  /* 0xffff0000192b7812 */ /* 0x000fe400078ec0ff */
[C---:B------:R-:W-:Y:S02]  /*11460*/  SHF.L.U32 R36, R24.reuse, 0x10, RZ ;  /* 0x0000001018247819 */ /* 0x040fe400000006ff */
[----:B------:R-:W-:Y:S01]  /*11470*/  LOP3.LUT R23, R24, 0xffff0000, RZ, 0xc0, !PT ;  /* 0xffff000018177812 */ /* 0x000fe200078ec0ff */
[C---:B------:R-:W-:Y:S01]  /*11480*/  IMAD.U32 R24, R27.reuse, 0x10000, RZ ;  /* 0x000100001b187824 */ /* 0x040fe200078e00ff */
[C---:B------:R-:W-:Y:S02]  /*11490*/  SHF.L.U32 R42, R26.reuse, 0x10, RZ ;  /* 0x000000101a2a7819 */ /* 0x040fe400000006ff */
[----:B------:R-:W-:Y:S02]  /*114a0*/  LOP3.LUT R25, R26, 0xffff0000, RZ, 0xc0, !PT ;  /* 0xffff00001a197812 */ /* 0x000fe400078ec0ff */
[----:B------:R-:W-:Y:S01]  /*114b0*/  LOP3.LUT R44, R27, 0xffff0000, RZ, 0xc0, !PT ;  /* 0xffff00001b2c7812 */ /* 0x000fe200078ec0ff */
[----:B----4-:R-:W-:Y:S01]  /*114c0*/  IMAD.U32 R27, R29, 0x10000, RZ ;  /* 0x000100001d1b7824 */ /* 0x010fe200078e00ff */
[----:B------:R-:W-:-:S02]  /*114d0*/  LOP3.LUT R26, R28, 0xffff0000, RZ, 0xc0, !PT ;  /* 0xffff00001c1a7812 */ /* 0x000fc400078ec0ff */
[----:B------:R-:W-:Y:S01]  /*114e0*/  SHF.L.U32 R45, R28, 0x10, RZ ;  /* 0x000000101c2d7819 */ /* 0x000fe200000006ff */
[----:B------:R-:W-:Y:S01]  /*114f0*/  @!P0 FADD.FTZ R27, -R27, -RZ ;  /* 0x800000ff1b1b8221 */ /* 0x000fe20000010100 */
[----:B------:R-:W-:Y:S01]  /*11500*/  LOP3.LUT R28, R30, 0xffff0000, RZ, 0xc0, !PT ;  /* 0xffff00001e1c7812 */ /* 0x000fe200078ec0ff */
[----:B------:R-:W-:Y:S01]  /*11510*/  @!P0 FADD.FTZ R26, -R26, -RZ ;  /* 0x800000ff1a1a8221 */ /* 0x000fe20000010100 */
[----:B------:R-:W-:Y:S01]  /*11520*/  LOP3.LUT R46, R29, 0xffff0000, RZ, 0xc0, !PT ;  /* 0xffff00001d2e7812 */ /* 0x000fe200078ec0ff */
[----:B------:R-:W-:Y:S01]  /*11530*/  IMAD.U32 R29, R31, 0x10000, RZ ;  /* 0x000100001f1d7824 */ /* 0x000fe200078e00ff */
[----:B------:R-:W-:Y:S01]  /*11540*/  SHF.L.U32 R47, R30, 0x10, RZ ;  /* 0x000000101e2f7819 */ /* 0x000fe200000006ff */
        /* <DEDUP_REMOVED lines=11> */
[----:B------:R-:W-:Y:S01]  /*11600*/  @!P0 FADD.FTZ R31, -R31, -RZ ;  /* 0x800000ff1f1f8221 */ /* 0x000fe20000010100 */
[----:B------:R-:W-:Y:S01]  /*11610*/  FMUL.FTZ R28, R25, R28 ;  /* 0x0000001c191c7220 */ /* 0x000fe20000410000 */
[C---:B------:R-:W-:Y:S01]  /*11620*/  IMAD.U32 R25, R33.reuse, 0x10000, RZ ;  /* 0x0001000021197824 */ /* 0x040fe200078e00ff */
[----:B------:R-:W-:Y:S01]  /*11630*/  SHF.L.U32 R32, R34, 0x10, RZ ;  /* 0x0000001022207819 */ /* 0x000fe200000006ff */
[----:B------:R-:W-:Y:S01]  /*11640*/  FMUL.FTZ R47, R42, R47 ;  /* 0x0000002f2a2f7220 */ /* 0x000fe20000410000 */
[----:B------:R-:W-:Y:S01]  /*11650*/  LOP3.LUT R30, R34, 0xffff0000, RZ, 0xc0, !PT ;  /* 0xffff0000221e7812 */ /* 0x000fe200078ec0ff */
[----:B------:R-:W-:Y:S01]  /*11660*/  FMUL.FTZ R24, R24, R29 ;  /* 0x0000001d18187220 */ /* 0x000fe20000410000 */
[----:B------:R-:W-:Y:S01]  /*11670*/  LOP3.LUT R33, R33, 0xffff0000, RZ, 0xc0, !PT ;  /* 0xffff000021217812 */ /* 0x000fe200078ec0ff */
[----:B------:R-:W-:Y:S01]  /*11680*/  FMUL.FTZ R43, R43, R46 ;  /* 0x0000002e2b2b7220 */ /* 0x000fe20000410000 */
[C---:B------:R-:W-:Y:S01]  /*11690*/  LOP3.LUT R34, R35.reuse, 0xffff0000, RZ, 0xc0, !PT ;  /* 0xffff000023227812 */ /* 0x040fe200078ec0ff */
        /* <DEDUP_REMOVED lines=15> */
.L_x_4253:
[----:B------:R-:W-:Y:S05]  /*11790*/  BSYNC B0 ;  /* 0x0000000000007941 */ /* 0x000fea0003800000 */
.L_x_4252:
[----:B-----5:R1:W-:Y:S02]  /*117a0*/  STS.128 [R216+0x3800], R20 ;  /* 0x00380014d8007388 */ /* 0x0203e40000000c00 */
.L_x_4251:
[----:B------:R-:W-:Y:S05]  /*117b0*/  BSYNC B1 ;  /* 0x0000000000017941 */ /* 0x000fea0003800000 */
.L_x_4250:
        /* <DEDUP_REMOVED lines=19> */
[----:B-1----:R-:W2:Y:S03]  /*118f0*/  LD.E.128 R16, desc[UR6][R10.64] ;  /* 0x000000060a107980 */ /* 0x002ea6000c101d00 */
        /* <DEDUP_REMOVED lines=18> */
[----:B------:R-:W-:Y:S02]  /*11a20*/  LOP3.LUT R11, R16, 0xffff0000, RZ, 0xc0, !PT ;  /* 0xffff0000100b7812 */ /* 0x000fe400078ec0ff */
[C---:B------:R-:W-:Y:S02]  /*11a30*/  SHF.L.U32 R10, R17.reuse, 0x10, RZ ;  /* 0x00000010110a7819 */ /* 0x040fe400000006ff */
[----:B------:R-:W-:Y:S01]  /*11a40*/  LOP3.LUT R21, R17, 0xffff0000, RZ, 0xc0, !PT ;  /* 0xffff000011157812 */ /* 0x000fe200078ec0ff */
[C---:B------:R-:W-:Y:S01]  /*11a50*/  IMAD.U32 R17, R18.reuse, 0x10000, RZ ;  /* 0x0001000012117824 */ /* 0x040fe200078e00ff */
[----:B------:R-:W-:Y:S02]  /*11a60*/  LOP3.LUT R16, R18, 0xffff0000, RZ, 0xc0, !PT ;  /* 0xffff000012107812 */ /* 0x000fe400078ec0ff */
[C---:B------:R-:W-:Y:S01]  /*11a70*/  SHF.L.U32 R15, R19.reuse, 0x10, RZ ;  /* 0x00000010130f7819 */ /* 0x040fe200000006ff */
[----:B---3--:R-:W-:Y:S01]  /*11a80*/  IMAD.U32 R23, R24, 0x10000, RZ ;  /* 0x0001000018177824 */ /* 0x008fe200078e00ff */
        /* <DEDUP_REMOVED lines=16> */
[----:B------:R-:W-:Y:S01]  /*11b90*/  FMUL.FTZ R18, R11, R18 ;  /* 0x000000120b127220 */ /* 0x000fe20000410000 */
[----:B------:R-:W-:Y:S01]  /*11ba0*/  @!P0 FADD.FTZ R27, -R27, -RZ ;  /* 0x800000ff1b1b8221 */ /* 0x000fe20000010100 */
[----:B------:R-:W-:Y:S01]  /*11bb0*/  FMUL.FTZ R16, R16, R25 ;  /* 0x0000001910107220 */ /* 0x000fe20000410000 */
[----:B------:R-:W-:Y:S01]  /*11bc0*/  FMUL.FTZ R15, R15, R24 ;  /* 0x000000180f0f7220 */ /* 0x000fe20000410000 */
[----:B------:R-:W-:Y:S01]  /*11bd0*/  FMUL.FTZ R19, R10, R19 ;  /* 0x000000130a137220 */ /* 0x000fe20000410000 */
[----:B------:R-:W-:Y:S01]  /*11be0*/  FMUL.FTZ R34, R17, R34 ;  /* 0x0000002211227220 */ /* 0x000fe20000410000 */
[C---:B----4-:R-:W-:Y:S01]  /*11bf0*/  IMAD.U32 R14, R28.reuse, 0x10000, RZ ;  /* 0x000100001c0e7824 */ /* 0x050fe200078e00ff */
        /* <DEDUP_REMOVED lines=8> */
[----:B------:R-:W-:Y:S01]  /*11c80*/  SHF.L.U32 R17, R31, 0x10, RZ ;  /* 0x000000101f117819 */ /* 0x000fe200000006ff */
        /* <DEDUP_REMOVED lines=12> */
.L_x_4255:
[----:B------:R-:W-:Y:S05]  /*11d50*/  BSYNC B0 ;  /* 0x0000000000007941 */ /* 0x000fea0003800000 */
.L_x_4254:
[----:B-----5:R1:W-:Y:S01]  /*11d60*/  STS.128 [R216+0x5800], R20 ;  /* 0x00580014d8007388 */ /* 0x0203e20000000c00 */
[----:B------:R-:W-:Y:S05]  /*11d70*/  BRA `(.L_x_4199) ;  /* 0x0000000400e07947 */ /* 0x000fea0003800000 */
.L_x_4161:
[----:B------:R-:W-:Y:S01]  /*11d80*/  IMAD.IADD R7, R212, 0x1, -R69 ;  /* 0x00000001d4077824 */ /* 0x000fe200078e0a45 */
[----:B------:R-:W-:Y:S01]  /*11d90*/  BSSY B0, `(.L_x_4256) ;  /* 0x0000022000007945 */ /* 0x000fe20003800000 */
[C---:B------:R-:W-:Y:S01]  /*11da0*/  VIADD R0, R170.reuse, 0x10 ;  /* 0x00000010aa007836 */ /* 0x040fe20000000000 */
[----:B------:R-:W-:Y:S01]  /*11db0*/  ISETP.GE.AND P1, PT, R9, R77, PT ;  /* 0x0000004d0900720c */ /* 0x000fe20003f26270 */
[C---:B------:R-:W-:Y:S01]  /*11dc0*/  VIADD R6, R170.reuse, 0x20 ;  /* 0x00000020aa067836 */ /* 0x040fe20000000000 */
[CC--:B------:R-:W-:Y:S01]  /*11dd0*/  ISETP.GE.AND P2, PT, R170.reuse, R7.reuse, PT ;  /* 0x00000007aa00720c */ /* 0x0c0fe20003f46270 */
[----:B-----5:R-:W-:Y:S01]  /*11de0*/  VIADD R8, R170, 0x30 ;  /* 0x00000030aa087836 */ /* 0x020fe20000000000 */
[-C--:B------:R-:W-:Y:S02]  /*11df0*/  ISETP.GE.AND P6, PT, R0, R7.reuse, PT ;  /* 0x000000070000720c */ /* 0x080fe40003fc6270 */
[-C--:B------:R-:W-:Y:S02]  /*11e00*/  ISETP.GE.AND P5, PT, R6, R7.reuse, PT ;  /* 0x000000070600720c */ /* 0x080fe40003fa6270 */
[----:B------:R-:W-:-:S02]  /*11e10*/  ISETP.GE.AND P4, PT, R8, R7, PT ;  /* 0x000000070800720c */ /* 0x000fc40003f86270 */
[----:B------:R-:W-:-:S05]  /*11e20*/  ISETP.GE.AND P0, PT, R10, R77, PT ;  /* 0x0000004d0a00720c */ /* 0x000fca0003f06270 */
[----:B------:R-:W-:Y:S08]  /*11e30*/  @P2 BRA `(.L_x_4257) ;  /* 0x00000000005c2947 */ /* 0x000ff00003800000 */
[----:B------:R-:W-:-:S13]  /*11e40*/  ISETP.GE.AND P3, PT, R16, R77, PT ;  /* 0x0000004d1000720c */ /* 0x000fda0003f66270 */
[CC--:B------:R-:W-:Y:S01]  /*11e50*/  @!P3 LEA R14, P2, R174.reuse, R180.reuse, 0x1 ;  /* 0x000000b4ae0eb211 */ /* 0x0c0fe200078408ff */
        /* <DEDUP_REMOVED lines=21> */
.L_x_4257:
[----:B------:R-:W-:Y:S05]  /*11fb0*/  BSYNC B0 ;  /* 0x0000000000007941 */ /* 0x000fea0003800000 */
.L_x_4256:
[----:B------:R-:W-:Y:S04]  /*11fc0*/  BSSY B0, `(.L_x_4258) ;  /* 0x000001b000007945 */ /* 0x000fe80003800000 */
[----:B------:R-:W-:Y:S05]  /*11fd0*/  @P6 BRA `(.L_x_4259) ;  /* 0x0000000000646947 */ /* 0x000fea0003800000 */
[----:B------:R-:W-:Y:S02]  /*11fe0*/  ISETP.GE.AND P3, PT, R16, R77, PT ;  /* 0x0000004d1000720c */ /* 0x000fe40003f66270 */
[----:B------:R-:W-:-:S05]  /*11ff0*/  IADD3 R3, P2, R3, R174, RZ ;  /* 0x000000ae03037210 */ /* 0x000fca0007f5e0ff */
[----:B------:R-:W-:Y:S01]  /*12000*/  IMAD.X R5, R5, 0x1, R177, P2 ;  /* 0x0000000105057824 */ /* 0x000fe200010e06b1 */
[----:B-12---:R-:W-:-:S04]  /*12010*/  @!P0 LEA R10, P2, R3, R180, 0x1 ;  /* 0x000000b4030a8211 */ /* 0x006fc800078408ff */
        /* <DEDUP_REMOVED lines=21> */
.L_x_4259:
[----:B------:R-:W-:Y:S05]  /*12170*/  BSYNC B0 ;  /* 0x0000000000007941 */ /* 0x000fea0003800000 */
.L_x_4258:
[----:B------:R-:W-:Y:S04]  /*12180*/  BSSY B0, `(.L_x_4260) ;  /* 0x000001b000007945 */ /* 0x000fe80003800000 */
[----:B------:R-:W-:Y:S05]  /*12190*/  @P5 BRA `(.L_x_4261) ;  /* 0x0000000000645947 */ /* 0x000fea0003800000 */
[----:B------:R-:W-:Y:S02]  /*121a0*/  ISETP.GE.AND P3, PT, R16, R77, PT ;  /* 0x0000004d1000720c */ /* 0x000fe40003f66270 */
[----:B------:R-:W-:-:S04]  /*121b0*/  LEA R5, P2, R178, R174, 0x5 ;  /* 0x000000aeb2057211 */ /* 0x000fc800078428ff */
[----:B----4-:R-:W-:Y:S02]  /*121c0*/  LEA.HI.X R3, R178, R177, R179, 0x5, P2 ;  /* 0x000000b1b2037211 */ /* 0x010fe400010f2cb3 */
[----:B-123--:R-:W-:-:S04]  /*121d0*/  @!P0 LEA R10, P2, R5, R180, 0x1 ;  /* 0x000000b4050a8211 */ /* 0x00efc800078408ff */
        /* <DEDUP_REMOVED lines=21> */
.L_x_4261:
[----:B------:R-:W-:Y:S05]  /*12330*/  BSYNC B0 ;  /* 0x0000000000007941 */ /* 0x000fea0003800000 */
.L_x_4260:
[----:B------:R-:W-:Y:S05]  /*12340*/  @P4 BRA `(.L_x_4199) ;  /* 0x00000000006c4947 */ /* 0x000fea0003800000 */
[----:B------:R-:W-:Y:S01]  /*12350*/  ISETP.GE.AND P3, PT, R16, R77, PT ;  /* 0x0000004d1000720c */ /* 0x000fe20003f66270 */
[----:B------:R-:W-:Y:S02]  /*12360*/  IMAD.MOV.U32 R175, RZ, RZ, R177 ;  /* 0x000000ffffaf7224 */ /* 0x000fe400078e00b1 */
[----:B--2-4-:R-:W-:Y:S02]  /*12370*/  IMAD R2, R179, 0x30, RZ ;  /* 0x00000030b3027824 */ /* 0x014fe400078e02ff */
[----:B------:R-:W-:-:S04]  /*12380*/  IMAD.WIDE.U32 R178, R178, 0x30, R174 ;  /* 0x00000030b2b27825 */ /* 0x000fc800078e00ae */
[----:B------:R-:W-:Y:S01]  /*12390*/  IMAD.IADD R3, R2, 0x1, R179 ;  /* 0x0000000102037824 */ /* 0x000fe200078e02b3 */
[----:B------:R-:W-:-:S03]  /*123a0*/  @!P0 LEA R4, P2, R178, R180, 0x1 ;  /* 0x000000b4b2048211 */ /* 0x000fc600078408ff */
        /* <DEDUP_REMOVED lines=21> */
.L_x_4199:
[----:B------:R-:W-:Y:S05]  /*12500*/  BSYNC B3 ;  /* 0x0000000000037941 */ /* 0x000fea0003800000 */
.L_x_4160:
[----:B--2-4-:R-:W-:Y:S01]  /*12510*/  LEA R2, R134, 0xffffffc0, 0x6 ;  /* 0xffffffc086027811 */ /* 0x014fe200078e30ff */
[----:B------:R-:W-:Y:S01]  /*12520*/  BSSY B0, `(.L_x_4262) ;  /* 0x000001b000007945 */ /* 0x000fe20003800000 */
[----:B------:R-:W-:-:S03]  /*12530*/  LOP3.LUT R217, R75, 0xff, RZ, 0xc0, !PT ;  /* 0x000000ff4bd97812 */ /* 0x000fc600078ec0ff */
[----:B-1----:R-:W-:-:S05]  /*12540*/  IMAD.IADD R5, R137, 0x1, -R2 ;  /* 0x0000000189057824 */ /* 0x002fca00078e0a02 */
[----:B------:R-:W-:-:S13]  /*12550*/  ISETP.GE.AND P0, PT, R170, R5, PT ;  /* 0x00000005aa00720c */ /* 0x000fda0003f06270 */
[----:B------:R-:W-:Y:S05]  /*12560*/  @P0 BRA `(.L_x_4263) ;  /* 0x0000000000580947 */ /* 0x000fea0003800000 */
[C---:B------:R-:W-:Y:S02]  /*12570*/  LOP3.LUT R3, R217.reuse, 0x1, RZ, 0xc0, !PT ;  /* 0x00000001d9037812 */ /* 0x040fe400078ec0ff */
[----:B------:R-:W-:Y:S02]  /*12580*/  R2P PR, R217, 0x6 ;  /* 0x00000006d9007804 */ /* 0x000fe40000000000 */
[----:B------:R-:W-:-:S13]  /*12590*/  ISETP.NE.U32.AND P0, PT, R3, 0x1, PT ;  /* 0x000000010300780c */ /* 0x000fda0003f05070 */
[----:B---3--:R-:W-:Y:S02]  /*125a0*/  @!P0 IMAD.MOV.U32 R10, RZ, RZ, R206 ;  /* 0x000000ffff0a8224 */ /* 0x008fe400078e00ce */
        /* <DEDUP_REMOVED lines=17> */
.L_x_4264:
[----:B------:R4:W-:Y:S02]  /*126c0*/  STS.128 [R216+0xa000], RZ ;  /* 0x00a000ffd8007388 */ /* 0x0009e40000000c00 */
.L_x_4263:
[----:B------:R-:W-:Y:S05]  /*126d0*/  BSYNC B0 ;  /* 0x0000000000007941 */ /* 0x000fea0003800000 */
.L_x_4262:
        /* <DEDUP_REMOVED lines=31> */
.L_x_4267:
[----:B------:R3:W-:Y:S02]  /*128d0*/  STS.128 [R216+0xa800], RZ ;  /* 0x00a800ffd8007388 */ /* 0x0007e40000000c00 */
.L_x_4266:
[----:B------:R-:W-:Y:S05]  /*128e0*/  BSYNC B0 ;  /* 0x0000000000007941 */ /* 0x000fea0003800000 */
.L_x_4265:
        /* <DEDUP_REMOVED lines=33> */
.L_x_4270:
[----:B------:R3:W-:Y:S02]  /*12b00*/  STS.128 [R216+0xb000], RZ ;  /* 0x00b000ffd8007388 */ /* 0x0007e40000000c00 */
.L_x_4269:
[----:B------:R-:W-:Y:S05]  /*12b10*/  BSYNC B0 ;  /* 0x0000000000007941 */ /* 0x000fea0003800000 */
.L_x_4268:
        /* <DEDUP_REMOVED lines=33> */
.L_x_4272:
[----:B------:R-:W-:Y:S05]  /*12d30*/  BSYNC B0 ;  /* 0x0000000000007941 */ /* 0x000fea0003800000 */
.L_x_4271:
[----:B-1----:R-:W5:Y:S04]  /*12d40*/  LD.E.64 R16, desc[UR6][R12.64+0x1c0] ;  /* 0x0001c0060c107980 */ /* 0x002f68000c101b00 */
[----:B---3--:R-:W3:Y:S01]  /*12d50*/  LD.E.64 R10, desc[UR6][R12.64+0x1b8] ;  /* 0x0001b8060c0a7980 */ /* 0x008ee2000c101b00 */
[----:B------:R-:W-:-:S03]  /*12d60*/  MOV R172, R210 ;  /* 0x000000d200ac7202 */ /* 0x000fc60000000f00 */
[----:B------:R-:W2:Y:S04]  /*12d70*/  LD.E R4, desc[UR6][R12.64+0xd8] ;  /* 0x0000d8060c047980 */ /* 0x000ea8000c101900 */
[----:B------:R-:W0:Y:S01]  /*12d80*/  LDGDEPBAR ;  /* 0x00000000000079af */ /* 0x000e220000000000 */
[----:B-----5:R-:W-:Y:S02]  /*12d90*/  IMAD R3, R17, R209, RZ ;  /* 0x000000d111037224 */ /* 0x020fe400078e02ff */
[----:B------:R-:W-:-:S04]  /*12da0*/  IMAD.WIDE.U32 R14, R209, R16, R172 ;  /* 0x00000010d10e7225 */ /* 0x000fc800078e00ac */
[----:B------:R-:W-:Y:S01]  /*12db0*/  IMAD R3, R16, R72, R3 ;  /* 0x0000004810037224 */ /* 0x000fe200078e0203 */
[----:B---3--:R-:W-:-:S04]  /*12dc0*/  LEA R10, P0, R14, R10, 0x2 ;  /* 0x0000000a0e0a7211 */ /* 0x008fc800078010ff */
[----:B------:R-:W-:-:S04]  /*12dd0*/  IADD3 R3, R15, R3, RZ ;  /* 0x000000030f037210 */ /* 0x000fc80007ffe0ff */
[----:B------:R-:W-:-:S05]  /*12de0*/  LEA.HI.X R11, R14, R11, R3, 0x2, P0 ;  /* 0x0000000b0e0b7211 */ /* 0x000fca00000f1403 */
[----:B------:R-:W3:Y:S01]  /*12df0*/  LD.E R3, desc[UR6][R10.64] ;  /* 0x000000060a037980 */ /* 0x000ee2000c101900 */
[----:B------:R-:W-:-:S04]  /*12e00*/  DEPBAR.LE SB0, 0x0 ;  /* 0x000080000000791a */ /* 0x000fc80000000000 */
[----:B------:R-:W-:Y:S01]  /*12e10*/  BAR.SYNC.DEFER_BLOCKING 0x0 ;  /* 0x0000000000007b1d */ /* 0x000fe20000010000 */
[----:B------:R-:W-:-:S05]  /*12e20*/  ISETP.GE.AND P0, PT, R170, R5, PT ;  /* 0x00000005aa00720c */ /* 0x000fca0003f06270 */
[----:B--2---:R-:W3:Y:S01]  /*12e30*/  MUFU.RCP R4, R4 ;  /* 0x0000000400047308 */ /* 0x004ee20000001000 */
[----:B------:R-:W-:Y:S07]  /*12e40*/  BSSY B0, `(.L_x_4273) ;  /* 0x000001c000007945 */ /* 0x000fee0003800000 */
[----:B------:R1:W-:Y:S04]  /*12e50*/  @P0 STS.128 [R216+0xc000], RZ ;  /* 0x00c000ffd8000388 */ /* 0x0003e80000000c00 */
[----:B------:R1:W-:Y:S04]  /*12e60*/  @P0 STS.128 [R216+0xe000], RZ ;  /* 0x00e000ffd8000388 */ /* 0x0003e80000000c00 */
[----:B------:R1:W-:Y:S01]  /*12e70*/  @P0 STS.128 [R216+0x10000], RZ ;  /* 0x010000ffd8000388 */ /* 0x0003e20000000c00 */
[----:B---3--:R-:W-:Y:S01]  /*12e80*/  FMUL.FTZ R3, R3, R4 ;  /* 0x0000000403037220 */ /* 0x008fe20000410000 */
[----:B-1----:R-:W-:Y:S06]  /*12e90*/  @P0 BRA `(.L_x_4274) ;  /* 0x0000000000580947 */ /* 0x002fec0003800000 */
[C---:B------:R-:W-:Y:S02]  /*12ea0*/  LOP3.LUT R4, R217.reuse, 0x1, RZ, 0xc0, !PT ;  /* 0x00000001d9047812 */ /* 0x040fe400078ec0ff */
        /* <DEDUP_REMOVED lines=20> */
.L_x_4275:
[----:B------:R2:W-:Y:S02]  /*12ff0*/  STS.128 [R216+0x10000], RZ ;  /* 0x010000ffd8007388 */ /* 0x0005e40000000c00 */
.L_x_4274:
[----:B------:R-:W-:Y:S05]  /*13000*/  BSYNC B0 ;  /* 0x0000000000007941 */ /* 0x000fea0003800000 */
.L_x_4273:
        /* <DEDUP_REMOVED lines=11> */
[C---:B-1----:R-:W-:Y:S02]  /*130c0*/  @P0 LEA R10, P2, R9.reuse, R168, 0x1 ;  /* 0x000000a8090a0211 */ /* 0x042fe400078408ff */
        /* <DEDUP_REMOVED lines=22> */
.L_x_4278:
[----:B------:R1:W-:Y:S02]  /*13230*/  STS.128 [R216+0x10800], RZ ;  /* 0x010800ffd8007388 */ /* 0x0003e40000000c00 */
.L_x_4277:
[----:B------:R-:W-:Y:S05]  /*13240*/  BSYNC B0 ;  /* 0x0000000000007941 */ /* 0x000fea0003800000 */
.L_x_4276:
        /* <DEDUP_REMOVED lines=36> */
.L_x_4281:
[----:B------:R1:W-:Y:S02]  /*13490*/  STS.128 [R216+0x11000], RZ ;  /* 0x011000ffd8007388 */ /* 0x0003e40000000c00 */
.L_x_4280:
[----:B------:R-:W-:Y:S05]  /*134a0*/  BSYNC B0 ;  /* 0x0000000000007941 */ /* 0x000fea0003800000 */
.L_x_4279:
[----:B------:R-:W-:Y:S01]  /*134b0*/  ISETP.GE.AND P0, PT, R8, R5, PT ;  /* 0x000000050800720c */ /* 0x000fe20003f06270 */
[----:B------:R-:W-:Y:S01]  /*134c0*/  IMAD.SHL.U32 R0, R70, 0x40, RZ ;  /* 0x0000004046007824 */ /* 0x000fe200078e00ff */
[----:B------:R-:W-:Y:S01]  /*134d0*/  BSSY B0, `(.L_x_4282) ;  /* 0x000002c000007945 */ /* 0x000fe20003800000 */
[----:B------:R-:W-:Y:S02]  /*134e0*/  IMAD.SHL.U32 R170, R170, 0x8, RZ ;  /* 0x00000008aaaa7824 */ /* 0x000fe400078e00ff */
[----:B------:R-:W-:Y:S01]  /*134f0*/  IMAD R197, R68, 0x400, R55 ;  /* 0x0000040044c57824 */ /* 0x000fe200078e0237 */
[----:B-1----:R-:W-:-:S04]  /*13500*/  LOP3.LUT R7, R0, 0x1c0, RZ, 0xc0, !PT ;  /* 0x000001c000077812 */ /* 0x002fc800078ec0ff */
[----:B------:R-:W-:Y:S02]  /*13510*/  LOP3.LUT R170, R7, 0x8, R170, 0xf8, !PT ;  /* 0x0000000807aa7812 */ /* 0x000fe400078ef8aa */
[----:B------:R-:W-:Y:S01]  /*13520*/  SHF.R.U32.HI R7, RZ, 0x3, R7 ;  /* 0x00000003ff077819 */ /* 0x000fe20000011607 */
[----:B------:R1:W-:Y:S01]  /*13530*/  @P0 STS.128 [R216+0xd800], RZ ;  /* 0x00d800ffd8000388 */ /* 0x0003e20000000c00 */
[----:B------:R-:W-:Y:S02]  /*13540*/  LEA R197, R197, UR4, 0x1 ;  /* 0x00000004c5c57c11 */ /* 0x000fe4000f8e08ff */
[----:B------:R-:W-:Y:S01]  /*13550*/  LOP3.LUT R196, R170, R7, RZ, 0x3c, !PT ;  /* 0x00000007aac47212 */ /* 0x000fe200078e3cff */
[----:B------:R1:W-:Y:S04]  /*13560*/  @P0 STS.128 [R216+0xf800], RZ ;  /* 0x00f800ffd8000388 */ /* 0x0003e80000000c00 */
[----:B------:R1:W-:Y:S01]  /*13570*/  @P0 STS.128 [R216+0x11800], RZ ;  /* 0x011800ffd8000388 */ /* 0x0003e20000000c00 */
[----:B------:R-:W-:-:S05]  /*13580*/  IMAD R196, R71, 0x200, R196 ;  /* 0x0000020047c47824 */ /* 0x000fca00078e02c4 */
        /* <DEDUP_REMOVED lines=32> */
.L_x_4283:
[----:B------:R-:W-:Y:S05]  /*13790*/  BSYNC B0 ;  /* 0x0000000000007941 */ /* 0x000fea0003800000 */
.L_x_4282:
[----:B-1----:R-:W-:Y:S01]  /*137a0*/  LDSM.16.M88.4 R8, [R197] ;  /* 0x00000000c508783b */ /* 0x002fe20000000200 */
[----:B------:R-:W-:Y:S01]  /*137b0*/  R2P PR, R70, 0x6 ;  /* 0x0000000646007804 */ /* 0x000fe20000000000 */
[C---:B------:R-:W-:Y:S01]  /*137c0*/  VIADD R0, R196.reuse, 0x6000 ;  /* 0x00006000c4007836 */ /* 0x040fe20000000000 */
[----:B------:R-:W-:Y:S01]  /*137d0*/  BSSY B1, `(.L_x_4284) ;  /* 0x000022a000017945 */ /* 0x000fe20003800000 */
[----:B------:R-:W1:Y:S01]  /*137e0*/  LDSM.16.M88.4 R36, [R196+0x6000] ;  /* 0x00600000c424783b */ /* 0x000e620000000200 */
[----:B------:R-:W-:Y:S02]  /*137f0*/  VIADD R194, R196, 0x6020 ;  /* 0x00006020c4c27836 */ /* 0x000fe40000000000 */
[--C-:B------:R-:W-:Y:S01]  /*13800*/  IMAD R195, R56, 0x2, R197.reuse ;  /* 0x0000000238c37824 */ /* 0x100fe200078e02c5 */
[----:B------:R-:W5:Y:S01]  /*13810*/  LDSM.16.M88.4 R28, [R196+0x6800] ;  /* 0x00680000c41c783b */ /* 0x000f620000000200 */
[----:B------:R-:W-:Y:S02]  /*13820*/  IMAD.MOV.U32 R5, RZ, RZ, 0x40 ;  /* 0x00000040ff057424 */ /* 0x000fe400078e00ff */
[C---:B------:R-:W-:Y:S01]  /*13830*/  IMAD R193, R54.reuse, 0x2, R197 ;  /* 0x0000000236c17824 */ /* 0x040fe200078e02c5 */
[----:B------:R-:W2:Y:S01]  /*13840*/  LDSM.16.M88.4 R20, [R196+0x7000] ;  /* 0x00700000c414783b */ /* 0x000ea20000000200 */
[----:B------:R-:W-:Y:S01]  /*13850*/  IMAD R192, R54, 0x2, R195 ;  /* 0x0000000236c07824 */ /* 0x000fe200078e02c3 */
[----:B------:R-:W-:Y:S01]  /*13860*/  SEL R5, R5, 0xffffffc0, !P2 ;  /* 0xffffffc005057807 */ /* 0x000fe20005000000 */
[----:B------:R-:W-:Y:S01]  /*13870*/  @P1 VIADD R194, R0, 0xffffffe0 ;  /* 0xffffffe000c21836 */ /* 0x000fe20000000000 */
[----:B------:R-:W3:Y:S01]  /*13880*/  LDSM.16.M88.4 R72, [R196+0x7800] ;  /* 0x00780000c448783b */ /* 0x000ee20000000200 */
[----:B------:R-:W-:-:S02]  /*13890*/  SHF.R.S32.HI R0, RZ, 0x1f, R57 ;  /* 0x0000001fff007819 */ /* 0x000fc40000011439 */
[----:B------:R-:W-:Y:S01]  /*138a0*/  IMAD.IADD R191, R196, 0x1, R5 ;  /* 0x00000001c4bf7824 */ /* 0x000fe200078e0205 */
[----:B------:R-:W-:Y:S01]  /*138b0*/  LDSM.16.M88.4 R48, [R195] ;  /* 0x00000000c330783b */ /* 0x000fe20000000200 */
[----:B------:R-:W-:Y:S01]  /*138c0*/  IMAD.IADD R187, R5, 0x1, R194 ;  /* 0x0000000105bb7824 */ /* 0x000fe200078e02c2 */
[----:B------:R-:W-:Y:S01]  /*138d0*/  LEA.HI R0, R0, R57, RZ, 0x5 ;  /* 0x0000003900007211 */ /* 0x000fe200078f28ff */
[C---:B------:R-:W-:Y:S01]  /*138e0*/  VIADD R190, R194.reuse, 0x800 ;  /* 0x00000800c2be7836 */ /* 0x040fe20000000000 */
[----:B------:R-:W4:Y:S01]  /*138f0*/  LDSM.16.M88.4 R64, [R194] ;  /* 0x00000000c240783b */ /* 0x000f220000000200 */
[----:B------:R-:W-:Y:S01]  /*13900*/  VIADD R189, R194, 0x1000 ;  /* 0x00001000c2bd7836 */ /* 0x000fe20000000000 */
        /* <DEDUP_REMOVED lines=13> */
[C---:B------:R-:W-:Y:S01]  /*139e0*/  VIADD R180, R194.reuse, 0x5000 ;  /* 0x00005000c2b47836 */ /* 0x040fe20000000000 */
[----:B-1----:R-:W-:Y:S01]  /*139f0*/  HMMA.16816.F32.BF16 R40, R8, R36, RZ ;  /* 0x000000240828723c */ /* 0x002fe200000418ff */
[----:B------:R-:W1:Y:S01]  /*13a00*/  LDSM.16.M88.4 R84, [R191+0x6000] ;  /* 0x00600000bf54783b */ /* 0x000e620000000200 */
[----:B------:R-:W-:-:S03]  /*13a10*/  VIADD R138, R194, 0x5800 ;  /* 0x00005800c28a7836 */ /* 0x000fc60000000000 */
[----:B------:R-:W-:Y:S01]  /*13a20*/  LDSM.16.M88.4 R4, [R187] ;  /* 0x00000000bb04783b */ /* 0x000fe20000000200 */
[C---:B-----5:R-:W-:Y:S03]  /*13a30*/  HMMA.16816.F32.BF16 R32, R8.reuse, R28, RZ ;  /* 0x0000001c0820723c */ /* 0x060fe600000418ff */
[----:B------:R-:W-:Y:S03]  /*13a40*/  LDSM.16.M88.4 R88, [R197+0x2000] ;  /* 0x00200000c558783b */ /* 0x000fe60000000200 */
[C---:B------:R-:W-:Y:S01]  /*13a50*/  HMMA.16816.F32.BF16 R36, R8.reuse, R38, RZ ;  /* 0x000000260824723c */ /* 0x040fe200000418ff */
[----:B------:R-:W-:Y:S04]  /*13a60*/  LDSM.16.M88.4 R92, [R196+0x9000] ;  /* 0x00900000c45c783b */ /* 0x000fe80000000200 */
[----:B------:R-:W0:Y:S01]  /*13a70*/  LDGDEPBAR ;  /* 0x00000000000079af */ /* 0x000e220000000000 */
[C---:B------:R-:W-:Y:S06]  /*13a80*/  HMMA.16816.F32.BF16 R28, R8.reuse, R30, RZ ;  /* 0x0000001e081c723c */ /* 0x040fec00000418ff */
[C---:B--2---:R-:W-:Y:S06]  /*13a90*/  HMMA.16816.F32.BF16 R24, R8.reuse, R20, RZ ;  /* 0x000000140818723c */ /* 0x044fec00000418ff */
        /* <DEDUP_REMOVED lines=9> */
[----:B------:R-:W4:Y:S05]  /*13b30*/  LDSM.16.M88.4 R44, [R191+0x7800] ;  /* 0x00780000bf2c783b */ /* 0x000f2a0000000200 */
[C---:B------:R-:W-:Y:S06]  /*13b40*/  HMMA.16816.F32.BF16 R24, R48.reuse, R16, R24 ;  /* 0x000000103018723c */ /* 0x040fec0000041818 */
[C---:B------:R-:W-:Y:S01]  /*13b50*/  HMMA.16816.F32.BF16 R20, R48.reuse, R18, R20 ;  /* 0x000000123014723c */ /* 0x040fe20000041814 */
[----:B------:R-:W5:Y:S05]  /*13b60*/  LDSM.16.M88.4 R16, [R192] ;  /* 0x00000000c010783b */ /* 0x000f6a0000000200 */
        /* <DEDUP_REMOVED lines=12> */
[----:B------:R-:W-:Y:S05]  /*13c30*/  LDSM.16.M88.4 R64, [R194+0x2000] ;  /* 0x00200000c240783b */ /* 0x000fea0000000200 */
[C---:B----4-:R-:W-:Y:S06]  /*13c40*/  HMMA.16816.F32.BF16 R80, R76.reuse, R44, R80 ;  /* 0x0000002c4c50723c */ /* 0x050fec0000041850 */
[----:B------:R-:W-:Y:S01]  /*13c50*/  HMMA.16816.F32.BF16 R76, R76, R46, R8 ;  /* 0x0000002e4c4c723c */ /* 0x000fe20000041808 */
[----:B------:R-:W1:Y:S04]  /*13c60*/  LDSM.16.M88.4 R44, [R187+0x1800] ;  /* 0x00180000bb2c783b */ /* 0x000e680000000200 */
[----:B------:R-:W2:Y:S01]  /*13c70*/  LDSM.16.M88.4 R8, [R196+0x8000] ;  /* 0x00800000c408783b */ /* 0x000ea20000000200 */
[C---:B-----5:R-:W-:Y:S06]  /*13c80*/  HMMA.16816.F32.BF16 R40, R16.reuse, R4, R40 ;  /* 0x000000041028723c */ /* 0x060fec0000041828 */
[C---:B------:R-:W-:Y:S01]  /*13c90*/  HMMA.16816.F32.BF16 R36, R16.reuse, R6, R36 ;  /* 0x000000061024723c */ /* 0x040fe20000041824 */
[----:B------:R-:W3:Y:S05]  /*13ca0*/  LDSM.16.M88.4 R4, [R196+0x8800] ;  /* 0x00880000c404783b */ /* 0x000eea0000000200 */
[C---:B------:R-:W-:Y:S06]  /*13cb0*/  HMMA.16816.F32.BF16 R32, R16.reuse, R60, R32 ;  /* 0x0000003c1020723c */ /* 0x040fec0000041820 */
[C---:B------:R-:W-:Y:S01]  /*13cc0*/  HMMA.16816.F32.BF16 R28, R16.reuse, R62, R28 ;  /* 0x0000003e101c723c */ /* 0x040fe2000004181c */
[----:B------:R-:W4:Y:S05]  /*13cd0*/  LDSM.16.M88.4 R60, [R194+0x2800] ;  /* 0x00280000c23c783b */ /* 0x000f2a0000000200 */
[C---:B------:R-:W-:Y:S06]  /*13ce0*/  HMMA.16816.F32.BF16 R24, R16.reuse, R48, R24 ;  /* 0x000000301018723c */ /* 0x040fec0000041818 */
[C---:B------:R-:W-:Y:S01]  /*13cf0*/  HMMA.16816.F32.BF16 R20, R16.reuse, R50, R20 ;  /* 0x000000321014723c */ /* 0x040fe20000041814 */
[----:B------:R-:W5:Y:S05]  /*13d00*/  LDSM.16.M88.4 R48, [R194+0x3000] ;  /* 0x00300000c230783b */ /* 0x000f6a0000000200 */
[C---:B-1----:R-:W-:Y:S06]  /*13d10*/  HMMA.16816.F32.BF16 R80, R16.reuse, R44, R80 ;  /* 0x0000002c1050723c */ /* 0x042fec0000041850 */
        /* <DEDUP_REMOVED lines=10> */
[C---:B------:R-:W-:Y:S06]  /*13dc0*/  HMMA.16816.F32.BF16 R20, R88.reuse, R94, R20 ;  /* 0x0000005e5814723c */ /* 0x040fec0000041814 */
[C---:B------:R-:W-:Y:S06]  /*13dd0*/  HMMA.16816.F32.BF16 R80, R88.reuse, R84, R80 ;  /* 0x000000545850723c */ /* 0x040fec0000041850 */
[----:B------:R-:W-:Y:S01]  /*13de0*/  HMMA.16816.F32.BF16 R76, R88, R86, R76 ;  /* 0x00000056584c723c */ /* 0x000fe2000004184c */
[----:B------:R-:W-:Y:S05]  /*13df0*/  LDSM.16.M88.4 R84, [R192+0x2000] ;  /* 0x00200000c054783b */ /* 0x000fea0000000200 */
[C---:B------:R-:W-:Y:S06]  /*13e00*/  HMMA.16816.F32.BF16 R40, R72.reuse, R64, R40 ;  /* 0x000000404828723c */ /* 0x040fec0000041828 */
[C---:B------:R-:W-:Y:S01]  /*13e10*/  HMMA.16816.F32.BF16 R36, R72.reuse, R66, R36 ;  /* 0x000000424824723c */ /* 0x040fe20000041824 */
[----:B------:R-:W3:Y:S05]  /*13e20*/  LDSM.16.M88.4 R64, [R191+0x9000] ;  /* 0x00900000bf40783b */ /* 0x000eea0000000200 */
[C---:B----4-:R-:W-:Y:S06]  /*13e30*/  HMMA.16816.F32.BF16 R32, R72.reuse, R60, R32 ;  /* 0x0000003c4820723c */ /* 0x050fec0000041820 */
[C---:B------:R-:W-:Y:S01]  /*13e40*/  HMMA.16816.F32.BF16 R28, R72.reuse, R62, R28 ;  /* 0x0000003e481c723c */ /* 0x040fe2000004181c */
[----:B------:R-:W4:Y:S05]  /*13e50*/  LDSM.16.M88.4 R60, [R191+0x9800] ;  /* 0x00980000bf3c783b */ /* 0x000f2a0000000200 */
[C---:B-----5:R-:W-:Y:S01]  /*13e60*/  HMMA.16816.F32.BF16 R88, R72.reuse, R48, R24 ;  /* 0x000000304858723c */ /* 0x060fe20000041818 */
[----:B------:R-:W5:Y:S05]  /*13e70*/  LDSM.16.M88.4 R24, [R187+0x2000] ;  /* 0x00200000bb18783b */ /* 0x000f6a0000000200 */
[C---:B------:R-:W-:Y:S01]  /*13e80*/  HMMA.16816.F32.BF16 R20, R72.reuse, R50, R20 ;  /* 0x000000324814723c */ /* 0x040fe20000041814 */
[----:B------:R-:W-:Y:S05]  /*13e90*/  LDSM.16.M88.4 R48, [R196+0xa000] ;  /* 0x00a00000c430783b */ /* 0x000fea0000000200 */
        /* <DEDUP_REMOVED lines=12> */
[----:B------:R-:W-:Y:S05]  /*13f60*/  LDSM.16.M88.4 R64, [R196+0xb000] ;  /* 0x00b00000c440783b */ /* 0x000fea0000000200 */
[C---:B----4-:R-:W-:Y:S06]  /*13f70*/  HMMA.16816.F32.BF16 R80, R16.reuse, R60, R80 ;  /* 0x0000003c1050723c */ /* 0x050fec0000041850 */
[----:B------:R-:W-:Y:S01]  /*13f80*/  HMMA.16816.F32.BF16 R76, R16, R62, R76 ;  /* 0x0000003e104c723c */ /* 0x000fe2000004184c */
[----:B------:R-:W4:Y:S04]  /*13f90*/  LDSM.16.M88.4 R16, [R196+0xa800] ;  /* 0x00a80000c410783b */ /* 0x000f280000000200 */
[----:B------:R-:W4:Y:S01]  /*13fa0*/  LDSM.16.M88.4 R60, [R196+0xb800] ;  /* 0x00b80000c43c783b */ /* 0x000f220000000200 */
[C---:B-----5:R-:W-:Y:S06]  /*13fb0*/  HMMA.16816.F32.BF16 R40, R84.reuse, R24, R40 ;  /* 0x000000185428723c */ /* 0x060fec0000041828 */
[C---:B-1----:R-:W-:Y:S06]  /*13fc0*/  HMMA.16816.F32.BF16 R88, R84.reuse, R44, R88 ;  /* 0x0000002c5458723c */ /* 0x042fec0000041858 */
[C---:B------:R-:W-:Y:S01]  /*13fd0*/  HMMA.16816.F32.BF16 R36, R84.reuse, R26, R36 ;  /* 0x0000001a5424723c */ /* 0x040fe20000041824 */
[----:B------:R-:W-:Y:S05]  /*13fe0*/  LDSM.16.M88.4 R24, [R194+0x5000] ;  /* 0x00500000c218783b */ /* 0x000fea0000000200 */
[C---:B--2---:R-:W-:Y:S06]  /*13ff0*/  HMMA.16816.F32.BF16 R32, R84.reuse, R8, R32 ;  /* 0x000000085420723c */ /* 0x044fec0000041820 */
[C---:B------:R-:W-:Y:S01]  /*14000*/  HMMA.16816.F32.BF16 R28, R84.reuse, R10, R28 ;  /* 0x0000000a541c723c */ /* 0x040fe2000004181c */
[----:B------:R-:W-:Y:S05]  /*14010*/  LDSM.16.M88.4 R8, [R194+0x4000] ;  /* 0x00400000c208783b */ /* 0x000fea0000000200 */
[C---:B------:R-:W-:Y:S01]  /*14020*/  HMMA.16816.F32.BF16 R44, R84.reuse, R46, R20 ;  /* 0x0000002e542c723c */ /* 0x040fe20000041814 */
[----:B------:R-:W1:Y:S05]  /*14030*/  LDSM.16.M88.4 R20, [R195+0x4000] ;  /* 0x00400000c314783b */ /* 0x000e6a0000000200 */
[C---:B---3--:R-:W-:Y:S06]  /*14040*/  HMMA.16816.F32.BF16 R80, R84.reuse, R4, R80 ;  /* 0x000000045450723c */ /* 0x048fec0000041850 */
[----:B------:R-:W-:Y:S01]  /*14050*/  HMMA.16816.F32.BF16 R76, R84, R6, R76 ;  /* 0x00000006544c723c */ /* 0x000fe2000004184c */
[----:B------:R-:W2:Y:S05]  /*14060*/  LDSM.16.M88.4 R4, [R194+0x4800] ;  /* 0x00480000c204783b */ /* 0x000eaa0000000200 */
[C---:B------:R-:W-:Y:S06]  /*14070*/  HMMA.16816.F32.BF16 R40, R72.reuse, R48, R40 ;  /* 0x000000304828723c */ /* 0x040fec0000041828 */
[C---:B------:R-:W-:Y:S01]  /*14080*/  HMMA.16816.F32.BF16 R36, R72.reuse, R50, R36 ;  /* 0x000000324824723c */ /* 0x040fe20000041824 */
[----:B------:R-:W3:Y:S05]  /*14090*/  LDSM.16.M88.4 R48, [R194+0x5800] ;  /* 0x00580000c230783b */ /* 0x000eea0000000200 */
[C---:B----4-:R-:W-:Y:S06]  /*140a0*/  HMMA.16816.F32.BF16 R32, R72.reuse, R16, R32 ;  /* 0x000000104820723c */ /* 0x050fec0000041820 */
[C---:B------:R-:W-:Y:S01]  /*140b0*/  HMMA.16816.F32.BF16 R28, R72.reuse, R18, R28 ;  /* 0x00000012481c723c */ /* 0x040fe2000004181c */
[----:B------:R-:W-:Y:S05]  /*140c0*/  LDSM.16.M88.4 R16, [R191+0xa800] ;  /* 0x00a80000bf10783b */ /* 0x000fea0000000200 */
[C---:B------:R-:W-:Y:S06]  /*140d0*/  HMMA.16816.F32.BF16 R88, R72.reuse, R64, R88 ;  /* 0x000000404858723c */ /* 0x040fec0000041858 */
[C---:B------:R-:W-:Y:S01]  /*140e0*/  HMMA.16816.F32.BF16 R44, R72.reuse, R66, R44 ;  /* 0x00000042482c723c */ /* 0x040fe2000004182c */
[----:B------:R-:W-:Y:S05]  /*140f0*/  LDSM.16.M88.4 R64, [R191+0xa000] ;  /* 0x00a00000bf40783b */ /* 0x000fea0000000200 */
[----:B------:R-:W-:Y:S01]  /*14100*/  HMMA.16816.F32.BF16 R84, R72, R60, R80 ;  /* 0x0000003c4854723c */ /* 0x000fe20000041850 */
[----:B------:R-:W4:Y:S05]  /*14110*/  LDSM.16.M88.4 R80, [R193+0x4000] ;  /* 0x00400000c150783b */ /* 0x000f2a0000000200 */
[C---:B-1----:R-:W-:Y:S06]  /*14120*/  HMMA.16816.F32.BF16 R40, R20.reuse, R8, R40 ;  /* 0x000000081428723c */ /* 0x042fec0000041828 */
[C---:B------:R-:W-:Y:S01]  /*14130*/  HMMA.16816.F32.BF16 R36, R20.reuse, R10, R36 ;  /* 0x0000000a1424723c */ /* 0x040fe20000041824 */
[----:B------:R-:W-:Y:S05]  /*14140*/  LDSM.16.M88.4 R8, [R187+0x4000] ;  /* 0x00400000bb08783b */ /* 0x000fea0000000200 */
[C---:B--2---:R-:W-:Y:S06]  /*14150*/  HMMA.16816.F32.BF16 R32, R20.reuse, R4, R32 ;  /* 0x000000041420723c */ /* 0x044fec0000041820 */
[----:B------:R-:W-:Y:S01]  /*14160*/  HMMA.16816.F32.BF16 R28, R20, R6, R28 ;  /* 0x00000006141c723c */ /* 0x000fe2000004181c */
[----:B------:R-:W1:Y:S05]  /*14170*/  LDSM.16.M88.4 R4, [R192+0x4000] ;  /* 0x00400000c004783b */ /* 0x000e6a0000000200 */
[----:B------:R-:W-:Y:S01]  /*14180*/  HMMA.16816.F32.BF16 R76, R72, R62, R76 ;  /* 0x0000003e484c723c */ /* 0x000fe2000004184c */
[----:B------:R-:W2:Y:S04]  /*14190*/  LDSM.16.M88.4 R72, [R191+0xb800] ;  /* 0x00b80000bf48783b */ /* 0x000ea80000000200 */
[----:B------:R-:W5:Y:S01]  /*141a0*/  LDSM.16.M88.4 R60, [R191+0xb000] ;  /* 0x00b00000bf3c783b */ /* 0x000f620000000200 */
[----:B---3--:R-:W-:Y:S06]  /*141b0*/  HMMA.16816.F32.BF16 R84, R20, R48, R84 ;  /* 0x000000301454723c */ /* 0x008fec0000041854 */
[C---:B----4-:R-:W-:Y:S06]  /*141c0*/  HMMA.16816.F32.BF16 R40, R80.reuse, R64, R40 ;  /* 0x000000405028723c */ /* 0x050fec0000041828 */
[----:B------:R-:W-:Y:S06]  /*141d0*/  HMMA.16816.F32.BF16 R36, R80, R66, R36 ;  /* 0x000000425024723c */ /* 0x000fec0000041824 */
[C---:B------:R-:W-:Y:S06]  /*141e0*/  HMMA.16816.F32.BF16 R76, R20.reuse, R50, R76 ;  /* 0x00000032144c723c */ /* 0x040fec000004184c */
[C---:B------:R-:W-:Y:S06]  /*141f0*/  HMMA.16816.F32.BF16 R88, R20.reuse, R24, R88 ;  /* 0x000000181458723c */ /* 0x040fec0000041858 */
[----:B------:R-:W-:Y:S01]  /*14200*/  HMMA.16816.F32.BF16 R44, R20, R26, R44 ;  /* 0x0000001a142c723c */ /* 0x000fe2000004182c */
[----:B------:R-:W3:Y:S04]  /*14210*/  LDSM.16.M88.4 R20, [R187+0x4800] ;  /* 0x00480000bb14783b */ /* 0x000ee80000000200 */
[----:B------:R-:W4:Y:S01]  /*14220*/  LDSM.16.M88.4 R24, [R187+0x5800] ;  /* 0x00580000bb18783b */ /* 0x000f220000000200 */
[C---:B------:R-:W-:Y:S06]  /*14230*/  HMMA.16816.F32.BF16 R32, R80.reuse, R16, R32 ;  /* 0x000000105020723c */ /* 0x040fec0000041820 */
[----:B------:R-:W-:Y:S01]  /*14240*/  HMMA.16816.F32.BF16 R28, R80, R18, R28 ;  /* 0x00000012501c723c */ /* 0x000fe2000004181c */
[----:B------:R-:W4:Y:S01]  /*14250*/  LDSM.16.M88.4 R16, [R187+0x5000] ;  /* 0x00500000bb10783b */ /* 0x000f220000000200 */
[----:B------:R-:W-:-:S04]  /*14260*/  DEPBAR.LE SB0, 0x0 ;  /* 0x000080000000791a */ /* 0x000fc80000000000 */
[C---:B-1----:R-:W-:Y:S06]  /*14270*/  HMMA.16816.F32.BF16 R40, R4.reuse, R8, R40 ;  /* 0x000000080428723c */ /* 0x042fec0000041828 */
[----:B------:R-:W-:Y:S01]  /*14280*/  HMMA.16816.F32.BF16 R36, R4, R10, R36 ;  /* 0x0000000a0424723c */ /* 0x000fe20000041824 */
[----:B------:R-:W-:-:S04]  /*14290*/  SHF.R.S32.HI R9, RZ, 0x1f, R0 ;  /* 0x0000001fff097819 */ /* 0x000fc80000011400 */
[----:B------:R-:W-:Y:S01]  /*142a0*/  LEA.HI R0, R9, R0, RZ, 0x2 ;  /* 0x0000000009007211 */ /* 0x000fe200078f10ff */
[----:B------:R-:W-:Y:S01]  /*142b0*/  IMAD.SHL.U32 R9, R57, 0x2, RZ ;  /* 0x0000000239097824 */ /* 0x000fe200078e00ff */
[C---:B--2---:R-:W-:Y:S02]  /*142c0*/  HMMA.16816.F32.BF16 R76, R80.reuse, R74, R76 ;  /* 0x0000004a504c723c */ /* 0x044fe4000004184c */
[----:B------:R-:W-:Y:S02]  /*142d0*/  SHF.R.S32.HI R11, RZ, 0x2, R0 ;  /* 0x00000002ff0b7819 */ /* 0x000fe40000011400 */
[----:B------:R-:W-:Y:S02]  /*142e0*/  LOP3.LUT R9, R9, 0x6, RZ, 0xc0, !PT ;  /* 0x0000000609097812 */ /* 0x000fe400078ec0ff */
[----:B------:R-:W-:Y:S01]  /*142f0*/  HMMA.16816.F32.BF16 R84, R80, R72, R84 ;  /* 0x000000485054723c */ /* 0x000fe20000041854 */
[----:B------:R-:W-:Y:S02]  /*14300*/  IMAD R0, R68, 0x10, R11 ;  /* 0x0000001044007824 */ /* 0x000fe400078e020b */
[----:B------:R-:W-:-:S02]  /*14310*/  IMAD R8, R134, 0x40, R9 ;  /* 0x0000004086087824 */ /* 0x000fc400078e0209 */
[----:B------:R-:W-:Y:S01]  /*14320*/  IMAD.IADD R0, R69, 0x1, R0 ;  /* 0x0000000145007824 */ /* 0x000fe200078e0200 */
[C---:B-----5:R-:W-:Y:S01]  /*14330*/  HMMA.16816.F32.BF16 R88, R80.reuse, R60, R88 ;  /* 0x0000003c5058723c */ /* 0x060fe20000041858 */
[C---:B------:R-:W-:Y:S02]  /*14340*/  VIADD R10, R8.reuse, 0xffffffc8 ;  /* 0xffffffc8080a7836 */ /* 0x040fe40000000000 */
[C---:B------:R-:W-:Y:S01]  /*14350*/  VIADD R48, R8.reuse, 0xffffffd0 ;  /* 0xffffffd008307836 */ /* 0x040fe20000000000 */
[----:B------:R-:W-:Y:S01]  /*14360*/  IADD3 R9, R137, R0, -R212 ;  /* 0x0000000089097210 */ /* 0x000fe20007ffe8d4 */
[C---:B------:R-:W-:Y:S01]  /*14370*/  VIADD R14, R8.reuse, 0xffffffc1 ;  /* 0xffffffc1080e7836 */ /* 0x040fe20000000000 */
[----:B------:R-:W-:Y:S01]  /*14380*/  HMMA.16816.F32.BF16 R44, R80, R62, R44 ;  /* 0x0000003e502c723c */ /* 0x000fe2000004182c */
[----:B------:R-:W-:Y:S01]  /*14390*/  VIADD R50, R8, 0xffffffe0 ;  /* 0xffffffe008327836 */ /* 0x000fe20000000000 */
[-C--:B------:R-:W-:Y:S01]  /*143a0*/  ISETP.GE.AND P4, PT, R10, R137.reuse, PT ;  /* 0x000000890a00720c */ /* 0x080fe20003f86270 */
[C---:B------:R-:W-:Y:S01]  /*143b0*/  IMAD.IADD R11, R9.reuse, 0x1, -R10 ;  /* 0x00000001090b7824 */ /* 0x040fe200078e0a0a */
[----:B------:R-:W-:Y:S01]  /*143c0*/  ISETP.GE.AND P0, PT, R14, R137, PT ;  /* 0x000000890e00720c */ /* 0x000fe20003f06270 */
[----:B------:R-:W-:Y:S01]  /*143d0*/  IMAD.IADD R15, R9, 0x1, -R14 ;  /* 0x00000001090f7824 */ /* 0x000fe200078e0a0e */
[----:B---3--:R-:W-:Y:S01]  /*143e0*/  HMMA.16816.F32.BF16 R32, R4, R20, R32 ;  /* 0x000000140420723c */ /* 0x008fe20000041820 */
[C---:B------:R-:W-:Y:S01]  /*143f0*/  VIADD R52, R8.reuse, 0xffffffe1 ;  /* 0xffffffe108347836 */ /* 0x040fe20000000000 */
[----:B------:R-:W-:Y:S01]  /*14400*/  IABS R11, R11 ;  /* 0x0000000b000b7213 */ /* 0x000fe20000000000 */
[----:B------:R-:W-:Y:S01]  /*14410*/  VIADD R58, R8, 0xfffffff9 ;  /* 0xfffffff9083a7836 */ /* 0x000fe20000000000 */
[----:B------:R-:W-:-:S02]  /*14420*/  IABS R15, R15 ;  /* 0x0000000f000f7213 */ /* 0x000fc40000000000 */
[C---:B------:R-:W-:Y:S01]  /*14430*/  HMMA.16816.F32.BF16 R28, R4.reuse, R22, R28 ;  /* 0x00000016041c723c */ /* 0x040fe2000004181c */
[----:B------:R-:W-:Y:S01]  /*14440*/  I2FP.F32.S32 R11, R11 ;  /* 0x0000000b000b7245 */ /* 0x000fe20000201400 */
[----:B------:R-:W-:Y:S01]  /*14450*/  IMAD.IADD R21, R9, 0x1, -R52 ;  /* 0x0000000109157824 */ /* 0x000fe200078e0a34 */
[----:B------:R-:W-:Y:S01]  /*14460*/  BAR.SYNC.DEFER_BLOCKING 0x0 ;  /* 0x0000000000007b1d */ /* 0x000fe20000010000 */
[----:B------:R-:W-:Y:S02]  /*14470*/  ISETP.GE.AND P5, PT, R48, R137, PT ;  /* 0x000000893000720c */ /* 0x000fe40003fa6270 */
[----:B----4-:R-:W-:Y:S01]  /*14480*/  HMMA.16816.F32.BF16 R76, R4, R26, R76 ;  /* 0x0000001a044c723c */ /* 0x010fe2000004184c */
[----:B------:R-:W-:Y:S01]  /*14490*/  VIADD R22, R8, 0xffffffd9 ;  /* 0xffffffd908167836 */ /* 0x000fe20000000000 */
[----:B------:R-:W-:-:S04]  /*144a0*/  IABS R21, R21 ;  /* 0x0000001500157213 */ /* 0x000fc80000000000 */
[----:B------:R-:W-:Y:S01]  /*144b0*/  HMMA.16816.F32.BF16 R84, R4, R24, R84 ;  /* 0x000000180454723c */ /* 0x000fe20000041854 */
[----:B------:R-:W-:Y:S01]  /*144c0*/  VIADD R26, R8, 0xffffffc9 ;  /* 0xffffffc9081a7836 */ /* 0x000fe20000000000 */
[----:B------:R-:W-:-:S04]  /*144d0*/  I2FP.F32.S32 R60, R21 ;  /* 0x00000015003c7245 */ /* 0x000fc80000201400 */
[----:B------:R-:W-:Y:S01]  /*144e0*/  HMMA.16816.F32.BF16 R88, R4, R16, R88 ;  /* 0x000000100458723c */ /* 0x000fe20000041858 */
[----:B------:R-:W-:Y:S01]  /*144f0*/  VIADD R24, R8, 0xffffffd8 ;  /* 0xffffffd808187836 */ /* 0x000fe20000000000 */
[----:B------:R-:W-:-:S04]  /*14500*/  ISETP.GE.AND P6, PT, R26, R137, PT ;  /* 0x000000891a00720c */ /* 0x000fc80003fc6270 */
[----:B------:R-:W-:Y:S01]  /*14510*/  HMMA.16816.F32.BF16 R44, R4, R18, R44 ;  /* 0x00000012042c723c */ /* 0x000fe2000004182c */
[----:B------:R-:W-:Y:S01]  /*14520*/  VIADD R16, R8, 0xffffffc0 ;  /* 0xffffffc008107836 */ /* 0x000fe20000000000 */
[----:B------:R-:W-:-:S03]  /*14530*/  ISETP.GE.AND P2, PT, R24, R137, PT ;  /* 0x000000891800720c */ /* 0x000fc60003f46270 */
[----:B------:R-:W-:Y:S01]  /*14540*/  IMAD.IADD R17, R9, 0x1, -R16 ;  /* 0x0000000109117824 */ /* 0x000fe200078e0a10 */
[----:B------:R-:W-:Y:S01]  /*14550*/  ISETP.GE.AND P1, PT, R16, R137, PT ;  /* 0x000000891000720c */ /* 0x000fe20003f26270 */
[----:B------:R-:W-:Y:S01]  /*14560*/  FFMA.FTZ R6, -R3, R11, R36 ;  /* 0x0000000b03067223 */ /* 0x000fe20000010124 */
[C---:B------:R-:W-:Y:S02]  /*14570*/  IMAD.IADD R4, R9.reuse, 0x1, -R26 ;  /* 0x0000000109047824 */ /* 0x040fe400078e0a1a */
[C---:B------:R-:W-:Y:S01]  /*14580*/  IMAD.IADD R11, R9.reuse, 0x1, -R48 ;  /* 0x00000001090b7824 */ /* 0x040fe200078e0a30 */
[----:B------:R-:W-:Y:S01]  /*14590*/  IABS R17, R17 ;  /* 0x0000001100117213 */ /* 0x000fe20000000000 */
[C---:B------:R-:W-:Y:S01]  /*145a0*/  IMAD.IADD R5, R9.reuse, 0x1, -R24 ;  /* 0x0000000109057824 */ /* 0x040fe200078e0a18 */
[----:B------:R-:W-:Y:S01]  /*145b0*/  IABS R4, R4 ;  /* 0x0000000400047213 */ /* 0x000fe20000000000 */
[----:B------:R-:W-:Y:S01]  /*145c0*/  IMAD.IADD R36, R9, 0x1, -R22 ;  /* 0x0000000109247824 */ /* 0x000fe200078e0a16 */
[----:B------:R-:W-:Y:S01]  /*145d0*/  IABS R11, R11 ;  /* 0x0000000b000b7213 */ /* 0x000fe20000000000 */
[----:B------:R-:W-:Y:S01]  /*145e0*/  IMAD.MOV.U32 R18, RZ, RZ, R15 ;  /* 0x000000ffff127224 */ /* 0x000fe200078e000f */
[----:B------:R-:W-:Y:S01]  /*145f0*/  IABS R5, R5 ;  /* 0x0000000500057213 */ /* 0x000fe20000000000 */
[----:B------:R-:W-:Y:S01]  /*14600*/  FFMA.FTZ R89, -R3, R60, R89 ;  /* 0x0000003c03597223 */ /* 0x000fe20000010159 */
[----:B------:R-:W-:-:S02]  /*14610*/  I2FP.F32.S32 R4, R4 ;  /* 0x0000000400047245 */ /* 0x000fc40000201400 */
[----:B------:R-:W-:Y:S02]  /*14620*/  I2FP.F32.S32 R11, R11 ;  /* 0x0000000b000b7245 */ /* 0x000fe40000201400 */
[----:B------:R-:W-:Y:S01]  /*14630*/  I2FP.F32.S32 R5, R5 ;  /* 0x0000000500057245 */ /* 0x000fe20000201400 */
[C---:B------:R-:W-:Y:S01]  /*14640*/  FFMA.FTZ R37, -R3.reuse, R4, R37 ;  /* 0x0000000403257223 */ /* 0x040fe20000010125 */
[----:B------:R-:W-:Y:S01]  /*14650*/  I2FP.F32.S32 R15, R17 ;  /* 0x00000011000f7245 */ /* 0x000fe20000201400 */
[----:B------:R-:W-:Y:S01]  /*14660*/  FFMA.FTZ R20, -R3, R11, R32 ;  /* 0x0000000b03147223 */ /* 0x000fe20000010120 */
[----:B------:R-:W-:Y:S02]  /*14670*/  IMAD.IADD R11, R9, 0x1, -R50 ;  /* 0x00000001090b7824 */ /* 0x000fe400078e0a32 */
[----:B------:R-:W-:Y:S01]  /*14680*/  FFMA.FTZ R4, -R3, R5, R28 ;  /* 0x0000000503047223 */ /* 0x000fe2000001011c */
[----:B------:R-:W-:Y:S01]  /*14690*/  VIADD R5, R9, 0x8 ;  /* 0x0000000809057836 */ /* 0x000fe20000000000 */
[----:B------:R-:W-:Y:S01]  /*146a0*/  IABS R36, R36 ;  /* 0x0000002400247213 */ /* 0x000fe20000000000 */
[----:B------:R-:W-:Y:S01]  /*146b0*/  FFMA.FTZ R7, -R3, R15, R40 ;  /* 0x0000000f03077223 */ /* 0x000fe20000010128 */
[----:B------:R-:W-:Y:S01]  /*146c0*/  IABS R11, R11 ;  /* 0x0000000b000b7213 */ /* 0x000fe20000000000 */
[C---:B------:R-:W-:Y:S01]  /*146d0*/  IMAD.IADD R16, R5.reuse, 0x1, -R16 ;  /* 0x0000000105107824 */ /* 0x040fe200078e0a10 */
[----:B------:R-:W-:Y:S01]  /*146e0*/  I2FP.F32.S32 R36, R36 ;  /* 0x0000002400247245 */ /* 0x000fe20000201400 */
[C---:B------:R-:W-:Y:S01]  /*146f0*/  IMAD.IADD R14, R5.reuse, 0x1, -R14 ;  /* 0x00000001050e7824 */ /* 0x040fe200078e0a0e */
[----:B------:R-:W-:Y:S01]  /*14700*/  I2FP.F32.S32 R11, R11 ;  /* 0x0000000b000b7245 */ /* 0x000fe20000201400 */
[C---:B------:R-:W-:Y:S01]  /*14710*/  IMAD.IADD R26, R5.reuse, 0x1, -R26 ;  /* 0x00000001051a7824 */ /* 0x040fe200078e0a1a */
[----:B------:R-:W-:Y:S01]  /*14720*/  IABS R16, R16 ;  /* 0x0000001000107213 */ /* 0x000fe20000000000 */
[----:B------:R-:W-:Y:S01]  /*14730*/  IMAD.IADD R10, R5, 0x1, -R10 ;  /* 0x00000001050a7824 */ /* 0x000fe200078e0a0a */
[----:B------:R-:W-:Y:S01]  /*14740*/  IABS R14, R14 ;  /* 0x0000000e000e7213 */ /* 0x000fe20000000000 */
[----:B------:R-:W-:Y:S01]  /*14750*/  FFMA.FTZ R88, -R3, R11, R88 ;  /* 0x0000000b03587223 */ /* 0x000fe20000010158 */
[----:B------:R-:W-:Y:S01]  /*14760*/  I2FP.F32.S32 R15, R16 ;  /* 0x00000010000f7245 */ /* 0x000fe20000201400 */
[----:B------:R-:W-:Y:S01]  /*14770*/  IMAD.IADD R11, R5, 0x1, -R48 ;  /* 0x00000001050b7824 */ /* 0x000fe200078e0a30 */
[----:B------:R-:W-:Y:S01]  /*14780*/  IABS R26, R26 ;  /* 0x0000001a001a7213 */ /* 0x000fe20000000000 */
[C---:B------:R-:W-:Y:S01]  /*14790*/  FFMA.FTZ R29, -R3.reuse, R36, R29 ;  /* 0x00000024031d7223 */ /* 0x040fe2000001011d */
[----:B------:R-:W-:Y:S01]  /*147a0*/  I2FP.F32.S32 R14, R14 ;  /* 0x0000000e000e7245 */ /* 0x000fe20000201400 */
[C---:B------:R-:W-:Y:S01]  /*147b0*/  FFMA.FTZ R15, -R3.reuse, R15, R42 ;  /* 0x0000000f030f7223 */ /* 0x040fe2000001012a */
[----:B------:R-:W-:Y:S01]  /*147c0*/  IABS R10, R10 ;  /* 0x0000000a000a7213 */ /* 0x000fe20000000000 */
[----:B------:R-:W-:Y:S01]  /*147d0*/  VIADD R40, R8, 0xffffffd1 ;  /* 0xffffffd108287836 */ /* 0x000fe20000000000 */
[----:B------:R-:W-:Y:S01]  /*147e0*/  I2FP.F32.S32 R26, R26 ;  /* 0x0000001a001a7245 */ /* 0x000fe20000201400 */
[----:B------:R-:W-:Y:S01]  /*147f0*/  FFMA.FTZ R14, -R3, R14, R43 ;  /* 0x0000000e030e7223 */ /* 0x000fe2000001012b */
[----:B------:R-:W-:Y:S01]  /*14800*/  FSEL R36, R7, -INF , !P1 ;  /* 0xff80000007247808 */ /* 0x000fe20004800000 */
[----:B------:R-:W-:Y:S01]  /*14810*/  IMAD.IADD R7, R5, 0x1, -R24 ;  /* 0x0000000105077824 */ /* 0x000fe200078e0a18 */
[----:B------:R-:W-:Y:S01]  /*14820*/  I2FP.F32.S32 R18, R18 ;  /* 0x0000001200127245 */ /* 0x000fe20000201400 */
[----:B------:R-:W-:Y:S01]  /*14830*/  FFMA.FTZ R39, -R3, R26, R39 ;  /* 0x0000001a03277223 */ /* 0x000fe20000010127 */
[----:B------:R-:W-:Y:S01]  /*14840*/  I2FP.F32.S32 R17, R10 ;  /* 0x0000000a00117245 */ /* 0x000fe20000201400 */
[----:B------:R-:W-:Y:S01]  /*14850*/  IMAD.IADD R16, R5, 0x1, -R40 ;  /* 0x0000000105107824 */ /* 0x000fe200078e0a28 */
[----:B------:R-:W-:Y:S01]  /*14860*/  IABS R11, R11 ;  /* 0x0000000b000b7213 */ /* 0x000fe20000000000 */
[----:B------:R-:W-:Y:S01]  /*14870*/  FFMA.FTZ R41, -R3, R18, R41 ;  /* 0x0000001203297223 */ /* 0x000fe20000010129 */
[----:B------:R-:W-:Y:S01]  /*14880*/  FSEL R28, R15, -INF , !P1 ;  /* 0xff8000000f1c7808 */ /* 0x000fe20004800000 */
[----:B------:R-:W-:Y:S01]  /*14890*/  FFMA.FTZ R10, -R3, R17, R38 ;  /* 0x00000011030a7223 */ /* 0x000fe20000010126 */
[----:B------:R-:W-:Y:S01]  /*148a0*/  I2FP.F32.S32 R11, R11 ;  /* 0x0000000b000b7245 */ /* 0x000fe20000201400 */
[----:B------:R-:W-:Y:S01]  /*148b0*/  IMAD.IADD R15, R5, 0x1, -R50 ;  /* 0x00000001050f7824 */ /* 0x000fe200078e0a32 */
[----:B------:R-:W-:Y:S01]  /*148c0*/  FSEL R26, R14, -INF , !P0 ;  /* 0xff8000000e1a7808 */ /* 0x000fe20004000000 */
[----:B------:R-:W-:Y:S01]  /*148d0*/  IMAD.IADD R18, R9, 0x1, -R40 ;  /* 0x0000000109127824 */ /* 0x000fe200078e0a28 */
[----:B------:R-:W-:Y:S01]  /*148e0*/  IABS R7, R7 ;  /* 0x0000000700077213 */ /* 0x000fe20000000000 */
[----:B------:R-:W-:-:S02]  /*148f0*/  IMAD.IADD R14, R5, 0x1, -R22 ;  /* 0x00000001050e7824 */ /* 0x000fc400078e0a16 */
[C---:B------:R-:W-:Y:S01]  /*14900*/  FFMA.FTZ R11, -R3.reuse, R11, R34 ;  /* 0x0000000b030b7223 */ /* 0x040fe20000010122 */
[----:B------:R-:W-:Y:S01]  /*14910*/  IABS R15, R15 ;  /* 0x0000000f000f7213 */ /* 0x000fe20000000000 */
[C---:B------:R-:W-:Y:S01]  /*14920*/  VIADD R48, R8.reuse, 0xffffffe9 ;  /* 0xffffffe908307836 */ /* 0x040fe20000000000 */
[----:B------:R-:W-:Y:S01]  /*14930*/  I2FP.F32.S32 R7, R7 ;  /* 0x0000000700077245 */ /* 0x000fe20000201400 */
[----:B------:R-:W-:Y:S01]  /*14940*/  VIADD R42, R8, 0xfffffff0 ;  /* 0xfffffff0082a7836 */ /* 0x000fe20000000000 */
[----:B------:R-:W-:Y:S01]  /*14950*/  FSEL R34, R6, -INF , !P4 ;  /* 0xff80000006227808 */ /* 0x000fe20006000000 */
[----:B------:R-:W-:Y:S01]  /*14960*/  VIADD R38, R8, 0xfffffff8 ;  /* 0xfffffff808267836 */ /* 0x000fe20000000000 */
[----:B------:R-:W-:Y:S01]  /*14970*/  FSEL R24, R10, -INF , !P4 ;  /* 0xff8000000a187808 */ /* 0x000fe20006000000 */
[----:B------:R-:W-:Y:S01]  /*14980*/  FFMA.FTZ R7, -R3, R7, R30 ;  /* 0x0000000703077223 */ /* 0x000fe2000001011e */
[----:B------:R-:W-:Y:S01]  /*14990*/  IABS R18, R18 ;  /* 0x0000001200127213 */ /* 0x000fe20000000000 */
[----:B------:R-:W-:Y:S01]  /*149a0*/  IMAD.IADD R17, R9, 0x1, -R48 ;  /* 0x0000000109117824 */ /* 0x000fe200078e0a30 */
[----:B------:R-:W-:-:S02]  /*149b0*/  IABS R16, R16 ;  /* 0x0000001000107213 */ /* 0x000fc40000000000 */
[----:B------:R-:W-:Y:S02]  /*149c0*/  IABS R14, R14 ;  /* 0x0000000e000e7213 */ /* 0x000fe40000000000 */
[----:B------:R-:W-:Y:S01]  /*149d0*/  ISETP.GE.AND P4, PT, R52, R137, PT ;  /* 0x000000893400720c */ /* 0x000fe20003f86270 */
[----:B------:R-:W-:Y:S01]  /*149e0*/  IMAD.IADD R52, R5, 0x1, -R52 ;  /* 0x0000000105347824 */ /* 0x000fe200078e0a34 */
[----:B------:R-:W-:Y:S02]  /*149f0*/  FSEL R32, R41, -INF , !P0 ;  /* 0xff80000029207808 */ /* 0x000fe40004000000 */
[----:B------:R-:W-:Y:S02]  /*14a00*/  I2FP.F32.S32 R15, R15 ;  /* 0x0000000f000f7245 */ /* 0x000fe40000201400 */
[----:B------:R-:W-:Y:S02]  /*14a10*/  I2FP.F32.S32 R18, R18 ;  /* 0x0000001200127245 */ /* 0x000fe40000201400 */
[-C--:B------:R-:W-:Y:S01]  /*14a20*/  ISETP.GE.AND P3, PT, R40, R137.reuse, PT ;  /* 0x000000892800720c */ /* 0x080fe20003f66270 */
[----:B------:R-:W-:Y:S01]  /*14a30*/  VIADD R40, R8, 0xfffffff1 ;  /* 0xfffffff108287836 */ /* 0x000fe20000000000 */
[----:B------:R-:W-:Y:S01]  /*14a40*/  ISETP.GE.AND P0, PT, R50, R137, PT ;  /* 0x000000893200720c */ /* 0x000fe20003f06270 */
[----:B------:R-:W-:Y:S01]  /*14a50*/  VIADD R50, R8, 0xffffffe8 ;  /* 0xffffffe808327836 */ /* 0x000fe20000000000 */
[----:B------:R-:W-:Y:S01]  /*14a60*/  I2FP.F32.S32 R16, R16 ;  /* 0x0000001000107245 */ /* 0x000fe20000201400 */
[C---:B------:R-:W-:Y:S01]  /*14a70*/  FFMA.FTZ R90, -R3.reuse, R15, R90 ;  /* 0x0000000f035a7223 */ /* 0x040fe2000001015a */
[----:B------:R-:W-:Y:S01]  /*14a80*/  I2FP.F32.S32 R14, R14 ;  /* 0x0000000e000e7245 */ /* 0x000fe20000201400 */
[C---:B------:R-:W-:Y:S01]  /*14a90*/  FFMA.FTZ R18, -R3.reuse, R18, R33 ;  /* 0x0000001203127223 */ /* 0x040fe20000010121 */
[----:B------:R-:W-:Y:S01]  /*14aa0*/  IABS R52, R52 ;  /* 0x0000003400347213 */ /* 0x000fe20000000000 */
[C---:B------:R-:W-:Y:S01]  /*14ab0*/  FFMA.FTZ R35, -R3.reuse, R16, R35 ;  /* 0x0000001003237223 */ /* 0x040fe20000010123 */
[-C--:B------:R-:W-:Y:S01]  /*14ac0*/  ISETP.GE.AND P1, PT, R22, R137.reuse, PT ;  /* 0x000000891600720c */ /* 0x080fe20003f26270 */
[----:B------:R-:W-:Y:S01]  /*14ad0*/  FFMA.FTZ R31, -R3, R14, R31 ;  /* 0x0000000e031f7223 */ /* 0x000fe2000001011f */
[----:B------:R-:W-:Y:S01]  /*14ae0*/  FSEL R10, R11, -INF , !P5 ;  /* 0xff8000000b0a7808 */ /* 0x000fe20006800000 */
[----:B------:R-:W-:Y:S01]  /*14af0*/  IMAD.IADD R19, R9, 0x1, -R50 ;  /* 0x0000000109137824 */ /* 0x000fe200078e0a32 */
[----:B------:R-:W-:Y:S01]  /*14b00*/  FSEL R6, R7, -INF , !P2 ;  /* 0xff80000007067808 */ /* 0x000fe20005000000 */
[----:B------:R-:W-:Y:S01]  /*14b10*/  IMAD.IADD R15, R9, 0x1, -R42 ;  /* 0x00000001090f7824 */ /* 0x000fe200078e0a2a */
[----:B------:R-:W-:Y:S01]  /*14b20*/  FSEL R30, R37, -INF , !P6 ;  /* 0xff800000251e7808 */ /* 0x000fe20007000000 */
[----:B------:R-:W-:Y:S01]  /*14b30*/  IMAD.IADD R11, R9, 0x1, -R40 ;  /* 0x00000001090b7824 */ /* 0x000fe200078e0a28 */
[----:B------:R-:W-:Y:S01]  /*14b40*/  FSEL R22, R39, -INF , !P6 ;  /* 0xff80000027167808 */ /* 0x000fe20007000000 */
[C---:B------:R-:W-:Y:S01]  /*14b50*/  IMAD.IADD R7, R9.reuse, 0x1, -R38 ;  /* 0x0000000109077824 */ /* 0x040fe200078e0a26 */
[----:B------:R-:W-:Y:S01]  /*14b60*/  ISETP.GE.AND P6, PT, R50, R137, PT ;  /* 0x000000893200720c */ /* 0x000fe20003fc6270 */
[----:B------:R-:W-:Y:S01]  /*14b70*/  IMAD.IADD R9, R9, 0x1, -R58 ;  /* 0x0000000109097824 */ /* 0x000fe200078e0a3a */
[----:B------:R-:W-:Y:S01]  /*14b80*/  I2FP.F32.S32 R52, R52 ;  /* 0x0000003400347245 */ /* 0x000fe20000201400 */
[----:B------:R-:W-:Y:S01]  /*14b90*/  IMAD.IADD R50, R5, 0x1, -R50 ;  /* 0x0000000105327824 */ /* 0x000fe200078e0a32 */
[----:B------:R-:W-:-:S02]  /*14ba0*/  FSEL R16, R4, -INF , !P2 ;  /* 0xff80000004107808 */ /* 0x000fc40005000000 */
[----:B------:R-:W-:Y:S01]  /*14bb0*/  FSEL R20, R20, -INF , !P5 ;  /* 0xff80000014147808 */ /* 0x000fe20006800000 */
[----:B------:R-:W-:Y:S01]  /*14bc0*/  FFMA.FTZ R52, -R3, R52, R91 ;  /* 0x0000003403347223 */ /* 0x000fe2000001015b */
[----:B------:R-:W-:Y:S02]  /*14bd0*/  FSEL R18, R18, -INF , !P3 ;  /* 0xff80000012127808 */ /* 0x000fe40005800000 */
[----:B------:R-:W-:Y:S02]  /*14be0*/  FSEL R8, R35, -INF , !P3 ;  /* 0xff80000023087808 */ /* 0x000fe40005800000 */
[----:B------:R-:W-:Y:S02]  /*14bf0*/  FSEL R14, R29, -INF , !P1 ;  /* 0xff8000001d0e7808 */ /* 0x000fe40004800000 */
[----:B------:R-:W-:Y:S02]  /*14c00*/  FSEL R4, R31, -INF , !P1 ;  /* 0xff8000001f047808 */ /* 0x000fe40004800000 */
        /* <DEDUP_REMOVED lines=10> */
[----:B------:R-:W-:-:S02]  /*14cb0*/  IABS R9, R9 ;  /* 0x0000000900097213 */ /* 0x000fc40000000000 */
[----:B------:R-:W-:Y:S02]  /*14cc0*/  IABS R50, R50 ;  /* 0x0000003200327213 */ /* 0x000fe40000000000 */
[----:B------:R-:W-:Y:S02]  /*14cd0*/  I2FP.F32.S32 R7, R7 ;  /* 0x0000000700077245 */ /* 0x000fe40000201400 */
[----:B------:R-:W-:Y:S02]  /*14ce0*/  I2FP.F32.S32 R60, R9 ;  /* 0x00000009003c7245 */ /* 0x000fe40000201400 */
[----:B------:R-:W-:Y:S01]  /*14cf0*/  I2FP.F32.S32 R9, R50 ;  /* 0x0000003200097245 */ /* 0x000fe20000201400 */
[----:B------:R-:W-:Y:S01]  /*14d00*/  FFMA.FTZ R76, -R3, R7, R76 ;  /* 0x00000007034c7223 */ /* 0x000fe2000001014c */
[----:B------:R-:W-:Y:S01]  /*14d10*/  FSEL R226, R89, -INF , !P4 ;  /* 0xff80000059e27808 */ /* 0x000fe20006000000 */
[C---:B------:R-:W-:Y:S01]  /*14d20*/  FFMA.FTZ R77, -R3.reuse, R60, R77 ;  /* 0x0000003c034d7223 */ /* 0x040fe2000001014d */
[----:B------:R-:W-:Y:S01]  /*14d30*/  FSEL R172, R52, -INF , !P4 ;  /* 0xff80000034ac7808 */ /* 0x000fe20006000000 */
[----:B------:R-:W-:Y:S01]  /*14d40*/  FFMA.FTZ R46, -R3, R9, R46 ;  /* 0x00000009032e7223 */ /* 0x000fe2000001012e */
[----:B------:R-:W-:-:S02]  /*14d50*/  IABS R38, R38 ;  /* 0x0000002600267213 */ /* 0x000fc40000000000 */
[----:B------:R-:W-:Y:S02]  /*14d60*/  ISETP.GE.AND P4, PT, R134, 0x2, PT ;  /* 0x000000028600780c */ /* 0x000fe40003f86270 */
[----:B------:R-:W-:Y:S02]  /*14d70*/  IABS R19, R19 ;  /* 0x0000001300137213 */ /* 0x000fe40000000000 */
[----:B------:R-:W-:Y:S02]  /*14d80*/  IABS R17, R17 ;  /* 0x0000001100117213 */ /* 0x000fe40000000000 */
[----:B------:R-:W-:Y:S02]  /*14d90*/  IABS R15, R15 ;  /* 0x0000000f000f7213 */ /* 0x000fe40000000000 */
[----:B------:R-:W-:Y:S02]  /*14da0*/  IABS R11, R11 ;  /* 0x0000000b000b7213 */ /* 0x000fe40000000000 */
[----:B------:R-:W-:-:S02]  /*14db0*/  IABS R48, R48 ;  /* 0x0000003000307213 */ /* 0x000fc40000000000 */
[----:B------:R-:W-:Y:S02]  /*14dc0*/  IABS R42, R42 ;  /* 0x0000002a002a7213 */ /* 0x000fe40000000000 */
[----:B------:R-:W-:Y:S02]  /*14dd0*/  IABS R40, R40 ;  /* 0x0000002800287213 */ /* 0x000fe40000000000 */
[----:B------:R-:W-:Y:S02]  /*14de0*/  IABS R5, R5 ;  /* 0x0000000500057213 */ /* 0x000fe40000000000 */
[----:B------:R-:W-:Y:S02]  /*14df0*/  FSEL R228, R88, -INF , !P0 ;  /* 0xff80000058e47808 */ /* 0x000fe40004000000 */
[----:B------:R-:W-:Y:S02]  /*14e00*/  FSEL R222, R90, -INF , !P0 ;  /* 0xff8000005ade7808 */ /* 0x000fe40004000000 */
[----:B------:R-:W-:-:S02]  /*14e10*/  ISETP.GE.AND P0, PT, R58, R137, PT ;  /* 0x000000893a00720c */ /* 0x000fc40003f06270 */
[----:B------:R-:W-:Y:S02]  /*14e20*/  I2FP.F32.S32 R7, R38 ;  /* 0x0000002600077245 */ /* 0x000fe40000201400 */
[----:B------:R-:W-:Y:S02]  /*14e30*/  I2FP.F32.S32 R19, R19 ;  /* 0x0000001300137245 */ /* 0x000fe40000201400 */
[----:B------:R-:W-:Y:S01]  /*14e40*/  I2FP.F32.S32 R62, R17 ;  /* 0x00000011003e7245 */ /* 0x000fe20000201400 */
[C---:B------:R-:W-:Y:S01]  /*14e50*/  FFMA.FTZ R78, -R3.reuse, R7, R78 ;  /* 0x00000007034e7223 */ /* 0x040fe2000001014e */
        /* <DEDUP_REMOVED lines=12> */
[----:B------:R-:W-:Y:S01]  /*14f20*/  FSEL R162, R44, -INF , !P6 ;  /* 0xff8000002ca27808 */ /* 0x000fe20007000000 */
[C---:B------:R-:W-:Y:S01]  /*14f30*/  FFMA.FTZ R87, -R3.reuse, R40, R87 ;  /* 0x0000002803577223 */ /* 0x040fe20000010157 */
[----:B------:R-:W-:Y:S01]  /*14f40*/  FSEL R220, R46, -INF , !P6 ;  /* 0xff8000002edc7808 */ /* 0x000fe20007000000 */
[----:B------:R-:W-:Y:S01]  /*14f50*/  FFMA.FTZ R79, -R3, R38, R79 ;  /* 0x00000026034f7223 */ /* 0x000fe2000001014f */
        /* <DEDUP_REMOVED lines=75> */
.L_x_4287:
[----:B------:R-:W2:Y:S02]  /*15410*/  LD.E R5, desc[UR6][R12.64+0x38] ;  /* 0x000038060c057980 */ /* 0x000ea4000c101900 */
[----:B--2---:R-:W-:-:S04]  /*15420*/  LEA R5, -R5, RZ, 0x6 ;  /* 0x000000ff05057211 */ /* 0x004fc800078e31ff */
[----:B------:R-:W-:Y:S02]  /*15430*/  SHF.R.S32.HI R2, RZ, 0x1f, R5 ;  /* 0x0000001fff027819 */ /* 0x000fe40000011405 */
.L_x_4288:
[----:B------:R-:W-:Y:S05]  /*15440*/  BSYNC B0 ;  /* 0x0000000000007941 */ /* 0x000fea0003800000 */
.L_x_4286:
        /* <DEDUP_REMOVED lines=98> */
.L_x_4285:
[----:B------:R-:W-:Y:S05]  /*15a70*/  BSYNC B1 ;  /* 0x0000000000017941 */ /* 0x000fea0003800000 */
.L_x_4284:
        /* <DEDUP_REMOVED lines=24> */
[----:B--2---:R-:W-:-:S02]  /*15c00*/  FMNMX.FTZ R12, R174, R5, !PT ;  /* 0x00000005ae0c7209 */ /* 0x004fc40007810000 */
[----:B------:R-:W-:Y:S02]  /*15c10*/  FMNMX.FTZ R2, R178, R7, !PT ;  /* 0x00000007b2027209 */ /* 0x000fe40007810000 */
        /* <DEDUP_REMOVED lines=11> */
[----:B-1----:R-:W-:Y:S04]  /*15cd0*/  LDSM.16.MT88.4 R40, [R200+0xc000] ;  /* 0x00c00000c828783b */ /* 0x002fe80000004200 */
[----:B------:R-:W-:Y:S04]  /*15ce0*/  LDSM.16.MT88.4 R64, [R201+0xe000] ;  /* 0x00e00000c940783b */ /* 0x000fe80000004200 */
        /* <DEDUP_REMOVED lines=34> */
[-C--:B------:R-:W-:Y:S01]  /*15f10*/  FFMA.FTZ R139, R8, R170.reuse, -R171 ;  /* 0x000000aa088b7223 */ /* 0x080fe200000108ab */
[----:B------:R-:W1:Y:S01]  /*15f20*/  LDSM.16.MT88.4 R12, [R200+0xc800] ;  /* 0x00c80000c80c783b */ /* 0x000e620000004200 */
[-CC-:B------:R-:W-:Y:S01]  /*15f30*/  FFMA.FTZ R151, R20, R170.reuse, -R179.reuse ;  /* 0x000000aa14977223 */ /* 0x180fe200000108b3 */
[-CC-:B------:R-:W-:Y:S01]  /*15f40*/  FFMA.FTZ R148, R18, R170.reuse, -R179.reuse ;  /* 0x000000aa12947223 */ /* 0x180fe200000108b3 */
[-C--:B------:R-:W-:Y:S01]  /*15f50*/  FFMA.FTZ R149, R16, R170.reuse, -R179 ;  /* 0x000000aa10957223 */ /* 0x080fe200000108b3 */
[----:B------:R-:W2:Y:S01]  /*15f60*/  LDSM.16.MT88.4 R8, [R201+0xe800] ;  /* 0x00e80000c908783b */ /* 0x000ea20000004200 */
        /* <DEDUP_REMOVED lines=226> */
[----:B------:R-:W1:Y:S01]  /*16d90*/  S2R R2, SR_TID.X ;  /* 0x0000000000027919 */ /* 0x000e620000002100 */
[----:B------:R-:W-:Y:S01]  /*16da0*/  VIADD R219, R134, 0xfffffffe ;  /* 0xfffffffe86db7836 */ /* 0x000fe20000000000 */
[----:B------:R-:W-:Y:S02]  /*16db0*/  MOV R135, R132 ;  /* 0x0000008400877202 */ /* 0x000fe40000000f00 */
[----:B-1----:R-:W-:-:S05]  /*16dc0*/  LOP3.LUT R5, R2, 0x3, RZ, 0xc0, !PT ;  /* 0x0000000302057812 */ /* 0x002fca00078ec0ff */
[----:B------:R-:W-:Y:S02]  /*16dd0*/  IMAD R218, R5, -0x2, R0 ;  /* 0xfffffffe05da7824 */ /* 0x000fe400078e0200 */
[----:B------:R-:W-:-:S03]  /*16de0*/  IMAD.MOV.U32 R0, RZ, RZ, R133 ;  /* 0x000000ffff007224 */ /* 0x000fc600078e0085 */
[----:B------:R-:W-:-:S07]  /*16df0*/  IADD3 R218, R137, R218, -R212 ;  /* 0x000000da89da7210 */ /* 0x000fce0007ffe8d4 */
.L_x_4298:
        /* <DEDUP_REMOVED lines=81> */
.L_x_4291:
[----:B-1----:R-:W-:Y:S02]  /*17310*/  R2UR UR4, R136 ;  /* 0x00000000880472ca */ /* 0x002fe400000e0000 */
[----:B------:R-:W-:Y:S11]  /*17320*/  R2UR UR5, R137 ;  /* 0x00000000890572ca */ /* 0x000ff600000e0000 */
[----:B------:R-:W-:Y:S02]  /*17330*/  @!UPT UIADD3 URZ, URZ, URZ, URZ ;  /* 0x0000003f3f3ff290 */ /* 0x000fe4000fffe03f */
[----:B--2---:R-:W2:Y:S02]  /*17340*/  LD.E R8, desc[UR4][R132.64+0x40] ;  /* 0x0000400484087980 */ /* 0x004ea4000c101900 */
[----:B--2---:R-:W-:Y:S05]  /*17350*/  IMAD.U32 R8, R8, -0x40, RZ ;  /* 0xffffffc008087824 */ /* 0x004fea00078e00ff */
[----:B------:R-:W-:Y:S02]  /*17360*/  SHF.R.S32.HI R4, RZ, 0x1f, R8 ;  /* 0x0000001fff047819 */ /* 0x000fe40000011408 */
.L_x_4292:
[----:B------:R-:W-:Y:S05]  /*17370*/  BSYNC B0 ;  /* 0x0000000000007941 */ /* 0x000fea0003800000 */
.L_x_4290:
        /* <DEDUP_REMOVED lines=32> */
[-CC-:B------:R-:W-:Y:S02]  /*17580*/  @P3 LEA.HI.X R9, R7, R165.reuse, R4.reuse, 0x1, P1 ;  /* 0x000000a507093211 */ /* 0x180fe400008f0c04 */
[----:B------:R-:W-:Y:S01]  /*17590*/  @P2 R2UR UR9, R137 ;  /* 0x00000000890922ca */ /* 0x000fe200000e0000 */
[----:B------:R-:W-:Y:S01]  /*175a0*/  @!PT LDS RZ, [RZ] ;  /* 0x00000000fffff984 */ /* 0x000fe20000000800 */
[----:B------:R-:W-:Y:S01]  /*175b0*/  @!PT LDS RZ, [RZ] ;  /* 0x00000000fffff984 */ /* 0x000fe20000000800 */
[----:B------:R-:W-:Y:S01]  /*175c0*/  @!PT LDS RZ, [RZ] ;  /* 0x00000000fffff984 */ /* 0x000fe20000000800 */
[----:B------:R-:W-:Y:S01]  /*175d0*/  @P2 LDGSTS.E.BYPASS.LTC128B.128 [R216+0x10000], desc[UR4][R224.64+0x100] ;  /* 0x10000100e0d82fae */ /* 0x000fe2000b901d44 */
[C---:B------:R-:W-:Y:S02]  /*175e0*/  @P2 LEA R6, P0, R7.reuse, R164, 0x1 ;  /* 0x000000a407062211 */ /* 0x040fe400078008ff */
        /* <DEDUP_REMOVED lines=9> */
[--C-:B------:R-:W-:Y:S01]  /*17680*/  IMAD.X R4, R4, 0x1, R203.reuse, P5 ;  /* 0x0000000104047824 */ /* 0x100fe200028e06cb */
        /* <DEDUP_REMOVED lines=12> */
[-CC-:B------:R-:W-:Y:S01]  /*17750*/  @P3 LEA.HI.X R15, R5, R165.reuse, R4.reuse, 0x1, P1 ;  /* 0x000000a5050f3211 */ /* 0x180fe200008f0c04 */
[----:B------:R-:W-:Y:S01]  /*17760*/  @!PT LDS RZ, [RZ] ;  /* 0x00000000fffff984 */ /* 0x000fe20000000800 */
[----:B------:R-:W-:Y:S01]  /*17770*/  @!PT LDS RZ, [RZ] ;  /* 0x00000000fffff984 */ /* 0x000fe20000000800 */
[----:B------:R-:W-:Y:S01]  /*17780*/  @!PT LDS RZ, [RZ] ;  /* 0x00000000fffff984 */ /* 0x000fe20000000800 */
[----:B------:R1:W-:Y:S01]  /*17790*/  @P2 LDGSTS.E.BYPASS.LTC128B.128 [R216+0x10800], desc[UR8][R6.64+0x100] ;  /* 0x1080010006d82fae */ /* 0x0003e2000b901d48 */
[----:B------:R-:W-:Y:S02]  /*177a0*/  @P2 R2UR UR13, R137 ;  /* 0x00000000890d22ca */ /* 0x000fe400000e0000 */
[C---:B------:R-:W-:Y:S01]  /*177b0*/  @P2 LEA R12, P0, R5.reuse, R164, 0x1 ;  /* 0x000000a4050c2211 */ /* 0x040fe200078008ff */
        /* <DEDUP_REMOVED lines=285> */
.L_x_4296:
[----:B------:R-:W-:Y:S02]  /*18990*/  R2UR UR4, R136 ;  /* 0x00000000880472ca */ /* 0x000fe400000e0000 */
[----:B------:R-:W-:Y:S11]  /*189a0*/  R2UR UR5, R137 ;  /* 0x00000000890572ca */ /* 0x000ff600000e0000 */
[----:B------:R-:W-:Y:S02]  /*189b0*/  @!UPT UIADD3 URZ, URZ, URZ, URZ ;  /* 0x0000003f3f3ff290 */ /* 0x000fe4000fffe03f */
[----:B------:R-:W2:Y:S02]  /*189c0*/  LD.E R142, desc[UR4][R132.64+0x38] ;  /* 0x00003804848e7980 */ /* 0x000ea4000c101900 */
[----:B--2---:R-:W-:Y:S05]  /*189d0*/  IMAD.U32 R142, R142, -0x40, RZ ;  /* 0xffffffc08e8e7824 */ /* 0x004fea00078e00ff */
[----:B------:R-:W-:Y:S02]  /*189e0*/  SHF.R.S32.HI R134, RZ, 0x1f, R142 ;  /* 0x0000001fff867819 */ /* 0x000fe4000001148e */
.L_x_4297:
[----:B------:R-:W-:Y:S05]  /*189f0*/  BSYNC B0 ;  /* 0x0000000000007941 */ /* 0x000fea0003800000 */
.L_x_4295:
        /* <DEDUP_REMOVED lines=113> */
.L_x_4294:
[----:B------:R-:W-:Y:S05]  /*19110*/  BSYNC B1 ;  /* 0x0000000000017941 */ /* 0x000fea0003800000 */
.L_x_4293:
[----:B------:R-:W-:Y:S01]  /*19120*/  R2UR UR4, R136 ;  /* 0x00000000880472ca */ /* 0x000fe200000e0000 */
[----:B-1----:R-:W-:Y:S01]  /*19130*/  IMAD R154, R219, -0x40, R218 ;  /* 0xffffffc0db9a7824 */ /* 0x002fe200078e02da */
[----:B------:R-:W-:Y:S01]  /*19140*/  R2UR UR5, R137 ;  /* 0x00000000890572ca */ /* 0x000fe200000e0000 */
[----:B------:R-:W-:Y:S03]  /*19150*/  LDSM.16.MT88.4 R156, [R200+0xe800] ;  /* 0x00e80000c89c783b */ /* 0x000fe60000004200 */
[C---:B------:R-:W-:Y:S02]  /*19160*/  IADD3 R151, R154.reuse, 0x8, RZ ;  /* 0x000000089a977810 */ /* 0x040fe40007ffe0ff */
[C---:B------:R-:W-:Y:S02]  /*19170*/  IADD3 R150, R154.reuse, -0x1, RZ ;  /* 0xffffffff9a967810 */ /* 0x040fe40007ffe0ff */
[C---:B------:R-:W-:Y:S01]  /*19180*/  IADD3 R148, R154.reuse, -0x9, RZ ;  /* 0xfffffff79a947810 */ /* 0x040fe20007ffe0ff */
[----:B------:R-:W-:Y:S01]  /*19190*/  LDSM.16.MT88.4 R160, [R199+0xe800] ;  /* 0x00e80000c7a0783b */ /* 0x000fe20000004200 */
[----:B------:R-:W-:Y:S02]  /*191a0*/  ISETP.GE.AND P1, PT, R151, RZ, PT ;  /* 0x000000ff9700720c */ /* 0x000fe40003f26270 */
[C---:B------:R-:W-:Y:S02]  /*191b0*/  IADD3 R149, R154.reuse, -0x8, RZ ;  /* 0xfffffff89a957810 */ /* 0x040fe40007ffe0ff */
[----:B------:R-:W-:Y:S02]  /*191c0*/  IADD3 R147, R154, -0x10, RZ ;  /* 0xfffffff09a937810 */ /* 0x000fe40007ffe0ff */
[----:B------:R-:W-:Y:S01]  /*191d0*/  ISETP.GE.AND P6, PT, R150, RZ, PT ;  /* 0x000000ff9600720c */ /* 0x000fe20003fc6270 */
[----:B------:R1:W2:Y:S01]  /*191e0*/  LD.E R134, desc[UR4][R132.64+0xdc] ;  /* 0x0000dc0484867980 */ /* 0x0002a2000c101900 */
[----:B------:R-:W-:Y:S02]  /*191f0*/  ISETP.GE.AND P4, PT, R148, RZ, PT ;  /* 0x000000ff9400720c */ /* 0x000fe40003f86270 */
[C---:B------:R-:W-:Y:S02]  /*19200*/  IADD3 R152, R154.reuse, 0x7, RZ ;  /* 0x000000079a987810 */ /* 0x040fe40007ffe0ff */
[----:B------:R-:W-:Y:S02]  /*19210*/  IADD3 R146, R154, -0x11, RZ ;  /* 0xffffffef9a927810 */ /* 0x000fe40007ffe0ff */
[----:B------:R-:W-:Y:S02]  /*19220*/  ISETP.GE.AND P5, PT, R149, RZ, PT ;  /* 0x000000ff9500720c */ /* 0x000fe40003fa6270 */
[----:B------:R-:W-:Y:S02]  /*19230*/  ISETP.GE.AND P3, PT, R147, RZ, PT ;  /* 0x000000ff9300720c */ /* 0x000fe40003f66270 */
[----:B------:R-:W-:Y:S02]  /*19240*/  ISETP.GE.AND P0, PT, R152, RZ, PT ;  /* 0x000000ff9800720c */ /* 0x000fe40003f06270 */
[----:B------:R-:W-:Y:S02]  /*19250*/  ISETP.GE.AND P2, PT, R146, RZ, PT ;  /* 0x000000ff9200720c */ /* 0x000fe40003f46270 */
[C---:B------:R-:W-:Y:S02]  /*19260*/  IADD3 R145, R154.reuse, -0x18, RZ ;  /* 0xffffffe89a917810 */ /* 0x040fe40007ffe0ff */
[----:B------:R-:W-:Y:S02]  /*19270*/  IABS R153, R154 ;  /* 0x0000009a00997213 */ /* 0x000fe40000000000 */
[C---:B------:R-:W-:Y:S02]  /*19280*/  @!P1 IADD3 R151, -R154.reuse, -0x8, RZ ;  /* 0xfffffff89a979810 */ /* 0x040fe40007ffe1ff */
[----:B------:R-:W-:Y:S02]  /*19290*/  ISETP.GE.AND P1, PT, R145, RZ, PT ;  /* 0x000000ff9100720c */ /* 0x000fe40003f26270 */
[C---:B------:R-:W-:Y:S02]  /*192a0*/  @!P6 IADD3 R150, -R154.reuse, 0x1, RZ ;  /* 0x000000019a96e810 */ /* 0x040fe40007ffe1ff */
[C---:B------:R-:W-:Y:S02]  /*192b0*/  @!P4 IADD3 R148, -R154.reuse, 0x9, RZ ;  /* 0x000000099a94c810 */ /* 0x040fe40007ffe1ff */
[----:B------:R-:W-:Y:S02]  /*192c0*/  I2FP.F32.S32 R153, R153 ;  /* 0x0000009900997245 */ /* 0x000fe40000201400 */
[C---:B------:R-:W-:Y:S02]  /*192d0*/  IADD3 R144, R154.reuse, -0x19, RZ ;  /* 0xffffffe79a907810 */ /* 0x040fe40007ffe0ff */
[C---:B------:R-:W-:Y:S01]  /*192e0*/  @!P5 IADD3 R149, -R154.reuse, 0x8, RZ ;  /* 0x000000089a95d810 */ /* 0x040fe20007ffe1ff */
[CC--:B------:R-:W-:Y:S01]  /*192f0*/  FFMA.FTZ R4, -R3.reuse, R153.reuse, R4 ;  /* 0x0000009903047223 */ /* 0x0c0fe20000010104 */
[C---:B------:R-:W-:Y:S01]  /*19300*/  @!P3 IADD3 R147, -R154.reuse, 0x10, RZ ;  /* 0x000000109a93b810 */ /* 0x040fe20007ffe1ff */
[C---:B------:R-:W-:Y:S01]  /*19310*/  FFMA.FTZ R10, -R3.reuse, R153, R10 ;  /* 0x00000099030a7223 */ /* 0x040fe2000001010a */
[----:B------:R-:W-:Y:S02]  /*19320*/  I2FP.F32.S32 R150, R150 ;  /* 0x0000009600967245 */ /* 0x000fe40000201400 */
[----:B------:R-:W-:Y:S02]  /*19330*/  I2FP.F32.S32 R148, R148 ;  /* 0x0000009400947245 */ /* 0x000fe40000201400 */
[C---:B------:R-:W-:Y:S01]  /*19340*/  @!P0 IADD3 R152, -R154.reuse, -0x7, RZ ;  /* 0xfffffff99a988810 */ /* 0x040fe20007ffe1ff */
[C---:B------:R-:W-:Y:S01]  /*19350*/  FFMA.FTZ R5, -R3.reuse, R150, R5 ;  /* 0x0000009603057223 */ /* 0x040fe20000010105 */
[C---:B------:R-:W-:Y:S01]  /*19360*/  @!P2 IADD3 R146, -R154.reuse, 0x11, RZ ;  /* 0x000000119a92a810 */ /* 0x040fe20007ffe1ff */
[CC--:B------:R-:W-:Y:S01]  /*19370*/  FFMA.FTZ R9, -R3.reuse, R148.reuse, R9 ;  /* 0x0000009403097223 */ /* 0x0c0fe20000010109 */
[----:B------:R-:W-:Y:S01]  /*19380*/  I2FP.F32.S32 R151, R151 ;  /* 0x0000009700977245 */ /* 0x000fe20000201400 */
[C---:B------:R-:W-:Y:S01]  /*19390*/  FFMA.FTZ R15, -R3.reuse, R148, R15 ;  /* 0x00000094030f7223 */ /* 0x040fe2000001010f */
[----:B------:R-:W-:Y:S01]  /*193a0*/  IADD3 R143, R154, -0x20, RZ ;  /* 0xffffffe09a8f7810 */ /* 0x000fe20007ffe0ff */
[C---:B------:R-:W-:Y:S01]  /*193b0*/  FFMA.FTZ R11, -R3.reuse, R150, R11 ;  /* 0x00000096030b7223 */ /* 0x040fe2000001010b */
[----:B------:R-:W-:Y:S01]  /*193c0*/  I2FP.F32.S32 R149, R149 ;  /* 0x0000009500957245 */ /* 0x000fe20000201400 */
[C---:B------:R-:W-:Y:S01]  /*193d0*/  FFMA.FTZ R6, -R3.reuse, R151, R6 ;  /* 0x0000009703067223 */ /* 0x040fe20000010106 */
[----:B------:R-:W-:Y:S02]  /*193e0*/  ISETP.GE.AND P0, PT, R144, RZ, PT ;  /* 0x000000ff9000720c */ /* 0x000fe40003f06270 */
[----:B------:R-:W-:Y:S01]  /*193f0*/  I2FP.F32.S32 R147, R147 ;  /* 0x0000009300937245 */ /* 0x000fe20000201400 */
[CC--:B------:R-:W-:Y:S01]  /*19400*/  FFMA.FTZ R8, -R3.reuse, R149.reuse, R8 ;  /* 0x0000009503087223 */ /* 0x0c0fe20000010108 */
[----:B------:R-:W-:Y:S01]  /*19410*/  I2FP.F32.S32 R152, R152 ;  /* 0x0000009800987245 */ /* 0x000fe20000201400 */
[C---:B------:R-:W-:Y:S01]  /*19420*/  FFMA.FTZ R14, -R3.reuse, R149, R14 ;  /* 0x00000095030e7223 */ /* 0x040fe2000001010e */
[----:B------:R-:W-:Y:S01]  /*19430*/  I2FP.F32.S32 R146, R146 ;  /* 0x0000009200927245 */ /* 0x000fe20000201400 */
[CC--:B------:R-:W-:Y:S01]  /*19440*/  FFMA.FTZ R12, -R3.reuse, R147.reuse, R12 ;  /* 0x00000093030c7223 */ /* 0x0c0fe2000001010c */
[----:B------:R-:W-:Y:S01]  /*19450*/  FMNMX.FTZ R148, R4, R0, !PT ;  /* 0x0000000004947209 */ /* 0x000fe20007810000 */
[C---:B------:R-:W-:Y:S01]  /*19460*/  FFMA.FTZ R18, -R3.reuse, R147, R18 ;  /* 0x0000009303127223 */ /* 0x040fe20000010112 */
[C---:B------:R-:W-:Y:S01]  /*19470*/  IADD3 R142, R154.reuse, -0x21, RZ ;  /* 0xffffffdf9a8e7810 */ /* 0x040fe20007ffe0ff */
[C---:B------:R-:W-:Y:S01]  /*19480*/  FFMA.FTZ R7, -R3.reuse, R152, R7 ;  /* 0x0000009803077223 */ /* 0x040fe20000010107 */
[----:B------:R-:W-:Y:S01]  /*19490*/  @!P1 IADD3 R145, -R154, 0x18, RZ ;  /* 0x000000189a919810 */ /* 0x000fe20007ffe1ff */
[-C--:B------:R-:W-:Y:S01]  /*194a0*/  FFMA.FTZ R13, -R3, R146.reuse, R13 ;  /* 0x00000092030d7223 */ /* 0x080fe2000001010d */
[----:B------:R-:W-:Y:S01]  /*194b0*/  ISETP.GE.AND P6, PT, R143, RZ, PT ;  /* 0x000000ff8f00720c */ /* 0x000fe20003fc6270 */
[----:B------:R-:W-:Y:S01]  /*194c0*/  FFMA.FTZ R19, -R3, R146, R19 ;  /* 0x0000009203137223 */ /* 0x000fe20000010113 */
[----:B------:R-:W-:Y:S02]  /*194d0*/  FMNMX.FTZ R147, R5, R148, !PT ;  /* 0x0000009405937209 */ /* 0x000fe40007810000 */
[----:B------:R-:W-:Y:S02]  /*194e0*/  FMNMX.FTZ R146, R6, R135, !PT ;  /* 0x0000008706927209 */ /* 0x000fe40007810000 */
[----:B------:R-:W-:Y:S02]  /*194f0*/  ISETP.GE.AND P5, PT, R142, RZ, PT ;  /* 0x000000ff8e00720c */ /* 0x000fe40003fa6270 */
[----:B------:R-:W-:Y:S02]  /*19500*/  I2FP.F32.S32 R145, R145 ;  /* 0x0000009100917245 */ /* 0x000fe40000201400 */
[----:B------:R-:W-:Y:S02]  /*19510*/  FMNMX.FTZ R148, R8, R147, !PT ;  /* 0x0000009308947209 */ /* 0x000fe40007810000 */
[C---:B------:R-:W-:Y:S01]  /*19520*/  IADD3 R141, R154.reuse, -0x28, RZ ;  /* 0xffffffd89a8d7810 */ /* 0x040fe20007ffe0ff */
[-C--:B------:R-:W-:Y:S01]  /*19530*/  FFMA.FTZ R16, -R3, R145.reuse, R16 ;  /* 0x0000009103107223 */ /* 0x080fe20000010110 */
[----:B------:R-:W-:Y:S01]  /*19540*/  FMNMX.FTZ R147, R7, R146, !PT ;  /* 0x0000009207937209 */ /* 0x000fe20007810000 */
[----:B------:R-:W-:Y:S01]  /*19550*/  FFMA.FTZ R22, -R3, R145, R22 ;  /* 0x0000009103167223 */ /* 0x000fe20000010116 */
[C---:B------:R-:W-:Y:S02]  /*19560*/  @!P0 IADD3 R144, -R154.reuse, 0x19, RZ ;  /* 0x000000199a908810 */ /* 0x040fe40007ffe1ff */
[----:B------:R-:W-:Y:S02]  /*19570*/  FMNMX.FTZ R145, R9, R148, !PT ;  /* 0x0000009409917209 */ /* 0x000fe40007810000 */
[----:B------:R-:W-:Y:S02]  /*19580*/  IADD3 R140, R154, -0x29, RZ ;  /* 0xffffffd79a8c7810 */ /* 0x000fe40007ffe0ff */
[----:B------:R-:W-:Y:S02]  /*19590*/  ISETP.GE.AND P4, PT, R141, RZ, PT ;  /* 0x000000ff8d00720c */ /* 0x000fe40003f86270 */
[----:B------:R-:W-:Y:S02]  /*195a0*/  FMNMX.FTZ R146, R10, R147, !PT ;  /* 0x000000930a927209 */ /* 0x000fe40007810000 */
[----:B------:R-:W-:Y:S02]  /*195b0*/  @!P6 IADD3 R143, -R154, 0x20, RZ ;  /* 0x000000209a8fe810 */ /* 0x000fe40007ffe1ff */
[----:B------:R-:W-:Y:S02]  /*195c0*/  I2FP.F32.S32 R144, R144 ;  /* 0x0000009000907245 */ /* 0x000fe40000201400 */
[----:B------:R-:W-:Y:S02]  /*195d0*/  FMNMX.FTZ R148, R12, R145, !PT ;  /* 0x000000910c947209 */ /* 0x000fe40007810000 */
[----:B------:R-:W-:Y:S01]  /*195e0*/  IADD3 R139, R154, -0x30, RZ ;  /* 0xffffffd09a8b7810 */ /* 0x000fe20007ffe0ff */
[CC--:B------:R-:W-:Y:S01]  /*195f0*/  FFMA.FTZ R17, -R3.reuse, R144.reuse, R17 ;  /* 0x0000009003117223 */ /* 0x0c0fe20000010111 */
[----:B------:R-:W-:Y:S01]  /*19600*/  ISETP.GE.AND P3, PT, R140, RZ, PT ;  /* 0x000000ff8c00720c */ /* 0x000fe20003f66270 */
[----:B------:R-:W-:Y:S01]  /*19610*/  FFMA.FTZ R23, -R3, R144, R23 ;  /* 0x0000009003177223 */ /* 0x000fe20000010117 */
[----:B------:R-:W-:Y:S02]  /*19620*/  FMNMX.FTZ R145, R11, R146, !PT ;  /* 0x000000920b917209 */ /* 0x000fe40007810000 */
[C---:B------:R-:W-:Y:S02]  /*19630*/  @!P5 IADD3 R142, -R154.reuse, 0x21, RZ ;  /* 0x000000219a8ed810 */ /* 0x040fe40007ffe1ff */
[----:B------:R-:W-:Y:S02]  /*19640*/  I2FP.F32.S32 R143, R143 ;  /* 0x0000008f008f7245 */ /* 0x000fe40000201400 */
[----:B------:R-:W-:Y:S02]  /*19650*/  FMNMX.FTZ R147, R13, R148, !PT ;  /* 0x000000940d937209 */ /* 0x000fe40007810000 */
[----:B------:R-:W-:Y:S01]  /*19660*/  IADD3 R2, R154, -0x31, RZ ;  /* 0xffffffcf9a027810 */ /* 0x000fe20007ffe0ff */
[-C--:B------:R-:W-:Y:S01]  /*19670*/  FFMA.FTZ R26, -R3, R143.reuse, R26 ;  /* 0x0000008f031a7223 */ /* 0x080fe2000001011a */
[----:B------:R-:W-:Y:S01]  /*19680*/  ISETP.GE.AND P2, PT, R139, RZ, PT ;  /* 0x000000ff8b00720c */ /* 0x000fe20003f46270 */
[C---:B------:R-:W-:Y:S01]  /*19690*/  FFMA.FTZ R20, -R3.reuse, R143, R20 ;  /* 0x0000008f03147223 */ /* 0x040fe20000010114 */
[----:B------:R-:W-:Y:S01]  /*196a0*/  FMNMX.FTZ R144, R14, R145, !PT ;  /* 0x000000910e907209 */ /* 0x000fe20007810000 */
[----:B------:R-:W-:Y:S01]  /*196b0*/  LDSM.16.MT88.4 R148, [R199+0xc000] ;  /* 0x00c00000c794783b */ /* 0x000fe20000004200 */
[----:B------:R-:W-:Y:S02]  /*196c0*/  I2FP.F32.S32 R142, R142 ;  /* 0x0000008e008e7245 */ /* 0x000fe40000201400 */
[----:B------:R-:W-:Y:S02]  /*196d0*/  FMNMX.FTZ R146, R16, R147, !PT ;  /* 0x0000009310927209 */ /* 0x000fe40007810000 */
[----:B-1----:R-:W-:Y:S01]  /*196e0*/  IADD3 R133, R154, -0x38, RZ ;  /* 0xffffffc89a857810 */ /* 0x002fe20007ffe0ff */
[CC--:B------:R-:W-:Y:S01]  /*196f0*/  FFMA.FTZ R27, -R3.reuse, R142.reuse, R27 ;  /* 0x0000008e031b7223 */ /* 0x0c0fe2000001011b */
[----:B------:R-:W-:Y:S01]  /*19700*/  ISETP.GE.AND P1, PT, R2, RZ, PT ;  /* 0x000000ff0200720c */ /* 0x000fe20003f26270 */
[----:B------:R-:W-:Y:S01]  /*19710*/  FFMA.FTZ R21, -R3, R142, R21 ;  /* 0x0000008e03157223 */ /* 0x000fe20000010115 */
[----:B------:R-:W-:Y:S02]  /*19720*/  FMNMX.FTZ R143, R15, R144, !PT ;  /* 0x000000900f8f7209 */ /* 0x000fe40007810000 */
        /* <DEDUP_REMOVED lines=8> */
[----:B------:R-:W-:Y:S01]  /*197b0*/  ISETP.GE.AND P6, PT, R132, RZ, PT ;  /* 0x000000ff8400720c */ /* 0x000fe20003fc6270 */
[-C--:B------:R-:W-:Y:S01]  /*197c0*/  FFMA.FTZ R24, -R3, R141.reuse, R24 ;  /* 0x0000008d03187223 */ /* 0x080fe20000010118 */
[----:B------:R-:W-:Y:S01]  /*197d0*/  FMNMX.FTZ R143, R19, R142, !PT ;  /* 0x0000008e138f7209 */ /* 0x000fe20007810000 */
[----:B------:R-:W-:Y:S01]  /*197e0*/  FFMA.FTZ R30, -R3, R141, R30 ;  /* 0x0000008d031e7223 */ /* 0x000fe2000001011e */
[----:B------:R-:W-:Y:S02]  /*197f0*/  @!P2 IADD3 R139, -R154, 0x30, RZ ;  /* 0x000000309a8ba810 */ /* 0x000fe40007ffe1ff */
[----:B------:R-:W-:Y:S02]  /*19800*/  I2FP.F32.S32 R140, R140 ;  /* 0x0000008c008c7245 */ /* 0x000fe40000201400 */
[----:B------:R-:W-:Y:S02]  /*19810*/  FMNMX.FTZ R141, R21, R144, !PT ;  /* 0x00000090158d7209 */ /* 0x000fe40007810000 */
[----:B------:R-:W-:Y:S01]  /*19820*/  FMNMX.FTZ R142, R22, R143, !PT ;  /* 0x0000008f168e7209 */ /* 0x000fe20007810000 */
[CC--:B------:R-:W-:Y:S01]  /*19830*/  FFMA.FTZ R25, -R3.reuse, R140.reuse, R25 ;  /* 0x0000008c03197223 */ /* 0x0c0fe20000010119 */
[----:B------:R-:W-:Y:S01]  /*19840*/  @!P1 IADD3 R2, -R154, 0x31, RZ ;  /* 0x000000319a029810 */ /* 0x000fe20007ffe1ff */
[----:B------:R-:W-:Y:S01]  /*19850*/  FFMA.FTZ R31, -R3, R140, R31 ;  /* 0x0000008c031f7223 */ /* 0x000fe2000001011f */
        /* <DEDUP_REMOVED lines=12> */
[----:B------:R-:W-:Y:S01]  /*19920*/  I2FP.F32.S32 R133, R133 ;  /* 0x0000008500857245 */ /* 0x000fe20000201400 */
[----:B------:R-:W-:Y:S01]  /*19930*/  LDSM.16.MT88.4 R152, [R198+0xc000] ;  /* 0x00c00000c698783b */ /* 0x000fe20000004200 */
[----:B------:R-:W-:Y:S02]  /*19940*/  FMNMX.FTZ R144, R28, R143, !PT ;  /* 0x0000008f1c907209 */ /* 0x000fe40007810000 */
[----:B------:R-:W-:Y:S01]  /*19950*/  FMNMX.FTZ R141, R27, R142, !PT ;  /* 0x0000008e1b8d7209 */ /* 0x000fe20007810000 */
[----:B------:R-:W-:Y:S01]  /*19960*/  FFMA.FTZ R32, -R3, R133, R32 ;  /* 0x0000008503207223 */ /* 0x000fe20000010120 */
[----:B------:R-:W-:Y:S02]  /*19970*/  I2FP.F32.S32 R132, R132 ;  /* 0x0000008400847245 */ /* 0x000fe40000201400 */
[----:B------:R-:W-:Y:S02]  /*19980*/  FMNMX.FTZ R133, R29, R144, !PT ;  /* 0x000000901d857209 */ /* 0x000fe40007810000 */
[----:B------:R-:W-:Y:S01]  /*19990*/  FMNMX.FTZ R140, R30, R141, !PT ;  /* 0x0000008d1e8c7209 */ /* 0x000fe20007810000 */
[----:B------:R-:W-:Y:S01]  /*199a0*/  FFMA.FTZ R33, -R3, R132, R33 ;  /* 0x0000008403217223 */ /* 0x000fe20000010121 */
[----:B------:R-:W-:Y:S01]  /*199b0*/  FMNMX.FTZ R132, R32, R133, !PT ;  /* 0x0000008520847209 */ /* 0x000fe20007810000 */
[----:B------:R-:W-:Y:S01]  /*199c0*/  LDSM.16.MT88.4 R144, [R200+0xc000] ;  /* 0x00c00000c890783b */ /* 0x000fe20000004200 */
        /* <DEDUP_REMOVED lines=10> */
[----:B-1----:R-:W-:Y:S07]  /*19a70*/  FMNMX.FTZ R133, R140, R133, !PT ;  /* 0x000000858c857209 */ /* 0x002fee0007810000 */
[----:B------:R-:W1:Y:S01]  /*19a80*/  LDSM.16.MT88.4 R140, [R201+0xc000] ;  /* 0x00c00000c98c783b */ /* 0x000e620000004200 */
[C---:B------:R-:W-:Y:S01]  /*19a90*/  FSETP.NEU.FTZ.AND P0, PT, R133.reuse, -INF , PT ;  /* 0xff8000008500780b */ /* 0x040fe20003f1d000 */
[----:B------:R-:W-:Y:S01]  /*19aa0*/  FADD.FTZ R137, -R133, R0 ;  /* 0x0000000085897221 */ /* 0x000fe20000010100 */
[----:B---3--:R-:W-:Y:S05]  /*19ab0*/  FMNMX.FTZ R132, R139, R132, !PT ;  /* 0x000000848b847209 */ /* 0x008fea0007810000 */
[----:B------:R-:W-:Y:S01]  /*19ac0*/  FADD.FTZ R135, -R132, R135 ;  /* 0x0000008784877221 */ /* 0x000fe20000010100 */
[C---:B--2---:R-:W-:Y:S01]  /*19ad0*/  FMUL.FTZ R177, R134.reuse, R133 ;  /* 0x0000008586b17220 */ /* 0x044fe20000410000 */
[C---:B------:R-:W-:Y:S01]  /*19ae0*/  FMUL.FTZ R175, R134.reuse, R132 ;  /* 0x0000008486af7220 */ /* 0x040fe20000410000 */
[C---:B------:R-:W-:Y:S01]  /*19af0*/  FMUL.FTZ R2, R134.reuse, R137 ;  /* 0x0000008986027220 */ /* 0x040fe20000410000 */
[----:B------:R-:W-:Y:S02]  /*19b00*/  FMUL.FTZ R0, R134, R135 ;  /* 0x0000008786007220 */ /* 0x000fe40000410000 */
[----:B------:R-:W-:Y:S02]  /*19b10*/  FSEL R177, R177, RZ, P0 ;  /* 0x000000ffb1b17208 */ /* 0x000fe40000000000 */
[----:B------:R-:W-:Y:S01]  /*19b20*/  FSETP.NEU.FTZ.AND P0, PT, R132, -INF , PT ;  /* 0xff8000008400780b */ /* 0x000fe20003f1d000 */
[----:B------:R-:W2:Y:S02]  /*19b30*/  MUFU.EX2 R2, R2 ;  /* 0x0000000200027308 */ /* 0x000ea40000000800 */
        /* <DEDUP_REMOVED lines=10> */
[----:B------:R-:W3:Y:S01]  /*19be0*/  MUFU.EX2 R0, R0 ;  /* 0x0000000000007308 */ /* 0x000ee20000000800 */
[-C--:B------:R-:W-:Y:S01]  /*19bf0*/  FFMA.FTZ R231, R29, R134.reuse, -R177 ;  /* 0x000000861de77223 */ /* 0x080fe200000108b1 */
[-CC-:B------:R-:W-:Y:S01]  /*19c00*/  FFMA.FTZ R222, R30, R134.reuse, -R175.reuse ;  /* 0x000000861ede7223 */ /* 0x180fe200000108af */
[-C--:B------:R-:W-:Y:S01]  /*19c10*/  FFMA.FTZ R233, R31, R134.reuse, -R175 ;  /* 0x000000861fe97223 */ /* 0x080fe200000108af */
[----:B------:R-:W-:Y:S01]  /*19c20*/  FFMA.FTZ R220, R32, R134, -R177 ;  /* 0x0000008620dc7223 */ /* 0x000fe200000108b1 */
[C---:B--2---:R-:W-:Y:S01]  /*19c30*/  FMUL.FTZ R4, R2.reuse, R128 ;  /* 0x0000008002047220 */ /* 0x044fe20000410000 */
        /* <DEDUP_REMOVED lines=11> */
[C---:B---3--:R-:W-:Y:S01]  /*19cf0*/  FMUL.FTZ R6, R0.reuse, R130 ;  /* 0x0000008200067220 */ /* 0x048fe20000410000 */
[C---:B------:R-:W-:Y:S01]  /*19d00*/  FMUL.FTZ R7, R0.reuse, R131 ;  /* 0x0000008300077220 */ /* 0x040fe20000410000 */
[C---:B------:R-:W-:Y:S01]  /*19d10*/  FMUL.FTZ R10, R0.reuse, R126 ;  /* 0x0000007e000a7220 */ /* 0x040fe20000410000 */
[C---:B------:R-:W-:Y:S01]  /*19d20*/  FMUL.FTZ R11, R0.reuse, R127 ;  /* 0x0000007f000b7220 */ /* 0x040fe20000410000 */
[C---:B------:R-:W-:Y:S01]  /*19d30*/  FMUL.FTZ R38, R0.reuse, R38 ;  /* 0x0000002600267220 */ /* 0x040fe20000410000 */
[C---:B------:R-:W-:Y:S01]  /*19d40*/  FMUL.FTZ R39, R0.reuse, R39 ;  /* 0x0000002700277220 */ /* 0x040fe20000410000 */
[----:B------:R-:W3:Y:S03]  /*19d50*/  LDSM.16.MT88.4 R124, [R201+0xe000] ;  /* 0x00e00000c97c783b */ /* 0x000ee60000004200 */
[----:B------:R-:W-:Y:S01]  /*19d60*/  MUFU.EX2 R168, R168 ;  /* 0x000000a800a87308 */ /* 0x000fe20000000800 */
[C---:B------:R-:W-:Y:S01]  /*19d70*/  FMUL.FTZ R42, R0.reuse, R42 ;  /* 0x0000002a002a7220 */ /* 0x040fe20000410000 */
[C---:B------:R-:W-:Y:S01]  /*19d80*/  FMUL.FTZ R43, R0.reuse, R43 ;  /* 0x0000002b002b7220 */ /* 0x040fe20000410000 */
        /* <DEDUP_REMOVED lines=12> */
[----:B------:R-:W-:Y:S03]  /*19e50*/  LDSM.16.MT88.4 R28, [R201+0xd800] ;  /* 0x00d80000c91c783b */ /* 0x000fe60000004200 */
[----:B------:R-:W-:Y:S01]  /*19e60*/  MUFU.EX2 R171, R171 ;  /* 0x000000ab00ab7308 */ /* 0x000fe20000000800 */
[----:B------:R-:W-:Y:S01]  /*19e70*/  FFMA.FTZ R224, R34, R134, -R175 ;  /* 0x0000008622e07223 */ /* 0x000fe200000108af */
[C---:B------:R-:W-:Y:S01]  /*19e80*/  FMUL.FTZ R56, R2.reuse, R56 ;  /* 0x0000003802387220 */ /* 0x040fe20000410000 */
[----:B------:R-:W-:Y:S01]  /*19e90*/  FMUL.FTZ R57, R2, R57 ;  /* 0x0000003902397220 */ /* 0x000fe20000410000 */
[C---:B------:R-:W-:Y:S01]  /*19ea0*/  FMUL.FTZ R58, R0.reuse, R58 ;  /* 0x0000003a003a7220 */ /* 0x040fe20000410000 */
[----:B------:R-:W-:Y:S01]  /*19eb0*/  FMUL.FTZ R59, R0, R59 ;  /* 0x0000003b003b7220 */ /* 0x000fe20000410000 */
[C---:B------:R-:W-:Y:S01]  /*19ec0*/  FMUL.FTZ R60, R2.reuse, R60 ;  /* 0x0000003c023c7220 */ /* 0x040fe20000410000 */
[----:B------:R-:W-:Y:S03]  /*19ed0*/  FMUL.FTZ R61, R2, R61 ;  /* 0x0000003d023d7220 */ /* 0x000fe60000410000 */
[----:B------:R-:W2:Y:S01]  /*19ee0*/  MUFU.EX2 R139, R139 ;  /* 0x0000008b008b7308 */ /* 0x000ea20000000800 */
[----:B----4-:R-:W-:Y:S01]  /*19ef0*/  F2FP.BF16.F32.PACK_AB R130, R167, R168 ;  /* 0x000000a8a782723e */ /* 0x010fe200000010ff */
        /* <DEDUP_REMOVED lines=40> */
[C---:B------:R-:W-:Y:S01]  /*1a180*/  FMUL.FTZ R96, R2.reuse, R96 ;  /* 0x0000006002607220 */ /* 0x040fe20000410000 */
        /* <DEDUP_REMOVED lines=21> */
[----:B------:R-:W-:Y:S05]  /*1a2e0*/  LDSM.16.MT88.4 R152, [R201+0xe800] ;  /* 0x00e80000c998783b */ /* 0x000fea0000004200 */
[----:B------:R-:W-:Y:S01]  /*1a2f0*/  MUFU.EX2 R224, R224 ;  /* 0x000000e000e07308 */ /* 0x000fe20000000800 */
[----:B------:R-:W-:Y:S01]  /*1a300*/  FMUL.FTZ R103, R0, R103 ;  /* 0x0000006700677220 */ /* 0x000fe20000410000 */
[C---:B---3--:R-:W-:Y:S03]  /*1a310*/  HMMA.16816.F32.BF16 R60, R128.reuse, R124, R60 ;  /* 0x0000007c803c723c */ /* 0x048fe6000004183c */
[C---:B------:R-:W-:Y:S03]  /*1a320*/  FMUL.FTZ R104, R2.reuse, R104 ;  /* 0x0000006802687220 */ /* 0x040fe60000410000 */
        /* <DEDUP_REMOVED lines=9> */
[--C-:B------:R-:W-:Y:S01]  /*1a3c0*/  FFMA.FTZ R170, R12, R134, -R177.reuse ;  /* 0x000000860caa7223 */ /* 0x100fe200000108b1 */
[C---:B------:R-:W-:Y:S01]  /*1a3d0*/  HMMA.16816.F32.BF16 R80, R128.reuse, R146, R80 ;  /* 0x000000928050723c */ /* 0x040fe20000041850 */
[----:B------:R-:W2:Y:S04]  /*1a3e0*/  LDSM.16.MT88.4 R144, [R199+0x10000] ;  /* 0x01000000c790783b */ /* 0x000ea80000004200 */
[C---:B------:R-:W-:Y:S01]  /*1a3f0*/  FMUL.FTZ R12, R2.reuse, R120 ;  /* 0x00000078020c7220 */ /* 0x040fe20000410000 */
[C---:B----4-:R-:W-:Y:S01]  /*1a400*/  HMMA.16816.F32.BF16 R84, R128.reuse, R148, R84 ;  /* 0x000000948054723c */ /* 0x050fe20000041854 */
[----:B------:R-:W-:Y:S04]  /*1a410*/  MUFU.EX2 R170, R170 ;  /* 0x000000aa00aa7308 */ /* 0x000fe80000000800 */
[-C--:B------:R-:W-:Y:S01]  /*1a420*/  FFMA.FTZ R179, R13, R134.reuse, -R177 ;  /* 0x000000860db37223 */ /* 0x080fe200000108b1 */
[C---:B------:R-:W-:Y:S01]  /*1a430*/  HMMA.16816.F32.BF16 R88, R128.reuse, R150, R88 ;  /* 0x000000968058723c */ /* 0x040fe20000041858 */
[----:B------:R-:W-:Y:S04]  /*1a440*/  LDSM.16.MT88.4 R148, [R199+0xc800] ;  /* 0x00c80000c794783b */ /* 0x000fe80000004200 */
[----:B------:R-:W-:Y:S01]  /*1a450*/  FMUL.FTZ R13, R2, R121 ;  /* 0x00000079020d7220 */ /* 0x000fe20000410000 */
[C---:B---3--:R-:W-:Y:S01]  /*1a460*/  HMMA.16816.F32.BF16 R92, R128.reuse, R124, R92 ;  /* 0x0000007c805c723c */ /* 0x048fe2000004185c */
[----:B------:R-:W3:Y:S04]  /*1a470*/  MUFU.EX2 R179, R179 ;  /* 0x000000b300b37308 */ /* 0x000ee80000000800 */
[--C-:B------:R-:W-:Y:S01]  /*1a480*/  FFMA.FTZ R174, R14, R134, -R175.reuse ;  /* 0x000000860eae7223 */ /* 0x100fe200000108af */
[C---:B------:R-:W-:Y:S01]  /*1a490*/  HMMA.16816.F32.BF16 R96, R128.reuse, R126, R96 ;  /* 0x0000007e8060723c */ /* 0x040fe20000041860 */
[----:B------:R-:W4:Y:S04]  /*1a4a0*/  LDSM.16.MT88.4 R124, [R198+0x10000] ;  /* 0x01000000c67c783b */ /* 0x000f280000004200 */
[----:B------:R-:W-:Y:S01]  /*1a4b0*/  FMUL.FTZ R14, R0, R122 ;  /* 0x0000007a000e7220 */ /* 0x000fe20000410000 */
[C---:B-1----:R-:W-:Y:S01]  /*1a4c0*/  HMMA.16816.F32.BF16 R100, R128.reuse, R140, R100 ;  /* 0x0000008c8064723c */ /* 0x042fe20000041864 */
[----:B------:R-:W-:Y:S04]  /*1a4d0*/  MUFU.EX2 R174, R174 ;  /* 0x000000ae00ae7308 */ /* 0x000fe80000000800 */
[C---:B------:R-:W-:Y:S01]  /*1a4e0*/  FMUL.FTZ R108, R2.reuse, R108 ;  /* 0x0000006c026c7220 */ /* 0x040fe20000410000 */
[C---:B------:R-:W-:Y:S01]  /*1a4f0*/  HMMA.16816.F32.BF16 R104, R128.reuse, R142, R104 ;  /* 0x0000008e8068723c */ /* 0x040fe20000041868 */
[----:B------:R-:W1:Y:S04]  /*1a500*/  LDSM.16.MT88.4 R140, [R201+0xc800] ;  /* 0x00c80000c98c783b */ /* 0x000e680000004200 */
[----:B------:R-:W-:Y:S01]  /*1a510*/  FMUL.FTZ R109, R2, R109 ;  /* 0x0000006d026d7220 */ /* 0x000fe20000410000 */
[C---:B------:R-:W-:Y:S01]  /*1a520*/  FMUL.FTZ R110, R0.reuse, R110 ;  /* 0x0000006e006e7220 */ /* 0x040fe20000410000 */
[C---:B------:R-:W-:Y:S01]  /*1a530*/  FMUL.FTZ R111, R0.reuse, R111 ;  /* 0x0000006f006f7220 */ /* 0x040fe20000410000 */
[-C--:B------:R-:W-:Y:S03]  /*1a540*/  FFMA.FTZ R227, R15, R134.reuse, -R175 ;  /* 0x000000860fe37223 */ /* 0x080fe600000108af */
[----:B------:R-:W-:Y:S01]  /*1a550*/  FMUL.FTZ R15, R0, R123 ;  /* 0x0000007b000f7220 */ /* 0x000fe20000410000 */
[-CC-:B------:R-:W-:Y:S01]  /*1a560*/  FFMA.FTZ R172, R16, R134.reuse, -R177.reuse ;  /* 0x0000008610ac7223 */ /* 0x180fe200000108b1 */
[-C--:B------:R-:W-:Y:S01]  /*1a570*/  FFMA.FTZ R225, R17, R134.reuse, -R177 ;  /* 0x0000008611e17223 */ /* 0x080fe200000108b1 */
[C---:B--2---:R-:W-:Y:S01]  /*1a580*/  HMMA.16816.F32.BF16 R108, R128.reuse, R144, R108 ;  /* 0x00000090806c723c */ /* 0x044fe2000004186c */
[----:B------:R-:W2:Y:S01]  /*1a590*/  LDSM.16.MT88.4 R120, [R200+0xc800] ;  /* 0x00c80000c878783b */ /* 0x000ea20000004200 */
[----:B------:R-:W5:Y:S01]  /*1a5a0*/  MUFU.EX2 R227, R227 ;  /* 0x000000e300e37308 */ /* 0x000f620000000800 */
[-CC-:B------:R-:W-:Y:S01]  /*1a5b0*/  FFMA.FTZ R176, R18, R134.reuse, -R175.reuse ;  /* 0x0000008612b07223 */ /* 0x180fe200000108af */
[----:B------:R-:W-:Y:S01]  /*1a5c0*/  FFMA.FTZ R229, R19, R134, -R175 ;  /* 0x0000008613e57223 */ /* 0x000fe200000108af */
[C---:B------:R-:W-:Y:S01]  /*1a5d0*/  FMUL.FTZ R16, R2.reuse, R116 ;  /* 0x0000007402107220 */ /* 0x040fe20000410000 */
[C---:B------:R-:W-:Y:S03]  /*1a5e0*/  HMMA.16816.F32.BF16 R12, R128.reuse, R146, R12 ;  /* 0x00000092800c723c */ /* 0x040fe6000004180c */
[----:B------:R-:W2:Y:S03]  /*1a5f0*/  LDSM.16.MT88.4 R144, [R198+0xc800] ;  /* 0x00c80000c690783b */ /* 0x000ea60000004200 */
[----:B------:R-:W-:Y:S01]  /*1a600*/  MUFU.EX2 R172, R172 ;  /* 0x000000ac00ac7308 */ /* 0x000fe20000000800 */
[----:B------:R-:W-:Y:S01]  /*1a610*/  FMUL.FTZ R17, R2, R117 ;  /* 0x0000007502117220 */ /* 0x000fe20000410000 */
[C---:B------:R-:W-:Y:S03]  /*1a620*/  FMUL.FTZ R18, R0.reuse, R118 ;  /* 0x0000007600127220 */ /* 0x040fe60000410000 */
[----:B------:R-:W-:Y:S01]  /*1a630*/  FMUL.FTZ R19, R0, R119 ;  /* 0x0000007700137220 */ /* 0x000fe20000410000 */
[C---:B------:R-:W-:Y:S01]  /*1a640*/  FMUL.FTZ R112, R2.reuse, R112 ;  /* 0x0000007002707220 */ /* 0x040fe20000410000 */
[----:B------:R-:W-:Y:S03]  /*1a650*/  FMUL.FTZ R113, R2, R113 ;  /* 0x0000007102717220 */ /* 0x000fe60000410000 */
[----:B------:R-:W1:Y:S01]  /*1a660*/  MUFU.EX2 R225, R225 ;  /* 0x000000e100e17308 */ /* 0x000e620000000800 */
[C---:B------:R-:W-:Y:S01]  /*1a670*/  FMUL.FTZ R114, R0.reuse, R114 ;  /* 0x0000007200727220 */ /* 0x040fe20000410000 */
[C---:B----4-:R-:W-:Y:S03]  /*1a680*/  HMMA.16816.F32.BF16 R16, R128.reuse, R124, R16 ;  /* 0x0000007c8010723c */ /* 0x050fe60000041810 */
[----:B------:R-:W-:Y:S01]  /*1a690*/  FMUL.FTZ R115, R0, R115 ;  /* 0x0000007300737220 */ /* 0x000fe20000410000 */
[----:B---3--:R-:W-:Y:S01]  /*1a6a0*/  F2FP.BF16.F32.PACK_AB R116, R179, R170 ;  /* 0x000000aab374723e */ /* 0x008fe200000010ff */
[----:B------:R-:W-:Y:S03]  /*1a6b0*/  FFMA.FTZ R173, R2, R223, R173 ;  /* 0x000000df02ad7223 */ /* 0x000fe600000100ad */
[----:B------:R-:W-:Y:S03]  /*1a6c0*/  MUFU.EX2 R176, R176 ;  /* 0x000000b000b07308 */ /* 0x000fe60000000800 */
[----:B-----5:R-:W-:Y:S01]  /*1a6d0*/  F2FP.BF16.F32.PACK_AB R117, R227, R174 ;  /* 0x000000aee375723e */ /* 0x020fe200000010ff */
[----:B------:R-:W-:Y:S01]  /*1a6e0*/  FFMA.FTZ R171, R0, R221, R171 ;  /* 0x000000dd00ab7223 */ /* 0x000fe200000100ab */
[----:B------:R-:W-:Y:S01]  /*1a6f0*/  HMMA.16816.F32.BF16 R112, R128, R126, R112 ;  /* 0x0000007e8070723c */ /* 0x000fe20000041870 */
[----:B------:R-:W3:Y:S02]  /*1a700*/  LDSM.16.MT88.4 R124, [R198+0xe800] ;  /* 0x00e80000c67c783b */ /* 0x000ee40000004200 */
[----:B------:R-:W-:Y:S02]  /*1a710*/  IADD3 R0, R219, -0x1, RZ ;  /* 0xffffffffdb007810 */ /* 0x000fe40007ffe0ff */
[----:B------:R-:W4:Y:S01]  /*1a720*/  MUFU.EX2 R229, R229 ;  /* 0x000000e500e57308 */ /* 0x000f220000000800 */
[----:B-1----:R-:W-:Y:S01]  /*1a730*/  F2FP.BF16.F32.PACK_AB R118, R225, R172 ;  /* 0x000000ace176723e */ /* 0x002fe200000010ff */
[----:B------:R-:W-:Y:S01]  /*1a740*/  FADD.FTZ R173, R169, R173 ;  /* 0x000000ada9ad7221 */ /* 0x000fe20000010000 */
[----:B------:R-:W-:Y:S03]  /*1a750*/  MOV R219, R0 ;  /* 0x0000000000db7202 */ /* 0x000fe60000000f00 */
[----:B------:R-:W-:Y:S01]  /*1a760*/  FADD.FTZ R171, R139, R171 ;  /* 0x000000ab8bab7221 */ /* 0x000fe20000010000 */
[----:B------:R-:W-:Y:S01]  /*1a770*/  LDSM.16.MT88.4 R128, [R200+0x10800] ;  /* 0x01080000c880783b */ /* 0x000fe20000004200 */
[----:B------:R-:W-:Y:S02]  /*1a780*/  FADD.FTZ R168, R168, R173 ;  /* 0x000000ada8a87221 */ /* 0x000fe40000010000 */
[----:B------:R-:W-:Y:S01]  /*1a790*/  FADD.FTZ R166, R166, R171 ;  /* 0x000000aba6a67221 */ /* 0x000fe20000010000 */
[----:B------:R-:W-:Y:S01]  /*1a7a0*/  MOV R0, R133 ;  /* 0x0000008500007202 */ /* 0x000fe20000000f00 */
[----:B------:R-:W-:Y:S02]  /*1a7b0*/  FADD.FTZ R167, R167, R168 ;  /* 0x000000a8a7a77221 */ /* 0x000fe40000010000 */
[----:B------:R-:W-:Y:S02]  /*1a7c0*/  FADD.FTZ R135, R135, R166 ;  /* 0x000000a687877221 */ /* 0x000fe40000010000 */
[----:B------:R-:W-:Y:S02]  /*1a7d0*/  FADD.FTZ R170, R170, R167 ;  /* 0x000000a7aaaa7221 */ /* 0x000fe40000010000 */
[----:B------:R-:W-:Y:S01]  /*1a7e0*/  FADD.FTZ R174, R174, R135 ;  /* 0x00000087aeae7221 */ /* 0x000fe20000010000 */
[----:B----4-:R-:W-:Y:S02]  /*1a7f0*/  F2FP.BF16.F32.PACK_AB R119, R229, R176 ;  /* 0x000000b0e577723e */ /* 0x010fe400000010ff */
[----:B------:R-:W-:Y:S01]  /*1a800*/  MOV R135, R132 ;  /* 0x0000008400877202 */ /* 0x000fe20000000f00 */
[----:B------:R-:W-:Y:S01]  /*1a810*/  FADD.FTZ R179, R179, R170 ;  /* 0x000000aab3b37221 */ /* 0x000fe20000010000 */
[----:B------:R-:W-:Y:S03]  /*1a820*/  FADD.FTZ R227, R227, R174 ;  /* 0x000000aee3e37221 */ /* 0x000fe60000010000 */
[C---:B------:R-:W-:Y:S05]  /*1a830*/  HMMA.16816.F32.BF16 R4, R116.reuse, R140, R4 ;  /* 0x0000008c7404723c */ /* 0x040fea0000041804 */
[----:B------:R-:W-:Y:S01]  /*1a840*/  FADD.FTZ R172, R172, R179 ;  /* 0x000000b3acac7221 */ /* 0x000fe20000010000 */
[C---:B------:R-:W-:Y:S01]  /*1a850*/  HMMA.16816.F32.BF16 R8, R116.reuse, R142, R8 ;  /* 0x0000008e7408723c */ /* 0x040fe20000041808 */
[----:B------:R-:W-:Y:S04]  /*1a860*/  LDSM.16.MT88.4 R140, [R199+0x10800] ;  /* 0x01080000c78c783b */ /* 0x000fe80000004200 */
[----:B------:R-:W-:Y:S01]  /*1a870*/  FADD.FTZ R176, R176, R227 ;  /* 0x000000e3b0b07221 */ /* 0x000fe20000010000 */
[C---:B--2---:R-:W-:Y:S05]  /*1a880*/  HMMA.16816.F32.BF16 R36, R116.reuse, R120, R36 ;  /* 0x000000787424723c */ /* 0x044fea0000041824 */
[----:B------:R-:W-:Y:S01]  /*1a890*/  FADD.FTZ R225, R225, R172 ;  /* 0x000000ace1e17221 */ /* 0x000fe20000010000 */
[C---:B------:R-:W-:Y:S01]  /*1a8a0*/  HMMA.16816.F32.BF16 R40, R116.reuse, R122, R40 ;  /* 0x0000007a7428723c */ /* 0x040fe20000041828 */
[----:B------:R-:W1:Y:S04]  /*1a8b0*/  LDSM.16.MT88.4 R120, [R201+0x10800] ;  /* 0x01080000c978783b */ /* 0x000e680000004200 */
[----:B------:R-:W-:Y:S01]  /*1a8c0*/  FADD.FTZ R229, R229, R176 ;  /* 0x000000b0e5e57221 */ /* 0x000fe20000010000 */
        /* <DEDUP_REMOVED lines=10> */
[C---:B------:R-:W-:Y:S05]  /*1a970*/  HMMA.16816.F32.BF16 R72, R116.reuse, R158, R72 ;  /* 0x0000009e7448723c */ /* 0x040fea0000041848 */
[-CC-:B------:R-:W-:Y:S01]  /*1a980*/  FFMA.FTZ R156, R20, R134.reuse, -R177.reuse ;  /* 0x00000086149c7223 */ /* 0x180fe200000108b1 */
[C---:B------:R-:W-:Y:S05]  /*1a990*/  HMMA.16816.F32.BF16 R76, R116.reuse, R160, R76 ;  /* 0x000000a0744c723c */ /* 0x040fea000004184c */
[-CC-:B------:R-:W-:Y:S01]  /*1a9a0*/  FFMA.FTZ R158, R24, R134.reuse, -R177.reuse ;  /* 0x00000086189e7223 */ /* 0x180fe200000108b1 */
[C---:B------:R-:W-:Y:S01]  /*1a9b0*/  HMMA.16816.F32.BF16 R80, R116.reuse, R162, R80 ;  /* 0x000000a27450723c */ /* 0x040fe20000041850 */
[----:B------:R-:W-:Y:S04]  /*1a9c0*/  MUFU.EX2 R156, R156 ;  /* 0x0000009c009c7308 */ /* 0x000fe80000000800 */
[-C--:B------:R-:W-:Y:S01]  /*1a9d0*/  FFMA.FTZ R159, R25, R134.reuse, -R177 ;  /* 0x00000086199f7223 */ /* 0x080fe200000108b1 */
[C---:B---3--:R-:W-:Y:S05]  /*1a9e0*/  HMMA.16816.F32.BF16 R84, R116.reuse, R124, R84 ;  /* 0x0000007c7454723c */ /* 0x048fea0000041854 */
[----:B------:R-:W-:Y:S01]  /*1a9f0*/  MUFU.EX2 R158, R158 ;  /* 0x0000009e009e7308 */ /* 0x000fe20000000800 */
[-CC-:B------:R-:W-:Y:S01]  /*1aa00*/  FFMA.FTZ R162, R26, R134.reuse, -R175.reuse ;  /* 0x000000861aa27223 */ /* 0x180fe200000108af */
[C---:B------:R-:W-:Y:S01]  /*1aa10*/  HMMA.16816.F32.BF16 R88, R116.reuse, R126, R88 ;  /* 0x0000007e7458723c */ /* 0x040fe20000041858 */
[----:B------:R-:W2:Y:S03]  /*1aa20*/  LDSM.16.MT88.4 R124, [R198+0x10800] ;  /* 0x01080000c67c783b */ /* 0x000ea60000004200 */
[-C--:B------:R-:W-:Y:S02]  /*1aa30*/  FFMA.FTZ R163, R27, R134.reuse, -R175 ;  /* 0x000000861ba37223 */ /* 0x080fe400000108af */
[C---:B-1----:R-:W-:Y:S02]  /*1aa40*/  HMMA.16816.F32.BF16 R92, R116.reuse, R120, R92 ;  /* 0x00000078745c723c */ /* 0x042fe4000004185c */
[----:B------:R-:W-:Y:S01]  /*1aa50*/  MUFU.EX2 R159, R159 ;  /* 0x0000009f009f7308 */ /* 0x000fe20000000800 */
[----:B------:R-:W-:Y:S02]  /*1aa60*/  LDSM.16.MT88.4 R24, [R198+0xd000] ;  /* 0x00d00000c618783b */ /* 0x000fe40000004200 */
[-CC-:B------:R-:W-:Y:S01]  /*1aa70*/  FFMA.FTZ R157, R21, R134.reuse, -R177.reuse ;  /* 0x00000086159d7223 */ /* 0x180fe200000108b1 */
[C---:B------:R-:W-:Y:S06]  /*1aa80*/  HMMA.16816.F32.BF16 R96, R116.reuse, R122, R96 ;  /* 0x0000007a7460723c */ /* 0x040fec0000041860 */
[----:B------:R-:W-:Y:S01]  /*1aa90*/  MUFU.EX2 R162, R162 ;  /* 0x000000a200a27308 */ /* 0x000fe20000000800 */
[----:B------:R-:W1:Y:S01]  /*1aaa0*/  LDSM.16.MT88.4 R120, [R201+0xd000] ;  /* 0x00d00000c978783b */ /* 0x000e620000004200 */
[C---:B------:R-:W-:Y:S03]  /*1aab0*/  HMMA.16816.F32.BF16 R100, R116.reuse, R128, R100 ;  /* 0x000000807464723c */ /* 0x040fe60000041864 */
[-C--:B------:R-:W-:Y:S03]  /*1aac0*/  FFMA.FTZ R177, R33, R134.reuse, -R177 ;  /* 0x0000008621b17223 */ /* 0x080fe600000108b1 */
[C---:B------:R-:W-:Y:S01]  /*1aad0*/  HMMA.16816.F32.BF16 R104, R116.reuse, R130, R104 ;  /* 0x000000827468723c */ /* 0x040fe20000041868 */
[----:B------:R-:W3:Y:S01]  /*1aae0*/  LDSM.16.MT88.4 R128, [R199+0xd000] ;  /* 0x00d00000c780783b */ /* 0x000ee20000004200 */
[----:B------:R-:W4:Y:S03]  /*1aaf0*/  MUFU.EX2 R157, R157 ;  /* 0x0000009d009d7308 */ /* 0x000f260000000800 */
[-CC-:B------:R-:W-:Y:S01]  /*1ab00*/  FFMA.FTZ R160, R22, R134.reuse, -R175.reuse ;  /* 0x0000008616a07223 */ /* 0x180fe200000108af */
[C---:B------:R-:W-:Y:S06]  /*1ab10*/  HMMA.16816.F32.BF16 R108, R116.reuse, R140, R108 ;  /* 0x0000008c746c723c */ /* 0x040fec000004186c */
[----:B------:R-:W5:Y:S01]  /*1ab20*/  MUFU.EX2 R163, R163 ;  /* 0x000000a300a37308 */ /* 0x000f620000000800 */
[-CC-:B------:R-:W-:Y:S01]  /*1ab30*/  FFMA.FTZ R161, R23, R134.reuse, -R175.reuse ;  /* 0x0000008617a17223 */ /* 0x180fe200000108af */
[C---:B------:R-:W-:Y:S01]  /*1ab40*/  HMMA.16816.F32.BF16 R12, R116.reuse, R142, R12 ;  /* 0x0000008e740c723c */ /* 0x040fe2000004180c */
[----:B------:R-:W3:Y:S02]  /*1ab50*/  LDSM.16.MT88.4 R140, [R200+0xf000] ;  /* 0x00f00000c88c783b */ /* 0x000ee40000004200 */
[----:B------:R-:W-:Y:S03]  /*1ab60*/  FFMA.FTZ R175, R35, R134, -R175 ;  /* 0x0000008623af7223 */ /* 0x000fe600000108af */
[C---:B--2---:R-:W-:Y:S02]  /*1ab70*/  HMMA.16816.F32.BF16 R16, R116.reuse, R124, R16 ;  /* 0x0000007c7410723c */ /* 0x044fe40000041810 */
[----:B------:R-:W-:Y:S01]  /*1ab80*/  MUFU.EX2 R160, R160 ;  /* 0x000000a000a07308 */ /* 0x000fe20000000800 */
[----:B------:R-:W-:Y:S02]  /*1ab90*/  LDSM.16.MT88.4 R32, [R201+0xf800] ;  /* 0x00f80000c920783b */ /* 0x000fe40000004200 */
[----:B----4-:R-:W-:Y:S01]  /*1aba0*/  F2FP.BF16.F32.PACK_AB R20, R157, R156 ;  /* 0x0000009c9d14723e */ /* 0x010fe200000010ff */
[----:B------:R-:W-:Y:S06]  /*1abb0*/  HMMA.16816.F32.BF16 R112, R116, R126, R112 ;  /* 0x0000007e7470723c */ /* 0x000fec0000041870 */
[----:B------:R-:W2:Y:S01]  /*1abc0*/  MUFU.EX2 R161, R161 ;  /* 0x000000a100a17308 */ /* 0x000ea20000000800 */
[----:B------:R-:W-:Y:S01]  /*1abd0*/  F2FP.BF16.F32.PACK_AB R22, R159, R158 ;  /* 0x0000009e9f16723e */ /* 0x000fe200000010ff */
[----:B------:R-:W4:Y:S03]  /*1abe0*/  LDSM.16.MT88.4 R116, [R198+0xf000] ;  /* 0x00f00000c674783b */ /* 0x000f260000004200 */
[----:B-----5:R-:W-:Y:S01]  /*1abf0*/  F2FP.BF16.F32.PACK_AB R23, R163, R162 ;  /* 0x000000a2a317723e */ /* 0x020fe200000010ff */
[----:B------:R-:W-:Y:S04]  /*1ac00*/  FADD.FTZ R156, R156, R225 ;  /* 0x000000e19c9c7221 */ /* 0x000fe80000010000 */
[----:B------:R-:W5:Y:S01]  /*1ac10*/  MUFU.EX2 R177, R177 ;  /* 0x000000b100b17308 */ /* 0x000f620000000800 */
[----:B------:R-:W-:Y:S01]  /*1ac20*/  FADD.FTZ R157, R157, R156 ;  /* 0x0000009c9d9d7221 */ /* 0x000fe20000010000 */
[----:B------:R-:W-:Y:S03]  /*1ac30*/  LDSM.16.MT88.4 R124, [R199+0x11000] ;  /* 0x01100000c77c783b */ /* 0x000fe60000004200 */
[----:B------:R-:W-:Y:S05]  /*1ac40*/  FADD.FTZ R158, R158, R157 ;  /* 0x0000009d9e9e7221 */ /* 0x000fea0000010000 */
[----:B------:R-:W5:Y:S01]  /*1ac50*/  MUFU.EX2 R175, R175 ;  /* 0x000000af00af7308 */ /* 0x000f620000000800 */
[----:B--2---:R-:W-:Y:S01]  /*1ac60*/  F2FP.BF16.F32.PACK_AB R21, R161, R160 ;  /* 0x000000a0a115723e */ /* 0x004fe200000010ff */
[----:B------:R-:W-:Y:S01]  /*1ac70*/  FADD.FTZ R160, R160, R229 ;  /* 0x000000e5a0a07221 */ /* 0x000fe20000010000 */
[----:B------:R-:W-:Y:S03]  /*1ac80*/  FADD.FTZ R159, R159, R158 ;  /* 0x0000009e9f9f7221 */ /* 0x000fe60000010000 */
[----:B------:R-:W-:Y:S02]  /*1ac90*/  FADD.FTZ R161, R161, R160 ;  /* 0x000000a0a1a17221 */ /* 0x000fe40000010000 */
[C---:B-1----:R-:W-:Y:S05]  /*1aca0*/  HMMA.16816.F32.BF16 R4, R20.reuse, R120, R4 ;  /* 0x000000781404723c */ /* 0x042fea0000041804 */
[----:B------:R-:W-:Y:S01]  /*1acb0*/  FADD.FTZ R162, R162, R161 ;  /* 0x000000a1a2a27221 */ /* 0x000fe20000010000 */
[C---:B------:R-:W-:Y:S01]  /*1acc0*/  HMMA.16816.F32.BF16 R8, R20.reuse, R122, R8 ;  /* 0x0000007a1408723c */ /* 0x040fe20000041808 */
[----:B------:R-:W1:Y:S04]  /*1acd0*/  LDSM.16.MT88.4 R120, [R201+0x11000] ;  /* 0x01100000c978783b */ /* 0x000e680000004200 */
[----:B------:R-:W-:Y:S01]  /*1ace0*/  FADD.FTZ R163, R163, R162 ;  /* 0x000000a2a3a37221 */ /* 0x000fe20000010000 */
        /* <DEDUP_REMOVED lines=27> */
[C---:B------:R-:W-:Y:S06]  /*1aea0*/  HMMA.16816.F32.BF16 R108, R20.reuse, R124, R108 ;  /* 0x0000007c146c723c */ /* 0x040fec000004186c */
[C---:B------:R-:W-:Y:S06]  /*1aeb0*/  HMMA.16816.F32.BF16 R12, R20.reuse, R126, R12 ;  /* 0x0000007e140c723c */ /* 0x040fec000004180c */
[C---:B------:R-:W-:Y:S06]  /*1aec0*/  HMMA.16816.F32.BF16 R16, R20.reuse, R128, R16 ;  /* 0x000000801410723c */ /* 0x040fec0000041810 */
[----:B------:R-:W-:Y:S07]  /*1aed0*/  HMMA.16816.F32.BF16 R112, R20, R130, R112 ;  /* 0x000000821470723c */ /* 0x000fee0000041870 */
[----:B------:R-:W-:Y:S01]  /*1aee0*/  F2FP.BF16.F32.PACK_AB R20, R231, R178 ;  /* 0x000000b2e714723e */ /* 0x000fe200000010ff */
[----:B------:R-:W-:Y:S03]  /*1aef0*/  FADD.FTZ R178, R178, R159 ;  /* 0x0000009fb2b27221 */ /* 0x000fe60000010000 */
[----:B-----5:R-:W-:Y:S01]  /*1af00*/  F2FP.BF16.F32.PACK_AB R22, R177, R220 ;  /* 0x000000dcb116723e */ /* 0x020fe200000010ff */
[----:B------:R-:W-:Y:S01]  /*1af10*/  FADD.FTZ R231, R231, R178 ;  /* 0x000000b2e7e77221 */ /* 0x000fe20000010000 */
[----:B------:R-:W-:Y:S01]  /*1af20*/  F2FP.BF16.F32.PACK_AB R21, R233, R222 ;  /* 0x000000dee915723e */ /* 0x000fe200000010ff */
[----:B------:R-:W-:Y:S01]  /*1af30*/  FADD.FTZ R222, R222, R163 ;  /* 0x000000a3dede7221 */ /* 0x000fe20000010000 */
[----:B------:R-:W-:Y:S01]  /*1af40*/  F2FP.BF16.F32.PACK_AB R23, R175, R224 ;  /* 0x000000e0af17723e */ /* 0x000fe200000010ff */
[----:B------:R-:W-:Y:S02]  /*1af50*/  FADD.FTZ R220, R220, R231 ;  /* 0x000000e7dcdc7221 */ /* 0x000fe40000010000 */
[----:B------:R-:W-:Y:S02]  /*1af60*/  FADD.FTZ R233, R233, R222 ;  /* 0x000000dee9e97221 */ /* 0x000fe40000010000 */
[----:B------:R-:W-:Y:S02]  /*1af70*/  FADD.FTZ R223, R177, R220 ;  /* 0x000000dcb1df7221 */ /* 0x000fe40000010000 */
[C---:B------:R-:W-:Y:S01]  /*1af80*/  HMMA.16816.F32.BF16 R128, R20.reuse, R28, R4 ;  /* 0x0000001c1480723c */ /* 0x040fe20000041804 */
[----:B------:R-:W4:Y:S02]  /*1af90*/  LDSM.16.MT88.4 R4, [R200+0x11800] ;  /* 0x01180000c804783b */ /* 0x000f240000004200 */
[----:B------:R-:W-:Y:S03]  /*1afa0*/  FADD.FTZ R224, R224, R233 ;  /* 0x000000e9e0e07221 */ /* 0x000fe60000010000 */
[C---:B------:R-:W-:Y:S03]  /*1afb0*/  HMMA.16816.F32.BF16 R124, R20.reuse, R30, R8 ;  /* 0x0000001e147c723c */ /* 0x040fe60000041808 */
[----:B------:R-:W-:Y:S02]  /*1afc0*/  LDSM.16.MT88.4 R8, [R198+0x11800] ;  /* 0x01180000c608783b */ /* 0x000fe40000004200 */
[----:B------:R-:W-:Y:S01]  /*1afd0*/  FADD.FTZ R221, R175, R224 ;  /* 0x000000e0afdd7221 */ /* 0x000fe20000010000 */
[C---:B---3--:R-:W-:Y:S06]  /*1afe0*/  HMMA.16816.F32.BF16 R36, R20.reuse, R116, R36 ;  /* 0x000000741424723c */ /* 0x048fec0000041824 */
[C---:B------:R-:W-:Y:S06]  /*1aff0*/  HMMA.16816.F32.BF16 R40, R20.reuse, R118, R40 ;  /* 0x000000761428723c */ /* 0x040fec0000041828 */
[C---:B-1----:R-:W-:Y:S06]  /*1b000*/  HMMA.16816.F32.BF16 R44, R20.reuse, R120, R44 ;  /* 0x00000078142c723c */ /* 0x042fec000004182c */
[C---:B------:R-:W-:Y:S01]  /*1b010*/  HMMA.16816.F32.BF16 R48, R20.reuse, R122, R48 ;  /* 0x0000007a1430723c */ /* 0x040fe20000041830 */
[----:B------:R-:W1:Y:S05]  /*1b020*/  LDSM.16.MT88.4 R120, [R199+0x11800] ;  /* 0x01180000c778783b */ /* 0x000e6a0000004200 */
[C---:B--2---:R-:W-:Y:S06]  /*1b030*/  HMMA.16816.F32.BF16 R52, R20.reuse, R24, R52 ;  /* 0x000000181434723c */ /* 0x044fec0000041834 */
        /* <DEDUP_REMOVED lines=11> */
[C---:B----4-:R-:W-:Y:S06]  /*1b0f0*/  HMMA.16816.F32.BF16 R100, R20.reuse, R4, R100 ;  /* 0x000000041464723c */ /* 0x050fec0000041864 */
[C---:B------:R-:W-:Y:S06]  /*1b100*/  HMMA.16816.F32.BF16 R104, R20.reuse, R6, R104 ;  /* 0x000000061468723c */ /* 0x040fec0000041868 */
[C---:B-1----:R-:W-:Y:S06]  /*1b110*/  HMMA.16816.F32.BF16 R108, R20.reuse, R120, R108 ;  /* 0x00000078146c723c */ /* 0x042fec000004186c */
[C---:B------:R-:W-:Y:S06]  /*1b120*/  HMMA.16816.F32.BF16 R120, R20.reuse, R122, R12 ;  /* 0x0000007a1478723c */ /* 0x040fec000004180c */
[C---:B------:R-:W-:Y:S06]  /*1b130*/  HMMA.16816.F32.BF16 R116, R20.reuse, R8, R16 ;  /* 0x000000081474723c */ /* 0x040fec0000041810 */
[----:B------:R-:W-:Y:S01]  /*1b140*/  HMMA.16816.F32.BF16 R112, R20, R10, R112 ;  /* 0x0000000a1470723c */ /* 0x000fe20000041870 */
[----:B------:R-:W-:Y:S11]  /*1b150*/  @!UPT UIADD3 URZ, URZ, URZ, URZ ;  /* 0x0000003f3f3ff290 */ /* 0x000ff6000fffe03f */
[----:B------:R-:W-:Y:S01]  /*1b160*/  @!UPT UIADD3 URZ, URZ, URZ, URZ ;  /* 0x0000003f3f3ff290 */ /* 0x000fe2000fffe03f */
[----:B------:R-:W-:Y:S11]  /*1b170*/  @P0 BRA `(.L_x_4298) ;  /* 0xffffffbc00200947 */ /* 0x000ff6000383ffff */
.L_x_4289:
        /* <DEDUP_REMOVED lines=14> */
.L_x_4315:
        /* <DEDUP_REMOVED lines=26> */
[C---:B------:R-:W-:Y:S01]  /*1b400*/  FMUL.FTZ R48, R0.reuse, R48 ;  /* 0x0000003000307220 */ /* 0x040fe20000410000 */
[----:B------:R-:W-:Y:S01]  /*1b410*/  LEA.HI R9, R9, R14, RZ, 0x3 ;  /* 0x0000000e09097211 */ /* 0x000fe200078f18ff */
[C---:B------:R-:W-:Y:S01]  /*1b420*/  FMUL.FTZ R49, R0.reuse, R49 ;  /* 0x0000003100317220 */ /* 0x040fe20000410000 */
[C---:B------:R-:W-:Y:S01]  /*1b430*/  FMUL.FTZ R52, R0.reuse, R52 ;  /* 0x0000003400347220 */ /* 0x040fe20000410000 */
[C---:B------:R-:W-:Y:S01]  /*1b440*/  FMUL.FTZ R53, R0.reuse, R53 ;  /* 0x0000003500357220 */ /* 0x040fe20000410000 */
        /* <DEDUP_REMOVED lines=50> */
[----:B------:R-:W-:Y:S01]  /*1b770*/  FMUL.FTZ R130, R0, R130 ;  /* 0x0000008200827220 */ /* 0x000fe20000410000 */
[----:B------:R-:W-:Y:S01]  /*1b780*/  R2P PR, R14, 0x6 ;  /* 0x000000060e007804 */ /* 0x000fe20000000000 */
[C---:B------:R-:W-:Y:S01]  /*1b790*/  FMUL.FTZ R127, R0.reuse, R127 ;  /* 0x0000007f007f7220 */ /* 0x040fe20000410000 */
[----:B------:R-:W-:Y:S01]  /*1b7a0*/  LEA R13, R13, UR4, 0x1 ;  /* 0x000000040d0d7c11 */ /* 0x000fe2000f8e08ff */
[C---:B------:R-:W-:Y:S01]  /*1b7b0*/  FMUL.FTZ R126, R0.reuse, R126 ;  /* 0x0000007e007e7220 */ /* 0x040fe20000410000 */
[----:B------:R-:W-:Y:S01]  /*1b7c0*/  MOV R14, 0x20 ;  /* 0x00000020000e7802 */ /* 0x000fe20000000f00 */
[C---:B------:R-:W-:Y:S01]  /*1b7d0*/  FMUL.FTZ R39, R0.reuse, R39 ;  /* 0x0000002700277220 */ /* 0x040fe20000410000 */
[----:B------:R-:W-:Y:S01]  /*1b7e0*/  MOV R16, 0x40 ;  /* 0x0000004000107802 */ /* 0x000fe20000000f00 */
[C---:B------:R-:W-:Y:S01]  /*1b7f0*/  FMUL.FTZ R38, R0.reuse, R38 ;  /* 0x0000002600267220 */ /* 0x040fe20000410000 */
[C---:B------:R-:W-:Y:S01]  /*1b800*/  FMUL.FTZ R43, R0.reuse, R43 ;  /* 0x0000002b002b7220 */ /* 0x040fe20000410000 */
[C---:B------:R-:W-:Y:S01]  /*1b810*/  FMUL.FTZ R42, R0.reuse, R42 ;  /* 0x0000002a002a7220 */ /* 0x040fe20000410000 */
[C---:B------:R-:W-:Y:S01]  /*1b820*/  IADD3 R15, R13.reuse, -0x10, RZ ;  /* 0xfffffff00d0f7810 */ /* 0x040fe20007ffe0ff */
[----:B------:R-:W-:Y:S01]  /*1b830*/  FMUL.FTZ R47, R0, R47 ;  /* 0x0000002f002f7220 */ /* 0x000fe20000410000 */
[----:B------:R-:W-:Y:S01]  /*1b840*/  SEL R14, R14, 0xffffffe0, !P1 ;  /* 0xffffffe00e0e7807 */ /* 0x000fe20004800000 */
[C---:B------:R-:W-:Y:S01]  /*1b850*/  FMUL.FTZ R46, R0.reuse, R46 ;  /* 0x0000002e002e7220 */ /* 0x040fe20000410000 */
[----:B------:R-:W-:Y:S01]  /*1b860*/  @P0 IADD3 R15, R13, 0x10, RZ ;  /* 0x000000100d0f0810 */ /* 0x000fe20007ffe0ff */
[C---:B------:R-:W-:Y:S01]  /*1b870*/  FMUL.FTZ R51, R0.reuse, R51 ;  /* 0x0000003300337220 */ /* 0x040fe20000410000 */
[----:B------:R-:W-:Y:S01]  /*1b880*/  F2FP.BF16.F32.PACK_AB R128, R129, R128 ;  /* 0x000000808180723e */ /* 0x000fe200000010ff */
[C---:B------:R-:W-:Y:S01]  /*1b890*/  FMUL.FTZ R50, R0.reuse, R50 ;  /* 0x0000003200327220 */ /* 0x040fe20000410000 */
[----:B------:R-:W-:Y:S01]  /*1b8a0*/  F2FP.BF16.F32.PACK_AB R130, R131, R130 ;  /* 0x000000828382723e */ /* 0x000fe200000010ff */
[----:B------:R-:W-:Y:S01]  /*1b8b0*/  FMUL.FTZ R55, R0, R55 ;  /* 0x0000003700377220 */ /* 0x000fe20000410000 */
        /* <DEDUP_REMOVED lines=41> */
[C---:B------:R-:W-:Y:S01]  /*1bb50*/  FMUL.FTZ R82, R0.reuse, R82 ;  /* 0x0000005200527220 */ /* 0x040fe20000410000 */
        /* <DEDUP_REMOVED lines=98> */
[----:B------:R-:W3:Y:S04]  /*1c180*/  LD.E.U8 R14, desc[UR4][R6.64+0x1c8] ;  /* 0x0001c804060e7980 */ /* 0x000ee8000c101100 */
[----:B-1----:R-:W4:Y:S04]  /*1c190*/  @!P0 LD.E.64 R16, desc[UR8][R6.64+0x80] ;  /* 0x0000800806108980 */ /* 0x002f28000c101b00 */
[----:B------:R-:W2:Y:S01]  /*1c1a0*/  LD.E.64 R68, desc[UR10][R6.64+0x88] ;  /* 0x0000880a06447980 */ /* 0x000ea2000c101b00 */
[----:B------:R-:W1:Y:S08]  /*1c1b0*/  @P4 MUFU.LG2 R15, R5 ;  /* 0x00000005000f4308 */ /* 0x000e700000000c00 */
[----:B------:R-:W1:Y:S01]  /*1c1c0*/  @P3 MUFU.LG2 R12, R12 ;  /* 0x0000000c000c3308 */ /* 0x000e620000000c00 */
[----:B------:R-:W-:Y:S01]  /*1c1d0*/  @!P0 SHF.R.S32.HI R18, RZ, 0x1f, R209 ;  /* 0x0000001fff128819 */ /* 0x000fe200000114d1 */
[----:B------:R2:W5:Y:S01]  /*1c1e0*/  LD.E.64 R66, desc[UR4][R6.64+0x90] ;  /* 0x0000900406427980 */ /* 0x000562000c101b00 */
[----:B------:R-:W-:Y:S01]  /*1c1f0*/  BSSY B0, `(.L_x_4300) ;  /* 0x0000024000007945 */ /* 0x000fe20003800000 */
[----:B------:R-:W-:-:S02]  /*1c200*/  MOV R57, 0x7f800000 ;  /* 0x7f80000000397802 */ /* 0x000fc40000000f00 */
[----:B------:R-:W-:Y:S01]  /*1c210*/  MOV R58, 0x7f800000 ;  /* 0x7f800000003a7802 */ /* 0x000fe20000000f00 */
[----:B-1----:R-:W-:-:S04]  /*1c220*/  @P4 FMUL.FTZ R15, R15, 0.69314718246459960938 ;  /* 0x3f3172180f0f4820 */ /* 0x002fc80000410000 */
[----:B-----5:R-:W-:Y:S01]  /*1c230*/  @P4 FFMA.FTZ R57, R4, R133, R15 ;  /* 0x0000008504394223 */ /* 0x020fe2000001000f */
[----:B------:R-:W-:-:S04]  /*1c240*/  @P3 FMUL.FTZ R5, R12, 0.69314718246459960938 ;  /* 0x3f3172180c053820 */ /* 0x000fc80000410000 */
[----:B------:R-:W-:Y:S01]  /*1c250*/  @P3 FFMA.FTZ R58, R4, R132, R5 ;  /* 0x00000084043a3223 */ /* 0x000fe20000010005 */
[----:B---3--:R-:W-:Y:S01]  /*1c260*/  ISETP.NE.AND P1, PT, R14, RZ, PT ;  /* 0x000000ff0e00720c */ /* 0x008fe20003f25270 */
[----:B----4-:R-:W-:-:S04]  /*1c270*/  @!P0 IMAD R13, R17, R209, RZ ;  /* 0x000000d1110d8224 */ /* 0x010fc800078e02ff */
[----:B------:R-:W-:Y:S02]  /*1c280*/  @!P0 IMAD R13, R16, R18, R13 ;  /* 0x00000012100d8224 */ /* 0x000fe400078e020d */
[-C--:B--2---:R-:W-:Y:S02]  /*1c290*/  @P0 IMAD R0, R69, R213.reuse, RZ ;  /* 0x000000d545000224 */ /* 0x084fe400078e02ff */
[----:B------:R-:W-:-:S04]  /*1c2a0*/  @P0 IMAD.WIDE.U32 R18, R68, R213, RZ ;  /* 0x000000d544120225 */ /* 0x000fc800078e00ff */
[----:B------:R-:W-:Y:S01]  /*1c2b0*/  @!P0 IMAD.WIDE.U32 R16, R16, R209, RZ ;  /* 0x000000d110108225 */ /* 0x000fe200078e00ff */
        /* <DEDUP_REMOVED lines=15> */
.L_x_4301:
        /* <DEDUP_REMOVED lines=8> */
.L_x_4302:
[----:B------:R-:W-:Y:S05]  /*1c430*/  BSYNC B0 ;  /* 0x0000000000007941 */ /* 0x000fea0003800000 */
.L_x_4300:
        /* <DEDUP_REMOVED lines=10> */
[----:B------:R-:W-:Y:S01]  /*1c4e0*/  LOP3.LUT P0, RZ, R13, 0x3, RZ, 0xc0, !PT ;  /* 0x000000030dff7812 */ /* 0x000fe2000780c0ff */
[----:B------:R2:W5:Y:S01]  /*1c4f0*/  LD.E.64 R72, desc[UR4][R6.64+0xa0] ;  /* 0x0000a00406487980 */ /* 0x000562000c101b00 */
[----:B------:R-:W-:Y:S05]  /*1c500*/  WARPSYNC.ALL ;  /* 0x0000000000007948 */ /* 0x000fea0003800000 */
[----:B------:R-:W-:Y:S01]  /*1c510*/  BAR.SYNC.DEFER_BLOCKING 0x0 ;  /* 0x0000000000007b1d */ /* 0x000fe20000010000 */
[----:B------:R-:W-:-:S02]  /*1c520*/  LOP3.LUT R9, R9, 0xffffffc, RZ, 0xc0, !PT ;  /* 0x0ffffffc09097812 */ /* 0x000fc400078ec0ff */
[----:B-1----:R-:W-:-:S03]  /*1c530*/  SHF.R.S32.HI R15, RZ, 0x1f, R4 ;  /* 0x0000001fff0f7819 */ /* 0x002fc60000011404 */
[----:B------:R-:W-:Y:S01]  /*1c540*/  IMAD.IADD R8, R8, 0x1, -R9 ;  /* 0x0000000108087824 */ /* 0x000fe200078e0a09 */
[----:B------:R-:W-:-:S04]  /*1c550*/  LEA.HI R15, R15, R4, RZ, 0x5 ;  /* 0x000000040f0f7211 */ /* 0x000fc800078f28ff */
[----:B------:R-:W-:-:S05]  /*1c560*/  LOP3.LUT R15, R15, 0xffffffe0, RZ, 0xc0, !PT ;  /* 0xffffffe00f0f7812 */ /* 0x000fca00078ec0ff */
[----:B------:R-:W-:-:S05]  /*1c570*/  IMAD.IADD R12, R4, 0x1, -R15 ;  /* 0x00000001040c7824 */ /* 0x000fca00078e0a0f */
[----:B------:R-:W-:Y:S01]  /*1c580*/  SHF.R.S32.HI R5, RZ, 0x1f, R12 ;  /* 0x0000001fff057819 */ /* 0x000fe2000001140c */
[----:B------:R2:W1:Y:S03]  /*1c590*/  LDS.128 R52, [R216] ;  /* 0x00000000d8347984 */ /* 0x0004660000000c00 */
[----:B------:R-:W-:Y:S01]  /*1c5a0*/  LEA.HI R5, R5, R12, RZ, 0x2 ;  /* 0x0000000c05057211 */ /* 0x000fe200078f10ff */
        /* <DEDUP_REMOVED lines=11> */
[----:B------:R-:W-:Y:S01]  /*1c660*/  SHF.R.S32.HI R5, RZ, 0x2, R5 ;  /* 0x00000002ff057819 */ /* 0x000fe20000011405 */
[----:B------:R-:W-:Y:S04]  /*1c670*/  BSSY B0, `(.L_x_4303) ;  /* 0x0000013000007945 */ /* 0x000fe80003800000 */
[----:B------:R-:W-:Y:S01]  /*1c680*/  IMAD R5, R8, 0x10, R5 ;  /* 0x0000001008057824 */ /* 0x000fe200078e0205 */
[----:B---34-:R-:W-:Y:S06]  /*1c690*/  @P0 BRA `(.L_x_4304) ;  /* 0x0000000000400947 */ /* 0x018fec0003800000 */
[----:B------:R-:W-:Y:S02]  /*1c6a0*/  IMAD R8, R211, -0x40, R212 ;  /* 0xffffffc0d3087824 */ /* 0x000fe400078e02d4 */
[----:B------:R-:W-:-:S03]  /*1c6b0*/  VIADD R9, R5, 0x8 ;  /* 0x0000000805097836 */ /* 0x000fc60000000000 */
[-C--:B------:R-:W-:Y:S02]  /*1c6c0*/  ISETP.GE.AND P2, PT, R5, R8.reuse, PT ;  /* 0x000000080500720c */ /* 0x080fe40003f46270 */
[----:B------:R-:W-:Y:S01]  /*1c6d0*/  ISETP.GE.AND P1, PT, R9, R8, PT ;  /* 0x000000080900720c */ /* 0x000fe20003f26270 */
[----:B------:R-:W-:-:S05]  /*1c6e0*/  IMAD R8, R211, 0x40, R64 ;  /* 0x00000040d3087824 */ /* 0x000fca00078e0240 */
[----:B------:R-:W-:Y:S02]  /*1c6f0*/  SHF.R.S32.HI R64, RZ, 0x1f, R8 ;  /* 0x0000001fff407819 */ /* 0x000fe40000011408 */
[----:B------:R-:W-:-:S03]  /*1c700*/  IADD3 R8, P0, R5, R8, RZ ;  /* 0x0000000805087210 */ /* 0x000fc60007f1e0ff */
[C---:B------:R-:W-:Y:S02]  /*1c710*/  @!P2 R2UR UR8, R10.reuse ;  /* 0x000000000a08a2ca */ /* 0x040fe400000e0000 */
[C---:B------:R-:W-:Y:S02]  /*1c720*/  @!P2 R2UR UR9, R11.reuse ;  /* 0x000000000b09a2ca */ /* 0x040fe400000e0000 */
[----:B------:R-:W-:Y:S02]  /*1c730*/  @!P1 R2UR UR4, R10 ;  /* 0x000000000a0492ca */ /* 0x000fe400000e0000 */
[----:B------:R-:W-:Y:S02]  /*1c740*/  @!P1 R2UR UR5, R11 ;  /* 0x000000000b0592ca */ /* 0x000fe400000e0000 */
[----:B------:R-:W-:Y:S02]  /*1c750*/  LEA.HI.X.SX32 R5, R5, R64, 0x1, P0 ;  /* 0x0000004005057211 */ /* 0x000fe400000f0eff */
[----:B-----5:R-:W-:-:S04]  /*1c760*/  LEA R64, P0, R8, R72, 0x2 ;  /* 0x0000004808407211 */ /* 0x020fc800078010ff */
[----:B------:R-:W-:-:S05]  /*1c770*/  LEA.HI.X R65, R8, R73, R5, 0x2, P0 ;  /* 0x0000004908417211 */ /* 0x000fca00000f1405 */
[----:B------:R3:W-:Y:S04]  /*1c780*/  @!P2 ST.E desc[UR8][R64.64], R57 ;  /* 0x000000394000a985 */ /* 0x0007e8000c101908 */
[----:B------:R3:W-:Y:S02]  /*1c790*/  @!P1 ST.E desc[UR4][R64.64+0x20], R58 ;  /* 0x0000203a40009985 */ /* 0x0007e4000c101904 */
.L_x_4304:
[----:B------:R-:W-:Y:S05]  /*1c7a0*/  BSYNC B0 ;  /* 0x0000000000007941 */ /* 0x000fea0003800000 */
.L_x_4303:
[----:B------:R-:W-:Y:S02]  /*1c7b0*/  LEA.HI R3, R3, R2, RZ, 0x3 ;  /* 0x0000000203037211 */ /* 0x000fe400078f18ff */
[----:B------:R-:W-:Y:S02]  /*1c7c0*/  R2UR UR4, R10 ;  /* 0x000000000a0472ca */ /* 0x000fe400000e0000 */
[----:B------:R-:W-:Y:S02]  /*1c7d0*/  LOP3.LUT R3, R3, 0xfffffff8, RZ, 0xc0, !PT ;  /* 0xfffffff803037812 */ /* 0x000fe400078ec0ff */
[----:B------:R-:W-:-:S03]  /*1c7e0*/  R2UR UR5, R11 ;  /* 0x000000000b0572ca */ /* 0x000fc600000e0000 */
[----:B------:R-:W-:-:S04]  /*1c7f0*/  IMAD.IADD R3, R2, 0x1, -R3 ;  /* 0x0000000102037824 */ /* 0x000fc800078e0a03 */
[----:B---3--:R-:W-:Y:S02]  /*1c800*/  IMAD.SHL.U32 R58, R3, 0x8, RZ ;  /* 0x00000008033a7824 */ /* 0x008fe400078e00ff */
[----:B------:R-:W-:-:S03]  /*1c810*/  IMAD.SHL.U32 R211, R211, 0x40, RZ ;  /* 0x00000040d3d37824 */ /* 0x000fc600078e00ff */
[----:B------:R-:W-:Y:S02]  /*1c820*/  SHF.R.S32.HI R59, RZ, 0x1f, R58 ;  /* 0x0000001fff3b7819 */ /* 0x000fe4000001143a */
[----:B------:R-:W-:Y:S01]  /*1c830*/  SHF.R.S32.HI R5, RZ, 0x1f, R4 ;  /* 0x0000001fff057819 */ /* 0x000fe20000011404 */
[-C--:B------:R-:W-:Y:S01]  /*1c840*/  IMAD R8, R69, R211.reuse, RZ ;  /* 0x000000d345087224 */ /* 0x080fe200078e02ff */
[----:B------:R-:W-:Y:S01]  /*1c850*/  SHF.R.S32.HI R9, RZ, 0x1f, R211 ;  /* 0x0000001fff097819 */ /* 0x000fe200000114d3 */
[C---:B------:R-:W-:Y:S01]  /*1c860*/  IMAD.WIDE.U32 R64, R68.reuse, R211, R58 ;  /* 0x000000d344407225 */ /* 0x040fe200078e003a */
[----:B------:R-:W-:Y:S01]  /*1c870*/  LEA.HI R5, R5, R4, RZ, 0x3 ;  /* 0x0000000405057211 */ /* 0x000fe200078f18ff */
[----:B--2---:R2:W5:Y:S01]  /*1c880*/  LD.E R6, desc[UR4][R6.64+0xc0] ;  /* 0x0000c00406067980 */ /* 0x004562000c101900 */
[----:B------:R-:W-:Y:S01]  /*1c890*/  SHF.R.S32.HI R3, RZ, 0x1f, R210 ;  /* 0x0000001fff037819 */ /* 0x000fe200000114d2 */
[----:B------:R-:W-:Y:S01]  /*1c8a0*/  IMAD R9, R68, R9, R8 ;  /* 0x0000000944097224 */ /* 0x000fe200078e0208 */
[----:B------:R-:W-:Y:S01]  /*1c8b0*/  IADD3 R8, P0, R56, R64, RZ ;  /* 0x0000004038087210 */ /* 0x000fe20007f1e0ff */
[----:B------:R-:W-:Y:S01]  /*1c8c0*/  IMAD.IADD R212, R212, 0x1, -R211 ;  /* 0x00000001d4d47824 */ /* 0x000fe200078e0ad3 */
[----:B------:R-:W-:Y:S01]  /*1c8d0*/  BSSY B0, `(.L_x_4305) ;  /* 0x0000028000007945 */ /* 0x000fe20003800000 */
[----:B------:R-:W-:Y:S01]  /*1c8e0*/  IMAD R2, R67, R210, RZ ;  /* 0x000000d243027224 */ /* 0x000fe200078e02ff */
[----:B------:R-:W-:-:S03]  /*1c8f0*/  IADD3.X R9, R0, R65, R9, P0, !PT ;  /* 0x0000004100097210 */ /* 0x000fc600007fe409 */
[C---:B------:R-:W-:Y:S02]  /*1c900*/  IMAD R2, R66.reuse, R3, R2 ;  /* 0x0000000342027224 */ /* 0x040fe400078e0202 */
[----:B------:R-:W-:-:S04]  /*1c910*/  IMAD.WIDE.U32 R66, R66, R210, R8 ;  /* 0x000000d242427225 */ /* 0x000fc800078e0008 */
[----:B------:R-:W-:Y:S01]  /*1c920*/  IMAD.IADD R65, R67, 0x1, R2 ;  /* 0x0000000143417824 */ /* 0x000fe200078e0202 */
[----:B--2---:R-:W-:Y:S02]  /*1c930*/  SHF.R.S32.HI R7, RZ, 0x3, R5 ;  /* 0x00000003ff077819 */ /* 0x004fe40000011405 */
[----:B------:R-:W-:Y:S02]  /*1c940*/  LOP3.LUT R5, R5, 0xfffffff8, RZ, 0xc0, !PT ;  /* 0xfffffff805057812 */ /* 0x000fe400078ec0ff */
[CC--:B------:R-:W-:Y:S01]  /*1c950*/  ISETP.GE.AND P0, PT, R7.reuse, R212.reuse, PT ;  /* 0x000000d40700720c */ /* 0x0c0fe20003f06270 */
[C---:B------:R-:W-:Y:S01]  /*1c960*/  VIADD R3, R7.reuse, 0x10 ;  /* 0x0000001007037836 */ /* 0x040fe20000000000 */
[----:B------:R-:W-:Y:S01]  /*1c970*/  SHF.R.S32.HI R9, RZ, 0x1f, R7 ;  /* 0x0000001fff097819 */ /* 0x000fe20000011407 */
[----:B------:R-:W-:Y:S02]  /*1c980*/  IMAD.IADD R5, R4, 0x1, -R5 ;  /* 0x0000000104057824 */ /* 0x000fe400078e0a05 */
[----:B------:R-:W-:Y:S01]  /*1c990*/  VIADD R57, R7, 0x20 ;  /* 0x0000002007397836 */ /* 0x000fe20000000000 */
[----:B------:R-:W-:Y:S01]  /*1c9a0*/  ISETP.GE.AND P3, PT, R3, R212, PT ;  /* 0x000000d40300720c */ /* 0x000fe20003f66270 */
[----:B------:R-:W-:-:S02]  /*1c9b0*/  VIADD R3, R7, 0x30 ;  /* 0x0000003007037836 */ /* 0x000fc40000000000 */
[----:B------:R-:W-:Y:S01]  /*1c9c0*/  IMAD.SHL.U32 R5, R5, 0x8, RZ ;  /* 0x0000000805057824 */ /* 0x000fe200078e00ff */
[-C--:B------:R-:W-:Y:S02]  /*1c9d0*/  ISETP.GE.AND P2, PT, R57, R212.reuse, PT ;  /* 0x000000d43900720c */ /* 0x080fe40003f46270 */
[----:B------:R-:W-:Y:S01]  /*1c9e0*/  ISETP.GE.AND P1, PT, R3, R212, PT ;  /* 0x000000d40300720c */ /* 0x000fe20003f26270 */
[C---:B------:R-:W-:Y:S02]  /*1c9f0*/  VIADD R3, R5.reuse, 0x40 ;  /* 0x0000004005037836 */ /* 0x040fe40000000000 */
[----:B------:R-:W-:Y:S01]  /*1ca00*/  VIADD R5, R5, 0x80 ;  /* 0x0000008005057836 */ /* 0x000fe20000000000 */
[----:B------:R-:W-:Y:S09]  /*1ca10*/  @P0 BRA `(.L_x_4306) ;  /* 0x00000000004c0947 */ /* 0x000ff20003800000 */
        /* <DEDUP_REMOVED lines=19> */
.L_x_4306:
[----:B------:R-:W-:Y:S05]  /*1cb50*/  BSYNC B0 ;  /* 0x0000000000007941 */ /* 0x000fea0003800000 */
.L_x_4305:
        /* <DEDUP_REMOVED lines=24> */
.L_x_4308:
[----:B------:R-:W-:Y:S05]  /*1cce0*/  BSYNC B0 ;  /* 0x0000000000007941 */ /* 0x000fea0003800000 */
.L_x_4307:
        /* <DEDUP_REMOVED lines=24> */
.L_x_4310:
[----:B------:R-:W-:Y:S05]  /*1ce70*/  BSYNC B0 ;  /* 0x0000000000007941 */ /* 0x000fea0003800000 */
.L_x_4309:
[----:B------:R-:W-:-:S04]  /*1ce80*/  MOV R209, 0x0 ;  /* 0x0000000000d17802 */ /* 0x000fc80000000f00 */
[----:B-12345:R-:W-:Y:S05]  /*1ce90*/  @P1 RET.REL.NODEC R208 `(_ZN5flash24flash_fwd_splitkv_kernelI23Flash_fwd_kernel_traitsILi192ELi64ELi64ELi4ELb0ELb0EN7cutlass10bfloat16_tE19Flash_kernel_traitsILi192ELi64ELi64ELi4ES3_EELb0ELb0ELb1ELb0ELb0ELb0ELb0ELb1EEEvNS_16Flash_fwd_paramsE) ;  /* 0xfffffe30d0581950 */ /* 0x03efea0003c3ffff */
        /* <DEDUP_REMOVED lines=20> */
[----:B-1----:R-:W-:Y:S05]  /*1cfe0*/  @P0 RET.REL.NODEC R208 `(_ZN5flash24flash_fwd_splitkv_kernelI23Flash_fwd_kernel_traitsILi192ELi64ELi64ELi4ELb0ELb0EN7cutlass10bfloat16_tE19Flash_kernel_traitsILi192ELi64ELi64ELi4ES3_EELb0ELb0ELb1ELb0ELb0ELb0ELb0ELb1EEEvNS_16Flash_fwd_paramsE) ;  /* 0xfffffe30d0040950 */ /* 0x002fea0003c3ffff */
[----:B------:R-:W-:Y:S01]  /*1cff0*/  R2UR UR4, R10 ;  /* 0x000000000a0472ca */ /* 0x000fe200000e0000 */
[----:B------:R-:W-:Y:S01]  /*1d000*/  IMAD.MOV.U32 R209, RZ, RZ, 0x0 ;  /* 0x00000000ffd17424 */ /* 0x000fe200078e00ff */
[----:B------:R-:W-:-:S13]  /*1d010*/  R2UR UR5, R11 ;  /* 0x000000000b0572ca */ /* 0x000fda00000e0000 */
[----:B------:R1:W-:Y:S02]  /*1d020*/  ST.E.128 desc[UR4][R4.64+0x100], R60 ;  /* 0x0001003c04007985 */ /* 0x0003e4000c101d04 */
[----:B-1----:R-:W-:Y:S05]  /*1d030*/  RET.REL.NODEC R208 `(_ZN5flash24flash_fwd_splitkv_kernelI23Flash_fwd_kernel_traitsILi192ELi64ELi64ELi4ELb0ELb0EN7cutlass10bfloat16_tE19Flash_kernel_traitsILi192ELi64ELi64ELi4ES3_EELb0ELb0ELb1ELb0ELb0ELb0ELb0ELb1EEEvNS_16Flash_fwd_paramsE) ;  /* 0xfffffe2cd0f07950 */ /* 0x002fea0003c3ffff */
.L_x_4299:
[----:B------:R-:W-:Y:S01]  /*1d040*/  MOV R3, 0x2 ;  /* 0x0000000200037802 */ /* 0x000fe20000000f00 */
[----:B------:R-:W-:Y:S01]  /*1d050*/  IMAD.MOV.U32 R0, RZ, RZ, 0x1f ;  /* 0x0000001fff007424 */ /* 0x000fe200078e00ff */
[----:B------:R-:W-:-:S07]  /*1d060*/  MOV R2, 0xffffffff ;  /* 0xffffffff00027802 */ /* 0x000fce0000000f00 */
[----:B-1---5:R-:W-:Y:S05]  /*1d070*/  WARPSYNC.COLLECTIVE R2, `(.L_x_4311) ;  /* 0x0000000002087348 */ /* 0x022fea0003c00000 */
[----:B------:R2:W3:Y:S02]  /*1d080*/  SHFL.BFLY P0, R12, R223, R3, R0 ;  /* 0x0c000003df0c7389 */ /* 0x0004e40000000000 */
[----:B-123-5:R-:W-:Y:S01]  /*1d090*/  ENDCOLLECTIVE ;  /* 0x000000000000791b */ /* 0x02efe20003800000 */
.L_x_4311:
[----:B------:R-:W-:Y:S02]  /*1d0a0*/  IMAD.MOV.U32 R8, RZ, RZ, R12 ;  /* 0x000000ffff087224 */ /* 0x000fe400078e000c */
[----:B------:R-:W-:Y:S02]  /*1d0b0*/  IMAD.MOV.U32 R3, RZ, RZ, 0x1 ;  /* 0x00000001ff037424 */ /* 0x000fe400078e00ff */
[----:B------:R-:W-:-:S05]  /*1d0c0*/  FADD.FTZ R8, R8, R223 ;  /* 0x000000df08087221 */ /* 0x000fca0000010000 */
[----:B------:R-:W-:-:S07]  /*1d0d0*/  MOV R223, R8 ;  /* 0x0000000800df7202 */ /* 0x000fce0000000f00 */
[----:B------:R-:W-:Y:S05]  /*1d0e0*/  WARPSYNC.COLLECTIVE R2, `(.L_x_4312) ;  /* 0x0000000002087348 */ /* 0x000fea0003c00000 */
[----:B------:R1:W2:Y:S02]  /*1d0f0*/  SHFL.BFLY P0, R12, R223, R3, R0 ;  /* 0x0c000003df0c7389 */ /* 0x0002a40000000000 */
[----:B-12---:R-:W-:Y:S01]  /*1d100*/  ENDCOLLECTIVE ;  /* 0x000000000000791b */ /* 0x006fe20003800000 */
.L_x_4312:
[----:B------:R-:W-:Y:S01]  /*1d110*/  MOV R223, R221 ;  /* 0x000000dd00df7202 */ /* 0x000fe20000000f00 */
[----:B------:R-:W-:Y:S01]  /*1d120*/  IMAD.MOV.U32 R3, RZ, RZ, 0x2 ;  /* 0x00000002ff037424 */ /* 0x000fe200078e00ff */
[----:B------:R-:W-:-:S07]  /*1d130*/  MOV R5, R12 ;  /* 0x0000000c00057202 */ /* 0x000fce0000000f00 */
[----:B------:R-:W-:Y:S05]  /*1d140*/  WARPSYNC.COLLECTIVE R2, `(.L_x_4313) ;  /* 0x0000000002087348 */ /* 0x000fea0003c00000 */
[----:B------:R1:W2:Y:S02]  /*1d150*/  SHFL.BFLY P0, R12, R223, R3, R0 ;  /* 0x0c000003df0c7389 */ /* 0x0002a40000000000 */
[----:B-12---:R-:W-:Y:S01]  /*1d160*/  ENDCOLLECTIVE ;  /* 0x000000000000791b */ /* 0x006fe20003800000 */
.L_x_4313:
[----:B------:R-:W-:Y:S01]  /*1d170*/  FADD.FTZ R5, R8, R5 ;  /* 0x0000000508057221 */ /* 0x000fe20000010000 */
[----:B------:R-:W-:Y:S01]  /*1d180*/  FADD.FTZ R9, R12, R221 ;  /* 0x000000dd0c097221 */ /* 0x000fe20000010000 */
[----:B------:R-:W-:-:S04]  /*1d190*/  MOV R3, 0x1 ;  /* 0x0000000100037802 */ /* 0x000fc80000000f00 */
[----:B------:R-:W-:-:S07]  /*1d1a0*/  MOV R223, R9 ;  /* 0x0000000900df7202 */ /* 0x000fce0000000f00 */
[----:B------:R-:W-:Y:S05]  /*1d1b0*/  WARPSYNC.COLLECTIVE R2, `(.L_x_4314) ;  /* 0x0000000002087348 */ /* 0x000fea0003c00000 */
[----:B------:R1:W2:Y:S02]  /*1d1c0*/  SHFL.BFLY P0, R12, R223, R3, R0 ;  /* 0x0c000003df0c7389 */ /* 0x0002a40000000000 */
[----:B-12---:R-:W-:Y:S01]  /*1d1d0*/  ENDCOLLECTIVE ;  /* 0x000000000000791b */ /* 0x006fe20003800000 */
.L_x_4314:
[----:B------:R-:W-:Y:S05]  /*1d1e0*/  BRA `(.L_x_4315) ;  /* 0xffffffe0001c7947 */ /* 0x000fea000383ffff */
.L_x_4316:
        /* <DEDUP_REMOVED lines=9> */
.L_x_7906:


//--------------------- .text._ZN5flash24flash_fwd_splitkv_kernelI23Flash_fwd_kernel_traitsILi192ELi64ELi64ELi4ELb0ELb0EN7cutlass10bfloat16_tE19Flash_kernel_traitsILi192ELi64ELi64ELi4ES3_EELb0ELb0ELb1ELb0ELb0ELb1ELb0ELb1EEEvNS_16Flash_fwd_paramsE --------------------------
	.section	.text._ZN5flash24flash_fwd_splitkv_kernelI23Flash_fwd_kernel_traitsILi192ELi64ELi64ELi4ELb0ELb0EN7cutlass10bfloat16_tE19Flash_kernel_traitsILi192ELi64ELi64ELi4ES3_EELb0ELb0ELb1ELb0ELb0ELb1ELb0ELb1EEEvNS_16Flash_fwd_paramsE,"ax",@progbits
	.align	128
        .global         _ZN5flash24flash_fwd_splitkv_kernelI23Flash_fwd_kernel_traitsILi192ELi64ELi64ELi4ELb0ELb0EN7cutlass10bfloat16_tE19Flash_kernel_traitsILi192ELi64ELi64ELi4ES3_EELb0ELb0ELb1ELb0ELb0ELb1ELb0ELb1EEEvNS_16Flash_fwd_paramsE
        .type           _ZN5flash24flash_fwd_splitkv_kernelI23Flash_fwd_kernel_traitsILi192ELi64ELi64ELi4ELb0ELb0EN7cutlass10bfloat16_tE19Flash_kernel_traitsILi192ELi64ELi64ELi4ES3_EELb0ELb0ELb1ELb0ELb0ELb1ELb0ELb1EEEvNS_16Flash_fwd_paramsE,@function
        .size           _ZN5flash24flash_fwd_splitkv_kernelI23Flash_fwd_kernel_traitsILi192ELi64ELi64ELi4ELb0ELb0EN7cutlass10bfloat16_tE19Flash_kernel_traitsILi192ELi64ELi64ELi4ES3_EELb0ELb0ELb1ELb0ELb0ELb1ELb0ELb1EEEvNS_16Flash_fwd_paramsE,(.L_x_7907 - _ZN5flash24flash_fwd_splitkv_kernelI23Flash_fwd_kernel_traitsILi192ELi64ELi64ELi4ELb0ELb0EN7cutlass10bfloat16_tE19Flash_kernel_traitsILi192ELi64ELi64ELi4ES3_EELb0ELb0ELb1ELb0ELb0ELb1ELb0ELb1EEEvNS_16Flash_fwd_paramsE)
        .other          _ZN5flash24flash_fwd_splitkv_kernelI23Flash_fwd_kernel_traitsILi192ELi64ELi64ELi4ELb0ELb0EN7cutlass10bfloat16_tE19Flash_kernel_traitsILi192ELi64ELi64ELi4ES3_EELb0ELb0ELb1ELb0ELb0ELb1ELb0ELb1EEEvNS_16Flash_fwd_paramsE,@"STO_CUDA_ENTRY STV_DEFAULT"
_ZN5flash24flash_fwd_splitkv_kernelI23Flash_fwd_kernel_traitsILi192ELi64ELi64ELi4ELb0ELb0EN7cutlass10bfloat16_tE19Flash_kernel_traitsILi192ELi64ELi64ELi4ES3_EELb0ELb0ELb1ELb0ELb0ELb1ELb0ELb1EEEvNS_16Flash_fwd_paramsE:
.text._ZN5flash24flash_fwd_splitkv_kernelI23Flash_fwd_kernel_traitsILi192ELi64ELi64ELi4ELb0ELb0EN7cutlass10bfloat16_tE19Flash_kernel_traitsILi192ELi64ELi64ELi4ES3_EELb0ELb0ELb1ELb0ELb0ELb1ELb0ELb1EEEvNS_16Flash_fwd_paramsE:
[----:B------:R-:W-:Y:S01]  /*0000*/  LDC R1, c[0x0][0x28] ;  /* 0x00000a00ff017b82 */ /* 0x000fe20000000800 */
[----:B------:R-:W1:Y:S07]  /*0010*/  S2R R219, SR_CTAID.X ;  /* 0x0000000000db7919 */ /* 0x000e6e0000002500 */
[----:B------:R-:W2:Y:S01]  /*0020*/  LDC.64 R12, c[0x0][0x198] ;  /* 0x00006600ff0c7b82 */ /* 0x000ea20000000a00 */
[----:B------:R-:W-:Y:S01]  /*0030*/  BSSY B4, `(.L_x_4317) ;  /* 0x0000005000047945 */ /* 0x000fe20003800000 */
[----:B------:R-:W-:Y:S01]  /*0040*/  MOV R216, 0x80 ;  /* 0x0000008000d87802 */ /* 0x000fe20000000f00 */
[----:B------:R-:W3:Y:S01]  /*0050*/  S2R R217, SR_CTAID.Y ;  /* 0x0000000000d97919 */ /* 0x000ee20000002600 */
[----:B------:R-:W4:Y:S05]  /*0060*/  S2R R218, SR_CTAID.Z ;  /* 0x0000000000da7919 */ /* 0x000f2a0000002700 */
[----:B-1234-:R-:W-:Y:S05]  /*0070*/  CALL.REL.NOINC `($_ZN5flash24flash_fwd_splitkv_kernelI23Flash_fwd_kernel_traitsILi192ELi64ELi64ELi4ELb0ELb0EN7cutlass10bfloat16_tE19Flash_kernel_traitsILi192ELi64ELi64ELi4ES3_EELb0ELb0ELb1ELb0ELb0ELb1ELb0ELb1EEEvNS_16Flash_fwd_paramsE$_ZN5flash30compute_attn_1rowblock_splitkvI23Flash_fwd_kernel_traitsILi192ELi64ELi64ELi4ELb0ELb0EN7cutlass10bfloat16_tE19Flash_kernel_traitsILi192ELi64ELi64ELi4ES3_EELb0ELb0ELb1ELb0ELb0ELb1ELb0ELb1ENS_16Flash_fwd_paramsEEEvRKT8_iiiii) ;  /* 0x0000000000087944 */ /* 0x01efea0003c00000 */
[----:B------:R-:W-:Y:S05]  /*0080*/  BSYNC B4 ;  /* 0x0000000000047941 */ /* 0x000fea0003800000 */
.L_x_4317:
[----:B------:R-:W-:Y:S05]  /*0090*/  EXIT ;  /* 0x000000000000794d */ /* 0x000fea0003800000 */
        .type           $_ZN5flash24flash_fwd_splitkv_kernelI23Flash_fwd_kernel_traitsILi192ELi64ELi64ELi4ELb0ELb0EN7cutlass10bfloat16_tE19Flash_kernel_traitsILi192ELi64ELi64ELi4ES3_EELb0ELb0ELb1ELb0ELb0ELb1ELb0ELb1EEEvNS_16Flash_fwd_paramsE$_ZN5flash30compute_attn_1rowblock_splitkvI23Flash_fwd_kernel_traitsILi192ELi64ELi64ELi4ELb0ELb0EN7cutlass10bfloat16_tE19Flash_kernel_traitsILi192ELi64ELi64ELi4ES3_EELb0ELb0ELb1ELb0ELb0ELb1ELb0ELb1ENS_16Flash_fwd_paramsEEEvRKT8_iiiii,@function
        .size           $_ZN5flash24flash_fwd_splitkv_kernelI23Flash_fwd_kernel_traitsILi192ELi64ELi64ELi4ELb0ELb0EN7cutlass10bfloat16_tE19Flash_kernel_traitsILi192ELi64ELi64ELi4ES3_EELb0ELb0ELb1ELb0ELb0ELb1ELb0ELb1EEEvNS_16Flash_fwd_paramsE$_ZN5flash30compute_attn_1rowblock_splitkvI23Flash_fwd_kernel_traitsILi192ELi64ELi64ELi4ELb0ELb0EN7cutlass10bfloat16_tE19Flash_kernel_traitsILi192ELi64ELi64ELi4ES3_EELb0ELb0ELb1ELb0ELb0ELb1ELb0ELb1ENS_16Flash_fwd_paramsEEEvRKT8_iiiii,(.L_x_7907 - $_ZN5flash24flash_fwd_splitkv_kernelI23Flash_fwd_kernel_traitsILi192ELi64ELi64ELi4ELb0ELb0EN7cutlass10bfloat16_tE19Flash_kernel_traitsILi192ELi64ELi64ELi4ES3_EELb0ELb0ELb1ELb0ELb0ELb1ELb0ELb1EEEvNS_16Flash_fwd_paramsE$_ZN5flash30compute_attn_1rowblock_splitkvI23Flash_fwd_kernel_traitsILi192ELi64ELi64ELi4ELb0ELb0EN7cutlass10bfloat16_tE19Flash_kernel_traitsILi192ELi64ELi64ELi4ES3_EELb0ELb0ELb1ELb0ELb0ELb1ELb0ELb1ENS_16Flash_fwd_paramsEEEvRKT8_iiiii)
$_ZN5flash24flash_fwd_splitkv_kernelI23Flash_fwd_kernel_traitsILi192ELi64ELi64ELi4ELb0ELb0EN7cutlass10bfloat16_tE19Flash_kernel_traitsILi192ELi64ELi64ELi4ES3_EELb0ELb0ELb1ELb0ELb0ELb1ELb0ELb1EEEvNS_16Flash_fwd_paramsE$_ZN5flash30compute_attn_1rowblock_splitkvI23Flash_fwd_kernel_traitsILi192ELi64ELi64ELi4ELb0ELb0EN7cutlass10bfloat16_tE19Flash_kernel_traitsILi192ELi64ELi64ELi4ES3_EELb0ELb0ELb1ELb0ELb0ELb1ELb0ELb1ENS_16Flash_fwd_paramsEEEvRKT8_iiiii:
        /* <DEDUP_REMOVED lines=28> */
.L_x_4319:
[----:B------:R-:W-:Y:S05]  /*0260*/  BSYNC B0 ;  /* 0x0000000000007941 */ /* 0x000fea0003800000 */
.L_x_4318:
        /* <DEDUP_REMOVED lines=8> */
.L_x_4321:
[----:B------:R3:W5:Y:S02]  /*02f0*/  LD.E R0, desc[UR6][R12.64+0xb8] ;  /* 0x0000b8060c007980 */ /* 0x000764000c101900 */
.L_x_4322:
[----:B------:R-:W-:Y:S05]  /*0300*/  BSYNC B0 ;  /* 0x0000000000007941 */ /* 0x000fea0003800000 */
.L_x_4320:
        /* <DEDUP_REMOVED lines=10> */
.L_x_4324:
[----:B------:R-:W2:Y:S01]  /*03b0*/  LD.E.64 R2, desc[UR6][R12.64+0x108] ;  /* 0x000108060c027980 */ /* 0x000ea2000c101b00 */
[----:B------:R-:W-:Y:S01]  /*03c0*/  BSSY B0, `(.L_x_4326) ;  /* 0x0000006000007945 */ /* 0x000fe20003800000 */
[----:B------:R-:W-:Y:S01]  /*03d0*/  IMAD.MOV.U32 R0, RZ, RZ, RZ ;  /* 0x000000ffff007224 */ /* 0x000fe200078e00ff */
[----:B--2---:R-:W-:-:S04]  /*03e0*/  ISETP.NE.U32.AND P0, PT, R2, RZ, PT ;  /* 0x000000ff0200720c */ /* 0x004fc80003f05070 */
[----:B------:R-:W-:-:S13]  /*03f0*/  ISETP.NE.AND.EX P0, PT, R3, RZ, PT, P0 ;  /* 0x000000ff0300720c */ /* 0x000fda0003f05300 */
[----:B------:R-:W-:Y:S05]  /*0400*/  @!P0 BRA `(.L_x_4327) ;  /* 0x0000000000048947 */ /* 0x000fea0003800000 */
[----:B------:R2:W5:Y:S02]  /*0410*/  LD.E R0, desc[UR6][R12.64+0xbc] ;  /* 0x0000bc060c007980 */ /* 0x000564000c101900 */
.L_x_4327:
[----:B------:R-:W-:Y:S05]  /*0420*/  BSYNC B0 ;  /* 0x0000000000007941 */ /* 0x000fea0003800000 */
.L_x_4326:
[----:B-----5:R-:W-:Y:S02]  /*0430*/  IADD3 R135, R73, R0, RZ ;  /* 0x0000000049877210 */ /* 0x020fe40007ffe0ff */
.L_x_4325:
[----:B------:R-:W-:Y:S05]  /*0440*/  BSYNC B1 ;  /* 0x0000000000017941 */ /* 0x000fea0003800000 */
.L_x_4323:
[----:B------:R-:W-:Y:S01]  /*0450*/  IMAD.SHL.U32 R69, R219, 0x40, RZ ;  /* 0x00000040db457824 */ /* 0x000fe200078e00ff */
[----:B------:R-:W-:Y:S01]  /*0460*/  MOV R2, R216 ;  /* 0x000000d800027202 */ /* 0x000fe20000000f00 */
[----:B------:R-:W-:-:S03]  /*0470*/  IMAD.MOV.U32 R3, RZ, RZ, 0x0 ;  /* 0x00000000ff037424 */ /* 0x000fc600078e00ff */
[----:B------:R-:W-:-:S13]  /*0480*/  ISETP.GT.AND P0, PT, R220, R69, PT ;  /* 0x00000045dc00720c */ /* 0x000fda0003f04270 */
[----:B-1234-:R-:W-:Y:S05]  /*0490*/  @!P0 RET.REL.NODEC R2 `(_ZN5flash24flash_fwd_splitkv_kernelI23Flash_fwd_kernel_traitsILi192ELi64ELi64ELi4ELb0ELb0EN7cutlass10bfloat16_tE19Flash_kernel_traitsILi192ELi64ELi64ELi4ES3_EELb0ELb0ELb1ELb0ELb0ELb1ELb0ELb1EEEvNS_16Flash_fwd_paramsE) ;  /* 0xfffffff802d88950 */ /* 0x01efea0003c3ffff */
        /* <DEDUP_REMOVED lines=74> */
.L_x_4330:
[----:B------:R-:W-:Y:S05]  /*0940*/  BSYNC B0 ;  /* 0x0000000000007941 */ /* 0x000fea0003800000 */
.L_x_4329:
        /* <DEDUP_REMOVED lines=19> */
.L_x_4332:
[----:B------:R-:W-:Y:S05]  /*0a80*/  BSYNC B0 ;  /* 0x0000000000007941 */ /* 0x000fea0003800000 */
.L_x_4331:
        /* <DEDUP_REMOVED lines=21> */
.L_x_4334:
[----:B------:R-:W-:Y:S05]  /*0be0*/  BSYNC B0 ;  /* 0x0000000000007941 */ /* 0x000fea0003800000 */
.L_x_4333:
        /* <DEDUP_REMOVED lines=29> */
.L_x_4336:
[----:B------:R-:W-:Y:S05]  /*0dc0*/  BSYNC B0 ;  /* 0x0000000000007941 */ /* 0x000fea0003800000 */
.L_x_4335:
[----:B------:R-:W-:Y:S01]  /*0dd0*/  MOV R217, 0x0 ;  /* 0x0000000000d97802 */ /* 0x000fe20000000f00 */
[----:B------:R-:W-:Y:S04]  /*0de0*/  @!P6 ST.E desc[UR6][R10.64], R4 ;  /* 0x000000040a00e985 */ /* 0x000fe8000c101906 */
[----:B------:R-:W-:Y:S04]  /*0df0*/  @!P5 ST.E desc[UR6][R10.64+0x40], R3 ;  /* 0x000040030a00d985 */ /* 0x000fe8000c101906 */
[----:B------:R1:W-:Y:S02]  /*0e00*/  @!P4 ST.E desc[UR6][R10.64+0x80], R0 ;  /* 0x000080000a00c985 */ /* 0x0003e4000c101906 */
[----:B-12---:R-:W-:Y:S05]  /*0e10*/  @P3 RET.REL.NODEC R216 `(_ZN5flash24flash_fwd_splitkv_kernelI23Flash_fwd_kernel_traitsILi192ELi64ELi64ELi4ELb0ELb0EN7cutlass10bfloat16_tE19Flash_kernel_traitsILi192ELi64ELi64ELi4ES3_EELb0ELb0ELb1ELb0ELb0ELb1ELb0ELb1EEEvNS_16Flash_fwd_paramsE) ;  /* 0xfffffff0d8783950 */ /* 0x006fea0003c3ffff */
[----:B------:R-:W-:Y:S02]  /*0e20*/  MOV R3, 0x7f800000 ;  /* 0x7f80000000037802 */ /* 0x000fe40000000f00 */
[----:B------:R-:W-:-:S03]  /*0e30*/  MOV R217, 0x0 ;  /* 0x0000000000d97802 */ /* 0x000fc60000000f00 */
[----:B------:R1:W-:Y:S02]  /*0e40*/  ST.E desc[UR6][R10.64+0xc0], R3 ;  /* 0x0000c0030a007985 */ /* 0x0003e4000c101906 */
[----:B-1----:R-:W-:Y:S05]  /*0e50*/  RET.REL.NODEC R216 `(_ZN5flash24flash_fwd_splitkv_kernelI23Flash_fwd_kernel_traitsILi192ELi64ELi64ELi4ELb0ELb0EN7cutlass10bfloat16_tE19Flash_kernel_traitsILi192ELi64ELi64ELi4ES3_EELb0ELb0ELb1ELb0ELb0ELb1ELb0ELb1EEEvNS_16Flash_fwd_paramsE) ;  /* 0xfffffff0d8687950 */ /* 0x002fea0003c3ffff */
.L_x_4328:
        /* <DEDUP_REMOVED lines=106> */
.L_x_4338:
        /* <DEDUP_REMOVED lines=78> */
.L_x_4339:
[----:B------:R-:W-:Y:S05]  /*19e0*/  BSYNC B0 ;  /* 0x0000000000007941 */ /* 0x000fea0003800000 */
.L_x_4337:
        /* <DEDUP_REMOVED lines=277> */
.L_x_4434:
        /* <DEDUP_REMOVED lines=24> */
.L_x_4342:
[----:B------:R-:W-:Y:S05]  /*2cc0*/  BSYNC B0 ;  /* 0x0000000000007941 */ /* 0x000fea0003800000 */
.L_x_4341:
        /* <DEDUP_REMOVED lines=15> */
.L_x_4344:
[----:B------:R-:W-:Y:S05]  /*2dc0*/  BSYNC B0 ;  /* 0x0000000000007941 */ /* 0x000fea0003800000 */
.L_x_4343:
        /* <DEDUP_REMOVED lines=15> */
.L_x_4346:
[----:B------:R-:W-:Y:S05]  /*2ec0*/  BSYNC B0 ;  /* 0x0000000000007941 */ /* 0x000fea0003800000 */
.L_x_4345:
        /* <DEDUP_REMOVED lines=15> */
.L_x_4348:
[----:B------:R-:W-:Y:S05]  /*2fc0*/  BSYNC B0 ;  /* 0x0000000000007941 */ /* 0x000fea0003800000 */
.L_x_4347:
        /* <DEDUP_REMOVED lines=66> */
.L_x_4355:
[----:B------:R-:W-:Y:S05]  /*33f0*/  BSYNC B0 ;  /* 0x0000000000007941 */ /* 0x000fea0003800000 */
.L_x_4354:
        /* <DEDUP_REMOVED lines=48> */
.L_x_4357:
[----:B------:R-:W-:Y:S05]  /*3700*/  BSYNC B0 ;  /* 0x0000000000007941 */ /* 0x000fea0003800000 */
.L_x_4356:
        /* <DEDUP_REMOVED lines=47> */
.L_x_4353:
[----:B------:R-:W-:Y:S05]  /*3a00*/  BSYNC B1 ;  /* 0x0000000000017941 */ /* 0x000fea0003800000 */
.L_x_4352:
        /* <DEDUP_REMOVED lines=65> */
.L_x_4361:
[----:B------:R-:W-:Y:S05]  /*3e20*/  BSYNC B0 ;  /* 0x0000000000007941 */ /* 0x000fea0003800000 */
.L_x_4360:
        /* <DEDUP_REMOVED lines=51> */
.L_x_4363:
[----:B------:R-:W-:Y:S05]  /*4160*/  BSYNC B0 ;  /* 0x0000000000007941 */ /* 0x000fea0003800000 */
.L_x_4362:
        /* <DEDUP_REMOVED lines=50> */
.L_x_4359:
[----:B------:R-:W-:Y:S05]  /*4490*/  BSYNC B1 ;  /* 0x0000000000017941 */ /* 0x000fea0003800000 */
.L_x_4358:
        /* <DEDUP_REMOVED lines=65> */
.L_x_4367:
[----:B------:R-:W-:Y:S05]  /*48b0*/  BSYNC B0 ;  /* 0x0000000000007941 */ /* 0x000fea0003800000 */
.L_x_4366:
        /* <DEDUP_REMOVED lines=51> */
.L_x_4369:
[----:B------:R-:W-:Y:S05]  /*4bf0*/  BSYNC B0 ;  /* 0x0000000000007941 */ /* 0x000fea0003800000 */
.L_x_4368:
        /* <DEDUP_REMOVED lines=50> */
.L_x_4365:
[----:B------:R-:W-:Y:S05]  /*4f20*/  BSYNC B1 ;  /* 0x0000000000017941 */ /* 0x000fea0003800000 */
.L_x_4364:
        /* <DEDUP_REMOVED lines=67> */
.L_x_4373:
[----:B------:R-:W-:Y:S05]  /*5360*/  BSYNC B0 ;  /* 0x0000000000007941 */ /* 0x000fea0003800000 */
.L_x_4372:
        /* <DEDUP_REMOVED lines=51> */
.L_x_4375:
[----:B------:R-:W-:Y:S05]  /*56a0*/  BSYNC B0 ;  /* 0x0000000000007941 */ /* 0x000fea0003800000 */
.L_x_4374:
        /* <DEDUP_REMOVED lines=50> */
.L_x_4371:
[----:B------:R-:W-:Y:S05]  /*59d0*/  BSYNC B1 ;  /* 0x0000000000017941 */ /* 0x000fea0003800000 */
.L_x_4370:
[----:B------:R-:W2:Y:S02]  /*59e0*/  LD.E R3, desc[UR6][R12.64+0xd0] ;  /* 0x0000d0060c037980 */ /* 0x000ea4000c101900 */
[----:B--2---:R-:W-:Y:S05]  /*59f0*/  IMAD.U32 R3, R3, -0x20, RZ ;  /* 0xffffffe003037824 */ /* 0x004fea00078e00ff */
[C---:B------:R-:W-:Y:S02]  /*5a00*/  LEA R18, P1, R3.reuse, R18, 0x1 ;  /* 0x0000001203127211 */ /* 0x040fe400078208ff */
[C---:B------:R-:W-:Y:S02]  /*5a10*/  LEA R58, P0, R3.reuse, R58, 0x1 ;  /* 0x0000003a033a7211 */ /* 0x040fe400078008ff */
[C---:B------:R-:W-:Y:S02]  /*5a20*/  LEA.HI.X.SX32 R19, R3.reuse, R19, 0x1, P1 ;  /* 0x0000001303137211 */ /* 0x040fe400008f0eff */
[----:B------:R-:W-:Y:S01]  /*5a30*/  LEA.HI.X.SX32 R59, R3, R59, 0x1, P0 ;  /* 0x0000003b033b7211 */ /* 0x000fe200000f0eff */
[----:B------:R-:W-:Y:S05]  /*5a40*/  BRA `(.L_x_4376) ;  /* 0x0000004c00a87947 */ /* 0x000fea0003800000 */
.L_x_4351:
        /* <DEDUP_REMOVED lines=89> */
.L_x_4382:
[----:B------:R-:W-:Y:S05]  /*5fe0*/  BSYNC B0 ;  /* 0x0000000000007941 */ /* 0x000fea0003800000 */
.L_x_4381:
[----:B-----5:R2:W-:Y:S02]  /*5ff0*/  ST.E.128 desc[UR6][R128.64], R48 ;  /* 0x0000003080007985 */ /* 0x0205e4000c101d06 */
.L_x_4380:
[----:B------:R-:W-:Y:S05]  /*6000*/  BSYNC B1 ;  /* 0x0000000000017941 */ /* 0x000fea0003800000 */
.L_x_4379:
        /* <DEDUP_REMOVED lines=87> */
.L_x_4386:
[----:B------:R-:W-:Y:S05]  /*6580*/  BSYNC B0 ;  /* 0x0000000000007941 */ /* 0x000fea0003800000 */
.L_x_4385:
[----:B-----5:R3:W-:Y:S02]  /*6590*/  ST.E.128 desc[UR6][R128.64+0x80], R48 ;  /* 0x0000803080007985 */ /* 0x0207e4000c101d06 */
.L_x_4384:
[----:B------:R-:W-:Y:S05]  /*65a0*/  BSYNC B1 ;  /* 0x0000000000017941 */ /* 0x000fea0003800000 */
.L_x_4383:
        /* <DEDUP_REMOVED lines=86> */
.L_x_4388:
[----:B------:R-:W-:Y:S05]  /*6b10*/  BSYNC B0 ;  /* 0x0000000000007941 */ /* 0x000fea0003800000 */
.L_x_4387:
[----:B-----5:R4:W-:Y:S02]  /*6b20*/  ST.E.128 desc[UR6][R128.64+0x100], R48 ;  /* 0x0001003080007985 */ /* 0x0209e4000c101d06 */
.L_x_4378:
[----:B------:R-:W-:Y:S05]  /*6b30*/  BSYNC B2 ;  /* 0x0000000000027941 */ /* 0x000fea0003800000 */
.L_x_4377:
        /* <DEDUP_REMOVED lines=99> */
.L_x_4394:
[----:B------:R-:W-:Y:S05]  /*7170*/  BSYNC B0 ;  /* 0x0000000000007941 */ /* 0x000fea0003800000 */
.L_x_4393:
[----:B-----5:R3:W-:Y:S02]  /*7180*/  ST.E.128 desc[UR6][R196.64], R48 ;  /* 0x00000030c4007985 */ /* 0x0207e4000c101d06 */
.L_x_4392:
[----:B------:R-:W-:Y:S05]  /*7190*/  BSYNC B1 ;  /* 0x0000000000017941 */ /* 0x000fea0003800000 */
.L_x_4391:
        /* <DEDUP_REMOVED lines=94> */
.L_x_4398:
[----:B------:R-:W-:Y:S05]  /*7780*/  BSYNC B0 ;  /* 0x0000000000007941 */ /* 0x000fea0003800000 */
.L_x_4397:
[----:B-----5:R3:W-:Y:S02]  /*7790*/  ST.E.128 desc[UR6][R196.64], R48 ;  /* 0x00000030c4007985 */ /* 0x0207e4000c101d06 */
.L_x_4396:
[----:B------:R-:W-:Y:S05]  /*77a0*/  BSYNC B1 ;  /* 0x0000000000017941 */ /* 0x000fea0003800000 */
.L_x_4395:
        /* <DEDUP_REMOVED lines=93> */
.L_x_4400:
[----:B------:R-:W-:Y:S05]  /*7d80*/  BSYNC B0 ;  /* 0x0000000000007941 */ /* 0x000fea0003800000 */
.L_x_4399:
[----:B-----5:R3:W-:Y:S02]  /*7d90*/  ST.E.128 desc[UR6][R196.64], R48 ;  /* 0x00000030c4007985 */ /* 0x0207e4000c101d06 */
.L_x_4390:
[----:B------:R-:W-:Y:S05]  /*7da0*/  BSYNC B2 ;  /* 0x0000000000027941 */ /* 0x000fea0003800000 */
.L_x_4389:
        /* <DEDUP_REMOVED lines=99> */
.L_x_4406:
[----:B------:R-:W-:Y:S05]  /*83e0*/  BSYNC B0 ;  /* 0x0000000000007941 */ /* 0x000fea0003800000 */
.L_x_4405:
[----:B-----5:R3:W-:Y:S02]  /*83f0*/  ST.E.128 desc[UR6][R196.64], R48 ;  /* 0x00000030c4007985 */ /* 0x0207e4000c101d06 */
.L_x_4404:
[----:B------:R-:W-:Y:S05]  /*8400*/  BSYNC B1 ;  /* 0x0000000000017941 */ /* 0x000fea0003800000 */
.L_x_4403:
        /* <DEDUP_REMOVED lines=94> */
.L_x_4410:
[----:B------:R-:W-:Y:S05]  /*89f0*/  BSYNC B0 ;  /* 0x0000000000007941 */ /* 0x000fea0003800000 */
.L_x_4409:
[----:B-----5:R3:W-:Y:S02]  /*8a00*/  ST.E.128 desc[UR6][R196.64], R48 ;  /* 0x00000030c4007985 */ /* 0x0207e4000c101d06 */
.L_x_4408:
[----:B------:R-:W-:Y:S05]  /*8a10*/  BSYNC B1 ;  /* 0x0000000000017941 */ /* 0x000fea0003800000 */
.L_x_4407:
        /* <DEDUP_REMOVED lines=93> */
.L_x_4412:
[----:B------:R-:W-:Y:S05]  /*8ff0*/  BSYNC B0 ;  /* 0x0000000000007941 */ /* 0x000fea0003800000 */
.L_x_4411:
[----:B-----5:R3:W-:Y:S02]  /*9000*/  ST.E.128 desc[UR6][R196.64], R48 ;  /* 0x00000030c4007985 */ /* 0x0207e4000c101d06 */
.L_x_4402:
[----:B------:R-:W-:Y:S05]  /*9010*/  BSYNC B2 ;  /* 0x0000000000027941 */ /* 0x000fea0003800000 */
.L_x_4401:
        /* <DEDUP_REMOVED lines=101> */
.L_x_4418:
[----:B------:R-:W-:Y:S05]  /*9670*/  BSYNC B0 ;  /* 0x0000000000007941 */ /* 0x000fea0003800000 */
.L_x_4417:
[----:B-----5:R3:W-:Y:S02]  /*9680*/  ST.E.128 desc[UR6][R192.64], R48 ;  /* 0x00000030c0007985 */ /* 0x0207e4000c101d06 */
.L_x_4416:
[----:B------:R-:W-:Y:S05]  /*9690*/  BSYNC B1 ;  /* 0x0000000000017941 */ /* 0x000fea0003800000 */
.L_x_4415:
        /* <DEDUP_REMOVED lines=94> */
.L_x_4422:
[----:B------:R-:W-:Y:S05]  /*9c80*/  BSYNC B0 ;  /* 0x0000000000007941 */ /* 0x000fea0003800000 */
.L_x_4421:
[----:B-----5:R3:W-:Y:S02]  /*9c90*/  ST.E.128 desc[UR6][R192.64], R48 ;  /* 0x00000030c0007985 */ /* 0x0207e4000c101d06 */
.L_x_4420:
[----:B------:R-:W-:Y:S05]  /*9ca0*/  BSYNC B1 ;  /* 0x0000000000017941 */ /* 0x000fea0003800000 */
.L_x_4419:
        /* <DEDUP_REMOVED lines=93> */
.L_x_4424:
[----:B------:R-:W-:Y:S05]  /*a280*/  BSYNC B0 ;  /* 0x0000000000007941 */ /* 0x000fea0003800000 */
.L_x_4423:
[----:B-----5:R3:W-:Y:S02]  /*a290*/  ST.E.128 desc[UR6][R192.64], R48 ;  /* 0x00000030c0007985 */ /* 0x0207e4000c101d06 */
.L_x_4414:
[----:B------:R-:W-:Y:S05]  /*a2a0*/  BSYNC B2 ;  /* 0x0000000000027941 */ /* 0x000fea0003800000 */
.L_x_4413:
[----:B------:R-:W4:Y:S02]  /*a2b0*/  LD.E R3, desc[UR6][R12.64+0xd0] ;  /* 0x0000d0060c037980 */ /* 0x000f24000c101900 */
[----:B----4-:R-:W-:Y:S05]  /*a2c0*/  IMAD.U32 R3, R3, -0x20, RZ ;  /* 0xffffffe003037824 */ /* 0x010fea00078e00ff */
[C---:B------:R-:W-:Y:S02]  /*a2d0*/  LEA R126, P1, R3.reuse, R126, 0x1 ;  /* 0x0000007e037e7211 */ /* 0x040fe400078208ff */
[C---:B------:R-:W-:Y:S02]  /*a2e0*/  LEA R124, P0, R3.reuse, R124, 0x1 ;  /* 0x0000007c037c7211 */ /* 0x040fe400078008ff */
[C---:B------:R-:W-:Y:S02]  /*a2f0*/  LEA.HI.X.SX32 R127, R3.reuse, R127, 0x1, P1 ;  /* 0x0000007f037f7211 */ /* 0x040fe400008f0eff */
[----:B------:R-:W-:Y:S01]  /*a300*/  LEA.HI.X.SX32 R125, R3, R125, 0x1, P0 ;  /* 0x0000007d037d7211 */ /* 0x000fe200000f0eff */
[----:B------:R-:W-:Y:S05]  /*a310*/  BRA `(.L_x_4376) ;  /* 0x0000000400747947 */ /* 0x000fea0003800000 */
.L_x_4350:
        /* <DEDUP_REMOVED lines=18> */
.L_x_4426:
[----:B------:R-:W-:Y:S05]  /*a440*/  BSYNC B0 ;  /* 0x0000000000007941 */ /* 0x000fea0003800000 */
.L_x_4425:
        /* <DEDUP_REMOVED lines=24> */
.L_x_4428:
[----:B------:R-:W-:Y:S05]  /*a5d0*/  BSYNC B0 ;  /* 0x0000000000007941 */ /* 0x000fea0003800000 */
.L_x_4427:
        /* <DEDUP_REMOVED lines=24> */
.L_x_4430:
[----:B------:R-:W-:Y:S05]  /*a760*/  BSYNC B0 ;  /* 0x0000000000007941 */ /* 0x000fea0003800000 */
.L_x_4429:
        /* <DEDUP_REMOVED lines=24> */
.L_x_4376:
[----:B------:R-:W-:Y:S05]  /*a8f0*/  BSYNC B3 ;  /* 0x0000000000037941 */ /* 0x000fea0003800000 */
.L_x_4349:
        /* <DEDUP_REMOVED lines=89> */
.L_x_4432:
        /* <DEDUP_REMOVED lines=8> */
.L_x_4433:
[----:B------:R-:W-:Y:S05]  /*af10*/  BSYNC B0 ;  /* 0x0000000000007941 */ /* 0x000fea0003800000 */
.L_x_4431:
[----:B------:R-:W-:Y:S04]  /*af20*/  IADD3 R11, R11, -0x1, RZ ;  /* 0xffffffff0b0b7810 */ /* 0x000fe80007ffe0ff */
[----:B------:R-:W-:Y:S11]  /*af30*/  ISETP.GT.AND P0, PT, R11, R97, PT ;  /* 0x000000610b00720c */ /* 0x000ff60003f04270 */
[----:B------:R-:W-:Y:S02]  /*af40*/  @!UPT UIADD3 URZ, URZ, URZ, URZ ;  /* 0x0000003f3f3ff290 */ /* 0x000fe4000fffe03f */
[----:B------:R-:W-:Y:S05]  /*af50*/  @P0 BRA `(.L_x_4434) ;  /* 0xffffff7800f80947 */ /* 0x000fea000383ffff */
.L_x_4340:
        /* <DEDUP_REMOVED lines=108> */
.L_x_4443:
[----:B------:R-:W-:Y:S05]  /*b620*/  BSYNC B0 ;  /* 0x0000000000007941 */ /* 0x000fea0003800000 */
.L_x_4442:
[----:B-----5:R3:W-:Y:S02]  /*b630*/  STS.128 [R224], R20 ;  /* 0x00000014e0007388 */ /* 0x0207e40000000c00 */
.L_x_4441:
[----:B------:R-:W-:Y:S05]  /*b640*/  BSYNC B1 ;  /* 0x0000000000017941 */ /* 0x000fea0003800000 */
.L_x_4440:
        /* <DEDUP_REMOVED lines=46> */
.L_x_4447:
[----:B------:R-:W-:Y:S05]  /*b930*/  BSYNC B0 ;  /* 0x0000000000007941 */ /* 0x000fea0003800000 */
.L_x_4446:
[----:B-----5:R1:W-:Y:S02]  /*b940*/  STS.128 [R224+0x2000], R20 ;  /* 0x00200014e0007388 */ /* 0x0203e40000000c00 */
.L_x_4445:
[----:B------:R-:W-:Y:S05]  /*b950*/  BSYNC B1 ;  /* 0x0000000000017941 */ /* 0x000fea0003800000 */
.L_x_4444:
        /* <DEDUP_REMOVED lines=45> */
.L_x_4449:
[----:B------:R-:W-:Y:S05]  /*bc30*/  BSYNC B0 ;  /* 0x0000000000007941 */ /* 0x000fea0003800000 */
.L_x_4448:
[----:B-----5:R3:W-:Y:S02]  /*bc40*/  STS.128 [R224+0x4000], R20 ;  /* 0x00400014e0007388 */ /* 0x0207e40000000c00 */
.L_x_4439:
[----:B------:R-:W-:Y:S05]  /*bc50*/  BSYNC B2 ;  /* 0x0000000000027941 */ /* 0x000fea0003800000 */
.L_x_4438:
        /* <DEDUP_REMOVED lines=51> */
.L_x_4455:
[----:B------:R-:W-:Y:S05]  /*bf90*/  BSYNC B0 ;  /* 0x0000000000007941 */ /* 0x000fea0003800000 */
.L_x_4454:
[----:B-----5:R3:W-:Y:S02]  /*bfa0*/  STS.128 [R224+0x800], R20 ;  /* 0x00080014e0007388 */ /* 0x0207e40000000c00 */
.L_x_4453:
[----:B------:R-:W-:Y:S05]  /*bfb0*/  BSYNC B1 ;  /* 0x0000000000017941 */ /* 0x000fea0003800000 */
.L_x_4452:
        /* <DEDUP_REMOVED lines=46> */
.L_x_4459:
[----:B------:R-:W-:Y:S05]  /*c2a0*/  BSYNC B0 ;  /* 0x0000000000007941 */ /* 0x000fea0003800000 */
.L_x_4458:
[----:B-----5:R3:W-:Y:S02]  /*c2b0*/  STS.128 [R224+0x2800], R20 ;  /* 0x00280014e0007388 */ /* 0x0207e40000000c00 */
.L_x_4457:
[----:B------:R-:W-:Y:S05]  /*c2c0*/  BSYNC B1 ;  /* 0x0000000000017941 */ /* 0x000fea0003800000 */
.L_x_4456:
        /* <DEDUP_REMOVED lines=45> */
.L_x_4461:
[----:B------:R-:W-:Y:S05]  /*c5a0*/  BSYNC B0 ;  /* 0x0000000000007941 */ /* 0x000fea0003800000 */
.L_x_4460:
[----:B-----5:R1:W-:Y:S02]  /*c5b0*/  STS.128 [R224+0x4800], R40 ;  /* 0x00480028e0007388 */ /* 0x0203e40000000c00 */
.L_x_4451:
[----:B------:R-:W-:Y:S05]  /*c5c0*/  BSYNC B2 ;  /* 0x0000000000027941 */ /* 0x000fea0003800000 */
.L_x_4450:
        /* <DEDUP_REMOVED lines=51> */
.L_x_4467:
[----:B------:R-:W-:Y:S05]  /*c900*/  BSYNC B0 ;  /* 0x0000000000007941 */ /* 0x000fea0003800000 */
.L_x_4466:
[----:B-----5:R3:W-:Y:S02]  /*c910*/  STS.128 [R224+0x1000], R20 ;  /* 0x00100014e0007388 */ /* 0x0207e40000000c00 */
.L_x_4465:
[----:B------:R-:W-:Y:S05]  /*c920*/  BSYNC B1 ;  /* 0x0000000000017941 */ /* 0x000fea0003800000 */
.L_x_4464:
        /* <DEDUP_REMOVED lines=46> */
.L_x_4471:
[----:B------:R-:W-:Y:S05]  /*cc10*/  BSYNC B0 ;  /* 0x0000000000007941 */ /* 0x000fea0003800000 */
.L_x_4470:
[----:B-----5:R3:W-:Y:S02]  /*cc20*/  STS.128 [R224+0x3000], R20 ;  /* 0x00300014e0007388 */ /* 0x0207e40000000c00 */
.L_x_4469:
[----:B------:R-:W-:Y:S05]  /*cc30*/  BSYNC B1 ;  /* 0x0000000000017941 */ /* 0x000fea0003800000 */
.L_x_4468:
        /* <DEDUP_REMOVED lines=45> */
.L_x_4473:
[----:B------:R-:W-:Y:S05]  /*cf10*/  BSYNC B0 ;  /* 0x0000000000007941 */ /* 0x000fea0003800000 */
.L_x_4472:
[----:B-----5:R1:W-:Y:S02]  /*cf20*/  STS.128 [R224+0x5000], R36 ;  /* 0x00500024e0007388 */ /* 0x0203e40000000c00 */
.L_x_4463:
[----:B------:R-:W-:Y:S05]  /*cf30*/  BSYNC B2 ;  /* 0x0000000000027941 */ /* 0x000fea0003800000 */
.L_x_4462:
[----:B-1----:R-:W-:-:S05]  /*cf40*/  VIADD R36, R168, 0x30 ;  /* 0x00000030a8247836 */ /* 0x002fca0000000000 */
[----:B------:R-:W-:-:S04]  /*cf50*/  ISETP.GE.AND P0, PT, R36, R15, PT ;  /* 0x0000000f2400720c */ /* 0x000fc80003f06270 */
[----:B------:R-:W-:-:S13]  /*cf60*/  ISETP.LT.OR P0, PT, R57, -0x187, P0 ;  /* 0xfffffe793900780c */ /* 0x000fda0000701670 */
[----:B------:R-:W-:Y:S05]  /*cf70*/  @P0 BRA `(.L_x_4474) ;  /* 0x0000005400540947 */ /* 0x000fea0003800000 */
        /* <DEDUP_REMOVED lines=18> */
[C---:B--2---:R-:W-:Y:S01]  /*d0a0*/  LOP3.LUT R21, R2.reuse, 0xffff0000, RZ, 0xc0, !PT ;  /* 0xffff000002157812 */ /* 0x044fe200078ec0ff */
[----:B------:R-:W-:Y:S01]  /*d0b0*/  IMAD.U32 R2, R2, 0x10000, RZ ;  /* 0x0001000002027824 */ /* 0x000fe200078e00ff */
        /* <DEDUP_REMOVED lines=28> */
.L_x_4478:
[----:B------:R-:W-:Y:S05]  /*d280*/  BSYNC B0 ;  /* 0x0000000000007941 */ /* 0x000fea0003800000 */
.L_x_4477:
[----:B-----5:R1:W-:Y:S02]  /*d290*/  STS.128 [R224+0x1800], R20 ;  /* 0x00180014e0007388 */ /* 0x0203e40000000c00 */
.L_x_4476:
[----:B------:R-:W-:Y:S05]  /*d2a0*/  BSYNC B1 ;  /* 0x0000000000017941 */ /* 0x000fea0003800000 */
.L_x_4475:
        /* <DEDUP_REMOVED lines=13> */
[----:B------:R-:W-:Y:S02]  /*d380*/  SHF.L.U32 R29, R23, 0x10, RZ ;  /* 0x00000010171d7819 */ /* 0x000fe400000006ff */
[----:B------:R-:W-:-:S02]  /*d390*/  SHF.L.U32 R14, R20, 0x10, RZ ;  /* 0x00000010140e7819 */ /* 0x000fc400000006ff */
[----:B------:R-:W-:Y:S02]  /*d3a0*/  LOP3.LUT R30, R20, 0xffff0000, RZ, 0xc0, !PT ;  /* 0xffff0000141e7812 */ /* 0x000fe400078ec0ff */
[----:B------:R-:W-:Y:S02]  /*d3b0*/  LOP3.LUT R23, R23, 0xffff0000, RZ, 0xc0, !PT ;  /* 0xffff000017177812 */ /* 0x000fe400078ec0ff */
[----:B------:R-:W-:Y:S02]  /*d3c0*/  LOP3.LUT R31, R22, 0xffff0000, RZ, 0xc0, !PT ;  /* 0xffff0000161f7812 */ /* 0x000fe400078ec0ff */
[----:B---3--:R-:W-:Y:S02]  /*d3d0*/  LOP3.LUT R17, R2, 0xffff0000, RZ, 0xc0, !PT ;  /* 0xffff000002117812 */ /* 0x008fe400078ec0ff */
[C---:B------:R-:W-:Y:S01]  /*d3e0*/  LOP3.LUT R16, R3.reuse, 0xffff0000, RZ, 0xc0, !PT ;  /* 0xffff000003107812 */ /* 0x040fe200078ec0ff */
[----:B------:R-:W-:Y:S01]  /*d3f0*/  IMAD.U32 R3, R3, 0x10000, RZ ;  /* 0x0001000003037824 */ /* 0x000fe200078e00ff */
        /* <DEDUP_REMOVED lines=8> */
[-C--:B------:R-:W-:Y:S01]  /*d480*/  FFMA.FTZ R22, R29, R20.reuse, -R22 ;  /* 0x000000141d167223 */ /* 0x080fe20000010816 */
[----:B------:R-:W-:Y:S01]  /*d490*/  FFMA.FTZ R0, R10, R17, R0 ;  /* 0x000000110a007223 */ /* 0x000fe20000010000 */
[----:B------:R-:W-:Y:S01]  /*d4a0*/  SHF.L.U32 R17, R2, 0x10, RZ ;  /* 0x0000001002117819 */ /* 0x000fe200000006ff */
[----:B------:R-:W-:Y:S01]  /*d4b0*/  FMUL.FTZ R10, R23, R20 ;  /* 0x00000014170a7220 */ /* 0x000fe20000410000 */
[C---:B------:R-:W-:Y:S01]  /*d4c0*/  FMUL.FTZ R33, R31.reuse, R3 ;  /* 0x000000031f217220 */ /* 0x040fe20000410000 */
[----:B------:R-:W-:-:S02]  /*d4d0*/  FMUL.FTZ R2, R31, R5 ;  /* 0x000000051f027220 */ /* 0x000fc40000410000 */
[C---:B------:R-:W-:Y:S01]  /*d4e0*/  FMUL.FTZ R23, R30.reuse, R17 ;  /* 0x000000111e177220 */ /* 0x040fe20000410000 */
[----:B------:R-:W-:Y:S01]  /*d4f0*/  FMUL.FTZ R30, R30, R21 ;  /* 0x000000151e1e7220 */ /* 0x000fe20000410000 */
[----:B------:R-:W-:Y:S01]  /*d500*/  FFMA.FTZ R29, R29, R16, R10 ;  /* 0x000000101d1d7223 */ /* 0x000fe2000001000a */
[----:B------:R-:W-:Y:S01]  /*d510*/  FFMA.FTZ R33, R28, R5, -R33 ;  /* 0x000000051c217223 */ /* 0x000fe20000010821 */
[C---:B------:R-:W-:Y:S01]  /*d520*/  FFMA.FTZ R23, R14.reuse, R21, -R23 ;  /* 0x000000150e177223 */ /* 0x040fe20000010817 */
[----:B------:R-:W-:Y:S01]  /*d530*/  FFMA.FTZ R30, R14, R17, R30 ;  /* 0x000000110e1e7223 */ /* 0x000fe2000001001e */
[----:B------:R-:W-:Y:S01]  /*d540*/  FFMA.FTZ R2, R28, R3, R2 ;  /* 0x000000031c027223 */ /* 0x000fe20000010002 */
[----:B------:R-:W-:Y:S02]  /*d550*/  F2FP.BF16.F32.PACK_AB R29, R29, R22 ;  /* 0x000000161d1d723e */ /* 0x000fe400000010ff */
[----:B------:R-:W-:Y:S02]  /*d560*/  F2FP.BF16.F32.PACK_AB R21, R0, R15 ;  /* 0x0000000f0015723e */ /* 0x000fe400000010ff */
[----:B------:R-:W-:-:S02]  /*d570*/  F2FP.BF16.F32.PACK_AB R20, R30, R23 ;  /* 0x000000171e14723e */ /* 0x000fc400000010ff */
[----:B------:R-:W-:Y:S02]  /*d580*/  F2FP.BF16.F32.PACK_AB R22, R2, R33 ;  /* 0x000000210216723e */ /* 0x000fe400000010ff */
[----:B------:R-:W-:Y:S02]  /*d590*/  MOV R23, R29 ;  /* 0x0000001d00177202 */ /* 0x000fe40000000f00 */
.L_x_4482:
[----:B------:R-:W-:Y:S05]  /*d5a0*/  BSYNC B0 ;  /* 0x0000000000007941 */ /* 0x000fea0003800000 */
.L_x_4481:
[----:B-----5:R3:W-:Y:S02]  /*d5b0*/  STS.128 [R224+0x3800], R20 ;  /* 0x00380014e0007388 */ /* 0x0207e40000000c00 */
.L_x_4480:
[----:B------:R-:W-:Y:S05]  /*d5c0*/  BSYNC B1 ;  /* 0x0000000000017941 */ /* 0x000fea0003800000 */
.L_x_4479:
        /* <DEDUP_REMOVED lines=13> */
[C---:B------:R-:W-:Y:S02]  /*d6a0*/  SHF.L.U32 R20, R19.reuse, 0x10, RZ ;  /* 0x0000001013147819 */ /* 0x040fe400000006ff */
[----:B------:R-:W-:Y:S01]  /*d6b0*/  LOP3.LUT R16, R19, 0xffff0000, RZ, 0xc0, !PT ;  /* 0xffff000013107812 */ /* 0x000fe200078ec0ff */
[C---:B------:R-:W-:Y:S01]  /*d6c0*/  IMAD.U32 R19, R18.reuse, 0x10000, RZ ;  /* 0x0001000012137824 */ /* 0x040fe200078e00ff */
[----:B------:R-:W-:Y:S02]  /*d6d0*/  LOP3.LUT R18, R18, 0xffff0000, RZ, 0xc0, !PT ;  /* 0xffff000012127812 */ /* 0x000fe400078ec0ff */
[----:B---3--:R-:W-:Y:S02]  /*d6e0*/  LOP3.LUT R17, R4, 0xffff0000, RZ, 0xc0, !PT ;  /* 0xffff000004117812 */ /* 0x008fe400078ec0ff */
[----:B--2---:R-:W-:-:S03]  /*d6f0*/  LOP3.LUT R14, R2, 0xffff0000, RZ, 0xc0, !PT ;  /* 0xffff0000020e7812 */ /* 0x004fc600078ec0ff */
[C---:B------:R-:W-:Y:S01]  /*d700*/  FMUL.FTZ R23, R0.reuse, R17 ;  /* 0x0000001100177220 */ /* 0x040fe20000410000 */
[----:B------:R-:W-:Y:S02]  /*d710*/  LOP3.LUT R11, R3, 0xffff0000, RZ, 0xc0, !PT ;  /* 0xffff0000030b7812 */ /* 0x000fe400078ec0ff */
[----:B------:R-:W-:Y:S01]  /*d720*/  LOP3.LUT R15, R5, 0xffff0000, RZ, 0xc0, !PT ;  /* 0xffff0000050f7812 */ /* 0x000fe200078ec0ff */
[-C--:B------:R-:W-:Y:S01]  /*d730*/  FMUL.FTZ R10, R0, R14.reuse ;  /* 0x0000000e000a7220 */ /* 0x080fe20000410000 */
[----:B------:R-:W-:Y:S02]  /*d740*/  SHF.L.U32 R2, R2, 0x10, RZ ;  /* 0x0000001002027819 */ /* 0x000fe400000006ff */
[----:B------:R-:W-:Y:S01]  /*d750*/  SHF.L.U32 R3, R3, 0x10, RZ ;  /* 0x0000001003037819 */ /* 0x000fe200000006ff */
[----:B------:R-:W-:Y:S01]  /*d760*/  IMAD.U32 R4, R4, 0x10000, RZ ;  /* 0x0001000004047824 */ /* 0x000fe200078e00ff */
[----:B------:R-:W-:Y:S01]  /*d770*/  SHF.L.U32 R5, R5, 0x10, RZ ;  /* 0x0000001005057819 */ /* 0x000fe200000006ff */
[C---:B------:R-:W-:Y:S01]  /*d780*/  FFMA.FTZ R23, R7.reuse, R14, R23 ;  /* 0x0000000e07177223 */ /* 0x040fe20000010017 */
[----:B------:R-:W-:Y:S01]  /*d790*/  FMUL.FTZ R25, R16, R11 ;  /* 0x0000000b10197220 */ /* 0x000fe20000410000 */
[----:B------:R-:W-:Y:S01]  /*d7a0*/  FFMA.FTZ R10, R7, R17, -R10 ;  /* 0x00000011070a7223 */ /* 0x000fe2000001080a */
[C---:B------:R-:W-:Y:S01]  /*d7b0*/  FMUL.FTZ R0, R21.reuse, R2 ;  /* 0x0000000215007220 */ /* 0x040fe20000410000 */
[----:B------:R-:W-:Y:S01]  /*d7c0*/  FMUL.FTZ R14, R18, R3 ;  /* 0x00000003120e7220 */ /* 0x000fe20000410000 */
[----:B------:R-:W-:Y:S01]  /*d7d0*/  FMUL.FTZ R7, R16, R15 ;  /* 0x0000000f10077220 */ /* 0x000fe20000410000 */
[-C--:B------:R-:W-:Y:S01]  /*d7e0*/  FMUL.FTZ R21, R21, R4.reuse ;  /* 0x0000000415157220 */ /* 0x080fe20000410000 */
        /* <DEDUP_REMOVED lines=11> */
.L_x_4484:
[----:B------:R-:W-:Y:S05]  /*d8a0*/  BSYNC B0 ;  /* 0x0000000000007941 */ /* 0x000fea0003800000 */
.L_x_4483:
[----:B-----5:R1:W-:Y:S01]  /*d8b0*/  STS.128 [R224+0x5800], R16 ;  /* 0x00580010e0007388 */ /* 0x0203e20000000c00 */
[----:B------:R-:W-:Y:S05]  /*d8c0*/  BRA `(.L_x_4474) ;  /* 0x0000004c00007947 */ /* 0x000fea0003800000 */
.L_x_4437:
        /* <DEDUP_REMOVED lines=89> */
.L_x_4490:
[----:B------:R-:W-:Y:S05]  /*de60*/  BSYNC B0 ;  /* 0x0000000000007941 */ /* 0x000fea0003800000 */
.L_x_4489:
[----:B-----5:R3:W-:Y:S02]  /*de70*/  STS.128 [R224], R32 ;  /* 0x00000020e0007388 */ /* 0x0207e40000000c00 */
.L_x_4488:
[----:B------:R-:W-:Y:S05]  /*de80*/  BSYNC B1 ;  /* 0x0000000000017941 */ /* 0x000fea0003800000 */
.L_x_4487:
        /* <DEDUP_REMOVED lines=87> */
.L_x_4494:
[----:B------:R-:W-:Y:S05]  /*e400*/  BSYNC B0 ;  /* 0x0000000000007941 */ /* 0x000fea0003800000 */
.L_x_4493:
[----:B-----5:R1:W-:Y:S02]  /*e410*/  STS.128 [R224+0x2000], R32 ;  /* 0x00200020e0007388 */ /* 0x0203e40000000c00 */
.L_x_4492:
[----:B------:R-:W-:Y:S05]  /*e420*/  BSYNC B1 ;  /* 0x0000000000017941 */ /* 0x000fea0003800000 */
.L_x_4491:
        /* <DEDUP_REMOVED lines=86> */
.L_x_4496:
[----:B------:R-:W-:Y:S05]  /*e990*/  BSYNC B0 ;  /* 0x0000000000007941 */ /* 0x000fea0003800000 */
.L_x_4495:
[----:B-----5:R3:W-:Y:S02]  /*e9a0*/  STS.128 [R224+0x4000], R32 ;  /* 0x00400020e0007388 */ /* 0x0207e40000000c00 */
.L_x_4486:
[----:B------:R-:W-:Y:S05]  /*e9b0*/  BSYNC B2 ;  /* 0x0000000000027941 */ /* 0x000fea0003800000 */
.L_x_4485:
        /* <DEDUP_REMOVED lines=92> */
.L_x_4502:
[----:B------:R-:W-:Y:S05]  /*ef80*/  BSYNC B0 ;  /* 0x0000000000007941 */ /* 0x000fea0003800000 */
.L_x_4501:
[----:B-----5:R3:W-:Y:S02]  /*ef90*/  STS.128 [R224+0x800], R32 ;  /* 0x00080020e0007388 */ /* 0x0207e40000000c00 */
.L_x_4500:
[----:B------:R-:W-:Y:S05]  /*efa0*/  BSYNC B1 ;  /* 0x0000000000017941 */ /* 0x000fea0003800000 */
.L_x_4499:
        /* <DEDUP_REMOVED lines=87> */
.L_x_4506:
[----:B------:R-:W-:Y:S05]  /*f520*/  BSYNC B0 ;  /* 0x0000000000007941 */ /* 0x000fea0003800000 */
.L_x_4505:
[----:B-----5:R3:W-:Y:S02]  /*f530*/  STS.128 [R224+0x2800], R32 ;  /* 0x00280020e0007388 */ /* 0x0207e40000000c00 */
.L_x_4504:
[----:B------:R-:W-:Y:S05]  /*f540*/  BSYNC B1 ;  /* 0x0000000000017941 */ /* 0x000fea0003800000 */
.L_x_4503:
        /* <DEDUP_REMOVED lines=86> */
.L_x_4508:
[----:B------:R-:W-:Y:S05]  /*fab0*/  BSYNC B0 ;  /* 0x0000000000007941 */ /* 0x000fea0003800000 */
.L_x_4507:
[----:B-----5:R3:W-:Y:S02]  /*fac0*/  STS.128 [R224+0x4800], R32 ;  /* 0x00480020e0007388 */ /* 0x0207e40000000c00 */
.L_x_4498:
[----:B------:R-:W-:Y:S05]  /*fad0*/  BSYNC B2 ;  /* 0x0000000000027941 */ /* 0x000fea0003800000 */
.L_x_4497:
        /* <DEDUP_REMOVED lines=92> */
.L_x_4514:
[----:B------:R-:W-:Y:S05]  /*100a0*/  BSYNC B0 ;  /* 0x0000000000007941 */ /* 0x000fea0003800000 */
.L_x_4513:
[----:B-----5:R3:W-:Y:S02]  /*100b0*/  STS.128 [R224+0x1000], R32 ;  /* 0x00100020e0007388 */ /* 0x0207e40000000c00 */
.L_x_4512:
[----:B------:R-:W-:Y:S05]  /*100c0*/  BSYNC B1 ;  /* 0x0000000000017941 */ /* 0x000fea0003800000 */
.L_x_4511:
        /* <DEDUP_REMOVED lines=87> */
.L_x_4518:
[----:B------:R-:W-:Y:S05]  /*10640*/  BSYNC B0 ;  /* 0x0000000000007941 */ /* 0x000fea0003800000 */
.L_x_4517:
[----:B-----5:R3:W-:Y:S02]  /*10650*/  STS.128 [R224+0x3000], R32 ;  /* 0x00300020e0007388 */ /* 0x0207e40000000c00 */
.L_x_4516:
[----:B------:R-:W-:Y:S05]  /*10660*/  BSYNC B1 ;  /* 0x0000000000017941 */ /* 0x000fea0003800000 */
.L_x_4515:
        /* <DEDUP_REMOVED lines=86> */
.L_x_4520:
[----:B------:R-:W-:Y:S05]  /*10bd0*/  BSYNC B0 ;  /* 0x0000000000007941 */ /* 0x000fea0003800000 */
.L_x_4519:
[----:B-----5:R3:W-:Y:S02]  /*10be0*/  STS.128 [R224+0x5000], R32 ;  /* 0x00500020e0007388 */ /* 0x0207e40000000c00 */
.L_x_4510:
[----:B------:R-:W-:Y:S05]  /*10bf0*/  BSYNC B2 ;  /* 0x0000000000027941 */ /* 0x000fea0003800000 */
.L_x_4509:
        /* <DEDUP_REMOVED lines=42> */
[----:B------:R-:W-:Y:S02]  /*10ea0*/  LOP3.LUT R25, R26, 0xffff0000, RZ, 0xc0, !PT ;  /* 0xffff00001a197812 */ /* 0x000fe400078ec0ff */
[----:B------:R-:W-:Y:S02]  /*10eb0*/  SHF.L.U32 R37, R24, 0x10, RZ ;  /* 0x0000001018257819 */ /* 0x000fe400000006ff */
[C---:B----4-:R-:W-:Y:S02]  /*10ec0*/  SHF.L.U32 R46, R28.reuse, 0x10, RZ ;  /* 0x000000101c2e7819 */ /* 0x050fe400000006ff */
[----:B------:R-:W-:-:S02]  /*10ed0*/  LOP3.LUT R26, R28, 0xffff0000, RZ, 0xc0, !PT ;  /* 0xffff00001c1a7812 */ /* 0x000fc400078ec0ff */
        /* <DEDUP_REMOVED lines=9> */
[C---:B------:R-:W-:Y:S01]  /*10f70*/  IMAD.U32 R27, R29.reuse, 0x10000, RZ ;  /* 0x000100001d1b7824 */ /* 0x040fe200078e00ff */
[----:B------:R-:W-:Y:S01]  /*10f80*/  LOP3.LUT R47, R29, 0xffff0000, RZ, 0xc0, !PT ;  /* 0xffff00001d2f7812 */ /* 0x000fe200078ec0ff */
[----:B------:R-:W-:-:S02]  /*10f90*/  IMAD.U32 R29, R31, 0x10000, RZ ;  /* 0x000100001f1d7824 */ /* 0x000fc400078e00ff */
[----:B------:R-:W-:Y:S01]  /*10fa0*/  @!P0 FADD.FTZ R30, -R30, -RZ ;  /* 0x800000ff1e1e8221 */ /* 0x000fe20000010100 */
[----:B------:R-:W-:Y:S01]  /*10fb0*/  FMUL.FTZ R23, R23, R26 ;  /* 0x0000001a17177220 */ /* 0x000fe20000410000 */
[----:B------:R-:W-:Y:S01]  /*10fc0*/  FMUL.FTZ R28, R25, R28 ;  /* 0x0000001c191c7220 */ /* 0x000fe20000410000 */
[----:B------:R-:W-:Y:S01]  /*10fd0*/  @!P0 FADD.FTZ R27, -R27, -RZ ;  /* 0x800000ff1b1b8221 */ /* 0x000fe20000010100 */
[----:B------:R-:W-:Y:S01]  /*10fe0*/  @!P0 FADD.FTZ R48, -R48, -RZ ;  /* 0x800000ff30308221 */ /* 0x000fe20000010100 */
[----:B------:R-:W-:Y:S01]  /*10ff0*/  @!P0 FADD.FTZ R29, -R29, -RZ ;  /* 0x800000ff1d1d8221 */ /* 0x000fe20000010100 */
[C---:B---3--:R-:W-:Y:S01]  /*11000*/  SHF.L.U32 R26, R32.reuse, 0x10, RZ ;  /* 0x00000010201a7819 */ /* 0x048fe200000006ff */
[----:B------:R-:W-:Y:S01]  /*11010*/  @!P0 FADD.FTZ R47, -R47, -RZ ;  /* 0x800000ff2f2f8221 */ /* 0x000fe20000010100 */
[----:B------:R-:W-:Y:S01]  /*11020*/  LOP3.LUT R25, R32, 0xffff0000, RZ, 0xc0, !PT ;  /* 0xffff000020197812 */ /* 0x000fe200078ec0ff */
[----:B------:R-:W-:Y:S01]  /*11030*/  FMUL.FTZ R46, R37, R46 ;  /* 0x0000002e252e7220 */ /* 0x000fe20000410000 */
[----:B------:R-:W-:Y:S01]  /*11040*/  FMUL.FTZ R45, R45, R30 ;  /* 0x0000001e2d2d7220 */ /* 0x000fe20000410000 */
[----:B------:R-:W-:Y:S01]  /*11050*/  SHF.L.U32 R31, R34, 0x10, RZ ;  /* 0x00000010221f7819 */ /* 0x000fe200000006ff */
[----:B------:R-:W-:Y:S01]  /*11060*/  FMUL.FTZ R22, R22, R27 ;  /* 0x0000001b16167220 */ /* 0x000fe20000410000 */
[----:B------:R-:W-:Y:S01]  /*11070*/  LOP3.LUT R30, R34, 0xffff0000, RZ, 0xc0, !PT ;  /* 0xffff0000221e7812 */ /* 0x000fe200078ec0ff */
[----:B------:R-:W-:Y:S01]  /*11080*/  FMUL.FTZ R43, R43, R48 ;  /* 0x000000302b2b7220 */ /* 0x000fe20000410000 */
[----:B------:R-:W-:Y:S01]  /*11090*/  FMUL.FTZ R29, R24, R29 ;  /* 0x0000001d181d7220 */ /* 0x000fe20000410000 */
[----:B------:R-:W-:Y:S01]  /*110a0*/  LOP3.LUT R32, R33, 0xffff0000, RZ, 0xc0, !PT ;  /* 0xffff000021207812 */ /* 0x000fe200078ec0ff */
[----:B------:R-:W-:Y:S01]  /*110b0*/  FMUL.FTZ R47, R44, R47 ;  /* 0x0000002f2c2f7220 */ /* 0x000fe20000410000 */
[----:B------:R-:W-:Y:S01]  /*110c0*/  LOP3.LUT R34, R35, 0xffff0000, RZ, 0xc0, !PT ;  /* 0xffff000023227812 */ /* 0x000fe200078ec0ff */
[----:B------:R-:W-:-:S02]  /*110d0*/  IMAD.U32 R24, R33, 0x10000, RZ ;  /* 0x0001000021187824 */ /* 0x000fc400078e00ff */
[----:B------:R-:W-:Y:S01]  /*110e0*/  FFMA.FTZ R15, R15, R26, R46 ;  /* 0x0000001a0f0f7223 */ /* 0x000fe2000001002e */
[----:B------:R-:W-:Y:S02]  /*110f0*/  IMAD.U32 R27, R35, 0x10000, RZ ;  /* 0x00010000231b7824 */ /* 0x000fe400078e00ff */
        /* <DEDUP_REMOVED lines=12> */
.L_x_4524:
[----:B------:R-:W-:Y:S05]  /*111c0*/  BSYNC B0 ;  /* 0x0000000000007941 */ /* 0x000fea0003800000 */
.L_x_4523:
[----:B-----5:R1:W-:Y:S02]  /*111d0*/  STS.128 [R224+0x1800], R20 ;  /* 0x00180014e0007388 */ /* 0x0203e40000000c00 */
.L_x_4522:
[----:B------:R-:W-:Y:S05]  /*111e0*/  BSYNC B1 ;  /* 0x0000000000017941 */ /* 0x000fea0003800000 */
.L_x_4521:
        /* <DEDUP_REMOVED lines=24> */
[----:B---3--:R-:W-:-:S04]  /*11370*/  LEA R32, P1, R17, R40, 0x1 ;  /* 0x0000002811207211 */ /* 0x008fc800078208ff */
[----:B------:R-:W-:-:S06]  /*11380*/  LEA.HI.X R33, R17, R41, R15, 0x1, P1 ;  /* 0x0000002911217211 */ /* 0x000fcc00008f0c0f */
[----:B------:R-:W3:Y:S01]  /*11390*/  LD.E.128 R32, desc[UR6][R32.64+0x80] ;  /* 0x0000800620207980 */ /* 0x000ee2000c101d00 */
        /* <DEDUP_REMOVED lines=35> */
[C---:B---3--:R-:W-:Y:S01]  /*115d0*/  IMAD.U32 R28, R32.reuse, 0x10000, RZ ;  /* 0x00010000201c7824 */ /* 0x048fe200078e00ff */
        /* <DEDUP_REMOVED lines=24> */
.L_x_4528:
[----:B------:R-:W-:Y:S05]  /*11760*/  BSYNC B0 ;  /* 0x0000000000007941 */ /* 0x000fea0003800000 */
.L_x_4527:
[----:B-----5:R1:W-:Y:S02]  /*11770*/  STS.128 [R224+0x3800], R20 ;  /* 0x00380014e0007388 */ /* 0x0203e40000000c00 */
.L_x_4526:
[----:B------:R-:W-:Y:S05]  /*11780*/  BSYNC B1 ;  /* 0x0000000000017941 */ /* 0x000fea0003800000 */
.L_x_4525:
        /* <DEDUP_REMOVED lines=39> */
[C---:B------:R-:W-:Y:S01]  /*11a00*/  IMAD.U32 R16, R18.reuse, 0x10000, RZ ;  /* 0x0001000012107824 */ /* 0x040fe200078e00ff */
[----:B------:R-:W-:Y:S02]  /*11a10*/  LOP3.LUT R15, R18, 0xffff0000, RZ, 0xc0, !PT ;  /* 0xffff0000120f7812 */ /* 0x000fe400078ec0ff */
[C---:B------:R-:W-:Y:S02]  /*11a20*/  SHF.L.U32 R14, R19.reuse, 0x10, RZ ;  /* 0x00000010130e7819 */ /* 0x040fe400000006ff */
[----:B------:R-:W-:Y:S02]  /*11a30*/  LOP3.LUT R21, R19, 0xffff0000, RZ, 0xc0, !PT ;  /* 0xffff000013157812 */ /* 0x000fe400078ec0ff */
[----:B------:R-:W-:Y:S01]  /*11a40*/  SHF.L.U32 R9, R17, 0x10, RZ ;  /* 0x0000001011097819 */ /* 0x000fe200000006ff */
[C---:B---3--:R-:W-:Y:S01]  /*11a50*/  IMAD.U32 R32, R24.reuse, 0x10000, RZ ;  /* 0x0001000018207824 */ /* 0x048fe200078e00ff */
[----:B------:R-:W-:-:S02]  /*11a60*/  LOP3.LUT R19, R24, 0xffff0000, RZ, 0xc0, !PT ;  /* 0xffff000018137812 */ /* 0x000fc400078ec0ff */
[C---:B------:R-:W-:Y:S01]  /*11a70*/  SHF.L.U32 R18, R25.reuse, 0x10, RZ ;  /* 0x0000001019127819 */ /* 0x040fe200000006ff */
[----:B------:R-:W-:Y:S01]  /*11a80*/  @!P0 FADD.FTZ R32, -R32, -RZ ;  /* 0x800000ff20208221 */ /* 0x000fe20000010100 */
        /* <DEDUP_REMOVED lines=10> */
[----:B------:R-:W-:Y:S01]  /*11b30*/  LOP3.LUT R17, R17, 0xffff0000, RZ, 0xc0, !PT ;  /* 0xffff000011117812 */ /* 0x000fe200078ec0ff */
[----:B------:R-:W-:Y:S01]  /*11b40*/  @!P0 FADD.FTZ R34, -R34, -RZ ;  /* 0x800000ff22228221 */ /* 0x000fe20000010100 */
[----:B------:R-:W-:Y:S01]  /*11b50*/  @!P0 FADD.FTZ R26, -R26, -RZ ;  /* 0x800000ff1a1a8221 */ /* 0x000fe20000010100 */
[----:B------:R-:W-:Y:S01]  /*11b60*/  FMUL.FTZ R32, R11, R32 ;  /* 0x000000200b207220 */ /* 0x000fe20000410000 */
[----:B------:R-:W-:Y:S01]  /*11b70*/  FMUL.FTZ R9, R9, R18 ;  /* 0x0000001209097220 */ /* 0x000fe20000410000 */
        /* <DEDUP_REMOVED lines=9> */
[----:B------:R-:W-:Y:S01]  /*11c10*/  SHF.L.U32 R10, R29, 0x10, RZ ;  /* 0x000000101d0a7819 */ /* 0x000fe200000006ff */
        /* <DEDUP_REMOVED lines=16> */
.L_x_4530:
[----:B------:R-:W-:Y:S05]  /*11d20*/  BSYNC B0 ;  /* 0x0000000000007941 */ /* 0x000fea0003800000 */
.L_x_4529:
[----:B-----5:R1:W-:Y:S01]  /*11d30*/  STS.128 [R224+0x5800], R20 ;  /* 0x00580014e0007388 */ /* 0x0203e20000000c00 */
[----:B------:R-:W-:Y:S05]  /*11d40*/  BRA `(.L_x_4474) ;  /* 0x0000000400e07947 */ /* 0x000fea0003800000 */
.L_x_4436:
[----:B------:R-:W-:Y:S01]  /*11d50*/  IMAD.IADD R7, R220, 0x1, -R69 ;  /* 0x00000001dc077824 */ /* 0x000fe200078e0a45 */
[----:B------:R-:W-:Y:S01]  /*11d60*/  BSSY B0, `(.L_x_4531) ;  /* 0x0000022000007945 */ /* 0x000fe20003800000 */
[C---:B------:R-:W-:Y:S01]  /*11d70*/  VIADD R6, R168.reuse, 0x10 ;  /* 0x00000010a8067836 */ /* 0x040fe20000000000 */
[----:B------:R-:W-:Y:S01]  /*11d80*/  ISETP.GE.AND P1, PT, R9, R77, PT ;  /* 0x0000004d0900720c */ /* 0x000fe20003f26270 */
[C---:B-----5:R-:W-:Y:S01]  /*11d90*/  VIADD R8, R168.reuse, 0x20 ;  /* 0x00000020a8087836 */ /* 0x060fe20000000000 */
        /* <DEDUP_REMOVED lines=30> */
.L_x_4532:
[----:B------:R-:W-:Y:S05]  /*11f80*/  BSYNC B0 ;  /* 0x0000000000007941 */ /* 0x000fea0003800000 */
.L_x_4531:
        /* <DEDUP_REMOVED lines=27> */
.L_x_4534:
[----:B------:R-:W-:Y:S05]  /*12140*/  BSYNC B0 ;  /* 0x0000000000007941 */ /* 0x000fea0003800000 */
.L_x_4533:
        /* <DEDUP_REMOVED lines=27> */
.L_x_4536:
[----:B------:R-:W-:Y:S05]  /*12300*/  BSYNC B0 ;  /* 0x0000000000007941 */ /* 0x000fea0003800000 */
.L_x_4535:
[----:B------:R-:W-:Y:S05]  /*12310*/  @P4 BRA `(.L_x_4474) ;  /* 0x00000000006c4947 */ /* 0x000fea0003800000 */
[----:B------:R-:W-:Y:S01]  /*12320*/  ISETP.GE.AND P3, PT, R16, R77, PT ;  /* 0x0000004d1000720c */ /* 0x000fe20003f66270 */
[----:B------:R-:W-:Y:S02]  /*12330*/  IMAD.MOV.U32 R175, RZ, RZ, R177 ;  /* 0x000000ffffaf7224 */ /* 0x000fe400078e00b1 */
[----:B------:R-:W-:Y:S02]  /*12340*/  IMAD R0, R179, 0x30, RZ ;  /* 0x00000030b3007824 */ /* 0x000fe400078e02ff */
[----:B------:R-:W-:-:S04]  /*12350*/  IMAD.WIDE.U32 R178, R178, 0x30, R174 ;  /* 0x00000030b2b27825 */ /* 0x000fc800078e00ae */
[----:B--2-4-:R-:W-:Y:S01]  /*12360*/  IMAD.IADD R3, R0, 0x1, R179 ;  /* 0x0000000100037824 */ /* 0x014fe200078e02b3 */
        /* <DEDUP_REMOVED lines=22> */
.L_x_4474:
[----:B------:R-:W-:Y:S05]  /*124d0*/  BSYNC B3 ;  /* 0x0000000000037941 */ /* 0x000fea0003800000 */
.L_x_4435:
[----:B-1-3--:R-:W-:Y:S01]  /*124e0*/  LEA R14, R134, 0xffffffc0, 0x6 ;  /* 0xffffffc0860e7811 */ /* 0x00afe200078e30ff */
        /* <DEDUP_REMOVED lines=26> */
.L_x_4539:
[----:B------:R3:W-:Y:S02]  /*12690*/  STS.128 [R224+0xa000], RZ ;  /* 0x00a000ffe0007388 */ /* 0x0007e40000000c00 */
.L_x_4538:
[----:B------:R-:W-:Y:S05]  /*126a0*/  BSYNC B0 ;  /* 0x0000000000007941 */ /* 0x000fea0003800000 */
.L_x_4537:
        /* <DEDUP_REMOVED lines=31> */
.L_x_4542:
[----:B------:R4:W-:Y:S02]  /*128a0*/  STS.128 [R224+0xa800], RZ ;  /* 0x00a800ffe0007388 */ /* 0x0009e40000000c00 */
.L_x_4541:
[----:B------:R-:W-:Y:S05]  /*128b0*/  BSYNC B0 ;  /* 0x0000000000007941 */ /* 0x000fea0003800000 */
.L_x_4540:
        /* <DEDUP_REMOVED lines=9> */
[----:B-1--4-:R-:W-:-:S05]  /*12950*/  LEA.HI.X R5, R66, R159, R67, 0x5, P2 ;  /* 0x0000009f42057211 */ /* 0x012fca00010f2c43 */
        /* <DEDUP_REMOVED lines=23> */
.L_x_4545:
[----:B------:R4:W-:Y:S02]  /*12ad0*/  STS.128 [R224+0xb000], RZ ;  /* 0x00b000ffe0007388 */ /* 0x0009e40000000c00 */
.L_x_4544:
[----:B------:R-:W-:Y:S05]  /*12ae0*/  BSYNC B0 ;  /* 0x0000000000007941 */ /* 0x000fea0003800000 */
.L_x_4543:
        /* <DEDUP_REMOVED lines=9> */
[----:B-1--4-:R-:W-:-:S04]  /*12b80*/  IMAD.WIDE.U32 R4, R66, 0x30, R158 ;  /* 0x0000003042047825 */ /* 0x012fc800078e009e */
        /* <DEDUP_REMOVED lines=23> */
.L_x_4547:
[----:B------:R-:W-:Y:S05]  /*12d00*/  BSYNC B0 ;  /* 0x0000000000007941 */ /* 0x000fea0003800000 */
.L_x_4546:
[----:B-1--4-:R-:W4:Y:S04]  /*12d10*/  LD.E.64 R4, desc[UR6][R12.64+0x1c0] ;  /* 0x0001c0060c047980 */ /* 0x012f28000c101b00 */
[----:B------:R-:W5:Y:S01]  /*12d20*/  LD.E.64 R10, desc[UR6][R12.64+0x1b8] ;  /* 0x0001b8060c0a7980 */ /* 0x000f62000c101b00 */
[----:B------:R-:W-:-:S03]  /*12d30*/  MOV R170, R218 ;  /* 0x000000da00aa7202 */ /* 0x000fc60000000f00 */
[----:B------:R-:W2:Y:S04]  /*12d40*/  LD.E R2, desc[UR6][R12.64+0xd8] ;  /* 0x0000d8060c027980 */ /* 0x000ea8000c101900 */
[----:B------:R-:W0:Y:S01]  /*12d50*/  LDGDEPBAR ;  /* 0x00000000000079af */ /* 0x000e220000000000 */
[----:B----4-:R-:W-:Y:S02]  /*12d60*/  IMAD R5, R5, R217, RZ ;  /* 0x000000d905057224 */ /* 0x010fe400078e02ff */
[----:B------:R-:W-:-:S04]  /*12d70*/  IMAD.WIDE.U32 R16, R217, R4, R170 ;  /* 0x00000004d9107225 */ /* 0x000fc800078e00aa */
[----:B------:R-:W-:Y:S01]  /*12d80*/  IMAD R5, R4, R72, R5 ;  /* 0x0000004804057224 */ /* 0x000fe200078e0205 */
[----:B-----5:R-:W-:-:S04]  /*12d90*/  LEA R10, P0, R16, R10, 0x2 ;  /* 0x0000000a100a7211 */ /* 0x020fc800078010ff */
[----:B------:R-:W-:-:S04]  /*12da0*/  IADD3 R5, R17, R5, RZ ;  /* 0x0000000511057210 */ /* 0x000fc80007ffe0ff */
[----:B------:R-:W-:-:S05]  /*12db0*/  LEA.HI.X R11, R16, R11, R5, 0x2, P0 ;  /* 0x0000000b100b7211 */ /* 0x000fca00000f1405 */
[----:B------:R-:W4:Y:S01]  /*12dc0*/  LD.E R0, desc[UR6][R10.64] ;  /* 0x000000060a007980 */ /* 0x000f22000c101900 */
[----:B------:R-:W-:-:S04]  /*12dd0*/  DEPBAR.LE SB0, 0x0 ;  /* 0x000080000000791a */ /* 0x000fc80000000000 */
[----:B------:R-:W-:Y:S01]  /*12de0*/  BAR.SYNC.DEFER_BLOCKING 0x0 ;  /* 0x0000000000007b1d */ /* 0x000fe20000010000 */
[----:B------:R-:W-:-:S05]  /*12df0*/  ISETP.GE.AND P0, PT, R168, R3, PT ;  /* 0x00000003a800720c */ /* 0x000fca0003f06270 */
[----:B--2---:R-:W4:Y:S01]  /*12e00*/  MUFU.RCP R5, R2 ;  /* 0x0000000200057308 */ /* 0x004f220000001000 */
[----:B------:R-:W-:Y:S07]  /*12e10*/  BSSY B0, `(.L_x_4548) ;  /* 0x000001c000007945 */ /* 0x000fee0003800000 */
[----:B------:R1:W-:Y:S04]  /*12e20*/  @P0 STS.128 [R224+0xc000], RZ ;  /* 0x00c000ffe0000388 */ /* 0x0003e80000000c00 */
[----:B------:R1:W-:Y:S04]  /*12e30*/  @P0 STS.128 [R224+0xe000], RZ ;  /* 0x00e000ffe0000388 */ /* 0x0003e80000000c00 */
[----:B------:R1:W-:Y:S01]  /*12e40*/  @P0 STS.128 [R224+0x10000], RZ ;  /* 0x010000ffe0000388 */ /* 0x0003e20000000c00 */
[----:B----4-:R-:W-:Y:S01]  /*12e50*/  FMUL.FTZ R0, R0, R5 ;  /* 0x0000000500007220 */ /* 0x010fe20000410000 */
        /* <DEDUP_REMOVED lines=22> */
.L_x_4550:
[----:B------:R2:W-:Y:S02]  /*12fc0*/  STS.128 [R224+0x10000], RZ ;  /* 0x010000ffe0007388 */ /* 0x0005e40000000c00 */
.L_x_4549:
[----:B------:R-:W-:Y:S05]  /*12fd0*/  BSYNC B0 ;  /* 0x0000000000007941 */ /* 0x000fea0003800000 */
.L_x_4548:
        /* <DEDUP_REMOVED lines=34> */
.L_x_4553:
[----:B------:R1:W-:Y:S02]  /*13200*/  STS.128 [R224+0x10800], RZ ;  /* 0x010800ffe0007388 */ /* 0x0003e40000000c00 */
.L_x_4552:
[----:B------:R-:W-:Y:S05]  /*13210*/  BSYNC B0 ;  /* 0x0000000000007941 */ /* 0x000fea0003800000 */
.L_x_4551:
        /* <DEDUP_REMOVED lines=11> */
[C-C-:B-1----:R-:W-:Y:S02]  /*132d0*/  SHF.L.U64.HI R4, R64.reuse, 0x5, R65.reuse ;  /* 0x0000000540047819 */ /* 0x142fe40000010241 */
        /* <DEDUP_REMOVED lines=24> */
.L_x_4556:
[----:B------:R1:W-:Y:S02]  /*13460*/  STS.128 [R224+0x11000], RZ ;  /* 0x011000ffe0007388 */ /* 0x0003e40000000c00 */
.L_x_4555:
[----:B------:R-:W-:Y:S05]  /*13470*/  BSYNC B0 ;  /* 0x0000000000007941 */ /* 0x000fea0003800000 */
.L_x_4554:
        /* <DEDUP_REMOVED lines=46> */
.L_x_4558:
[----:B------:R-:W-:Y:S05]  /*13760*/  BSYNC B0 ;  /* 0x0000000000007941 */ /* 0x000fea0003800000 */
.L_x_4557:
[----:B------:R-:W-:Y:S01]  /*13770*/  LDSM.16.M88.4 R72, [R205] ;  /* 0x00000000cd48783b */ /* 0x000fe20000000200 */
[----:B------:R-:W-:Y:S01]  /*13780*/  R2P PR, R70, 0x6 ;  /* 0x0000000646007804 */ /* 0x000fe20000000000 */
[C---:B-1----:R-:W-:Y:S02]  /*13790*/  VIADD R2, R204.reuse, 0x6000 ;  /* 0x00006000cc027836 */ /* 0x042fe40000000000 */
[----:B------:R-:W1:Y:S01]  /*137a0*/  LDSM.16.M88.4 R40, [R204+0x6000] ;  /* 0x00600000cc28783b */ /* 0x000e620000000200 */
[----:B------:R-:W-:Y:S02]  /*137b0*/  VIADD R202, R204, 0x6020 ;  /* 0x00006020ccca7836 */ /* 0x000fe40000000000 */
[--C-:B------:R-:W-:Y:S01]  /*137c0*/  IMAD R203, R56, 0x2, R205.reuse ;  /* 0x0000000238cb7824 */ /* 0x100fe200078e02cd */
[----:B------:R-:W5:Y:S01]  /*137d0*/  LDSM.16.M88.4 R32, [R204+0x6800] ;  /* 0x00680000cc20783b */ /* 0x000f620000000200 */
[----:B------:R-:W-:Y:S02]  /*137e0*/  IMAD.MOV.U32 R3, RZ, RZ, 0x40 ;  /* 0x00000040ff037424 */ /* 0x000fe400078e00ff */
[C---:B------:R-:W-:Y:S01]  /*137f0*/  IMAD R201, R54.reuse, 0x2, R205 ;  /* 0x0000000236c97824 */ /* 0x040fe200078e02cd */
[----:B------:R-:W2:Y:S01]  /*13800*/  LDSM.16.M88.4 R24, [R204+0x7000] ;  /* 0x00700000cc18783b */ /* 0x000ea20000000200 */
[----:B------:R-:W-:Y:S01]  /*13810*/  LEA R200, R54, R203, 0x1 ;  /* 0x000000cb36c87211 */ /* 0x000fe200078e08ff */
[----:B------:R-:W-:Y:S01]  /*13820*/  @P1 VIADD R202, R2, 0xffffffe0 ;  /* 0xffffffe002ca1836 */ /* 0x000fe20000000000 */
[----:B------:R-:W-:Y:S01]  /*13830*/  SEL R3, R3, 0xffffffc0, !P2 ;  /* 0xffffffc003037807 */ /* 0x000fe20005000000 */
[----:B------:R-:W3:Y:S04]  /*13840*/  LDSM.16.M88.4 R48, [R204+0x7800] ;  /* 0x00780000cc30783b */ /* 0x000ee80000000200 */
[----:B------:R-:W-:Y:S01]  /*13850*/  LDSM.16.M88.4 R60, [R203] ;  /* 0x00000000cb3c783b */ /* 0x000fe20000000200 */
[----:B------:R-:W-:-:S02]  /*13860*/  IMAD.IADD R199, R204, 0x1, R3 ;  /* 0x00000001ccc77824 */ /* 0x000fc400078e0203 */
[----:B------:R-:W-:Y:S01]  /*13870*/  IMAD.IADD R195, R3, 0x1, R202 ;  /* 0x0000000103c37824 */ /* 0x000fe200078e02ca */
[----:B------:R-:W4:Y:S04]  /*13880*/  LDSM.16.M88.4 R4, [R202] ;  /* 0x00000000ca04783b */ /* 0x000f280000000200 */
[----:B------:R-:W4:Y:S04]  /*13890*/  LDSM.16.M88.4 R64, [R202+0x800] ;  /* 0x00080000ca40783b */ /* 0x000f280000000200 */
[----:B------:R-:W4:Y:S04]  /*138a0*/  LDSM.16.M88.4 R16, [R202+0x1000] ;  /* 0x00100000ca10783b */ /* 0x000f280000000200 */
[----:B------:R-:W4:Y:S04]  /*138b0*/  LDSM.16.M88.4 R76, [R202+0x1800] ;  /* 0x00180000ca4c783b */ /* 0x000f280000000200 */
[----:B------:R-:W-:Y:S01]  /*138c0*/  LDSM.16.M88.4 R80, [R201] ;  /* 0x00000000c950783b */ /* 0x000fe20000000200 */
[C---:B-1----:R-:W-:Y:S03]  /*138d0*/  HMMA.16816.F32.BF16 R44, R72.reuse, R40, RZ ;  /* 0x00000028482c723c */ /* 0x042fe600000418ff */
[----:B------:R-:W1:Y:S04]  /*138e0*/  LDSM.16.M88.4 R8, [R199+0x6000] ;  /* 0x00600000c708783b */ /* 0x000e680000000200 */
[----:B------:R-:W4:Y:S01]  /*138f0*/  LD.E R3, desc[UR6][R12.64+0x18c] ;  /* 0x00018c060c037980 */ /* 0x000f22000c101900 */
[C---:B------:R-:W-:Y:S03]  /*13900*/  HMMA.16816.F32.BF16 R40, R72.reuse, R42, RZ ;  /* 0x0000002a4828723c */ /* 0x040fe600000418ff */
[----:B------:R-:W-:Y:S03]  /*13910*/  LDSM.16.M88.4 R84, [R199+0x7800] ;  /* 0x00780000c754783b */ /* 0x000fe60000000200 */
[C---:B-----5:R-:W-:Y:S01]  /*13920*/  HMMA.16816.F32.BF16 R36, R72.reuse, R32, RZ ;  /* 0x000000204824723c */ /* 0x060fe200000418ff */
[----:B------:R-:W-:Y:S04]  /*13930*/  LDSM.16.M88.4 R88, [R202+0x5800] ;  /* 0x00580000ca58783b */ /* 0x000fe80000000200 */
[----:B------:R-:W0:Y:S01]  /*13940*/  LDGDEPBAR ;  /* 0x00000000000079af */ /* 0x000e220000000000 */
[C---:B--2---:R-:W-:Y:S06]  /*13950*/  HMMA.16816.F32.BF16 R28, R72.reuse, R24, RZ ;  /* 0x00000018481c723c */ /* 0x044fec00000418ff */
[C---:B------:R-:W-:Y:S06]  /*13960*/  HMMA.16816.F32.BF16 R32, R72.reuse, R34, RZ ;  /* 0x000000224820723c */ /* 0x040fec00000418ff */
        /* <DEDUP_REMOVED lines=15> */
[----:B------:R-:W5:Y:S04]  /*13a60*/  LDSM.16.M88.4 R60, [R195+0x800] ;  /* 0x00080000c33c783b */ /* 0x000f680000000200 */
[----:B------:R-:W-:Y:S01]  /*13a70*/  LDSM.16.M88.4 R76, [R195+0x1800] ;  /* 0x00180000c34c783b */ /* 0x000fe20000000200 */
        /* <DEDUP_REMOVED lines=19> */
[C---:B-1----:R-:W-:Y:S06]  /*13bb0*/  HMMA.16816.F32.BF16 R28, R64.reuse, R8, R28 ;  /* 0x00000008401c723c */ /* 0x042fec000004181c */
[C---:B------:R-:W-:Y:S01]  /*13bc0*/  HMMA.16816.F32.BF16 R24, R64.reuse, R10, R24 ;  /* 0x0000000a4018723c */ /* 0x040fe20000041818 */
[----:B------:R-:W1:Y:S05]  /*13bd0*/  LDSM.16.M88.4 R8, [R202+0x2000] ;  /* 0x00200000ca08783b */ /* 0x000e6a0000000200 */
[C---:B------:R-:W-:Y:S06]  /*13be0*/  HMMA.16816.F32.BF16 R20, R64.reuse, R76, R20 ;  /* 0x0000004c4014723c */ /* 0x040fec0000041814 */
[----:B------:R-:W-:Y:S01]  /*13bf0*/  HMMA.16816.F32.BF16 R80, R64, R78, R80 ;  /* 0x0000004e4050723c */ /* 0x000fe20000041850 */
[----:B------:R-:W5:Y:S04]  /*13c00*/  LDSM.16.M88.4 R64, [R202+0x2800] ;  /* 0x00280000ca40783b */ /* 0x000f680000000200 */
[----:B------:R-:W-:Y:S01]  /*13c10*/  LDSM.16.M88.4 R76, [R202+0x3800] ;  /* 0x00380000ca4c783b */ /* 0x000fe20000000200 */
[C---:B--2---:R-:W-:Y:S06]  /*13c20*/  HMMA.16816.F32.BF16 R44, R48.reuse, R4, R44 ;  /* 0x00000004302c723c */ /* 0x044fec000004182c */
[C---:B------:R-:W-:Y:S01]  /*13c30*/  HMMA.16816.F32.BF16 R40, R48.reuse, R6, R40 ;  /* 0x000000063028723c */ /* 0x040fe20000041828 */
[----:B------:R-:W2:Y:S05]  /*13c40*/  LDSM.16.M88.4 R4, [R202+0x3000] ;  /* 0x00300000ca04783b */ /* 0x000eaa0000000200 */
[C---:B---3--:R-:W-:Y:S06]  /*13c50*/  HMMA.16816.F32.BF16 R36, R48.reuse, R72, R36 ;  /* 0x000000483024723c */ /* 0x048fec0000041824 */
        /* <DEDUP_REMOVED lines=8> */
[----:B------:R-:W-:Y:S01]  /*13ce0*/  LDSM.16.M88.4 R84, [R199+0x9800] ;  /* 0x00980000c754783b */ /* 0x000fe20000000200 */
[C---:B-1----:R-:W-:Y:S06]  /*13cf0*/  HMMA.16816.F32.BF16 R44, R60.reuse, R8, R44 ;  /* 0x000000083c2c723c */ /* 0x042fec000004182c */
[C---:B------:R-:W-:Y:S01]  /*13d00*/  HMMA.16816.F32.BF16 R40, R60.reuse, R10, R40 ;  /* 0x0000000a3c28723c */ /* 0x040fe20000041828 */
[----:B------:R-:W1:Y:S05]  /*13d10*/  LDSM.16.M88.4 R8, [R199+0x9000] ;  /* 0x00900000c708783b */ /* 0x000e6a0000000200 */
[C---:B-----5:R-:W-:Y:S06]  /*13d20*/  HMMA.16816.F32.BF16 R36, R60.reuse, R64, R36 ;  /* 0x000000403c24723c */ /* 0x060fec0000041824 */
[C---:B------:R-:W-:Y:S01]  /*13d30*/  HMMA.16816.F32.BF16 R32, R60.reuse, R66, R32 ;  /* 0x000000423c20723c */ /* 0x040fe20000041820 */
[----:B------:R-:W-:Y:S05]  /*13d40*/  LDSM.16.M88.4 R64, [R195+0x2000] ;  /* 0x00200000c340783b */ /* 0x000fea0000000200 */
[C---:B--2---:R-:W-:Y:S06]  /*13d50*/  HMMA.16816.F32.BF16 R28, R60.reuse, R4, R28 ;  /* 0x000000043c1c723c */ /* 0x044fec000004181c */
[C---:B------:R-:W-:Y:S01]  /*13d60*/  HMMA.16816.F32.BF16 R24, R60.reuse, R6, R24 ;  /* 0x000000063c18723c */ /* 0x040fe20000041818 */
[----:B------:R-:W2:Y:S05]  /*13d70*/  LDSM.16.M88.4 R4, [R200+0x2000] ;  /* 0x00200000c804783b */ /* 0x000eaa0000000200 */
[C---:B------:R-:W-:Y:S06]  /*13d80*/  HMMA.16816.F32.BF16 R20, R60.reuse, R76, R20 ;  /* 0x0000004c3c14723c */ /* 0x040fec0000041814 */
[----:B------:R-:W-:Y:S01]  /*13d90*/  HMMA.16816.F32.BF16 R80, R60, R78, R80 ;  /* 0x0000004e3c50723c */ /* 0x000fe20000041850 */
[----:B------:R-:W5:Y:S04]  /*13da0*/  LDSM.16.M88.4 R60, [R195+0x2800] ;  /* 0x00280000c33c783b */ /* 0x000f680000000200 */
[----:B------:R-:W-:Y:S01]  /*13db0*/  LDSM.16.M88.4 R76, [R195+0x3800] ;  /* 0x00380000c34c783b */ /* 0x000fe20000000200 */
[C---:B---3--:R-:W-:Y:S06]  /*13dc0*/  HMMA.16816.F32.BF16 R44, R72.reuse, R16, R44 ;  /* 0x00000010482c723c */ /* 0x048fec000004182c */
[C---:B------:R-:W-:Y:S01]  /*13dd0*/  HMMA.16816.F32.BF16 R40, R72.reuse, R18, R40 ;  /* 0x000000124828723c */ /* 0x040fe20000041828 */
[----:B------:R-:W3:Y:S05]  /*13de0*/  LDSM.16.M88.4 R16, [R195+0x3000] ;  /* 0x00300000c310783b */ /* 0x000eea0000000200 */
[C---:B----4-:R-:W-:Y:S06]  /*13df0*/  HMMA.16816.F32.BF16 R36, R72.reuse, R48, R36 ;  /* 0x000000304824723c */ /* 0x050fec0000041824 */
[C---:B------:R-:W-:Y:S01]  /*13e00*/  HMMA.16816.F32.BF16 R32, R72.reuse, R50, R32 ;  /* 0x000000324820723c */ /* 0x040fe20000041820 */
[----:B------:R-:W-:Y:S05]  /*13e10*/  LDSM.16.M88.4 R48, [R205+0x4000] ;  /* 0x00400000cd30783b */ /* 0x000fea0000000200 */
[C---:B-1----:R-:W-:Y:S06]  /*13e20*/  HMMA.16816.F32.BF16 R28, R72.reuse, R8, R28 ;  /* 0x00000008481c723c */ /* 0x042fec000004181c */
[C---:B------:R-:W-:Y:S01]  /*13e30*/  HMMA.16816.F32.BF16 R24, R72.reuse, R10, R24 ;  /* 0x0000000a4818723c */ /* 0x040fe20000041818 */
[----:B------:R-:W1:Y:S05]  /*13e40*/  LDSM.16.M88.4 R8, [R204+0xa000] ;  /* 0x00a00000cc08783b */ /* 0x000e6a0000000200 */
[C---:B------:R-:W-:Y:S06]  /*13e50*/  HMMA.16816.F32.BF16 R20, R72.reuse, R84, R20 ;  /* 0x000000544814723c */ /* 0x040fec0000041814 */
[----:B------:R-:W-:Y:S01]  /*13e60*/  HMMA.16816.F32.BF16 R80, R72, R86, R80 ;  /* 0x000000564850723c */ /* 0x000fe20000041850 */
[----:B------:R-:W-:Y:S04]  /*13e70*/  LDSM.16.M88.4 R72, [R204+0xa800] ;  /* 0x00a80000cc48783b */ /* 0x000fe80000000200 */
[----:B------:R-:W-:Y:S01]  /*13e80*/  LDSM.16.M88.4 R84, [R203+0x4000] ;  /* 0x00400000cb54783b */ /* 0x000fe20000000200 */
[C---:B--2---:R-:W-:Y:S06]  /*13e90*/  HMMA.16816.F32.BF16 R44, R4.reuse, R64, R44 ;  /* 0x00000040042c723c */ /* 0x044fec000004182c */
[C---:B------:R-:W-:Y:S01]  /*13ea0*/  HMMA.16816.F32.BF16 R40, R4.reuse, R66, R40 ;  /* 0x000000420428723c */ /* 0x040fe20000041828 */
[----:B------:R-:W2:Y:S05]  /*13eb0*/  LDSM.16.M88.4 R64, [R204+0xb000] ;  /* 0x00b00000cc40783b */ /* 0x000eaa0000000200 */
[C---:B-----5:R-:W-:Y:S06]  /*13ec0*/  HMMA.16816.F32.BF16 R36, R4.reuse, R60, R36 ;  /* 0x0000003c0424723c */ /* 0x060fec0000041824 */
[C---:B------:R-:W-:Y:S01]  /*13ed0*/  HMMA.16816.F32.BF16 R32, R4.reuse, R62, R32 ;  /* 0x0000003e0420723c */ /* 0x040fe20000041820 */
[----:B------:R-:W4:Y:S05]  /*13ee0*/  LDSM.16.M88.4 R60, [R204+0xb800] ;  /* 0x00b80000cc3c783b */ /* 0x000f2a0000000200 */
[C---:B---3--:R-:W-:Y:S06]  /*13ef0*/  HMMA.16816.F32.BF16 R28, R4.reuse, R16, R28 ;  /* 0x00000010041c723c */ /* 0x048fec000004181c */
[C---:B------:R-:W-:Y:S01]  /*13f00*/  HMMA.16816.F32.BF16 R24, R4.reuse, R18, R24 ;  /* 0x000000120418723c */ /* 0x040fe20000041818 */
[----:B------:R-:W3:Y:S05]  /*13f10*/  LDSM.16.M88.4 R16, [R202+0x4000] ;  /* 0x00400000ca10783b */ /* 0x000eea0000000200 */
[C---:B------:R-:W-:Y:S06]  /*13f20*/  HMMA.16816.F32.BF16 R20, R4.reuse, R76, R20 ;  /* 0x0000004c0414723c */ /* 0x040fec0000041814 */
[----:B------:R-:W-:Y:S01]  /*13f30*/  HMMA.16816.F32.BF16 R80, R4, R78, R80 ;  /* 0x0000004e0450723c */ /* 0x000fe20000041850 */
[----:B------:R-:W-:Y:S04]  /*13f40*/  LDSM.16.M88.4 R4, [R202+0x4800] ;  /* 0x00480000ca04783b */ /* 0x000fe80000000200 */
[----:B------:R-:W-:Y:S01]  /*13f50*/  LDSM.16.M88.4 R76, [R201+0x4000] ;  /* 0x00400000c94c783b */ /* 0x000fe20000000200 */
[C---:B-1----:R-:W-:Y:S06]  /*13f60*/  HMMA.16816.F32.BF16 R44, R48.reuse, R8, R44 ;  /* 0x00000008302c723c */ /* 0x042fec000004182c */
[C---:B------:R-:W-:Y:S01]  /*13f70*/  HMMA.16816.F32.BF16 R40, R48.reuse, R10, R40 ;  /* 0x0000000a3028723c */ /* 0x040fe20000041828 */
[----:B------:R-:W1:Y:S05]  /*13f80*/  LDSM.16.M88.4 R8, [R202+0x5000] ;  /* 0x00500000ca08783b */ /* 0x000e6a0000000200 */
[C---:B--2---:R-:W-:Y:S06]  /*13f90*/  HMMA.16816.F32.BF16 R28, R48.reuse, R64, R28 ;  /* 0x00000040301c723c */ /* 0x044fec000004181c */
[C---:B------:R-:W-:Y:S06]  /*13fa0*/  HMMA.16816.F32.BF16 R36, R48.reuse, R72, R36 ;  /* 0x000000483024723c */ /* 0x040fec0000041824 */
[C---:B------:R-:W-:Y:S01]  /*13fb0*/  HMMA.16816.F32.BF16 R32, R48.reuse, R74, R32 ;  /* 0x0000004a3020723c */ /* 0x040fe20000041820 */
[----:B------:R-:W2:Y:S05]  /*13fc0*/  LDSM.16.M88.4 R72, [R199+0xa000] ;  /* 0x00a00000c748783b */ /* 0x000eaa0000000200 */
[C---:B------:R-:W-:Y:S01]  /*13fd0*/  HMMA.16816.F32.BF16 R24, R48.reuse, R66, R24 ;  /* 0x000000423018723c */ /* 0x040fe20000041818 */
[----:B------:R-:W-:Y:S05]  /*13fe0*/  LDSM.16.M88.4 R64, [R199+0xa800] ;  /* 0x00a80000c740783b */ /* 0x000fea0000000200 */
[C---:B----4-:R-:W-:Y:S06]  /*13ff0*/  HMMA.16816.F32.BF16 R20, R48.reuse, R60, R20 ;  /* 0x0000003c3014723c */ /* 0x050fec0000041814 */
[----:B------:R-:W-:Y:S01]  /*14000*/  HMMA.16816.F32.BF16 R80, R48, R62, R80 ;  /* 0x0000003e3050723c */ /* 0x000fe20000041850 */
[----:B------:R-:W4:Y:S04]  /*14010*/  LDSM.16.M88.4 R60, [R199+0xb000] ;  /* 0x00b00000c73c783b */ /* 0x000f280000000200 */
[----:B------:R-:W5:Y:S01]  /*14020*/  LDSM.16.M88.4 R48, [R199+0xb800] ;  /* 0x00b80000c730783b */ /* 0x000f620000000200 */
[C---:B---3--:R-:W-:Y:S06]  /*14030*/  HMMA.16816.F32.BF16 R40, R84.reuse, R18, R40 ;  /* 0x000000125428723c */ /* 0x048fec0000041828 */
[C---:B------:R-:W-:Y:S01]  /*14040*/  HMMA.16816.F32.BF16 R44, R84.reuse, R16, R44 ;  /* 0x00000010542c723c */ /* 0x040fe2000004182c */
[----:B------:R-:W-:Y:S05]  /*14050*/  LDSM.16.M88.4 R16, [R195+0x4000] ;  /* 0x00400000c310783b */ /* 0x000fea0000000200 */
[C---:B-1----:R-:W-:Y:S06]  /*14060*/  HMMA.16816.F32.BF16 R28, R84.reuse, R8, R28 ;  /* 0x00000008541c723c */ /* 0x042fec000004181c */
[C---:B------:R-:W-:Y:S06]  /*14070*/  HMMA.16816.F32.BF16 R36, R84.reuse, R4, R36 ;  /* 0x000000045424723c */ /* 0x040fec0000041824 */
[C---:B------:R-:W-:Y:S01]  /*14080*/  HMMA.16816.F32.BF16 R32, R84.reuse, R6, R32 ;  /* 0x000000065420723c */ /* 0x040fe20000041820 */
[----:B------:R-:W1:Y:S05]  /*14090*/  LDSM.16.M88.4 R4, [R200+0x4000] ;  /* 0x00400000c804783b */ /* 0x000e6a0000000200 */
[C---:B------:R-:W-:Y:S01]  /*140a0*/  HMMA.16816.F32.BF16 R24, R84.reuse, R10, R24 ;  /* 0x0000000a5418723c */ /* 0x040fe20000041818 */
[----:B------:R-:W-:Y:S05]  /*140b0*/  LDSM.16.M88.4 R8, [R195+0x4800] ;  /* 0x00480000c308783b */ /* 0x000fea0000000200 */
[C---:B------:R-:W-:Y:S06]  /*140c0*/  HMMA.16816.F32.BF16 R20, R84.reuse, R88, R20 ;  /* 0x000000585414723c */ /* 0x040fec0000041814 */
[----:B------:R-:W-:Y:S01]  /*140d0*/  HMMA.16816.F32.BF16 R80, R84, R90, R80 ;  /* 0x0000005a5450723c */ /* 0x000fe20000041850 */
[----:B------:R-:W3:Y:S05]  /*140e0*/  LDSM.16.M88.4 R84, [R195+0x5000] ;  /* 0x00500000c354783b */ /* 0x000eea0000000200 */
[C---:B--2---:R-:W-:Y:S06]  /*140f0*/  HMMA.16816.F32.BF16 R40, R76.reuse, R74, R40 ;  /* 0x0000004a4c28723c */ /* 0x044fec0000041828 */
[C---:B------:R-:W-:Y:S06]  /*14100*/  HMMA.16816.F32.BF16 R44, R76.reuse, R72, R44 ;  /* 0x000000484c2c723c */ /* 0x040fec000004182c */
[C---:B----4-:R-:W-:Y:S06]  /*14110*/  HMMA.16816.F32.BF16 R28, R76.reuse, R60, R28 ;  /* 0x0000003c4c1c723c */ /* 0x050fec000004181c */
[----:B------:R-:W-:Y:S01]  /*14120*/  HMMA.16816.F32.BF16 R72, R76, R64, R36 ;  /* 0x000000404c48723c */ /* 0x000fe20000041824 */
[----:B------:R-:W2:Y:S01]  /*14130*/  LDSM.16.M88.4 R36, [R195+0x5800] ;  /* 0x00580000c324783b */ /* 0x000ea20000000200 */
[----:B------:R-:W-:Y:S01]  /*14140*/  SHF.R.S32.HI R2, RZ, 0x1f, R57 ;  /* 0x0000001fff027819 */ /* 0x000fe20000011439 */
[----:B------:R-:W-:-:S04]  /*14150*/  DEPBAR.LE SB0, 0x0 ;  /* 0x000080000000791a */ /* 0x000fc80000000000 */
[----:B------:R-:W-:Y:S01]  /*14160*/  HMMA.16816.F32.BF16 R32, R76, R66, R32 ;  /* 0x000000424c20723c */ /* 0x000fe20000041820 */
[----:B------:R-:W-:-:S04]  /*14170*/  LEA.HI R2, R2, R57, RZ, 0x5 ;  /* 0x0000003902027211 */ /* 0x000fc800078f28ff */
[----:B------:R-:W-:Y:S01]  /*14180*/  LOP3.LUT R2, R2, 0xffffffe0, RZ, 0xc0, !PT ;  /* 0xffffffe002027812 */ /* 0x000fe200078ec0ff */
[----:B-----5:R-:W-:Y:S04]  /*14190*/  HMMA.16816.F32.BF16 R20, R76, R48, R20 ;  /* 0x000000304c14723c */ /* 0x020fe80000041814 */
[----:B------:R-:W-:Y:S02]  /*141a0*/  IMAD.IADD R2, R57, 0x1, -R2 ;  /* 0x0000000139027824 */ /* 0x000fe400078e0a02 */
[----:B-1----:R-:W-:Y:S06]  /*141b0*/  HMMA.16816.F32.BF16 R40, R4, R18, R40 ;  /* 0x000000120428723c */ /* 0x002fec0000041828 */
[C---:B------:R-:W-:Y:S06]  /*141c0*/  HMMA.16816.F32.BF16 R24, R76.reuse, R62, R24 ;  /* 0x0000003e4c18723c */ /* 0x040fec0000041818 */
[----:B------:R-:W-:Y:S06]  /*141d0*/  HMMA.16816.F32.BF16 R80, R76, R50, R80 ;  /* 0x000000324c50723c */ /* 0x000fec0000041850 */
[C---:B---3--:R-:W-:Y:S06]  /*141e0*/  HMMA.16816.F32.BF16 R28, R4.reuse, R84, R28 ;  /* 0x00000054041c723c */ /* 0x048fec000004181c */
[C---:B------:R-:W-:Y:S06]  /*141f0*/  HMMA.16816.F32.BF16 R72, R4.reuse, R8, R72 ;  /* 0x000000080448723c */ /* 0x040fec0000041848 */
[----:B------:R-:W-:Y:S01]  /*14200*/  HMMA.16816.F32.BF16 R32, R4, R10, R32 ;  /* 0x0000000a0420723c */ /* 0x000fe20000041820 */
[----:B------:R-:W-:-:S04]  /*14210*/  SHF.R.S32.HI R9, RZ, 0x1f, R2 ;  /* 0x0000001fff097819 */ /* 0x000fc80000011402 */
[----:B------:R-:W-:Y:S01]  /*14220*/  LEA.HI R9, R9, R2, RZ, 0x2 ;  /* 0x0000000209097211 */ /* 0x000fe200078f10ff */
[----:B------:R-:W-:-:S03]  /*14230*/  IMAD.SHL.U32 R57, R57, 0x2, RZ ;  /* 0x0000000239397824 */ /* 0x000fc600078e00ff */
[----:B------:R-:W-:Y:S02]  /*14240*/  SHF.R.S32.HI R9, RZ, 0x2, R9 ;  /* 0x00000002ff097819 */ /* 0x000fe40000011409 */
[----:B------:R-:W-:-:S03]  /*14250*/  LOP3.LUT R57, R57, 0x6, RZ, 0xc0, !PT ;  /* 0x0000000639397812 */ /* 0x000fc600078ec0ff */
[----:B------:R-:W-:Y:S01]  /*14260*/  IMAD R2, R68, 0x10, R9 ;  /* 0x0000001044027824 */ /* 0x000fe200078e0209 */
[C---:B--2---:R-:W-:Y:S03]  /*14270*/  HMMA.16816.F32.BF16 R20, R4.reuse, R36, R20 ;  /* 0x000000240414723c */ /* 0x044fe60000041814 */
[----:B------:R-:W-:Y:S02]  /*14280*/  IMAD.IADD R2, R69, 0x1, R2 ;  /* 0x0000000145027824 */ /* 0x000fe400078e0202 */
[-C--:B------:R-:W-:Y:S02]  /*14290*/  FMUL.FTZ R41, R41, R3.reuse ;  /* 0x0000000329297220 */ /* 0x080fe40000410000 */
[----:B------:R-:W-:Y:S01]  /*142a0*/  FMUL.FTZ R37, R40, R3 ;  /* 0x0000000328257220 */ /* 0x000fe20000410000 */
[----:B------:R-:W-:Y:S01]  /*142b0*/  IMAD R40, R134, 0x40, R57 ;  /* 0x0000004086287824 */ /* 0x000fe200078e0239 */
[----:B------:R-:W-:Y:S01]  /*142c0*/  HMMA.16816.F32.BF16 R44, R4, R16, R44 ;  /* 0x00000010042c723c */ /* 0x000fe2000004182c */
[----:B------:R-:W-:-:S05]  /*142d0*/  IADD3 R51, R135, R2, -R220 ;  /* 0x0000000287337210 */ /* 0x000fca0007ffe8dc */
[C---:B------:R-:W-:Y:S06]  /*142e0*/  HMMA.16816.F32.BF16 R24, R4.reuse, R86, R24 ;  /* 0x000000560418723c */ /* 0x040fec0000041818 */
[----:B------:R-:W-:Y:S07]  /*142f0*/  HMMA.16816.F32.BF16 R80, R4, R38, R80 ;  /* 0x000000260450723c */ /* 0x000fee0000041850 */
[-C--:B------:R-:W-:Y:S01]  /*14300*/  FMUL.FTZ R4, R28, R3.reuse ;  /* 0x000000031c047220 */ /* 0x080fe20000410000 */
[----:B------:R-:W-:Y:S01]  /*14310*/  FMUL.FTZ R7, R35, R3 ;  /* 0x0000000323077220 */ /* 0x000fe20000410000 */
[----:B------:R-:W-:Y:S01]  /*14320*/  VIADD R28, R40, 0xffffffc9 ;  /* 0xffffffc9281c7836 */ /* 0x000fe20000000000 */
[----:B------:R-:W1:Y:S03]  /*14330*/  MUFU.TANH R35, R41 ;  /* 0x0000002900237308 */ /* 0x000e660000002400 */
[----:B------:R-:W-:-:S05]  /*14340*/  IMAD.IADD R8, R51, 0x1, -R28 ;  /* 0x0000000133087824 */ /* 0x000fca00078e0a1c */
[----:B------:R-:W-:-:S04]  /*14350*/  IABS R8, R8 ;  /* 0x0000000800087213 */ /* 0x000fc80000000000 */
[----:B------:R-:W-:Y:S01]  /*14360*/  I2FP.F32.S32 R8, R8 ;  /* 0x0000000800087245 */ /* 0x000fe20000201400 */
[----:B------:R2:W3:Y:S01]  /*14370*/  MUFU.TANH R229, R4 ;  /* 0x0000000400e57308 */ /* 0x0004e20000002400 */
[----:B------:R-:W-:-:S03]  /*14380*/  FMUL.FTZ R5, R43, R3 ;  /* 0x000000032b057220 */ /* 0x000fc60000410000 */
[----:B-1----:R-:W-:Y:S01]  /*14390*/  FFMA.FTZ R35, -R0, R8, R35 ;  /* 0x0000000800237223 */ /* 0x002fe20000010123 */
[----:B------:R-:W-:Y:S02]  /*143a0*/  VIADD R8, R40, 0xffffffe0 ;  /* 0xffffffe028087836 */ /* 0x000fe40000000000 */
[-C--:B------:R-:W-:Y:S02]  /*143b0*/  FMUL.FTZ R43, R27, R3.reuse ;  /* 0x000000031b2b7220 */ /* 0x080fe40000410000 */
[----:B------:R-:W-:Y:S02]  /*143c0*/  IMAD.IADD R27, R51, 0x1, -R8 ;  /* 0x00000001331b7824 */ /* 0x000fe400078e0a08 */
[-C--:B------:R-:W-:Y:S01]  /*143d0*/  FMUL.FTZ R9, R44, R3.reuse ;  /* 0x000000032c097220 */ /* 0x080fe20000410000 */
[-C--:B------:R-:W-:Y:S01]  /*143e0*/  FMUL.FTZ R39, R45, R3.reuse ;  /* 0x000000032d277220 */ /* 0x080fe20000410000 */
[----:B------:R-:W-:Y:S01]  /*143f0*/  FMUL.FTZ R11, R72, R3 ;  /* 0x00000003480b7220 */ /* 0x000fe20000410000 */
[----:B--2---:R-:W-:Y:S01]  /*14400*/  IABS R4, R27 ;  /* 0x0000001b00047213 */ /* 0x004fe20000000000 */
[----:B------:R-:W-:-:S02]  /*14410*/  VIADD R38, R40, 0xffffffc0 ;  /* 0xffffffc028267836 */ /* 0x000fc40000000000 */
[----:B------:R-:W1:Y:S01]  /*14420*/  MUFU.TANH R9, R9 ;  /* 0x0000000900097308 */ /* 0x000e620000002400 */
[----:B------:R-:W-:Y:S01]  /*14430*/  I2FP.F32.S32 R4, R4 ;  /* 0x0000000400047245 */ /* 0x000fe20000201400 */
[-C--:B------:R-:W-:Y:S01]  /*14440*/  FMUL.FTZ R17, R32, R3.reuse ;  /* 0x0000000320117220 */ /* 0x080fe20000410000 */
[-C--:B------:R-:W-:Y:S01]  /*14450*/  FMUL.FTZ R46, R46, R3.reuse ;  /* 0x000000032e2e7220 */ /* 0x080fe20000410000 */
[-C--:B------:R-:W-:Y:S01]  /*14460*/  FMUL.FTZ R6, R47, R3.reuse ;  /* 0x000000032f067220 */ /* 0x080fe20000410000 */
[C---:B------:R-:W-:Y:S01]  /*14470*/  VIADD R32, R40.reuse, 0xffffffc8 ;  /* 0xffffffc828207836 */ /* 0x040fe20000000000 */
[----:B------:R-:W-:Y:S02]  /*14480*/  IADD3 R36, R40, -0x3f, RZ ;  /* 0xffffffc128247810 */ /* 0x000fe40007ffe0ff */
[----:B------:R-:W2:Y:S01]  /*14490*/  MUFU.TANH R37, R37 ;  /* 0x0000002500257308 */ /* 0x000ea20000002400 */
[-C--:B------:R-:W-:Y:S01]  /*144a0*/  FMUL.FTZ R187, R24, R3.reuse ;  /* 0x0000000318bb7220 */ /* 0x080fe20000410000 */
[----:B------:R-:W-:Y:S01]  /*144b0*/  IMAD.IADD R15, R51, 0x1, -R38 ;  /* 0x00000001330f7824 */ /* 0x000fe200078e0a26 */
[----:B------:R-:W-:Y:S01]  /*144c0*/  IADD3 R24, R40, -0x30, RZ ;  /* 0xffffffd028187810 */ /* 0x000fe20007ffe0ff */
[----:B---3--:R-:W-:Y:S01]  /*144d0*/  FFMA.FTZ R229, -R0, R4, R229 ;  /* 0x0000000400e57223 */ /* 0x008fe200000101e5 */
[----:B------:R-:W-:Y:S01]  /*144e0*/  FMUL.FTZ R49, R29, R3 ;  /* 0x000000031d317220 */ /* 0x000fe20000410000 */
[----:B------:R-:W-:-:S02]  /*144f0*/  VIADD R4, R51, 0x8 ;  /* 0x0000000833047836 */ /* 0x000fc40000000000 */
[-C--:B------:R-:W-:Y:S01]  /*14500*/  FMUL.FTZ R42, R42, R3.reuse ;  /* 0x000000032a2a7220 */ /* 0x080fe20000410000 */
[----:B------:R-:W3:Y:S01]  /*14510*/  MUFU.TANH R39, R39 ;  /* 0x0000002700277308 */ /* 0x000ee20000002400 */
[----:B------:R-:W-:Y:S02]  /*14520*/  IMAD.IADD R10, R51, 0x1, -R32 ;  /* 0x00000001330a7824 */ /* 0x000fe400078e0a20 */
[----:B------:R-:W-:Y:S01]  /*14530*/  FMUL.FTZ R185, R25, R3 ;  /* 0x0000000319b97220 */ /* 0x000fe20000410000 */
[----:B------:R-:W-:Y:S01]  /*14540*/  IMAD.IADD R16, R51, 0x1, -R36 ;  /* 0x0000000133107824 */ /* 0x000fe200078e0a24 */
[----:B------:R-:W-:Y:S01]  /*14550*/  ISETP.GE.AND P1, PT, R38, R135, PT ;  /* 0x000000872600720c */ /* 0x000fe20003f26270 */
[----:B------:R-:W-:Y:S01]  /*14560*/  FMUL.FTZ R30, R30, R3 ;  /* 0x000000031e1e7220 */ /* 0x000fe20000410000 */
[----:B------:R-:W-:Y:S01]  /*14570*/  ISETP.GE.AND P0, PT, R36, R135, PT ;  /* 0x000000872400720c */ /* 0x000fe20003f06270 */
[----:B------:R-:W4:Y:S01]  /*14580*/  MUFU.TANH R11, R11 ;  /* 0x0000000b000b7308 */ /* 0x000f220000002400 */
[----:B------:R-:W-:Y:S01]  /*14590*/  FMUL.FTZ R47, R31, R3 ;  /* 0x000000031f2f7220 */ /* 0x000fe20000410000 */
[----:B------:R-:W-:Y:S01]  /*145a0*/  IABS R15, R15 ;  /* 0x0000000f000f7213 */ /* 0x000fe20000000000 */
[----:B------:R-:W-:Y:S01]  /*145b0*/  IMAD.IADD R25, R51, 0x1, -R24 ;  /* 0x0000000133197824 */ /* 0x000fe200078e0a18 */
[----:B------:R-:W-:Y:S01]  /*145c0*/  ISETP.GE.AND P6, PT, R28, R135, PT ;  /* 0x000000871c00720c */ /* 0x000fe20003fc6270 */
[----:B------:R-:W-:-:S03]  /*145d0*/  IMAD.IADD R38, R4, 0x1, -R38 ;  /* 0x0000000104267824 */ /* 0x000fc600078e0a26 */
[----:B------:R-:W-:Y:S01]  /*145e0*/  MUFU.TANH R27, R46 ;  /* 0x0000002e001b7308 */ /* 0x000fe20000002400 */
[----:B------:R-:W-:Y:S01]  /*145f0*/  IMAD.IADD R36, R4, 0x1, -R36 ;  /* 0x0000000104247824 */ /* 0x000fe200078e0a24 */
[----:B------:R-:W-:-:S06]  /*14600*/  IABS R10, R10 ;  /* 0x0000000a000a7213 */ /* 0x000fcc0000000000 */
[----:B------:R5:W4:Y:S01]  /*14610*/  MUFU.TANH R29, R6 ;  /* 0x00000006001d7308 */ /* 0x000b220000002400 */
[----:B------:R-:W-:Y:S02]  /*14620*/  IADD3 R28, -R28, R4, RZ ;  /* 0x000000041c1c7210 */ /* 0x000fe40007ffe1ff */
[----:B------:R-:W-:-:S05]  /*14630*/  ISETP.GE.AND P4, PT, R32, R135, PT ;  /* 0x000000872000720c */ /* 0x000fca0003f86270 */
[----:B------:R-:W4:Y:S01]  /*14640*/  MUFU.TANH R5, R5 ;  /* 0x0000000500057308 */ /* 0x000f220000002400 */
[----:B------:R-:W-:Y:S01]  /*14650*/  I2FP.F32.S32 R15, R15 ;  /* 0x0000000f000f7245 */ /* 0x000fe20000201400 */
[----:B------:R-:W-:Y:S01]  /*14660*/  IMAD.IADD R32, R4, 0x1, -R32 ;  /* 0x0000000104207824 */ /* 0x000fe200078e0a20 */
[----:B------:R-:W-:-:S05]  /*14670*/  IABS R16, R16 ;  /* 0x0000001000107213 */ /* 0x000fca0000000000 */
[----:B------:R-:W4:Y:S01]  /*14680*/  MUFU.TANH R31, R42 ;  /* 0x0000002a001f7308 */ /* 0x000f220000002400 */
[----:B------:R-:W-:Y:S02]  /*14690*/  IABS R25, R25 ;  /* 0x0000001900197213 */ /* 0x000fe40000000000 */
[----:B------:R-:W-:Y:S02]  /*146a0*/  IABS R38, R38 ;  /* 0x0000002600267213 */ /* 0x000fe40000000000 */
[----:B------:R-:W-:-:S03]  /*146b0*/  IABS R36, R36 ;  /* 0x0000002400247213 */ /* 0x000fc60000000000 */
[----:B------:R-:W4:Y:S01]  /*146c0*/  MUFU.TANH R165, R30 ;  /* 0x0000001e00a57308 */ /* 0x000f220000002400 */
[----:B------:R-:W-:Y:S01]  /*146d0*/  I2FP.F32.S32 R10, R10 ;  /* 0x0000000a000a7245 */ /* 0x000fe20000201400 */
[----:B-----5:R-:W-:Y:S01]  /*146e0*/  IMAD.IADD R6, R4, 0x1, -R8 ;  /* 0x0000000104067824 */ /* 0x020fe200078e0a08 */
[----:B------:R-:W-:Y:S01]  /*146f0*/  IABS R28, R28 ;  /* 0x0000001c001c7213 */ /* 0x000fe20000000000 */
[----:B------:R-:W-:Y:S01]  /*14700*/  FMUL.FTZ R33, R33, R3 ;  /* 0x0000000321217220 */ /* 0x000fe20000410000 */
[----:B------:R-:W-:Y:S01]  /*14710*/  I2FP.F32.S32 R16, R16 ;  /* 0x0000001000107245 */ /* 0x000fe20000201400 */
[----:B-1----:R-:W-:Y:S01]  /*14720*/  FFMA.FTZ R9, -R0, R15, R9 ;  /* 0x0000000f00097223 */ /* 0x002fe20000010109 */
[----:B------:R-:W-:Y:S02]  /*14730*/  I2FP.F32.S32 R25, R25 ;  /* 0x0000001900197245 */ /* 0x000fe40000201400 */
[----:B------:R-:W-:Y:S02]  /*14740*/  IABS R32, R32 ;  /* 0x0000002000207213 */ /* 0x000fe40000000000 */
[----:B------:R-:W-:-:S02]  /*14750*/  I2FP.F32.S32 R38, R38 ;  /* 0x0000002600267245 */ /* 0x000fc40000201400 */
[----:B------:R-:W-:Y:S01]  /*14760*/  I2FP.F32.S32 R36, R36 ;  /* 0x0000002400247245 */ /* 0x000fe20000201400 */
[-C--:B------:R-:W-:Y:S01]  /*14770*/  FMUL.FTZ R74, R74, R3.reuse ;  /* 0x000000034a4a7220 */ /* 0x080fe20000410000 */
[----:B------:R-:W-:Y:S01]  /*14780*/  I2FP.F32.S32 R28, R28 ;  /* 0x0000001c001c7245 */ /* 0x000fe20000201400 */
[----:B--2---:R-:W-:Y:S01]  /*14790*/  FFMA.FTZ R37, -R0, R10, R37 ;  /* 0x0000000a00257223 */ /* 0x004fe20000010125 */
[-C--:B------:R-:W-:Y:S01]  /*147a0*/  FMUL.FTZ R75, R75, R3.reuse ;  /* 0x000000034b4b7220 */ /* 0x080fe20000410000 */
[-C--:B------:R-:W-:Y:S01]  /*147b0*/  FMUL.FTZ R34, R34, R3.reuse ;  /* 0x0000000322227220 */ /* 0x080fe20000410000 */
[----:B------:R-:W-:Y:S01]  /*147c0*/  VIADD R10, R40, 0xffffffd9 ;  /* 0xffffffd9280a7836 */ /* 0x000fe20000000000 */
[----:B------:R-:W-:Y:S01]  /*147d0*/  IABS R6, R6 ;  /* 0x0000000600067213 */ /* 0x000fe20000000000 */
[----:B------:R-:W-:Y:S01]  /*147e0*/  FMUL.FTZ R19, R73, R3 ;  /* 0x0000000349137220 */ /* 0x000fe20000410000 */
[----:B------:R1:W-:Y:S01]  /*147f0*/  MUFU.TANH R15, R33 ;  /* 0x00000021000f7308 */ /* 0x0003e20000002400 */
[----:B------:R-:W-:Y:S01]  /*14800*/  I2FP.F32.S32 R32, R32 ;  /* 0x0000002000207245 */ /* 0x000fe20000201400 */
[C---:B---3--:R-:W-:Y:S01]  /*14810*/  FFMA.FTZ R39, -R0.reuse, R16, R39 ;  /* 0x0000001000277223 */ /* 0x048fe20000010127 */
[C---:B----4-:R-:W-:Y:S01]  /*14820*/  FFMA.FTZ R25, -R0.reuse, R25, R11 ;  /* 0x0000001900197223 */ /* 0x050fe2000001010b */
[----:B------:R-:W-:Y:S01]  /*14830*/  FFMA.FTZ R36, -R0, R36, R29 ;  /* 0x0000002400247223 */ /* 0x000fe2000001011d */
[----:B------:R-:W-:Y:S01]  /*14840*/  FSEL R41, R9, -INF , !P1 ;  /* 0xff80000009297808 */ /* 0x000fe20004800000 */
[----:B------:R-:W-:Y:S01]  /*14850*/  VIADD R18, R40, 0xffffffd1 ;  /* 0xffffffd128127836 */ /* 0x000fe20000000000 */
[----:B------:R-:W-:Y:S01]  /*14860*/  ISETP.GE.AND P5, PT, R24, R135, PT ;  /* 0x000000871800720c */ /* 0x000fe20003fa6270 */
[----:B------:R-:W-:Y:S01]  /*14870*/  VIADD R16, R40, 0xffffffd8 ;  /* 0xffffffd828107836 */ /* 0x000fe20000000000 */
[----:B------:R-:W2:Y:S01]  /*14880*/  MUFU.TANH R11, R74 ;  /* 0x0000004a000b7308 */ /* 0x000ea20000002400 */
[C---:B------:R-:W-:Y:S01]  /*14890*/  IMAD.IADD R9, R4.reuse, 0x1, -R24 ;  /* 0x0000000104097824 */ /* 0x040fe200078e0a18 */
[----:B------:R-:W-:Y:S01]  /*148a0*/  I2FP.F32.S32 R6, R6 ;  /* 0x0000000600067245 */ /* 0x000fe20000201400 */
[----:B------:R-:W-:-:S02]  /*148b0*/  IMAD.IADD R24, R4, 0x1, -R10 ;  /* 0x0000000104187824 */ /* 0x000fc400078e0a0a */
[-C--:B------:R-:W-:Y:S01]  /*148c0*/  FMUL.FTZ R21, R21, R3.reuse ;  /* 0x0000000315157220 */ /* 0x080fe20000410000 */
[C---:B-1----:R-:W-:Y:S01]  /*148d0*/  FFMA.FTZ R33, -R0.reuse, R38, R27 ;  /* 0x0000002600217223 */ /* 0x042fe2000001011b */
[C---:B------:R-:W-:Y:S02]  /*148e0*/  FFMA.FTZ R27, -R0.reuse, R28, R5 ;  /* 0x0000001c001b7223 */ /* 0x040fe40000010105 */
[----:B------:R-:W1:Y:S01]  /*148f0*/  MUFU.TANH R5, R34 ;  /* 0x0000002200057308 */ /* 0x000e620000002400 */
[----:B------:R-:W-:Y:S01]  /*14900*/  FFMA.FTZ R29, -R0, R32, R31 ;  /* 0x00000020001d7223 */ /* 0x000fe2000001011f */
[----:B------:R-:W-:Y:S01]  /*14910*/  FSEL R39, R39, -INF , !P0 ;  /* 0xff80000027277808 */ /* 0x000fe20004000000 */
[----:B------:R-:W-:Y:S01]  /*14920*/  IMAD.IADD R28, R4, 0x1, -R16 ;  /* 0x00000001041c7824 */ /* 0x000fe200078e0a10 */
[----:B------:R-:W-:Y:S01]  /*14930*/  FSEL R31, R36, -INF , !P0 ;  /* 0xff800000241f7808 */ /* 0x000fe20004000000 */
[----:B------:R-:W-:Y:S01]  /*14940*/  FMUL.FTZ R80, R80, R3 ;  /* 0x0000000350507220 */ /* 0x000fe20000410000 */
[----:B------:R-:W-:-:S02]  /*14950*/  IMAD.IADD R50, R51, 0x1, -R18 ;  /* 0x0000000133327824 */ /* 0x000fc400078e0a12 */
[----:B------:R-:W3:Y:S01]  /*14960*/  MUFU.TANH R75, R75 ;  /* 0x0000004b004b7308 */ /* 0x000ee20000002400 */
[-C--:B------:R-:W-:Y:S01]  /*14970*/  ISETP.GE.AND P3, PT, R18, R135.reuse, PT ;  /* 0x000000871200720c */ /* 0x080fe20003f66270 */
[----:B------:R-:W-:Y:S01]  /*14980*/  IMAD.IADD R18, R4, 0x1, -R18 ;  /* 0x0000000104127824 */ /* 0x000fe200078e0a12 */
[----:B------:R-:W-:Y:S01]  /*14990*/  ISETP.GE.AND P0, PT, R8, R135, PT ;  /* 0x000000870800720c */ /* 0x000fe20003f06270 */
[----:B------:R-:W-:Y:S01]  /*149a0*/  FFMA.FTZ R165, -R0, R6, R165 ;  /* 0x0000000600a57223 */ /* 0x000fe200000101a5 */
[----:B------:R-:W-:-:S03]  /*149b0*/  IABS R8, R24 ;  /* 0x0000001800087213 */ /* 0x000fc60000000000 */
[----:B------:R-:W4:Y:S01]  /*149c0*/  MUFU.TANH R19, R19 ;  /* 0x0000001300137308 */ /* 0x000f220000002400 */
[----:B------:R-:W-:Y:S01]  /*149d0*/  IMAD.IADD R44, R51, 0x1, -R10 ;  /* 0x00000001332c7824 */ /* 0x000fe200078e0a0a */
[----:B------:R-:W-:Y:S01]  /*149e0*/  FSEL R33, R33, -INF , !P1 ;  /* 0xff80000021217808 */ /* 0x000fe20004800000 */
[C---:B------:R-:W-:Y:S01]  /*149f0*/  VIADD R24, R40.reuse, 0xffffffe1 ;  /* 0xffffffe128187836 */ /* 0x040fe20000000000 */
[----:B------:R-:W-:Y:S01]  /*14a00*/  IADD3 R48, R51, -R16, RZ ;  /* 0x8000001033307210 */ /* 0x000fe20007ffe0ff */
[----:B------:R-:W-:-:S03]  /*14a10*/  VIADD R6, R40, 0xfffffff8 ;  /* 0xfffffff828067836 */ /* 0x000fc60000000000 */
[----:B------:R-:W5:Y:S01]  /*14a20*/  MUFU.TANH R17, R17 ;  /* 0x0000001100117308 */ /* 0x000f620000002400 */
[----:B------:R-:W-:Y:S02]  /*14a30*/  ISETP.GE.AND P1, PT, R10, R135, PT ;  /* 0x000000870a00720c */ /* 0x000fe40003f26270 */
[----:B------:R-:W-:-:S05]  /*14a40*/  IABS R9, R9 ;  /* 0x0000000900097213 */ /* 0x000fca0000000000 */
[----:B------:R2:W5:Y:S01]  /*14a50*/  MUFU.TANH R45, R7 ;  /* 0x00000007002d7308 */ /* 0x0005620000002400 */
[----:B------:R-:W-:Y:S01]  /*14a60*/  IABS R10, R28 ;  /* 0x0000001c000a7213 */ /* 0x000fe20000000000 */
[----:B------:R-:W-:Y:S01]  /*14a70*/  IMAD.IADD R28, R51, 0x1, -R6 ;  /* 0x00000001331c7824 */ /* 0x000fe200078e0a06 */
[----:B------:R-:W-:-:S05]  /*14a80*/  ISETP.GE.AND P2, PT, R16, R135, PT ;  /* 0x000000871000720c */ /* 0x000fca0003f46270 */
[----:B------:R-:W-:Y:S01]  /*14a90*/  MUFU.TANH R177, R21 ;  /* 0x0000001500b17308 */ /* 0x000fe20000002400 */
[----:B------:R-:W-:Y:S01]  /*14aa0*/  IABS R16, R18 ;  /* 0x0000001200107213 */ /* 0x000fe20000000000 */
[----:B------:R-:W-:Y:S01]  /*14ab0*/  IMAD.IADD R38, R51, 0x1, -R24 ;  /* 0x0000000133267824 */ /* 0x000fe200078e0a18 */
[----:B------:R-:W-:Y:S02]  /*14ac0*/  FSEL R37, R37, -INF , !P4 ;  /* 0xff80000025257808 */ /* 0x000fe40006000000 */
[----:B------:R-:W-:-:S03]  /*14ad0*/  FSEL R29, R29, -INF , !P4 ;  /* 0xff8000001d1d7808 */ /* 0x000fc60006000000 */
[----:B------:R-:W5:Y:S01]  /*14ae0*/  MUFU.TANH R21, R80 ;  /* 0x0000005000157308 */ /* 0x000f620000002400 */
[----:B------:R-:W-:Y:S02]  /*14af0*/  IABS R50, R50 ;  /* 0x0000003200327213 */ /* 0x000fe40000000000 */
[----:B------:R-:W-:Y:S02]  /*14b00*/  IABS R48, R48 ;  /* 0x0000003000307213 */ /* 0x000fe40000000000 */
[----:B------:R-:W-:-:S03]  /*14b10*/  IABS R44, R44 ;  /* 0x0000002c002c7213 */ /* 0x000fc60000000000 */
[----:B------:R-:W5:Y:S01]  /*14b20*/  MUFU.TANH R49, R49 ;  /* 0x0000003100317308 */ /* 0x000f620000002400 */
[----:B--2---:R-:W-:Y:S02]  /*14b30*/  I2FP.F32.S32 R7, R9 ;  /* 0x0000000900077245 */ /* 0x004fe40000201400 */
[----:B------:R-:W-:Y:S01]  /*14b40*/  ISETP.GE.AND P4, PT, R24, R135, PT ;  /* 0x000000871800720c */ /* 0x000fe20003f86270 */
[----:B------:R-:W-:Y:S01]  /*14b50*/  IMAD.IADD R24, R4, 0x1, -R24 ;  /* 0x0000000104187824 */ /* 0x000fe200078e0a18 */
[----:B------:R-:W-:-:S03]  /*14b60*/  I2FP.F32.S32 R10, R10 ;  /* 0x0000000a000a7245 */ /* 0x000fc60000201400 */
[----:B------:R-:W2:Y:S01]  /*14b70*/  MUFU.TANH R47, R47 ;  /* 0x0000002f002f7308 */ /* 0x000ea20000002400 */
[----:B------:R-:W-:Y:S01]  /*14b80*/  I2FP.F32.S32 R16, R16 ;  /* 0x0000001000107245 */ /* 0x000fe20000201400 */
[C---:B------:R-:W-:Y:S01]  /*14b90*/  FFMA.FTZ R11, -R0.reuse, R7, R11 ;  /* 0x00000007000b7223 */ /* 0x040fe2000001010b */
[----:B------:R-:W-:Y:S02]  /*14ba0*/  I2FP.F32.S32 R50, R50 ;  /* 0x0000003200327245 */ /* 0x000fe40000201400 */
[----:B------:R-:W-:Y:S02]  /*14bb0*/  I2FP.F32.S32 R48, R48 ;  /* 0x0000003000307245 */ /* 0x000fe40000201400 */
[----:B------:R-:W-:Y:S02]  /*14bc0*/  I2FP.F32.S32 R44, R44 ;  /* 0x0000002c002c7245 */ /* 0x000fe40000201400 */
[----:B------:R-:W-:Y:S02]  /*14bd0*/  I2FP.F32.S32 R8, R8 ;  /* 0x0000000800087245 */ /* 0x000fe40000201400 */
[----:B------:R-:W-:Y:S01]  /*14be0*/  IABS R28, R28 ;  /* 0x0000001c001c7213 */ /* 0x000fe20000000000 */
[----:B-1----:R-:W-:Y:S01]  /*14bf0*/  FFMA.FTZ R7, -R0, R10, R5 ;  /* 0x0000000a00077223 */ /* 0x002fe20000010105 */
[----:B------:R-:W-:Y:S01]  /*14c00*/  IABS R38, R38 ;  /* 0x0000002600267213 */ /* 0x000fe20000000000 */
[----:B------:R-:W-:Y:S01]  /*14c10*/  VIADD R10, R40, 0xfffffff0 ;  /* 0xfffffff0280a7836 */ /* 0x000fe20000000000 */
[----:B------:R-:W-:Y:S01]  /*14c20*/  IABS R24, R24 ;  /* 0x0000001800187213 */ /* 0x000fe20000000000 */
[----:B---3--:R-:W-:Y:S01]  /*14c30*/  FFMA.FTZ R9, -R0, R16, R75 ;  /* 0x0000001000097223 */ /* 0x008fe2000001014b */
[----:B------:R-:W-:Y:S01]  /*14c40*/  IADD3 R18, R40, -0x18, RZ ;  /* 0xffffffe828127810 */ /* 0x000fe20007ffe0ff */
[-C--:B------:R-:W-:Y:S01]  /*14c50*/  FMUL.FTZ R23, R23, R3.reuse ;  /* 0x0000000317177220 */ /* 0x080fe20000410000 */
[-C--:B------:R-:W-:Y:S01]  /*14c60*/  FMUL.FTZ R81, R81, R3.reuse ;  /* 0x0000000351517220 */ /* 0x080fe20000410000 */
[----:B------:R-:W-:Y:S01]  /*14c70*/  FMUL.FTZ R83, R83, R3 ;  /* 0x0000000353537220 */ /* 0x000fe20000410000 */
[----:B------:R-:W-:Y:S01]  /*14c80*/  I2FP.F32.S32 R28, R28 ;  /* 0x0000001c001c7245 */ /* 0x000fe20000201400 */
[C---:B----4-:R-:W-:Y:S01]  /*14c90*/  FFMA.FTZ R19, -R0.reuse, R50, R19 ;  /* 0x0000003200137223 */ /* 0x050fe20000010113 */
[C---:B-----5:R-:W-:Y:S01]  /*14ca0*/  FFMA.FTZ R17, -R0.reuse, R48, R17 ;  /* 0x0000003000117223 */ /* 0x060fe20000010111 */
[C---:B------:R-:W-:Y:S01]  /*14cb0*/  FFMA.FTZ R15, -R0.reuse, R44, R15 ;  /* 0x0000002c000f7223 */ /* 0x040fe2000001010f */
[----:B------:R-:W-:Y:S01]  /*14cc0*/  FFMA.FTZ R5, -R0, R8, R45 ;  /* 0x0000000800057223 */ /* 0x000fe2000001012d */
[----:B------:R-:W-:-:S02]  /*14cd0*/  VIADD R16, R40, 0xffffffe9 ;  /* 0xffffffe928107836 */ /* 0x000fc40000000000 */
[-C--:B------:R-:W-:Y:S01]  /*14ce0*/  FMUL.FTZ R26, R26, R3.reuse ;  /* 0x000000031a1a7220 */ /* 0x080fe20000410000 */
[----:B------:R-:W-:Y:S02]  /*14cf0*/  VIADD R8, R40, 0xfffffff1 ;  /* 0xfffffff128087836 */ /* 0x000fe40000000000 */
[-C--:B------:R-:W-:Y:S01]  /*14d00*/  FMUL.FTZ R20, R20, R3.reuse ;  /* 0x0000000314147220 */ /* 0x080fe20000410000 */
[-C--:B------:R-:W-:Y:S01]  /*14d10*/  FMUL.FTZ R22, R22, R3.reuse ;  /* 0x0000000316167220 */ /* 0x080fe20000410000 */
[----:B------:R-:W-:Y:S01]  /*14d20*/  FMUL.FTZ R82, R82, R3 ;  /* 0x0000000352527220 */ /* 0x000fe20000410000 */
[----:B------:R-:W-:Y:S01]  /*14d30*/  I2FP.F32.S32 R38, R38 ;  /* 0x0000002600267245 */ /* 0x000fe20000201400 */
[C---:B------:R-:W-:Y:S01]  /*14d40*/  IMAD.IADD R32, R51.reuse, 0x1, -R10 ;  /* 0x0000000133207824 */ /* 0x040fe200078e0a0a */
[----:B------:R-:W-:Y:S01]  /*14d50*/  I2FP.F32.S32 R24, R24 ;  /* 0x0000001800187245 */ /* 0x000fe20000201400 */
[----:B------:R-:W-:Y:S01]  /*14d60*/  VIADD R40, R40, 0xfffffff9 ;  /* 0xfffffff928287836 */ /* 0x000fe20000000000 */
[C---:B------:R-:W-:Y:S01]  /*14d70*/  IADD3 R36, R51.reuse, -R18, RZ ;  /* 0x8000001233247210 */ /* 0x040fe20007ffe0ff */
[----:B------:R-:W-:-:S02]  /*14d80*/  IMAD.IADD R34, R51, 0x1, -R16 ;  /* 0x0000000133227824 */ /* 0x000fc400078e0a10 */
[C---:B------:R-:W-:Y:S01]  /*14d90*/  FFMA.FTZ R178, -R0.reuse, R28, R21 ;  /* 0x0000001c00b27223 */ /* 0x040fe20000010115 */
[----:B------:R-:W1:Y:S01]  /*14da0*/  MUFU.TANH R187, R187 ;  /* 0x000000bb00bb7308 */ /* 0x000e620000002400 */
[----:B------:R-:W-:Y:S01]  /*14db0*/  FSEL R35, R35, -INF , !P6 ;  /* 0xff80000023237808 */ /* 0x000fe20007000000 */
[----:B------:R-:W-:Y:S01]  /*14dc0*/  IMAD.IADD R30, R51, 0x1, -R8 ;  /* 0x00000001331e7824 */ /* 0x000fe200078e0a08 */
[----:B------:R-:W-:Y:S01]  /*14dd0*/  FSEL R27, R27, -INF , !P6 ;  /* 0xff8000001b1b7808 */ /* 0x000fe20007000000 */
[C---:B------:R-:W-:Y:S01]  /*14de0*/  FFMA.FTZ R49, -R0.reuse, R38, R49 ;  /* 0x0000002600317223 */ /* 0x040fe20000010131 */
[----:B------:R-:W-:Y:S01]  /*14df0*/  FSEL R25, R25, -INF , !P5 ;  /* 0xff80000019197808 */ /* 0x000fe20006800000 */
[----:B--2---:R-:W-:Y:S01]  /*14e00*/  FFMA.FTZ R47, -R0, R24, R47 ;  /* 0x00000018002f7223 */ /* 0x004fe2000001012f */
[----:B------:R-:W-:Y:S01]  /*14e10*/  FSEL R11, R11, -INF , !P5 ;  /* 0xff8000000b0b7808 */ /* 0x000fe20006800000 */
[----:B------:R-:W2:Y:S01]  /*14e20*/  MUFU.TANH R185, R185 ;  /* 0x000000b900b97308 */ /* 0x000ea20000002400 */
[----:B------:R-:W-:-:S02]  /*14e30*/  FSEL R19, R19, -INF , !P3 ;  /* 0xff80000013137808 */ /* 0x000fc40005800000 */
[----:B------:R-:W-:Y:S02]  /*14e40*/  FSEL R9, R9, -INF , !P3 ;  /* 0xff80000009097808 */ /* 0x000fe40005800000 */
[----:B------:R-:W-:Y:S02]  /*14e50*/  FSEL R17, R17, -INF , !P2 ;  /* 0xff80000011117808 */ /* 0x000fe40005000000 */
[----:B------:R-:W-:Y:S01]  /*14e60*/  FSEL R7, R7, -INF , !P2 ;  /* 0xff80000007077808 */ /* 0x000fe20005000000 */
[----:B------:R3:W-:Y:S01]  /*14e70*/  MUFU.TANH R45, R26 ;  /* 0x0000001a002d7308 */ /* 0x0007e20000002400 */
[----:B------:R-:W-:Y:S02]  /*14e80*/  FSEL R15, R15, -INF , !P1 ;  /* 0xff8000000f0f7808 */ /* 0x000fe40004800000 */
[----:B------:R-:W-:Y:S02]  /*14e90*/  FSEL R5, R5, -INF , !P1 ;  /* 0xff80000005057808 */ /* 0x000fe40004800000 */
[----:B------:R-:W-:-:S02]  /*14ea0*/  ISETP.GE.AND P6, PT, R18, R135, PT ;  /* 0x000000871200720c */ /* 0x000fc40003fc6270 */
[-C--:B------:R-:W-:Y:S01]  /*14eb0*/  ISETP.GE.AND P5, PT, R16, R135.reuse, PT ;  /* 0x000000871000720c */ /* 0x080fe20003fa6270 */
[----:B------:R-:W-:Y:S01]  /*14ec0*/  MUFU.TANH R43, R43 ;  /* 0x0000002b002b7308 */ /* 0x000fe20000002400 */
[-C--:B------:R-:W-:Y:S01]  /*14ed0*/  ISETP.GE.AND P3, PT, R10, R135.reuse, PT ;  /* 0x000000870a00720c */ /* 0x080fe20003f66270 */
[----:B------:R-:W-:Y:S01]  /*14ee0*/  IMAD.IADD R16, R4, 0x1, -R16 ;  /* 0x0000000104107824 */ /* 0x000fe200078e0a10 */
[-C--:B------:R-:W-:Y:S01]  /*14ef0*/  ISETP.GE.AND P2, PT, R8, R135.reuse, PT ;  /* 0x000000870800720c */ /* 0x080fe20003f46270 */
[----:B------:R-:W-:Y:S01]  /*14f00*/  IMAD.IADD R10, R4, 0x1, -R10 ;  /* 0x00000001040a7824 */ /* 0x000fe200078e0a0a */
[----:B------:R-:W-:Y:S01]  /*14f10*/  ISETP.GE.AND P1, PT, R6, R135, PT ;  /* 0x000000870600720c */ /* 0x000fe20003f26270 */
[----:B------:R-:W-:Y:S02]  /*14f20*/  IMAD.IADD R8, R4, 0x1, -R8 ;  /* 0x0000000104087824 */ /* 0x000fe400078e0a08 */
[----:B------:R4:W5:Y:S01]  /*14f30*/  MUFU.TANH R179, R20 ;  /* 0x0000001400b37308 */ /* 0x0009620000002400 */
[----:B------:R-:W-:Y:S01]  /*14f40*/  IADD3 R18, -R18, R4, RZ ;  /* 0x0000000412127210 */ /* 0x000fe20007ffe1ff */
[----:B------:R-:W-:Y:S01]  /*14f50*/  IMAD.IADD R6, R4, 0x1, -R6 ;  /* 0x0000000104067824 */ /* 0x000fe200078e0a06 */
[----:B------:R-:W-:Y:S01]  /*14f60*/  IABS R36, R36 ;  /* 0x0000002400247213 */ /* 0x000fe20000000000 */
[----:B---3--:R-:W-:Y:S01]  /*14f70*/  IMAD.IADD R26, R51, 0x1, -R40 ;  /* 0x00000001331a7824 */ /* 0x008fe200078e0a28 */
[----:B------:R-:W-:-:S03]  /*14f80*/  IABS R32, R32 ;  /* 0x0000002000207213 */ /* 0x000fc60000000000 */
[----:B------:R-:W-:Y:S01]  /*14f90*/  MUFU.TANH R3, R22 ;  /* 0x0000001600037308 */ /* 0x000fe20000002400 */
[----:B------:R-:W-:Y:S01]  /*14fa0*/  IMAD.IADD R4, R4, 0x1, -R40 ;  /* 0x0000000104047824 */ /* 0x000fe200078e0a28 */
[----:B------:R-:W-:-:S06]  /*14fb0*/  IABS R34, R34 ;  /* 0x0000002200227213 */ /* 0x000fcc0000000000 */
[----:B------:R-:W3:Y:S01]  /*14fc0*/  MUFU.TANH R81, R81 ;  /* 0x0000005100517308 */ /* 0x000ee20000002400 */
[----:B------:R-:W-:Y:S02]  /*14fd0*/  FSEL R229, R229, -INF , !P0 ;  /* 0xff800000e5e57808 */ /* 0x000fe40004000000 */
[----:B------:R-:W-:-:S05]  /*14fe0*/  FSEL R165, R165, -INF , !P0 ;  /* 0xff800000a5a57808 */ /* 0x000fca0004000000 */
[----:B------:R-:W3:Y:S01]  /*14ff0*/  MUFU.TANH R23, R23 ;  /* 0x0000001700177308 */ /* 0x000ee20000002400 */
[----:B------:R-:W-:-:S07]  /*15000*/  ISETP.GE.AND P0, PT, R40, R135, PT ;  /* 0x000000872800720c */ /* 0x000fce0003f06270 */
[----:B------:R-:W3:Y:S01]  /*15010*/  MUFU.TANH R21, R82 ;  /* 0x0000005200157308 */ /* 0x000ee20000002400 */
[----:B------:R-:W-:-:S07]  /*15020*/  FSEL R227, R49, -INF , !P4 ;  /* 0xff80000031e37808 */ /* 0x000fce0006000000 */
[----:B------:R-:W3:Y:S01]  /*15030*/  MUFU.TANH R83, R83 ;  /* 0x0000005300537308 */ /* 0x000ee20000002400 */
[----:B------:R-:W-:Y:S01]  /*15040*/  FSEL R183, R47, -INF , !P4 ;  /* 0xff8000002fb77808 */ /* 0x000fe20006000000 */
[----:B------:R-:W-:Y:S01]  /*15050*/  IMAD.MOV.U32 R40, RZ, RZ, R36 ;  /* 0x000000ffff287224 */ /* 0x000fe200078e0024 */
[----:B------:R-:W-:Y:S01]  /*15060*/  ISETP.GE.AND P4, PT, R134, 0x2, PT ;  /* 0x000000028600780c */ /* 0x000fe20003f86270 */
[----:B----4-:R-:W-:Y:S01]  /*15070*/  IMAD.MOV.U32 R20, RZ, RZ, R32 ;  /* 0x000000ffff147224 */ /* 0x010fe200078e0020 */
[----:B------:R-:W-:Y:S02]  /*15080*/  MOV R36, R34 ;  /* 0x0000002200247202 */ /* 0x000fe40000000f00 */
[----:B------:R-:W-:Y:S02]  /*15090*/  IABS R30, R30 ;  /* 0x0000001e001e7213 */ /* 0x000fe40000000000 */
[----:B------:R-:W-:Y:S02]  /*150a0*/  IABS R26, R26 ;  /* 0x0000001a001a7213 */ /* 0x000fe40000000000 */
[----:B------:R-:W-:-:S02]  /*150b0*/  IABS R18, R18 ;  /* 0x0000001200127213 */ /* 0x000fc40000000000 */
[----:B------:R-:W-:Y:S02]  /*150c0*/  IABS R16, R16 ;  /* 0x0000001000107213 */ /* 0x000fe40000000000 */
[----:B------:R-:W-:Y:S02]  /*150d0*/  IABS R10, R10 ;  /* 0x0000000a000a7213 */ /* 0x000fe40000000000 */
[----:B------:R-:W-:Y:S02]  /*150e0*/  IABS R8, R8 ;  /* 0x0000000800087213 */ /* 0x000fe40000000000 */
[----:B------:R-:W-:Y:S02]  /*150f0*/  IABS R6, R6 ;  /* 0x0000000600067213 */ /* 0x000fe40000000000 */
[----:B------:R-:W-:Y:S02]  /*15100*/  IABS R4, R4 ;  /* 0x0000000400047213 */ /* 0x000fe40000000000 */
[----:B------:R-:W-:-:S02]  /*15110*/  I2FP.F32.S32 R34, R40 ;  /* 0x0000002800227245 */ /* 0x000fc40000201400 */
[----:B------:R-:W-:Y:S02]  /*15120*/  I2FP.F32.S32 R32, R36 ;  /* 0x0000002400207245 */ /* 0x000fe40000201400 */
[----:B------:R-:W-:Y:S02]  /*15130*/  I2FP.F32.S32 R20, R20 ;  /* 0x0000001400147245 */ /* 0x000fe40000201400 */
[----:B------:R-:W-:Y:S02]  /*15140*/  I2FP.F32.S32 R30, R30 ;  /* 0x0000001e001e7245 */ /* 0x000fe40000201400 */
[----:B------:R-:W-:Y:S02]  /*15150*/  I2FP.F32.S32 R26, R26 ;  /* 0x0000001a001a7245 */ /* 0x000fe40000201400 */
[----:B------:R-:W-:Y:S02]  /*15160*/  I2FP.F32.S32 R18, R18 ;  /* 0x0000001200127245 */ /* 0x000fe40000201400 */
[----:B------:R-:W-:-:S02]  /*15170*/  I2FP.F32.S32 R16, R16 ;  /* 0x0000001000107245 */ /* 0x000fc40000201400 */
[----:B------:R-:W-:Y:S02]  /*15180*/  I2FP.F32.S32 R10, R10 ;  /* 0x0000000a000a7245 */ /* 0x000fe40000201400 */
[----:B------:R-:W-:Y:S02]  /*15190*/  I2FP.F32.S32 R8, R8 ;  /* 0x0000000800087245 */ /* 0x000fe40000201400 */
[----:B------:R-:W-:Y:S02]  /*151a0*/  I2FP.F32.S32 R6, R6 ;  /* 0x0000000600067245 */ /* 0x000fe40000201400 */
[----:B------:R-:W-:Y:S01]  /*151b0*/  I2FP.F32.S32 R4, R4 ;  /* 0x0000000400047245 */ /* 0x000fe20000201400 */
[C---:B-1----:R-:W-:Y:S01]  /*151c0*/  FFMA.FTZ R187, -R0.reuse, R34, R187 ;  /* 0x0000002200bb7223 */ /* 0x042fe200000101bb */
[C---:B--2---:R-:W-:Y:S01]  /*151d0*/  FFMA.FTZ R185, -R0.reuse, R32, R185 ;  /* 0x0000002000b97223 */ /* 0x044fe200000101b9 */
[C---:B-----5:R-:W-:Y:S01]  /*151e0*/  FFMA.FTZ R179, -R0.reuse, R20, R179 ;  /* 0x0000001400b37223 */ /* 0x060fe200000101b3 */
[C---:B------:R-:W-:Y:S01]  /*151f0*/  FFMA.FTZ R177, -R0.reuse, R30, R177 ;  /* 0x0000001e00b17223 */ /* 0x040fe200000101b1 */
[C---:B---3--:R-:W-:Y:S01]  /*15200*/  FFMA.FTZ R176, -R0.reuse, R26, R81 ;  /* 0x0000001a00b07223 */ /* 0x048fe20000010151 */
[C---:B------:R-:W-:Y:S01]  /*15210*/  FFMA.FTZ R45, -R0.reuse, R18, R45 ;  /* 0x00000012002d7223 */ /* 0x040fe2000001012d */
[C---:B------:R-:W-:Y:S01]  /*15220*/  FFMA.FTZ R43, -R0.reuse, R16, R43 ;  /* 0x00000010002b7223 */ /* 0x040fe2000001012b */
[C---:B------:R-:W-:Y:S01]  /*15230*/  FFMA.FTZ R3, -R0.reuse, R10, R3 ;  /* 0x0000000a00037223 */ /* 0x040fe20000010103 */
[C---:B------:R-:W-:Y:S01]  /*15240*/  FFMA.FTZ R167, -R0.reuse, R8, R23 ;  /* 0x0000000800a77223 */ /* 0x040fe20000010117 */
[C---:B------:R-:W-:Y:S01]  /*15250*/  FFMA.FTZ R166, -R0.reuse, R6, R21 ;  /* 0x0000000600a67223 */ /* 0x040fe20000010115 */
[----:B------:R-:W-:Y:S01]  /*15260*/  FFMA.FTZ R163, -R0, R4, R83 ;  /* 0x0000000400a37223 */ /* 0x000fe20000010153 */
[----:B------:R-:W-:Y:S01]  /*15270*/  BSSY B1, `(.L_x_4559) ;  /* 0x00000c0000017945 */ /* 0x000fe20003800000 */
[C---:B------:R-:W-:Y:S01]  /*15280*/  VIADD R198, R202.reuse, 0x800 ;  /* 0x00000800cac67836 */ /* 0x040fe20000000000 */
[C---:B------:R-:W-:Y:S01]  /*15290*/  IADD3 R192, R202.reuse, 0x3000, RZ ;  /* 0x00003000cac07810 */ /* 0x040fe20007ffe0ff */
[C---:B------:R-:W-:Y:S01]  /*152a0*/  VIADD R197, R202.reuse, 0x1000 ;  /* 0x00001000cac57836 */ /* 0x040fe20000000000 */
[----:B------:R-:W-:Y:S01]  /*152b0*/  FSEL R187, R187, -INF , !P6 ;  /* 0xff800000bbbb7808 */ /* 0x000fe20007000000 */
        /* <DEDUP_REMOVED lines=14> */
[----:B------:R-:W-:Y:S01]  /*153a0*/  VIADD R136, R202, 0x5800 ;  /* 0x00005800ca887836 */ /* 0x000fe20000000000 */
        /* <DEDUP_REMOVED lines=12> */
[----:B------:R-:W-:Y:S01]  /*15470*/  IABS R21, R14 ;  /* 0x0000000e00157213 */ /* 0x000fe20000000000 */
[----:B------:R-:W3:Y:S01]  /*15480*/  LD.E.64 R44, desc[UR6][R12.64+0x20] ;  /* 0x000020060c2c7980 */ /* 0x000ee2000c101b00 */
        /* <DEDUP_REMOVED lines=44> */
[-C--:B--2---:R-:W-:Y:S02]  /*15750*/  IMAD R6, R43, R23.reuse, RZ ;  /* 0x000000172b067224 */ /* 0x084fe400078e02ff */
[----:B------:R-:W-:-:S04]  /*15760*/  IMAD.WIDE.U32 R22, R42, R23, RZ ;  /* 0x000000172a167225 */ /* 0x000fc800078e00ff */
[----:B------:R-:W-:-:S04]  /*15770*/  IMAD R6, R42, R21, R6 ;  /* 0x000000152a067224 */ /* 0x000fc800078e0206 */
[----:B------:R-:W-:Y:S01]  /*15780*/  IMAD.IADD R23, R23, 0x1, R6 ;  /* 0x0000000117177824 */ /* 0x000fe200078e0206 */
[----:B----4-:R-:W-:-:S04]  /*15790*/  IADD3 R3, -R4, R3, RZ ;  /* 0x0000000304037210 */ /* 0x010fc80007ffe1ff */
[----:B------:R-:W-:Y:S01]  /*157a0*/  SHF.R.S32.HI R4, RZ, 0x1f, R3 ;  /* 0x0000001fff047819 */ /* 0x000fe20000011403 */
[----:B---3--:R-:W-:Y:S02]  /*157b0*/  IMAD R21, R45, R3, RZ ;  /* 0x000000032d157224 */ /* 0x008fe400078e02ff */
[----:B------:R-:W-:-:S04]  /*157c0*/  IMAD.WIDE.U32 R22, R3, R44, R22 ;  /* 0x0000002c03167225 */ /* 0x000fc800078e0016 */
[----:B------:R-:W-:Y:S02]  /*157d0*/  IMAD R4, R44, R4, R21 ;  /* 0x000000042c047224 */ /* 0x000fe400078e0215 */
[----:B------:R-:W-:-:S03]  /*157e0*/  IMAD.MOV.U32 R3, RZ, RZ, R22 ;  /* 0x000000ffff037224 */ /* 0x000fc600078e0016 */
[----:B------:R-:W-:Y:S01]  /*157f0*/  IADD3 R4, R23, R4, RZ ;  /* 0x0000000417047210 */ /* 0x000fe20007ffe0ff */
[----:B------:R-:W-:Y:S05]  /*15800*/  BRA `(.L_x_4563) ;  /* 0x00000000000c7947 */ /* 0x000fea0003800000 */
.L_x_4562:
[----:B------:R-:W2:Y:S02]  /*15810*/  LD.E R3, desc[UR6][R12.64+0x38] ;  /* 0x000038060c037980 */ /* 0x000ea4000c101900 */
[----:B--2---:R-:W-:-:S04]  /*15820*/  LEA R3, -R3, RZ, 0x6 ;  /* 0x000000ff03037211 */ /* 0x004fc800078e31ff */
[----:B------:R-:W-:Y:S02]  /*15830*/  SHF.R.S32.HI R4, RZ, 0x1f, R3 ;  /* 0x0000001fff047819 */ /* 0x000fe40000011403 */
.L_x_4563:
[----:B------:R-:W-:Y:S05]  /*15840*/  BSYNC B0 ;  /* 0x0000000000007941 */ /* 0x000fea0003800000 */
.L_x_4561:
        /* <DEDUP_REMOVED lines=21> */
[C---:B------:R-:W-:Y:S01]  /*159a0*/  @P3 LEA R48, P1, R21.reuse, R214, 0x1 ;  /* 0x000000d615303211 */ /* 0x040fe200078208ff */
[----:B------:R-:W-:Y:S01]  /*159b0*/  @!PT LDS RZ, [RZ] ;  /* 0x00000000fffff984 */ /* 0x000fe20000000800 */
[----:B------:R-:W-:Y:S01]  /*159c0*/  @!PT LDS RZ, [RZ] ;  /* 0x00000000fffff984 */ /* 0x000fe20000000800 */
[----:B------:R-:W-:Y:S01]  /*159d0*/  @!PT LDS RZ, [RZ] ;  /* 0x00000000fffff984 */ /* 0x000fe20000000800 */
[----:B------:R1:W-:Y:S01]  /*159e0*/  @P3 LDGSTS.E.BYPASS.LTC128B.128 [R224+0x8000], desc[UR6][R22.64+0x80] ;  /* 0x0800008016e03fae */ /* 0x0003e2000b901d46 */
[----:B------:R-:W-:-:S02]  /*159f0*/  @P6 LEA.HI.X R47, R21, R215, R4, 0x1, P0 ;  /* 0x000000d7152f6211 */ /* 0x000fc400000f0c04 */
        /* <DEDUP_REMOVED lines=71> */
.L_x_4560:
[----:B------:R-:W-:Y:S05]  /*15e70*/  BSYNC B1 ;  /* 0x0000000000017941 */ /* 0x000fea0003800000 */
.L_x_4559:
        /* <DEDUP_REMOVED lines=54> */
[----:B--2---:R-:W-:-:S03]  /*161e0*/  FMNMX.FTZ R132, R3, R132, !PT ;  /* 0x0000008403847209 */ /* 0x004fc60007810000 */
        /* <DEDUP_REMOVED lines=33> */
[----:B------:R-:W-:Y:S01]  /*16400*/  LDSM.16.MT88.4 R32, [R207+0xc800] ;  /* 0x00c80000cf20783b */ /* 0x000fe20000004200 */
        /* <DEDUP_REMOVED lines=129> */
[----:B----4-:R-:W-:Y:S01]  /*16c20*/  F2FP.BF16.F32.PACK_AB R5, R170, R165 ;  /* 0x000000a5aa05723e */ /* 0x010fe200000010ff */
[----:B------:R-:W-:Y:S01]  /*16c30*/  FADD.FTZ R165, R165, R138 ;  /* 0x0000008aa5a57221 */ /* 0x000fe20000010000 */
[----:B------:R-:W-:Y:S01]  /*16c40*/  F2FP.BF16.F32.PACK_AB R6, R164, R161 ;  /* 0x000000a1a406723e */ /* 0x000fe200000010ff */
[----:B------:R-:W-:Y:S01]  /*16c50*/  FADD.FTZ R162, R162, R159 ;  /* 0x0000009fa2a27221 */ /* 0x000fe20000010000 */
[----:B------:R-:W-:Y:S01]  /*16c60*/  F2FP.BF16.F32.PACK_AB R7, R174, R171 ;  /* 0x000000abae07723e */ /* 0x000fe200000010ff */
        /* <DEDUP_REMOVED lines=82> */
[----:B------:R-:W1:Y:S01]  /*17190*/  S2R R3, SR_TID.X ;  /* 0x0000000000037919 */ /* 0x000e620000002100 */
[----:B------:R-:W-:Y:S01]  /*171a0*/  VIADD R227, R134, 0xfffffffe ;  /* 0xfffffffe86e37836 */ /* 0x000fe20000000000 */
[----:B-1----:R-:W-:-:S05]  /*171b0*/  LOP3.LUT R3, R3, 0x3, RZ, 0xc0, !PT ;  /* 0x0000000303037812 */ /* 0x002fca00078ec0ff */
[----:B------:R-:W-:Y:S01]  /*171c0*/  IMAD R226, R3, -0x2, R2 ;  /* 0xfffffffe03e27824 */ /* 0x000fe200078e0202 */
[----:B------:R-:W-:Y:S01]  /*171d0*/  MOV R3, R132 ;  /* 0x0000008400037202 */ /* 0x000fe20000000f00 */
[----:B------:R-:W-:-:S03]  /*171e0*/  IMAD.MOV.U32 R2, RZ, RZ, R133 ;  /* 0x000000ffff027224 */ /* 0x000fc600078e0085 */
[----:B------:R-:W-:-:S07]  /*171f0*/  IADD3 R226, R135, R226, -R220 ;  /* 0x000000e287e27210 */ /* 0x000fce0007ffe8dc */
.L_x_4573:
        /* <DEDUP_REMOVED lines=80> */
.L_x_4566:
[----:B-1----:R-:W-:Y:S02]  /*17700*/  R2UR UR4, R138 ;  /* 0x000000008a0472ca */ /* 0x002fe400000e0000 */
[----:B------:R-:W-:Y:S11]  /*17710*/  R2UR UR5, R139 ;  /* 0x000000008b0572ca */ /* 0x000ff600000e0000 */
[----:B------:R-:W-:Y:S02]  /*17720*/  @!UPT UIADD3 URZ, URZ, URZ, URZ ;  /* 0x0000003f3f3ff290 */ /* 0x000fe4000fffe03f */
[----:B--2---:R-:W2:Y:S02]  /*17730*/  LD.E R8, desc[UR4][R132.64+0x40] ;  /* 0x0000400484087980 */ /* 0x004ea4000c101900 */
[----:B--2---:R-:W-:Y:S05]  /*17740*/  IMAD.U32 R8, R8, -0x40, RZ ;  /* 0xffffffc008087824 */ /* 0x004fea00078e00ff */
[----:B------:R-:W-:Y:S02]  /*17750*/  SHF.R.S32.HI R6, RZ, 0x1f, R8 ;  /* 0x0000001fff067819 */ /* 0x000fe40000011408 */
.L_x_4567:
[----:B------:R-:W-:Y:S05]  /*17760*/  BSYNC B0 ;  /* 0x0000000000007941 */ /* 0x000fea0003800000 */
.L_x_4565:
        /* <DEDUP_REMOVED lines=175> */
[----:B------:R-:W-:Y:S05]  /*18260*/  LDSM.16.M88.4 R160, [R191] ;  /* 0x00000000bfa0783b */ /* 0x000fea0000000200 */
        /* <DEDUP_REMOVED lines=75> */
[C---:B------:R-:W-:Y:S06]  /*18720*/  HMMA.16816.F32.BF16 R16, R164.reuse, R154, R16 ;  /* 0x0000009aa410723c */ /* 0x040fec0000041810 */
[C---:B------:R-:W-:Y:S06]  /*18730*/  HMMA.16816.F32.BF16 R20, R164.reuse, R156, R20 ;  /* 0x0000009ca414723c */ /* 0x040fec0000041814 */
[C---:B------:R-:W-:Y:S06]  /*18740*/  HMMA.16816.F32.BF16 R24, R164.reuse, R158, R24 ;  /* 0x0000009ea418723c */ /* 0x040fec0000041818 */
[C---:B--2---:R-:W-:Y:S06]  /*18750*/  HMMA.16816.F32.BF16 R28, R164.reuse, R160, R28 ;  /* 0x000000a0a41c723c */ /* 0x044fec000004181c */
[----:B------:R-:W-:Y:S06]  /*18760*/  HMMA.16816.F32.BF16 R32, R164, R162, R32 ;  /* 0x000000a2a420723c */ /* 0x000fec0000041820 */
[C---:B-1----:R-:W-:Y:S06]  /*18770*/  HMMA.16816.F32.BF16 R4, R172.reuse, R176, R4 ;  /* 0x000000b0ac04723c */ /* 0x042fec0000041804 */
[C---:B------:R-:W-:Y:S06]  /*18780*/  HMMA.16816.F32.BF16 R8, R172.reuse, R178, R8 ;  /* 0x000000b2ac08723c */ /* 0x040fec0000041808 */
[C---:B---3--:R-:W-:Y:S06]  /*18790*/  HMMA.16816.F32.BF16 R12, R172.reuse, R140, R12 ;  /* 0x0000008cac0c723c */ /* 0x048fec000004180c */
[C---:B------:R-:W-:Y:S01]  /*187a0*/  HMMA.16816.F32.BF16 R16, R172.reuse, R142, R16 ;  /* 0x0000008eac10723c */ /* 0x040fe20000041810 */
[----:B------:R-:W1:Y:S05]  /*187b0*/  LDSM.16.M88.4 R140, [R195+0x4800] ;  /* 0x00480000c38c783b */ /* 0x000e6a0000000200 */
        /* <DEDUP_REMOVED lines=47> */
[----:B------:R-:W1:Y:S01]  /*18ab0*/  MUFU.TANH R236, R236 ;  /* 0x000000ec00ec7308 */ /* 0x000e620000002400 */
[-C--:B------:R-:W-:Y:S01]  /*18ac0*/  FMUL.FTZ R26, R26, R134.reuse ;  /* 0x000000861a1a7220 */ /* 0x080fe20000410000 */
[-C--:B------:R-:W-:Y:S08]  /*18ad0*/  FMUL.FTZ R27, R27, R134.reuse ;  /* 0x000000861b1b7220 */ /* 0x080ff00000410000 */
[----:B------:R1:W1:Y:S10]  /*18ae0*/  MUFU.TANH R186, R14 ;  /* 0x0000000e00ba7308 */ /* 0x0002740000002400 */
[----:B------:R-:W1:Y:S01]  /*18af0*/  MUFU.TANH R13, R13 ;  /* 0x0000000d000d7308 */ /* 0x000e620000002400 */
        /* <DEDUP_REMOVED lines=44> */
[----:B------:R-:W2:Y:S11]  /*18dc0*/  LD.E R15, desc[UR4][R132.64+0x170] ;  /* 0x00017004840f7980 */ /* 0x000eb6000c101900 */
[----:B------:R-:W-:Y:S01]  /*18dd0*/  @!UPT UIADD3 URZ, URZ, URZ, URZ ;  /* 0x0000003f3f3ff290 */ /* 0x000fe2000fffe03f */
[----:B-1----:R-:W3:Y:S01]  /*18de0*/  LD.E.64 R18, desc[UR8][R132.64+0x20] ;  /* 0x0000200884127980 */ /* 0x002ee2000c101b00 */
        /* <DEDUP_REMOVED lines=60> */
.L_x_4571:
[----:B------:R-:W-:Y:S02]  /*191b0*/  R2UR UR4, R138 ;  /* 0x000000008a0472ca */ /* 0x000fe400000e0000 */
[----:B------:R-:W-:Y:S11]  /*191c0*/  R2UR UR5, R139 ;  /* 0x000000008b0572ca */ /* 0x000ff600000e0000 */
[----:B------:R-:W-:Y:S02]  /*191d0*/  @!UPT UIADD3 URZ, URZ, URZ, URZ ;  /* 0x0000003f3f3ff290 */ /* 0x000fe4000fffe03f */
[----:B------:R-:W2:Y:S02]  /*191e0*/  LD.E R8, desc[UR4][R132.64+0x38] ;  /* 0x0000380484087980 */ /* 0x000ea4000c101900 */
[----:B--2---:R-:W-:Y:S05]  /*191f0*/  IMAD.U32 R8, R8, -0x40, RZ ;  /* 0xffffffc008087824 */ /* 0x004fea00078e00ff */
[----:B------:R-:W-:Y:S02]  /*19200*/  SHF.R.S32.HI R6, RZ, 0x1f, R8 ;  /* 0x0000001fff067819 */ /* 0x000fe40000011408 */
.L_x_4572:
[----:B------:R-:W-:Y:S05]  /*19210*/  BSYNC B0 ;  /* 0x0000000000007941 */ /* 0x000fea0003800000 */
.L_x_4570:
        /* <DEDUP_REMOVED lines=113> */
.L_x_4569:
[----:B------:R-:W-:Y:S05]  /*19930*/  BSYNC B1 ;  /* 0x0000000000017941 */ /* 0x000fea0003800000 */
.L_x_4568:
[----:B------:R-:W-:Y:S01]  /*19940*/  R2UR UR4, R138 ;  /* 0x000000008a0472ca */ /* 0x000fe200000e0000 */
[----:B-12---:R-:W-:Y:S01]  /*19950*/  IMAD R21, R227, -0x40, R226 ;  /* 0xffffffc0e3157824 */ /* 0x006fe200078e02e2 */
[----:B------:R-:W-:Y:S01]  /*19960*/  R2UR UR5, R139 ;  /* 0x000000008b0572ca */ /* 0x000fe200000e0000 */
[----:B------:R-:W-:Y:S03]  /*19970*/  LDSM.16.MT88.4 R32, [R207+0xc000] ;  /* 0x00c00000cf20783b */ /* 0x000fe60000004200 */
[C---:B------:R-:W-:Y:S02]  /*19980*/  IADD3 R8, R21.reuse, -0x9, RZ ;  /* 0xfffffff715087810 */ /* 0x040fe40007ffe0ff */
[C---:B------:R-:W-:Y:S02]  /*19990*/  IADD3 R22, R21.reuse, -0x1, RZ ;  /* 0xffffffff15167810 */ /* 0x040fe40007ffe0ff */
[C---:B------:R-:W-:Y:S01]  /*199a0*/  IADD3 R24, R21.reuse, 0x8, RZ ;  /* 0x0000000815187810 */ /* 0x040fe20007ffe0ff */
[----:B------:R-:W-:Y:S01]  /*199b0*/  LDSM.16.MT88.4 R140, [R206+0xc000] ;  /* 0x00c00000ce8c783b */ /* 0x000fe20000004200 */
[----:B------:R-:W-:Y:S02]  /*199c0*/  ISETP.GE.AND P4, PT, R8, RZ, PT ;  /* 0x000000ff0800720c */ /* 0x000fe40003f86270 */
[C---:B------:R-:W-:Y:S02]  /*199d0*/  IADD3 R18, R21.reuse, -0x8, RZ ;  /* 0xfffffff815127810 */ /* 0x040fe40007ffe0ff */
[----:B------:R-:W-:Y:S02]  /*199e0*/  ISETP.GE.AND P6, PT, R22, RZ, PT ;  /* 0x000000ff1600720c */ /* 0x000fe40003fc6270 */
[C---:B------:R-:W-:Y:S01]  /*199f0*/  IADD3 R20, R21.reuse, 0x7, RZ ;  /* 0x0000000715147810 */ /* 0x040fe20007ffe0ff */
[----:B------:R1:W2:Y:S01]  /*19a00*/  LD.E R134, desc[UR4][R132.64+0xdc] ;  /* 0x0000dc0484867980 */ /* 0x0002a2000c101900 */
[C---:B------:R-:W-:Y:S02]  /*19a10*/  IADD3 R16, R21.reuse, -0x11, RZ ;  /* 0xffffffef15107810 */ /* 0x040fe40007ffe0ff */
[----:B------:R-:W-:Y:S02]  /*19a20*/  ISETP.GE.AND P1, PT, R24, RZ, PT ;  /* 0x000000ff1800720c */ /* 0x000fe40003f26270 */
[----:B------:R-:W-:Y:S02]  /*19a30*/  ISETP.GE.AND P5, PT, R18, RZ, PT ;  /* 0x000000ff1200720c */ /* 0x000fe40003fa6270 */
[----:B------:R-:W-:Y:S02]  /*19a40*/  ISETP.GE.AND P0, PT, R20, RZ, PT ;  /* 0x000000ff1400720c */ /* 0x000fe40003f06270 */
[----:B------:R-:W-:Y:S02]  /*19a50*/  ISETP.GE.AND P2, PT, R16, RZ, PT ;  /* 0x000000ff1000720c */ /* 0x000fe40003f46270 */
[C---:B------:R-:W-:Y:S02]  /*19a60*/  IADD3 R17, R21.reuse, -0x10, RZ ;  /* 0xfffffff015117810 */ /* 0x040fe40007ffe0ff */
[----:B------:R-:W-:Y:S02]  /*19a70*/  IABS R19, R21 ;  /* 0x0000001500137213 */ /* 0x000fe40000000000 */
[----:B------:R-:W-:Y:S02]  /*19a80*/  @!P4 IADD3 R8, -R21, 0x9, RZ ;  /* 0x000000091508c810 */ /* 0x000fe40007ffe1ff */
[----:B------:R-:W-:Y:S02]  /*19a90*/  ISETP.GE.AND P3, PT, R17, RZ, PT ;  /* 0x000000ff1100720c */ /* 0x000fe40003f66270 */
[C---:B------:R-:W-:Y:S02]  /*19aa0*/  @!P6 IADD3 R22, -R21.reuse, 0x1, RZ ;  /* 0x000000011516e810 */ /* 0x040fe40007ffe1ff */
[----:B------:R-:W-:Y:S02]  /*19ab0*/  I2FP.F32.S32 R19, R19 ;  /* 0x0000001300137245 */ /* 0x000fe40000201400 */
[C---:B------:R-:W-:Y:S02]  /*19ac0*/  @!P1 IADD3 R24, -R21.reuse, -0x8, RZ ;  /* 0xfffffff815189810 */ /* 0x040fe40007ffe1ff */
[----:B------:R-:W-:Y:S01]  /*19ad0*/  I2FP.F32.S32 R230, R8 ;  /* 0x0000000800e67245 */ /* 0x000fe20000201400 */
[CC--:B------:R-:W-:Y:S01]  /*19ae0*/  FFMA.FTZ R161, -R0.reuse, R19.reuse, R161 ;  /* 0x0000001300a17223 */ /* 0x0c0fe200000101a1 */
[C---:B------:R-:W-:Y:S01]  /*19af0*/  IADD3 R15, R21.reuse, -0x18, RZ ;  /* 0xffffffe8150f7810 */ /* 0x040fe20007ffe0ff */
[C---:B------:R-:W-:Y:S01]  /*19b00*/  FFMA.FTZ R175, -R0.reuse, R19, R175 ;  /* 0x0000001300af7223 */ /* 0x040fe200000101af */
[C---:B------:R-:W-:Y:S01]  /*19b10*/  @!P5 IADD3 R18, -R21.reuse, 0x8, RZ ;  /* 0x000000081512d810 */ /* 0x040fe20007ffe1ff */
[C---:B------:R-:W-:Y:S01]  /*19b20*/  FFMA.FTZ R169, -R0.reuse, R230, R169 ;  /* 0x000000e600a97223 */ /* 0x040fe200000101a9 */
[----:B------:R-:W-:Y:S01]  /*19b30*/  I2FP.F32.S32 R22, R22 ;  /* 0x0000001600167245 */ /* 0x000fe20000201400 */
[C---:B------:R-:W-:Y:S01]  /*19b40*/  FFMA.FTZ R230, -R0.reuse, R230, R13 ;  /* 0x000000e600e67223 */ /* 0x040fe2000001010d */
[----:B------:R-:W-:Y:S02]  /*19b50*/  I2FP.F32.S32 R24, R24 ;  /* 0x0000001800187245 */ /* 0x000fe40000201400 */
[C---:B------:R-:W-:Y:S01]  /*19b60*/  @!P0 IADD3 R20, -R21.reuse, -0x7, RZ ;  /* 0xfffffff915148810 */ /* 0x040fe20007ffe1ff */
[C---:B------:R-:W-:Y:S01]  /*19b70*/  FFMA.FTZ R163, -R0.reuse, R22, R163 ;  /* 0x0000001600a37223 */ /* 0x040fe200000101a3 */
[C---:B------:R-:W-:Y:S01]  /*19b80*/  @!P2 IADD3 R16, -R21.reuse, 0x11, RZ ;  /* 0x000000111510a810 */ /* 0x040fe20007ffe1ff */
[C---:B------:R-:W-:Y:S01]  /*19b90*/  FFMA.FTZ R165, -R0.reuse, R24, R165 ;  /* 0x0000001800a57223 */ /* 0x040fe200000101a5 */
[----:B------:R-:W-:Y:S01]  /*19ba0*/  IADD3 R14, R21, -0x19, RZ ;  /* 0xffffffe7150e7810 */ /* 0x000fe20007ffe0ff */
[C---:B------:R-:W-:Y:S01]  /*19bb0*/  FFMA.FTZ R8, -R0.reuse, R22, R179 ;  /* 0x0000001600087223 */ /* 0x040fe200000101b3 */
[----:B------:R-:W-:Y:S01]  /*19bc0*/  ISETP.GE.AND P1, PT, R15, RZ, PT ;  /* 0x000000ff0f00720c */ /* 0x000fe20003f26270 */
[----:B------:R-:W-:Y:S01]  /*19bd0*/  LDSM.16.MT88.4 R24, [R208+0xc000] ;  /* 0x00c00000d018783b */ /* 0x000fe20000004200 */
[----:B------:R-:W-:Y:S02]  /*19be0*/  I2FP.F32.S32 R18, R18 ;  /* 0x0000001200127245 */ /* 0x000fe40000201400 */
[----:B------:R-:W-:Y:S02]  /*19bf0*/  I2FP.F32.S32 R20, R20 ;  /* 0x0000001400147245 */ /* 0x000fe40000201400 */
[----:B------:R-:W-:Y:S01]  /*19c00*/  I2FP.F32.S32 R13, R16 ;  /* 0x00000010000d7245 */ /* 0x000fe20000201400 */
[C---:B------:R-:W-:Y:S01]  /*19c10*/  FFMA.FTZ R171, -R0.reuse, R18, R171 ;  /* 0x0000001200ab7223 */ /* 0x040fe200000101ab */
[----:B------:R-:W-:Y:S01]  /*19c20*/  FMNMX.FTZ R16, R161, R2, !PT ;  /* 0x00000002a1107209 */ /* 0x000fe20007810000 */
[C---:B------:R-:W-:Y:S01]  /*19c30*/  FFMA.FTZ R167, -R0.reuse, R20, R167 ;  /* 0x0000001400a77223 */ /* 0x040fe200000101a7 */
[C---:B------:R-:W-:Y:S01]  /*19c40*/  IADD3 R12, R21.reuse, -0x20, RZ ;  /* 0xffffffe0150c7810 */ /* 0x040fe20007ffe0ff */
[----:B------:R-:W-:Y:S01]  /*19c50*/  FFMA.FTZ R186, -R0, R18, R186 ;  /* 0x0000001200ba7223 */ /* 0x000fe200000101ba */
[----:B------:R-:W-:Y:S01]  /*19c60*/  ISETP.GE.AND P0, PT, R14, RZ, PT ;  /* 0x000000ff0e00720c */ /* 0x000fe20003f06270 */
[CC--:B------:R-:W-:Y:S01]  /*19c70*/  FFMA.FTZ R236, -R0.reuse, R13.reuse, R236 ;  /* 0x0000000d00ec7223 */ /* 0x0c0fe200000101ec */
[----:B------:R-:W-:Y:S01]  /*19c80*/  @!P3 IADD3 R17, -R21, 0x10, RZ ;  /* 0x000000101511b810 */ /* 0x000fe20007ffe1ff */
[----:B------:R-:W-:Y:S01]  /*19c90*/  FFMA.FTZ R144, -R0, R13, R144 ;  /* 0x0000000d00907223 */ /* 0x000fe20000010190 */
[----:B------:R-:W-:Y:S02]  /*19ca0*/  FMNMX.FTZ R16, R163, R16, !PT ;  /* 0x00000010a3107209 */ /* 0x000fe40007810000 */
[----:B------:R-:W-:Y:S02]  /*19cb0*/  FMNMX.FTZ R18, R165, R3, !PT ;  /* 0x00000003a5127209 */ /* 0x000fe40007810000 */
[----:B------:R-:W-:Y:S02]  /*19cc0*/  IADD3 R11, R21, -0x21, RZ ;  /* 0xffffffdf150b7810 */ /* 0x000fe40007ffe0ff */
[----:B------:R-:W-:Y:S02]  /*19cd0*/  ISETP.GE.AND P6, PT, R12, RZ, PT ;  /* 0x000000ff0c00720c */ /* 0x000fe40003fc6270 */
[----:B------:R-:W-:Y:S02]  /*19ce0*/  I2FP.F32.S32 R17, R17 ;  /* 0x0000001100117245 */ /* 0x000fe40000201400 */
[----:B------:R-:W-:Y:S02]  /*19cf0*/  FMNMX.FTZ R16, R171, R16, !PT ;  /* 0x00000010ab107209 */ /* 0x000fe40007810000 */
[----:B------:R-:W-:Y:S01]  /*19d00*/  FMNMX.FTZ R18, R167, R18, !PT ;  /* 0x00000012a7127209 */ /* 0x000fe20007810000 */
[CC--:B------:R-:W-:Y:S01]  /*19d10*/  FFMA.FTZ R146, -R0.reuse, R17.reuse, R146 ;  /* 0x0000001100927223 */ /* 0x0c0fe20000010192 */
[----:B------:R-:W-:Y:S01]  /*19d20*/  IADD3 R10, R21, -0x28, RZ ;  /* 0xffffffd8150a7810 */ /* 0x000fe20007ffe0ff */
[----:B------:R-:W-:Y:S01]  /*19d30*/  FFMA.FTZ R182, -R0, R17, R177 ;  /* 0x0000001100b67223 */ /* 0x000fe200000101b1 */
[----:B------:R-:W-:Y:S02]  /*19d40*/  ISETP.GE.AND P5, PT, R11, RZ, PT ;  /* 0x000000ff0b00720c */ /* 0x000fe40003fa6270 */
[----:B------:R-:W-:Y:S02]  /*19d50*/  @!P1 IADD3 R15, -R21, 0x18, RZ ;  /* 0x00000018150f9810 */ /* 0x000fe40007ffe1ff */
[----:B------:R-:W-:Y:S02]  /*19d60*/  FMNMX.FTZ R17, R169, R16, !PT ;  /* 0x00000010a9117209 */ /* 0x000fe40007810000 */
[----:B------:R-:W-:Y:S02]  /*19d70*/  FMNMX.FTZ R19, R175, R18, !PT ;  /* 0x00000012af137209 */ /* 0x000fe40007810000 */
[C---:B------:R-:W-:Y:S02]  /*19d80*/  IADD3 R9, R21.reuse, -0x29, RZ ;  /* 0xffffffd715097810 */ /* 0x040fe40007ffe0ff */
[----:B------:R-:W-:Y:S02]  /*19d90*/  ISETP.GE.AND P4, PT, R10, RZ, PT ;  /* 0x000000ff0a00720c */ /* 0x000fe40003f86270 */
[C---:B------:R-:W-:Y:S02]  /*19da0*/  @!P0 IADD3 R14, -R21.reuse, 0x19, RZ ;  /* 0x00000019150e8810 */ /* 0x040fe40007ffe1ff */
[----:B------:R-:W-:Y:S02]  /*19db0*/  I2FP.F32.S32 R15, R15 ;  /* 0x0000000f000f7245 */ /* 0x000fe40000201400 */
[----:B------:R-:W-:Y:S02]  /*19dc0*/  FMNMX.FTZ R17, R182, R17, !PT ;  /* 0x00000011b6117209 */ /* 0x000fe40007810000 */
[----:B------:R-:W-:Y:S01]  /*19dd0*/  IADD3 R7, R21, -0x30, RZ ;  /* 0xffffffd015077810 */ /* 0x000fe20007ffe0ff */
[----:B------:R-:W-:Y:S01]  /*19de0*/  FFMA.FTZ R184, -R0, R15, R184 ;  /* 0x0000000f00b87223 */ /* 0x000fe200000101b8 */
[----:B------:R-:W-:Y:S01]  /*19df0*/  FMNMX.FTZ R19, R8, R19, !PT ;  /* 0x0000001308137209 */ /* 0x000fe20007810000 */
[----:B------:R-:W-:Y:S01]  /*19e00*/  FFMA.FTZ R164, -R0, R15, R164 ;  /* 0x0000000f00a47223 */ /* 0x000fe200000101a4 */
        /* <DEDUP_REMOVED lines=12> */
[C---:B------:R-:W-:Y:S01]  /*19ed0*/  IADD3 R5, R21.reuse, -0x38, RZ ;  /* 0xffffffc815057810 */ /* 0x040fe20007ffe0ff */
[----:B------:R-:W-:Y:S01]  /*19ee0*/  FFMA.FTZ R232, -R0, R15, R232 ;  /* 0x0000000f00e87223 */ /* 0x000fe200000101e8 */
[----:B------:R-:W-:Y:S01]  /*19ef0*/  FMNMX.FTZ R19, R230, R19, !PT ;  /* 0x00000013e6137209 */ /* 0x000fe20007810000 */
[----:B------:R-:W-:Y:S01]  /*19f00*/  FFMA.FTZ R160, -R0, R15, R160 ;  /* 0x0000000f00a07223 */ /* 0x000fe200000101a0 */
[----:B------:R-:W-:Y:S02]  /*19f10*/  ISETP.GE.AND P1, PT, R6, RZ, PT ;  /* 0x000000ff0600720c */ /* 0x000fe40003f26270 */
[C---:B------:R-:W-:Y:S02]  /*19f20*/  @!P4 IADD3 R10, -R21.reuse, 0x28, RZ ;  /* 0x00000028150ac810 */ /* 0x040fe40007ffe1ff */
[----:B------:R-:W-:Y:S02]  /*19f30*/  I2FP.F32.S32 R11, R11 ;  /* 0x0000000b000b7245 */ /* 0x000fe40000201400 */
[----:B------:R-:W-:Y:S02]  /*19f40*/  FMNMX.FTZ R17, R234, R17, !PT ;  /* 0x00000011ea117209 */ /* 0x000fe40007810000 */
[----:B------:R-:W-:Y:S01]  /*19f50*/  FMNMX.FTZ R19, R146, R19, !PT ;  /* 0x0000001392137209 */ /* 0x000fe20007810000 */
[CC--:B------:R-:W-:Y:S01]  /*19f60*/  FFMA.FTZ R170, -R0.reuse, R11.reuse, R170 ;  /* 0x0000000b00aa7223 */ /* 0x0c0fe200000101aa */
[----:B------:R-:W-:Y:S01]  /*19f70*/  IADD3 R4, R21, -0x39, RZ ;  /* 0xffffffc715047810 */ /* 0x000fe20007ffe0ff */
[----:B------:R-:W-:Y:S01]  /*19f80*/  FFMA.FTZ R158, -R0, R11, R158 ;  /* 0x0000000b009e7223 */ /* 0x000fe2000001019e */
[----:B------:R-:W-:Y:S02]  /*19f90*/  ISETP.GE.AND P0, PT, R5, RZ, PT ;  /* 0x000000ff0500720c */ /* 0x000fe40003f06270 */
[C---:B------:R-:W-:Y:S02]  /*19fa0*/  @!P3 IADD3 R9, -R21.reuse, 0x29, RZ ;  /* 0x000000291509b810 */ /* 0x040fe40007ffe1ff */
[----:B------:R-:W-:Y:S02]  /*19fb0*/  I2FP.F32.S32 R13, R10 ;  /* 0x0000000a000d7245 */ /* 0x000fe40000201400 */
[----:B------:R-:W-:Y:S02]  /*19fc0*/  FMNMX.FTZ R17, R232, R17, !PT ;  /* 0x00000011e8117209 */ /* 0x000fe40007810000 */
[----:B------:R-:W-:Y:S01]  /*19fd0*/  FMNMX.FTZ R19, R144, R19, !PT ;  /* 0x0000001390137209 */ /* 0x000fe20007810000 */
[-C--:B------:R-:W-:Y:S01]  /*19fe0*/  FFMA.FTZ R168, -R0, R13.reuse, R168 ;  /* 0x0000000d00a87223 */ /* 0x080fe200000101a8 */
[----:B------:R-:W-:Y:S01]  /*19ff0*/  ISETP.GE.AND P6, PT, R4, RZ, PT ;  /* 0x000000ff0400720c */ /* 0x000fe20003fc6270 */
[----:B------:R-:W-:Y:S01]  /*1a000*/  FFMA.FTZ R150, -R0, R13, R150 ;  /* 0x0000000d00967223 */ /* 0x000fe20000010196 */
[C---:B------:R-:W-:Y:S02]  /*1a010*/  @!P2 IADD3 R7, -R21.reuse, 0x30, RZ ;  /* 0x000000301507a810 */ /* 0x040fe40007ffe1ff */
[----:B------:R-:W-:Y:S02]  /*1a020*/  I2FP.F32.S32 R9, R9 ;  /* 0x0000000900097245 */ /* 0x000fe40000201400 */
[----:B------:R-:W-:Y:S02]  /*1a030*/  FMNMX.FTZ R17, R170, R17, !PT ;  /* 0x00000011aa117209 */ /* 0x000fe40007810000 */
[----:B------:R-:W-:Y:S01]  /*1a040*/  FMNMX.FTZ R19, R164, R19, !PT ;  /* 0x00000013a4137209 */ /* 0x000fe20007810000 */
[CC--:B------:R-:W-:Y:S01]  /*1a050*/  FFMA.FTZ R166, -R0.reuse, R9.reuse, R166 ;  /* 0x0000000900a67223 */ /* 0x0c0fe200000101a6 */
[C---:B------:R-:W-:Y:S01]  /*1a060*/  @!P1 IADD3 R6, -R21.reuse, 0x31, RZ ;  /* 0x0000003115069810 */ /* 0x040fe20007ffe1ff */
[----:B------:R-:W-:Y:S01]  /*1a070*/  FFMA.FTZ R148, -R0, R9, R148 ;  /* 0x0000000900947223 */ /* 0x000fe20000010194 */
        /* <DEDUP_REMOVED lines=15> */
[----:B------:R-:W-:Y:S01]  /*1a170*/  FFMA.FTZ R152, -R0, R5, R152 ;  /* 0x0000000500987223 */ /* 0x000fe20000010198 */
[----:B------:R-:W-:Y:S02]  /*1a180*/  I2FP.F32.S32 R4, R4 ;  /* 0x0000000400047245 */ /* 0x000fe40000201400 */
[----:B------:R-:W-:Y:S02]  /*1a190*/  FMNMX.FTZ R17, R154, R17, !PT ;  /* 0x000000119a117209 */ /* 0x000fe40007810000 */
[----:B------:R-:W-:Y:S01]  /*1a1a0*/  FMNMX.FTZ R19, R150, R19, !PT ;  /* 0x0000001396137209 */ /* 0x000fe20007810000 */
[----:B------:R-:W-:Y:S01]  /*1a1b0*/  FFMA.FTZ R151, -R0, R4, R151 ;  /* 0x0000000400977223 */ /* 0x000fe20000010197 */
[----:B------:R-:W-:Y:S02]  /*1a1c0*/  FMNMX.FTZ R12, R152, R17, !PT ;  /* 0x00000011980c7209 */ /* 0x000fe40007810000 */
[----:B------:R-:W-:Y:S02]  /*1a1d0*/  FMNMX.FTZ R4, R148, R19, !PT ;  /* 0x0000001394047209 */ /* 0x000fe40007810000 */
[----:B------:R-:W-:Y:S01]  /*1a1e0*/  FMNMX.FTZ R10, R151, R12, !PT ;  /* 0x0000000c970a7209 */ /* 0x000fe20007810000 */
[----:B------:R-:W-:Y:S01]  /*1a1f0*/  LDSM.16.MT88.4 R16, [R209+0xc000] ;  /* 0x00c00000d110783b */ /* 0x000fe20000004200 */
[----:B------:R-:W-:Y:S04]  /*1a200*/  FMNMX.FTZ R4, R137, R4, !PT ;  /* 0x0000000489047209 */ /* 0x000fe80007810000 */
        /* <DEDUP_REMOVED lines=9> */
[C---:B------:R-:W-:Y:S01]  /*1a2a0*/  FADD.FTZ R5, -R133.reuse, R2 ;  /* 0x0000000285057221 */ /* 0x040fe20000010100 */
[----:B------:R-:W-:Y:S01]  /*1a2b0*/  FSETP.NEU.FTZ.AND P0, PT, R133, -INF , PT ;  /* 0xff8000008500780b */ /* 0x000fe20003f1d000 */
[C---:B--2---:R-:W-:Y:S01]  /*1a2c0*/  FMUL.FTZ R153, R134.reuse, R133 ;  /* 0x0000008586997220 */ /* 0x044fe20000410000 */
[C---:B------:R-:W-:Y:S01]  /*1a2d0*/  FMUL.FTZ R149, R134.reuse, R132 ;  /* 0x0000008486957220 */ /* 0x040fe20000410000 */
[----:B------:R-:W-:Y:S01]  /*1a2e0*/  FMUL.FTZ R4, R134, R5 ;  /* 0x0000000586047220 */ /* 0x000fe20000410000 */
[C---:B------:R-:W-:Y:S02]  /*1a2f0*/  FADD.FTZ R5, -R132.reuse, R3 ;  /* 0x0000000384057221 */ /* 0x040fe40000010100 */
[----:B------:R-:W-:Y:S01]  /*1a300*/  FSEL R153, R153, RZ, P0 ;  /* 0x000000ff99997208 */ /* 0x000fe20000000000 */
[----:B------:R-:W1:Y:S01]  /*1a310*/  MUFU.EX2 R3, R4 ;  /* 0x0000000400037308 */ /* 0x000e620000000800 */
[----:B------:R-:W-:Y:S01]  /*1a320*/  FSETP.NEU.FTZ.AND P0, PT, R132, -INF , PT ;  /* 0xff8000008400780b */ /* 0x000fe20003f1d000 */
[----:B------:R-:W-:Y:S02]  /*1a330*/  FMUL.FTZ R2, R134, R5 ;  /* 0x0000000586027220 */ /* 0x000fe40000410000 */
[-CC-:B------:R-:W-:Y:S01]  /*1a340*/  FFMA.FTZ R180, R161, R134.reuse, -R153.reuse ;  /* 0x00000086a1b47223 */ /* 0x180fe20000010899 */
[----:B------:R-:W-:Y:S01]  /*1a350*/  FSEL R149, R149, RZ, P0 ;  /* 0x000000ff95957208 */ /* 0x000fe20000000000 */
[-CC-:B------:R-:W-:Y:S01]  /*1a360*/  FFMA.FTZ R179, R163, R134.reuse, -R153.reuse ;  /* 0x00000086a3b37223 */ /* 0x180fe20000010899 */
[-CC-:B------:R-:W-:Y:S01]  /*1a370*/  FFMA.FTZ R178, R171, R134.reuse, -R153.reuse ;  /* 0x00000086abb27223 */ /* 0x180fe20000010899 */
[-C--:B------:R-:W-:Y:S02]  /*1a380*/  FFMA.FTZ R177, R169, R134.reuse, -R153 ;  /* 0x00000086a9b17223 */ /* 0x080fe40000010899 */
[----:B------:R-:W2:Y:S01]  /*1a390*/  MUFU.EX2 R2, R2 ;  /* 0x0000000200027308 */ /* 0x000ea20000000800 */
[-CC-:B------:R-:W-:Y:S01]  /*1a3a0*/  FFMA.FTZ R181, R165, R134.reuse, -R149.reuse ;  /* 0x00000086a5b57223 */ /* 0x180fe20000010895 */
[-CC-:B------:R-:W-:Y:S01]  /*1a3b0*/  FFMA.FTZ R176, R167, R134.reuse, -R149.reuse ;  /* 0x00000086a7b07223 */ /* 0x180fe20000010895 */
[-CC-:B------:R-:W-:Y:S01]  /*1a3c0*/  FFMA.FTZ R175, R175, R134.reuse, -R149.reuse ;  /* 0x00000086afaf7223 */ /* 0x180fe20000010895 */
[-CC-:B------:R-:W-:Y:S01]  /*1a3d0*/  FFMA.FTZ R174, R8, R134.reuse, -R149.reuse ;  /* 0x0000008608ae7223 */ /* 0x180fe20000010895 */
[-CC-:B------:R-:W-:Y:S01]  /*1a3e0*/  FFMA.FTZ R187, R230, R134.reuse, -R149.reuse ;  /* 0x00000086e6bb7223 */ /* 0x180fe20000010895 */
[-CC-:B------:R-:W-:Y:S01]  /*1a3f0*/  FFMA.FTZ R186, R186, R134.reuse, -R149.reuse ;  /* 0x00000086baba7223 */ /* 0x180fe20000010895 */
[--C-:B------:R-:W-:Y:S03]  /*1a400*/  FFMA.FTZ R230, R146, R134, -R149.reuse ;  /* 0x0000008692e67223 */ /* 0x100fe60000010895 */
[----:B------:R-:W-:Y:S01]  /*1a410*/  MUFU.EX2 R180, R180 ;  /* 0x000000b400b47308 */ /* 0x000fe20000000800 */
[C---:B-1----:R-:W-:Y:S01]  /*1a420*/  FMUL.FTZ R4, R3.reuse, R128 ;  /* 0x0000008003047220 */ /* 0x042fe20000410000 */
[C---:B------:R-:W-:Y:S01]  /*1a430*/  FMUL.FTZ R5, R3.reuse, R129 ;  /* 0x0000008103057220 */ /* 0x040fe20000410000 */
[C---:B------:R-:W-:Y:S01]  /*1a440*/  FMUL.FTZ R8, R3.reuse, R120 ;  /* 0x0000007803087220 */ /* 0x040fe20000410000 */
[C---:B------:R-:W-:Y:S01]  /*1a450*/  FMUL.FTZ R9, R3.reuse, R121 ;  /* 0x0000007903097220 */ /* 0x040fe20000410000 */
[C---:B------:R-:W-:Y:S01]  /*1a460*/  FMUL.FTZ R12, R3.reuse, R124 ;  /* 0x0000007c030c7220 */ /* 0x040fe20000410000 */
[C---:B------:R-:W-:Y:S01]  /*1a470*/  FMUL.FTZ R13, R3.reuse, R125 ;  /* 0x0000007d030d7220 */ /* 0x040fe20000410000 */
[C---:B------:R-:W-:Y:S03]  /*1a480*/  FMUL.FTZ R20, R3.reuse, R116 ;  /* 0x0000007403147220 */ /* 0x040fe60000410000 */
[----:B------:R-:W1:Y:S01]  /*1a490*/  MUFU.EX2 R179, R179 ;  /* 0x000000b300b37308 */ /* 0x000e620000000800 */
[C---:B--2---:R-:W-:Y:S01]  /*1a4a0*/  FMUL.FTZ R6, R2.reuse, R130 ;  /* 0x0000008202067220 */ /* 0x044fe20000410000 */
[C---:B------:R-:W-:Y:S01]  /*1a4b0*/  FMUL.FTZ R7, R2.reuse, R131 ;  /* 0x0000008302077220 */ /* 0x040fe20000410000 */
[C---:B------:R-:W-:Y:S01]  /*1a4c0*/  FMUL.FTZ R10, R2.reuse, R122 ;  /* 0x0000007a020a7220 */ /* 0x040fe20000410000 */
[C---:B------:R-:W-:Y:S01]  /*1a4d0*/  FMUL.FTZ R11, R2.reuse, R123 ;  /* 0x0000007b020b7220 */ /* 0x040fe20000410000 */
[C---:B------:R-:W-:Y:S01]  /*1a4e0*/  FMUL.FTZ R14, R2.reuse, R126 ;  /* 0x0000007e020e7220 */ /* 0x040fe20000410000 */
[C---:B------:R-:W-:Y:S01]  /*1a4f0*/  FMUL.FTZ R15, R2.reuse, R127 ;  /* 0x0000007f020f7220 */ /* 0x040fe20000410000 */
[----:B------:R-:W2:Y:S03]  /*1a500*/  LDSM.16.MT88.4 R120, [R209+0xe000] ;  /* 0x00e00000d178783b */ /* 0x000ea60000004200 */
[----:B------:R-:W-:Y:S01]  /*1a510*/  MUFU.EX2 R178, R178 ;  /* 0x000000b200b27308 */ /* 0x000fe20000000800 */
[C---:B------:R-:W-:Y:S01]  /*1a520*/  FMUL.FTZ R21, R3.reuse, R117 ;  /* 0x0000007503157220 */ /* 0x040fe20000410000 */
[C---:B------:R-:W-:Y:S01]  /*1a530*/  FMUL.FTZ R22, R2.reuse, R118 ;  /* 0x0000007602167220 */ /* 0x040fe20000410000 */
[C---:B------:R-:W-:Y:S01]  /*1a540*/  FMUL.FTZ R23, R2.reuse, R119 ;  /* 0x0000007702177220 */ /* 0x040fe20000410000 */
[C---:B------:R-:W-:Y:S01]  /*1a550*/  FMUL.FTZ R28, R3.reuse, R108 ;  /* 0x0000006c031c7220 */ /* 0x040fe20000410000 */
[----:B------:R-:W-:Y:S01]  /*1a560*/  FMUL.FTZ R29, R3, R109 ;  /* 0x0000006d031d7220 */ /* 0x000fe20000410000 */
[C---:B------:R-:W-:Y:S01]  /*1a570*/  FMUL.FTZ R30, R2.reuse, R110 ;  /* 0x0000006e021e7220 */ /* 0x040fe20000410000 */
[----:B------:R-:W-:Y:S03]  /*1a580*/  FMUL.FTZ R31, R2, R111 ;  /* 0x0000006f021f7220 */ /* 0x000fe60000410000 */
[----:B------:R-:W3:Y:S01]  /*1a590*/  MUFU.EX2 R177, R177 ;  /* 0x000000b100b17308 */ /* 0x000ee20000000800 */
[----:B-1----:R-:W-:Y:S01]  /*1a5a0*/  F2FP.BF16.F32.PACK_AB R128, R179, R180 ;  /* 0x000000b4b380723e */ /* 0x002fe200000010ff */
[----:B------:R-:W-:Y:S01]  /*1a5b0*/  LDSM.16.MT88.4 R108, [R207+0xe000] ;  /* 0x00e00000cf6c783b */ /* 0x000fe20000004200 */
[-C--:B------:R-:W-:Y:S01]  /*1a5c0*/  FFMA.FTZ R231, R144, R134.reuse, -R149 ;  /* 0x0000008690e77223 */ /* 0x080fe20000010895 */
        /* <DEDUP_REMOVED lines=8> */
[-CC-:B------:R-:W-:Y:S01]  /*1a650*/  FFMA.FTZ R241, R154, R134.reuse, -R153.reuse ;  /* 0x000000869af17223 */ /* 0x180fe20000010899 */
[-C--:B------:R-:W-:Y:S01]  /*1a660*/  FFMA.FTZ R242, R152, R134.reuse, -R153 ;  /* 0x0000008698f27223 */ /* 0x080fe20000010899 */
[-CC-:B------:R-:W-:Y:S01]  /*1a670*/  FFMA.FTZ R244, R150, R134.reuse, -R149.reuse ;  /* 0x0000008696f47223 */ /* 0x180fe20000010895 */
[--C-:B------:R-:W-:Y:S03]  /*1a680*/  FFMA.FTZ R245, R148, R134, -R149.reuse ;  /* 0x0000008694f57223 */ /* 0x100fe60000010895 */
[----:B------:R-:W1:Y:S01]  /*1a690*/  MUFU.EX2 R176, R176 ;  /* 0x000000b000b07308 */ /* 0x000e620000000800 */
[----:B---3--:R-:W-:Y:S01]  /*1a6a0*/  F2FP.BF16.F32.PACK_AB R130, R177, R178 ;  /* 0x000000b2b182723e */ /* 0x008fe200000010ff */
[----:B------:R-:W-:Y:S01]  /*1a6b0*/  LDSM.16.MT88.4 R124, [R209+0xe800] ;  /* 0x00e80000d17c783b */ /* 0x000fe20000004200 */
[----:B------:R-:W-:Y:S01]  /*1a6c0*/  FFMA.FTZ R137, R137, R134, -R149 ;  /* 0x0000008689897223 */ /* 0x000fe20000010895 */
[C---:B------:R-:W-:Y:S01]  /*1a6d0*/  FMUL.FTZ R36, R3.reuse, R36 ;  /* 0x0000002403247220 */ /* 0x040fe20000410000 */
[C---:B------:R-:W-:Y:S01]  /*1a6e0*/  FMUL.FTZ R37, R3.reuse, R37 ;  /* 0x0000002503257220 */ /* 0x040fe20000410000 */
[C---:B------:R-:W-:Y:S01]  /*1a6f0*/  FMUL.FTZ R38, R2.reuse, R38 ;  /* 0x0000002602267220 */ /* 0x040fe20000410000 */
[C---:B------:R-:W-:Y:S03]  /*1a700*/  FMUL.FTZ R39, R2.reuse, R39 ;  /* 0x0000002702277220 */ /* 0x040fe60000410000 */
[----:B------:R-:W-:Y:S01]  /*1a710*/  MUFU.EX2 R175, R175 ;  /* 0x000000af00af7308 */ /* 0x000fe20000000800 */
[C---:B------:R-:W-:Y:S01]  /*1a720*/  FMUL.FTZ R40, R3.reuse, R40 ;  /* 0x0000002803287220 */ /* 0x040fe20000410000 */
[----:B------:R-:W-:Y:S01]  /*1a730*/  LDSM.16.MT88.4 R144, [R207+0xe800] ;  /* 0x00e80000cf90783b */ /* 0x000fe20000004200 */
[C---:B------:R-:W-:Y:S01]  /*1a740*/  FMUL.FTZ R41, R3.reuse, R41 ;  /* 0x0000002903297220 */ /* 0x040fe20000410000 */
[C---:B------:R-:W-:Y:S01]  /*1a750*/  FMUL.FTZ R42, R2.reuse, R42 ;  /* 0x0000002a022a7220 */ /* 0x040fe20000410000 */
[----:B------:R-:W-:Y:S01]  /*1a760*/  FMUL.FTZ R43, R2, R43 ;  /* 0x0000002b022b7220 */ /* 0x000fe20000410000 */
[C---:B------:R-:W-:Y:S01]  /*1a770*/  FMUL.FTZ R44, R3.reuse, R44 ;  /* 0x0000002c032c7220 */ /* 0x040fe20000410000 */
[C---:B------:R-:W-:Y:S03]  /*1a780*/  FMUL.FTZ R45, R3.reuse, R45 ;  /* 0x0000002d032d7220 */ /* 0x040fe60000410000 */
[----:B------:R-:W3:Y:S01]  /*1a790*/  MUFU.EX2 R174, R174 ;  /* 0x000000ae00ae7308 */ /* 0x000ee20000000800 */
[----:B-1----:R-:W-:Y:S01]  /*1a7a0*/  F2FP.BF16.F32.PACK_AB R129, R176, R181 ;  /* 0x000000b5b081723e */ /* 0x002fe200000010ff */
[----:B------:R-:W-:Y:S01]  /*1a7b0*/  LDSM.16.MT88.4 R156, [R208+0xf800] ;  /* 0x00f80000d09c783b */ /* 0x000fe20000004200 */
[C---:B------:R-:W-:Y:S01]  /*1a7c0*/  FMUL.FTZ R46, R2.reuse, R46 ;  /* 0x0000002e022e7220 */ /* 0x040fe20000410000 */
[C---:B------:R-:W-:Y:S01]  /*1a7d0*/  FMUL.FTZ R47, R2.reuse, R47 ;  /* 0x0000002f022f7220 */ /* 0x040fe20000410000 */
[C---:B------:R-:W-:Y:S01]  /*1a7e0*/  FMUL.FTZ R48, R3.reuse, R48 ;  /* 0x0000003003307220 */ /* 0x040fe20000410000 */
[C---:B------:R-:W-:Y:S01]  /*1a7f0*/  FMUL.FTZ R49, R3.reuse, R49 ;  /* 0x0000003103317220 */ /* 0x040fe20000410000 */
[C---:B------:R-:W-:Y:S01]  /*1a800*/  FMUL.FTZ R50, R2.reuse, R50 ;  /* 0x0000003202327220 */ /* 0x040fe20000410000 */
[C---:B------:R-:W-:Y:S01]  /*1a810*/  FMUL.FTZ R51, R2.reuse, R51 ;  /* 0x0000003302337220 */ /* 0x040fe20000410000 */
[C---:B------:R-:W-:Y:S01]  /*1a820*/  FMUL.FTZ R52, R3.reuse, R52 ;  /* 0x0000003403347220 */ /* 0x040fe20000410000 */
[----:B------:R-:W-:Y:S01]  /*1a830*/  LDSM.16.MT88.4 R160, [R207+0xf800] ;  /* 0x00f80000cfa0783b */ /* 0x000fe20000004200 */
[C---:B------:R-:W-:Y:S01]  /*1a840*/  FMUL.FTZ R53, R3.reuse, R53 ;  /* 0x0000003503357220 */ /* 0x040fe20000410000 */
[C---:B------:R-:W-:Y:S01]  /*1a850*/  FMUL.FTZ R54, R2.reuse, R54 ;  /* 0x0000003602367220 */ /* 0x040fe20000410000 */
[C---:B------:R-:W-:Y:S01]  /*1a860*/  FMUL.FTZ R55, R2.reuse, R55 ;  /* 0x0000003702377220 */ /* 0x040fe20000410000 */
[C---:B------:R-:W-:Y:S01]  /*1a870*/  FMUL.FTZ R56, R3.reuse, R56 ;  /* 0x0000003803387220 */ /* 0x040fe20000410000 */
[C---:B------:R-:W-:Y:S01]  /*1a880*/  FMUL.FTZ R57, R3.reuse, R57 ;  /* 0x0000003903397220 */ /* 0x040fe20000410000 */
[----:B------:R-:W-:Y:S01]  /*1a890*/  FMUL.FTZ R58, R2, R58 ;  /* 0x0000003a023a7220 */ /* 0x000fe20000410000 */
[----:B---3--:R-:W-:Y:S01]  /*1a8a0*/  F2FP.BF16.F32.PACK_AB R131, R174, R175 ;  /* 0x000000afae83723e */ /* 0x008fe200000010ff */
[C---:B------:R-:W-:Y:S01]  /*1a8b0*/  FMUL.FTZ R59, R2.reuse, R59 ;  /* 0x0000003b023b7220 */ /* 0x040fe20000410000 */
[C---:B------:R-:W-:Y:S01]  /*1a8c0*/  FMUL.FTZ R60, R3.reuse, R60 ;  /* 0x0000003c033c7220 */ /* 0x040fe20000410000 */
[C---:B------:R-:W-:Y:S01]  /*1a8d0*/  FMUL.FTZ R61, R3.reuse, R61 ;  /* 0x0000003d033d7220 */ /* 0x040fe20000410000 */
[C---:B------:R-:W-:Y:S01]  /*1a8e0*/  FMUL.FTZ R62, R2.reuse, R62 ;  /* 0x0000003e023e7220 */ /* 0x040fe20000410000 */
[C---:B------:R-:W-:Y:S01]  /*1a8f0*/  FMUL.FTZ R63, R2.reuse, R63 ;  /* 0x0000003f023f7220 */ /* 0x040fe20000410000 */
        /* <DEDUP_REMOVED lines=9> */
[C---:B------:R-:W-:Y:S01]  /*1a990*/  FMUL.FTZ R17, R3.reuse, R113 ;  /* 0x0000007103117220 */ /* 0x040fe20000410000 */
[C---:B------:R-:W-:Y:S01]  /*1a9a0*/  FMUL.FTZ R18, R2.reuse, R114 ;  /* 0x0000007202127220 */ /* 0x040fe20000410000 */
[C---:B------:R-:W-:Y:S02]  /*1a9b0*/  FMUL.FTZ R19, R2.reuse, R115 ;  /* 0x0000007302137220 */ /* 0x040fe40000410000 */
[C---:B------:R-:W-:Y:S01]  /*1a9c0*/  FMUL.FTZ R24, R3.reuse, R104 ;  /* 0x0000006803187220 */ /* 0x040fe20000410000 */
[----:B------:R-:W-:Y:S01]  /*1a9d0*/  LDSM.16.MT88.4 R112, [R209+0x10000] ;  /* 0x01000000d170783b */ /* 0x000fe20000004200 */
[----:B------:R-:W-:Y:S02]  /*1a9e0*/  MUFU.EX2 R230, R230 ;  /* 0x000000e600e67308 */ /* 0x000fe40000000800 */
[C---:B------:R-:W-:Y:S01]  /*1a9f0*/  FMUL.FTZ R25, R3.reuse, R105 ;  /* 0x0000006903197220 */ /* 0x040fe20000410000 */
[C---:B------:R-:W-:Y:S01]  /*1aa00*/  FMUL.FTZ R66, R2.reuse, R66 ;  /* 0x0000004202427220 */ /* 0x040fe20000410000 */
[C---:B------:R-:W-:Y:S01]  /*1aa10*/  FMUL.FTZ R67, R2.reuse, R67 ;  /* 0x0000004302437220 */ /* 0x040fe20000410000 */
[C---:B------:R-:W-:Y:S03]  /*1aa20*/  HMMA.16816.F32.BF16 R16, R128.reuse, R26, R16 ;  /* 0x0000001a8010723c */ /* 0x040fe60000041810 */
[C---:B------:R-:W-:Y:S01]  /*1aa30*/  FMUL.FTZ R68, R3.reuse, R68 ;  /* 0x0000004403447220 */ /* 0x040fe20000410000 */
[C---:B------:R-:W-:Y:S01]  /*1aa40*/  FMUL.FTZ R69, R3.reuse, R69 ;  /* 0x0000004503457220 */ /* 0x040fe20000410000 */
[C---:B------:R-:W-:Y:S01]  /*1aa50*/  FMUL.FTZ R70, R2.reuse, R70 ;  /* 0x0000004602467220 */ /* 0x040fe20000410000 */
[C---:B------:R-:W-:Y:S01]  /*1aa60*/  HMMA.16816.F32.BF16 R20, R128.reuse, R32, R20 ;  /* 0x000000208014723c */ /* 0x040fe20000041814 */
[----:B------:R-:W-:Y:S04]  /*1aa70*/  MUFU.EX2 R231, R231 ;  /* 0x000000e700e77308 */ /* 0x000fe80000000800 */
[C---:B------:R-:W-:Y:S01]  /*1aa80*/  FMUL.FTZ R26, R2.reuse, R106 ;  /* 0x0000006a021a7220 */ /* 0x040fe20000410000 */
[C---:B------:R-:W-:Y:S01]  /*1aa90*/  FMUL.FTZ R27, R2.reuse, R107 ;  /* 0x0000006b021b7220 */ /* 0x040fe20000410000 */
[C---:B------:R-:W-:Y:S01]  /*1aaa0*/  FMUL.FTZ R32, R3.reuse, R100 ;  /* 0x0000006403207220 */ /* 0x040fe20000410000 */
[----:B------:R-:W1:Y:S03]  /*1aab0*/  LDSM.16.MT88.4 R104, [R208+0xe000] ;  /* 0x00e00000d068783b */ /* 0x000e660000004200 */
[----:B------:R-:W-:Y:S01]  /*1aac0*/  MUFU.EX2 R233, R233 ;  /* 0x000000e900e97308 */ /* 0x000fe20000000800 */
        /* <DEDUP_REMOVED lines=11> */
[----:B------:R-:W3:Y:S03]  /*1ab80*/  LDSM.16.MT88.4 R100, [R206+0xe000] ;  /* 0x00e00000ce64783b */ /* 0x000ee60000004200 */
[----:B------:R-:W-:Y:S01]  /*1ab90*/  MUFU.EX2 R237, R237 ;  /* 0x000000ed00ed7308 */ /* 0x000fe20000000800 */
[C---:B------:R-:W-:Y:S01]  /*1aba0*/  FMUL.FTZ R76, R3.reuse, R76 ;  /* 0x0000004c034c7220 */ /* 0x040fe20000410000 */
[C---:B------:R-:W-:Y:S01]  /*1abb0*/  FMUL.FTZ R77, R3.reuse, R77 ;  /* 0x0000004d034d7220 */ /* 0x040fe20000410000 */
[C---:B------:R-:W-:Y:S02]  /*1abc0*/  HMMA.16816.F32.BF16 R32, R128.reuse, R142, R32 ;  /* 0x0000008e8020723c */ /* 0x040fe40000041820 */
[----:B------:R-:W-:Y:S01]  /*1abd0*/  LDSM.16.MT88.4 R140, [R208+0xe800] ;  /* 0x00e80000d08c783b */ /* 0x000fe20000004200 */
[C---:B------:R-:W-:Y:S01]  /*1abe0*/  FMUL.FTZ R78, R2.reuse, R78 ;  /* 0x0000004e024e7220 */ /* 0x040fe20000410000 */
[C---:B------:R-:W-:Y:S02]  /*1abf0*/  FMUL.FTZ R79, R2.reuse, R79 ;  /* 0x0000004f024f7220 */ /* 0x040fe40000410000 */
[C---:B--2---:R-:W-:Y:S01]  /*1ac00*/  HMMA.16816.F32.BF16 R36, R128.reuse, R120, R36 ;  /* 0x000000788024723c */ /* 0x044fe20000041824 */
[----:B------:R-:W-:Y:S04]  /*1ac10*/  MUFU.EX2 R238, R238 ;  /* 0x000000ee00ee7308 */ /* 0x000fe80000000800 */
[C---:B------:R-:W-:Y:S01]  /*1ac20*/  FMUL.FTZ R80, R3.reuse, R80 ;  /* 0x0000005003507220 */ /* 0x040fe20000410000 */
[C---:B------:R-:W-:Y:S01]  /*1ac30*/  HMMA.16816.F32.BF16 R40, R128.reuse, R122, R40 ;  /* 0x0000007a8028723c */ /* 0x040fe20000041828 */
[----:B------:R-:W-:Y:S04]  /*1ac40*/  LDSM.16.MT88.4 R120, [R206+0xc800] ;  /* 0x00c80000ce78783b */ /* 0x000fe80000004200 */
[----:B------:R-:W-:Y:S01]  /*1ac50*/  MUFU.EX2 R239, R239 ;  /* 0x000000ef00ef7308 */ /* 0x000fe20000000800 */
[C---:B------:R-:W-:Y:S01]  /*1ac60*/  FMUL.FTZ R81, R3.reuse, R81 ;  /* 0x0000005103517220 */ /* 0x040fe20000410000 */
[C---:B-1----:R-:W-:Y:S04]  /*1ac70*/  HMMA.16816.F32.BF16 R44, R128.reuse, R104, R44 ;  /* 0x00000068802c723c */ /* 0x042fe8000004182c */
[C---:B------:R-:W-:Y:S02]  /*1ac80*/  FMUL.FTZ R82, R2.reuse, R82 ;  /* 0x0000005202527220 */ /* 0x040fe40000410000 */
[C---:B------:R-:W-:Y:S01]  /*1ac90*/  HMMA.16816.F32.BF16 R48, R128.reuse, R106, R48 ;  /* 0x0000006a8030723c */ /* 0x040fe20000041830 */
[----:B------:R-:W1:Y:S01]  /*1aca0*/  LDSM.16.MT88.4 R104, [R208+0x10000] ;  /* 0x01000000d068783b */ /* 0x000e620000004200 */
[----:B------:R-:W-:Y:S03]  /*1acb0*/  MUFU.EX2 R240, R240 ;  /* 0x000000f000f07308 */ /* 0x000fe60000000800 */
[C---:B------:R-:W-:Y:S01]  /*1acc0*/  FMUL.FTZ R83, R2.reuse, R83 ;  /* 0x0000005302537220 */ /* 0x040fe20000410000 */
[C---:B------:R-:W-:Y:S06]  /*1acd0*/  HMMA.16816.F32.BF16 R52, R128.reuse, R108, R52 ;  /* 0x0000006c8034723c */ /* 0x040fec0000041834 */
[----:B------:R-:W-:Y:S01]  /*1ace0*/  MUFU.EX2 R241, R241 ;  /* 0x000000f100f17308 */ /* 0x000fe20000000800 */
[C---:B------:R-:W-:Y:S01]  /*1acf0*/  FMUL.FTZ R84, R3.reuse, R84 ;  /* 0x0000005403547220 */ /* 0x040fe20000410000 */
[C---:B------:R-:W-:Y:S01]  /*1ad00*/  HMMA.16816.F32.BF16 R56, R128.reuse, R110, R56 ;  /* 0x0000006e8038723c */ /* 0x040fe20000041838 */
[----:B------:R-:W-:Y:S02]  /*1ad10*/  LDSM.16.MT88.4 R108, [R209+0xc800] ;  /* 0x00c80000d16c783b */ /* 0x000fe40000004200 */
[C---:B------:R-:W-:Y:S03]  /*1ad20*/  FMUL.FTZ R85, R3.reuse, R85 ;  /* 0x0000005503557220 */ /* 0x040fe60000410000 */
[C---:B---3--:R-:W-:Y:S02]  /*1ad30*/  HMMA.16816.F32.BF16 R60, R128.reuse, R100, R60 ;  /* 0x00000064803c723c */ /* 0x048fe4000004183c */
[----:B------:R-:W-:Y:S03]  /*1ad40*/  MUFU.EX2 R242, R242 ;  /* 0x000000f200f27308 */ /* 0x000fe60000000800 */
[C---:B------:R-:W-:Y:S01]  /*1ad50*/  FMUL.FTZ R86, R2.reuse, R86 ;  /* 0x0000005602567220 */ /* 0x040fe20000410000 */
[C---:B------:R-:W-:Y:S01]  /*1ad60*/  HMMA.16816.F32.BF16 R64, R128.reuse, R102, R64 ;  /* 0x000000668040723c */ /* 0x040fe20000041840 */
[----:B------:R-:W2:Y:S05]  /*1ad70*/  LDSM.16.MT88.4 R100, [R207+0x10000] ;  /* 0x01000000cf64783b */ /* 0x000eaa0000004200 */
[----:B------:R-:W-:Y:S01]  /*1ad80*/  MUFU.EX2 R244, R244 ;  /* 0x000000f400f47308 */ /* 0x000fe20000000800 */
[----:B------:R-:W-:Y:S01]  /*1ad90*/  FMUL.FTZ R87, R2, R87 ;  /* 0x0000005702577220 */ /* 0x000fe20000410000 */
[C---:B------:R-:W-:Y:S03]  /*1ada0*/  HMMA.16816.F32.BF16 R68, R128.reuse, R112, R68 ;  /* 0x000000708044723c */ /* 0x040fe60000041844 */
[-CC-:B------:R-:W-:Y:S03]  /*1adb0*/  FFMA.FTZ R182, R182, R134.reuse, -R153.reuse ;  /* 0x00000086b6b67223 */ /* 0x180fe60000010899 */
[C---:B------:R-:W-:Y:S01]  /*1adc0*/  HMMA.16816.F32.BF16 R72, R128.reuse, R114, R72 ;  /* 0x000000728048723c */ /* 0x040fe20000041848 */
[----:B------:R-:W-:Y:S01]  /*1add0*/  LDSM.16.MT88.4 R112, [R208+0xc800] ;  /* 0x00c80000d070783b */ /* 0x000fe20000004200 */
[----:B------:R-:W-:Y:S03]  /*1ade0*/  MUFU.EX2 R245, R245 ;  /* 0x000000f500f57308 */ /* 0x000fe60000000800 */
[-C--:B------:R-:W-:Y:S01]  /*1adf0*/  FFMA.FTZ R183, R236, R134.reuse, -R153 ;  /* 0x00000086ecb77223 */ /* 0x080fe20000010899 */
[C---:B-1----:R-:W-:Y:S06]  /*1ae00*/  HMMA.16816.F32.BF16 R76, R128.reuse, R104, R76 ;  /* 0x00000068804c723c */ /* 0x042fec000004184c */
[----:B------:R-:W-:Y:S01]  /*1ae10*/  MUFU.EX2 R182, R182 ;  /* 0x000000b600b67308 */ /* 0x000fe20000000800 */
[-C--:B------:R-:W-:Y:S01]  /*1ae20*/  FFMA.FTZ R236, R164, R134.reuse, -R149 ;  /* 0x00000086a4ec7223 */ /* 0x080fe20000010895 */
[C---:B------:R-:W-:Y:S01]  /*1ae30*/  HMMA.16816.F32.BF16 R80, R128.reuse, R106, R80 ;  /* 0x0000006a8050723c */ /* 0x040fe20000041850 */
[----:B------:R-:W1:Y:S02]  /*1ae40*/  LDSM.16.MT88.4 R104, [R206+0x10000] ;  /* 0x01000000ce68783b */ /* 0x000e640000004200 */
[-CC-:B------:R-:W-:Y:S01]  /*1ae50*/  FFMA.FTZ R184, R184, R134.reuse, -R153.reuse ;  /* 0x00000086b8b87223 */ /* 0x180fe20000010899 */
[--C-:B------:R-:W-:Y:S01]  /*1ae60*/  FFMA.FTZ R185, R234, R134, -R153.reuse ;  /* 0x00000086eab97223 */ /* 0x100fe20000010899 */
[C---:B------:R-:W-:Y:S01]  /*1ae70*/  FMUL.FTZ R88, R3.reuse, R88 ;  /* 0x0000005803587220 */ /* 0x040fe20000410000 */
[C---:B------:R-:W-:Y:S03]  /*1ae80*/  FMUL.FTZ R89, R3.reuse, R89 ;  /* 0x0000005903597220 */ /* 0x040fe60000410000 */
[----:B------:R-:W-:Y:S01]  /*1ae90*/  LDSM.16.MT88.4 R164, [R206+0xf800] ;  /* 0x00f80000cea4783b */ /* 0x000fe20000004200 */
[----:B------:R-:W3:Y:S01]  /*1aea0*/  MUFU.EX2 R183, R183 ;  /* 0x000000b700b77308 */ /* 0x000ee20000000800 */
[C---:B------:R-:W-:Y:S01]  /*1aeb0*/  FMUL.FTZ R90, R2.reuse, R90 ;  /* 0x0000005a025a7220 */ /* 0x040fe20000410000 */
[----:B------:R-:W-:Y:S01]  /*1aec0*/  FMUL.FTZ R91, R2, R91 ;  /* 0x0000005b025b7220 */ /* 0x000fe20000410000 */
[--C-:B------:R-:W-:Y:S01]  /*1aed0*/  FFMA.FTZ R234, R168, R134, -R153.reuse ;  /* 0x00000086a8ea7223 */ /* 0x100fe20000010899 */
[C---:B------:R-:W-:Y:S01]  /*1aee0*/  FMUL.FTZ R92, R3.reuse, R92 ;  /* 0x0000005c035c7220 */ /* 0x040fe20000410000 */
[C---:B------:R-:W-:Y:S01]  /*1aef0*/  FMUL.FTZ R93, R3.reuse, R93 ;  /* 0x0000005d035d7220 */ /* 0x040fe20000410000 */
[C---:B------:R-:W-:Y:S01]  /*1af00*/  FMUL.FTZ R94, R2.reuse, R94 ;  /* 0x0000005e025e7220 */ /* 0x040fe20000410000 */
[C---:B--2---:R-:W-:Y:S03]  /*1af10*/  HMMA.16816.F32.BF16 R84, R128.reuse, R100, R84 ;  /* 0x000000648054723c */ /* 0x044fe60000041854 */
[----:B------:R-:W-:Y:S01]  /*1af20*/  MUFU.EX2 R184, R184 ;  /* 0x000000b800b87308 */ /* 0x000fe20000000800 */
[----:B------:R-:W-:Y:S01]  /*1af30*/  LDSM.16.MT88.4 R168, [R209+0x11800] ;  /* 0x01180000d1a8783b */ /* 0x000fe20000004200 */
[C---:B------:R-:W-:Y:S01]  /*1af40*/  FMUL.FTZ R95, R2.reuse, R95 ;  /* 0x0000005f025f7220 */ /* 0x040fe20000410000 */
[C---:B------:R-:W-:Y:S01]  /*1af50*/  FMUL.FTZ R96, R3.reuse, R96 ;  /* 0x0000006003607220 */ /* 0x040fe20000410000 */
[----:B------:R-:W-:Y:S01]  /*1af60*/  FMUL.FTZ R97, R3, R97 ;  /* 0x0000006103617220 */ /* 0x000fe20000410000 */
[C---:B------:R-:W-:Y:S05]  /*1af70*/  HMMA.16816.F32.BF16 R88, R128.reuse, R102, R88 ;  /* 0x000000668058723c */ /* 0x040fea0000041858 */
[----:B------:R-:W2:Y:S01]  /*1af80*/  MUFU.EX2 R185, R185 ;  /* 0x000000b900b97308 */ /* 0x000ea20000000800 */
[C---:B------:R-:W-:Y:S01]  /*1af90*/  FMUL.FTZ R98, R2.reuse, R98 ;  /* 0x0000006202627220 */ /* 0x040fe20000410000 */
[----:B------:R-:W-:Y:S01]  /*1afa0*/  FMUL.FTZ R99, R2, R99 ;  /* 0x0000006302637220 */ /* 0x000fe20000410000 */
[----:B---3--:R-:W-:Y:S03]  /*1afb0*/  F2FP.BF16.F32.PACK_AB R100, R183, R182 ;  /* 0x000000b6b764723e */ /* 0x008fe600000010ff */
[--C-:B------:R-:W-:Y:S01]  /*1afc0*/  FFMA.FTZ R232, R232, R134, -R153.reuse ;  /* 0x00000086e8e87223 */ /* 0x100fe20000010899 */
[----:B------:R-:W-:Y:S01]  /*1afd0*/  F2FP.BF16.F32.PACK_AB R101, R187, R186 ;  /* 0x000000babb65723e */ /* 0x000fe200000010ff */
[----:B------:R-:W-:Y:S01]  /*1afe0*/  FFMA.FTZ R153, R151, R134, -R153 ;  /* 0x0000008697997223 */ /* 0x000fe20000010899 */
[----:B------:R-:W-:Y:S01]  /*1aff0*/  F2FP.BF16.F32.PACK_AB R103, R231, R230 ;  /* 0x000000e6e767723e */ /* 0x000fe200000010ff */
[----:B------:R-:W-:Y:S02]  /*1b000*/  FFMA.FTZ R134, R135, R134, -R149 ;  /* 0x0000008687867223 */ /* 0x000fe40000010895 */
[----:B------:R-:W3:Y:S01]  /*1b010*/  MUFU.EX2 R232, R232 ;  /* 0x000000e800e87308 */ /* 0x000ee20000000800 */
[----:B------:R-:W-:Y:S01]  /*1b020*/  LDSM.16.MT88.4 R148, [R206+0xd800] ;  /* 0x00d80000ce94783b */ /* 0x000fe20000004200 */
[----:B------:R-:W-:Y:S01]  /*1b030*/  FFMA.FTZ R180, R3, R228, R180 ;  /* 0x000000e403b47223 */ /* 0x000fe200000100b4 */
[C---:B-1----:R-:W-:Y:S03]  /*1b040*/  HMMA.16816.F32.BF16 R92, R128.reuse, R104, R92 ;  /* 0x00000068805c723c */ /* 0x042fe6000004185c */
[----:B--2---:R-:W-:Y:S01]  /*1b050*/  F2FP.BF16.F32.PACK_AB R102, R185, R184 ;  /* 0x000000b8b966723e */ /* 0x004fe200000010ff */
[----:B------:R-:W-:Y:S03]  /*1b060*/  FFMA.FTZ R181, R2, R229, R181 ;  /* 0x000000e502b57223 */ /* 0x000fe600000100b5 */
[----:B------:R1:W-:Y:S01]  /*1b070*/  MUFU.EX2 R243, R153 ;  /* 0x0000009900f37308 */ /* 0x0003e20000000800 */
[----:B------:R-:W-:Y:S01]  /*1b080*/  HMMA.16816.F32.BF16 R96, R128, R106, R96 ;  /* 0x0000006a8060723c */ /* 0x000fe20000041860 */
[----:B------:R-:W2:Y:S02]  /*1b090*/  LDSM.16.MT88.4 R104, [R206+0xe800] ;  /* 0x00e80000ce68783b */ /* 0x000ea40000004200 */
[----:B------:R-:W-:Y:S03]  /*1b0a0*/  IADD3 R2, R227, -0x1, RZ ;  /* 0xffffffffe3027810 */ /* 0x000fe60007ffe0ff */
[C---:B------:R-:W-:Y:S03]  /*1b0b0*/  HMMA.16816.F32.BF16 R4, R100.reuse, R108, R4 ;  /* 0x0000006c6404723c */ /* 0x040fe60000041804 */
[----:B------:R-:W4:Y:S01]  /*1b0c0*/  MUFU.EX2 R234, R234 ;  /* 0x000000ea00ea7308 */ /* 0x000f220000000800 */
[----:B------:R-:W-:Y:S01]  /*1b0d0*/  LDSM.16.MT88.4 R128, [R206+0xd000] ;  /* 0x00d00000ce80783b */ /* 0x000fe20000004200 */
[----:B------:R-:W-:Y:S01]  /*1b0e0*/  FADD.FTZ R179, R179, R180 ;  /* 0x000000b4b3b37221 */ /* 0x000fe20000010000 */
[C---:B------:R-:W-:Y:S07]  /*1b0f0*/  HMMA.16816.F32.BF16 R8, R100.reuse, R110, R8 ;  /* 0x0000006e6408723c */ /* 0x040fee0000041808 */
[----:B------:R-:W5:Y:S01]  /*1b100*/  MUFU.EX2 R236, R236 ;  /* 0x000000ec00ec7308 */ /* 0x000f620000000800 */
[----:B------:R-:W3:Y:S01]  /*1b110*/  LDSM.16.MT88.4 R108, [R209+0x10800] ;  /* 0x01080000d16c783b */ /* 0x000ee20000004200 */
[C---:B------:R-:W-:Y:S08]  /*1b120*/  HMMA.16816.F32.BF16 R12, R100.reuse, R112, R12 ;  /* 0x00000070640c723c */ /* 0x040ff0000004180c */
[----:B------:R-:W-:Y:S01]  /*1b130*/  MUFU.EX2 R137, R137 ;  /* 0x0000008900897308 */ /* 0x000fe20000000800 */
[C---:B------:R-:W-:Y:S01]  /*1b140*/  HMMA.16816.F32.BF16 R16, R100.reuse, R114, R16 ;  /* 0x000000726410723c */ /* 0x040fe20000041810 */
[----:B------:R-:W4:Y:S02]  /*1b150*/  LDSM.16.MT88.4 R112, [R208+0x10800] ;  /* 0x01080000d070783b */ /* 0x000f240000004200 */
[----:B------:R-:W-:Y:S03]  /*1b160*/  FADD.FTZ R176, R176, R181 ;  /* 0x000000b5b0b07221 */ /* 0x000fe60000010000 */
[C---:B------:R-:W-:Y:S03]  /*1b170*/  HMMA.16816.F32.BF16 R20, R100.reuse, R116, R20 ;  /* 0x000000746414723c */ /* 0x040fe60000041814 */
[----:B------:R-:W5:Y:S01]  /*1b180*/  MUFU.EX2 R134, R134 ;  /* 0x0000008600867308 */ /* 0x000f620000000800 */
[----:B-1----:R-:W-:Y:S01]  /*1b190*/  LDSM.16.MT88.4 R152, [R209+0xf800] ;  /* 0x00f80000d198783b */ /* 0x002fe20000004200 */
[----:B------:R-:W-:Y:S01]  /*1b1a0*/  FADD.FTZ R178, R178, R179 ;  /* 0x000000b3b2b27221 */ /* 0x000fe20000010000 */
[C---:B------:R-:W-:Y:S06]  /*1b1b0*/  HMMA.16816.F32.BF16 R24, R100.reuse, R118, R24 ;  /* 0x000000766418723c */ /* 0x040fec0000041818 */
[----:B------:R-:W1:Y:S01]  /*1b1c0*/  LDSM.16.MT88.4 R116, [R207+0x10800] ;  /* 0x01080000cf74783b */ /* 0x000e620000004200 */
        /* <DEDUP_REMOVED lines=25> */
[C---:B---3--:R-:W-:Y:S05]  /*1b360*/  HMMA.16816.F32.BF16 R68, R100.reuse, R108, R68 ;  /* 0x0000006c6444723c */ /* 0x048fea0000041844 */
[----:B------:R-:W-:Y:S01]  /*1b370*/  FADD.FTZ R231, R231, R230 ;  /* 0x000000e6e7e77221 */ /* 0x000fe20000010000 */
[C---:B------:R-:W-:Y:S05]  /*1b380*/  HMMA.16816.F32.BF16 R72, R100.reuse, R110, R72 ;  /* 0x0000006e6448723c */ /* 0x040fea0000041848 */
[----:B------:R-:W-:Y:S01]  /*1b390*/  F2FP.BF16.F32.PACK_AB R108, R233, R232 ;  /* 0x000000e8e96c723e */ /* 0x000fe200000010ff */
[C---:B----4-:R-:W-:Y:S05]  /*1b3a0*/  HMMA.16816.F32.BF16 R76, R100.reuse, R112, R76 ;  /* 0x00000070644c723c */ /* 0x050fea000004184c */
[----:B------:R-:W-:Y:S01]  /*1b3b0*/  F2FP.BF16.F32.PACK_AB R110, R235, R234 ;  /* 0x000000eaeb6e723e */ /* 0x000fe200000010ff */
[C---:B------:R-:W-:Y:S01]  /*1b3c0*/  HMMA.16816.F32.BF16 R80, R100.reuse, R114, R80 ;  /* 0x000000726450723c */ /* 0x040fe20000041850 */
[----:B------:R-:W3:Y:S04]  /*1b3d0*/  LDSM.16.MT88.4 R112, [R207+0xd000] ;  /* 0x00d00000cf70783b */ /* 0x000ee80000004200 */
[----:B-----5:R-:W-:Y:S01]  /*1b3e0*/  F2FP.BF16.F32.PACK_AB R109, R237, R236 ;  /* 0x000000eced6d723e */ /* 0x020fe200000010ff */
[C---:B-1----:R-:W-:Y:S05]  /*1b3f0*/  HMMA.16816.F32.BF16 R84, R100.reuse, R116, R84 ;  /* 0x000000746454723c */ /* 0x042fea0000041854 */
[----:B------:R-:W-:Y:S01]  /*1b400*/  F2FP.BF16.F32.PACK_AB R111, R239, R238 ;  /* 0x000000eeef6f723e */ /* 0x000fe200000010ff */
[C---:B------:R-:W-:Y:S01]  /*1b410*/  HMMA.16816.F32.BF16 R88, R100.reuse, R118, R88 ;  /* 0x000000766458723c */ /* 0x040fe20000041858 */
[----:B------:R-:W1:Y:S04]  /*1b420*/  LDSM.16.MT88.4 R116, [R208+0xf000] ;  /* 0x00f00000d074783b */ /* 0x000e680000004200 */
[----:B------:R-:W-:Y:S01]  /*1b430*/  MOV R227, R2 ;  /* 0x0000000200e37202 */ /* 0x000fe20000000f00 */
        /* <DEDUP_REMOVED lines=12> */
[C---:B------:R-:W-:Y:S05]  /*1b500*/  HMMA.16816.F32.BF16 R16, R108.reuse, R126, R16 ;  /* 0x0000007e6c10723c */ /* 0x040fea0000041810 */
        /* <DEDUP_REMOVED lines=8> */
[C---:B------:R-:W-:Y:S05]  /*1b590*/  HMMA.16816.F32.BF16 R32, R108.reuse, R130, R32 ;  /* 0x000000826c20723c */ /* 0x040fea0000041820 */
[----:B------:R-:W-:Y:S01]  /*1b5a0*/  MOV R2, R133 ;  /* 0x0000008500027202 */ /* 0x000fe20000000f00 */
[C---:B------:R-:W-:Y:S05]  /*1b5b0*/  HMMA.16816.F32.BF16 R36, R108.reuse, R140, R36 ;  /* 0x0000008c6c24723c */ /* 0x040fea0000041824 */
[----:B------:R-:W-:Y:S01]  /*1b5c0*/  MOV R3, R132 ;  /* 0x0000008400037202 */ /* 0x000fe20000000f00 */
[C---:B------:R-:W-:Y:S05]  /*1b5d0*/  HMMA.16816.F32.BF16 R40, R108.reuse, R142, R40 ;  /* 0x0000008e6c28723c */ /* 0x040fea0000041828 */
[----:B------:R-:W-:Y:S01]  /*1b5e0*/  F2FP.BF16.F32.PACK_AB R140, R241, R240 ;  /* 0x000000f0f18c723e */ /* 0x000fe200000010ff */
[C---:B-1----:R-:W-:Y:S05]  /*1b5f0*/  HMMA.16816.F32.BF16 R44, R108.reuse, R116, R44 ;  /* 0x000000746c2c723c */ /* 0x042fea000004182c */
[----:B------:R-:W-:Y:S01]  /*1b600*/  F2FP.BF16.F32.PACK_AB R142, R243, R242 ;  /* 0x000000f2f38e723e */ /* 0x000fe200000010ff */
        /* <DEDUP_REMOVED lines=57> */
.L_x_4564:
        /* <DEDUP_REMOVED lines=14> */
.L_x_4590:
        /* <DEDUP_REMOVED lines=277> */
.L_x_4576:
        /* <DEDUP_REMOVED lines=8> */
.L_x_4577:
[----:B------:R-:W-:Y:S05]  /*1cc50*/  BSYNC B0 ;  /* 0x0000000000007941 */ /* 0x000fea0003800000 */
.L_x_4575:
        /* <DEDUP_REMOVED lines=54> */
.L_x_4579:
[----:B------:R-:W-:Y:S05]  /*1cfc0*/  BSYNC B0 ;  /* 0x0000000000007941 */ /* 0x000fea0003800000 */
.L_x_4578:
        /* <DEDUP_REMOVED lines=12> */
[----:B--2---:R2:W5:Y:S01]  /*1d090*/  LD.E R6, desc[UR4][R6.64+0xc0] ;  /* 0x0000c00406067980 */ /* 0x004562000c101900 */
[----:B------:R-:W-:Y:S01]  /*1d0a0*/  SHF.R.S32.HI R3, RZ, 0x1f, R218 ;  /* 0x0000001fff037819 */ /* 0x000fe200000114da */
[----:B------:R-:W-:Y:S01]  /*1d0b0*/  BSSY B0, `(.L_x_4580) ;  /* 0x000002c000007945 */ /* 0x000fe20003800000 */
        /* <DEDUP_REMOVED lines=8> */
[----:B--2---:R-:W-:-:S04]  /*1d140*/  LEA.HI R7, R5, R4, RZ, 0x3 ;  /* 0x0000000405077211 */ /* 0x004fc800078f18ff */
[----:B------:R-:W-:Y:S02]  /*1d150*/  SHF.R.S32.HI R5, RZ, 0x3, R7 ;  /* 0x00000003ff057819 */ /* 0x000fe40000011407 */
[----:B------:R-:W-:Y:S02]  /*1d160*/  LOP3.LUT R7, R7, 0xfffffff8, RZ, 0xc0, !PT ;  /* 0xfffffff807077812 */ /* 0x000fe400078ec0ff */
[CC--:B------:R-:W-:Y:S01]  /*1d170*/  ISETP.GE.AND P0, PT, R5.reuse, R220.reuse, PT ;  /* 0x000000dc0500720c */ /* 0x0c0fe20003f06270 */
[C---:B------:R-:W-:Y:S02]  /*1d180*/  VIADD R3, R5.reuse, 0x10 ;  /* 0x0000001005037836 */ /* 0x040fe40000000000 */
        /* <DEDUP_REMOVED lines=30> */
.L_x_4581:
[----:B------:R-:W-:Y:S05]  /*1d370*/  BSYNC B0 ;  /* 0x0000000000007941 */ /* 0x000fea0003800000 */
.L_x_4580:
        /* <DEDUP_REMOVED lines=24> */
.L_x_4583:
[----:B------:R-:W-:Y:S05]  /*1d500*/  BSYNC B0 ;  /* 0x0000000000007941 */ /* 0x000fea0003800000 */
.L_x_4582:
        /* <DEDUP_REMOVED lines=24> */
.L_x_4585:
[----:B------:R-:W-:Y:S05]  /*1d690*/  BSYNC B0 ;  /* 0x0000000000007941 */ /* 0x000fea0003800000 */
.L_x_4584:
[----:B------:R-:W-:-:S04]  /*1d6a0*/  MOV R217, 0x0 ;  /* 0x0000000000d97802 */ /* 0x000fc80000000f00 */
[----:B-12345:R-:W-:Y:S05]  /*1d6b0*/  @P1 RET.REL.NODEC R216 `(_ZN5flash24flash_fwd_splitkv_kernelI23Flash_fwd_kernel_traitsILi192ELi64ELi64ELi4ELb0ELb0EN7cutlass10bfloat16_tE19Flash_kernel_traitsILi192ELi64ELi64ELi4ES3_EELb0ELb0ELb1ELb0ELb0ELb1ELb0ELb1EEEvNS_16Flash_fwd_paramsE) ;  /* 0xfffffe28d8501950 */ /* 0x03efea0003c3ffff */
        /* <DEDUP_REMOVED lines=20> */
[----:B-1----:R-:W-:Y:S05]  /*1d800*/  @P0 RET.REL.NODEC R216 `(_ZN5flash24flash_fwd_splitkv_kernelI23Flash_fwd_kernel_traitsILi192ELi64ELi64ELi4ELb0ELb0EN7cutlass10bfloat16_tE19Flash_kernel_traitsILi192ELi64ELi64ELi4ES3_EELb0ELb0ELb1ELb0ELb0ELb1ELb0ELb1EEEvNS_16Flash_fwd_paramsE) ;  /* 0xfffffe24d8fc0950 */ /* 0x002fea0003c3ffff */
[----:B------:R-:W-:Y:S01]  /*1d810*/  R2UR UR4, R10 ;  /* 0x000000000a0472ca */ /* 0x000fe200000e0000 */
[----:B------:R-:W-:Y:S01]  /*1d820*/  IMAD.MOV.U32 R217, RZ, RZ, 0x0 ;  /* 0x00000000ffd97424 */ /* 0x000fe200078e00ff */
[----:B------:R-:W-:-:S13]  /*1d830*/  R2UR UR5, R11 ;  /* 0x000000000b0572ca */ /* 0x000fda00000e0000 */
[----:B------:R1:W-:Y:S02]  /*1d840*/  ST.E.128 desc[UR4][R2.64+0x100], R60 ;  /* 0x0001003c02007985 */ /* 0x0003e4000c101d04 */
[----:B-1----:R-:W-:Y:S05]  /*1d850*/  RET.REL.NODEC R216 `(_ZN5flash24flash_fwd_splitkv_kernelI23Flash_fwd_kernel_traitsILi192ELi64ELi64ELi4ELb0ELb0EN7cutlass10bfloat16_tE19Flash_kernel_traitsILi192ELi64ELi64ELi4ES3_EELb0ELb0ELb1ELb0ELb0ELb1ELb0ELb1EEEvNS_16Flash_fwd_paramsE) ;  /* 0xfffffe24d8e87950 */ /* 0x002fea0003c3ffff */
.L_x_4574:
[----:B------:R-:W-:Y:S01]  /*1d860*/  MOV R3, 0x2 ;  /* 0x0000000200037802 */ /* 0x000fe20000000f00 */
[----:B------:R-:W-:Y:S01]  /*1d870*/  IMAD.MOV.U32 R0, RZ, RZ, 0x1f ;  /* 0x0000001fff007424 */ /* 0x000fe200078e00ff */
[----:B------:R-:W-:-:S07]  /*1d880*/  MOV R2, 0xffffffff ;  /* 0xffffffff00027802 */ /* 0x000fce0000000f00 */
[----:B-1---5:R-:W-:Y:S05]  /*1d890*/  WARPSYNC.COLLECTIVE R2, `(.L_x_4586) ;  /* 0x0000000002087348 */ /* 0x022fea0003c00000 */
[----:B------:R2:W3:Y:S02]  /*1d8a0*/  SHFL.BFLY P0, R12, R228, R3, R0 ;  /* 0x0c000003e40c7389 */ /* 0x0004e40000000000 */
[----:B-123-5:R-:W-:Y:S01]  /*1d8b0*/  ENDCOLLECTIVE ;  /* 0x000000000000791b */ /* 0x02efe20003800000 */
.L_x_4586:
[----:B------:R-:W-:Y:S02]  /*1d8c0*/  IMAD.MOV.U32 R5, RZ, RZ, R12 ;  /* 0x000000ffff057224 */ /* 0x000fe400078e000c */
[----:B------:R-:W-:Y:S02]  /*1d8d0*/  IMAD.MOV.U32 R3, RZ, RZ, 0x1 ;  /* 0x00000001ff037424 */ /* 0x000fe400078e00ff */
[----:B------:R-:W-:-:S05]  /*1d8e0*/  FADD.FTZ R8, R5, R228 ;  /* 0x000000e405087221 */ /* 0x000fca0000010000 */
[----:B------:R-:W-:-:S07]  /*1d8f0*/  MOV R228, R8 ;  /* 0x0000000800e47202 */ /* 0x000fce0000000f00 */
[----:B------:R-:W-:Y:S05]  /*1d900*/  WARPSYNC.COLLECTIVE R2, `(.L_x_4587) ;  /* 0x0000000002087348 */ /* 0x000fea0003c00000 */
[----:B------:R1:W2:Y:S02]  /*1d910*/  SHFL.BFLY P0, R12, R228, R3, R0 ;  /* 0x0c000003e40c7389 */ /* 0x0002a40000000000 */
[----:B-12---:R-:W-:Y:S01]  /*1d920*/  ENDCOLLECTIVE ;  /* 0x000000000000791b */ /* 0x006fe20003800000 */
.L_x_4587:
[----:B------:R-:W-:Y:S01]  /*1d930*/  MOV R228, R229 ;  /* 0x000000e500e47202 */ /* 0x000fe20000000f00 */
[----:B------:R-:W-:Y:S01]  /*1d940*/  IMAD.MOV.U32 R3, RZ, RZ, 0x2 ;  /* 0x00000002ff037424 */ /* 0x000fe200078e00ff */
[----:B------:R-:W-:-:S07]  /*1d950*/  MOV R5, R12 ;  /* 0x0000000c00057202 */ /* 0x000fce0000000f00 */
[----:B------:R-:W-:Y:S05]  /*1d960*/  WARPSYNC.COLLECTIVE R2, `(.L_x_4588) ;  /* 0x0000000002087348 */ /* 0x000fea0003c00000 */
[----:B------:R1:W2:Y:S02]  /*1d970*/  SHFL.BFLY P0, R12, R228, R3, R0 ;  /* 0x0c000003e40c7389 */ /* 0x0002a40000000000 */
[----:B-12---:R-:W-:Y:S01]  /*1d980*/  ENDCOLLECTIVE ;  /* 0x000000000000791b */ /* 0x006fe20003800000 */
.L_x_4588:
[----:B------:R-:W-:Y:S01]  /*1d990*/  FADD.FTZ R5, R8, R5 ;  /* 0x0000000508057221 */ /* 0x000fe20000010000 */
[----:B------:R-:W-:Y:S01]  /*1d9a0*/  FADD.FTZ R9, R12, R229 ;  /* 0x000000e50c097221 */ /* 0x000fe20000010000 */
[----:B------:R-:W-:-:S04]  /*1d9b0*/  MOV R3, 0x1 ;  /* 0x0000000100037802 */ /* 0x000fc80000000f00 */
[----:B------:R-:W-:-:S07]  /*1d9c0*/  MOV R228, R9 ;  /* 0x0000000900e47202 */ /* 0x000fce0000000f00 */
[----:B------:R-:W-:Y:S05]  /*1d9d0*/  WARPSYNC.COLLECTIVE R2, `(.L_x_4589) ;  /* 0x0000000002087348 */ /* 0x000fea0003c00000 */
[----:B------:R1:W2:Y:S02]  /*1d9e0*/  SHFL.BFLY P0, R12, R228, R3, R0 ;  /* 0x0c000003e40c7389 */ /* 0x0002a40000000000 */
[----:B-12---:R-:W-:Y:S01]  /*1d9f0*/  ENDCOLLECTIVE ;  /* 0x000000000000791b */ /* 0x006fe20003800000 */
.L_x_4589:
[----:B------:R-:W-:Y:S05]  /*1da00*/  BRA `(.L_x_4590) ;  /* 0xffffffe0001c7947 */ /* 0x000fea000383ffff */
.L_x_4591:
        /* <DEDUP_REMOVED lines=15> */
.L_x_7907:


//--------------------- .text._ZN5flash24flash_fwd_splitkv_kernelI23Flash_fwd_kernel_traitsILi192ELi64ELi64ELi4ELb0ELb0EN7cutlass10bfloat16_tE19Flash_kernel_traitsILi192ELi64ELi64ELi4ES3_EELb0ELb0ELb0ELb0ELb1ELb0ELb1ELb0EEEvNS_16Flash_fwd_paramsE --------------------------
	.section	.text._ZN5flash24flash_fwd_splitkv_kernelI23Flash_fwd_kernel_traitsILi192ELi64ELi64ELi4ELb0ELb0EN7cutlass10bfloat16_tE19Flash_kernel_traitsILi192ELi64ELi64ELi4ES3_EELb0ELb0ELb0ELb0ELb1ELb0ELb1ELb0EEEvNS_16Flash_fwd_paramsE,"ax",@progbits
	.align	128
        .global         _ZN5flash24flash_fwd_splitkv_kernelI23Flash_fwd_kernel_traitsILi192ELi64ELi64ELi4ELb0ELb0EN7cutlass10bfloat16_tE19Flash_kernel_traitsILi192ELi64ELi64ELi4ES3_EELb0ELb0ELb0ELb0ELb1ELb0ELb1ELb0EEEvNS_16Flash_fwd_paramsE
        .type           _ZN5flash24flash_fwd_splitkv_kernelI23Flash_fwd_kernel_traitsILi192ELi64ELi64ELi4ELb0ELb0EN7cutlass10bfloat16_tE19Flash_kernel_traitsILi192ELi64ELi64ELi4ES3_EELb0ELb0ELb0ELb0ELb1ELb0ELb1ELb0EEEvNS_16Flash_fwd_paramsE,@function
        .size           _ZN5flash24flash_fwd_splitkv_kernelI23Flash_fwd_kernel_traitsILi192ELi64ELi64ELi4ELb0ELb0EN7cutlass10bfloat16_tE19Flash_kernel_traitsILi192ELi64ELi64ELi4ES3_EELb0ELb0ELb0ELb0ELb1ELb0ELb1ELb0EEEvNS_16Flash_fwd_paramsE,(.L_x_7956 - _ZN5flash24flash_fwd_splitkv_kernelI23Flash_fwd_kernel_traitsILi192ELi64ELi64ELi4ELb0ELb0EN7cutlass10bfloat16_tE19Flash_kernel_traitsILi192ELi64ELi64ELi4ES3_EELb0ELb0ELb0ELb0ELb1ELb0ELb1ELb0EEEvNS_16Flash_fwd_paramsE)
        .other          _ZN5flash24flash_fwd_splitkv_kernelI23Flash_fwd_kernel_traitsILi192ELi64ELi64ELi4ELb0ELb0EN7cutlass10bfloat16_tE19Flash_kernel_traitsILi192ELi64ELi64ELi4ES3_EELb0ELb0ELb0ELb0ELb1ELb0ELb1ELb0EEEvNS_16Flash_fwd_paramsE,@"STO_CUDA_ENTRY STV_DEFAULT"
_ZN5flash24flash_fwd_splitkv_kernelI23Flash_fwd_kernel_traitsILi192ELi64ELi64ELi4ELb0ELb0EN7cutlass10bfloat16_tE19Flash_kernel_traitsILi192ELi64ELi64ELi4ES3_EELb0ELb0ELb0ELb0ELb1ELb0ELb1ELb0EEEvNS_16Flash_fwd_paramsE:
.text._ZN5flash24flash_fwd_splitkv_kernelI23Flash_fwd_kernel_traitsILi192ELi64ELi64ELi4ELb0ELb0EN7cutlass10bfloat16_tE19Flash_kernel_traitsILi192ELi64ELi64ELi4ES3_EELb0ELb0ELb0ELb0ELb1ELb0ELb1ELb0EEEvNS_16Flash_fwd_paramsE:
[----:B------:R-:W-:Y:S08]  /*0000*/  LDC R1, c[0x0][0x28] ;  /* 0x00000a00ff017b82 */ /* 0x000ff00000000800 */
[----:B------:R-:W1:Y:S01]  /*0010*/  LDC R5, c[0x0][0x270] ;  /* 0x00009c00ff057b82 */ /* 0x000e620000000800 */
[----:B------:R-:W-:Y:S01]  /*0020*/  MOV R2, RZ ;  /* 0x000000ff00027202 */ /* 0x000fe20000000f00 */
[----:B------:R-:W-:Y:S01]  /*0030*/  ULDC.64 UR4, c[0x0][0x2f0] ;  /* 0x0000bc0000047ab9 */ /* 0x000fe20000000a00 */
[----:B------:R-:W-:Y:S01]  /*0040*/  MOV R10, 0xffffffff ;  /* 0xffffffff000a7802 */ /* 0x000fe20000000f00 */
[----:B------:R-:W-:Y:S01]  /*0050*/  ULDC.64 UR12, c[0x0][0x208] ;  /* 0x00008200000c7ab9 */ /* 0x000fe20000000a00 */
[----:B------:R-:W-:-:S03]  /*0060*/  ISETP.NE.U32.AND P1, PT, RZ, UR4, PT ;  /* 0x00000004ff007c0c */ /* 0x000fc6000bf25070 */
        /* <DEDUP_REMOVED lines=8> */
[----:B-1----:R-:W-:-:S04]  /*00f0*/  IMAD.MOV R0, RZ, RZ, -R3 ;  /* 0x000000ffff007224 */ /* 0x002fc800078e0a03 */
[----:B------:R-:W-:-:S04]  /*0100*/  IMAD R7, R0, R5, RZ ;  /* 0x0000000500077224 */ /* 0x000fc800078e02ff */
[----:B------:R-:W-:Y:S02]  /*0110*/  IMAD.HI.U32 R7, R3, R7, R2 ;  /* 0x0000000703077227 */ /* 0x000fe400078e0002 */
[----:B------:R-:W1:Y:S04]  /*0120*/  LDC.64 R2, c[0x0][0x300] ;  /* 0x0000c000ff027b82 */ /* 0x000e680000000a00 */
[----:B--2---:R-:W-:-:S04]  /*0130*/  IMAD.HI.U32 R207, R7, UR6, RZ ;  /* 0x0000000607cf7c27 */ /* 0x004fc8000f8e00ff */
[----:B------:R-:W-:Y:S01]  /*0140*/  IMAD.MOV R0, RZ, RZ, -R207 ;  /* 0x000000ffff007224 */ /* 0x000fe200078e0acf */
[----:B------:R-:W2:Y:S03]  /*0150*/  LDC.64 R6, c[0x0][0x2f0] ;  /* 0x0000bc00ff067b82 */ /* 0x000ea60000000a00 */
[----:B------:R-:W-:-:S05]  /*0160*/  IMAD R0, R5, R0, UR6 ;  /* 0x0000000605007e24 */ /* 0x000fca000f8e0200 */
[----:B------:R-:W-:Y:S02]  /*0170*/  ISETP.GE.U32.AND P4, PT, R0, R5, PT ;  /* 0x000000050000720c */ /* 0x000fe40003f86070 */
[----:B-1----:R-:W-:-:S04]  /*0180*/  ISETP.NE.U32.AND P0, PT, R2, RZ, PT ;  /* 0x000000ff0200720c */ /* 0x002fc80003f05070 */
[----:B------:R-:W-:-:S07]  /*0190*/  ISETP.NE.AND.EX P0, PT, R3, RZ, PT, P0 ;  /* 0x000000ff0300720c */ /* 0x000fce0003f05300 */
[----:B------:R-:W-:Y:S01]  /*01a0*/  @P4 IMAD.IADD R0, R0, 0x1, -R5 ;  /* 0x0000000100004824 */ /* 0x000fe200078e0a05 */
[----:B------:R-:W-:Y:S01]  /*01b0*/  @P4 IADD3 R207, R207, 0x1, RZ ;  /* 0x00000001cfcf4810 */ /* 0x000fe20007ffe0ff */
[----:B------:R-:W1:Y:S03]  /*01c0*/  LDC.64 R2, c[0x0][0x2f8] ;  /* 0x0000be00ff027b82 */ /* 0x000e660000000a00 */
[----:B------:R-:W-:-:S05]  /*01d0*/  ISETP.GE.U32.AND P3, PT, R0, R5, PT ;  /* 0x000000050000720c */ /* 0x000fca0003f66070 */
[----:B------:R-:W4:Y:S08]  /*01e0*/  LDC.U8 R0, c[0x0][0x3c2] ;  /* 0x0000f080ff007b82 */ /* 0x000f300000000000 */
[----:B------:R-:W-:Y:S01]  /*01f0*/  @P3 VIADD R207, R207, 0x1 ;  /* 0x00000001cfcf3836 */ /* 0x000fe20000000000 */
[----:B------:R-:W-:Y:S01]  /*0200*/  @!P2 LOP3.LUT R207, RZ, R5, RZ, 0x33, !PT ;  /* 0x00000005ffcfa212 */ /* 0x000fe200078e33ff */
[----:B------:R-:W1:Y:S04]  /*0210*/  @P0 LDC.64 R8, c[0x0][0x300] ;  /* 0x0000c000ff080b82 */ /* 0x000e680000000a00 */
[----:B--2---:R-:W-:-:S05]  /*0220*/  IMAD.WIDE R16, R207, 0x4, R6 ;  /* 0x00000004cf107825 */ /* 0x004fca00078e0206 */
[----:B------:R-:W2:Y:S04]  /*0230*/  @P1 LDG.E R10, desc[UR12][R16.64] ;  /* 0x0000000c100a1981 */ /* 0x000ea8000c1e1900 */
[----:B------:R-:W2:Y:S01]  /*0240*/  @P1 LDG.E R199, desc[UR12][R16.64+0x4] ;  /* 0x0000040c10c71981 */ /* 0x000ea2000c1e1900 */
[----:B----4-:R-:W-:Y:S01]  /*0250*/  ISETP.NE.AND P3, PT, R0, RZ, PT ;  /* 0x000000ff0000720c */ /* 0x010fe20003f65270 */
[----:B---3--:R-:W-:Y:S01]  /*0260*/  IMAD.WIDE R14, R207, 0x4, R14 ;  /* 0x00000004cf0e7825 */ /* 0x008fe200078e020e */
[C---:B-1----:R-:W-:Y:S02]  /*0270*/  ISETP.EQ.U32.AND P2, PT, R2.reuse, RZ, PT ;  /* 0x000000ff0200720c */ /* 0x042fe40003f42070 */
[----:B------:R-:W-:Y:S01]  /*0280*/  MOV R7, 0xffffffff ;  /* 0xffffffff00077802 */ /* 0x000fe20000000f00 */
[----:B------:R-:W-:Y:S01]  /*0290*/  IMAD.MOV.U32 R12, RZ, RZ, RZ ;  /* 0x000000ffff0c7224 */ /* 0x000fe200078e00ff */
[----:B------:R-:W-:Y:S01]  /*02a0*/  ISETP.EQ.OR.EX P2, PT, R3, RZ, !P3, P2 ;  /* 0x000000ff0300720c */ /* 0x000fe20005f42720 */
[----:B------:R-:W-:Y:S01]  /*02b0*/  @P0 IMAD.WIDE R8, R207, 0x4, R8 ;  /* 0x00000004cf080825 */ /* 0x000fe200078e0208 */
[----:B------:R-:W1:Y:S04]  /*02c0*/  S2R R39, SR_CTAID.X ;  /* 0x0000000000277919 */ /* 0x000e680000002500 */
[----:B------:R3:W5:Y:S07]  /*02d0*/  @P0 LDG.E R12, desc[UR12][R8.64] ;  /* 0x0000000c080c0981 */ /* 0x00076e000c1e1900 */
[----:B------:R3:W5:Y:S01]  /*02e0*/  @!P2 LDG.E R7, desc[UR12][R14.64] ;  /* 0x0000000c0e07a981 */ /* 0x000762000c1e1900 */
[----:B------:R-:W-:-:S02]  /*02f0*/  ISETP.NE.U32.AND P0, PT, R2, RZ, PT ;  /* 0x000000ff0200720c */ /* 0x000fc40003f05070 */
[----:B------:R-:W-:Y:S01]  /*0300*/  IADD3 R34, -R207, RZ, RZ ;  /* 0x000000ffcf227210 */ /* 0x000fe20007ffe1ff */
[----:B------:R-:W4:Y:S01]  /*0310*/  S2R R4, SR_CTAID.Y ;  /* 0x0000000000047919 */ /* 0x000f220000002600 */
[----:B------:R-:W-:Y:S01]  /*0320*/  ISETP.NE.AND.EX P0, PT, R3, RZ, PT, P0 ;  /* 0x000000ff0300720c */ /* 0x000fe20003f05300 */
[----:B------:R-:W1:Y:S02]  /*0330*/  S2R R6, SR_TID.X ;  /* 0x0000000000067919 */ /* 0x000e640000002100 */
[----:B------:R-:W-:Y:S02]  /*0340*/  IMAD R34, R5, R34, UR6 ;  /* 0x0000000605227e24 */ /* 0x000fe4000f8e0222 */
[----:B--2---:R-:W-:-:S06]  /*0350*/  @P1 IMAD.IADD R199, R199, 0x1, -R10 ;  /* 0x00000001c7c71824 */ /* 0x004fcc00078e0a0a */
[----:B------:R-:W2:Y:S02]  /*0360*/  @!P1 LDC R199, c[0x0][0x2c4] ;  /* 0x0000b100ffc79b82 */ /* 0x000ea40000000800 */
[----:B-1-34-:R-:W-:Y:S05]  /*0370*/  @!P0 BRA `(.L_x_4592) ;  /* 0x0000000000108947 */ /* 0x01afea0003800000 */
[----:B------:R-:W3:Y:S02]  /*0380*/  @P3 LDG.E R0, desc[UR12][R14.64+0x4] ;  /* 0x0000040c0e003981 */ /* 0x000ee4000c1e1900 */
[----:B---3-5:R-:W-:-:S06]  /*0390*/  @P3 IADD3 R9, R0, -R7, RZ ;  /* 0x8000000700093210 */ /* 0x028fcc0007ffe0ff */
[----:B------:R3:W5:Y:S01]  /*03a0*/  @!P3 LDG.E R9, desc[UR12][R14.64] ;  /* 0x0000000c0e09b981 */ /* 0x000762000c1e1900 */
[----:B------:R-:W-:Y:S05]  /*03b0*/  BRA `(.L_x_4593) ;  /* 0x0000000000047947 */ /* 0x000fea0003800000 */
.L_x_4592:
[----:B------:R-:W1:Y:S02]  /*03c0*/  LDC R9, c[0x0][0x2c8] ;  /* 0x0000b200ff097b82 */ /* 0x000e640000000800 */
.L_x_4593:
[----:B------:R-:W4:Y:S02]  /*03d0*/  LDC.64 R2, c[0x0][0x308] ;  /* 0x0000c200ff027b82 */ /* 0x000f240000000a00 */
[----:B----4-:R-:W-:-:S04]  /*03e0*/  ISETP.NE.U32.AND P3, PT, R2, RZ, PT ;  /* 0x000000ff0200720c */ /* 0x010fc80003f65070 */
[----:B------:R-:W-:-:S13]  /*03f0*/  ISETP.NE.AND.EX P3, PT, R3, RZ, PT, P3 ;  /* 0x000000ff0300720c */ /* 0x000fda0003f65330 */
[----:B------:R-:W4:Y:S02]  /*0400*/  @P3 LDC.64 R2, c[0x0][0x308] ;  /* 0x0000c200ff023b82 */ /* 0x000f240000000a00 */
[----:B----4-:R-:W-:-:S05]  /*0410*/  @P3 IMAD.WIDE R2, R207, 0x4, R2 ;  /* 0x00000004cf023825 */ /* 0x010fca00078e0202 */
[----:B------:R4:W5:Y:S01]  /*0420*/  @P3 LDG.E R89, desc[UR12][R2.64] ;  /* 0x0000000c02593981 */ /* 0x000962000c1e1900 */
[----:B------:R-:W-:-:S05]  /*0430*/  IMAD.SHL.U32 R0, R39, 0x40, RZ ;  /* 0x0000004027007824 */ /* 0x000fca00078e00ff */
[----:B--2---:R-:W-:-:S13]  /*0440*/  ISETP.GT.AND P0, PT, R199, R0, PT ;  /* 0x00000000c700720c */ /* 0x004fda0003f04270 */
[----:B------:R-:W-:Y:S05]  /*0450*/  @!P0 EXIT ;  /* 0x000000000000894d */ /* 0x000fea0003800000 */
[----:B------:R-:W3:Y:S01]  /*0460*/  LDC R11, c[0x0][0x10] ;  /* 0x00000400ff0b7b82 */ /* 0x000ee20000000800 */
[----:B-----5:R-:W-:-:S07]  /*0470*/  @P3 IMAD.IADD R89, R89, 0x1, -R12 ;  /* 0x0000000159593824 */ /* 0x020fce00078e0a0c */
[----:B----4-:R-:W2:Y:S01]  /*0480*/  LDC R3, c[0x0][0x2c8] ;  /* 0x0000b200ff037b82 */ /* 0x010ea20000000800 */
[----:B---3--:R-:W-:-:S04]  /*0490*/  IABS R14, R11 ;  /* 0x0000000b000e7213 */ /* 0x008fc80000000000 */
[----:B------:R-:W3:Y:S01]  /*04a0*/  I2F.RP R2, R14 ;  /* 0x0000000e00027306 */ /* 0x000ee20000209400 */
[----:B--2---:R-:W-:-:S05]  /*04b0*/  VIADD R3, R3, 0x3f ;  /* 0x0000003f03037836 */ /* 0x004fca0000000000 */
[----:B------:R-:W-:-:S04]  /*04c0*/  SHF.R.S32.HI R16, RZ, 0x1f, R3 ;  /* 0x0000001fff107819 */ /* 0x000fc80000011403 */
[----:B------:R-:W-:Y:S01]  /*04d0*/  LEA.HI R16, R16, R3, RZ, 0x6 ;  /* 0x0000000310107211 */ /* 0x000fe200078f30ff */
[----:B---3--:R-:W2:Y:S03]  /*04e0*/  MUFU.RCP R18, R2 ;  /* 0x0000000200127308 */ /* 0x008ea60000001000 */
[----:B------:R-:W-:-:S05]  /*04f0*/  LEA.HI.SX32 R16, R16, R11, 0x1a ;  /* 0x0000000b10107211 */ /* 0x000fca00078fd2ff */
[----:B------:R-:W-:Y:S02]  /*0500*/  VIADD R16, R16, 0xffffffff ;  /* 0xffffffff10107836 */ /* 0x000fe40000000000 */
[----:B--2---:R-:W-:Y:S01]  /*0510*/  VIADD R18, R18, 0xffffffe ;  /* 0x0ffffffe12127836 */ /* 0x004fe20000000000 */
[----:B------:R-:W-:-:S03]  /*0520*/  IABS R2, R11 ;  /* 0x0000000b00027213 */ /* 0x000fc60000000000 */
[----:B------:R-:W2:Y:S02]  /*0530*/  F2I.FTZ.U32.TRUNC.NTZ R19, R18 ;  /* 0x0000001200137305 */ /* 0x000ea4000021f000 */
[----:B------:R-:W-:Y:S02]  /*0540*/  IMAD.MOV R2, RZ, RZ, -R2 ;  /* 0x000000ffff027224 */ /* 0x000fe400078e0a02 */
[--C-:B--2---:R-:W-:Y:S02]  /*0550*/  IMAD.MOV R3, RZ, RZ, -R19.reuse ;  /* 0x000000ffff037224 */ /* 0x104fe400078e0a13 */
[----:B------:R-:W-:Y:S02]  /*0560*/  IMAD.MOV.U32 R18, RZ, RZ, RZ ;  /* 0x000000ffff127224 */ /* 0x000fe400078e00ff */
[----:B------:R-:W-:Y:S01]  /*0570*/  IMAD R8, R3, R14, RZ ;  /* 0x0000000e03087224 */ /* 0x000fe200078e02ff */
[----:B------:R-:W-:Y:S02]  /*0580*/  IABS R3, R16 ;  /* 0x0000001000037213 */ /* 0x000fe40000000000 */
[----:B------:R-:W-:Y:S01]  /*0590*/  LOP3.LUT R16, R16, R11, RZ, 0x3c, !PT ;  /* 0x0000000b10107212 */ /* 0x000fe200078e3cff */
[----:B------:R-:W-:-:S03]  /*05a0*/  IMAD.HI.U32 R8, R19, R8, R18 ;  /* 0x0000000813087227 */ /* 0x000fc600078e0012 */
[----:B------:R-:W-:-:S03]  /*05b0*/  ISETP.GE.AND P0, PT, R16, RZ, PT ;  /* 0x000000ff1000720c */ /* 0x000fc60003f06270 */
        /* <DEDUP_REMOVED lines=27> */
[----:B------:R-:W-:Y:S01]  /*0770*/  IMAD.IADD R199, R199, 0x1, -R0 ;  /* 0x00000001c7c77824 */ /* 0x000fe200078e0a00 */
[----:B------:R-:W-:Y:S02]  /*0780*/  LOP3.LUT P6, RZ, R6, 0xf, RZ, 0xc0, !PT ;  /* 0x0000000f06ff7812 */ /* 0x000fe400078cc0ff */
[----:B------:R-:W-:-:S04]  /*0790*/  LEA.HI R7, R7, R6, RZ, 0x4 ;  /* 0x0000000607077211 */ /* 0x000fc800078f20ff */
[----:B------:R-:W-:-:S05]  /*07a0*/  LOP3.LUT R9, R7, 0x3ffffff0, RZ, 0xc0, !PT ;  /* 0x3ffffff007097812 */ /* 0x000fca00078ec0ff */
[----:B------:R-:W-:-:S04]  /*07b0*/  IMAD.IADD R9, R6, 0x1, -R9 ;  /* 0x0000000106097824 */ /* 0x000fc800078e0a09 */
[----:B------:R-:W-:Y:S02]  /*07c0*/  IMAD.SHL.U32 R8, R9, 0x4, RZ ;  /* 0x0000000409087824 */ /* 0x000fe400078e00ff */
[----:B-1----:R-:W-:-:S03]  /*07d0*/  IMAD R2, R4, R2, R207 ;  /* 0x0000000204027224 */ /* 0x002fc600078e02cf */
[----:B------:R-:W-:Y:S01]  /*07e0*/  SHF.R.S32.HI R9, RZ, 0x1f, R8 ;  /* 0x0000001fff097819 */ /* 0x000fe20000011408 */
[----:B------:R-:W-:-:S04]  /*07f0*/  IMAD R2, R2, R5, R34 ;  /* 0x0000000502027224 */ /* 0x000fc800078e0222 */
[----:B------:R-:W-:Y:S01]  /*0800*/  IMAD R3, R2, R3, R0 ;  /* 0x0000000302037224 */ /* 0x000fe200078e0200 */
[----:B------:R-:W-:-:S03]  /*0810*/  SHF.R.S32.HI R2, RZ, 0x4, R7 ;  /* 0x00000004ff027819 */ /* 0x000fc60000011407 */
[----:B------:R-:W-:Y:S01]  /*0820*/  IMAD R5, R3, UR4, RZ ;  /* 0x0000000403057c24 */ /* 0x000fe2000f8e02ff */
[C---:B------:R-:W-:Y:S01]  /*0830*/  ISETP.GE.AND P3, PT, R2.reuse, R199, PT ;  /* 0x000000c70200720c */ /* 0x040fe20003f66270 */
[----:B------:R-:W-:Y:S01]  /*0840*/  IMAD.WIDE R8, R2, 0xc0, R8 ;  /* 0x000000c002087825 */ /* 0x000fe200078e0208 */
[----:B------:R-:W-:-:S03]  /*0850*/  ULDC.64 UR4, c[0x0][0x288] ;  /* 0x0000a20000047ab9 */ /* 0x000fc60000000a00 */
[C---:B------:R-:W-:Y:S01]  /*0860*/  VIADD R10, R2.reuse, 0x18 ;  /* 0x00000018020a7836 */ /* 0x040fe20000000000 */
[C---:B------:R-:W-:Y:S01]  /*0870*/  IADD3 R4, P0, R5.reuse, R8, RZ ;  /* 0x0000000805047210 */ /* 0x040fe20007f1e0ff */
[C---:B------:R-:W-:Y:S02]  /*0880*/  VIADD R6, R2.reuse, 0x8 ;  /* 0x0000000802067836 */ /* 0x040fe40000000000 */
[C---:B------:R-:W-:Y:S01]  /*0890*/  VIADD R0, R2.reuse, 0x10 ;  /* 0x0000001002007836 */ /* 0x040fe20000000000 */
[----:B------:R-:W-:Y:S01]  /*08a0*/  LEA.HI.X.SX32 R5, R5, R9, 0x1, P0 ;  /* 0x0000000905057211 */ /* 0x000fe200000f0eff */
[----:B------:R-:W-:Y:S01]  /*08b0*/  VIADD R8, R2, 0x20 ;  /* 0x0000002002087836 */ /* 0x000fe20000000000 */
[----:B------:R-:W-:Y:S02]  /*08c0*/  LEA R12, P0, R4, UR4, 0x2 ;  /* 0x00000004040c7c11 */ /* 0x000fe4000f8010ff */
[-C--:B------:R-:W-:Y:S02]  /*08d0*/  ISETP.GE.AND P2, PT, R6, R199.reuse, PT ;  /* 0x000000c70600720c */ /* 0x080fe40003f46270 */
[----:B------:R-:W-:Y:S01]  /*08e0*/  LEA.HI.X R13, R4, UR5, R5, 0x2, P0 ;  /* 0x00000005040d7c11 */ /* 0x000fe200080f1405 */
[----:B------:R-:W-:Y:S01]  /*08f0*/  VIADD R4, R2, 0x30 ;  /* 0x0000003002047836 */ /* 0x000fe20000000000 */
[-C--:B------:R-:W-:Y:S01]  /*0900*/  ISETP.GE.AND P0, PT, R10, R199.reuse, PT ;  /* 0x000000c70a00720c */ /* 0x080fe20003f06270 */
[----:B------:R-:W-:Y:S01]  /*0910*/  ULDC.64 UR4, c[0x0][0x2b8] ;  /* 0x0000ae0000047ab9 */ /* 0x000fe20000000a00 */
[-C--:B------:R-:W-:Y:S01]  /*0920*/  ISETP.GE.AND P1, PT, R0, R199.reuse, PT ;  /* 0x000000c70000720c */ /* 0x080fe20003f26270 */
[----:B------:R-:W-:Y:S01]  /*0930*/  @!P3 STG.E.128 desc[UR12][R12.64], RZ ;  /* 0x000000ff0c00b986 */ /* 0x000fe2000c101d0c */
[-C--:B------:R-:W-:Y:S01]  /*0940*/  ISETP.GE.OR P5, PT, R6, R199.reuse, P6 ;  /* 0x000000c70600720c */ /* 0x080fe200037a6670 */
[----:B------:R-:W-:Y:S01]  /*0950*/  VIADD R6, R2, 0x28 ;  /* 0x0000002802067836 */ /* 0x000fe20000000000 */
[----:B------:R-:W-:Y:S01]  /*0960*/  ISETP.GE.OR P4, PT, R0, R199, P6 ;  /* 0x000000c70000720c */ /* 0x000fe20003786670 */
[----:B------:R-:W-:Y:S01]  /*0970*/  @!P3 STG.E.128 desc[UR12][R12.64+0x100], RZ ;  /* 0x000100ff0c00b986 */ /* 0x000fe2000c101d0c */
[----:B------:R-:W-:Y:S01]  /*0980*/  VIADD R0, R2, 0x38 ;  /* 0x0000003802007836 */ /* 0x000fe20000000000 */
[----:B------:R-:W-:-:S02]  /*0990*/  SHF.R.S32.HI R5, RZ, 0x1f, R3 ;  /* 0x0000001fff057819 */ /* 0x000fc40000011403 */
[----:B------:R-:W-:Y:S01]  /*09a0*/  @!P3 STG.E.128 desc[UR12][R12.64+0x200], RZ ;  /* 0x000200ff0c00b986 */ /* 0x000fe2000c101d0c */
[----:B------:R-:W-:-:S03]  /*09b0*/  ISETP.GE.AND P3, PT, R8, R199, PT ;  /* 0x000000c70800720c */ /* 0x000fc60003f66270 */
[----:B------:R-:W-:Y:S04]  /*09c0*/  @!P0 STG.E.128 desc[UR12][R12.64+0x4800], RZ ;  /* 0x004800ff0c008986 */ /* 0x000fe8000c101d0c */
[----:B------:R-:W-:Y:S01]  /*09d0*/  @!P0 STG.E.128 desc[UR12][R12.64+0x4900], RZ ;  /* 0x004900ff0c008986 */ /* 0x000fe2000c101d0c */
[----:B------:R-:W-:-:S03]  /*09e0*/  @!P4 IMAD.MOV.U32 R15, RZ, RZ, -0x800000 ;  /* 0xff800000ff0fc424 */ /* 0x000fc600078e00ff */
[----:B------:R-:W-:Y:S01]  /*09f0*/  @!P0 STG.E.128 desc[UR12][R12.64+0x4a00], RZ ;  /* 0x004a00ff0c008986 */ /* 0x000fe2000c101d0c */
[----:B------:R-:W-:-:S03]  /*0a00*/  IADD3 R3, P0, R3, R2, RZ ;  /* 0x0000000203037210 */ /* 0x000fc60007f1e0ff */
[----:B------:R-:W-:Y:S01]  /*0a10*/  @!P2 STG.E.128 desc[UR12][R12.64+0x1800], RZ ;  /* 0x001800ff0c00a986 */ /* 0x000fe2000c101d0c */
[----:B------:R-:W-:Y:S02]  /*0a20*/  LEA.HI.X.SX32 R14, R2, R5, 0x1, P0 ;  /* 0x00000005020e7211 */ /* 0x000fe400000f0eff */
[C---:B------:R-:W-:Y:S01]  /*0a30*/  LEA R16, P0, R3.reuse, UR4, 0x2 ;  /* 0x0000000403107c11 */ /* 0x040fe2000f8010ff */
[----:B------:R-:W-:Y:S03]  /*0a40*/  @!P2 STG.E.128 desc[UR12][R12.64+0x1900], RZ ;  /* 0x001900ff0c00a986 */ /* 0x000fe6000c101d0c */
[----:B------:R-:W-:Y:S01]  /*0a50*/  LEA.HI.X R17, R3, UR5, R14, 0x2, P0 ;  /* 0x0000000503117c11 */ /* 0x000fe200080f140e */
[----:B------:R-:W-:Y:S01]  /*0a60*/  @!P2 STG.E.128 desc[UR12][R12.64+0x1a00], RZ ;  /* 0x001a00ff0c00a986 */ /* 0x000fe2000c101d0c */
[-C--:B------:R-:W-:Y:S01]  /*0a70*/  ISETP.GE.AND P2, PT, R6, R199.reuse, PT ;  /* 0x000000c70600720c */ /* 0x080fe20003f46270 */
[----:B------:R-:W-:Y:S01]  /*0a80*/  @!P5 IMAD.MOV.U32 R3, RZ, RZ, -0x800000 ;  /* 0xff800000ff03d424 */ /* 0x000fe200078e00ff */
[CC--:B------:R-:W-:Y:S01]  /*0a90*/  ISETP.GE.OR P0, PT, R4.reuse, R199.reuse, P6 ;  /* 0x000000c70400720c */ /* 0x0c0fe20003706670 */
[----:B------:R-:W-:Y:S04]  /*0aa0*/  @!P1 STG.E.128 desc[UR12][R12.64+0x3000], RZ ;  /* 0x003000ff0c009986 */ /* 0x000fe8000c101d0c */
[----:B------:R-:W-:Y:S04]  /*0ab0*/  @!P1 STG.E.128 desc[UR12][R12.64+0x3100], RZ ;  /* 0x003100ff0c009986 */ /* 0x000fe8000c101d0c */
[----:B------:R-:W-:Y:S01]  /*0ac0*/  @!P1 STG.E.128 desc[UR12][R12.64+0x3200], RZ ;  /* 0x003200ff0c009986 */ /* 0x000fe2000c101d0c */
[----:B------:R-:W-:-:S03]  /*0ad0*/  ISETP.GE.AND P1, PT, R4, R199, PT ;  /* 0x000000c70400720c */ /* 0x000fc60003f26270 */
[----:B------:R-:W-:Y:S01]  /*0ae0*/  @!P3 STG.E.128 desc[UR12][R12.64+0x6000], RZ ;  /* 0x006000ff0c00b986 */ /* 0x000fe2000c101d0c */
[----:B------:R-:W-:-:S03]  /*0af0*/  @!P0 IMAD.MOV.U32 R5, RZ, RZ, -0x800000 ;  /* 0xff800000ff058424 */ /* 0x000fc600078e00ff */
[----:B------:R-:W-:Y:S04]  /*0b00*/  @!P3 STG.E.128 desc[UR12][R12.64+0x6100], RZ ;  /* 0x006100ff0c00b986 */ /* 0x000fe8000c101d0c */
[----:B------:R-:W-:Y:S01]  /*0b10*/  @!P3 STG.E.128 desc[UR12][R12.64+0x6200], RZ ;  /* 0x006200ff0c00b986 */ /* 0x000fe2000c101d0c */
[----:B------:R-:W-:-:S03]  /*0b20*/  ISETP.GE.AND P3, PT, R0, R199, PT ;  /* 0x000000c70000720c */ /* 0x000fc60003f66270 */
[----:B------:R-:W-:Y:S04]  /*0b30*/  @!P2 STG.E.128 desc[UR12][R12.64+0x7800], RZ ;  /* 0x007800ff0c00a986 */ /* 0x000fe8000c101d0c */
[----:B------:R-:W-:Y:S04]  /*0b40*/  @!P2 STG.E.128 desc[UR12][R12.64+0x7900], RZ ;  /* 0x007900ff0c00a986 */ /* 0x000fe8000c101d0c */
[----:B------:R-:W-:Y:S01]  /*0b50*/  @!P2 STG.E.128 desc[UR12][R12.64+0x7a00], RZ ;  /* 0x007a00ff0c00a986 */ /* 0x000fe2000c101d0c */
[----:B------:R-:W-:-:S03]  /*0b60*/  ISETP.GE.OR P2, PT, R10, R199, P6 ;  /* 0x000000c70a00720c */ /* 0x000fc60003746670 */
[----:B------:R-:W-:Y:S04]  /*0b70*/  @!P1 STG.E.128 desc[UR12][R12.64+0x9000], RZ ;  /* 0x009000ff0c009986 */ /* 0x000fe8000c101d0c */
[----:B------:R-:W-:Y:S04]  /*0b80*/  @!P1 STG.E.128 desc[UR12][R12.64+0x9100], RZ ;  /* 0x009100ff0c009986 */ /* 0x000fe8000c101d0c */
[----:B------:R-:W-:Y:S01]  /*0b90*/  @!P1 STG.E.128 desc[UR12][R12.64+0x9200], RZ ;  /* 0x009200ff0c009986 */ /* 0x000fe2000c101d0c */
[----:B------:R-:W-:Y:S01]  /*0ba0*/  ISETP.GE.OR P1, PT, R8, R199, P6 ;  /* 0x000000c70800720c */ /* 0x000fe20003726670 */
[----:B------:R-:W-:-:S02]  /*0bb0*/  @!P2 IMAD.MOV.U32 R11, RZ, RZ, -0x800000 ;  /* 0xff800000ff0ba424 */ /* 0x000fc400078e00ff */
[----:B------:R-:W-:Y:S04]  /*0bc0*/  @!P3 STG.E.128 desc[UR12][R12.64+0xa800], RZ ;  /* 0x00a800ff0c00b986 */ /* 0x000fe8000c101d0c */
[----:B------:R-:W-:Y:S04]  /*0bd0*/  @!P3 STG.E.128 desc[UR12][R12.64+0xa900], RZ ;  /* 0x00a900ff0c00b986 */ /* 0x000fe8000c101d0c */
[----:B------:R1:W-:Y:S01]  /*0be0*/  @!P3 STG.E.128 desc[UR12][R12.64+0xaa00], RZ ;  /* 0x00aa00ff0c00b986 */ /* 0x0003e2000c101d0c */
[----:B------:R-:W-:Y:S01]  /*0bf0*/  ISETP.GE.OR P3, PT, R6, R199, P6 ;  /* 0x000000c70600720c */ /* 0x000fe20003766670 */
[----:B------:R-:W-:-:S02]  /*0c00*/  @!P1 IMAD.MOV.U32 R9, RZ, RZ, -0x800000 ;  /* 0xff800000ff099424 */ /* 0x000fc400078e00ff */
[----:B------:R2:W-:Y:S01]  /*0c10*/  @!P5 STG.E desc[UR12][R16.64+0x20], R3 ;  /* 0x000020031000d986 */ /* 0x0005e2000c10190c */
[-C--:B------:R-:W-:Y:S02]  /*0c20*/  ISETP.GE.OR P5, PT, R2, R199.reuse, P6 ;  /* 0x000000c70200720c */ /* 0x080fe400037a6670 */
[----:B------:R-:W-:Y:S01]  /*0c30*/  ISETP.GE.OR P6, PT, R0, R199, P6 ;  /* 0x000000c70000720c */ /* 0x000fe200037c6670 */
[----:B------:R2:W-:Y:S04]  /*0c40*/  @!P4 STG.E desc[UR12][R16.64+0x40], R15 ;  /* 0x0000400f1000c986 */ /* 0x0005e8000c10190c */
[----:B------:R2:W-:Y:S02]  /*0c50*/  @!P2 STG.E desc[UR12][R16.64+0x60], R11 ;  /* 0x0000600b1000a986 */ /* 0x0005e4000c10190c */
[----:B------:R-:W-:-:S02]  /*0c60*/  @!P3 IMAD.MOV.U32 R7, RZ, RZ, -0x800000 ;  /* 0xff800000ff07b424 */ /* 0x000fc400078e00ff */
[----:B------:R2:W-:Y:S04]  /*0c70*/  @!P1 STG.E desc[UR12][R16.64+0x80], R9 ;  /* 0x0000800910009986 */ /* 0x0005e8000c10190c */
[----:B------:R2:W-:Y:S04]  /*0c80*/  @!P3 STG.E desc[UR12][R16.64+0xa0], R7 ;  /* 0x0000a0071000b986 */ /* 0x0005e8000c10190c */
[----:B------:R2:W-:Y:S01]  /*0c90*/  @!P0 STG.E desc[UR12][R16.64+0xc0], R5 ;  /* 0x0000c00510008986 */ /* 0x0005e2000c10190c */
[----:B-1----:R-:W-:-:S05]  /*0ca0*/  @!P5 IMAD.MOV.U32 R13, RZ, RZ, -0x800000 ;  /* 0xff800000ff0dd424 */ /* 0x002fca00078e00ff */
[----:B------:R2:W-:Y:S01]  /*0cb0*/  @!P5 STG.E desc[UR12][R16.64], R13 ;  /* 0x0000000d1000d986 */ /* 0x0005e2000c10190c */
[----:B------:R-:W-:Y:S05]  /*0cc0*/  @P6 EXIT ;  /* 0x000000000000694d */ /* 0x000fea0003800000 */
[----:B--2---:R-:W-:-:S05]  /*0cd0*/  MOV R3, 0xff800000 ;  /* 0xff80000000037802 */ /* 0x004fca0000000f00 */
[----:B------:R-:W-:Y:S01]  /*0ce0*/  STG.E desc[UR12][R16.64+0xe0], R3 ;  /* 0x0000e00310007986 */ /* 0x000fe2000c10190c */
[----:B------:R-:W-:Y:S05]  /*0cf0*/  EXIT ;  /* 0x000000000000794d */ /* 0x000fea0003800000 */
.L_x_4594:
        /* <DEDUP_REMOVED lines=24> */
.L_x_4595:
[----:B------:R-:W-:Y:S05]  /*0e80*/  @!P6 BRA `(.L_x_4596) ;  /* 0x000000040038e947 */ /* 0x000fea0003800000 */
[----:B------:R-:W2:Y:S01]  /*0e90*/  LDC R12, c[0x0][0x380] ;  /* 0x0000e000ff0c7b82 */ /* 0x000ea20000000800 */
[----:B------:R-:W-:Y:S01]  /*0ea0*/  LEA R27, R133, 0xffffffc0, 0x6 ;  /* 0xffffffc0851b7811 */ /* 0x000fe200078e30ff */
[----:B------:R-:W-:-:S03]  /*0eb0*/  ULDC.64 UR4, c[0x0][0x230] ;  /* 0x00008c0000047ab9 */ /* 0x000fc60000000a00 */
[----:B-1----:R-:W-:-:S03]  /*0ec0*/  IABS R2, R27 ;  /* 0x0000001b00027213 */ /* 0x002fc60000000000 */
[----:B------:R-:W1:Y:S01]  /*0ed0*/  LDC R7, c[0x0][0x278] ;  /* 0x00009e00ff077b82 */ /* 0x000e620000000800 */
[----:B------:R-:W-:-:S07]  /*0ee0*/  MOV R14, RZ ;  /* 0x000000ff000e7202 */ /* 0x000fce0000000f00 */
[----:B------:R-:W3:Y:S01]  /*0ef0*/  LDC.64 R80, c[0x0][0x248] ;  /* 0x00009200ff507b82 */ /* 0x000ee20000000a00 */
        /* <DEDUP_REMOVED lines=24> */
[----:B-1----:R-:W-:-:S04]  /*1080*/  IABS R2, R7 ;  /* 0x0000000700027213 */ /* 0x002fc80000000000 */
[----:B------:R-:W1:Y:S08]  /*1090*/  I2F.RP R8, R2 ;  /* 0x0000000200087306 */ /* 0x000e700000209400 */
[----:B-1----:R-:W1:Y:S02]  /*10a0*/  MUFU.RCP R15, R8 ;  /* 0x00000008000f7308 */ /* 0x002e640000001000 */
[----:B-1----:R-:W-:Y:S01]  /*10b0*/  IADD3 R15, R15, 0xffffffe, RZ ;  /* 0x0ffffffe0f0f7810 */ /* 0x002fe20007ffe0ff */
[----:B------:R-:W-:-:S04]  /*10c0*/  IMAD.MOV R8, RZ, RZ, -R9 ;  /* 0x000000ffff087224 */ /* 0x000fc800078e0a09 */
[----:B------:R-:W-:Y:S01]  /*10d0*/  IMAD R27, R12, R8, R27 ;  /* 0x000000080c1b7224 */ /* 0x000fe200078e021b */
[----:B------:R-:W1:Y:S04]  /*10e0*/  F2I.FTZ.U32.TRUNC.NTZ R15, R15 ;  /* 0x0000000f000f7305 */ /* 0x000e68000021f000 */
[----:B------:R-:W-:Y:S01]  /*10f0*/  SHF.R.S32.HI R25, RZ, 0x1f, R27 ;  /* 0x0000001fff197819 */ /* 0x000fe2000001141b */
[----:B-1----:R-:W-:-:S04]  /*1100*/  IMAD.MOV R3, RZ, RZ, -R15 ;  /* 0x000000ffff037224 */ /* 0x002fc800078e0a0f */
        /* <DEDUP_REMOVED lines=18> */
[----:B--2---:R-:W-:Y:S02]  /*1230*/  SHF.R.S32.HI R17, RZ, 0x1f, R19 ;  /* 0x0000001fff117819 */ /* 0x004fe40000011413 */
[----:B----4-:R-:W-:Y:S01]  /*1240*/  SHF.R.S32.HI R5, RZ, 0x1f, R4 ;  /* 0x0000001fff057819 */ /* 0x010fe20000011404 */
[----:B------:R-:W-:-:S04]  /*1250*/  IMAD.WIDE.U32 R12, R4, UR4, RZ ;  /* 0x00000004040c7c25 */ /* 0x000fc8000f8e00ff */
[C---:B------:R-:W-:Y:S02]  /*1260*/  IMAD R9, R5.reuse, UR4, RZ ;  /* 0x0000000405097c24 */ /* 0x040fe4000f8e02ff */
[-C--:B-1----:R-:W-:Y:S02]  /*1270*/  IMAD R5, R5, R2.reuse, RZ ;  /* 0x0000000205057224 */ /* 0x082fe400078e02ff */
[C---:B------:R-:W-:Y:S01]  /*1280*/  IMAD R8, R4.reuse, UR5, R9 ;  /* 0x0000000504087c24 */ /* 0x040fe2000f8e0209 */
[----:B------:R-:W-:Y:S01]  /*1290*/  ULDC.64 UR4, c[0x0][0x260] ;  /* 0x0000980000047ab9 */ /* 0x000fe20000000a00 */
[C---:B------:R-:W-:Y:S02]  /*12a0*/  IMAD R3, R4.reuse, R3, R5 ;  /* 0x0000000304037224 */ /* 0x040fe400078e0205 */
[----:B------:R-:W-:Y:S01]  /*12b0*/  IMAD.WIDE.U32 R28, R4, R2, RZ ;  /* 0x00000002041c7225 */ /* 0x000fe200078e00ff */
[----:B------:R-:W-:-:S03]  /*12c0*/  IADD3 R13, R13, R8, RZ ;  /* 0x000000080d0d7210 */ /* 0x000fc60007ffe0ff */
[----:B---3--:R-:W-:-:S04]  /*12d0*/  IMAD R8, R25, R80, RZ ;  /* 0x0000005019087224 */ /* 0x008fc800078e02ff */
[C---:B------:R-:W-:Y:S02]  /*12e0*/  IMAD R7, R27.reuse, R81, R8 ;  /* 0x000000511b077224 */ /* 0x040fe400078e0208 */
[----:B------:R-:W-:-:S04]  /*12f0*/  IMAD.WIDE.U32 R8, R27, R80, R12 ;  /* 0x000000501b087225 */ /* 0x000fc800078e000c */
[----:B------:R-:W-:Y:S01]  /*1300*/  IMAD.IADD R9, R9, 0x1, R7 ;  /* 0x0000000109097824 */ /* 0x000fe200078e0207 */
[----:B------:R-:W-:Y:S01]  /*1310*/  IADD3 R7, R29, R3, RZ ;  /* 0x000000031d077210 */ /* 0x000fe20007ffe0ff */
[----:B------:R-:W-:Y:S02]  /*1320*/  IMAD R12, R17, UR4, RZ ;  /* 0x00000004110c7c24 */ /* 0x000fe4000f8e02ff */
[----:B------:R-:W-:-:S04]  /*1330*/  IMAD.WIDE.U32 R82, R19, UR4, R8 ;  /* 0x0000000413527c25 */ /* 0x000fc8000f8e0008 */
[----:B------:R-:W-:-:S05]  /*1340*/  IMAD R12, R19, UR5, R12 ;  /* 0x00000005130c7c24 */ /* 0x000fca000f8e020c */
[----:B------:R-:W-:Y:S01]  /*1350*/  IADD3 R4, R83, R12, RZ ;  /* 0x0000000c53047210 */ /* 0x000fe20007ffe0ff */
[----:B------:R-:W-:Y:S06]  /*1360*/  BRA `(.L_x_4597) ;  /* 0x0000000400287947 */ /* 0x000fec0003800000 */
.L_x_4596:
[----:B------:R-:W1:Y:S01]  /*1370*/  LDC R13, c[0x0][0x278] ;  /* 0x00009e00ff0d7b82 */ /* 0x000e620000000800 */
[----:B------:R-:W-:Y:S02]  /*1380*/  ISETP.NE.AND P3, PT, R7, -0x1, PT ;  /* 0xffffffff0700780c */ /* 0x000fe40003f65270 */
[----:B------:R-:W-:-:S04]  /*1390*/  LEA R27, R133, 0xffffffc0, 0x6 ;  /* 0xffffffc0851b7811 */ /* 0x000fc800078e30ff */
[----:B------:R-:W-:-:S07]  /*13a0*/  SHF.R.S32.HI R25, RZ, 0x1f, R27 ;  /* 0x0000001fff197819 */ /* 0x000fce000001141b */
[----:B------:R-:W2:Y:S01]  /*13b0*/  @P3 LDC.64 R80, c[0x0][0x248] ;  /* 0x00009200ff503b82 */ /* 0x000ea20000000a00 */
[----:B------:R-:W-:Y:S02]  /*13c0*/  @P3 IADD3 R14, R12, R7, RZ ;  /* 0x000000070c0e3210 */ /* 0x000fe40007ffe0ff */
        /* <DEDUP_REMOVED lines=14> */
[C---:B--2---:R-:W-:Y:S01]  /*14b0*/  @P3 IMAD R9, R14.reuse, R81, RZ ;  /* 0x000000510e093224 */ /* 0x044fe200078e02ff */
        /* <DEDUP_REMOVED lines=15> */
[----:B------:R-:W-:Y:S02]  /*15b0*/  SHF.R.S32.HI R15, RZ, 0x1f, R12 ;  /* 0x0000001fff0f7819 */ /* 0x000fe4000001140c */
[----:B-----5:R-:W-:-:S05]  /*15c0*/  SHF.R.S32.HI R17, RZ, 0x1f, R11 ;  /* 0x0000001fff117819 */ /* 0x020fca000001140b */
[----:B------:R-:W4:Y:S01]  /*15d0*/  LDC.64 R8, c[0x0][0x230] ;  /* 0x00008c00ff087b82 */ /* 0x000f220000000a00 */
[-C--:B---3--:R-:W-:Y:S02]  /*15e0*/  IMAD R15, R15, R80.reuse, RZ ;  /* 0x000000500f0f7224 */ /* 0x088fe400078e02ff */
[----:B------:R-:W-:-:S04]  /*15f0*/  IMAD.WIDE.U32 R20, R12, R80, RZ ;  /* 0x000000500c147225 */ /* 0x000fc800078e00ff */
[----:B------:R-:W-:Y:S02]  /*1600*/  IMAD R15, R12, R81, R15 ;  /* 0x000000510c0f7224 */ /* 0x000fe400078e020f */
[----:B----4-:R-:W-:-:S03]  /*1610*/  IMAD R14, R17, R8, RZ ;  /* 0x00000008110e7224 */ /* 0x010fc600078e02ff */
[----:B------:R-:W-:Y:S01]  /*1620*/  IADD3 R21, R21, R15, RZ ;  /* 0x0000000f15157210 */ /* 0x000fe20007ffe0ff */
[C---:B------:R-:W-:Y:S02]  /*1630*/  IMAD R9, R11.reuse, R9, R14 ;  /* 0x000000090b097224 */ /* 0x040fe400078e020e */
[----:B------:R-:W-:-:S05]  /*1640*/  IMAD.WIDE.U32 R14, R11, R8, R20 ;  /* 0x000000080b0e7225 */ /* 0x000fca00078e0014 */
[----:B------:R-:W-:-:S07]  /*1650*/  IADD3 R9, R15, R9, RZ ;  /* 0x000000090f097210 */ /* 0x000fce0007ffe0ff */
.L_x_4598:
[----:B------:R-:W-:Y:S01]  /*1660*/  MOV R15, R9 ;  /* 0x00000009000f7202 */ /* 0x000fe20000000f00 */
[----:B------:R-:W-:Y:S01]  /*1670*/  IMAD R8, R25, R80, RZ ;  /* 0x0000005019087224 */ /* 0x000fe200078e02ff */
[----:B------:R-:W-:Y:S02]  /*1680*/  @!P0 LOP3.LUT R19, RZ, R13, RZ, 0x33, !PT ;  /* 0x0000000dff138212 */ /* 0x000fe400078e33ff */
[----:B------:R-:W-:Y:S01]  /*1690*/  @P3 IADD3 R7, R12, R7, RZ ;  /* 0x000000070c073210 */ /* 0x000fe20007ffe0ff */
[----:B------:R-:W-:Y:S01]  /*16a0*/  IMAD.WIDE.U32 R14, R80, R27, R14 ;  /* 0x0000001b500e7225 */ /* 0x000fe200078e000e */
[----:B------:R-:W-:-:S03]  /*16b0*/  SHF.R.S32.HI R17, RZ, 0x1f, R19 ;  /* 0x0000001fff117819 */ /* 0x000fc60000011413 */
[----:B------:R-:W-:Y:S02]  /*16c0*/  IMAD R9, R81, R27, R8 ;  /* 0x0000001b51097224 */ /* 0x000fe400078e0208 */
[----:B--2---:R-:W-:Y:S02]  /*16d0*/  IMAD R8, R17, R2, RZ ;  /* 0x0000000211087224 */ /* 0x004fe400078e02ff */
[----:B-1----:R-:W-:Y:S01]  /*16e0*/  @P3 IMAD.WIDE.U32 R28, R7, R4, RZ ;  /* 0x00000004071c3225 */ /* 0x002fe200078e00ff */
[----:B------:R-:W-:-:S03]  /*16f0*/  IADD3 R15, R15, R9, RZ ;  /* 0x000000090f0f7210 */ /* 0x000fc60007ffe0ff */
[C---:B------:R-:W-:Y:S02]  /*1700*/  IMAD R3, R19.reuse, R3, R8 ;  /* 0x0000000313037224 */ /* 0x040fe400078e0208 */
[----:B------:R-:W-:-:S04]  /*1710*/  IMAD.WIDE.U32 R82, R19, R2, R14 ;  /* 0x0000000213527225 */ /* 0x000fc800078e000e */
[----:B------:R-:W-:Y:S01]  /*1720*/  @P3 IMAD R7, R7, R5, R29 ;  /* 0x0000000507073224 */ /* 0x000fe200078e021d */
[----:B------:R-:W-:Y:S01]  /*1730*/  IADD3 R4, R83, R3, RZ ;  /* 0x0000000353047210 */ /* 0x000fe20007ffe0ff */
[----:B------:R-:W-:Y:S06]  /*1740*/  @P3 BRA `(.L_x_4597) ;  /* 0x0000000000303947 */ /* 0x000fec0003800000 */
[----:B------:R-:W1:Y:S01]  /*1750*/  LDC.64 R8, c[0x0][0x250] ;  /* 0x00009400ff087b82 */ /* 0x000e620000000a00 */
[----:B------:R-:W-:Y:S02]  /*1760*/  SHF.R.S32.HI R7, RZ, 0x1f, R12 ;  /* 0x0000001fff077819 */ /* 0x000fe4000001140c */
[----:B-----5:R-:W-:-:S05]  /*1770*/  SHF.R.S32.HI R5, RZ, 0x1f, R11 ;  /* 0x0000001fff057819 */ /* 0x020fca000001140b */
[----:B------:R-:W2:Y:S01]  /*1780*/  LDC.64 R2, c[0x0][0x238] ;  /* 0x00008e00ff027b82 */ /* 0x000ea20000000a00 */
[----:B-1----:R-:W-:-:S04]  /*1790*/  IMAD R7, R7, R8, RZ ;  /* 0x0000000807077224 */ /* 0x002fc800078e02ff */
[C---:B------:R-:W-:Y:S02]  /*17a0*/  IMAD R7, R12.reuse, R9, R7 ;  /* 0x000000090c077224 */ /* 0x040fe400078e0207 */
[----:B------:R-:W-:-:S04]  /*17b0*/  IMAD.WIDE.U32 R12, R12, R8, RZ ;  /* 0x000000080c0c7225 */ /* 0x000fc800078e00ff */
[----:B--2---:R-:W-:Y:S01]  /*17c0*/  IMAD R8, R5, R2, RZ ;  /* 0x0000000205087224 */ /* 0x004fe200078e02ff */
[----:B------:R-:W-:-:S03]  /*17d0*/  IADD3 R13, R13, R7, RZ ;  /* 0x000000070d0d7210 */ /* 0x000fc60007ffe0ff */
[C---:B------:R-:W-:Y:S02]  /*17e0*/  IMAD R3, R11.reuse, R3, R8 ;  /* 0x000000030b037224 */ /* 0x040fe400078e0208 */
[----:B------:R-:W-:-:S05]  /*17f0*/  IMAD.WIDE.U32 R28, R11, R2, R12 ;  /* 0x000000020b1c7225 */ /* 0x000fca00078e000c */
[----:B------:R-:W-:-:S07]  /*1800*/  IADD3 R7, R29, R3, RZ ;  /* 0x000000031d077210 */ /* 0x000fce0007ffe0ff */
.L_x_4597:
[----:B------:R-:W-:Y:S01]  /*1810*/  ISETP.NE.AND P0, PT, R10, -0x1, PT ;  /* 0xffffffff0a00780c */ /* 0x000fe20003f05270 */
[----:B------:R-:W-:Y:S01]  /*1820*/  IMAD.IADD R199, R199, 0x1, -R0 ;  /* 0x00000001c7c77824 */ /* 0x000fe200078e0a00 */
[----:B------:R-:W-:Y:S01]  /*1830*/  SHF.R.S32.HI R5, RZ, 0x1f, R6 ;  /* 0x0000001fff057819 */ /* 0x000fe20000011406 */
[----:B------:R-:W-:Y:S01]  /*1840*/  ULDC.64 UR4, c[0x0][0x258] ;  /* 0x0000960000047ab9 */ /* 0x000fe20000000a00 */
[----:B------:R-:W-:Y:S01]  /*1850*/  SHF.R.S32.HI R37, RZ, 0x1f, R34 ;  /* 0x0000001fff257819 */ /* 0x000fe20000011422 */
[----:B------:R-:W-:Y:S01]  /*1860*/  VIADD R135, R133, 0xffffffff ;  /* 0xffffffff85877836 */ /* 0x000fe20000000000 */
[----:B-----5:R-:W-:Y:S01]  /*1870*/  LEA.HI R11, R5, R6, RZ, 0x3 ;  /* 0x00000006050b7211 */ /* 0x020fe200078f18ff */
[----:B------:R-:W-:Y:S02]  /*1880*/  ULDC.64 UR6, c[0x0][0x268] ;  /* 0x00009a0000067ab9 */ /* 0x000fe40000000a00 */
[----:B------:R-:W-:Y:S01]  /*1890*/  IMAD R37, R37, UR4, RZ ;  /* 0x0000000425257c24 */ /* 0x000fe2000f8e02ff */
[----:B------:R-:W-:-:S02]  /*18a0*/  SHF.R.S32.HI R20, RZ, 0x3, R11 ;  /* 0x00000003ff147819 */ /* 0x000fc4000001140b */
[----:B------:R-:W-:Y:S01]  /*18b0*/  LOP3.LUT R11, R11, 0xfffffff8, RZ, 0xc0, !PT ;  /* 0xfffffff80b0b7812 */ /* 0x000fe200078ec0ff */
        /* <DEDUP_REMOVED lines=21> */
[----:B------:R-:W-:Y:S02]  /*1a10*/  IMAD.IADD R0, R6, 0x1, -R11 ;  /* 0x0000000106007824 */ /* 0x000fe400078e0a0b */
[----:B--2---:R-:W-:-:S04]  /*1a20*/  @P0 IMAD.WIDE.U32 R14, R10, R8, RZ ;  /* 0x000000080a0e0225 */ /* 0x004fc800078e00ff */
[----:B------:R-:W-:Y:S01]  /*1a30*/  @P0 IMAD R10, R10, R9, R15 ;  /* 0x000000090a0a0224 */ /* 0x000fe200078e020f */
[----:B------:R-:W-:Y:S01]  /*1a40*/  @!P2 MOV R15, 0x400 ;  /* 0x00000400000fa802 */ /* 0x000fe20000000f00 */
[----:B------:R-:W-:-:S04]  /*1a50*/  @!P0 IMAD.WIDE.U32 R8, R207, R2, RZ ;  /* 0x00000002cf088225 */ /* 0x000fc800078e00ff */
[----:B------:R-:W-:Y:S02]  /*1a60*/  IMAD.SHL.U32 R11, R0, 0x8, RZ ;  /* 0x00000008000b7824 */ /* 0x000fe400078e00ff */
[----:B------:R-:W-:Y:S02]  /*1a70*/  @P0 IMAD.MOV.U32 R12, RZ, RZ, R14 ;  /* 0x000000ffff0c0224 */ /* 0x000fe400078e000e */
[----:B------:R-:W-:Y:S01]  /*1a80*/  @!P0 IMAD.IADD R10, R9, 0x1, R3 ;  /* 0x00000001090a8824 */ /* 0x000fe200078e0203 */
[----:B------:R-:W-:Y:S01]  /*1a90*/  SHF.R.S32.HI R3, RZ, 0x1f, R11 ;  /* 0x0000001fff037819 */ /* 0x000fe2000001140b */
[----:B------:R-:W-:Y:S01]  /*1aa0*/  @!P0 IMAD.MOV.U32 R12, RZ, RZ, R8 ;  /* 0x000000ffff0c8224 */ /* 0x000fe200078e0008 */
[C---:B------:R-:W-:Y:S01]  /*1ab0*/  IADD3 R28, P0, R11.reuse, R28, RZ ;  /* 0x0000001c0b1c7210 */ /* 0x040fe20007f1e0ff */
[----:B------:R-:W-:Y:S01]  /*1ac0*/  IMAD.SHL.U32 R2, R20, 0x40, RZ ;  /* 0x0000004014027824 */ /* 0x000fe200078e00ff */
[----:B------:R-:W2:Y:S01]  /*1ad0*/  @!P4 LDC.64 R8, c[0x0][0x240] ;  /* 0x00009000ff08cb82 */ /* 0x000ea20000000a00 */
[----:B------:R-:W-:-:S02]  /*1ae0*/  IADD3 R82, P3, R11, R82, RZ ;  /* 0x000000520b527210 */ /* 0x000fc40007f7e0ff */
[----:B------:R-:W-:Y:S01]  /*1af0*/  IMAD.X R29, R3, 0x1, R7, P0 ;  /* 0x00000001031d7824 */ /* 0x000fe200000e0607 */
[----:B------:R-:W-:Y:S02]  /*1b00*/  LOP3.LUT R2, R2, 0x1c0, RZ, 0xc0, !PT ;  /* 0x000001c002027812 */ /* 0x000fe400078ec0ff */
[----:B------:R-:W-:Y:S01]  /*1b10*/  IADD3 R12, P0, R11, R12, RZ ;  /* 0x0000000c0b0c7210 */ /* 0x000fe20007f1e0ff */
[----:B------:R-:W-:Y:S01]  /*1b20*/  IMAD.X R83, R3, 0x1, R4, P3 ;  /* 0x0000000103537824 */ /* 0x000fe200018e0604 */
[----:B------:R-:W-:Y:S01]  /*1b30*/  LOP3.LUT R7, R2, 0x38, R11, 0xf8, !PT ;  /* 0x0000003802077812 */ /* 0x000fe200078ef80b */
[----:B------:R-:W-:Y:S01]  /*1b40*/  IMAD.WIDE.U32 R28, R19, UR6, R28 ;  /* 0x00000006131c7c25 */ /* 0x000fe2000f8e001c */
[----:B------:R-:W-:Y:S02]  /*1b50*/  @!P5 MOV R11, 0x400 ;  /* 0x00000400000bd802 */ /* 0x000fe40000000f00 */
[----:B------:R-:W-:Y:S01]  /*1b60*/  SHF.R.U32.HI R2, RZ, 0x3, R2 ;  /* 0x00000003ff027819 */ /* 0x000fe20000011602 */
[----:B------:R-:W-:Y:S01]  /*1b70*/  IMAD.X R13, R3, 0x1, R10, P0 ;  /* 0x00000001030d7824 */ /* 0x000fe200000e060a */
[----:B---3--:R-:W-:Y:S01]  /*1b80*/  @!P5 LEA R30, R30, R11, 0x18 ;  /* 0x0000000b1e1ed211 */ /* 0x008fe200078ec0ff */
[----:B------:R-:W-:Y:S01]  /*1b90*/  IMAD.WIDE.U32 R82, R20, R80, R82 ;  /* 0x0000005014527225 */ /* 0x000fe200078e0052 */
[----:B------:R-:W3:Y:S01]  /*1ba0*/  @!P4 LDC.64 R10, c[0x0][0x210] ;  /* 0x00008400ff0acb82 */ /* 0x000ee20000000a00 */
[----:B------:R-:W-:-:S02]  /*1bb0*/  LOP3.LUT R7, R7, R2, RZ, 0x3c, !PT ;  /* 0x0000000207077212 */ /* 0x000fc400078e3cff */
[----:B------:R-:W-:Y:S01]  /*1bc0*/  IMAD.WIDE.U32 R34, R34, UR4, R12 ;  /* 0x0000000422227c25 */ /* 0x000fe2000f8e000c */
[----:B------:R-:W-:Y:S02]  /*1bd0*/  LEA.HI R12, R5, R6, RZ, 0x6 ;  /* 0x00000006050c7211 */ /* 0x000fe400078f30ff */
[C---:B------:R-:W-:Y:S01]  /*1be0*/  @!P5 IADD3 R23, P0, R38.reuse, 0x10, RZ ;  /* 0x000000102617d810 */ /* 0x040fe20007f1e0ff */
[----:B------:R-:W-:Y:S01]  /*1bf0*/  IMAD.IADD R37, R35, 0x1, R37 ;  /* 0x0000000123257824 */ /* 0x000fe200078e0225 */
[----:B------:R-:W3:Y:S01]  /*1c00*/  S2UR UR4, SR_CgaCtaId ;  /* 0x00000000000479c3 */ /* 0x000ee20000008800 */
[-C--:B--2---:R-:W-:Y:S01]  /*1c10*/  @!P4 IMAD R4, R39, R8.reuse, RZ ;  /* 0x000000082704c224 */ /* 0x084fe200078e02ff */
[C---:B------:R-:W-:Y:S01]  /*1c20*/  @!P2 IADD3 R32, P3, R38.reuse, 0x20, RZ ;  /* 0x000000202620a810 */ /* 0x040fe20007f7e0ff */
[----:B------:R-:W-:Y:S01]  /*1c30*/  @!P4 IMAD.MOV.U32 R36, RZ, RZ, R34 ;  /* 0x000000ffff24c224 */ /* 0x000fe200078e0022 */
[----:B------:R-:W-:Y:S01]  /*1c40*/  @!P1 MOV R13, 0x400 ;  /* 0x00000400000d9802 */ /* 0x000fe20000000f00 */
[----:B------:R-:W-:Y:S01]  /*1c50*/  @!P4 IMAD R4, R38, R9, R4 ;  /* 0x000000092604c224 */ /* 0x000fe200078e0204 */
[----:B----4-:R-:W-:Y:S01]  /*1c60*/  @!P2 LEA R26, R26, R15, 0x18 ;  /* 0x0000000f1a1aa211 */ /* 0x010fe200078ec0ff */
[----:B------:R-:W-:Y:S01]  /*1c70*/  @!P4 IMAD.WIDE.U32 R40, R38, R8, R36 ;  /* 0x000000082628c225 */ /* 0x000fe200078e0024 */
[----:B------:R-:W2:Y:S01]  /*1c80*/  @!P5 LDC.64 R2, c[0x0][0x240] ;  /* 0x00009000ff02db82 */ /* 0x000ea20000000a00 */
[----:B-1----:R-:W-:-:S02]  /*1c90*/  @!P1 LEA R24, R24, R13, 0x18 ;  /* 0x0000000d18189211 */ /* 0x002fc400078ec0ff */
[----:B------:R-:W-:Y:S02]  /*1ca0*/  IMAD.SHL.U32 R12, R12, 0x8, RZ ;  /* 0x000000080c0c7824 */ /* 0x000fe400078e00ff */
[--C-:B------:R-:W-:Y:S01]  /*1cb0*/  @!P5 IMAD.X R35, RZ, RZ, R39.reuse, P0 ;  /* 0x000000ffff23d224 */ /* 0x100fe200000e0627 */
[----:B------:R-:W-:Y:S01]  /*1cc0*/  @!P1 IADD3 R33, P0, R38, 0x30, RZ ;  /* 0x0000003026219810 */ /* 0x000fe20007f1e0ff */
[----:B------:R-:W-:Y:S01]  /*1cd0*/  @!P2 IMAD.X R31, RZ, RZ, R39, P3 ;  /* 0x000000ffff1fa224 */ /* 0x000fe200018e0627 */
[----:B---3--:R-:W-:Y:S01]  /*1ce0*/  @!P4 LEA R38, P3, R40, R10, 0x1 ;  /* 0x0000000a2826c211 */ /* 0x008fe200078608ff */
[----:B------:R-:W-:Y:S01]  /*1cf0*/  @!P4 IMAD.IADD R4, R41, 0x1, R4 ;  /* 0x000000012904c824 */ /* 0x000fe200078e0204 */
[----:B------:R-:W-:Y:S01]  /*1d00*/  LOP3.LUT R7, R7, 0xfffffe00, R12, 0xf8, !PT ;  /* 0xfffffe0007077812 */ /* 0x000fe200078ef80c */
[----:B------:R-:W1:Y:S01]  /*1d10*/  @!P5 LDC.64 R14, c[0x0][0x210] ;  /* 0x00008400ff0edb82 */ /* 0x000e620000000a00 */
[--C-:B------:R-:W-:Y:S02]  /*1d20*/  @!P5 IMAD.MOV.U32 R41, RZ, RZ, R37.reuse ;  /* 0x000000ffff29d224 */ /* 0x100fe400078e0025 */
[----:B------:R-:W-:Y:S01]  /*1d30*/  @!P2 IMAD.MOV.U32 R44, RZ, RZ, R34 ;  /* 0x000000ffff2ca224 */ /* 0x000fe200078e0022 */
[----:B------:R-:W-:Y:S01]  /*1d40*/  ULEA UR4, UR4, UR5, 0x18 ;  /* 0x0000000504047291 */ /* 0x000fe2000f8ec03f */
[----:B------:R-:W-:-:S03]  /*1d50*/  @!P2 IMAD.MOV.U32 R45, RZ, RZ, R37 ;  /* 0x000000ffff2da224 */ /* 0x000fc600078e0025 */
[----:B------:R-:W3:Y:S01]  /*1d60*/  @!P2 LDC.64 R12, c[0x0][0x240] ;  /* 0x00009000ff0cab82 */ /* 0x000ee20000000a00 */
[C---:B------:R-:W-:Y:S01]  /*1d70*/  @!P2 IMAD R26, R7.reuse, 0x2, R26 ;  /* 0x00000002071aa824 */ /* 0x040fe200078e021a */
[C---:B------:R-:W-:Y:S01]  /*1d80*/  LEA R205, R7.reuse, UR4, 0x1 ;  /* 0x0000000407cd7c11 */ /* 0x040fe2000f8e08ff */
[----:B------:R-:W-:Y:S02]  /*1d90*/  @!P1 IMAD R24, R7, 0x2, R24 ;  /* 0x0000000207189824 */ /* 0x000fe400078e0218 */
[----:B--2---:R-:W-:Y:S02]  /*1da0*/  @!P5 IMAD R36, R35, R2, RZ ;  /* 0x000000022324d224 */ /* 0x004fe400078e02ff */
[----:B------:R-:W-:Y:S01]  /*1db0*/  @!P1 IMAD.X R35, RZ, RZ, R39, P0 ;  /* 0x000000ffff239224 */ /* 0x000fe200000e0627 */
[----:B------:R-:W-:Y:S01]  /*1dc0*/  @!P4 LEA.HI.X R39, R40, R11, R4, 0x1, P3 ;  /* 0x0000000b2827c211 */ /* 0x000fe200018f0c04 */
[----:B------:R-:W-:Y:S01]  /*1dd0*/  @!P5 IMAD.MOV.U32 R40, RZ, RZ, R34 ;  /* 0x000000ffff28d224 */ /* 0x000fe200078e0022 */
[----:B------:R-:W2:Y:S01]  /*1de0*/  @!P1 LDC.64 R8, c[0x0][0x240] ;  /* 0x00009000ff089b82 */ /* 0x000ea20000000a00 */
[----:B------:R-:W-:-:S02]  /*1df0*/  IMAD.SHL.U32 R4, R135, 0x40, RZ ;  /* 0x0000004087047824 */ /* 0x000fc400078e00ff */
[C---:B------:R-:W-:Y:S01]  /*1e00*/  @!P5 IMAD R36, R23.reuse, R3, R36 ;  /* 0x000000031724d224 */ /* 0x040fe200078e0224 */
[----:B------:R-:W-:Y:S01]  /*1e10*/  @!PT LDS RZ, [RZ] ;  /* 0x00000000fffff984 */ /* 0x000fe20000000800 */
[----:B------:R-:W-:Y:S01]  /*1e20*/  @!PT LDS RZ, [RZ] ;  /* 0x00000000fffff984 */ /* 0x000fe20000000800 */
[----:B------:R-:W-:Y:S01]  /*1e30*/  @!PT LDS RZ, [RZ] ;  /* 0x00000000fffff984 */ /* 0x000fe20000000800 */
[----:B------:R-:W-:Y:S01]  /*1e40*/  @!P4 LDGSTS.E.BYPASS.LTC128B.128 [R205], desc[UR12][R38.64] ;  /* 0x0000000026cdcfae */ /* 0x000fe2000b901d4c */
[----:B------:R-:W-:-:S03]  /*1e50*/  @!P5 IMAD.WIDE.U32 R40, R23, R2, R40 ;  /* 0x000000021728d225 */ /* 0x000fc600078e0028 */
[----:B------:R-:W-:Y:S01]  /*1e60*/  @!P4 LDGSTS.E.BYPASS.LTC128B.128 [R205+0x2000], desc[UR12][R38.64+0x80] ;  /* 0x0200008026cdcfae */ /* 0x000fe2000b901d4c */
[----:B------:R-:W-:Y:S01]  /*1e70*/  IMAD.IADD R23, R89, 0x1, -R4 ;  /* 0x0000000159177824 */ /* 0x000fe200078e0a04 */
[----:B------:R-:W4:Y:S01]  /*1e80*/  @!P2 LDC.64 R10, c[0x0][0x210] ;  /* 0x00008400ff0aab82 */ /* 0x000f220000000a00 */
[----:B-1----:R-:W-:Y:S01]  /*1e90*/  @!P5 LEA R42, P0, R40, R14, 0x1 ;  /* 0x0000000e282ad211 */ /* 0x002fe200078008ff */
[----:B------:R1:W-:Y:S01]  /*1ea0*/  @!P4 LDGSTS.E.BYPASS.LTC128B.128 [R205+0x4000], desc[UR12][R38.64+0x100] ;  /* 0x0400010026cdcfae */ /* 0x0003e2000b901d4c */
[-C--:B---3--:R-:W-:Y:S01]  /*1eb0*/  @!P2 IMAD R31, R31, R12.reuse, RZ ;  /* 0x0000000c1f1fa224 */ /* 0x088fe200078e02ff */
[-C--:B------:R-:W-:Y:S01]  /*1ec0*/  ISETP.GE.AND P4, PT, R20, R23.reuse, PT ;  /* 0x000000171400720c */ /* 0x080fe20003f86270 */
[----:B------:R-:W-:Y:S01]  /*1ed0*/  @!P2 IMAD.WIDE.U32 R44, R32, R12, R44 ;  /* 0x0000000c202ca225 */ /* 0x000fe200078e002c */
[----:B------:R-:W-:Y:S02]  /*1ee0*/  ISETP.GE.AND P3, PT, R22, R23, PT ;  /* 0x000000171600720c */ /* 0x000fe40003f66270 */
[----:B------:R-:W3:Y:S01]  /*1ef0*/  @!P1 LDC.64 R2, c[0x0][0x210] ;  /* 0x00008400ff029b82 */ /* 0x000ee20000000a00 */
[----:B------:R-:W-:-:S02]  /*1f00*/  @!P5 IMAD.IADD R36, R41, 0x1, R36 ;  /* 0x000000012924d824 */ /* 0x000fc400078e0224 */
[----:B------:R-:W-:Y:S02]  /*1f10*/  @!P2 IMAD R13, R32, R13, R31 ;  /* 0x0000000d200da224 */ /* 0x000fe400078e021f */
[----:B------:R-:W-:Y:S01]  /*1f20*/  IMAD.IADD R85, R83, 0x1, R85 ;  /* 0x0000000153557824 */ /* 0x000fe200078e0255 */
[----:B------:R-:W-:Y:S01]  /*1f30*/  @!P5 LEA.HI.X R43, R40, R15, R36, 0x1, P0 ;  /* 0x0000000f282bd211 */ /* 0x000fe200000f0c24 */
[----:B--2---:R-:W-:Y:S02]  /*1f40*/  @!P1 IMAD R14, R35, R8, RZ ;  /* 0x00000008230e9224 */ /* 0x004fe400078e02ff */
[----:B------:R-:W2:Y:S01]  /*1f50*/  @!P4 S2R R12, SR_CgaCtaId ;  /* 0x00000000000cc919 */ /* 0x000ea20000008800 */
[----:B------:R-:W-:Y:S02]  /*1f60*/  @!P2 IMAD.IADD R13, R45, 0x1, R13 ;  /* 0x000000012d0da824 */ /* 0x000fe400078e020d */
[----:B------:R-:W-:Y:S02]  /*1f70*/  @!P1 IMAD R14, R33, R9, R14 ;  /* 0x00000009210e9224 */ /* 0x000fe400078e020e */
[----:B------:R-:W-:Y:S01]  /*1f80*/  @!P5 IMAD R15, R7, 0x2, R30 ;  /* 0x00000002070fd824 */ /* 0x000fe200078e021e */
[----:B----4-:R-:W-:-:S04]  /*1f90*/  @!P2 LEA R10, P0, R44, R10, 0x1 ;  /* 0x0000000a2c0aa211 */ /* 0x010fc800078008ff */
[----:B------:R-:W-:Y:S01]  /*1fa0*/  @!P5 LDGSTS.E.BYPASS.LTC128B.128 [R15+0x800], desc[UR12][R42.64] ;  /* 0x008000002a0fdfae */ /* 0x000fe2000b901d4c */
[----:B------:R-:W-:Y:S01]  /*1fb0*/  @!P2 LEA.HI.X R11, R44, R11, R13, 0x1, P0 ;  /* 0x0000000b2c0ba211 */ /* 0x000fe200000f0c0d */
[----:B-1----:R-:W-:Y:S02]  /*1fc0*/  @!P1 IMAD.MOV.U32 R38, RZ, RZ, R34 ;  /* 0x000000ffff269224 */ /* 0x002fe400078e0022 */
[----:B------:R-:W-:Y:S01]  /*1fd0*/  @!P1 IMAD.MOV.U32 R39, RZ, RZ, R37 ;  /* 0x000000ffff279224 */ /* 0x000fe200078e0025 */
[----:B------:R-:W-:Y:S01]  /*1fe0*/  @!P5 LDGSTS.E.BYPASS.LTC128B.128 [R15+0x2800], desc[UR12][R42.64+0x80] ;  /* 0x028000802a0fdfae */ /* 0x000fe2000b901d4c */
[----:B------:R-:W-:-:S03]  /*1ff0*/  IMAD.WIDE.U32 R34, R80, 0x20, RZ ;  /* 0x0000002050227825 */ /* 0x000fc600078e00ff */
[----:B------:R-:W-:Y:S01]  /*2000*/  @!P5 LDGSTS.E.BYPASS.LTC128B.128 [R15+0x4800], desc[UR12][R42.64+0x100] ;  /* 0x048001002a0fdfae */ /* 0x000fe2000b901d4c */
[----:B------:R-:W-:Y:S01]  /*2010*/  @!P1 IMAD.WIDE.U32 R38, R33, R8, R38 ;  /* 0x0000000821269225 */ /* 0x000fe200078e0026 */
[----:B------:R-:W-:Y:S01]  /*2020*/  IADD3 R27, P5, R20, R27, RZ ;  /* 0x0000001b141b7210 */ /* 0x000fe20007fbe0ff */
[----:B------:R-:W1:Y:S01]  /*2030*/  @!P4 LDC.64 R8, c[0x0][0x218] ;  /* 0x00008600ff08cb82 */ /* 0x000e620000000a00 */
[----:B------:R-:W-:Y:S01]  /*2040*/  @!P2 LDGSTS.E.BYPASS.LTC128B.128 [R26+0x1000], desc[UR12][R10.64] ;  /* 0x010000000a1aafae */ /* 0x000fe2000b901d4c */
[----:B------:R-:W-:Y:S01]  /*2050*/  @!P1 IMAD.IADD R14, R39, 0x1, R14 ;  /* 0x00000001270e9824 */ /* 0x000fe200078e020e */
[----:B---3--:R-:W-:Y:S01]  /*2060*/  @!P1 LEA R32, P0, R38, R2, 0x1 ;  /* 0x0000000226209211 */ /* 0x008fe200078008ff */
[----:B------:R-:W-:Y:S01]  /*2070*/  IMAD.X R25, R21, 0x1, R25, P5 ;  /* 0x0000000115197824 */ /* 0x000fe200028e0619 */
[----:B------:R-:W-:Y:S01]  /*2080*/  @!P2 LDGSTS.E.BYPASS.LTC128B.128 [R26+0x3000], desc[UR12][R10.64+0x80] ;  /* 0x030000800a1aafae */ /* 0x000fe2000b901d4c */
[----:B------:R-:W-:Y:S02]  /*2090*/  ISETP.GE.AND P5, PT, R22, R23, PT ;  /* 0x000000171600720c */ /* 0x000fe40003fa6270 */
[----:B------:R-:W-:Y:S01]  /*20a0*/  @!P1 LEA.HI.X R33, R38, R3, R14, 0x1, P0 ;  /* 0x0000000326219211 */ /* 0x000fe200000f0c0e */
[----:B------:R3:W-:Y:S01]  /*20b0*/  @!P2 LDGSTS.E.BYPASS.LTC128B.128 [R26+0x5000], desc[UR12][R10.64+0x100] ;  /* 0x050001000a1aafae */ /* 0x0007e2000b901d4c */
[-C--:B------:R-:W-:Y:S01]  /*20c0*/  ISETP.GE.AND P0, PT, R18, R23.reuse, PT ;  /* 0x000000171200720c */ /* 0x080fe20003f06270 */
[----:B------:R-:W4:Y:S01]  /*20d0*/  @!P3 LDC.64 R2, c[0x0][0x218] ;  /* 0x00008600ff02bb82 */ /* 0x000f220000000a00 */
[----:B------:R-:W-:Y:S01]  /*20e0*/  ISETP.GE.AND P2, PT, R16, R23, PT ;  /* 0x000000171000720c */ /* 0x000fe20003f46270 */
[----:B------:R-:W2:Y:S01]  /*20f0*/  @!P3 S2R R13, SR_CgaCtaId ;  /* 0x00000000000db919 */ /* 0x000ea20000008800 */
[----:B------:R-:W-:Y:S01]  /*2100*/  @!P3 MOV R22, 0x400 ;  /* 0x000004000016b802 */ /* 0x000fe20000000f00 */
[----:B------:R-:W-:Y:S04]  /*2110*/  @!P1 LDGSTS.E.BYPASS.LTC128B.128 [R24+0x1800], desc[UR12][R32.64] ;  /* 0x0180000020189fae */ /* 0x000fe8000b901d4c */
[----:B------:R-:W-:Y:S04]  /*2120*/  @!P1 LDGSTS.E.BYPASS.LTC128B.128 [R24+0x3800], desc[UR12][R32.64+0x80] ;  /* 0x0380008020189fae */ /* 0x000fe8000b901d4c */
[----:B------:R2:W-:Y:S01]  /*2130*/  @!P1 LDGSTS.E.BYPASS.LTC128B.128 [R24+0x5800], desc[UR12][R32.64+0x100] ;  /* 0x0580010020189fae */ /* 0x0005e2000b901d4c */
[C---:B-1----:R-:W-:Y:S01]  /*2140*/  @!P4 LEA R30, P1, R82.reuse, R8, 0x1 ;  /* 0x00000008521ec211 */ /* 0x042fe200078208ff */
[----:B------:R-:W-:Y:S01]  /*2150*/  @!P2 IMAD.MOV.U32 R84, RZ, RZ, R82 ;  /* 0x000000ffff54a224 */ /* 0x000fe200078e0052 */
[----:B------:R-:W1:Y:S02]  /*2160*/  @!P0 S2R R14, SR_CgaCtaId ;  /* 0x00000000000e8919 */ /* 0x000e640000008800 */
[----:B------:R-:W-:-:S02]  /*2170*/  @!P4 LEA.HI.X R31, R82, R9, R85, 0x1, P1 ;  /* 0x00000009521fc211 */ /* 0x000fc400008f0c55 */
[----:B------:R-:W-:Y:S02]  /*2180*/  @!P3 LEA R9, P1, R80, R82, 0x4 ;  /* 0x000000525009b211 */ /* 0x000fe400078220ff */
[----:B---3--:R-:W-:-:S04]  /*2190*/  @!P4 MOV R11, 0x400 ;  /* 0x00000400000bc802 */ /* 0x008fc80000000f00 */
[----:B--2---:R-:W-:Y:S02]  /*21a0*/  @!P4 LEA R8, R12, R11, 0x18 ;  /* 0x0000000b0c08c211 */ /* 0x004fe400078ec0ff */
[----:B------:R-:W2:Y:S01]  /*21b0*/  @!P0 LDC.64 R10, c[0x0][0x218] ;  /* 0x00008600ff0a8b82 */ /* 0x000ea20000000a00 */
[----:B------:R-:W3:Y:S01]  /*21c0*/  @!P2 S2R R12, SR_CgaCtaId ;  /* 0x00000000000ca919 */ /* 0x000ee20000008800 */
[----:B------:R-:W-:Y:S02]  /*21d0*/  @!P3 LEA R22, R13, R22, 0x18 ;  /* 0x000000160d16b211 */ /* 0x000fe400078ec0ff */
[----:B------:R-:W-:Y:S02]  /*21e0*/  @!P3 LEA.HI.X R24, R80, R85, R81, 0x4, P1 ;  /* 0x000000555018b211 */ /* 0x000fe400008f2451 */
[----:B----4-:R-:W-:Y:S01]  /*21f0*/  @!P3 LEA R32, P1, R9, R2, 0x1 ;  /* 0x000000020920b211 */ /* 0x010fe200078208ff */
[----:B------:R-:W-:Y:S02]  /*2200*/  IMAD R2, R17, UR6, RZ ;  /* 0x0000000611027c24 */ /* 0x000fe4000f8e02ff */
[----:B------:R-:W-:Y:S01]  /*2210*/  @!P4 IMAD R17, R7, 0x2, R8 ;  /* 0x000000020711c824 */ /* 0x000fe200078e0208 */
[----:B------:R-:W-:Y:S01]  /*2220*/  @!P3 LEA.HI.X R33, R9, R3, R24, 0x1, P1 ;  /* 0x000000030921b211 */ /* 0x000fe200008f0c18 */
[----:B------:R-:W-:Y:S01]  /*2230*/  IMAD.SHL.U32 R3, R81, 0x20, RZ ;  /* 0x0000002051037824 */ /* 0x000fe200078e00ff */
[----:B------:R-:W-:Y:S01]  /*2240*/  @!P0 IADD3 R15, P1, R82, R34, RZ ;  /* 0x00000022520f8210 */ /* 0x000fe20007f3e0ff */
[----:B------:R-:W4:Y:S01]  /*2250*/  @!P2 LDC.64 R8, c[0x0][0x218] ;  /* 0x00008600ff08ab82 */ /* 0x000f220000000a00 */
[----:B------:R-:W-:Y:S01]  /*2260*/  IMAD R13, R19, UR7, R2 ;  /* 0x00000007130d7c24 */ /* 0x000fe2000f8e0202 */
[----:B------:R-:W-:Y:S01]  /*2270*/  @!P4 LDGSTS.E.BYPASS.LTC128B.128 [R17+0x6000], desc[UR12][R30.64] ;  /* 0x060000001e11cfae */ /* 0x000fe2000b901d4c */
[----:B------:R-:W-:Y:S01]  /*2280*/  @!P0 IADD3.X R34, R85, R35, R3, P1, !PT ;  /* 0x0000002355228210 */ /* 0x000fe20000ffe403 */
[----:B------:R-:W-:Y:S01]  /*2290*/  @!P3 IMAD R19, R7, 0x2, R22 ;  /* 0x000000020713b824 */ /* 0x000fe200078e0216 */
[----:B--2---:R-:W-:Y:S01]  /*22a0*/  @!P0 LEA R36, P1, R15, R10, 0x1 ;  /* 0x0000000a0f248211 */ /* 0x004fe200078208ff */
[----:B------:R-:W-:Y:S01]  /*22b0*/  @!P4 LDGSTS.E.BYPASS.LTC128B.128 [R17+0x8000], desc[UR12][R30.64+0x80] ;  /* 0x080000801e11cfae */ /* 0x000fe2000b901d4c */
[----:B------:R-:W-:Y:S01]  /*22c0*/  @!P2 IMAD R10, R81, 0x30, RZ ;  /* 0x00000030510aa824 */ /* 0x000fe200078e02ff */
[----:B------:R-:W2:Y:S01]  /*22d0*/  LDC.64 R2, c[0x0][0x250] ;  /* 0x00009400ff027b82 */ /* 0x000ea20000000a00 */
[----:B------:R-:W-:Y:S01]  /*22e0*/  @!P0 LEA.HI.X R37, R15, R11, R34, 0x1, P1 ;  /* 0x0000000b0f258211 */ /* 0x000fe200008f0c22 */
[----:B------:R4:W-:Y:S01]  /*22f0*/  @!P4 LDGSTS.E.BYPASS.LTC128B.128 [R17+0xa000], desc[UR12][R30.64+0x100] ;  /* 0x0a0001001e11cfae */ /* 0x0009e2000b901d4c */
[----:B------:R-:W-:Y:S01]  /*2300*/  @!P0 MOV R15, 0x400 ;  /* 0x00000400000f8802 */ /* 0x000fe20000000f00 */
[----:B------:R-:W-:Y:S01]  /*2310*/  IMAD.IADD R29, R29, 0x1, R13 ;  /* 0x000000011d1d7824 */ /* 0x000fe200078e020d */
[----:B------:R-:W-:Y:S01]  /*2320*/  @!P2 MOV R11, 0x400 ;  /* 0x00000400000ba802 */ /* 0x000fe20000000f00 */
[----:B------:R-:W-:Y:S01]  /*2330*/  @!P3 LDGSTS.E.BYPASS.LTC128B.128 [R19+0x6800], desc[UR12][R32.64] ;  /* 0x068000002013bfae */ /* 0x000fe2000b901d4c */
[----:B-1----:R-:W-:Y:S01]  /*2340*/  @!P0 LEA R14, R14, R15, 0x18 ;  /* 0x0000000f0e0e8211 */ /* 0x002fe200078ec0ff */
[----:B------:R-:W-:Y:S01]  /*2350*/  ULDC.64 UR6, c[0x0][0x220] ;  /* 0x0000880000067ab9 */ /* 0x000fe20000000a00 */
[----:B---3--:R-:W-:Y:S01]  /*2360*/  @!P2 LEA R12, R12, R11, 0x18 ;  /* 0x0000000b0c0ca211 */ /* 0x008fe200078ec0ff */
[----:B------:R-:W-:Y:S01]  /*2370*/  @!P3 LDGSTS.E.BYPASS.LTC128B.128 [R19+0x8800], desc[UR12][R32.64+0x80] ;  /* 0x088000802013bfae */ /* 0x000fe2000b901d4c */
[-C--:B------:R-:W-:Y:S01]  /*2380*/  ISETP.GE.AND P4, PT, R18, R23.reuse, PT ;  /* 0x000000171200720c */ /* 0x080fe20003f86270 */
[C---:B------:R-:W-:Y:S01]  /*2390*/  @!P0 IMAD R11, R7.reuse, 0x2, R14 ;  /* 0x00000002070b8824 */ /* 0x040fe200078e020e */
[-C--:B------:R-:W-:Y:S01]  /*23a0*/  ISETP.GE.AND P1, PT, R20, R23.reuse, PT ;  /* 0x000000171400720c */ /* 0x080fe20003f26270 */
[----:B------:R1:W-:Y:S01]  /*23b0*/  @!P3 LDGSTS.E.BYPASS.LTC128B.128 [R19+0xa800], desc[UR12][R32.64+0x100] ;  /* 0x0a8001002013bfae */ /* 0x0003e2000b901d4c */
[----:B------:R-:W-:Y:S01]  /*23c0*/  ISETP.GE.AND P3, PT, R16, R23, PT ;  /* 0x000000171000720c */ /* 0x000fe20003f66270 */
[----:B------:R-:W-:-:S02]  /*23d0*/  @!P2 IMAD R12, R7, 0x2, R12 ;  /* 0x00000002070ca824 */ /* 0x000fc400078e020c */
[----:B------:R-:W-:Y:S04]  /*23e0*/  @!P0 LDGSTS.E.BYPASS.LTC128B.128 [R11+0x7000], desc[UR12][R36.64] ;  /* 0x07000000240b8fae */ /* 0x000fe8000b901d4c */
[----:B------:R-:W-:Y:S01]  /*23f0*/  @!P0 LDGSTS.E.BYPASS.LTC128B.128 [R11+0x9000], desc[UR12][R36.64+0x80] ;  /* 0x09000080240b8fae */ /* 0x000fe2000b901d4c */
[----:B--2---:R-:W-:-:S03]  /*2400*/  IMAD R14, R25, R2, RZ ;  /* 0x00000002190e7224 */ /* 0x004fc600078e02ff */
[----:B------:R2:W-:Y:S01]  /*2410*/  @!P0 LDGSTS.E.BYPASS.LTC128B.128 [R11+0xb000], desc[UR12][R36.64+0x100] ;  /* 0x0b000100240b8fae */ /* 0x0005e2000b901d4c */
[----:B------:R-:W-:-:S04]  /*2420*/  IMAD.WIDE.U32 R28, R27, R2, R28 ;  /* 0x000000021b1c7225 */ /* 0x000fc800078e001c */
[----:B----4-:R-:W-:-:S04]  /*2430*/  @!P2 IMAD.WIDE.U32 R16, R80, 0x30, R84 ;  /* 0x000000305010a825 */ /* 0x010fc800078e0054 */
[----:B------:R-:W-:Y:S01]  /*2440*/  @!P2 IMAD.IADD R10, R17, 0x1, R10 ;  /* 0x00000001110aa824 */ /* 0x000fe200078e020a */
[C---:B------:R-:W-:Y:S01]  /*2450*/  @!P2 LEA R18, P0, R16.reuse, R8, 0x1 ;  /* 0x000000081012a211 */ /* 0x040fe200078008ff */
[----:B------:R-:W-:Y:S01]  /*2460*/  IMAD R14, R27, R3, R14 ;  /* 0x000000031b0e7224 */ /* 0x000fe200078e020e */
[----:B------:R-:W-:Y:S02]  /*2470*/  LEA.HI R8, R5, R6, RZ, 0x4 ;  /* 0x0000000605087211 */ /* 0x000fe400078f20ff */
[----:B-1----:R-:W-:Y:S01]  /*2480*/  @!P2 LEA.HI.X R19, R16, R9, R10, 0x1, P0 ;  /* 0x000000091013a211 */ /* 0x002fe200000f0c0a */
[----:B------:R-:W-:Y:S01]  /*2490*/  IMAD.IADD R14, R29, 0x1, R14 ;  /* 0x000000011d0e7824 */ /* 0x000fe200078e020e */
[----:B------:R-:W-:Y:S01]  /*24a0*/  LOP3.LUT R7, R8, 0xfffffff0, RZ, 0xc0, !PT ;  /* 0xfffffff008077812 */ /* 0x000fe200078ec0ff */
[----:B------:R-:W-:Y:S01]  /*24b0*/  IMAD.SHL.U32 R9, R0, 0x40, RZ ;  /* 0x0000004000097824 */ /* 0x000fe200078e00ff */
[----:B------:R-:W-:Y:S01]  /*24c0*/  LEA R202, P0, R28, UR6, 0x1 ;  /* 0x000000061cca7c11 */ /* 0x000fe2000f8008ff */
[----:B------:R-:W-:Y:S01]  /*24d0*/  @!P2 LDGSTS.E.BYPASS.LTC128B.128 [R12+0x7800], desc[UR12][R18.64] ;  /* 0x07800000120cafae */ /* 0x000fe2000b901d4c */
[----:B------:R-:W-:Y:S01]  /*24e0*/  SHF.R.S32.HI R8, RZ, 0x4, R8 ;  /* 0x00000004ff087819 */ /* 0x000fe20000011408 */
[----:B------:R-:W-:Y:S01]  /*24f0*/  IMAD.IADD R7, R6, 0x1, -R7 ;  /* 0x0000000106077824 */ /* 0x000fe200078e0a07 */
[----:B------:R-:W-:Y:S01]  /*2500*/  LEA.HI.X R201, R28, UR7, R14, 0x1, P0 ;  /* 0x000000071cc97c11 */ /* 0x000fe200080f0c0e */
[----:B------:R-:W-:Y:S01]  /*2510*/  @!P2 LDGSTS.E.BYPASS.LTC128B.128 [R12+0x9800], desc[UR12][R18.64+0x80] ;  /* 0x09800080120cafae */ /* 0x000fe2000b901d4c */
[----:B------:R-:W-:Y:S01]  /*2520*/  IMAD.SHL.U32 R14, R20, 0x8, RZ ;  /* 0x00000008140e7824 */ /* 0x000fe200078e00ff */
[----:B------:R-:W-:Y:S01]  /*2530*/  LOP3.LUT R9, R9, 0x1c0, RZ, 0xc0, !PT ;  /* 0x000001c009097812 */ /* 0x000fe200078ec0ff */
[----:B------:R-:W-:Y:S01]  /*2540*/  IMAD.SHL.U32 R10, R3, 0x20, RZ ;  /* 0x00000020030a7824 */ /* 0x000fe200078e00ff */
[----:B------:R1:W-:Y:S01]  /*2550*/  @!P2 LDGSTS.E.BYPASS.LTC128B.128 [R12+0xb800], desc[UR12][R18.64+0x100] ;  /* 0x0b800100120cafae */ /* 0x0003e2000b901d4c */
[----:B------:R-:W-:Y:S01]  /*2560*/  SHF.R.S32.HI R16, RZ, 0x1f, R7 ;  /* 0x0000001fff107819 */ /* 0x000fe20000011407 */
[----:B------:R-:W-:Y:S01]  /*2570*/  @!P1 IMAD.MOV.U32 R203, RZ, RZ, R201 ;  /* 0x000000ffffcb9224 */ /* 0x000fe200078e00c9 */
[----:B--2---:R-:W-:Y:S01]  /*2580*/  LEA.HI R11, R8, R8, RZ, 0x1 ;  /* 0x00000008080b7211 */ /* 0x004fe200078f08ff */
[----:B------:R-:W0:Y:S01]  /*2590*/  LDGDEPBAR ;  /* 0x00000000000079af */ /* 0x000e220000000000 */
[----:B------:R-:W-:-:S02]  /*25a0*/  LEA.HI R87, R16, R7, RZ, 0x3 ;  /* 0x0000000710577211 */ /* 0x000fc400078f18ff */
[----:B------:R-:W-:Y:S02]  /*25b0*/  LOP3.LUT R14, R9, 0x8, R14, 0xf8, !PT ;  /* 0x00000008090e7812 */ /* 0x000fe400078ef80e */
[C---:B------:R-:W-:Y:S01]  /*25c0*/  LOP3.LUT R16, R87.reuse, 0xfffffff8, RZ, 0xc0, !PT ;  /* 0xfffffff857107812 */ /* 0x040fe200078ec0ff */
[----:B------:R-:W-:Y:S01]  /*25d0*/  IMAD.SHL.U32 R87, R87, 0x40, RZ ;  /* 0x0000004057577824 */ /* 0x000fe200078e00ff */
[----:B------:R-:W-:Y:S02]  /*25e0*/  LOP3.LUT R11, R11, 0xfffffffe, RZ, 0xc0, !PT ;  /* 0xfffffffe0b0b7812 */ /* 0x000fe400078ec0ff */
[----:B------:R-:W-:Y:S01]  /*25f0*/  SHF.R.U32.HI R9, RZ, 0x3, R9 ;  /* 0x00000003ff097819 */ /* 0x000fe20000011609 */
[----:B------:R-:W-:Y:S01]  /*2600*/  IMAD.IADD R16, R7, 0x1, -R16 ;  /* 0x0000000107107824 */ /* 0x000fe200078e0a10 */
[----:B------:R-:W-:Y:S01]  /*2610*/  LOP3.LUT R87, R87, 0xfffffe00, RZ, 0xc0, !PT ;  /* 0xfffffe0057577812 */ /* 0x000fe200078ec0ff */
[----:B------:R-:W-:Y:S01]  /*2620*/  IMAD.IADD R8, R8, 0x1, -R11 ;  /* 0x0000000108087824 */ /* 0x000fe200078e0a0b */
[----:B------:R-:W-:Y:S01]  /*2630*/  LOP3.LUT R9, R14, R9, RZ, 0x3c, !PT ;  /* 0x000000090e097212 */ /* 0x000fe200078e3cff */
[----:B------:R-:W-:-:S02]  /*2640*/  IMAD.SHL.U32 R86, R16, 0x40, RZ ;  /* 0x0000004010567824 */ /* 0x000fc400078e00ff */
[----:B------:R-:W-:Y:S02]  /*2650*/  @!P3 IMAD R7, R3, 0x60, RZ ;  /* 0x000000600307b824 */ /* 0x000fe400078e02ff */
[----:B------:R-:W-:Y:S01]  /*2660*/  IMAD R197, R8, 0x200, R9 ;  /* 0x0000020008c57824 */ /* 0x000fe200078e0209 */
[----:B------:R-:W-:Y:S01]  /*2670*/  LOP3.LUT R86, R86, 0x1c0, RZ, 0xc0, !PT ;  /* 0x000001c056567812 */ /* 0x000fe200078ec0ff */
[----:B------:R-:W-:Y:S01]  /*2680*/  IMAD.SHL.U32 R9, R8, 0x8, RZ ;  /* 0x0000000808097824 */ /* 0x000fe200078e00ff */
[----:B------:R-:W-:Y:S01]  /*2690*/  LEA.HI R8, R5, R6, RZ, 0x5 ;  /* 0x0000000605087211 */ /* 0x000fe200078f28ff */
[----:B-1----:R-:W-:Y:S01]  /*26a0*/  IMAD.WIDE.U32 R12, R2, 0x20, RZ ;  /* 0x00000020020c7825 */ /* 0x002fe200078e00ff */
[----:B------:R-:W-:-:S04]  /*26b0*/  DEPBAR.LE SB0, 0x0 ;  /* 0x000080000000791a */ /* 0x000fc80000000000 */
[----:B------:R-:W-:Y:S01]  /*26c0*/  BAR.SYNC.DEFER_BLOCKING 0x0 ;  /* 0x0000000000007b1d */ /* 0x000fe20000010000 */
[----:B------:R-:W-:Y:S02]  /*26d0*/  @!P5 IADD3 R12, P0, R202, R12, RZ ;  /* 0x0000000cca0cd210 */ /* 0x000fe40007f1e0ff */
[----:B------:R-:W-:Y:S02]  /*26e0*/  LOP3.LUT R5, R86, 0x8, R9, 0xf8, !PT ;  /* 0x0000000856057812 */ /* 0x000fe400078ef809 */
[----:B------:R-:W-:Y:S02]  /*26f0*/  SHF.R.U32.HI R86, RZ, 0x3, R86 ;  /* 0x00000003ff567819 */ /* 0x000fe40000011656 */
[----:B------:R-:W-:Y:S02]  /*2700*/  SHF.R.S32.HI R8, RZ, 0x5, R8 ;  /* 0x00000005ff087819 */ /* 0x000fe40000011408 */
[----:B------:R-:W-:Y:S02]  /*2710*/  @!P5 IADD3.X R13, R201, R13, R10, P0, !PT ;  /* 0x0000000dc90dd210 */ /* 0x000fe400007fe40a */
[----:B------:R-:W-:Y:S01]  /*2720*/  LOP3.LUT R86, R5, R86, RZ, 0x3c, !PT ;  /* 0x0000005605567212 */ /* 0x000fe200078e3cff */
[----:B------:R-:W-:Y:S01]  /*2730*/  IMAD R5, R8, 0x400, R87 ;  /* 0x0000040008057824 */ /* 0x000fe200078e0257 */
[----:B------:R-:W-:-:S03]  /*2740*/  LEA R197, R197, UR4, 0x1 ;  /* 0x00000004c5c57c11 */ /* 0x000fc6000f8e08ff */
[----:B------:R-:W-:Y:S02]  /*2750*/  IMAD.IADD R198, R86, 0x1, R5 ;  /* 0x0000000156c67824 */ /* 0x000fe400078e0205 */
[----:B------:R-:W-:Y:S02]  /*2760*/  IMAD.MOV.U32 R5, RZ, RZ, 0x20 ;  /* 0x00000020ff057424 */ /* 0x000fe400078e00ff */
[----:B------:R-:W-:Y:S01]  /*2770*/  VIADD R195, R197, 0x6020 ;  /* 0x00006020c5c37836 */ /* 0x000fe20000000000 */
        /* <DEDUP_REMOVED lines=9> */
[----:B------:R1:W-:Y:S01]  /*2810*/  @!P1 LDGSTS.E.BYPASS.LTC128B.128 [R205+0x10000], desc[UR12][R202.64+0x100] ;  /* 0x10000100cacd9fae */ /* 0x0003e2000b901d4c */
[----:B------:R-:W-:-:S02]  /*2820*/  R2P PR, R16, 0x6 ;  /* 0x0000000610007804 */ /* 0x000fc40000000000 */
[C---:B------:R-:W-:Y:S01]  /*2830*/  @!P4 LEA R16, P0, R2.reuse, R202, 0x6 ;  /* 0x000000ca0210c211 */ /* 0x040fe200078030ff */
[----:B------:R-:W-:Y:S02]  /*2840*/  @P5 STS.128 [R205+0xc800], RZ ;  /* 0x00c800ffcd005388 */ /* 0x000fe40000000c00 */
[----:B------:R-:W-:Y:S02]  /*2850*/  SEL R5, R5, 0xffffffe0, !P2 ;  /* 0xffffffe005057807 */ /* 0x000fe40005000000 */
[----:B------:R-:W-:Y:S01]  /*2860*/  @!P4 LEA.HI.X R17, R2, R201, R3, 0x6, P0 ;  /* 0x000000c90211c211 */ /* 0x000fe200000f3403 */
[----:B------:R-:W-:Y:S01]  /*2870*/  @P5 STS.128 [R205+0xe800], RZ ;  /* 0x00e800ffcd005388 */ /* 0x000fe20000000c00 */
[----:B------:R-:W-:Y:S02]  /*2880*/  IMAD.SHL.U32 R3, R6, 0x2, RZ ;  /* 0x0000000206037824 */ /* 0x000fe400078e00ff */
[----:B------:R-:W-:Y:S01]  /*2890*/  IMAD R194, R5, 0x2, R198 ;  /* 0x0000000205c27824 */ /* 0x000fe200078e02c6 */
[----:B------:R-:W-:Y:S02]  /*28a0*/  @P5 STS.128 [R205+0x10800], RZ ;  /* 0x010800ffcd005388 */ /* 0x000fe40000000c00 */
[----:B------:R-:W-:-:S02]  /*28b0*/  LOP3.LUT R3, R3, 0x6, RZ, 0xc0, !PT ;  /* 0x0000000603037812 */ /* 0x000fc400078ec0ff */
[----:B------:R-:W-:Y:S01]  /*28c0*/  @!PT LDS RZ, [RZ] ;  /* 0x00000000fffff984 */ /* 0x000fe20000000800 */
[----:B------:R-:W-:Y:S01]  /*28d0*/  @!PT LDS RZ, [RZ] ;  /* 0x00000000fffff984 */ /* 0x000fe20000000800 */
[----:B------:R-:W-:Y:S01]  /*28e0*/  @!PT LDS RZ, [RZ] ;  /* 0x00000000fffff984 */ /* 0x000fe20000000800 */
[----:B------:R-:W-:Y:S04]  /*28f0*/  @!P5 LDGSTS.E.BYPASS.LTC128B.128 [R205+0xc800], desc[UR12][R12.64] ;  /* 0x0c8000000ccddfae */ /* 0x000fe8000b901d4c */
[----:B------:R-:W-:Y:S04]  /*2900*/  @!P5 LDGSTS.E.BYPASS.LTC128B.128 [R205+0xe800], desc[UR12][R12.64+0x80] ;  /* 0x0e8000800ccddfae */ /* 0x000fe8000b901d4c */
[----:B------:R-:W-:Y:S01]  /*2910*/  @!P5 LDGSTS.E.BYPASS.LTC128B.128 [R205+0x10800], desc[UR12][R12.64+0x100] ;  /* 0x108001000ccddfae */ /* 0x000fe2000b901d4c */
[----:B-1----:R-:W-:-:S03]  /*2920*/  @!P3 IMAD.MOV.U32 R203, RZ, RZ, R201 ;  /* 0x000000ffffcbb224 */ /* 0x002fc600078e00c9 */
[----:B------:R-:W-:Y:S01]  /*2930*/  @P4 STS.128 [R205+0xd000], RZ ;  /* 0x00d000ffcd004388 */ /* 0x000fe20000000c00 */
[----:B------:R-:W-:-:S03]  /*2940*/  @!P3 IMAD.WIDE.U32 R10, R2, 0x60, R202 ;  /* 0x00000060020ab825 */ /* 0x000fc600078e00ca */
[----:B------:R-:W-:Y:S01]  /*2950*/  @P4 STS.128 [R205+0xf000], RZ ;  /* 0x00f000ffcd004388 */ /* 0x000fe20000000c00 */
[----:B------:R-:W-:Y:S02]  /*2960*/  @!P3 IMAD.IADD R15, R11, 0x1, R7 ;  /* 0x000000010b0fb824 */ /* 0x000fe400078e0207 */
[----:B------:R-:W-:Y:S01]  /*2970*/  @!P3 IMAD.MOV.U32 R14, RZ, RZ, R10 ;  /* 0x000000ffff0eb224 */ /* 0x000fe200078e000a */
[----:B------:R-:W-:Y:S01]  /*2980*/  @P4 STS.128 [R205+0x11000], RZ ;  /* 0x011000ffcd004388 */ /* 0x000fe20000000c00 */
[----:B------:R-:W-:-:S03]  /*2990*/  IMAD.MOV.U32 R7, RZ, RZ, 0x10 ;  /* 0x00000010ff077424 */ /* 0x000fc600078e00ff */
[----:B------:R-:W-:Y:S01]  /*29a0*/  @!PT LDS RZ, [RZ] ;  /* 0x00000000fffff984 */ /* 0x000fe20000000800 */
[----:B------:R-:W-:Y:S01]  /*29b0*/  @!PT LDS RZ, [RZ] ;  /* 0x00000000fffff984 */ /* 0x000fe20000000800 */
[----:B------:R-:W-:Y:S01]  /*29c0*/  @!PT LDS RZ, [RZ] ;  /* 0x00000000fffff984 */ /* 0x000fe20000000800 */
[----:B------:R-:W-:Y:S02]  /*29d0*/  @!P4 LDGSTS.E.BYPASS.LTC128B.128 [R205+0xd000], desc[UR12][R16.64] ;  /* 0x0d00000010cdcfae */ /* 0x000fe4000b901d4c */
[----:B------:R-:W-:Y:S02]  /*29e0*/  SEL R7, R7, 0xfffffff0, !P1 ;  /* 0xfffffff007077807 */ /* 0x000fe40004800000 */
[----:B------:R-:W-:Y:S01]  /*29f0*/  @!P4 LDGSTS.E.BYPASS.LTC128B.128 [R205+0xf000], desc[UR12][R16.64+0x80] ;  /* 0x0f00008010cdcfae */ /* 0x000fe2000b901d4c */
[----:B------:R-:W-:Y:S01]  /*2a00*/  R2P PR, R0, 0x6 ;  /* 0x0000000600007804 */ /* 0x000fe20000000000 */
[----:B------:R-:W-:Y:S02]  /*2a10*/  VIADD R0, R197, 0x6000 ;  /* 0x00006000c5007836 */ /* 0x000fe40000000000 */
[----:B------:R1:W-:Y:S01]  /*2a20*/  @!P4 LDGSTS.E.BYPASS.LTC128B.128 [R205+0x11000], desc[UR12][R16.64+0x100] ;  /* 0x1100010010cdcfae */ /* 0x0003e2000b901d4c */
[----:B------:R-:W-:-:S03]  /*2a30*/  IMAD R196, R7, 0x2, R198 ;  /* 0x0000000207c47824 */ /* 0x000fc600078e02c6 */
[----:B------:R-:W-:Y:S01]  /*2a40*/  @P3 STS.128 [R205+0xd800], RZ ;  /* 0x00d800ffcd003388 */ /* 0x000fe20000000c00 */
[----:B------:R-:W-:-:S03]  /*2a50*/  IMAD R193, R5, 0x2, R196 ;  /* 0x0000000205c17824 */ /* 0x000fc600078e02c4 */
[----:B------:R-:W-:Y:S02]  /*2a60*/  @P3 STS.128 [R205+0xf800], RZ ;  /* 0x00f800ffcd003388 */ /* 0x000fe40000000c00 */
[----:B------:R-:W-:Y:S02]  /*2a70*/  @P1 VIADD R195, R0, 0xffffffe0 ;  /* 0xffffffe000c31836 */ /* 0x000fe40000000000 */
[----:B------:R-:W-:Y:S01]  /*2a80*/  @P3 STS.128 [R205+0x11800], RZ ;  /* 0x011800ffcd003388 */ /* 0x000fe20000000c00 */
[----:B------:R-:W-:Y:S02]  /*2a90*/  IMAD.MOV.U32 R0, RZ, RZ, 0x40 ;  /* 0x00000040ff007424 */ /* 0x000fe400078e00ff */
[C---:B------:R-:W-:Y:S01]  /*2aa0*/  VIADD R187, R195.reuse, 0x800 ;  /* 0x00000800c3bb7836 */ /* 0x040fe20000000000 */
[----:B------:R-:W-:Y:S01]  /*2ab0*/  @!PT LDS RZ, [RZ] ;  /* 0x00000000fffff984 */ /* 0x000fe20000000800 */
[----:B------:R-:W-:Y:S01]  /*2ac0*/  @!PT LDS RZ, [RZ] ;  /* 0x00000000fffff984 */ /* 0x000fe20000000800 */
[----:B------:R-:W-:Y:S01]  /*2ad0*/  @!PT LDS RZ, [RZ] ;  /* 0x00000000fffff984 */ /* 0x000fe20000000800 */
[----:B------:R-:W-:Y:S01]  /*2ae0*/  @!P3 LDGSTS.E.BYPASS.LTC128B.128 [R205+0xd800], desc[UR12][R14.64] ;  /* 0x0d8000000ecdbfae */ /* 0x000fe2000b901d4c */
[C---:B------:R-:W-:Y:S01]  /*2af0*/  VIADD R186, R195.reuse, 0x1000 ;  /* 0x00001000c3ba7836 */ /* 0x040fe20000000000 */
[----:B------:R-:W-:Y:S01]  /*2b00*/  SEL R0, R0, 0xffffffc0, !P2 ;  /* 0xffffffc000007807 */ /* 0x000fe20005000000 */
[C---:B------:R-:W-:Y:S01]  /*2b10*/  VIADD R185, R195.reuse, 0x1800 ;  /* 0x00001800c3b97836 */ /* 0x040fe20000000000 */
[----:B------:R-:W-:Y:S01]  /*2b20*/  @!P3 LDGSTS.E.BYPASS.LTC128B.128 [R205+0xf800], desc[UR12][R14.64+0x80] ;  /* 0x0f8000800ecdbfae */ /* 0x000fe2000b901d4c */
[----:B------:R-:W-:-:S02]  /*2b30*/  VIADD R183, R195, 0x2000 ;  /* 0x00002000c3b77836 */ /* 0x000fc40000000000 */
[----:B------:R-:W-:Y:S01]  /*2b40*/  IMAD.IADD R191, R197, 0x1, R0 ;  /* 0x00000001c5bf7824 */ /* 0x000fe200078e0200 */
[----:B------:R2:W-:Y:S01]  /*2b50*/  @!P3 LDGSTS.E.BYPASS.LTC128B.128 [R205+0x11800], desc[UR12][R14.64+0x100] ;  /* 0x118001000ecdbfae */ /* 0x0005e2000b901d4c */
[----:B------:R-:W-:Y:S02]  /*2b60*/  IMAD.IADD R184, R0, 0x1, R195 ;  /* 0x0000000100b87824 */ /* 0x000fe400078e02c3 */
[----:B------:R-:W-:Y:S01]  /*2b70*/  IMAD.IADD R0, R4, 0x1, R3 ;  /* 0x0000000104007824 */ /* 0x000fe200078e0203 */
[----:B------:R-:W-:Y:S01]  /*2b80*/  LDSM.16.M88.4 R8, [R198] ;  /* 0x00000000c608783b */ /* 0x000fe20000000200 */
[C---:B------:R-:W-:Y:S02]  /*2b90*/  VIADD R182, R195.reuse, 0x2800 ;  /* 0x00002800c3b67836 */ /* 0x040fe40000000000 */
[C---:B------:R-:W-:Y:S01]  /*2ba0*/  VIADD R6, R0.reuse, 0x1 ;  /* 0x0000000100067836 */ /* 0x040fe20000000000 */
[----:B-1----:R-:W1:Y:S01]  /*2bb0*/  LDSM.16.M88.4 R16, [R197+0x6800] ;  /* 0x00680000c510783b */ /* 0x002e620000000200 */
[----:B------:R-:W-:Y:S01]  /*2bc0*/  ISETP.GE.AND P5, PT, R0, R89, PT ;  /* 0x000000590000720c */ /* 0x000fe20003fa6270 */
[----:B------:R-:W-:-:S02]  /*2bd0*/  VIADD R181, R195, 0x3000 ;  /* 0x00003000c3b57836 */ /* 0x000fc40000000000 */
[----:B------:R-:W3:Y:S01]  /*2be0*/  LDSM.16.M88.4 R60, [R197+0x7000] ;  /* 0x00700000c53c783b */ /* 0x000ee20000000200 */
[-C--:B------:R-:W-:Y:S01]  /*2bf0*/  ISETP.GE.AND P4, PT, R6, R89.reuse, PT ;  /* 0x000000590600720c */ /* 0x080fe20003f86270 */
[----:B------:R-:W-:Y:S02]  /*2c00*/  VIADD R6, R0, 0x11 ;  /* 0x0000001100067836 */ /* 0x000fe40000000000 */
[----:B------:R-:W4:Y:S01]  /*2c10*/  LDSM.16.M88.4 R24, [R197+0x6000] ;  /* 0x00600000c518783b */ /* 0x000f220000000200 */
[C---:B------:R-:W-:Y:S02]  /*2c20*/  VIADD R180, R195.reuse, 0x3800 ;  /* 0x00003800c3b47836 */ /* 0x040fe40000000000 */
[----:B------:R-:W-:Y:S01]  /*2c30*/  ISETP.GE.AND P0, PT, R6, R89, PT ;  /* 0x000000590600720c */ /* 0x000fe20003f06270 */
[----:B------:R-:W4:Y:S01]  /*2c40*/  LDSM.16.M88.4 R36, [R197+0x7800] ;  /* 0x00780000c524783b */ /* 0x000f220000000200 */
[----:B------:R-:W-:Y:S02]  /*2c50*/  VIADD R6, R0, 0x19 ;  /* 0x0000001900067836 */ /* 0x000fe40000000000 */
[C---:B------:R-:W-:Y:S01]  /*2c60*/  VIADD R179, R195.reuse, 0x4000 ;  /* 0x00004000c3b37836 */ /* 0x040fe20000000000 */
[----:B------:R-:W-:Y:S01]  /*2c70*/  LDSM.16.M88.4 R72, [R196] ;  /* 0x00000000c448783b */ /* 0x000fe20000000200 */
[----:B------:R-:W-:-:S02]  /*2c80*/  VIADD R178, R195, 0x4800 ;  /* 0x00004800c3b27836 */ /* 0x000fc40000000000 */
[C---:B------:R-:W-:Y:S01]  /*2c90*/  VIADD R177, R195.reuse, 0x5000 ;  /* 0x00005000c3b17836 */ /* 0x040fe20000000000 */
[----:B--2---:R-:W2:Y:S01]  /*2ca0*/  LDSM.16.M88.4 R12, [R195+0x800] ;  /* 0x00080000c30c783b */ /* 0x004ea20000000200 */
[----:B------:R-:W-:-:S03]  /*2cb0*/  VIADD R176, R195, 0x5800 ;  /* 0x00005800c3b07836 */ /* 0x000fc60000000000 */
[----:B------:R-:W2:Y:S04]  /*2cc0*/  LDSM.16.M88.4 R44, [R195+0x1000] ;  /* 0x00100000c32c783b */ /* 0x000ea80000000200 */
[----:B------:R-:W2:Y:S04]  /*2cd0*/  LDSM.16.M88.4 R32, [R195] ;  /* 0x00000000c320783b */ /* 0x000ea80000000200 */
[----:B------:R-:W2:Y:S04]  /*2ce0*/  LDSM.16.M88.4 R76, [R195+0x1800] ;  /* 0x00180000c34c783b */ /* 0x000ea80000000200 */
[----:B------:R-:W-:Y:S01]  /*2cf0*/  LDSM.16.M88.4 R52, [R194] ;  /* 0x00000000c234783b */ /* 0x000fe20000000200 */
[C---:B-1----:R-:W-:Y:S03]  /*2d00*/  HMMA.16816.F32.BF16 R20, R8.reuse, R16, RZ ;  /* 0x000000100814723c */ /* 0x042fe600000418ff */
[----:B------:R-:W-:Y:S04]  /*2d10*/  LDSM.16.M88.4 R40, [R191+0x6000] ;  /* 0x00600000bf28783b */ /* 0x000fe80000000200 */
[----:B------:R-:W-:Y:S01]  /*2d20*/  LDSM.16.M88.4 R68, [R191+0x6800] ;  /* 0x00680000bf44783b */ /* 0x000fe20000000200 */
[C---:B------:R-:W-:Y:S03]  /*2d30*/  HMMA.16816.F32.BF16 R16, R8.reuse, R18, RZ ;  /* 0x000000120810723c */ /* 0x040fe600000418ff */
[----:B------:R-:W-:Y:S03]  /*2d40*/  LDSM.16.M88.4 R48, [R184] ;  /* 0x00000000b830783b */ /* 0x000fe60000000200 */
[C---:B---3--:R-:W-:Y:S01]  /*2d50*/  HMMA.16816.F32.BF16 R64, R8.reuse, R60, RZ ;  /* 0x0000003c0840723c */ /* 0x048fe200000418ff */
[----:B------:R-:W0:Y:S05]  /*2d60*/  LDGDEPBAR ;  /* 0x00000000000079af */ /* 0x000e2a0000000000 */
[C---:B----4-:R-:W-:Y:S06]  /*2d70*/  HMMA.16816.F32.BF16 R28, R8.reuse, R24, RZ ;  /* 0x00000018081c723c */ /* 0x050fec00000418ff */
[C---:B------:R-:W-:Y:S06]  /*2d80*/  HMMA.16816.F32.BF16 R60, R8.reuse, R62, RZ ;  /* 0x0000003e083c723c */ /* 0x040fec00000418ff */
        /* <DEDUP_REMOVED lines=12> */
[----:B------:R-:W3:Y:S05]  /*2e50*/  LDSM.16.M88.4 R32, [R193] ;  /* 0x00000000c120783b */ /* 0x000eea0000000200 */
        /* <DEDUP_REMOVED lines=23> */
[C---:B-1----:R-:W-:Y:S06]  /*2fd0*/  HMMA.16816.F32.BF16 R56, R32.reuse, R36, R56 ;  /* 0x000000242038723c */ /* 0x042fec0000041838 */
[C---:B----4-:R-:W-:Y:S06]  /*2fe0*/  HMMA.16816.F32.BF16 R64, R32.reuse, R40, R64 ;  /* 0x000000282040723c */ /* 0x050fec0000041840 */
[C---:B------:R-:W-:Y:S01]  /*2ff0*/  HMMA.16816.F32.BF16 R60, R32.reuse, R42, R60 ;  /* 0x0000002a203c723c */ /* 0x040fe2000004183c */
[----:B------:R-:W1:Y:S05]  /*3000*/  LDSM.16.M88.4 R40, [R195+0x2800] ;  /* 0x00280000c328783b */ /* 0x000e6a0000000200 */
        /* <DEDUP_REMOVED lines=18> */
[----:B------:R-:W-:Y:S05]  /*3130*/  LDSM.16.M88.4 R44, [R193+0x2000] ;  /* 0x00200000c12c783b */ /* 0x000fea0000000200 */
[C---:B-1----:R-:W-:Y:S06]  /*3140*/  HMMA.16816.F32.BF16 R20, R48.reuse, R40, R20 ;  /* 0x000000283014723c */ /* 0x042fec0000041814 */
[C---:B------:R-:W-:Y:S01]  /*3150*/  HMMA.16816.F32.BF16 R16, R48.reuse, R42, R16 ;  /* 0x0000002a3010723c */ /* 0x040fe20000041810 */
[----:B------:R-:W1:Y:S05]  /*3160*/  LDSM.16.M88.4 R40, [R184+0x2000] ;  /* 0x00200000b828783b */ /* 0x000e6a0000000200 */
[C---:B----4-:R-:W-:Y:S06]  /*3170*/  HMMA.16816.F32.BF16 R56, R48.reuse, R32, R56 ;  /* 0x000000203038723c */ /* 0x050fec0000041838 */
        /* <DEDUP_REMOVED lines=68> */
[----:B------:R-:W-:Y:S06]  /*35c0*/  HMMA.16816.F32.BF16 R16, R40, R50, R16 ;  /* 0x000000322810723c */ /* 0x000fec0000041810 */
[----:B----4-:R-:W-:Y:S04]  /*35d0*/  HMMA.16816.F32.BF16 R20, R36, R44, R20 ;  /* 0x0000002c2414723c */ /* 0x010fe80000041814 */
[----:B------:R-:W-:-:S02]  /*35e0*/  FSEL R3, R28, -INF , !P5 ;  /* 0xff8000001c037808 */ /* 0x000fc40006800000 */
[C---:B------:R-:W-:Y:S01]  /*35f0*/  HMMA.16816.F32.BF16 R60, R40.reuse, R34, R60 ;  /* 0x00000022283c723c */ /* 0x040fe2000004183c */
[----:B------:R-:W-:Y:S02]  /*3600*/  FSEL R28, R31, -INF , !P4 ;  /* 0xff8000001f1c7808 */ /* 0x000fe40006000000 */
[----:B------:R-:W-:Y:S02]  /*3610*/  FSEL R29, R29, -INF , !P4 ;  /* 0xff8000001d1d7808 */ /* 0x000fe40006000000 */
[-C--:B------:R-:W-:Y:S01]  /*3620*/  ISETP.GE.AND P4, PT, R6, R89.reuse, PT ;  /* 0x000000590600720c */ /* 0x080fe20003f86270 */
[----:B------:R-:W-:Y:S01]  /*3630*/  HMMA.16816.F32.BF16 R56, R40, R52, R56 ;  /* 0x000000342838723c */ /* 0x000fe20000041838 */
[----:B------:R-:W-:Y:S01]  /*3640*/  VIADD R34, R0, 0x9 ;  /* 0x0000000900227836 */ /* 0x000fe20000000000 */
[----:B------:R-:W-:Y:S01]  /*3650*/  FSEL R30, R30, -INF , !P5 ;  /* 0xff8000001e1e7808 */ /* 0x000fe20006800000 */
[----:B------:R-:W-:Y:S01]  /*3660*/  VIADD R6, R0, 0x21 ;  /* 0x0000002100067836 */ /* 0x000fe20000000000 */
[----:B------:R-:W-:-:S02]  /*3670*/  ISETP.GE.AND P5, PT, R32, R89, PT ;  /* 0x000000592000720c */ /* 0x000fc40003fa6270 */
[----:B------:R-:W-:Y:S01]  /*3680*/  HMMA.16816.F32.BF16 R68, R40, R54, R68 ;  /* 0x000000362844723c */ /* 0x000fe20000041844 */
[----:B------:R-:W-:-:S04]  /*3690*/  ISETP.GE.AND P2, PT, R34, R89, PT ;  /* 0x000000592200720c */ /* 0x000fc80003f46270 */
[----:B------:R-:W-:Y:S01]  /*36a0*/  FSEL R25, R25, -INF , !P2 ;  /* 0xff80000019197808 */ /* 0x000fe20005000000 */
[C---:B-1----:R-:W-:Y:S01]  /*36b0*/  HMMA.16816.F32.BF16 R76, R36.reuse, R12, R76 ;  /* 0x0000000c244c723c */ /* 0x042fe2000004184c */
[----:B------:R-:W-:Y:S01]  /*36c0*/  VIADD R40, R0, 0x8 ;  /* 0x0000000800287836 */ /* 0x000fe20000000000 */
[----:B------:R-:W-:Y:S02]  /*36d0*/  FSEL R21, R21, -INF , !P0 ;  /* 0xff80000015157808 */ /* 0x000fe40004000000 */
[----:B------:R-:W-:Y:S01]  /*36e0*/  FSEL R22, R22, -INF , !P1 ;  /* 0xff80000016167808 */ /* 0x000fe20004800000 */
[----:B------:R-:W-:Y:S01]  /*36f0*/  BAR.SYNC.DEFER_BLOCKING 0x0 ;  /* 0x0000000000007b1d */ /* 0x000fe20000010000 */
[----:B------:R-:W-:Y:S01]  /*3700*/  ISETP.GE.AND P3, PT, R40, R89, PT ;  /* 0x000000592800720c */ /* 0x000fe20003f66270 */
[----:B------:R-:W-:Y:S01]  /*3710*/  VIADD R12, R0, 0x20 ;  /* 0x00000020000c7836 */ /* 0x000fe20000000000 */
[----:B------:R-:W-:Y:S01]  /*3720*/  HMMA.16816.F32.BF16 R16, R36, R46, R16 ;  /* 0x0000002e2410723c */ /* 0x000fe20000041810 */
[----:B------:R-:W-:-:S02]  /*3730*/  FSEL R13, R20, -INF , !P1 ;  /* 0xff800000140d7808 */ /* 0x000fc40004800000 */
[----:B------:R-:W-:Y:S02]  /*3740*/  FSEL R26, R26, -INF , !P3 ;  /* 0xff8000001a1a7808 */ /* 0x000fe40005800000 */
[----:B------:R-:W-:Y:S01]  /*3750*/  FSEL R31, R24, -INF , !P3 ;  /* 0xff800000181f7808 */ /* 0x000fe20005800000 */
[C---:B------:R-:W-:Y:S01]  /*3760*/  HMMA.16816.F32.BF16 R60, R36.reuse, R14, R60 ;  /* 0x0000000e243c723c */ /* 0x040fe2000004183c */
[----:B------:R-:W-:Y:S02]  /*3770*/  ISETP.GE.AND P3, PT, R12, R89, PT ;  /* 0x000000590c00720c */ /* 0x000fe40003f66270 */
[----:B------:R-:W-:Y:S02]  /*3780*/  FSEL R12, R23, -INF , !P0 ;  /* 0xff800000170c7808 */ /* 0x000fe40004000000 */
[----:B------:R-:W-:Y:S01]  /*3790*/  ISETP.GT.AND P0, PT, R135, R200, PT ;  /* 0x000000c88700720c */ /* 0x000fe20003f04270 */
[----:B--2---:R-:W-:Y:S01]  /*37a0*/  HMMA.16816.F32.BF16 R56, R36, R8, R56 ;  /* 0x000000082438723c */ /* 0x004fe20000041838 */
[----:B------:R-:W-:-:S02]  /*37b0*/  FSEL R24, R27, -INF , !P2 ;  /* 0xff8000001b187808 */ /* 0x000fc40005000000 */
[-C--:B------:R-:W-:Y:S01]  /*37c0*/  ISETP.GE.AND P2, PT, R6, R89.reuse, PT ;  /* 0x000000590600720c */ /* 0x080fe20003f46270 */
[----:B------:R-:W-:Y:S01]  /*37d0*/  VIADD R6, R0, 0x28 ;  /* 0x0000002800067836 */ /* 0x000fe20000000000 */
[----:B------:R-:W-:Y:S01]  /*37e0*/  FSEL R160, R78, -INF , !P3 ;  /* 0xff8000004ea07808 */ /* 0x000fe20005800000 */
[----:B------:R-:W-:Y:S01]  /*37f0*/  HMMA.16816.F32.BF16 R68, R36, R10, R68 ;  /* 0x0000000a2444723c */ /* 0x000fe20000041844 */
[----:B------:R-:W-:Y:S01]  /*3800*/  VIADD R8, R0, 0x30 ;  /* 0x0000003000087836 */ /* 0x000fe20000000000 */
[----:B------:R-:W-:Y:S02]  /*3810*/  FSEL R169, R76, -INF , !P3 ;  /* 0xff8000004ca97808 */ /* 0x000fe40005800000 */
[----:B------:R-:W-:Y:S01]  /*3820*/  ISETP.GE.AND P1, PT, R6, R89, PT ;  /* 0x000000590600720c */ /* 0x000fe20003f26270 */
[----:B------:R-:W-:Y:S01]  /*3830*/  VIADD R6, R0, 0x29 ;  /* 0x0000002900067836 */ /* 0x000fe20000000000 */
[----:B------:R-:W1:Y:S01]  /*3840*/  @!P0 LDC.64 R210, c[0x0][0x218] ;  /* 0x00008600ffd28b82 */ /* 0x000e620000000a00 */
[----:B------:R-:W-:-:S02]  /*3850*/  FSEL R18, R18, -INF , !P5 ;  /* 0xff80000012127808 */ /* 0x000fc40006800000 */
        /* <DEDUP_REMOVED lines=8> */
[----:B------:R-:W-:Y:S01]  /*38e0*/  ISETP.GE.AND P3, PT, R8, R89, PT ;  /* 0x000000590800720c */ /* 0x000fe20003f66270 */
[----:B------:R-:W-:Y:S01]  /*38f0*/  VIADD R8, R0, 0x38 ;  /* 0x0000003800087836 */ /* 0x000fe20000000000 */
[----:B------:R-:W-:Y:S01]  /*3900*/  FSEL R164, R62, -INF , !P1 ;  /* 0xff8000003ea47808 */ /* 0x000fe20004800000 */
[----:B------:R-:W-:Y:S01]  /*3910*/  VIADD R0, R0, 0x39 ;  /* 0x0000003900007836 */ /* 0x000fe20000000000 */
[----:B------:R-:W-:Y:S02]  /*3920*/  FSEL R165, R60, -INF , !P1 ;  /* 0xff8000003ca57808 */ /* 0x000fe40004800000 */
[----:B------:R-:W-:Y:S02]  /*3930*/  FSEL R168, R59, -INF , !P3 ;  /* 0xff8000003ba87808 */ /* 0x000fe40005800000 */
[----:B------:R-:W-:-:S02]  /*3940*/  FSEL R175, R57, -INF , !P3 ;  /* 0xff80000039af7808 */ /* 0x000fc40005800000 */
[-C--:B------:R-:W-:Y:S02]  /*3950*/  ISETP.GE.AND P2, PT, R8, R89.reuse, PT ;  /* 0x000000590800720c */ /* 0x080fe40003f46270 */
[----:B------:R-:W-:Y:S02]  /*3960*/  ISETP.GE.AND P1, PT, R0, R89, PT ;  /* 0x000000590000720c */ /* 0x000fe40003f26270 */
[----:B-1----:R-:W-:Y:S02]  /*3970*/  @!P0 LEA R210, P3, R82, R210, 0x1 ;  /* 0x000000d252d28211 */ /* 0x002fe400078608ff */
[----:B------:R-:W-:Y:S02]  /*3980*/  LOP3.LUT R0, R86, R87, RZ, 0xfc, !PT ;  /* 0x0000005756007212 */ /* 0x000fe400078efcff */
        /* <DEDUP_REMOVED lines=70> */
.L_x_4600:
[----:B------:R-:W-:-:S04]  /*3df0*/  LEA R4, -R80, RZ, 0x6 ;  /* 0x000000ff50047211 */ /* 0x000fc800078e31ff */
[----:B------:R-:W-:-:S07]  /*3e00*/  SHF.R.S32.HI R15, RZ, 0x1f, R4 ;  /* 0x0000001fff0f7819 */ /* 0x000fce0000011404 */
.L_x_4601:
        /* <DEDUP_REMOVED lines=29> */
.L_x_4599:
        /* <DEDUP_REMOVED lines=69> */
[----:B------:R-:W-:Y:S01]  /*4430*/  LDSM.16.MT88.4 R8, [R192+0xe800] ;  /* 0x00e80000c008783b */ /* 0x000fe20000004200 */
        /* <DEDUP_REMOVED lines=21> */
[----:B------:R-:W-:Y:S01]  /*4590*/  LDSM.16.MT88.4 R32, [R189+0xc800] ;  /* 0x00c80000bd20783b */ /* 0x000fe20000004200 */
        /* <DEDUP_REMOVED lines=12> */
[----:B------:R-:W1:Y:S01]  /*4660*/  MUFU.EX2 R159, R159 ;  /* 0x0000009f009f7308 */ /* 0x000e620000000800 */
[----:B---3--:R-:W-:Y:S01]  /*4670*/  F2FP.BF16.F32.PACK_AB R118, R148, R153 ;  /* 0x000000999476723e */ /* 0x008fe200000010ff */
[--C-:B------:R-:W-:Y:S01]  /*4680*/  FFMA.FTZ R171, R168, UR5, -R167.reuse ;  /* 0x00000005a8ab7c23 */ /* 0x100fe200080108a7 */
[--C-:B------:R-:W-:Y:S01]  /*4690*/  FFMA.FTZ R166, R166, UR5, -R167.reuse ;  /* 0x00000005a6a67c23 */ /* 0x100fe200080108a7 */
[----:B------:R-:W-:Y:S01]  /*46a0*/  FFMA.FTZ R215, R162, UR5, -R167 ;  /* 0x00000005a2d77c23 */ /* 0x000fe200080108a7 */
[----:B------:R-:W-:Y:S01]  /*46b0*/  FADD.FTZ R152, R157, R152 ;  /* 0x000000989d987221 */ /* 0x000fe20000010000 */
[----:B------:R-:W-:-:S02]  /*46c0*/  ISETP.GT.AND P0, PT, R135, R200, PT ;  /* 0x000000c88700720c */ /* 0x000fc40003f04270 */
[----:B------:R-:W-:Y:S01]  /*46d0*/  MUFU.EX2 R155, R155 ;  /* 0x0000009b009b7308 */ /* 0x000fe20000000800 */
[----:B------:R-:W-:-:S04]  /*46e0*/  FADD.FTZ R153, R153, R152 ;  /* 0x0000009899997221 */ /* 0x000fc80000010000 */
[----:B------:R-:W-:-:S03]  /*46f0*/  FADD.FTZ R148, R148, R153 ;  /* 0x0000009994947221 */ /* 0x000fc60000010000 */
        /* <DEDUP_REMOVED lines=205> */
.L_x_4606:
        /* <DEDUP_REMOVED lines=66> */
.L_x_4603:
        /* <DEDUP_REMOVED lines=14> */
[----:B------:R-:W-:Y:S02]  /*58d0*/  IADD3.X R3, R135, UR10, RZ, P0, !PT ;  /* 0x0000000a87037c10 */ /* 0x000fe400087fe4ff */
[----:B------:R-:W-:Y:S01]  /*58e0*/  ISETP.GT.AND P0, PT, R213, R200, PT ;  /* 0x000000c8d500720c */ /* 0x000fe20003f04270 */
        /* <DEDUP_REMOVED lines=237> */
.L_x_4605:
        /* <DEDUP_REMOVED lines=24> */
.L_x_4604:
        /* <DEDUP_REMOVED lines=412> */
.L_x_4602:
[----:B------:R-:W1:Y:S01]  /*8300*/  SHFL.BFLY PT, R2, R217, 0x2, 0x1f ;  /* 0x0c401f00d9027f89 */ /* 0x000e6200000e0000 */
[----:B------:R-:W-:Y:S01]  /*8310*/  MOV R11, 0x3f800000 ;  /* 0x3f800000000b7802 */ /* 0x000fe20000000f00 */
[----:B------:R-:W2:Y:S01]  /*8320*/  S2UR UR6, SR_CgaCtaId ;  /* 0x00000000000679c3 */ /* 0x000ea20000008800 */
[----:B------:R-:W-:Y:S01]  /*8330*/  UMOV UR4, 0x400 ;  /* 0x0000040000047882 */ /* 0x000fe20000000000 */
[----:B------:R-:W3:Y:S01]  /*8340*/  SHFL.BFLY PT, R4, R215, 0x2, 0x1f ;  /* 0x0c401f00d7047f89 */ /* 0x000ee200000e0000 */
[----:B------:R-:W-:Y:S01]  /*8350*/  BSSY B0, `(.L_x_4607) ;  /* 0x00000ff000007945 */ /* 0x000fe20003800000 */
[----:B------:R-:W4:Y:S04]  /*8360*/  S2R R6, SR_TID.X ;  /* 0x0000000000067919 */ /* 0x000f280000002100 */
[----:B------:R-:W5:Y:S01]  /*8370*/  LDC R19, c[0x0][0x270] ;  /* 0x00009c00ff137b82 */ /* 0x000f620000000800 */
[----:B------:R-:W4:Y:S01]  /*8380*/  S2R R0, SR_TID.X ;  /* 0x0000000000007919 */ /* 0x000f220000002100 */
[----:B------:R-:W5:Y:S06]  /*8390*/  S2R R18, SR_CTAID.Y ;  /* 0x0000000000127919 */ /* 0x000f6c0000002600 */
[----:B------:R-:W4:Y:S01]  /*83a0*/  S2UR UR5, SR_CTAID.X ;  /* 0x00000000000579c3 */ /* 0x000f220000002500 */
[----:B-1----:R-:W-:Y:S01]  /*83b0*/  FADD.FTZ R2, R2, R217 ;  /* 0x000000d902027221 */ /* 0x002fe20000010000 */
[----:B--2---:R-:W-:-:S06]  /*83c0*/  ULEA UR6, UR6, UR4, 0x18 ;  /* 0x0000000406067291 */ /* 0x004fcc000f8ec03f */
[----:B------:R-:W1:Y:S01]  /*83d0*/  S2UR UR4, SR_CTAID.Z ;  /* 0x00000000000479c3 */ /* 0x000e620000002700 */
[----:B---3--:R-:W-:Y:S01]  /*83e0*/  FADD.FTZ R17, R4, R215 ;  /* 0x000000d704117221 */ /* 0x008fe20000010000 */
[----:B------:R-:W2:Y:S04]  /*83f0*/  SHFL.BFLY PT, R5, R2, 0x1, 0x1f ;  /* 0x0c201f0002057f89 */ /* 0x000ea800000e0000 */
[----:B------:R-:W3:Y:S01]  /*8400*/  SHFL.BFLY PT, R4, R17, 0x1, 0x1f ;  /* 0x0c201f0011047f89 */ /* 0x000ee200000e0000 */
[----:B----4-:R-:W-:Y:S01]  /*8410*/  SHF.R.S32.HI R9, RZ, 0x1f, R6 ;  /* 0x0000001fff097819 */ /* 0x010fe20000011406 */
[----:B------:R-:W-:-:S03]  /*8420*/  USHF.L.U32 UR5, UR5, 0x6, URZ ;  /* 0x0000000605057899 */ /* 0x000fc6000800063f */
[CC--:B------:R-:W-:Y:S02]  /*8430*/  LEA.HI R15, R9.reuse, R6.reuse, RZ, 0x2 ;  /* 0x00000006090f7211 */ /* 0x0c0fe400078f10ff */
[----:B------:R-:W-:Y:S02]  /*8440*/  LEA.HI R10, R9, R6, RZ, 0x5 ;  /* 0x00000006090a7211 */ /* 0x000fe400078f28ff */
[----:B------:R-:W-:Y:S02]  /*8450*/  MOV R9, 0x3f800000 ;  /* 0x3f80000000097802 */ /* 0x000fe40000000f00 */
[----:B------:R-:W-:Y:S02]  /*8460*/  SHF.R.S32.HI R13, RZ, 0x1f, R0 ;  /* 0x0000001fff0d7819 */ /* 0x000fe40000011400 */
[----:B------:R-:W-:Y:S01]  /*8470*/  SHF.R.S32.HI R12, RZ, 0x2, R15 ;  /* 0x00000002ff0c7819 */ /* 0x000fe2000001140f */
[----:B--2---:R-:W-:Y:S01]  /*8480*/  FADD.FTZ R5, R2, R5 ;  /* 0x0000000502057221 */ /* 0x004fe20000010000 */
[----:B------:R-:W-:-:S02]  /*8490*/  SHF.R.S32.HI R7, RZ, 0x1f, R15 ;  /* 0x0000001fff077819 */ /* 0x000fc4000001140f */
[----:B------:R-:W-:Y:S01]  /*84a0*/  LEA.HI R2, R13, R0, RZ, 0x4 ;  /* 0x000000000d027211 */ /* 0x000fe200078f20ff */
[----:B---3--:R-:W-:Y:S01]  /*84b0*/  FADD.FTZ R4, R17, R4 ;  /* 0x0000000411047221 */ /* 0x008fe20000010000 */
[----:B------:R-:W-:Y:S01]  /*84c0*/  BAR.SYNC.DEFER_BLOCKING 0x0 ;  /* 0x0000000000007b1d */ /* 0x000fe20000010000 */
[----:B------:R-:W-:Y:S02]  /*84d0*/  FSETP.NE.FTZ.AND P4, PT, R5, RZ, PT ;  /* 0x000000ff0500720b */ /* 0x000fe40003f95000 */
[----:B------:R-:W-:Y:S02]  /*84e0*/  LOP3.LUT R17, R10, 0xffffffe0, RZ, 0xc0, !PT ;  /* 0xffffffe00a117812 */ /* 0x000fe400078ec0ff */
[----:B------:R-:W-:Y:S02]  /*84f0*/  FSETP.NE.FTZ.AND P3, PT, R4, RZ, PT ;  /* 0x000000ff0400720b */ /* 0x000fe40003f75000 */
[----:B------:R-:W-:Y:S02]  /*8500*/  LEA.HI R7, R7, R12, RZ, 0x3 ;  /* 0x0000000c07077211 */ /* 0x000fe400078f18ff */
[----:B------:R-:W-:-:S02]  /*8510*/  LOP3.LUT R13, R2, 0xfffffff0, RZ, 0xc0, !PT ;  /* 0xfffffff0020d7812 */ /* 0x000fc400078ec0ff */
[----:B------:R-:W-:Y:S02]  /*8520*/  LOP3.LUT R15, R15, 0x1ffffffc, RZ, 0xc0, !PT ;  /* 0x1ffffffc0f0f7812 */ /* 0x000fe400078ec0ff */
[----:B------:R-:W-:Y:S01]  /*8530*/  IADD3 R8, -R17, R6, RZ ;  /* 0x0000000611087210 */ /* 0x000fe20007ffe1ff */
[----:B------:R-:W2:Y:S01]  /*8540*/  @P4 MUFU.RCP R11, R5 ;  /* 0x00000005000b4308 */ /* 0x000ea20000001000 */
[----:B------:R-:W-:Y:S01]  /*8550*/  LOP3.LUT R7, R7, 0xfffffff8, RZ, 0xc0, !PT ;  /* 0xfffffff807077812 */ /* 0x000fe200078ec0ff */
[----:B------:R-:W3:Y:S01]  /*8560*/  @P4 LDC R21, c[0x0][0x2e8] ;  /* 0x0000ba00ff154b82 */ /* 0x000ee20000000800 */
[----:B------:R-:W-:Y:S02]  /*8570*/  IADD3 R0, -R13, R0, RZ ;  /* 0x000000000d007210 */ /* 0x000fe40007ffe1ff */
[----:B------:R-:W-:Y:S02]  /*8580*/  IADD3 R6, -R15, R6, RZ ;  /* 0x000000060f067210 */ /* 0x000fe40007ffe1ff */
[----:B------:R-:W-:Y:S01]  /*8590*/  SHF.R.S32.HI R13, RZ, 0x1f, R8 ;  /* 0x0000001fff0d7819 */ /* 0x000fe20000011408 */
[----:B------:R-:W4:Y:S01]  /*85a0*/  @P3 MUFU.RCP R9, R4 ;  /* 0x0000000400093308 */ /* 0x000f220000001000 */
[----:B------:R-:W-:Y:S01]  /*85b0*/  IADD3 R7, R12, -R7, RZ ;  /* 0x800000070c077210 */ /* 0x000fe20007ffe0ff */
[----:B------:R-:W3:Y:S01]  /*85c0*/  @P3 LDC R20, c[0x0][0x2e8] ;  /* 0x0000ba00ff143b82 */ /* 0x000ee20000000800 */
[----:B------:R-:W-:-:S02]  /*85d0*/  LOP3.LUT P5, RZ, R8, 0x3, RZ, 0xc0, !PT ;  /* 0x0000000308ff7812 */ /* 0x000fc400078ac0ff */
[----:B------:R-:W-:Y:S02]  /*85e0*/  SHF.R.S32.HI R2, RZ, 0x4, R2 ;  /* 0x00000004ff027819 */ /* 0x000fe40000011402 */
[----:B------:R-:W-:Y:S01]  /*85f0*/  LEA.HI R13, R13, R8, RZ, 0x2 ;  /* 0x000000080d0d7211 */ /* 0x000fe200078f10ff */
[----:B------:R-:W1:Y:S01]  /*8600*/  @P3 MUFU.LG2 R4, R4 ;  /* 0x0000000400043308 */ /* 0x000e620000000c00 */
[C---:B--2---:R-:W-:Y:S01]  /*8610*/  FMUL.FTZ R128, R11.reuse, R128 ;  /* 0x000000800b807220 */ /* 0x044fe20000410000 */
        /* <DEDUP_REMOVED lines=47> */
[----:B------:R-:W-:Y:S01]  /*8910*/  SHF.R.S32.HI R11, RZ, 0x5, R10 ;  /* 0x00000005ff0b7819 */ /* 0x000fe2000001140a */
[C---:B----4-:R-:W-:Y:S01]  /*8920*/  FMUL.FTZ R131, R9.reuse, R131 ;  /* 0x0000008309837220 */ /* 0x050fe20000410000 */
[C---:B------:R-:W-:Y:S01]  /*8930*/  FMUL.FTZ R130, R9.reuse, R130 ;  /* 0x0000008209827220 */ /* 0x040fe20000410000 */
[C---:B------:R-:W-:Y:S01]  /*8940*/  FMUL.FTZ R39, R9.reuse, R39 ;  /* 0x0000002709277220 */ /* 0x040fe20000410000 */
[----:B------:R-:W-:Y:S01]  /*8950*/  SHF.R.S32.HI R10, RZ, 0x1f, R11 ;  /* 0x0000001fff0a7819 */ /* 0x000fe2000001140b */
[----:B------:R-:W-:Y:S01]  /*8960*/  FMUL.FTZ R38, R9, R38 ;  /* 0x0000002609267220 */ /* 0x000fe20000410000 */
[----:B------:R-:W-:Y:S01]  /*8970*/  LEA R6, R11, R6, 0x9 ;  /* 0x000000060b067211 */ /* 0x000fe200078e48ff */
        /* <DEDUP_REMOVED lines=9> */
[----:B------:R-:W-:Y:S01]  /*8a10*/  IADD3 R10, -R10, R11, RZ ;  /* 0x0000000b0a0a7210 */ /* 0x000fe20007ffe1ff */
        /* <DEDUP_REMOVED lines=37> */
[C---:B------:R-:W-:Y:S01]  /*8c70*/  R2P PR, R7.reuse, 0x6 ;  /* 0x0000000607007804 */ /* 0x040fe20000000000 */
[----:B------:R-:W2:Y:S01]  /*8c80*/  @P4 MUFU.LG2 R5, R5 ;  /* 0x0000000500054308 */ /* 0x000ea20000000c00 */
[C---:B------:R-:W-:Y:S01]  /*8c90*/  LOP3.LUT R8, R7.reuse, 0x1, RZ, 0xc0, !PT ;  /* 0x0000000107087812 */ /* 0x040fe200078ec0ff */
[----:B-1----:R-:W-:Y:S01]  /*8ca0*/  @P3 FMUL.FTZ R4, R4, 0.69314718246459960938 ;  /* 0x3f31721804043820 */ /* 0x002fe20000410000 */
[----:B------:R-:W-:-:S02]  /*8cb0*/  SHF.L.U32 R11, R7, 0x6, RZ ;  /* 0x00000006070b7819 */ /* 0x000fc400000006ff */
[----:B------:R-:W-:Y:S02]  /*8cc0*/  SHF.L.U32 R7, R2, 0x6, RZ ;  /* 0x0000000602077819 */ /* 0x000fe400000006ff */
[----:B------:R-:W-:Y:S02]  /*8cd0*/  LEA.HI R9, R0, R0, RZ, 0x1 ;  /* 0x0000000000097211 */ /* 0x000fe400078f08ff */
[----:B------:R-:W-:Y:S02]  /*8ce0*/  ISETP.NE.U32.AND P0, PT, R8, 0x1, PT ;  /* 0x000000010800780c */ /* 0x000fe40003f05070 */
[----:B------:R-:W-:Y:S02]  /*8cf0*/  LOP3.LUT R11, R11, 0x1c0, RZ, 0xc0, !PT ;  /* 0x000001c00b0b7812 */ /* 0x000fe400078ec0ff */
[----:B------:R-:W-:Y:S02]  /*8d00*/  LOP3.LUT R7, R7, 0x1c0, RZ, 0xc0, !PT ;  /* 0x000001c007077812 */ /* 0x000fe400078ec0ff */
[----:B------:R-:W-:-:S02]  /*8d10*/  SHF.L.U32 R8, R9, 0x2, RZ ;  /* 0x0000000209087819 */ /* 0x000fc400000006ff */
[----:B------:R-:W-:Y:S01]  /*8d20*/  LEA.HI R11, R11, R11, RZ, 0x1d ;  /* 0x0000000b0b0b7211 */ /* 0x000fe200078fe8ff */
[----:B--2---:R-:W-:Y:S01]  /*8d30*/  @P4 FMUL.FTZ R5, R5, 0.69314718246459960938 ;  /* 0x3f31721805054820 */ /* 0x004fe20000410000 */
[----:B------:R-:W-:Y:S02]  /*8d40*/  LOP3.LUT R8, R7, 0x38, R8, 0xf8, !PT ;  /* 0x0000003807087812 */ /* 0x000fe400078ef808 */
[----:B------:R-:W-:Y:S02]  /*8d50*/  SHF.R.U32.HI R7, RZ, 0x3, R7 ;  /* 0x00000003ff077819 */ /* 0x000fe40000011607 */
[----:B------:R-:W-:Y:S02]  /*8d60*/  LOP3.LUT R9, R9, 0xffffffe, RZ, 0xc0, !PT ;  /* 0x0ffffffe09097812 */ /* 0x000fe400078ec0ff */
[----:B------:R-:W-:Y:S02]  /*8d70*/  LEA R6, R6, R11, 0x1 ;  /* 0x0000000b06067211 */ /* 0x000fe400078e08ff */
[----:B------:R-:W-:-:S02]  /*8d80*/  LOP3.LUT R7, R8, R7, RZ, 0x3c, !PT ;  /* 0x0000000708077212 */ /* 0x000fc400078e3cff */
[----:B------:R-:W-:Y:S02]  /*8d90*/  IADD3 R8, R0, -R9, RZ ;  /* 0x8000000900087210 */ /* 0x000fe40007ffe0ff */
[----:B------:R-:W-:Y:S02]  /*8da0*/  LEA R6, R6, UR6, 0x2 ;  /* 0x0000000606067c11 */ /* 0x000fe4000f8e10ff */
[----:B------:R-:W-:Y:S02]  /*8db0*/  MOV R9, 0x40 ;  /* 0x0000004000097802 */ /* 0x000fe40000000f00 */
[----:B------:R-:W-:Y:S01]  /*8dc0*/  LEA R7, R8, R7, 0x2 ;  /* 0x0000000708077211 */ /* 0x000fe200078e10ff */
[----:B------:R-:W-:Y:S01]  /*8dd0*/  STS.64 [R6], R128 ;  /* 0x0000008006007388 */ /* 0x000fe20000000a00 */
[----:B------:R-:W-:Y:S02]  /*8de0*/  SHF.R.S32.HI R13, RZ, 0x2, R13 ;  /* 0x00000002ff0d7819 */ /* 0x000fe4000001140d */
[----:B------:R-:W-:Y:S01]  /*8df0*/  IADD3 R11, R6, -0x20, RZ ;  /* 0xffffffe0060b7810 */ /* 0x000fe20007ffe0ff */
[----:B------:R-:W-:Y:S01]  /*8e00*/  STS.64 [R6+0x800], R130 ;  /* 0x0008008206007388 */ /* 0x000fe20000000a00 */
[----:B------:R-:W-:-:S02]  /*8e10*/  MOV R8, 0x80 ;  /* 0x0000008000087802 */ /* 0x000fc40000000f00 */
[----:B------:R-:W-:Y:S02]  /*8e20*/  SEL R9, R9, 0xffffffc0, !P1 ;  /* 0xffffffc009097807 */ /* 0x000fe40004800000 */
[----:B------:R-:W-:Y:S02]  /*8e30*/  @P0 IADD3 R11, R6, 0x20, RZ ;  /* 0x00000020060b0810 */ /* 0x000fe40007ffe0ff */
[----:B------:R-:W-:Y:S02]  /*8e40*/  LEA R10, R10, R13, 0x4 ;  /* 0x0000000d0a0a7211 */ /* 0x000fe400078e20ff */
[----:B------:R-:W-:Y:S01]  /*8e50*/  SEL R8, R8, 0xffffff80, !P2 ;  /* 0xffffff8008087807 */ /* 0x000fe20005000000 */
        /* <DEDUP_REMOVED lines=10> */
[----:B------:R-:W5:Y:S03]  /*8f00*/  LDC.64 R8, c[0x0][0x2c0] ;  /* 0x0000b000ff087b82 */ /* 0x000f660000000a00 */
[----:B------:R-:W-:Y:S04]  /*8f10*/  STS.64 [R13], R44 ;  /* 0x0000002c0d007388 */ /* 0x000fe80000000a00 */
[----:B------:R-:W-:Y:S04]  /*8f20*/  STS.64 [R13+0x800], R46 ;  /* 0x0008002e0d007388 */ /* 0x000fe80000000a00 */
[----:B------:R-:W-:Y:S04]  /*8f30*/  STS.64 [R14], R48 ;  /* 0x000000300e007388 */ /* 0x000fe80000000a00 */
[----:B------:R-:W-:Y:S04]  /*8f40*/  STS.64 [R14+0x800], R50 ;  /* 0x000800320e007388 */ /* 0x000fe80000000a00 */
[----:B------:R-:W-:Y:S04]  /*8f50*/  STS.64 [R15], R52 ;  /* 0x000000340f007388 */ /* 0x000fe80000000a00 */
[----:B------:R-:W-:Y:S01]  /*8f60*/  STS.64 [R15+0x800], R54 ;  /* 0x000800360f007388 */ /* 0x000fe20000000a00 */
[----:B-----5:R-:W-:Y:S01]  /*8f70*/  IMAD R8, R18, R8, R207 ;  /* 0x0000000812087224 */ /* 0x020fe200078e02cf */
[----:B------:R-:W-:-:S02]  /*8f80*/  SHF.L.U32 R18, R0, 0x2, RZ ;  /* 0x0000000200127819 */ /* 0x000fc400000006ff */
        /* <DEDUP_REMOVED lines=26> */
[----:B------:R4:W-:Y:S04]  /*9130*/  STS.64 [R13+0x8000], R108 ;  /* 0x0080006c0d007388 */ /* 0x0009e80000000a00 */
[----:B------:R4:W-:Y:S01]  /*9140*/  STS.64 [R13+0x8800], R110 ;  /* 0x0088006e0d007388 */ /* 0x0009e20000000a00 */
[----:B-1----:R-:W-:-:S03]  /*9150*/  IADD3 R6, -R207, RZ, RZ ;  /* 0x000000ffcf067210 */ /* 0x002fc60007ffe1ff */
[----:B------:R4:W-:Y:S02]  /*9160*/  STS.64 [R14+0x8000], R124 ;  /* 0x0080007c0e007388 */ /* 0x0009e40000000a00 */
[----:B------:R-:W-:Y:S02]  /*9170*/  IMAD R6, R19, R6, UR4 ;  /* 0x0000000413067e24 */ /* 0x000fe4000f8e0206 */
[----:B------:R4:W-:Y:S04]  /*9180*/  STS.64 [R14+0x8800], R126 ;  /* 0x0088007e0e007388 */ /* 0x0009e80000000a00 */
[----:B------:R4:W-:Y:S04]  /*9190*/  STS.64 [R15+0x8000], R112 ;  /* 0x008000700f007388 */ /* 0x0009e80000000a00 */
[----:B------:R4:W-:Y:S01]  /*91a0*/  STS.64 [R15+0x8800], R114 ;  /* 0x008800720f007388 */ /* 0x0009e20000000a00 */
[----:B--2---:R-:W-:Y:S01]  /*91b0*/  IMAD R12, R8, R19, R6 ;  /* 0x00000013080c7224 */ /* 0x004fe200078e0206 */
[----:B------:R-:W-:-:S02]  /*91c0*/  MOV R8, 0xff800000 ;  /* 0xff80000000087802 */ /* 0x000fc40000000f00 */
[----:B------:R4:W-:Y:S01]  /*91d0*/  STS.64 [R16+0x8000], R120 ;  /* 0x0080007810007388 */ /* 0x0009e20000000a00 */
[----:B---3--:R-:W-:Y:S01]  /*91e0*/  @P3 FFMA.FTZ R8, R3, R20, R4 ;  /* 0x0000001403083223 */ /* 0x008fe20000010004 */
[----:B------:R-:W-:Y:S01]  /*91f0*/  IMAD R9, R12, R9, UR5 ;  /* 0x000000050c097e24 */ /* 0x000fe2000f8e0209 */
[----:B------:R-:W-:Y:S01]  /*9200*/  LEA R3, R7, UR6, 0x2 ;  /* 0x0000000607037c11 */ /* 0x000fe2000f8e10ff */
[----:B------:R4:W-:Y:S01]  /*9210*/  STS.64 [R16+0x8800], R122 ;  /* 0x0088007a10007388 */ /* 0x0009e20000000a00 */
[----:B------:R-:W-:Y:S01]  /*9220*/  MOV R6, 0xff800000 ;  /* 0xff80000000067802 */ /* 0x000fe20000000f00 */
[----:B------:R-:W-:Y:S01]  /*9230*/  @P4 FFMA.FTZ R6, R132, R21, R5 ;  /* 0x0000001584064223 */ /* 0x000fe20000010005 */
[----:B------:R-:W-:Y:S01]  /*9240*/  SHF.R.S32.HI R19, RZ, 0x1f, R18 ;  /* 0x0000001fff137819 */ /* 0x000fe20000011412 */
[----:B------:R4:W-:Y:S04]  /*9250*/  STS.64 [R17+0x8000], R116 ;  /* 0x0080007411007388 */ /* 0x0009e80000000a00 */
[----:B------:R4:W-:Y:S01]  /*9260*/  STS.64 [R17+0x8800], R118 ;  /* 0x0088007611007388 */ /* 0x0009e20000000a00 */
[----:B------:R-:W-:Y:S06]  /*9270*/  BAR.SYNC.DEFER_BLOCKING 0x0 ;  /* 0x0000000000007b1d */ /* 0x000fec0000010000 */
[----:B------:R-:W-:Y:S05]  /*9280*/  @P5 BRA `(.L_x_4608) ;  /* 0x00000000002c5947 */ /* 0x000fea0003800000 */
        /* <DEDUP_REMOVED lines=11> */
.L_x_4608:
[----:B------:R-:W-:Y:S05]  /*9340*/  BSYNC B0 ;  /* 0x0000000000007941 */ /* 0x000fea0003800000 */
.L_x_4607:
[----:B------:R-:W2:Y:S01]  /*9350*/  LDS.128 R96, [R3] ;  /* 0x0000000003607984 */ /* 0x000ea20000000c00 */
[----:B------:R-:W-:Y:S01]  /*9360*/  ULDC UR4, c[0x0][0x2dc] ;  /* 0x0000b70000047ab9 */ /* 0x000fe20000000800 */
[C---:B------:R-:W-:Y:S02]  /*9370*/  IMAD.WIDE R18, R2.reuse, 0xc0, R18 ;  /* 0x000000c002127825 */ /* 0x040fe400078e0212 */
[----:B------:R-:W3:Y:S02]  /*9380*/  LDS.128 R64, [R3+0x4000] ;  /* 0x0040000003407984 */ /* 0x000ee40000000c00 */
[----:B-1----:R-:W-:Y:S01]  /*9390*/  IMAD R5, R9, UR4, RZ ;  /* 0x0000000409057c24 */ /* 0x002fe2000f8e02ff */
[----:B------:R-:W-:Y:S01]  /*93a0*/  ULDC.64 UR4, c[0x0][0x288] ;  /* 0x0000a20000047ab9 */ /* 0x000fe20000000a00 */
[----:B------:R-:W1:Y:S01]  /*93b0*/  LDS.128 R32, [R3+0x8000] ;  /* 0x0080000003207984 */ /* 0x000e620000000c00 */
[C---:B------:R-:W-:Y:S02]  /*93c0*/  VIADD R4, R2.reuse, 0x8 ;  /* 0x0000000802047836 */ /* 0x040fe40000000000 */
[C---:B------:R-:W-:Y:S01]  /*93d0*/  IADD3 R6, P0, R5.reuse, R18, RZ ;  /* 0x0000001205067210 */ /* 0x040fe20007f1e0ff */
[----:B------:R-:W5:Y:S01]  /*93e0*/  LDS.128 R92, [R3+0x800] ;  /* 0x00080000035c7984 */ /* 0x000f620000000c00 */
[----:B------:R-:W-:Y:S01]  /*93f0*/  VIADD R0, R2, 0x10 ;  /* 0x0000001002007836 */ /* 0x000fe20000000000 */
[----:B------:R-:W-:Y:S01]  /*9400*/  ISETP.GE.AND P6, PT, R4, R199, PT ;  /* 0x000000c70400720c */ /* 0x000fe20003fc6270 */
[----:B------:R-:W-:Y:S01]  /*9410*/  VIADD R104, R2, 0x18 ;  /* 0x0000001802687836 */ /* 0x000fe20000000000 */
[----:B------:R-:W-:Y:S01]  /*9420*/  LEA.HI.X.SX32 R5, R5, R19, 0x1, P0 ;  /* 0x0000001305057211 */ /* 0x000fe200000f0eff */
[----:B------:R-:W5:Y:S01]  /*9430*/  LDS.128 R88, [R3+0x1000] ;  /* 0x0010000003587984 */ /* 0x000f620000000c00 */
[----:B------:R-:W-:Y:S01]  /*9440*/  LEA R106, P0, R6, UR4, 0x2 ;  /* 0x00000004066a7c11 */ /* 0x000fe2000f8010ff */
[----:B------:R-:W-:Y:S01]  /*9450*/  VIADD R102, R2, 0x20 ;  /* 0x0000002002667836 */ /* 0x000fe20000000000 */
[-C--:B------:R-:W-:Y:S01]  /*9460*/  ISETP.GE.AND P5, PT, R0, R199.reuse, PT ;  /* 0x000000c70000720c */ /* 0x080fe20003fa6270 */
[----:B------:R-:W5:Y:S01]  /*9470*/  LDS.128 R84, [R3+0x1800] ;  /* 0x0018000003547984 */ /* 0x000f620000000c00 */
[----:B------:R-:W-:Y:S01]  /*9480*/  LEA.HI.X R107, R6, UR5, R5, 0x2, P0 ;  /* 0x00000005066b7c11 */ /* 0x000fe200080f1405 */
[C---:B------:R-:W-:Y:S01]  /*9490*/  VIADD R100, R2.reuse, 0x28 ;  /* 0x0000002802647836 */ /* 0x040fe20000000000 */
[CC--:B------:R-:W-:Y:S01]  /*94a0*/  ISETP.GE.AND P0, PT, R2.reuse, R199.reuse, PT ;  /* 0x000000c70200720c */ /* 0x0c0fe20003f06270 */
[----:B------:R-:W5:Y:S01]  /*94b0*/  LDS.128 R80, [R3+0x2000] ;  /* 0x0020000003507984 */ /* 0x000f620000000c00 */
[----:B------:R-:W-:Y:S01]  /*94c0*/  VIADD R0, R2, 0x30 ;  /* 0x0000003002007836 */ /* 0x000fe20000000000 */
[-C--:B------:R-:W-:Y:S01]  /*94d0*/  ISETP.GE.AND P4, PT, R104, R199.reuse, PT ;  /* 0x000000c76800720c */ /* 0x080fe20003f86270 */
[----:B------:R-:W-:Y:S01]  /*94e0*/  VIADD R2, R2, 0x38 ;  /* 0x0000003802027836 */ /* 0x000fe20000000000 */
[----:B------:R-:W5:Y:S01]  /*94f0*/  LDS.128 R76, [R3+0x2800] ;  /* 0x00280000034c7984 */ /* 0x000f620000000c00 */
[----:B------:R-:W-:-:S02]  /*9500*/  ISETP.GE.AND P3, PT, R102, R199, PT ;  /* 0x000000c76600720c */ /* 0x000fc40003f66270 */
[-C--:B------:R-:W-:Y:S01]  /*9510*/  ISETP.GE.AND P2, PT, R100, R199.reuse, PT ;  /* 0x000000c76400720c */ /* 0x080fe20003f46270 */
[----:B------:R-:W5:Y:S01]  /*9520*/  LDS.128 R72, [R3+0x3000] ;  /* 0x0030000003487984 */ /* 0x000f620000000c00 */
[----:B------:R-:W-:-:S03]  /*9530*/  ISETP.GE.AND P1, PT, R0, R199, PT ;  /* 0x000000c70000720c */ /* 0x000fc60003f26270 */
[----:B------:R-:W5:Y:S04]  /*9540*/  LDS.128 R60, [R3+0x4800] ;  /* 0x00480000033c7984 */ /* 0x000f680000000c00 */
        /* <DEDUP_REMOVED lines=8> */
[----:B----4-:R-:W4:Y:S04]  /*95d0*/  LDS.128 R16, [R3+0xa000] ;  /* 0x00a0000003107984 */ /* 0x010f280000000c00 */
[----:B------:R-:W4:Y:S04]  /*95e0*/  LDS.128 R12, [R3+0xa800] ;  /* 0x00a80000030c7984 */ /* 0x000f280000000c00 */
[----:B------:R-:W4:Y:S04]  /*95f0*/  LDS.128 R8, [R3+0xb000] ;  /* 0x00b0000003087984 */ /* 0x000f280000000c00 */
[----:B------:R1:W4:Y:S04]  /*9600*/  LDS.128 R68, [R3+0x3800] ;  /* 0x0038000003447984 */ /* 0x0003280000000c00 */
[----:B------:R4:W4:Y:S04]  /*9610*/  LDS.128 R36, [R3+0x7800] ;  /* 0x0078000003247984 */ /* 0x0009280000000c00 */
[----:B------:R4:W4:Y:S04]  /*9620*/  LDS.128 R4, [R3+0xb800] ;  /* 0x00b8000003047984 */ /* 0x0009280000000c00 */
[----:B--2---:R2:W-:Y:S04]  /*9630*/  @!P0 STG.E.64 desc[UR12][R106.64], R96 ;  /* 0x000000606a008986 */ /* 0x0045e8000c101b0c */
[----:B------:R2:W-:Y:S04]  /*9640*/  @!P0 STG.E.64 desc[UR12][R106.64+0x8], R98 ;  /* 0x000008626a008986 */ /* 0x0005e8000c101b0c */
[----:B---3--:R2:W-:Y:S04]  /*9650*/  @!P0 STG.E.128 desc[UR12][R106.64+0x100], R64 ;  /* 0x000100406a008986 */ /* 0x0085e8000c101d0c */
[----:B-1----:R2:W-:Y:S01]  /*9660*/  @!P0 STG.E.128 desc[UR12][R106.64+0x200], R32 ;  /* 0x000200206a008986 */ /* 0x0025e2000c101d0c */
[----:B------:R-:W-:-:S03]  /*9670*/  ISETP.GE.AND P0, PT, R2, R199, PT ;  /* 0x000000c70200720c */ /* 0x000fc60003f06270 */
[----:B-----5:R2:W-:Y:S04]  /*9680*/  @!P6 STG.E.128 desc[UR12][R106.64+0x1800], R92 ;  /* 0x0018005c6a00e986 */ /* 0x0205e8000c101d0c */
[----:B------:R2:W-:Y:S04]  /*9690*/  @!P5 STG.E.128 desc[UR12][R106.64+0x3000], R88 ;  /* 0x003000586a00d986 */ /* 0x0005e8000c101d0c */
        /* <DEDUP_REMOVED lines=13> */
[----:B----4-:R2:W-:Y:S04]  /*9770*/  @!P3 STG.E.128 desc[UR12][R106.64+0x6200], R16 ;  /* 0x006200106a00b986 */ /* 0x0105e8000c101d0c */
[----:B------:R2:W-:Y:S04]  /*9780*/  @!P2 STG.E.128 desc[UR12][R106.64+0x7a00], R12 ;  /* 0x007a000c6a00a986 */ /* 0x0005e8000c101d0c */
[----:B------:R2:W-:Y:S01]  /*9790*/  @!P1 STG.E.128 desc[UR12][R106.64+0x9200], R8 ;  /* 0x009200086a009986 */ /* 0x0005e2000c101d0c */
[----:B------:R-:W-:Y:S05]  /*97a0*/  @P0 EXIT ;  /* 0x000000000000094d */ /* 0x000fea0003800000 */
[----:B------:R-:W-:Y:S04]  /*97b0*/  STG.E.128 desc[UR12][R106.64+0xa800], R68 ;  /* 0x00a800446a007986 */ /* 0x000fe8000c101d0c */
[----:B------:R-:W-:Y:S04]  /*97c0*/  STG.E.128 desc[UR12][R106.64+0xa900], R36 ;  /* 0x00a900246a007986 */ /* 0x000fe8000c101d0c */
[----:B------:R-:W-:Y:S01]  /*97d0*/  STG.E.128 desc[UR12][R106.64+0xaa00], R4 ;  /* 0x00aa00046a007986 */ /* 0x000fe2000c101d0c */
[----:B------:R-:W-:Y:S05]  /*97e0*/  EXIT ;  /* 0x000000000000794d */ /* 0x000fea0003800000 */
.L_x_4609:
        /* <DEDUP_REMOVED lines=9> */
.L_x_7956:


//--------------------- .text._ZN5flash24flash_fwd_splitkv_kernelI23Flash_fwd_kernel_traitsILi192ELi64ELi64ELi4ELb0ELb0EN7cutlass10bfloat16_tE19Flash_kernel_traitsILi192ELi64ELi64ELi4ES3_EELb0ELb0ELb0ELb0ELb1ELb1ELb1ELb0EEEvNS_16Flash_fwd_paramsE --------------------------
	.section	.text._ZN5flash24flash_fwd_splitkv_kernelI23Flash_fwd_kernel_traitsILi192ELi64ELi64ELi4ELb0ELb0EN7cutlass10bfloat16_tE19Flash_kernel_traitsILi192ELi64ELi64ELi4ES3_EELb0ELb0ELb0ELb0ELb1ELb1ELb1ELb0EEEvNS_16Flash_fwd_paramsE,"ax",@progbits
	.align	128
        .global         _ZN5flash24flash_fwd_splitkv_kernelI23Flash_fwd_kernel_traitsILi192ELi64ELi64ELi4ELb0ELb0EN7cutlass10bfloat16_tE19Flash_kernel_traitsILi192ELi64ELi64ELi4ES3_EELb0ELb0ELb0ELb0ELb1ELb1ELb1ELb0EEEvNS_16Flash_fwd_paramsE
        .type           _ZN5flash24flash_fwd_splitkv_kernelI23Flash_fwd_kernel_traitsILi192ELi64ELi64ELi4ELb0ELb0EN7cutlass10bfloat16_tE19Flash_kernel_traitsILi192ELi64ELi64ELi4ES3_EELb0ELb0ELb0ELb0ELb1ELb1ELb1ELb0EEEvNS_16Flash_fwd_paramsE,@function
        .size           _ZN5flash24flash_fwd_splitkv_kernelI23Flash_fwd_kernel_traitsILi192ELi64ELi64ELi4ELb0ELb0EN7cutlass10bfloat16_tE19Flash_kernel_traitsILi192ELi64ELi64ELi4ES3_EELb0ELb0ELb0ELb0ELb1ELb1ELb1ELb0EEEvNS_16Flash_fwd_paramsE,(.L_x_7957 - _ZN5flash24flash_fwd_splitkv_kernelI23Flash_fwd_kernel_traitsILi192ELi64ELi64ELi4ELb0ELb0EN7cutlass10bfloat16_tE19Flash_kernel_traitsILi192ELi64ELi64ELi4ES3_EELb0ELb0ELb0ELb0ELb1ELb1ELb1ELb0EEEvNS_16Flash_fwd_paramsE)
        .other          _ZN5flash24flash_fwd_splitkv_kernelI23Flash_fwd_kernel_traitsILi192ELi64ELi64ELi4ELb0ELb0EN7cutlass10bfloat16_tE19Flash_kernel_traitsILi192ELi64ELi64ELi4ES3_EELb0ELb0ELb0ELb0ELb1ELb1ELb1ELb0EEEvNS_16Flash_fwd_paramsE,@"STO_CUDA_ENTRY STV_DEFAULT"
_ZN5flash24flash_fwd_splitkv_kernelI23Flash_fwd_kernel_traitsILi192ELi64ELi64ELi4ELb0ELb0EN7cutlass10bfloat16_tE19Flash_kernel_traitsILi192ELi64ELi64ELi4ES3_EELb0ELb0ELb0ELb0ELb1ELb1ELb1ELb0EEEvNS_16Flash_fwd_paramsE:
.text._ZN5flash24flash_fwd_splitkv_kernelI23Flash_fwd_kernel_traitsILi192ELi64ELi64ELi4ELb0ELb0EN7cutlass10bfloat16_tE19Flash_kernel_traitsILi192ELi64ELi64ELi4ES3_EELb0ELb0ELb0ELb0ELb1ELb1ELb1ELb0EEEvNS_16Flash_fwd_paramsE:
        /* <DEDUP_REMOVED lines=30> */
[----:B------:R-:W-:-:S13]  /*01e0*/  ISETP.GE.U32.AND P3, PT, R0, R5, PT ;  /* 0x000000050000720c */ /* 0x000fda0003f66070 */
        /* <DEDUP_REMOVED lines=29> */
.L_x_4610:
[----:B------:R-:W1:Y:S02]  /*03c0*/  LDC R6, c[0x0][0x2c8] ;  /* 0x0000b200ff067b82 */ /* 0x000e640000000800 */
.L_x_4611:
        /* <DEDUP_REMOVED lines=20> */
[----:B--2---:R-:W-:-:S03]  /*0510*/  VIADD R18, R18, 0xffffffe ;  /* 0x0ffffffe12127836 */ /* 0x004fc60000000000 */
[----:B------:R-:W-:Y:S02]  /*0520*/  IABS R3, R15 ;  /* 0x0000000f00037213 */ /* 0x000fe40000000000 */
[-C--:B------:R-:W-:Y:S01]  /*0530*/  LOP3.LUT R15, R15, R10.reuse, RZ, 0x3c, !PT ;  /* 0x0000000a0f0f7212 */ /* 0x080fe200078e3cff */
[----:B------:R-:W2:Y:S03]  /*0540*/  F2I.FTZ.U32.TRUNC.NTZ R19, R18 ;  /* 0x0000001200137305 */ /* 0x000ea6000021f000 */
[----:B------:R-:W-:Y:S01]  /*0550*/  ISETP.GE.AND P0, PT, R15, RZ, PT ;  /* 0x000000ff0f00720c */ /* 0x000fe20003f06270 */
        /* <DEDUP_REMOVED lines=122> */
.L_x_4612:
        /* <DEDUP_REMOVED lines=24> */
.L_x_4613:
        /* <DEDUP_REMOVED lines=71> */
[----:B------:R-:W-:Y:S01]  /*12f0*/  IMAD R6, R25, R101, R6 ;  /* 0x0000006519067224 */ /* 0x000fe200078e0206 */
[----:B------:R-:W-:Y:S01]  /*1300*/  IADD3 R8, R27, R3, RZ ;  /* 0x000000031b087210 */ /* 0x000fe20007ffe0ff */
[----:B------:R-:W-:-:S04]  /*1310*/  IMAD.WIDE.U32 R10, R25, R100, R10 ;  /* 0x00000064190a7225 */ /* 0x000fc800078e000a */
[----:B------:R-:W-:Y:S02]  /*1320*/  IMAD.IADD R11, R11, 0x1, R6 ;  /* 0x000000010b0b7824 */ /* 0x000fe400078e0206 */
[C---:B------:R-:W-:Y:S02]  /*1330*/  IMAD R7, R20.reuse, UR5, R7 ;  /* 0x0000000514077c24 */ /* 0x040fe4000f8e0207 */
[----:B------:R-:W-:-:S05]  /*1340*/  IMAD.WIDE.U32 R102, R20, UR4, R10 ;  /* 0x0000000414667c25 */ /* 0x000fca000f8e000a */
[----:B------:R-:W-:Y:S01]  /*1350*/  IADD3 R4, R103, R7, RZ ;  /* 0x0000000767047210 */ /* 0x000fe20007ffe0ff */
[----:B------:R-:W-:Y:S06]  /*1360*/  BRA `(.L_x_4615) ;  /* 0x0000000400307947 */ /* 0x000fec0003800000 */
.L_x_4614:
        /* <DEDUP_REMOVED lines=49> */
.L_x_4616:
        /* <DEDUP_REMOVED lines=27> */
.L_x_4615:
[----:B------:R-:W-:Y:S01]  /*1830*/  ISETP.NE.AND P0, PT, R9, -0x1, PT ;  /* 0xffffffff0900780c */ /* 0x000fe20003f05270 */
[----:B------:R-:W-:Y:S01]  /*1840*/  IMAD.IADD R207, R207, 0x1, -R0 ;  /* 0x00000001cfcf7824 */ /* 0x000fe200078e0a00 */
[----:B------:R-:W-:Y:S01]  /*1850*/  SHF.R.S32.HI R5, RZ, 0x1f, R106 ;  /* 0x0000001fff057819 */ /* 0x000fe2000001146a */
[----:B------:R-:W-:Y:S01]  /*1860*/  ULDC.64 UR4, c[0x0][0x258] ;  /* 0x0000960000047ab9 */ /* 0x000fe20000000a00 */
[----:B------:R-:W-:Y:S01]  /*1870*/  SHF.R.S32.HI R37, RZ, 0x1f, R34 ;  /* 0x0000001fff257819 */ /* 0x000fe20000011422 */
[----:B------:R-:W-:Y:S01]  /*1880*/  VIADD R135, R133, 0xffffffff ;  /* 0xffffffff85877836 */ /* 0x000fe20000000000 */
[----:B------:R-:W-:Y:S01]  /*1890*/  LEA.HI R11, R5, R106, RZ, 0x3 ;  /* 0x0000006a050b7211 */ /* 0x000fe200078f18ff */
[----:B------:R-:W-:Y:S02]  /*18a0*/  ULDC.64 UR6, c[0x0][0x268] ;  /* 0x00009a0000067ab9 */ /* 0x000fe40000000a00 */
[----:B------:R-:W-:Y:S01]  /*18b0*/  IMAD R37, R37, UR4, RZ ;  /* 0x0000000425257c24 */ /* 0x000fe2000f8e02ff */
[----:B------:R-:W-:Y:S01]  /*18c0*/  SHF.R.S32.HI R18, RZ, 0x3, R11 ;  /* 0x00000003ff127819 */ /* 0x000fe2000001140b */
[----:B------:R-:W-:Y:S01]  /*18d0*/  IMAD R17, R17, UR6, RZ ;  /* 0x0000000611117c24 */ /* 0x000fe2000f8e02ff */
[----:B------:R-:W-:Y:S01]  /*18e0*/  LOP3.LUT R11, R11, 0xfffffff8, RZ, 0xc0, !PT ;  /* 0xfffffff80b0b7812 */ /* 0x000fe200078ec0ff */
[----:B------:R-:W1:Y:S01]  /*18f0*/  @!P0 LDC.64 R2, c[0x0][0x228] ;  /* 0x00008a00ff028b82 */ /* 0x000e620000000a00 */
[----:B------:R-:W-:Y:S01]  /*1900*/  @!P0 SHF.R.S32.HI R13, RZ, 0x1f, R215 ;  /* 0x0000001fff0d8819 */ /* 0x000fe200000114d7 */
[C---:B------:R-:W-:Y:S01]  /*1910*/  VIADD R22, R18.reuse, 0x10 ;  /* 0x0000001012167836 */ /* 0x040fe20000000000 */
[CC--:B------:R-:W-:Y:S01]  /*1920*/  ISETP.GE.AND P4, PT, R18.reuse, R207.reuse, PT ;  /* 0x000000cf1200720c */ /* 0x0c0fe20003f86270 */
[----:B------:R-:W-:Y:S01]  /*1930*/  VIADD R16, R18, 0x20 ;  /* 0x0000002012107836 */ /* 0x000fe20000000000 */
[--C-:B------:R-:W-:Y:S01]  /*1940*/  SHF.R.S32.HI R19, RZ, 0x1f, R18.reuse ;  /* 0x0000001fff137819 */ /* 0x100fe20000011412 */
[----:B------:R-:W-:Y:S01]  /*1950*/  IMAD R37, R34, UR5, R37 ;  /* 0x0000000522257c24 */ /* 0x000fe2000f8e0225 */
[-C--:B------:R-:W-:Y:S01]  /*1960*/  ISETP.GE.AND P5, PT, R22, R207.reuse, PT ;  /* 0x000000cf1600720c */ /* 0x080fe20003fa6270 */
[----:B------:R-:W2:Y:S01]  /*1970*/  @P0 LDC.64 R6, c[0x0][0x240] ;  /* 0x00009000ff060b82 */ /* 0x000ea20000000a00 */
[----:B------:R-:W-:Y:S01]  /*1980*/  ISETP.GE.AND P2, PT, R16, R207, PT ;  /* 0x000000cf1000720c */ /* 0x000fe20003f46270 */
[----:B------:R-:W-:Y:S01]  /*1990*/  IMAD.WIDE R40, R41, 0x40, R18 ;  /* 0x0000004029287825 */ /* 0x000fe200078e0212 */
[----:B------:R-:W-:-:S03]  /*19a0*/  UMOV UR5, 0x400 ;  /* 0x0000040000057882 */ /* 0x000fc60000000000 */
[----:B------:R-:W-:Y:S02]  /*19b0*/  IMAD R105, R19, R100, RZ ;  /* 0x0000006413697224 */ /* 0x000fe400078e02ff */
[----:B------:R-:W-:Y:S02]  /*19c0*/  IMAD R17, R20, UR7, R17 ;  /* 0x0000000714117c24 */ /* 0x000fe4000f8e0211 */
[----:B------:R-:W-:Y:S02]  /*19d0*/  IMAD R105, R18, R101, R105 ;  /* 0x0000006512697224 */ /* 0x000fe400078e0269 */
[----:B------:R-:W3:Y:S01]  /*19e0*/  @!P5 S2R R30, SR_CgaCtaId ;  /* 0x00000000001ed919 */ /* 0x000ee20000008800 */
[----:B-1----:R-:W-:Y:S01]  /*19f0*/  @!P0 IMAD R0, R13, R2, RZ ;  /* 0x000000020d008224 */ /* 0x002fe200078e02ff */
[----:B------:R-:W1:Y:S01]  /*1a00*/  @!P2 S2R R28, SR_CgaCtaId ;  /* 0x00000000001ca919 */ /* 0x000e620000008800 */
[----:B------:R-:W-:Y:S02]  /*1a10*/  @!P2 MOV R13, 0x400 ;  /* 0x00000400000da802 */ /* 0x000fe40000000f00 */
[----:B------:R-:W-:-:S02]  /*1a20*/  @!P0 IMAD R3, R215, R3, R0 ;  /* 0x00000003d7038224 */ /* 0x000fc400078e0200 */
[----:B------:R-:W-:Y:S02]  /*1a30*/  IMAD.IADD R0, R106, 0x1, -R11 ;  /* 0x000000016a007824 */ /* 0x000fe400078e0a0b */
[----:B--2---:R-:W-:-:S04]  /*1a40*/  @P0 IMAD.WIDE.U32 R14, R9, R6, RZ ;  /* 0x00000006090e0225 */ /* 0x004fc800078e00ff */
[----:B-----5:R-:W-:Y:S02]  /*1a50*/  @P0 IMAD.MOV.U32 R10, RZ, RZ, R14 ;  /* 0x000000ffff0a0224 */ /* 0x020fe400078e000e */
[----:B------:R-:W-:Y:S02]  /*1a60*/  VIADD R14, R18, 0x30 ;  /* 0x00000030120e7836 */ /* 0x000fe40000000000 */
[----:B------:R-:W-:Y:S02]  /*1a70*/  @P0 IMAD R9, R9, R7, R15 ;  /* 0x0000000709090224 */ /* 0x000fe400078e020f */
[----:B------:R-:W-:Y:S01]  /*1a80*/  @!P0 IMAD.WIDE.U32 R6, R215, R2, RZ ;  /* 0x00000002d7068225 */ /* 0x000fe200078e00ff */
[----:B------:R-:W-:-:S03]  /*1a90*/  ISETP.GE.AND P1, PT, R14, R207, PT ;  /* 0x000000cf0e00720c */ /* 0x000fc60003f26270 */
[----:B------:R-:W-:Y:S02]  /*1aa0*/  IMAD.SHL.U32 R11, R0, 0x8, RZ ;  /* 0x00000008000b7824 */ /* 0x000fe400078e00ff */
[----:B------:R-:W-:Y:S02]  /*1ab0*/  @!P0 IMAD.IADD R9, R7, 0x1, R3 ;  /* 0x0000000107098824 */ /* 0x000fe400078e0203 */
[----:B------:R-:W-:Y:S01]  /*1ac0*/  @!P0 IMAD.MOV.U32 R10, RZ, RZ, R6 ;  /* 0x000000ffff0a8224 */ /* 0x000fe200078e0006 */
[C---:B------:R-:W-:Y:S01]  /*1ad0*/  IADD3 R26, P0, R11.reuse, R26, RZ ;  /* 0x0000001a0b1a7210 */ /* 0x040fe20007f1e0ff */
[----:B------:R-:W-:Y:S01]  /*1ae0*/  IMAD.SHL.U32 R2, R18, 0x40, RZ ;  /* 0x0000004012027824 */ /* 0x000fe200078e00ff */
[----:B------:R-:W-:Y:S01]  /*1af0*/  SHF.R.S32.HI R3, RZ, 0x1f, R11 ;  /* 0x0000001fff037819 */ /* 0x000fe2000001140b */
[----:B------:R-:W2:Y:S01]  /*1b00*/  @!P4 LDC.64 R6, c[0x0][0x240] ;  /* 0x00009000ff06cb82 */ /* 0x000ea20000000a00 */
[----:B------:R-:W-:Y:S01]  /*1b10*/  IADD3 R102, P3, R11, R102, RZ ;  /* 0x000000660b667210 */ /* 0x000fe20007f7e0ff */
[----:B------:R-:W4:Y:S01]  /*1b20*/  @!P1 S2R R24, SR_CgaCtaId ;  /* 0x0000000000189919 */ /* 0x000f220000008800 */
[----:B------:R-:W-:Y:S01]  /*1b30*/  LOP3.LUT R2, R2, 0x1c0, RZ, 0xc0, !PT ;  /* 0x000001c002027812 */ /* 0x000fe200078ec0ff */
[----:B------:R-:W-:Y:S01]  /*1b40*/  IMAD.X R27, R3, 0x1, R8, P0 ;  /* 0x00000001031b7824 */ /* 0x000fe200000e0608 */
[----:B------:R-:W-:-:S02]  /*1b50*/  IADD3 R8, P0, R11, R10, RZ ;  /* 0x0000000a0b087210 */ /* 0x000fc40007f1e0ff */
[----:B------:R-:W-:Y:S01]  /*1b60*/  LOP3.LUT R15, R2, 0x38, R11, 0xf8, !PT ;  /* 0x00000038020f7812 */ /* 0x000fe200078ef80b */
[----:B------:R-:W-:Y:S01]  /*1b70*/  IMAD.WIDE.U32 R26, R20, UR6, R26 ;  /* 0x00000006141a7c25 */ /* 0x000fe2000f8e001a */
[----:B------:R-:W-:Y:S01]  /*1b80*/  SHF.R.U32.HI R2, RZ, 0x3, R2 ;  /* 0x00000003ff027819 */ /* 0x000fe20000011602 */
[----:B------:R-:W-:Y:S01]  /*1b90*/  ULDC.64 UR6, c[0x0][0x220] ;  /* 0x0000880000067ab9 */ /* 0x000fe20000000a00 */
[C---:B------:R-:W-:Y:S01]  /*1ba0*/  IADD3.X R103, R3.reuse, R4, RZ, P3, !PT ;  /* 0x0000000403677210 */ /* 0x040fe20001ffe4ff */
[----:B------:R-:W-:Y:S01]  /*1bb0*/  IMAD.X R9, R3, 0x1, R9, P0 ;  /* 0x0000000103097824 */ /* 0x000fe200000e0609 */
[----:B------:R-:W-:Y:S01]  /*1bc0*/  LOP3.LUT R15, R15, R2, RZ, 0x3c, !PT ;  /* 0x000000020f0f7212 */ /* 0x000fe200078e3cff */
[----:B------:R-:W-:Y:S01]  /*1bd0*/  IMAD.IADD R27, R27, 0x1, R17 ;  /* 0x000000011b1b7824 */ /* 0x000fe200078e0211 */
[----:B------:R-:W1:Y:S01]  /*1be0*/  @!P5 LDC.64 R2, c[0x0][0x240] ;  /* 0x00009000ff02db82 */ /* 0x000e620000000a00 */
[----:B------:R-:W-:Y:S01]  /*1bf0*/  IMAD.WIDE.U32 R34, R34, UR4, R8 ;  /* 0x0000000422227c25 */ /* 0x000fe2000f8e0008 */
[----:B------:R-:W-:-:S02]  /*1c00*/  @!P5 MOV R11, 0x400 ;  /* 0x00000400000bd802 */ /* 0x000fc40000000f00 */
[----:B------:R-:W-:Y:S01]  /*1c10*/  LEA.HI R10, R5, R106, RZ, 0x6 ;  /* 0x0000006a050a7211 */ /* 0x000fe200078f30ff */
[----:B------:R-:W-:Y:S01]  /*1c20*/  IMAD.IADD R37, R35, 0x1, R37 ;  /* 0x0000000123257824 */ /* 0x000fe200078e0225 */
[C---:B------:R-:W-:Y:S01]  /*1c30*/  @!P5 IADD3 R21, P0, R40.reuse, 0x10, RZ ;  /* 0x000000102815d810 */ /* 0x040fe20007f1e0ff */
[----:B------:R-:W-:Y:S01]  /*1c40*/  @!P4 IMAD.MOV.U32 R36, RZ, RZ, R34 ;  /* 0x000000ffff24c224 */ /* 0x000fe200078e0022 */
[----:B------:R-:W1:Y:S01]  /*1c50*/  S2UR UR4, SR_CgaCtaId ;  /* 0x00000000000479c3 */ /* 0x000e620000008800 */
[-C--:B--2---:R-:W-:Y:S01]  /*1c60*/  @!P4 IMAD R4, R41, R6.reuse, RZ ;  /* 0x000000062904c224 */ /* 0x084fe200078e02ff */
[C---:B------:R-:W-:Y:S01]  /*1c70*/  @!P2 IADD3 R31, P3, R40.reuse, 0x20, RZ ;  /* 0x00000020281fa810 */ /* 0x040fe20007f7e0ff */
[----:B------:R-:W-:Y:S01]  /*1c80*/  @!P4 IMAD.WIDE.U32 R38, R40, R6, R36 ;  /* 0x000000062826c225 */ /* 0x000fe200078e0024 */
[----:B---3--:R-:W-:Y:S02]  /*1c90*/  @!P5 LEA R30, R30, R11, 0x18 ;  /* 0x0000000b1e1ed211 */ /* 0x008fe400078ec0ff */
[----:B------:R-:W-:Y:S01]  /*1ca0*/  @!P1 MOV R11, 0x400 ;  /* 0x00000400000b9802 */ /* 0x000fe20000000f00 */
[----:B------:R-:W-:Y:S01]  /*1cb0*/  @!P4 IMAD R4, R40, R7, R4 ;  /* 0x000000072804c224 */ /* 0x000fe200078e0204 */
[----:B------:R-:W2:Y:S01]  /*1cc0*/  @!P4 LDC.64 R8, c[0x0][0x210] ;  /* 0x00008400ff08cb82 */ /* 0x000ea20000000a00 */
[----:B------:R-:W-:Y:S01]  /*1cd0*/  IMAD.SHL.U32 R10, R10, 0x8, RZ ;  /* 0x000000080a0a7824 */ /* 0x000fe200078e00ff */
[----:B------:R-:W-:Y:S01]  /*1ce0*/  @!P5 MOV R43, R37 ;  /* 0x00000025002bd202 */ /* 0x000fe20000000f00 */
[--C-:B------:R-:W-:Y:S01]  /*1cf0*/  @!P5 IMAD.X R33, RZ, RZ, R41.reuse, P0 ;  /* 0x000000ffff21d224 */ /* 0x100fe200000e0629 */
[----:B------:R-:W-:Y:S01]  /*1d00*/  @!P1 IADD3 R32, P0, R40, 0x30, RZ ;  /* 0x0000003028209810 */ /* 0x000fe20007f1e0ff */
[----:B------:R-:W-:Y:S01]  /*1d10*/  @!P2 IMAD.X R29, RZ, RZ, R41, P3 ;  /* 0x000000ffff1da224 */ /* 0x000fe200018e0629 */
[----:B----4-:R-:W-:Y:S01]  /*1d20*/  @!P1 LEA R24, R24, R11, 0x18 ;  /* 0x0000000b18189211 */ /* 0x010fe200078ec0ff */
[----:B------:R-:W-:Y:S01]  /*1d30*/  @!P4 IMAD.IADD R4, R39, 0x1, R4 ;  /* 0x000000012704c824 */ /* 0x000fe200078e0204 */
[----:B------:R-:W-:Y:S01]  /*1d40*/  LOP3.LUT R15, R15, 0xfffffe00, R10, 0xf8, !PT ;  /* 0xfffffe000f0f7812 */ /* 0x000fe200078ef80a */
[----:B------:R-:W-:Y:S01]  /*1d50*/  @!P5 IMAD.MOV.U32 R42, RZ, RZ, R34 ;  /* 0x000000ffff2ad224 */ /* 0x000fe200078e0022 */
[----:B------:R-:W3:Y:S01]  /*1d60*/  @!P2 LDC.64 R10, c[0x0][0x240] ;  /* 0x00009000ff0aab82 */ /* 0x000ee20000000a00 */
[----:B-1----:R-:W-:Y:S01]  /*1d70*/  @!P2 LEA R28, R28, R13, 0x18 ;  /* 0x0000000d1c1ca211 */ /* 0x002fe200078ec0ff */
[----:B------:R-:W-:Y:S01]  /*1d80*/  IMAD.WIDE.U32 R102, R18, R100, R102 ;  /* 0x0000006412667225 */ /* 0x000fe200078e0066 */
[----:B------:R-:W-:-:S03]  /*1d90*/  ULEA UR4, UR4, UR5, 0x18 ;  /* 0x0000000504047291 */ /* 0x000fc6000f8ec03f */
[----:B------:R-:W-:Y:S02]  /*1da0*/  @!P5 IMAD.WIDE.U32 R42, R21, R2, R42 ;  /* 0x00000002152ad225 */ /* 0x000fe400078e002a */
[----:B------:R-:W1:Y:S01]  /*1db0*/  @!P1 LDC.64 R6, c[0x0][0x240] ;  /* 0x00009000ff069b82 */ /* 0x000e620000000a00 */
[----:B------:R-:W-:Y:S01]  /*1dc0*/  IADD3 R105, R103, R105, RZ ;  /* 0x0000006967697210 */ /* 0x000fe20007ffe0ff */
[----:B------:R-:W-:Y:S01]  /*1dd0*/  ULDC UR5, c[0x0][0x39c] ;  /* 0x0000e70000057ab9 */ /* 0x000fe20000000800 */
[C---:B------:R-:W-:Y:S01]  /*1de0*/  @!P2 IMAD R28, R15.reuse, 0x2, R28 ;  /* 0x000000020f1ca824 */ /* 0x040fe200078e021c */
[C---:B------:R-:W-:Y:S01]  /*1df0*/  LEA R213, R15.reuse, UR4, 0x1 ;  /* 0x000000040fd57c11 */ /* 0x040fe2000f8e08ff */
[----:B------:R-:W-:Y:S01]  /*1e00*/  @!P1 IMAD R24, R15, 0x2, R24 ;  /* 0x000000020f189824 */ /* 0x000fe200078e0218 */
[C---:B--2---:R-:W-:Y:S01]  /*1e10*/  @!P4 LEA R40, P3, R38.reuse, R8, 0x1 ;  /* 0x000000082628c211 */ /* 0x044fe200078608ff */
[----:B------:R-:W-:Y:S01]  /*1e20*/  @!P5 IMAD R8, R33, R2, RZ ;  /* 0x000000022108d224 */ /* 0x000fe200078e02ff */
[----:B------:R-:W2:Y:S01]  /*1e30*/  @!P5 LDC.64 R12, c[0x0][0x210] ;  /* 0x00008400ff0cdb82 */ /* 0x000ea20000000a00 */
[----:B------:R-:W-:Y:S01]  /*1e40*/  @!P1 IMAD.X R33, RZ, RZ, R41, P0 ;  /* 0x000000ffff219224 */ /* 0x000fe200000e0629 */
[----:B------:R-:W-:Y:S01]  /*1e50*/  @!P4 LEA.HI.X R41, R38, R9, R4, 0x1, P3 ;  /* 0x000000092629c211 */ /* 0x000fe200018f0c04 */
[----:B------:R-:W-:-:S02]  /*1e60*/  IMAD.SHL.U32 R4, R135, 0x40, RZ ;  /* 0x0000004087047824 */ /* 0x000fc400078e00ff */
[----:B------:R-:W-:Y:S02]  /*1e70*/  @!P5 IMAD R35, R21, R3, R8 ;  /* 0x000000031523d224 */ /* 0x000fe400078e0208 */
[----:B------:R-:W-:Y:S01]  /*1e80*/  IMAD.IADD R21, R109, 0x1, -R4 ;  /* 0x000000016d157824 */ /* 0x000fe200078e0a04 */
[----:B------:R-:W-:Y:S01]  /*1e90*/  @!PT LDS RZ, [RZ] ;  /* 0x00000000fffff984 */ /* 0x000fe20000000800 */
[----:B------:R-:W-:Y:S01]  /*1ea0*/  @!PT LDS RZ, [RZ] ;  /* 0x00000000fffff984 */ /* 0x000fe20000000800 */
[----:B------:R-:W-:Y:S01]  /*1eb0*/  @!PT LDS RZ, [RZ] ;  /* 0x00000000fffff984 */ /* 0x000fe20000000800 */
[----:B------:R-:W-:Y:S01]  /*1ec0*/  @!P4 LDGSTS.E.BYPASS.LTC128B.128 [R213], desc[UR14][R40.64] ;  /* 0x0000000028d5cfae */ /* 0x000fe2000b901d4e */
[----:B------:R-:W4:Y:S01]  /*1ed0*/  @!P2 LDC.64 R8, c[0x0][0x210] ;  /* 0x00008400ff08ab82 */ /* 0x000f220000000a00 */
[----:B---3--:R-:W-:Y:S02]  /*1ee0*/  @!P2 IMAD R36, R29, R10, RZ ;  /* 0x0000000a1d24a224 */ /* 0x008fe400078e02ff */
[----:B------:R-:W-:Y:S01]  /*1ef0*/  @!P4 LDGSTS.E.BYPASS.LTC128B.128 [R213+0x2000], desc[UR14][R40.64+0x80] ;  /* 0x0200008028d5cfae */ /* 0x000fe2000b901d4e */
[----:B------:R-:W-:Y:S01]  /*1f00*/  @!P5 IMAD.IADD R38, R43, 0x1, R35 ;  /* 0x000000012b26d824 */ /* 0x000fe200078e0223 */
[-C--:B------:R-:W-:Y:S01]  /*1f10*/  ISETP.GE.AND P3, PT, R22, R21.reuse, PT ;  /* 0x000000151600720c */ /* 0x080fe20003f66270 */
[----:B------:R-:W-:Y:S01]  /*1f20*/  @!P1 IMAD.MOV.U32 R35, RZ, RZ, R37 ;  /* 0x000000ffff239224 */ /* 0x000fe200078e0025 */
[----:B------:R3:W-:Y:S01]  /*1f30*/  @!P4 LDGSTS.E.BYPASS.LTC128B.128 [R213+0x4000], desc[UR14][R40.64+0x100] ;  /* 0x0400010028d5cfae */ /* 0x0007e2000b901d4e */
[----:B------:R-:W-:Y:S01]  /*1f40*/  ISETP.GE.AND P4, PT, R18, R21, PT ;  /* 0x000000151200720c */ /* 0x000fe20003f86270 */
[----:B------:R-:W4:Y:S01]  /*1f50*/  @!P1 LDC.64 R2, c[0x0][0x210] ;  /* 0x00008400ff029b82 */ /* 0x000f220000000a00 */
[----:B-1----:R-:W-:-:S02]  /*1f60*/  @!P1 IMAD R33, R33, R6, RZ ;  /* 0x0000000621219224 */ /* 0x002fc400078e02ff */
[----:B------:R-:W-:Y:S02]  /*1f70*/  @!P2 IMAD R11, R31, R11, R36 ;  /* 0x0000000b1f0ba224 */ /* 0x000fe400078e0224 */
[----:B------:R-:W-:Y:S01]  /*1f80*/  @!P1 IMAD R33, R32, R7, R33 ;  /* 0x0000000720219224 */ /* 0x000fe200078e0221 */
[----:B--2---:R-:W-:Y:S01]  /*1f90*/  @!P5 LEA R12, P0, R42, R12, 0x1 ;  /* 0x0000000c2a0cd211 */ /* 0x004fe200078008ff */
[----:B------:R-:W-:-:S03]  /*1fa0*/  @!P5 IMAD R29, R15, 0x2, R30 ;  /* 0x000000020f1dd824 */ /* 0x000fc600078e021e */
[----:B------:R-:W-:-:S05]  /*1fb0*/  @!P5 LEA.HI.X R13, R42, R13, R38, 0x1, P0 ;  /* 0x0000000d2a0dd211 */ /* 0x000fca00000f0c26 */
[----:B------:R-:W-:Y:S04]  /*1fc0*/  @!P5 LDGSTS.E.BYPASS.LTC128B.128 [R29+0x800], desc[UR14][R12.64] ;  /* 0x008000000c1ddfae */ /* 0x000fe8000b901d4e */
[----:B------:R-:W-:Y:S04]  /*1fd0*/  @!P5 LDGSTS.E.BYPASS.LTC128B.128 [R29+0x2800], desc[UR14][R12.64+0x80] ;  /* 0x028000800c1ddfae */ /* 0x000fe8000b901d4e */
[----:B------:R1:W-:Y:S01]  /*1fe0*/  @!P5 LDGSTS.E.BYPASS.LTC128B.128 [R29+0x4800], desc[UR14][R12.64+0x100] ;  /* 0x048001000c1ddfae */ /* 0x0003e2000b901d4e */
[----:B------:R-:W-:Y:S01]  /*1ff0*/  IADD3 R25, P5, R18, R25, RZ ;  /* 0x0000001912197210 */ /* 0x000fe20007fbe0ff */
[----:B---3--:R-:W-:-:S02]  /*2000*/  @!P2 IMAD.MOV.U32 R40, RZ, RZ, R34 ;  /* 0x000000ffff28a224 */ /* 0x008fc400078e0022 */
[----:B------:R-:W-:Y:S02]  /*2010*/  @!P2 IMAD.MOV.U32 R41, RZ, RZ, R37 ;  /* 0x000000ffff29a224 */ /* 0x000fe400078e0025 */
[----:B------:R-:W-:Y:S02]  /*2020*/  @!P1 IMAD.WIDE.U32 R34, R32, R6, R34 ;  /* 0x0000000620229225 */ /* 0x000fe400078e0022 */
[----:B------:R-:W2:Y:S02]  /*2030*/  @!P4 LDC.64 R6, c[0x0][0x218] ;  /* 0x00008600ff06cb82 */ /* 0x000ea40000000a00 */
[----:B------:R-:W-:Y:S02]  /*2040*/  @!P2 IMAD.WIDE.U32 R40, R31, R10, R40 ;  /* 0x0000000a1f28a225 */ /* 0x000fe400078e0028 */
[----:B------:R-:W3:Y:S02]  /*2050*/  @!P4 S2R R10, SR_CgaCtaId ;  /* 0x00000000000ac919 */ /* 0x000ee40000008800 */
[----:B------:R-:W-:Y:S01]  /*2060*/  @!P2 IMAD.IADD R11, R41, 0x1, R11 ;  /* 0x00000001290ba824 */ /* 0x000fe200078e020b */
[----:B----4-:R-:W-:Y:S01]  /*2070*/  @!P2 LEA R8, P0, R40, R8, 0x1 ;  /* 0x000000082808a211 */ /* 0x010fe200078008ff */
[----:B------:R-:W-:-:S02]  /*2080*/  @!P1 IMAD.IADD R33, R35, 0x1, R33 ;  /* 0x0000000123219824 */ /* 0x000fc400078e0221 */
[----:B------:R-:W-:Y:S01]  /*2090*/  IMAD.X R23, R19, 0x1, R23, P5 ;  /* 0x0000000113177824 */ /* 0x000fe200028e0617 */
[----:B------:R-:W-:Y:S02]  /*20a0*/  @!P2 LEA.HI.X R9, R40, R9, R11, 0x1, P0 ;  /* 0x000000092809a211 */ /* 0x000fe400000f0c0b */
[----:B------:R-:W-:Y:S01]  /*20b0*/  @!P1 LEA R30, P0, R34, R2, 0x1 ;  /* 0x00000002221e9211 */ /* 0x000fe200078008ff */
[----:B------:R-:W4:Y:S01]  /*20c0*/  @!P3 S2R R11, SR_CgaCtaId ;  /* 0x00000000000bb919 */ /* 0x000f220000008800 */
[----:B------:R-:W-:Y:S02]  /*20d0*/  ISETP.GE.AND P5, PT, R22, R21, PT ;  /* 0x000000151600720c */ /* 0x000fe40003fa6270 */
[----:B------:R-:W-:Y:S01]  /*20e0*/  @!P1 LEA.HI.X R31, R34, R3, R33, 0x1, P0 ;  /* 0x00000003221f9211 */ /* 0x000fe200000f0c21 */
[----:B------:R-:W-:Y:S01]  /*20f0*/  @!P2 LDGSTS.E.BYPASS.LTC128B.128 [R28+0x1000], desc[UR14][R8.64] ;  /* 0x01000000081cafae */ /* 0x000fe2000b901d4e */
[----:B------:R-:W-:Y:S01]  /*2100*/  ISETP.GE.AND P0, PT, R16, R21, PT ;  /* 0x000000151000720c */ /* 0x000fe20003f06270 */
[----:B------:R-:W3:Y:S01]  /*2110*/  @!P3 LDC.64 R2, c[0x0][0x218] ;  /* 0x00008600ff02bb82 */ /* 0x000ee20000000a00 */
[----:B------:R-:W-:Y:S01]  /*2120*/  @!P3 MOV R22, 0x400 ;  /* 0x000004000016b802 */ /* 0x000fe20000000f00 */
[----:B------:R-:W-:Y:S01]  /*2130*/  @!P2 LDGSTS.E.BYPASS.LTC128B.128 [R28+0x3000], desc[UR14][R8.64+0x80] ;  /* 0x03000080081cafae */ /* 0x000fe2000b901d4e */
[----:B------:R-:W-:-:S03]  /*2140*/  IMAD.WIDE.U32 R32, R100, 0x20, RZ ;  /* 0x0000002064207825 */ /* 0x000fc600078e00ff */
[----:B------:R2:W-:Y:S01]  /*2150*/  @!P2 LDGSTS.E.BYPASS.LTC128B.128 [R28+0x5000], desc[UR14][R8.64+0x100] ;  /* 0x05000100081cafae */ /* 0x0005e2000b901d4e */
[----:B------:R-:W-:-:S03]  /*2160*/  ISETP.GE.AND P2, PT, R14, R21, PT ;  /* 0x000000150e00720c */ /* 0x000fc60003f46270 */
[----:B------:R-:W-:Y:S04]  /*2170*/  @!P1 LDGSTS.E.BYPASS.LTC128B.128 [R24+0x1800], desc[UR14][R30.64] ;  /* 0x018000001e189fae */ /* 0x000fe8000b901d4e */
[----:B------:R-:W-:Y:S04]  /*2180*/  @!P1 LDGSTS.E.BYPASS.LTC128B.128 [R24+0x3800], desc[UR14][R30.64+0x80] ;  /* 0x038000801e189fae */ /* 0x000fe8000b901d4e */
[----:B------:R3:W-:Y:S02]  /*2190*/  @!P1 LDGSTS.E.BYPASS.LTC128B.128 [R24+0x5800], desc[UR14][R30.64+0x100] ;  /* 0x058001001e189fae */ /* 0x0007e4000b901d4e */
[----:B------:R-:W-:Y:S01]  /*21a0*/  @!P2 IMAD.MOV.U32 R104, RZ, RZ, R102 ;  /* 0x000000ffff68a224 */ /* 0x000fe200078e0066 */
[----:B-1----:R-:W1:Y:S01]  /*21b0*/  @!P0 S2R R12, SR_CgaCtaId ;  /* 0x00000000000c8919 */ /* 0x002e620000008800 */
[----:B----4-:R-:W-:-:S05]  /*21c0*/  @!P3 LEA R22, R11, R22, 0x18 ;  /* 0x000000160b16b211 */ /* 0x010fca00078ec0ff */
[C---:B------:R-:W-:Y:S01]  /*21d0*/  @!P3 IMAD R19, R15.reuse, 0x2, R22 ;  /* 0x000000020f13b824 */ /* 0x040fe200078e0216 */
[----:B--2---:R-:W-:Y:S02]  /*21e0*/  @!P4 MOV R9, 0x400 ;  /* 0x000004000009c802 */ /* 0x004fe40000000f00 */
[----:B------:R-:W-:Y:S02]  /*21f0*/  @!P4 LEA R28, P1, R102, R6, 0x1 ;  /* 0x00000006661cc211 */ /* 0x000fe400078208ff */
[----:B---3--:R-:W-:Y:S02]  /*2200*/  @!P4 LEA R6, R10, R9, 0x18 ;  /* 0x000000090a06c211 */ /* 0x008fe400078ec0ff */
[----:B------:R-:W2:Y:S01]  /*2210*/  @!P0 LDC.64 R8, c[0x0][0x218] ;  /* 0x00008600ff088b82 */ /* 0x000ea20000000a00 */
[----:B------:R-:W3:Y:S01]  /*2220*/  @!P2 S2R R10, SR_CgaCtaId ;  /* 0x00000000000aa919 */ /* 0x000ee20000008800 */
        /* <DEDUP_REMOVED lines=10> */
[----:B------:R-:W4:Y:S01]  /*22d0*/  @!P2 LDC.64 R6, c[0x0][0x218] ;  /* 0x00008600ff06ab82 */ /* 0x000f220000000a00 */
[----:B------:R4:W-:Y:S01]  /*22e0*/  @!P4 LDGSTS.E.BYPASS.LTC128B.128 [R13+0xa000], desc[UR14][R28.64+0x100] ;  /* 0x0a0001001c0dcfae */ /* 0x0009e2000b901d4e */
[----:B------:R-:W-:Y:S01]  /*22f0*/  ISETP.GE.AND P4, PT, R16, R21, PT ;  /* 0x000000151000720c */ /* 0x000fe20003f86270 */
[----:B------:R-:W-:Y:S01]  /*2300*/  @!P2 IMAD.WIDE.U32 R16, R100, 0x30, R104 ;  /* 0x000000306410a825 */ /* 0x000fe200078e0068 */
[----:B------:R-:W-:Y:S01]  /*2310*/  @!P0 IADD3.X R32, R105, R33, R3, P1, !PT ;  /* 0x0000002169208210 */ /* 0x000fe20000ffe403 */
[----:B------:R-:W-:Y:S01]  /*2320*/  @!P3 LDGSTS.E.BYPASS.LTC128B.128 [R19+0x6800], desc[UR14][R30.64] ;  /* 0x068000001e13bfae */ /* 0x000fe2000b901d4e */
[----:B--2---:R-:W-:Y:S01]  /*2330*/  @!P0 LEA R34, P1, R11, R8, 0x1 ;  /* 0x000000080b228211 */ /* 0x004fe200078208ff */
[----:B------:R-:W-:-:S02]  /*2340*/  @!P2 IMAD R8, R101, 0x30, RZ ;  /* 0x000000306508a824 */ /* 0x000fc400078e02ff */
[----:B------:R-:W-:Y:S01]  /*2350*/  @!P3 LDGSTS.E.BYPASS.LTC128B.128 [R19+0x8800], desc[UR14][R30.64+0x80] ;  /* 0x088000801e13bfae */ /* 0x000fe2000b901d4e */
[----:B------:R-:W2:Y:S01]  /*2360*/  LDC.64 R2, c[0x0][0x250] ;  /* 0x00009400ff027b82 */ /* 0x000ea20000000a00 */
[----:B------:R-:W-:Y:S01]  /*2370*/  @!P0 LEA.HI.X R35, R11, R9, R32, 0x1, P1 ;  /* 0x000000090b238211 */ /* 0x000fe200008f0c20 */
[----:B------:R-:W-:Y:S01]  /*2380*/  @!P2 IMAD.IADD R8, R17, 0x1, R8 ;  /* 0x000000011108a824 */ /* 0x000fe200078e0208 */
[----:B------:R-:W-:Y:S01]  /*2390*/  @!P0 MOV R11, 0x400 ;  /* 0x00000400000b8802 */ /* 0x000fe20000000f00 */
[----:B------:R-:W-:Y:S01]  /*23a0*/  @!P3 LDGSTS.E.BYPASS.LTC128B.128 [R19+0xa800], desc[UR14][R30.64+0x100] ;  /* 0x0a8001001e13bfae */ /* 0x000fe2000b901d4e */
[----:B------:R-:W-:Y:S02]  /*23b0*/  @!P2 MOV R9, 0x400 ;  /* 0x000004000009a802 */ /* 0x000fe40000000f00 */
[----:B-1----:R-:W-:Y:S02]  /*23c0*/  @!P0 LEA R12, R12, R11, 0x18 ;  /* 0x0000000b0c0c8211 */ /* 0x002fe400078ec0ff */
[----:B---3--:R-:W-:-:S02]  /*23d0*/  @!P2 LEA R10, R10, R9, 0x18 ;  /* 0x000000090a0aa211 */ /* 0x008fc400078ec0ff */
[-C--:B------:R-:W-:Y:S01]  /*23e0*/  ISETP.GE.AND P3, PT, R14, R21.reuse, PT ;  /* 0x000000150e00720c */ /* 0x080fe20003f66270 */
[C---:B------:R-:W-:Y:S01]  /*23f0*/  @!P0 IMAD R9, R15.reuse, 0x2, R12 ;  /* 0x000000020f098824 */ /* 0x040fe200078e020c */
[C---:B------:R-:W-:Y:S01]  /*2400*/  ISETP.GE.AND P1, PT, R18.reuse, R21, PT ;  /* 0x000000151200720c */ /* 0x040fe20003f26270 */
[----:B------:R-:W-:Y:S02]  /*2410*/  @!P2 IMAD R10, R15, 0x2, R10 ;  /* 0x000000020f0aa824 */ /* 0x000fe400078e020a */
[----:B------:R-:W-:Y:S01]  /*2420*/  IMAD.SHL.U32 R18, R18, 0x8, RZ ;  /* 0x0000000812127824 */ /* 0x000fe200078e00ff */
[----:B------:R-:W-:Y:S04]  /*2430*/  @!P0 LDGSTS.E.BYPASS.LTC128B.128 [R9+0x7000], desc[UR14][R34.64] ;  /* 0x0700000022098fae */ /* 0x000fe8000b901d4e */
[----:B------:R-:W-:Y:S01]  /*2440*/  @!P0 LDGSTS.E.BYPASS.LTC128B.128 [R9+0x9000], desc[UR14][R34.64+0x80] ;  /* 0x0900008022098fae */ /* 0x000fe2000b901d4e */
[----:B--2---:R-:W-:-:S03]  /*2450*/  IMAD R12, R23, R2, RZ ;  /* 0x00000002170c7224 */ /* 0x004fc600078e02ff */
[----:B------:R1:W-:Y:S01]  /*2460*/  @!P0 LDGSTS.E.BYPASS.LTC128B.128 [R9+0xb000], desc[UR14][R34.64+0x100] ;  /* 0x0b00010022098fae */ /* 0x0003e2000b901d4e */
[C---:B----4-:R-:W-:Y:S01]  /*2470*/  @!P2 LEA R14, P0, R16.reuse, R6, 0x1 ;  /* 0x00000006100ea211 */ /* 0x050fe200078008ff */
[----:B------:R-:W-:Y:S01]  /*2480*/  IMAD.WIDE.U32 R26, R25, R2, R26 ;  /* 0x00000002191a7225 */ /* 0x000fe200078e001a */
[-C--:B------:R-:W-:Y:S02]  /*2490*/  LEA.HI R6, R5, R106.reuse, RZ, 0x4 ;  /* 0x0000006a05067211 */ /* 0x080fe400078f20ff */
[----:B------:R-:W-:Y:S01]  /*24a0*/  @!P2 LEA.HI.X R15, R16, R7, R8, 0x1, P0 ;  /* 0x00000007100fa211 */ /* 0x000fe200000f0c08 */
[----:B------:R-:W-:Y:S01]  /*24b0*/  IMAD R12, R25, R3, R12 ;  /* 0x00000003190c7224 */ /* 0x000fe200078e020c */
[----:B------:R-:W-:Y:S01]  /*24c0*/  LOP3.LUT R7, R6, 0xfffffff0, RZ, 0xc0, !PT ;  /* 0xfffffff006077812 */ /* 0x000fe200078ec0ff */
[----:B------:R-:W-:Y:S01]  /*24d0*/  IMAD.SHL.U32 R8, R3, 0x20, RZ ;  /* 0x0000002003087824 */ /* 0x000fe200078e00ff */
[----:B------:R-:W-:Y:S01]  /*24e0*/  LEA R210, P0, R26, UR6, 0x1 ;  /* 0x000000061ad27c11 */ /* 0x000fe2000f8008ff */
[----:B------:R-:W-:Y:S01]  /*24f0*/  @!P2 LDGSTS.E.BYPASS.LTC128B.128 [R10+0x7800], desc[UR14][R14.64] ;  /* 0x078000000e0aafae */ /* 0x000fe2000b901d4e */
[----:B------:R-:W-:Y:S01]  /*2500*/  IMAD.IADD R12, R27, 0x1, R12 ;  /* 0x000000011b0c7824 */ /* 0x000fe200078e020c */
[----:B------:R-:W-:-:S02]  /*2510*/  IADD3 R7, -R7, R106, RZ ;  /* 0x0000006a07077210 */ /* 0x000fc40007ffe1ff */
[----:B------:R-:W-:Y:S01]  /*2520*/  @!P2 LDGSTS.E.BYPASS.LTC128B.128 [R10+0x9800], desc[UR14][R14.64+0x80] ;  /* 0x098000800e0aafae */ /* 0x000fe2000b901d4e */
[----:B------:R-:W-:Y:S02]  /*2530*/  SHF.R.S32.HI R6, RZ, 0x4, R6 ;  /* 0x00000004ff067819 */ /* 0x000fe40000011406 */
[----:B------:R-:W-:Y:S01]  /*2540*/  LEA.HI.X R209, R26, UR7, R12, 0x1, P0 ;  /* 0x000000071ad17c11 */ /* 0x000fe200080f0c0c */
[----:B------:R2:W-:Y:S01]  /*2550*/  @!P2 LDGSTS.E.BYPASS.LTC128B.128 [R10+0xb800], desc[UR14][R14.64+0x100] ;  /* 0x0b8001000e0aafae */ /* 0x0005e2000b901d4e */
[----:B------:R-:W-:Y:S02]  /*2560*/  SHF.R.S32.HI R12, RZ, 0x1f, R7 ;  /* 0x0000001fff0c7819 */ /* 0x000fe40000011407 */
[----:B------:R-:W-:Y:S01]  /*2570*/  LEA.HI R11, R6, R6, RZ, 0x1 ;  /* 0x00000006060b7211 */ /* 0x000fe200078f08ff */
[----:B------:R-:W0:Y:S01]  /*2580*/  LDGDEPBAR ;  /* 0x00000000000079af */ /* 0x000e220000000000 */
[----:B------:R-:W-:Y:S01]  /*2590*/  LEA.HI R107, R12, R7, RZ, 0x3 ;  /* 0x000000070c6b7211 */ /* 0x000fe200078f18ff */
[----:B------:R-:W-:Y:S01]  /*25a0*/  IMAD.WIDE.U32 R12, R2, 0x20, RZ ;  /* 0x00000020020c7825 */ /* 0x000fe200078e00ff */
[----:B------:R-:W-:-:S03]  /*25b0*/  LOP3.LUT R11, R11, 0xfffffffe, RZ, 0xc0, !PT ;  /* 0xfffffffe0b0b7812 */ /* 0x000fc600078ec0ff */
[----:B-1----:R-:W-:Y:S01]  /*25c0*/  IMAD.SHL.U32 R9, R0, 0x40, RZ ;  /* 0x0000004000097824 */ /* 0x002fe200078e00ff */
[----:B------:R-:W-:Y:S01]  /*25d0*/  @!P5 IADD3 R12, P0, R210, R12, RZ ;  /* 0x0000000cd20cd210 */ /* 0x000fe20007f1e0ff */
[----:B------:R-:W-:Y:S02]  /*25e0*/  @!P1 IMAD.MOV.U32 R211, RZ, RZ, R209 ;  /* 0x000000ffffd39224 */ /* 0x000fe400078e00d1 */
[----:B------:R-:W-:Y:S01]  /*25f0*/  IMAD.IADD R6, R6, 0x1, -R11 ;  /* 0x0000000106067824 */ /* 0x000fe200078e0a0b */
[----:B------:R-:W-:Y:S02]  /*2600*/  LOP3.LUT R9, R9, 0x1c0, RZ, 0xc0, !PT ;  /* 0x000001c009097812 */ /* 0x000fe400078ec0ff */
[----:B------:R-:W-:Y:S02]  /*2610*/  @!P5 IADD3.X R13, R209, R13, R8, P0, !PT ;  /* 0x0000000dd10dd210 */ /* 0x000fe400007fe408 */
[----:B------:R-:W-:-:S04]  /*2620*/  LEA.HI R8, R5, R106, RZ, 0x5 ;  /* 0x0000006a05087211 */ /* 0x000fc800078f28ff */
[----:B------:R-:W-:Y:S02]  /*2630*/  SHF.R.S32.HI R8, RZ, 0x5, R8 ;  /* 0x00000005ff087819 */ /* 0x000fe40000011408 */
[----:B--2---:R-:W-:Y:S01]  /*2640*/  LOP3.LUT R14, R107, 0xfffffff8, RZ, 0xc0, !PT ;  /* 0xfffffff86b0e7812 */ /* 0x004fe200078ec0ff */
[----:B------:R-:W-:-:S04]  /*2650*/  DEPBAR.LE SB0, 0x0 ;  /* 0x000080000000791a */ /* 0x000fc80000000000 */
[----:B------:R-:W-:Y:S01]  /*2660*/  BAR.SYNC.DEFER_BLOCKING 0x0 ;  /* 0x0000000000007b1d */ /* 0x000fe20000010000 */
[----:B------:R-:W-:Y:S01]  /*2670*/  LOP3.LUT R10, R9, 0x8, R18, 0xf8, !PT ;  /* 0x00000008090a7812 */ /* 0x000fe200078ef812 */
[----:B------:R-:W-:Y:S01]  /*2680*/  IMAD.IADD R14, R7, 0x1, -R14 ;  /* 0x00000001070e7824 */ /* 0x000fe200078e0a0e */
[----:B------:R-:W-:Y:S01]  /*2690*/  SHF.R.U32.HI R9, RZ, 0x3, R9 ;  /* 0x00000003ff097819 */ /* 0x000fe20000011609 */
[----:B------:R-:W-:Y:S01]  /*26a0*/  @!P3 IMAD R7, R3, 0x60, RZ ;  /* 0x000000600307b824 */ /* 0x000fe200078e02ff */
[----:B------:R-:W-:Y:S02]  /*26b0*/  SHF.L.U32 R107, R107, 0x6, RZ ;  /* 0x000000066b6b7819 */ /* 0x000fe400000006ff */
[----:B------:R-:W-:Y:S02]  /*26c0*/  LOP3.LUT R9, R10, R9, RZ, 0x3c, !PT ;  /* 0x000000090a097212 */ /* 0x000fe400078e3cff */
[----:B------:R-:W-:-:S03]  /*26d0*/  LOP3.LUT R107, R107, 0xfffffe00, RZ, 0xc0, !PT ;  /* 0xfffffe006b6b7812 */ /* 0x000fc600078ec0ff */
[C---:B------:R-:W-:Y:S02]  /*26e0*/  IMAD R205, R6.reuse, 0x200, R9 ;  /* 0x0000020006cd7824 */ /* 0x040fe400078e0209 */
[----:B------:R-:W-:-:S03]  /*26f0*/  IMAD.SHL.U32 R9, R6, 0x8, RZ ;  /* 0x0000000806097824 */ /* 0x000fc600078e00ff */
[----:B------:R-:W-:-:S05]  /*2700*/  LEA R205, R205, UR4, 0x1 ;  /* 0x00000004cdcd7c11 */ /* 0x000fca000f8e08ff */
[----:B------:R-:W-:Y:S01]  /*2710*/  VIADD R203, R205, 0x6020 ;  /* 0x00006020cdcb7836 */ /* 0x000fe20000000000 */
        /* <DEDUP_REMOVED lines=9> */
[C---:B------:R-:W-:Y:S01]  /*27b0*/  R2P PR, R14.reuse, 0x6 ;  /* 0x000000060e007804 */ /* 0x040fe20000000000 */
[----:B------:R-:W-:Y:S01]  /*27c0*/  IMAD.SHL.U32 R14, R14, 0x40, RZ ;  /* 0x000000400e0e7824 */ /* 0x000fe200078e00ff */
[----:B------:R-:W-:Y:S01]  /*27d0*/  @!P4 LEA R16, P0, R2, R210, 0x6 ;  /* 0x000000d20210c211 */ /* 0x000fe200078030ff */
[----:B------:R-:W-:Y:S03]  /*27e0*/  @P5 STS.128 [R213+0xc800], RZ ;  /* 0x00c800ffd5005388 */ /* 0x000fe60000000c00 */
[----:B------:R-:W-:Y:S01]  /*27f0*/  LOP3.LUT R6, R14, 0x1c0, RZ, 0xc0, !PT ;  /* 0x000001c00e067812 */ /* 0x000fe200078ec0ff */
[----:B------:R-:W-:Y:S01]  /*2800*/  @P5 STS.128 [R213+0xe800], RZ ;  /* 0x00e800ffd5005388 */ /* 0x000fe20000000c00 */
[----:B------:R-:W-:-:S02]  /*2810*/  @!P4 LEA.HI.X R17, R2, R209, R3, 0x6, P0 ;  /* 0x000000d10211c211 */ /* 0x000fc400000f3403 */
[----:B------:R-:W-:Y:S01]  /*2820*/  LOP3.LUT R5, R6, 0x8, R9, 0xf8, !PT ;  /* 0x0000000806057812 */ /* 0x000fe200078ef809 */
[----:B------:R-:W-:Y:S01]  /*2830*/  @P5 STS.128 [R213+0x10800], RZ ;  /* 0x010800ffd5005388 */ /* 0x000fe20000000c00 */
[----:B------:R-:W-:-:S03]  /*2840*/  SHF.R.U32.HI R6, RZ, 0x3, R6 ;  /* 0x00000003ff067819 */ /* 0x000fc60000011606 */
[----:B------:R-:W-:Y:S01]  /*2850*/  @!PT LDS RZ, [RZ] ;  /* 0x00000000fffff984 */ /* 0x000fe20000000800 */
[----:B------:R-:W-:Y:S01]  /*2860*/  @!PT LDS RZ, [RZ] ;  /* 0x00000000fffff984 */ /* 0x000fe20000000800 */
[----:B------:R-:W-:Y:S01]  /*2870*/  @!PT LDS RZ, [RZ] ;  /* 0x00000000fffff984 */ /* 0x000fe20000000800 */
[----:B------:R-:W-:Y:S01]  /*2880*/  @!P5 LDGSTS.E.BYPASS.LTC128B.128 [R213+0xc800], desc[UR14][R12.64] ;  /* 0x0c8000000cd5dfae */ /* 0x000fe2000b901d4e */
[----:B------:R-:W-:Y:S01]  /*2890*/  LOP3.LUT R6, R5, R6, RZ, 0x3c, !PT ;  /* 0x0000000605067212 */ /* 0x000fe200078e3cff */
[----:B------:R-:W-:Y:S02]  /*28a0*/  IMAD R5, R8, 0x400, R107 ;  /* 0x0000040008057824 */ /* 0x000fe400078e026b */
[----:B------:R-:W-:Y:S01]  /*28b0*/  @!P5 LDGSTS.E.BYPASS.LTC128B.128 [R213+0xe800], desc[UR14][R12.64+0x80] ;  /* 0x0e8000800cd5dfae */ /* 0x000fe2000b901d4e */
[C---:B------:R-:W-:Y:S01]  /*28c0*/  LOP3.LUT R200, R6.reuse, R107, RZ, 0xfc, !PT ;  /* 0x0000006b06c87212 */ /* 0x040fe200078efcff */
[----:B------:R-:W-:Y:S02]  /*28d0*/  IMAD.IADD R206, R6, 0x1, R5 ;  /* 0x0000000106ce7824 */ /* 0x000fe400078e0205 */
[----:B------:R2:W-:Y:S01]  /*28e0*/  @!P5 LDGSTS.E.BYPASS.LTC128B.128 [R213+0x10800], desc[UR14][R12.64+0x100] ;  /* 0x108001000cd5dfae */ /* 0x0005e2000b901d4e */
[----:B------:R-:W-:Y:S02]  /*28f0*/  IMAD.MOV.U32 R5, RZ, RZ, 0x20 ;  /* 0x00000020ff057424 */ /* 0x000fe400078e00ff */
[----:B-1----:R-:W-:Y:S01]  /*2900*/  @!P3 IMAD.MOV.U32 R211, RZ, RZ, R209 ;  /* 0x000000ffffd3b224 */ /* 0x002fe200078e00d1 */
[----:B------:R-:W-:Y:S01]  /*2910*/  @P4 STS.128 [R213+0xd000], RZ ;  /* 0x00d000ffd5004388 */ /* 0x000fe20000000c00 */
[----:B------:R-:W-:Y:S01]  /*2920*/  LEA R206, R206, UR4, 0x1 ;  /* 0x00000004cece7c11 */ /* 0x000fe2000f8e08ff */
[----:B------:R-:W-:-:S02]  /*2930*/  @!P3 IMAD.WIDE.U32 R10, R2, 0x60, R210 ;  /* 0x00000060020ab825 */ /* 0x000fc400078e00d2 */
[----:B------:R-:W-:Y:S01]  /*2940*/  @P4 STS.128 [R213+0xf000], RZ ;  /* 0x00f000ffd5004388 */ /* 0x000fe20000000c00 */
[----:B------:R-:W-:Y:S01]  /*2950*/  SEL R5, R5, 0xffffffe0, !P2 ;  /* 0xffffffe005057807 */ /* 0x000fe20005000000 */
[----:B------:R-:W-:Y:S02]  /*2960*/  @!P3 IMAD.IADD R11, R11, 0x1, R7 ;  /* 0x000000010b0bb824 */ /* 0x000fe400078e0207 */
[----:B------:R-:W-:Y:S01]  /*2970*/  @P4 STS.128 [R213+0x11000], RZ ;  /* 0x011000ffd5004388 */ /* 0x000fe20000000c00 */
[----:B------:R-:W-:Y:S01]  /*2980*/  IMAD.MOV.U32 R7, RZ, RZ, 0x10 ;  /* 0x00000010ff077424 */ /* 0x000fe200078e00ff */
[----:B------:R-:W-:Y:S02]  /*2990*/  LEA R202, R5, R206, 0x1 ;  /* 0x000000ce05ca7211 */ /* 0x000fe400078e08ff */
[----:B------:R-:W-:Y:S01]  /*29a0*/  @!PT LDS RZ, [RZ] ;  /* 0x00000000fffff984 */ /* 0x000fe20000000800 */
[----:B------:R-:W-:Y:S01]  /*29b0*/  @!PT LDS RZ, [RZ] ;  /* 0x00000000fffff984 */ /* 0x000fe20000000800 */
[----:B------:R-:W-:Y:S01]  /*29c0*/  @!PT LDS RZ, [RZ] ;  /* 0x00000000fffff984 */ /* 0x000fe20000000800 */
[----:B------:R-:W-:Y:S02]  /*29d0*/  @!P4 LDGSTS.E.BYPASS.LTC128B.128 [R213+0xd000], desc[UR14][R16.64] ;  /* 0x0d00000010d5cfae */ /* 0x000fe4000b901d4e */
[----:B------:R-:W-:-:S02]  /*29e0*/  SEL R7, R7, 0xfffffff0, !P1 ;  /* 0xfffffff007077807 */ /* 0x000fc40004800000 */
        /* <DEDUP_REMOVED lines=16> */
[C---:B------:R-:W-:Y:S01]  /*2af0*/  IADD3 R194, R203.reuse, 0x1000, RZ ;  /* 0x00001000cbc27810 */ /* 0x040fe20007ffe0ff */
[C---:B------:R-:W-:Y:S01]  /*2b00*/  VIADD R193, R203.reuse, 0x1800 ;  /* 0x00001800cbc17836 */ /* 0x040fe20000000000 */
[----:B------:R-:W-:Y:S01]  /*2b10*/  SEL R0, R0, 0xffffffc0, !P2 ;  /* 0xffffffc000007807 */ /* 0x000fe20005000000 */
[----:B------:R-:W-:Y:S01]  /*2b20*/  @!P3 LDGSTS.E.BYPASS.LTC128B.128 [R213+0xf800], desc[UR14][R10.64+0x80] ;  /* 0x0f8000800ad5bfae */ /* 0x000fe2000b901d4e */
[----:B------:R-:W-:-:S02]  /*2b30*/  VIADD R191, R203, 0x2000 ;  /* 0x00002000cbbf7836 */ /* 0x000fc40000000000 */
[----:B------:R-:W-:Y:S01]  /*2b40*/  VIADD R190, R203, 0x2800 ;  /* 0x00002800cbbe7836 */ /* 0x000fe20000000000 */
[----:B------:R3:W-:Y:S01]  /*2b50*/  @!P3 LDGSTS.E.BYPASS.LTC128B.128 [R213+0x11800], desc[UR14][R10.64+0x100] ;  /* 0x118001000ad5bfae */ /* 0x0007e2000b901d4e */
[----:B------:R-:W-:Y:S02]  /*2b60*/  IMAD.IADD R199, R205, 0x1, R0 ;  /* 0x00000001cdc77824 */ /* 0x000fe400078e0200 */
[----:B------:R-:W-:Y:S01]  /*2b70*/  IMAD.IADD R192, R0, 0x1, R203 ;  /* 0x0000000100c07824 */ /* 0x000fe200078e02cb */
[----:B--2---:R-:W-:Y:S01]  /*2b80*/  LDSM.16.M88.4 R12, [R206] ;  /* 0x00000000ce0c783b */ /* 0x004fe20000000200 */
[C---:B------:R-:W-:Y:S02]  /*2b90*/  VIADD R189, R203.reuse, 0x3000 ;  /* 0x00003000cbbd7836 */ /* 0x040fe40000000000 */
[C---:B------:R-:W-:Y:S01]  /*2ba0*/  VIADD R188, R203.reuse, 0x3800 ;  /* 0x00003800cbbc7836 */ /* 0x040fe20000000000 */
[----:B------:R-:W1:Y:S01]  /*2bb0*/  LDSM.16.M88.4 R28, [R205+0x6000] ;  /* 0x00600000cd1c783b */ /* 0x000e620000000200 */
[----:B------:R-:W-:-:S02]  /*2bc0*/  VIADD R187, R203, 0x4000 ;  /* 0x00004000cbbb7836 */ /* 0x000fc40000000000 */
[C---:B------:R-:W-:Y:S01]  /*2bd0*/  VIADD R186, R203.reuse, 0x4800 ;  /* 0x00004800cbba7836 */ /* 0x040fe20000000000 */
[----:B------:R-:W-:Y:S01]  /*2be0*/  LDSM.16.M88.4 R68, [R204] ;  /* 0x00000000cc44783b */ /* 0x000fe20000000200 */
[C---:B------:R-:W-:Y:S02]  /*2bf0*/  VIADD R185, R203.reuse, 0x5000 ;  /* 0x00005000cbb97836 */ /* 0x040fe40000000000 */
[----:B------:R-:W-:Y:S01]  /*2c00*/  VIADD R184, R203, 0x5800 ;  /* 0x00005800cbb87836 */ /* 0x000fe20000000000 */
[----:B------:R-:W-:Y:S04]  /*2c10*/  LDSM.16.M88.4 R64, [R203] ;  /* 0x00000000cb40783b */ /* 0x000fe80000000200 */
[----:B------:R-:W2:Y:S04]  /*2c20*/  LDSM.16.M88.4 R60, [R205+0x6800] ;  /* 0x00680000cd3c783b */ /* 0x000ea80000000200 */
[----:B------:R-:W4:Y:S04]  /*2c30*/  LDSM.16.M88.4 R52, [R205+0x7000] ;  /* 0x00700000cd34783b */ /* 0x000f280000000200 */
[----:B------:R-:W-:Y:S04]  /*2c40*/  LDSM.16.M88.4 R76, [R202] ;  /* 0x00000000ca4c783b */ /* 0x000fe80000000200 */
[----:B------:R-:W4:Y:S04]  /*2c50*/  LDSM.16.M88.4 R88, [R199+0x6000] ;  /* 0x00600000c758783b */ /* 0x000f280000000200 */
[----:B------:R-:W4:Y:S04]  /*2c60*/  LDSM.16.M88.4 R36, [R205+0x7800] ;  /* 0x00780000cd24783b */ /* 0x000f280000000200 */
[----:B------:R-:W4:Y:S04]  /*2c70*/  LDSM.16.M88.4 R24, [R203+0x800] ;  /* 0x00080000cb18783b */ /* 0x000f280000000200 */
[----:B------:R-:W4:Y:S01]  /*2c80*/  LDSM.16.M88.4 R32, [R203+0x1000] ;  /* 0x00100000cb20783b */ /* 0x000f220000000200 */
[C---:B-1----:R-:W-:Y:S03]  /*2c90*/  HMMA.16816.F32.BF16 R16, R12.reuse, R28, RZ ;  /* 0x0000001c0c10723c */ /* 0x042fe600000418ff */
[----:B------:R-:W-:Y:S04]  /*2ca0*/  LDSM.16.M88.4 R20, [R201] ;  /* 0x00000000c914783b */ /* 0x000fe80000000200 */
[----:B------:R-:W1:Y:S01]  /*2cb0*/  LDSM.16.M88.4 R84, [R192] ;  /* 0x00000000c054783b */ /* 0x000e620000000200 */
[C---:B------:R-:W-:Y:S03]  /*2cc0*/  HMMA.16816.F32.BF16 R28, R12.reuse, R30, RZ ;  /* 0x0000001e0c1c723c */ /* 0x040fe600000418ff */
[----:B------:R-:W1:Y:S03]  /*2cd0*/  LDSM.16.M88.4 R48, [R203+0x1800] ;  /* 0x00180000cb30783b */ /* 0x000e660000000200 */
[C---:B--2---:R-:W-:Y:S01]  /*2ce0*/  HMMA.16816.F32.BF16 R40, R12.reuse, R60, RZ ;  /* 0x0000003c0c28723c */ /* 0x044fe200000418ff */
[----:B---3--:R-:W2:Y:S04]  /*2cf0*/  LDSM.16.M88.4 R8, [R199+0x6800] ;  /* 0x00680000c708783b */ /* 0x008ea80000000200 */
[----:B------:R-:W3:Y:S01]  /*2d00*/  LDSM.16.M88.4 R44, [R199+0x7000] ;  /* 0x00700000c72c783b */ /* 0x000ee20000000200 */
[----:B----4-:R-:W-:Y:S03]  /*2d10*/  HMMA.16816.F32.BF16 R56, R12, R52, RZ ;  /* 0x000000340c38723c */ /* 0x010fe600000418ff */
[----:B------:R-:W-:Y:S03]  /*2d20*/  LDSM.16.M88.4 R72, [R199+0x7800] ;  /* 0x00780000c748783b */ /* 0x000fe60000000200 */
[C---:B------:R-:W-:Y:S01]  /*2d30*/  HMMA.16816.F32.BF16 R16, R68.reuse, R64, R16 ;  /* 0x000000404410723c */ /* 0x040fe20000041810 */
[----:B------:R-:W-:Y:S04]  /*2d40*/  LDSM.16.M88.4 R92, [R205+0xa000] ;  /* 0x00a00000cd5c783b */ /* 0x000fe80000000200 */
[----:B------:R-:W-:Y:S01]  /*2d50*/  LDSM.16.M88.4 R96, [R199+0x8800] ;  /* 0x00880000c760783b */ /* 0x000fe20000000200 */
[----:B------:R-:W-:Y:S03]  /*2d60*/  HMMA.16816.F32.BF16 R28, R68, R66, R28 ;  /* 0x00000042441c723c */ /* 0x000fe6000004181c */
[----:B------:R-:W-:Y:S03]  /*2d70*/  LDSM.16.M88.4 R64, [R205+0x8000] ;  /* 0x00800000cd40783b */ /* 0x000fe60000000200 */
[C---:B------:R-:W-:Y:S01]  /*2d80*/  HMMA.16816.F32.BF16 R60, R12.reuse, R62, RZ ;  /* 0x0000003e0c3c723c */ /* 0x040fe200000418ff */
[----:B------:R-:W0:Y:S05]  /*2d90*/  LDGDEPBAR ;  /* 0x00000000000079af */ /* 0x000e2a0000000000 */
[----:B------:R-:W-:Y:S06]  /*2da0*/  HMMA.16816.F32.BF16 R52, R12, R54, RZ ;  /* 0x000000360c34723c */ /* 0x000fec00000418ff */
[C---:B------:R-:W-:Y:S06]  /*2db0*/  HMMA.16816.F32.BF16 R16, R76.reuse, R88, R16 ;  /* 0x000000584c10723c */ /* 0x040fec0000041810 */
[----:B------:R-:W-:Y:S01]  /*2dc0*/  HMMA.16816.F32.BF16 R28, R76, R90, R28 ;  /* 0x0000005a4c1c723c */ /* 0x000fe2000004181c */
[----:B------:R-:W-:Y:S05]  /*2dd0*/  LDSM.16.M88.4 R88, [R204+0x2000] ;  /* 0x00200000cc58783b */ /* 0x000fea0000000200 */
[C---:B------:R-:W-:Y:S06]  /*2de0*/  HMMA.16816.F32.BF16 R80, R12.reuse, R36, RZ ;  /* 0x000000240c50723c */ /* 0x040fec00000418ff */
        /* <DEDUP_REMOVED lines=13> */
[----:B------:R-:W-:Y:S04]  /*2ec0*/  LDSM.16.M88.4 R48, [R192+0x1800] ;  /* 0x00180000c030783b */ /* 0x000fe80000000200 */
[----:B------:R-:W-:Y:S01]  /*2ed0*/  LDSM.16.M88.4 R12, [R205+0x8800] ;  /* 0x00880000cd0c783b */ /* 0x000fe20000000200 */
[C---:B--2---:R-:W-:Y:S06]  /*2ee0*/  HMMA.16816.F32.BF16 R40, R76.reuse, R8, R40 ;  /* 0x000000084c28723c */ /* 0x044fec0000041828 */
        /* <DEDUP_REMOVED lines=17> */
[----:B------:R-:W2:Y:S05]  /*3000*/  LDSM.16.M88.4 R24, [R199+0x8000] ;  /* 0x00800000c718783b */ /* 0x000eaa0000000200 */
        /* <DEDUP_REMOVED lines=9> */
[----:B------:R-:W1:Y:S05]  /*30a0*/  LDSM.16.M88.4 R12, [R192+0x2000] ;  /* 0x00200000c00c783b */ /* 0x000e6a0000000200 */
[C---:B------:R-:W-:Y:S06]  /*30b0*/  HMMA.16816.F32.BF16 R56, R32.reuse, R8, R56 ;  /* 0x000000082038723c */ /* 0x040fec0000041838 */
[----:B------:R-:W-:Y:S01]  /*30c0*/  HMMA.16816.F32.BF16 R52, R32, R10, R52 ;  /* 0x0000000a2034723c */ /* 0x000fe20000041834 */
[----:B------:R-:W3:Y:S05]  /*30d0*/  LDSM.16.M88.4 R8, [R203+0x3000] ;  /* 0x00300000cb08783b */ /* 0x000eea0000000200 */
[C---:B--2---:R-:W-:Y:S06]  /*30e0*/  HMMA.16816.F32.BF16 R16, R72.reuse, R24, R16 ;  /* 0x000000184810723c */ /* 0x044fec0000041810 */
[----:B------:R-:W-:Y:S01]  /*30f0*/  HMMA.16816.F32.BF16 R28, R72, R26, R28 ;  /* 0x0000001a481c723c */ /* 0x000fe2000004181c */
[----:B------:R-:W-:Y:S05]  /*3100*/  LDSM.16.M88.4 R24, [R204+0x4000] ;  /* 0x00400000cc18783b */ /* 0x000fea0000000200 */
[C---:B------:R-:W-:Y:S06]  /*3110*/  HMMA.16816.F32.BF16 R80, R32.reuse, R36, R80 ;  /* 0x000000242050723c */ /* 0x040fec0000041850 */
[----:B------:R-:W-:Y:S01]  /*3120*/  HMMA.16816.F32.BF16 R76, R32, R38, R76 ;  /* 0x00000026204c723c */ /* 0x000fe2000004184c */
[----:B------:R-:W2:Y:S04]  /*3130*/  LDSM.16.M88.4 R36, [R206+0x4000] ;  /* 0x00400000ce24783b */ /* 0x000ea80000000200 */
[----:B------:R-:W-:Y:S01]  /*3140*/  LDSM.16.M88.4 R32, [R205+0xa800] ;  /* 0x00a80000cd20783b */ /* 0x000fe20000000200 */
[C---:B-1----:R-:W-:Y:S06]  /*3150*/  HMMA.16816.F32.BF16 R16, R48.reuse, R12, R16 ;  /* 0x0000000c3010723c */ /* 0x042fec0000041810 */
[----:B------:R-:W-:Y:S01]  /*3160*/  HMMA.16816.F32.BF16 R28, R48, R14, R28 ;  /* 0x0000000e301c723c */ /* 0x000fe2000004181c */
[----:B------:R-:W-:Y:S05]  /*3170*/  LDSM.16.M88.4 R12, [R202+0x4000] ;  /* 0x00400000ca0c783b */ /* 0x000fea0000000200 */
[C---:B------:R-:W-:Y:S06]  /*3180*/  HMMA.16816.F32.BF16 R40, R88.reuse, R20, R40 ;  /* 0x000000145828723c */ /* 0x040fec0000041828 */
[C---:B------:R-:W-:Y:S01]  /*3190*/  HMMA.16816.F32.BF16 R60, R88.reuse, R22, R60 ;  /* 0x00000016583c723c */ /* 0x040fe2000004183c */
[----:B------:R-:W1:Y:S05]  /*31a0*/  LDSM.16.M88.4 R20, [R203+0x4000] ;  /* 0x00400000cb14783b */ /* 0x000e6a0000000200 */
[C---:B---3--:R-:W-:Y:S06]  /*31b0*/  HMMA.16816.F32.BF16 R56, R88.reuse, R8, R56 ;  /* 0x000000085838723c */ /* 0x048fec0000041838 */
[----:B------:R-:W-:Y:S01]  /*31c0*/  HMMA.16816.F32.BF16 R52, R88, R10, R52 ;  /* 0x0000000a5834723c */ /* 0x000fe20000041834 */
[----:B------:R-:W-:Y:S05]  /*31d0*/  LDSM.16.M88.4 R8, [R199+0xa000] ;  /* 0x00a00000c708783b */ /* 0x000fea0000000200 */
[----:B--2---:R-:W-:Y:S06]  /*31e0*/  HMMA.16816.F32.BF16 R16, R36, R92, R16 ;  /* 0x0000005c2410723c */ /* 0x004fec0000041810 */
[C---:B------:R-:W-:Y:S06]  /*31f0*/  HMMA.16816.F32.BF16 R80, R88.reuse, R84, R80 ;  /* 0x000000545850723c */ /* 0x040fec0000041850 */
[----:B------:R-:W-:Y:S01]  /*3200*/  HMMA.16816.F32.BF16 R76, R88, R86, R76 ;  /* 0x00000056584c723c */ /* 0x000fe2000004184c */
[----:B------:R-:W2:Y:S04]  /*3210*/  LDSM.16.M88.4 R84, [R192+0x3000] ;  /* 0x00300000c054783b */ /* 0x000ea80000000200 */
[----:B------:R-:W-:Y:S01]  /*3220*/  LDSM.16.M88.4 R88, [R203+0x4800] ;  /* 0x00480000cb58783b */ /* 0x000fe20000000200 */
[----:B------:R-:W-:Y:S03]  /*3230*/  HMMA.16816.F32.BF16 R28, R36, R94, R28 ;  /* 0x0000005e241c723c */ /* 0x000fe6000004181c */
[----:B------:R-:W-:Y:S03]  /*3240*/  LDSM.16.M88.4 R92, [R201+0x4000] ;  /* 0x00400000c95c783b */ /* 0x000fe60000000200 */
[C---:B------:R-:W-:Y:S06]  /*3250*/  HMMA.16816.F32.BF16 R40, R72.reuse, R96, R40 ;  /* 0x000000604828723c */ /* 0x040fec0000041828 */
[C---:B------:R-:W-:Y:S06]  /*3260*/  HMMA.16816.F32.BF16 R60, R72.reuse, R98, R60 ;  /* 0x00000062483c723c */ /* 0x040fec000004183c */
[C---:B------:R-:W-:Y:S01]  /*3270*/  HMMA.16816.F32.BF16 R96, R72.reuse, R68, R56 ;  /* 0x000000444860723c */ /* 0x040fe20000041838 */
[----:B------:R-:W-:Y:S05]  /*3280*/  LDSM.16.M88.4 R56, [R192+0x4000] ;  /* 0x00400000c038783b */ /* 0x000fea0000000200 */
[----:B------:R-:W-:Y:S06]  /*3290*/  HMMA.16816.F32.BF16 R52, R72, R70, R52 ;  /* 0x000000464834723c */ /* 0x000fec0000041834 */
[C---:B-1----:R-:W-:Y:S06]  /*32a0*/  HMMA.16816.F32.BF16 R16, R24.reuse, R20, R16 ;  /* 0x000000141810723c */ /* 0x042fec0000041810 */
[----:B------:R-:W-:Y:S01]  /*32b0*/  HMMA.16816.F32.BF16 R28, R24, R22, R28 ;  /* 0x00000016181c723c */ /* 0x000fe2000004181c */
[----:B------:R-:W1:Y:S05]  /*32c0*/  LDSM.16.M88.4 R20, [R205+0xb000] ;  /* 0x00b00000cd14783b */ /* 0x000e6a0000000200 */
[C---:B------:R-:W-:Y:S06]  /*32d0*/  HMMA.16816.F32.BF16 R40, R48.reuse, R44, R40 ;  /* 0x0000002c3028723c */ /* 0x040fec0000041828 */
[C---:B------:R-:W-:Y:S01]  /*32e0*/  HMMA.16816.F32.BF16 R60, R48.reuse, R46, R60 ;  /* 0x0000002e303c723c */ /* 0x040fe2000004183c */
[----:B------:R-:W-:Y:S05]  /*32f0*/  LDSM.16.M88.4 R44, [R199+0xa800] ;  /* 0x00a80000c72c783b */ /* 0x000fea0000000200 */
[----:B--2---:R-:W-:Y:S06]  /*3300*/  HMMA.16816.F32.BF16 R96, R48, R84, R96 ;  /* 0x000000543060723c */ /* 0x004fec0000041860 */
[C---:B------:R-:W-:Y:S06]  /*3310*/  HMMA.16816.F32.BF16 R80, R72.reuse, R64, R80 ;  /* 0x000000404850723c */ /* 0x040fec0000041850 */
[----:B------:R-:W-:Y:S01]  /*3320*/  HMMA.16816.F32.BF16 R76, R72, R66, R76 ;  /* 0x00000042484c723c */ /* 0x000fe2000004184c */
[----:B------:R-:W2:Y:S05]  /*3330*/  LDSM.16.M88.4 R64, [R192+0x3800] ;  /* 0x00380000c040783b */ /* 0x000eaa0000000200 */
[----:B------:R-:W-:Y:S06]  /*3340*/  HMMA.16816.F32.BF16 R52, R48, R86, R52 ;  /* 0x000000563034723c */ /* 0x000fec0000041834 */
[C---:B------:R-:W-:Y:S06]  /*3350*/  HMMA.16816.F32.BF16 R16, R12.reuse, R8, R16 ;  /* 0x000000080c10723c */ /* 0x040fec0000041810 */
[----:B------:R-:W-:Y:S01]  /*3360*/  HMMA.16816.F32.BF16 R28, R12, R10, R28 ;  /* 0x0000000a0c1c723c */ /* 0x000fe2000004181c */
[----:B------:R-:W3:Y:S05]  /*3370*/  LDSM.16.M88.4 R8, [R203+0x5000] ;  /* 0x00500000cb08783b */ /* 0x000eea0000000200 */
[C---:B------:R-:W-:Y:S06]  /*3380*/  HMMA.16816.F32.BF16 R40, R36.reuse, R32, R40 ;  /* 0x000000202428723c */ /* 0x040fec0000041828 */
[C---:B------:R-:W-:Y:S01]  /*3390*/  HMMA.16816.F32.BF16 R60, R36.reuse, R34, R60 ;  /* 0x00000022243c723c */ /* 0x040fe2000004183c */
[----:B------:R-:W-:Y:S05]  /*33a0*/  LDSM.16.M88.4 R32, [R192+0x4800] ;  /* 0x00480000c020783b */ /* 0x000fea0000000200 */
[C---:B-1----:R-:W-:Y:S06]  /*33b0*/  HMMA.16816.F32.BF16 R96, R36.reuse, R20, R96 ;  /* 0x000000142460723c */ /* 0x042fec0000041860 */
[----:B------:R-:W-:Y:S01]  /*33c0*/  HMMA.16816.F32.BF16 R52, R36, R22, R52 ;  /* 0x000000162434723c */ /* 0x000fe20000041834 */
[----:B------:R-:W1:Y:S05]  /*33d0*/  LDSM.16.M88.4 R20, [R205+0xb800] ;  /* 0x00b80000cd14783b */ /* 0x000e6a0000000200 */
[C---:B------:R-:W-:Y:S06]  /*33e0*/  HMMA.16816.F32.BF16 R16, R92.reuse, R56, R16 ;  /* 0x000000385c10723c */ /* 0x040fec0000041810 */
[----:B------:R-:W-:Y:S01]  /*33f0*/  HMMA.16816.F32.BF16 R28, R92, R58, R28 ;  /* 0x0000003a5c1c723c */ /* 0x000fe2000004181c */
[----:B------:R-:W4:Y:S05]  /*3400*/  LDSM.16.M88.4 R56, [R199+0xb000] ;  /* 0x00b00000c738783b */ /* 0x000f2a0000000200 */
[C---:B--2---:R-:W-:Y:S06]  /*3410*/  HMMA.16816.F32.BF16 R80, R48.reuse, R64, R80 ;  /* 0x000000403050723c */ /* 0x044fec0000041850 */
[----:B------:R-:W-:Y:S06]  /*3420*/  HMMA.16816.F32.BF16 R76, R48, R66, R76 ;  /* 0x00000042304c723c */ /* 0x000fec000004184c */
[----:B------:R-:W-:Y:S01]  /*3430*/  HMMA.16816.F32.BF16 R40, R24, R88, R40 ;  /* 0x000000581828723c */ /* 0x000fe20000041828 */
[----:B------:R-:W-:Y:S01]  /*3440*/  FMUL.FTZ R0, R16, UR5 ;  /* 0x0000000510007c20 */ /* 0x000fe20008410000 */
[----:B------:R-:W-:-:S04]  /*3450*/  FMUL.FTZ R3, R17, UR5 ;  /* 0x0000000511037c20 */ /* 0x000fc80008410000 */
[C---:B------:R-:W-:Y:S01]  /*3460*/  HMMA.16816.F32.BF16 R60, R24.reuse, R90, R60 ;  /* 0x0000005a183c723c */ /* 0x040fe2000004183c */
[----:B------:R-:W-:Y:S01]  /*3470*/  FMUL.FTZ R28, R28, UR5 ;  /* 0x000000051c1c7c20 */ /* 0x000fe20008410000 */
[----:B------:R-:W-:Y:S01]  /*3480*/  FMUL.FTZ R29, R29, UR5 ;  /* 0x000000051d1d7c20 */ /* 0x000fe20008410000 */
[----:B------:R-:W-:Y:S01]  /*3490*/  FMUL.FTZ R30, R30, UR5 ;  /* 0x000000051e1e7c20 */ /* 0x000fe20008410000 */
[----:B------:R-:W-:Y:S02]  /*34a0*/  MUFU.TANH R0, R0 ;  /* 0x0000000000007308 */ /* 0x000fe40000002400 */
[C---:B---3--:R-:W-:Y:S06]  /*34b0*/  HMMA.16816.F32.BF16 R96, R24.reuse, R8, R96 ;  /* 0x000000081860723c */ /* 0x048fec0000041860 */
[----:B------:R-:W-:Y:S01]  /*34c0*/  HMMA.16816.F32.BF16 R52, R24, R10, R52 ;  /* 0x0000000a1834723c */ /* 0x000fe20000041834 */
[----:B------:R-:W2:Y:S01]  /*34d0*/  LDSM.16.M88.4 R8, [R203+0x5800] ;  /* 0x00580000cb08783b */ /* 0x000ea20000000200 */
[----:B------:R-:W-:Y:S04]  /*34e0*/  MUFU.TANH R64, R30 ;  /* 0x0000001e00407308 */ /* 0x000fe80000002400 */
[C---:B-1----:R-:W-:Y:S04]  /*34f0*/  HMMA.16816.F32.BF16 R80, R36.reuse, R20, R80 ;  /* 0x000000142450723c */ /* 0x042fe80000041850 */
[----:B------:R-:W-:Y:S02]  /*3500*/  MUFU.TANH R3, R3 ;  /* 0x0000000300037308 */ /* 0x000fe40000002400 */
[----:B------:R-:W-:Y:S06]  /*3510*/  HMMA.16816.F32.BF16 R76, R36, R22, R76 ;  /* 0x00000016244c723c */ /* 0x000fec000004184c */
[C---:B------:R-:W-:Y:S06]  /*3520*/  HMMA.16816.F32.BF16 R40, R12.reuse, R44, R40 ;  /* 0x0000002c0c28723c */ /* 0x040fec0000041828 */
[C---:B------:R-:W-:Y:S01]  /*3530*/  HMMA.16816.F32.BF16 R60, R12.reuse, R46, R60 ;  /* 0x0000002e0c3c723c */ /* 0x040fe2000004183c */
[----:B------:R-:W-:Y:S01]  /*3540*/  FMUL.FTZ R44, R18, UR5 ;  /* 0x00000005122c7c20 */ /* 0x000fe20008410000 */
[----:B------:R-:W-:Y:S01]  /*3550*/  FMUL.FTZ R45, R19, UR5 ;  /* 0x00000005132d7c20 */ /* 0x000fe20008410000 */
[----:B------:R-:W-:Y:S01]  /*3560*/  MUFU.TANH R46, R28 ;  /* 0x0000001c002e7308 */ /* 0x000fe20000002400 */
[----:B------:R-:W1:Y:S02]  /*3570*/  LDSM.16.M88.4 R16, [R192+0x5000] ;  /* 0x00500000c010783b */ /* 0x000e640000000200 */
[C---:B----4-:R-:W-:Y:S05]  /*3580*/  HMMA.16816.F32.BF16 R96, R12.reuse, R56, R96 ;  /* 0x000000380c60723c */ /* 0x050fea0000041860 */
[----:B------:R3:W-:Y:S01]  /*3590*/  MUFU.TANH R47, R29 ;  /* 0x0000001d002f7308 */ /* 0x0007e20000002400 */
[----:B------:R-:W-:Y:S01]  /*35a0*/  HMMA.16816.F32.BF16 R52, R12, R58, R52 ;  /* 0x0000003a0c34723c */ /* 0x000fe20000041834 */
[----:B------:R-:W-:-:S05]  /*35b0*/  FMUL.FTZ R56, R31, UR5 ;  /* 0x000000051f387c20 */ /* 0x000fca0008410000 */
[C---:B--2---:R-:W-:Y:S01]  /*35c0*/  HMMA.16816.F32.BF16 R80, R24.reuse, R8, R80 ;  /* 0x000000081850723c */ /* 0x044fe20000041850 */
[----:B------:R-:W2:Y:S05]  /*35d0*/  MUFU.TANH R44, R44 ;  /* 0x0000002c002c7308 */ /* 0x000eaa0000002400 */
[----:B------:R-:W-:Y:S03]  /*35e0*/  HMMA.16816.F32.BF16 R76, R24, R10, R76 ;  /* 0x0000000a184c723c */ /* 0x000fe6000004184c */
[----:B------:R-:W4:Y:S01]  /*35f0*/  MUFU.TANH R45, R45 ;  /* 0x0000002d002d7308 */ /* 0x000f220000002400 */
[----:B---3--:R-:W3:Y:S02]  /*3600*/  LDSM.16.M88.4 R28, [R199+0xb800] ;  /* 0x00b80000c71c783b */ /* 0x008ee40000000200 */
[----:B------:R-:W-:Y:S01]  /*3610*/  HMMA.16816.F32.BF16 R40, R92, R32, R40 ;  /* 0x000000205c28723c */ /* 0x000fe20000041828 */
[----:B------:R-:W-:-:S04]  /*3620*/  IMAD.SHL.U32 R11, R106, 0x2, RZ ;  /* 0x000000026a0b7824 */ /* 0x000fc800078e00ff */
[----:B------:R-:W-:Y:S01]  /*3630*/  MUFU.TANH R56, R56 ;  /* 0x0000003800387308 */ /* 0x000fe20000002400 */
[----:B------:R-:W-:Y:S01]  /*3640*/  HMMA.16816.F32.BF16 R60, R92, R34, R60 ;  /* 0x000000225c3c723c */ /* 0x000fe2000004183c */
[----:B------:R-:W4:Y:S01]  /*3650*/  LDSM.16.M88.4 R32, [R192+0x5800] ;  /* 0x00580000c020783b */ /* 0x000f220000000200 */
[----:B------:R-:W-:Y:S01]  /*3660*/  LOP3.LUT R11, R11, 0x6, RZ, 0xc0, !PT ;  /* 0x000000060b0b7812 */ /* 0x000fe200078ec0ff */
[----:B------:R-:W-:-:S04]  /*3670*/  DEPBAR.LE SB0, 0x0 ;  /* 0x000080000000791a */ /* 0x000fc80000000000 */
[C---:B-1----:R-:W-:Y:S06]  /*3680*/  HMMA.16816.F32.BF16 R52, R92.reuse, R18, R52 ;  /* 0x000000125c34723c */ /* 0x042fec0000041834 */
[----:B------:R-:W-:Y:S01]  /*3690*/  HMMA.16816.F32.BF16 R96, R92, R16, R96 ;  /* 0x000000105c60723c */ /* 0x000fe20000041860 */
[----:B------:R-:W-:-:S04]  /*36a0*/  IMAD.IADD R18, R4, 0x1, R11 ;  /* 0x0000000104127824 */ /* 0x000fc800078e020b */
[----:B------:R-:W-:Y:S01]  /*36b0*/  FMUL.FTZ R40, R40, UR5 ;  /* 0x0000000528287c20 */ /* 0x000fe20008410000 */
[----:B------:R-:W-:Y:S02]  /*36c0*/  VIADD R10, R18, 0x8 ;  /* 0x00000008120a7836 */ /* 0x000fe40000000000 */
[----:B------:R-:W-:Y:S01]  /*36d0*/  FMUL.FTZ R21, R42, UR5 ;  /* 0x000000052a157c20 */ /* 0x000fe20008410000 */
[CC--:B------:R-:W-:Y:S01]  /*36e0*/  ISETP.GE.AND P0, PT, R18.reuse, R109.reuse, PT ;  /* 0x0000006d1200720c */ /* 0x0c0fe20003f06270 */
[----:B------:R-:W-:Y:S02]  /*36f0*/  VIADD R22, R18, 0x1 ;  /* 0x0000000112167836 */ /* 0x000fe40000000000 */
[----:B------:R-:W-:Y:S01]  /*3700*/  FMUL.FTZ R20, R41, UR5 ;  /* 0x0000000529147c20 */ /* 0x000fe20008410000 */
[-C--:B------:R-:W-:Y:S01]  /*3710*/  ISETP.GE.AND P4, PT, R10, R109.reuse, PT ;  /* 0x0000006d0a00720c */ /* 0x080fe20003f86270 */
[----:B------:R-:W-:Y:S01]  /*3720*/  VIADD R10, R18, 0x9 ;  /* 0x00000009120a7836 */ /* 0x000fe20000000000 */
[----:B------:R-:W-:Y:S01]  /*3730*/  MUFU.TANH R40, R40 ;  /* 0x0000002800287308 */ /* 0x000fe20000002400 */
[----:B------:R-:W-:Y:S01]  /*3740*/  FMUL.FTZ R16, R60, UR5 ;  /* 0x000000053c107c20 */ /* 0x000fe20008410000 */
[----:B--2---:R-:W-:Y:S01]  /*3750*/  FSEL R44, R44, -INF , !P0 ;  /* 0xff8000002c2c7808 */ /* 0x004fe20004000000 */
[----:B------:R-:W-:Y:S01]  /*3760*/  FMUL.FTZ R41, R43, UR5 ;  /* 0x000000052b297c20 */ /* 0x000fe20008410000 */
[-C--:B------:R-:W-:Y:S01]  /*3770*/  ISETP.GE.AND P3, PT, R10, R109.reuse, PT ;  /* 0x0000006d0a00720c */ /* 0x080fe20003f66270 */
[----:B------:R-:W-:Y:S01]  /*3780*/  VIADD R10, R18, 0x11 ;  /* 0x00000011120a7836 */ /* 0x000fe20000000000 */
[C---:B---3--:R-:W-:Y:S01]  /*3790*/  HMMA.16816.F32.BF16 R80, R12.reuse, R28, R80 ;  /* 0x0000001c0c50723c */ /* 0x048fe20000041850 */
[----:B------:R-:W-:Y:S01]  /*37a0*/  FSEL R19, R0, -INF , !P0 ;  /* 0xff80000000137808 */ /* 0x000fe20004000000 */
[----:B------:R-:W1:Y:S01]  /*37b0*/  MUFU.TANH R21, R21 ;  /* 0x0000001500157308 */ /* 0x000e620000002400 */
[-C--:B------:R-:W-:Y:S01]  /*37c0*/  ISETP.GE.AND P5, PT, R22, R109.reuse, PT ;  /* 0x0000006d1600720c */ /* 0x080fe20003fa6270 */
[----:B------:R-:W-:Y:S01]  /*37d0*/  FMUL.FTZ R8, R62, UR5 ;  /* 0x000000053e087c20 */ /* 0x000fe20008410000 */
[-C--:B------:R-:W-:Y:S01]  /*37e0*/  ISETP.GE.AND P2, PT, R10, R109.reuse, PT ;  /* 0x0000006d0a00720c */ /* 0x080fe20003f46270 */
[----:B------:R-:W-:Y:S01]  /*37f0*/  HMMA.16816.F32.BF16 R76, R12, R30, R76 ;  /* 0x0000001e0c4c723c */ /* 0x000fe2000004184c */
[----:B------:R-:W-:Y:S01]  /*3800*/  IADD3 R10, R18, 0x18, RZ ;  /* 0x00000018120a7810 */ /* 0x000fe20007ffe0ff */
[----:B------:R-:W-:Y:S01]  /*3810*/  FMUL.FTZ R9, R61, UR5 ;  /* 0x000000053d097c20 */ /* 0x000fe20008410000 */
[----:B------:R-:W-:Y:S01]  /*3820*/  FMUL.FTZ R17, R63, UR5 ;  /* 0x000000053f117c20 */ /* 0x000fe20008410000 */
[----:B------:R-:W2:Y:S01]  /*3830*/  MUFU.TANH R16, R16 ;  /* 0x0000001000107308 */ /* 0x000ea20000002400 */
[-C--:B------:R-:W-:Y:S01]  /*3840*/  ISETP.GE.AND P0, PT, R10, R109.reuse, PT ;  /* 0x0000006d0a00720c */ /* 0x080fe20003f06270 */
[C---:B------:R-:W-:Y:S01]  /*3850*/  VIADD R10, R18.reuse, 0x19 ;  /* 0x00000019120a7836 */ /* 0x040fe20000000000 */
[----:B----4-:R-:W-:Y:S01]  /*3860*/  FSEL R0, R45, -INF , !P5 ;  /* 0xff8000002d007808 */ /* 0x010fe20006800000 */
[----:B------:R-:W-:Y:S01]  /*3870*/  VIADD R12, R18, 0x10 ;  /* 0x00000010120c7836 */ /* 0x000fe20000000000 */
[----:B------:R-:W-:Y:S01]  /*3880*/  FSEL R23, R3, -INF , !P5 ;  /* 0xff80000003177808 */ /* 0x000fe20006800000 */
[----:B------:R-:W-:Y:S01]  /*3890*/  FMUL.FTZ R96, R96, UR5 ;  /* 0x0000000560607c20 */ /* 0x000fe20008410000 */
[-C--:B------:R-:W-:Y:S01]  /*38a0*/  ISETP.GE.AND P5, PT, R10, R109.reuse, PT ;  /* 0x0000006d0a00720c */ /* 0x080fe20003fa6270 */
[----:B------:R-:W-:Y:S01]  /*38b0*/  MUFU.TANH R20, R20 ;  /* 0x0000001400147308 */ /* 0x000fe20000002400 */
[----:B------:R-:W-:Y:S01]  /*38c0*/  ISETP.GE.AND P1, PT, R12, R109, PT ;  /* 0x0000006d0c00720c */ /* 0x000fe20003f26270 */
[----:B------:R-:W-:-:S02]  /*38d0*/  VIADD R10, R18, 0x20 ;  /* 0x00000020120a7836 */ /* 0x000fc40000000000 */
[----:B------:R-:W-:Y:S01]  /*38e0*/  FMUL.FTZ R98, R98, UR5 ;  /* 0x0000000562627c20 */ /* 0x000fe20008410000 */
[----:B------:R-:W-:Y:S01]  /*38f0*/  FSEL R64, R64, -INF , !P4 ;  /* 0xff80000040407808 */ /* 0x000fe20006000000 */
[----:B------:R-:W-:Y:S01]  /*3900*/  FMUL.FTZ R97, R97, UR5 ;  /* 0x0000000561617c20 */ /* 0x000fe20008410000 */
[C---:B------:R-:W-:Y:S01]  /*3910*/  HMMA.16816.F32.BF16 R80, R92.reuse, R32, R80 ;  /* 0x000000205c50723c */ /* 0x040fe20000041850 */
[----:B-1----:R-:W-:Y:S01]  /*3920*/  FSEL R14, R21, -INF , !P1 ;  /* 0xff800000150e7808 */ /* 0x002fe20004800000 */
[----:B------:R-:W1:Y:S01]  /*3930*/  MUFU.TANH R41, R41 ;  /* 0x0000002900297308 */ /* 0x000e620000002400 */
[----:B------:R-:W-:Y:S01]  /*3940*/  FSEL R15, R40, -INF , !P1 ;  /* 0xff800000280f7808 */ /* 0x000fe20004800000 */
[----:B------:R-:W-:Y:S01]  /*3950*/  FMUL.FTZ R99, R99, UR5 ;  /* 0x0000000563637c20 */ /* 0x000fe20008410000 */
[----:B------:R-:W-:Y:S01]  /*3960*/  ISETP.GT.AND P1, PT, R135, R208, PT ;  /* 0x000000d08700720c */ /* 0x000fe20003f24270 */
[----:B------:R-:W-:Y:S01]  /*3970*/  HMMA.16816.F32.BF16 R76, R92, R34, R76 ;  /* 0x000000225c4c723c */ /* 0x000fe2000004184c */
[----:B------:R-:W-:Y:S01]  /*3980*/  FSEL R25, R46, -INF , !P4 ;  /* 0xff8000002e197808 */ /* 0x000fe20006000000 */
[----:B------:R-:W-:Y:S01]  /*3990*/  FMUL.FTZ R52, R52, UR5 ;  /* 0x0000000534347c20 */ /* 0x000fe20008410000 */
[-C--:B------:R-:W-:Y:S01]  /*39a0*/  ISETP.GE.AND P4, PT, R10, R109.reuse, PT ;  /* 0x0000006d0a00720c */ /* 0x080fe20003f86270 */
[----:B------:R-:W3:Y:S01]  /*39b0*/  MUFU.TANH R8, R8 ;  /* 0x0000000800087308 */ /* 0x000ee20000002400 */
[----:B------:R-:W-:Y:S01]  /*39c0*/  VIADD R10, R18, 0x21 ;  /* 0x00000021120a7836 */ /* 0x000fe20000000000 */
[----:B------:R-:W-:Y:S01]  /*39d0*/  FSEL R56, R56, -INF , !P3 ;  /* 0xff80000038387808 */ /* 0x000fe20005800000 */
[----:B------:R-:W-:Y:S01]  /*39e0*/  FMUL.FTZ R53, R53, UR5 ;  /* 0x0000000535357c20 */ /* 0x000fe20008410000 */
[----:B------:R-:W-:Y:S01]  /*39f0*/  FSEL R47, R47, -INF , !P3 ;  /* 0xff8000002f2f7808 */ /* 0x000fe20005800000 */
[----:B------:R-:W-:Y:S01]  /*3a00*/  FMUL.FTZ R54, R54, UR5 ;  /* 0x0000000536367c20 */ /* 0x000fe20008410000 */
[----:B------:R-:W-:Y:S01]  /*3a10*/  FMUL.FTZ R55, R55, UR5 ;  /* 0x0000000537377c20 */ /* 0x000fe20008410000 */
[-C--:B------:R-:W-:Y:S01]  /*3a20*/  ISETP.GE.AND P3, PT, R10, R109.reuse, PT ;  /* 0x0000006d0a00720c */ /* 0x080fe20003f66270 */
[----:B------:R-:W4:Y:S01]  /*3a30*/  MUFU.TANH R9, R9 ;  /* 0x0000000900097308 */ /* 0x000f220000002400 */
[----:B------:R-:W4:Y:S01]  /*3a40*/  @!P1 LDC.64 R218, c[0x0][0x218] ;  /* 0x00008600ffda9b82 */ /* 0x000f220000000a00 */
[----:B------:R-:W-:Y:S01]  /*3a50*/  VIADD R10, R18, 0x28 ;  /* 0x00000028120a7836 */ /* 0x000fe20000000000 */
[----:B--2---:R-:W-:Y:S01]  /*3a60*/  FSEL R11, R16, -INF , !P0 ;  /* 0xff800000100b7808 */ /* 0x004fe20004000000 */
[----:B------:R-:W-:Y:S01]  /*3a70*/  VIADD R16, R18, 0x30 ;  /* 0x0000003012107836 */ /* 0x000fe20000000000 */
[----:B-1----:R-:W-:Y:S01]  /*3a80*/  FSEL R12, R41, -INF , !P2 ;  /* 0xff800000290c7808 */ /* 0x002fe20005000000 */
[----:B------:R-:W-:Y:S01]  /*3a90*/  FMUL.FTZ R80, R80, UR5 ;  /* 0x0000000550507c20 */ /* 0x000fe20008410000 */
[----:B------:R-:W-:Y:S01]  /*3aa0*/  FMUL.FTZ R82, R82, UR5 ;  /* 0x0000000552527c20 */ /* 0x000fe20008410000 */
[----:B------:R-:W1:Y:S01]  /*3ab0*/  MUFU.TANH R17, R17 ;  /* 0x0000001100117308 */ /* 0x000e620000002400 */
[----:B------:R-:W-:Y:S01]  /*3ac0*/  FMUL.FTZ R81, R81, UR5 ;  /* 0x0000000551517c20 */ /* 0x000fe20008410000 */
[----:B------:R-:W-:Y:S01]  /*3ad0*/  FSEL R13, R20, -INF , !P2 ;  /* 0xff800000140d7808 */ /* 0x000fe20005000000 */
[----:B------:R-:W-:Y:S01]  /*3ae0*/  FMUL.FTZ R83, R83, UR5 ;  /* 0x0000000553537c20 */ /* 0x000fe20008410000 */
[----:B------:R-:W-:Y:S01]  /*3af0*/  FMUL.FTZ R76, R76, UR5 ;  /* 0x000000054c4c7c20 */ /* 0x000fe20008410000 */
[----:B------:R-:W-:Y:S01]  /*3b00*/  FMUL.FTZ R78, R78, UR5 ;  /* 0x000000054e4e7c20 */ /* 0x000fe20008410000 */
[----:B------:R-:W-:Y:S01]  /*3b10*/  FMUL.FTZ R79, R79, UR5 ;  /* 0x000000054f4f7c20 */ /* 0x000fe20008410000 */
[----:B------:R-:W-:Y:S01]  /*3b20*/  FMUL.FTZ R77, R77, UR5 ;  /* 0x000000054d4d7c20 */ /* 0x000fe20008410000 */
[----:B------:R-:W2:Y:S01]  /*3b30*/  MUFU.TANH R169, R96 ;  /* 0x0000006000a97308 */ /* 0x000ea20000002400 */
[----:B------:R-:W-:Y:S01]  /*3b40*/  ISETP.GE.AND P2, PT, R10, R109, PT ;  /* 0x0000006d0a00720c */ /* 0x000fe20003f46270 */
[----:B------:R-:W-:Y:S01]  /*3b50*/  VIADD R20, R18, 0x29 ;  /* 0x0000002912147836 */ /* 0x000fe20000000000 */
[----:B---3--:R-:W-:-:S02]  /*3b60*/  FSEL R10, R8, -INF , !P0 ;  /* 0xff800000080a7808 */ /* 0x008fc40004000000 */
[----:B----4-:R-:W-:Y:S02]  /*3b70*/  FSEL R9, R9, -INF , !P5 ;  /* 0xff80000009097808 */ /* 0x010fe40006800000 */
[-C--:B------:R-:W-:Y:S01]  /*3b80*/  ISETP.GE.AND P0, PT, R20, R109.reuse, PT ;  /* 0x0000006d1400720c */ /* 0x080fe20003f06270 */
[----:B------:R-:W3:Y:S01]  /*3b90*/  MUFU.TANH R160, R98 ;  /* 0x0000006200a07308 */ /* 0x000ee20000002400 */
[----:B-1----:R-:W-:Y:S02]  /*3ba0*/  FSEL R8, R17, -INF , !P5 ;  /* 0xff80000011087808 */ /* 0x002fe40006800000 */
[----:B------:R-:W-:Y:S01]  /*3bb0*/  ISETP.GE.AND P5, PT, R16, R109, PT ;  /* 0x0000006d1000720c */ /* 0x000fe20003fa6270 */
[----:B------:R-:W-:-:S04]  /*3bc0*/  VIADD R16, R18, 0x31 ;  /* 0x0000003112107836 */ /* 0x000fc80000000000 */
[----:B------:R-:W1:Y:S01]  /*3bd0*/  MUFU.TANH R161, R97 ;  /* 0x0000006100a17308 */ /* 0x000e620000002400 */
[----:B--2---:R-:W-:-:S07]  /*3be0*/  FSEL R169, R169, -INF , !P4 ;  /* 0xff800000a9a97808 */ /* 0x004fce0006000000 */
[----:B------:R-:W2:Y:S01]  /*3bf0*/  MUFU.TANH R176, R99 ;  /* 0x0000006300b07308 */ /* 0x000ea20000002400 */
[----:B---3--:R-:W-:Y:S02]  /*3c00*/  FSEL R160, R160, -INF , !P4 ;  /* 0xff800000a0a07808 */ /* 0x008fe40006000000 */
[----:B------:R-:W-:Y:S01]  /*3c10*/  ISETP.GE.AND P4, PT, R16, R109, PT ;  /* 0x0000006d1000720c */ /* 0x000fe20003f86270 */
[C---:B------:R-:W-:Y:S02]  /*3c20*/  VIADD R16, R18.reuse, 0x38 ;  /* 0x0000003812107836 */ /* 0x040fe40000000000 */
[----:B------:R-:W-:Y:S02]  /*3c30*/  VIADD R18, R18, 0x39 ;  /* 0x0000003912127836 */ /* 0x000fe40000000000 */
[----:B------:R-:W3:Y:S01]  /*3c40*/  MUFU.TANH R165, R52 ;  /* 0x0000003400a57308 */ /* 0x000ee20000002400 */
[----:B-1----:R-:W-:-:S07]  /*3c50*/  FSEL R161, R161, -INF , !P3 ;  /* 0xff800000a1a17808 */ /* 0x002fce0005800000 */
[----:B------:R-:W1:Y:S01]  /*3c60*/  MUFU.TANH R163, R53 ;  /* 0x0000003500a37308 */ /* 0x000e620000002400 */
[----:B--2---:R-:W-:Y:S02]  /*3c70*/  FSEL R176, R176, -INF , !P3 ;  /* 0xff800000b0b07808 */ /* 0x004fe40005800000 */
[----:B------:R-:W-:-:S05]  /*3c80*/  ISETP.GE.AND P3, PT, R16, R109, PT ;  /* 0x0000006d1000720c */ /* 0x000fca0003f66270 */
[----:B------:R-:W2:Y:S01]  /*3c90*/  MUFU.TANH R164, R54 ;  /* 0x0000003600a47308 */ /* 0x000ea20000002400 */
[----:B---3--:R-:W-:-:S07]  /*3ca0*/  FSEL R165, R165, -INF , !P2 ;  /* 0xff800000a5a57808 */ /* 0x008fce0005000000 */
[----:B------:R-:W3:Y:S01]  /*3cb0*/  MUFU.TANH R174, R55 ;  /* 0x0000003700ae7308 */ /* 0x000ee20000002400 */
[----:B-1----:R-:W-:-:S07]  /*3cc0*/  FSEL R163, R163, -INF , !P0 ;  /* 0xff800000a3a37808 */ /* 0x002fce0004000000 */
[----:B------:R-:W1:Y:S01]  /*3cd0*/  MUFU.TANH R177, R80 ;  /* 0x0000005000b17308 */ /* 0x000e620000002400 */
[----:B--2---:R-:W-:Y:S02]  /*3ce0*/  FSEL R164, R164, -INF , !P2 ;  /* 0xff800000a4a47808 */ /* 0x004fe40005000000 */
[----:B------:R-:W-:-:S05]  /*3cf0*/  ISETP.GE.AND P2, PT, R18, R109, PT ;  /* 0x0000006d1200720c */ /* 0x000fca0003f46270 */
[----:B------:R-:W2:Y:S01]  /*3d00*/  MUFU.TANH R170, R82 ;  /* 0x0000005200aa7308 */ /* 0x000ea20000002400 */
[----:B---3--:R-:W-:Y:S02]  /*3d10*/  FSEL R174, R174, -INF , !P0 ;  /* 0xff800000aeae7808 */ /* 0x008fe40004000000 */
[----:B------:R-:W-:-:S04]  /*3d20*/  @!P1 LEA R218, P0, R102, R218, 0x1 ;  /* 0x000000da66da9211 */ /* 0x000fc800078008ff */
[----:B------:R-:W-:Y:S01]  /*3d30*/  @!P1 LEA.HI.X R219, R102, R219, R105, 0x1, P0 ;  /* 0x000000db66db9211 */ /* 0x000fe200000f0c69 */
        /* <DEDUP_REMOVED lines=76> */
.L_x_4618:
[----:B------:R-:W-:-:S04]  /*4200*/  LEA R4, -R100, RZ, 0x6 ;  /* 0x000000ff64047211 */ /* 0x000fc800078e31ff */
[----:B------:R-:W-:-:S07]  /*4210*/  SHF.R.S32.HI R3, RZ, 0x1f, R4 ;  /* 0x0000001fff037819 */ /* 0x000fce0000011404 */
.L_x_4619:
        /* <DEDUP_REMOVED lines=29> */
.L_x_4617:
        /* <DEDUP_REMOVED lines=79> */
[----:B------:R-:W-:Y:S01]  /*48e0*/  LDSM.16.MT88.4 R12, [R198+0xc800] ;  /* 0x00c80000c60c783b */ /* 0x000fe20000004200 */
[--C-:B------:R-:W-:Y:S01]  /*48f0*/  FFMA.FTZ R156, R169, UR5, -R172.reuse ;  /* 0x00000005a99c7c23 */ /* 0x100fe200080108ac */
[--C-:B------:R-:W-:Y:S01]  /*4900*/  FFMA.FTZ R158, R165, UR5, -R172.reuse ;  /* 0x00000005a59e7c23 */ /* 0x100fe200080108ac */
[--C-:B------:R-:W-:Y:S01]  /*4910*/  FFMA.FTZ R161, R161, UR5, -R172.reuse ;  /* 0x00000005a1a17c23 */ /* 0x100fe200080108ac */
[----:B------:R-:W-:Y:S01]  /*4920*/  LDSM.16.MT88.4 R8, [R200+0xe800] ;  /* 0x00e80000c808783b */ /* 0x000fe20000004200 */
[--C-:B------:R-:W-:Y:S01]  /*4930*/  FFMA.FTZ R163, R163, UR5, -R172.reuse ;  /* 0x00000005a3a37c23 */ /* 0x100fe200080108ac */
[--C-:B------:R-:W-:Y:S01]  /*4940*/  FFMA.FTZ R160, R160, UR5, -R167.reuse ;  /* 0x00000005a0a07c23 */ /* 0x100fe200080108a7 */
[----:B------:R-:W-:Y:S01]  /*4950*/  MUFU.EX2 R153, R153 ;  /* 0x0000009900997308 */ /* 0x000fe20000000800 */
[----:B------:R-:W2:Y:S01]  /*4960*/  LDSM.16.MT88.4 R56, [R197+0xe000] ;  /* 0x00e00000c538783b */ /* 0x000ea20000004200 */
[--C-:B------:R-:W-:Y:S01]  /*4970*/  FFMA.FTZ R165, R176, UR5, -R167.reuse ;  /* 0x00000005b0a57c23 */ /* 0x100fe200080108a7 */
[--C-:B------:R-:W-:Y:S01]  /*4980*/  FFMA.FTZ R164, R164, UR5, -R167.reuse ;  /* 0x00000005a4a47c23 */ /* 0x100fe200080108a7 */
[--C-:B------:R-:W-:Y:S01]  /*4990*/  FFMA.FTZ R169, R174, UR5, -R167.reuse ;  /* 0x00000005aea97c23 */ /* 0x100fe200080108a7 */
[----:B------:R-:W3:Y:S01]  /*49a0*/  LDSM.16.MT88.4 R64, [R196+0xe000] ;  /* 0x00e00000c440783b */ /* 0x000ee20000004200 */
[--C-:B------:R-:W-:Y:S01]  /*49b0*/  FFMA.FTZ R174, R177, UR5, -R172.reuse ;  /* 0x00000005b1ae7c23 */ /* 0x100fe200080108ac */
[--C-:B------:R-:W-:Y:S01]  /*49c0*/  FFMA.FTZ R175, R175, UR5, -R172.reuse ;  /* 0x00000005afaf7c23 */ /* 0x100fe200080108ac */
[----:B------:R-:W4:Y:S01]  /*49d0*/  MUFU.EX2 R148, R148 ;  /* 0x0000009400947308 */ /* 0x000f220000000800 */
[----:B-1----:R-:W-:Y:S01]  /*49e0*/  F2FP.BF16.F32.PACK_AB R96, R152, R157 ;  /* 0x0000009d9860723e */ /* 0x002fe200000010ff */
[----:B------:R-:W1:Y:S01]  /*49f0*/  LDSM.16.MT88.4 R20, [R197+0xe800] ;  /* 0x00e80000c514783b */ /* 0x000e620000004200 */
[--C-:B------:R-:W-:Y:S01]  /*4a00*/  FFMA.FTZ R173, R173, UR5, -R172.reuse ;  /* 0x00000005adad7c23 */ /* 0x100fe200080108ac */
[----:B------:R-:W-:Y:S01]  /*4a10*/  FFMA.FTZ R172, R171, UR5, -R172 ;  /* 0x00000005abac7c23 */ /* 0x000fe200080108ac */
[--C-:B------:R-:W-:Y:S01]  /*4a20*/  FFMA.FTZ R170, R170, UR5, -R167.reuse ;  /* 0x00000005aaaa7c23 */ /* 0x100fe200080108a7 */
[----:B------:R-:W5:Y:S01]  /*4a30*/  LDSM.16.MT88.4 R16, [R196+0xe800] ;  /* 0x00e80000c410783b */ /* 0x000f620000004200 */
[--C-:B------:R-:W-:Y:S01]  /*4a40*/  FFMA.FTZ R171, R168, UR5, -R167.reuse ;  /* 0x00000005a8ab7c23 */ /* 0x100fe200080108a7 */
[----:B------:R-:W-:Y:S01]  /*4a50*/  MUFU.EX2 R154, R154 ;  /* 0x0000009a009a7308 */ /* 0x000fe20000000800 */
[--C-:B------:R-:W-:Y:S01]  /*4a60*/  FFMA.FTZ R166, R166, UR5, -R167.reuse ;  /* 0x00000005a6a67c23 */ /* 0x100fe200080108a7 */
[----:B------:R-:W-:Y:S01]  /*4a70*/  LDSM.16.MT88.4 R28, [R196+0xc800] ;  /* 0x00c80000c41c783b */ /* 0x000fe20000004200 */
[----:B------:R-:W-:Y:S01]  /*4a80*/  FFMA.FTZ R223, R162, UR5, -R167 ;  /* 0x00000005a2df7c23 */ /* 0x000fe200080108a7 */
[----:B------:R-:W-:Y:S01]  /*4a90*/  FADD.FTZ R152, R157, R152 ;  /* 0x000000989d987221 */ /* 0x000fe20000010000 */
[----:B------:R-:W-:Y:S01]  /*4aa0*/  ISETP.GT.AND P0, PT, R135, R208, PT ;  /* 0x000000d08700720c */ /* 0x000fe20003f04270 */
[----:B------:R-:W-:Y:S02]  /*4ab0*/  LDSM.16.MT88.4 R24, [R198+0xe800] ;  /* 0x00e80000c618783b */ /* 0x000fe40000004200 */
        /* <DEDUP_REMOVED lines=27> */
[C---:B---3--:R-:W-:Y:S01]  /*4c70*/  HMMA.16816.F32.BF16 R60, R96.reuse, R64, RZ ;  /* 0x00000040603c723c */ /* 0x048fe200000418ff */
        /* <DEDUP_REMOVED lines=21> */
[C---:B------:R-:W-:Y:S05]  /*4dd0*/  HMMA.16816.F32.BF16 R36, R4.reuse, R8, R36 ;  /* 0x000000080424723c */ /* 0x040fea0000041824 */
[----:B------:R-:W-:Y:S01]  /*4de0*/  MUFU.EX2 R160, R160 ;  /* 0x000000a000a07308 */ /* 0x000fe20000000800 */
[----:B------:R-:W-:Y:S01]  /*4df0*/  HMMA.16816.F32.BF16 R40, R4, R10, R40 ;  /* 0x0000000a0428723c */ /* 0x000fe20000041828 */
[----:B------:R-:W4:Y:S05]  /*4e00*/  LDSM.16.MT88.4 R8, [R198+0x10800] ;  /* 0x01080000c608783b */ /* 0x000f2a0000004200 */
[C---:B------:R-:W-:Y:S01]  /*4e10*/  HMMA.16816.F32.BF16 R80, R96.reuse, R82, RZ ;  /* 0x000000526050723c */ /* 0x040fe200000418ff */
[----:B------:R-:W2:Y:S05]  /*4e20*/  MUFU.EX2 R165, R165 ;  /* 0x000000a500a57308 */ /* 0x000eaa0000000800 */
[----:B------:R-:W-:Y:S03]  /*4e30*/  HMMA.16816.F32.BF16 R112, R96, R108, RZ ;  /* 0x0000006c6070723c */ /* 0x000fe600000418ff */
[----:B------:R-:W-:Y:S03]  /*4e40*/  MUFU.EX2 R164, R164 ;  /* 0x000000a400a47308 */ /* 0x000fe60000000800 */
[C---:B-1----:R-:W-:Y:S05]  /*4e50*/  HMMA.16816.F32.BF16 R52, R4.reuse, R20, R52 ;  /* 0x000000140434723c */ /* 0x042fea0000041834 */
[----:B------:R-:W1:Y:S01]  /*4e60*/  MUFU.EX2 R169, R169 ;  /* 0x000000a900a97308 */ /* 0x000e620000000800 */
[C---:B------:R-:W-:Y:S01]  /*4e70*/  HMMA.16816.F32.BF16 R56, R4.reuse, R22, R56 ;  /* 0x000000160438723c */ /* 0x040fe20000041838 */
[----:B------:R-:W2:Y:S05]  /*4e80*/  LDSM.16.MT88.4 R20, [R197+0x10800] ;  /* 0x01080000c514783b */ /* 0x000eaa0000004200 */
[C---:B-----5:R-:W-:Y:S01]  /*4e90*/  HMMA.16816.F32.BF16 R60, R4.reuse, R16, R60 ;  /* 0x00000010043c723c */ /* 0x060fe2000004183c */
[----:B------:R-:W-:Y:S05]  /*4ea0*/  MUFU.EX2 R174, R174 ;  /* 0x000000ae00ae7308 */ /* 0x000fea0000000800 */
[----:B------:R-:W-:Y:S01]  /*4eb0*/  HMMA.16816.F32.BF16 R64, R4, R18, R64 ;  /* 0x000000120440723c */ /* 0x000fe20000041840 */
[----:B------:R-:W5:Y:S02]  /*4ec0*/  LDSM.16.MT88.4 R16, [R196+0x10800] ;  /* 0x01080000c410783b */ /* 0x000f640000004200 */
[----:B------:R-:W1:Y:S03]  /*4ed0*/  MUFU.EX2 R175, R175 ;  /* 0x000000af00af7308 */ /* 0x000e660000000800 */
        /* <DEDUP_REMOVED lines=48> */
[----:B-1----:R-:W-:Y:S01]  /*51e0*/  F2FP.BF16.F32.PACK_AB R7, R169, R164 ;  /* 0x000000a4a907723e */ /* 0x002fe200000010ff */
[----:B------:R-:W-:-:S02]  /*51f0*/  FADD.FTZ R165, R165, R160 ;  /* 0x000000a0a5a57221 */ /* 0x000fc40000010000 */
[----:B------:R-:W-:Y:S02]  /*5200*/  FADD.FTZ R158, R158, R161 ;  /* 0x000000a19e9e7221 */ /* 0x000fe40000010000 */
[----:B------:R-:W-:Y:S02]  /*5210*/  FADD.FTZ R164, R164, R165 ;  /* 0x000000a5a4a47221 */ /* 0x000fe40000010000 */
[----:B---3--:R-:W-:Y:S01]  /*5220*/  HMMA.16816.F32.BF16 R112, R4, R12, R112 ;  /* 0x0000000c0470723c */ /* 0x008fe20000041870 */
[----:B------:R-:W-:Y:S01]  /*5230*/  FADD.FTZ R163, R163, R158 ;  /* 0x0000009ea3a37221 */ /* 0x000fe20000010000 */
[----:B------:R-:W-:-:S04]  /*5240*/  FADD.FTZ R169, R169, R164 ;  /* 0x000000a4a9a97221 */ /* 0x000fc80000010000 */
[C---:B------:R-:W-:Y:S01]  /*5250*/  HMMA.16816.F32.BF16 R108, R4.reuse, R14, R108 ;  /* 0x0000000e046c723c */ /* 0x040fe2000004186c */
[----:B------:R-:W1:Y:S05]  /*5260*/  LDSM.16.MT88.4 R12, [R198+0x11000] ;  /* 0x01100000c60c783b */ /* 0x000e6a0000004200 */
[C---:B----4-:R-:W-:Y:S06]  /*5270*/  HMMA.16816.F32.BF16 R52, R4.reuse, R8, R52 ;  /* 0x000000080434723c */ /* 0x050fec0000041834 */
        /* <DEDUP_REMOVED lines=87> */
.L_x_4624:
        /* <DEDUP_REMOVED lines=66> */
.L_x_4621:
[C---:B------:R-:W-:Y:S04]  /*5c10*/  LEA R210, P0, R10.reuse, R210, 0x1 ;  /* 0x000000d20ad27211 */ /* 0x040fe800078008ff */
[----:B------:R-:W-:Y:S02]  /*5c20*/  LEA.HI.X R209, R10, R209, R2, 0x1, P0 ;  /* 0x000000d10ad17211 */ /* 0x000fe400000f0c02 */
[----:B------:R-:W-:Y:S02]  /*5c30*/  IADD3 R226, P0, R210, UR12, RZ ;  /* 0x0000000cd2e27c10 */ /* 0x000fe4000ff1e0ff */
[----:B------:R-:W-:Y:S02]  /*5c40*/  MOV R211, R209 ;  /* 0x000000d100d37202 */ /* 0x000fe40000000f00 */
[----:B------:R-:W-:Y:S02]  /*5c50*/  IADD3.X R227, R209, UR11, RZ, P0, !PT ;  /* 0x0000000bd1e37c10 */ /* 0x000fe400087fe4ff */
[----:B------:R-:W-:Y:S01]  /*5c60*/  IADD3 R132, P0, R226, UR12, RZ ;  /* 0x0000000ce2847c10 */ /* 0x000fe2000ff1e0ff */
[----:B------:R-:W-:Y:S01]  /*5c70*/  @!PT LDS RZ, [RZ] ;  /* 0x00000000fffff984 */ /* 0x000fe20000000800 */
[----:B------:R-:W-:Y:S01]  /*5c80*/  @!PT LDS RZ, [RZ] ;  /* 0x00000000fffff984 */ /* 0x000fe20000000800 */
[----:B------:R-:W-:Y:S01]  /*5c90*/  @!PT LDS RZ, [RZ] ;  /* 0x00000000fffff984 */ /* 0x000fe20000000800 */
[----:B------:R-:W-:Y:S03]  /*5ca0*/  LDGSTS.E.BYPASS.LTC128B.128 [R213+0xc000], desc[UR14][R210.64] ;  /* 0x0c000000d2d57fae */ /* 0x000fe6000b901d4e */
[----:B------:R-:W-:Y:S02]  /*5cb0*/  IADD3.X R133, R227, UR11, RZ, P0, !PT ;  /* 0x0000000be3857c10 */ /* 0x000fe400087fe4ff */
[----:B------:R-:W-:Y:S01]  /*5cc0*/  LDGSTS.E.BYPASS.LTC128B.128 [R213+0xe000], desc[UR14][R210.64+0x80] ;  /* 0x0e000080d2d57fae */ /* 0x000fe2000b901d4e */
[----:B------:R-:W-:Y:S04]  /*5cd0*/  IADD3 R2, P0, R132, UR12, RZ ;  /* 0x0000000c84027c10 */ /* 0x000fe8000ff1e0ff */
[----:B------:R-:W-:Y:S01]  /*5ce0*/  LDGSTS.E.BYPASS.LTC128B.128 [R213+0x10000], desc[UR14][R210.64+0x100] ;  /* 0x10000100d2d57fae */ /* 0x000fe2000b901d4e */
[----:B------:R-:W-:Y:S02]  /*5cf0*/  IADD3.X R3, R133, UR11, RZ, P0, !PT ;  /* 0x0000000b85037c10 */ /* 0x000fe400087fe4ff */
[----:B------:R-:W-:Y:S02]  /*5d00*/  ISETP.GT.AND P0, PT, R221, R208, PT ;  /* 0x000000d0dd00720c */ /* 0x000fe40003f04270 */
[----:B------:R-:W-:Y:S05]  /*5d10*/  LDGSTS.E.BYPASS.LTC128B.128 [R213+0xc800], desc[UR14][R226.64] ;  /* 0x0c800000e2d57fae */ /* 0x000fea000b901d4e */
[----:B------:R-:W-:Y:S05]  /*5d20*/  LDGSTS.E.BYPASS.LTC128B.128 [R213+0xe800], desc[UR14][R226.64+0x80] ;  /* 0x0e800080e2d57fae */ /* 0x000fea000b901d4e */
[----:B------:R1:W-:Y:S05]  /*5d30*/  LDGSTS.E.BYPASS.LTC128B.128 [R213+0x10800], desc[UR14][R226.64+0x100] ;  /* 0x10800100e2d57fae */ /* 0x0003ea000b901d4e */
[----:B------:R-:W-:Y:S05]  /*5d40*/  LDGSTS.E.BYPASS.LTC128B.128 [R213+0xd000], desc[UR14][R132.64] ;  /* 0x0d00000084d57fae */ /* 0x000fea000b901d4e */
[----:B------:R-:W-:Y:S05]  /*5d50*/  LDGSTS.E.BYPASS.LTC128B.128 [R213+0xf000], desc[UR14][R132.64+0x80] ;  /* 0x0f00008084d57fae */ /* 0x000fea000b901d4e */
[----:B------:R-:W-:Y:S05]  /*5d60*/  LDGSTS.E.BYPASS.LTC128B.128 [R213+0x11000], desc[UR14][R132.64+0x100] ;  /* 0x1100010084d57fae */ /* 0x000fea000b901d4e */
[----:B------:R-:W-:Y:S05]  /*5d70*/  LDGSTS.E.BYPASS.LTC128B.128 [R213+0xd800], desc[UR14][R2.64] ;  /* 0x0d80000002d57fae */ /* 0x000fea000b901d4e */
[----:B------:R-:W-:Y:S05]  /*5d80*/  LDGSTS.E.BYPASS.LTC128B.128 [R213+0xf800], desc[UR14][R2.64+0x80] ;  /* 0x0f80008002d57fae */ /* 0x000fea000b901d4e */
[----:B------:R2:W-:Y:S05]  /*5d90*/  LDGSTS.E.BYPASS.LTC128B.128 [R213+0x11800], desc[UR14][R2.64+0x100] ;  /* 0x1180010002d57fae */ /* 0x0005ea000b901d4e */
[----:B------:R-:W-:Y:S05]  /*5da0*/  LDSM.16.M88.4 R136, [R206] ;  /* 0x00000000ce88783b */ /* 0x000fea0000000200 */
[----:B------:R-:W3:Y:S05]  /*5db0*/  LDSM.16.M88.4 R140, [R205+0x6000] ;  /* 0x00600000cd8c783b */ /* 0x000eea0000000200 */
[----:B------:R-:W4:Y:S05]  /*5dc0*/  LDSM.16.M88.4 R144, [R205+0x6800] ;  /* 0x00680000cd90783b */ /* 0x000f2a0000000200 */
[----:B------:R-:W5:Y:S05]  /*5dd0*/  LDSM.16.M88.4 R148, [R205+0x7000] ;  /* 0x00700000cd94783b */ /* 0x000f6a0000000200 */
[----:B------:R-:W1:Y:S05]  /*5de0*/  LDSM.16.M88.4 R152, [R205+0x7800] ;  /* 0x00780000cd98783b */ /* 0x000e6a0000000200 */
[----:B------:R-:W0:Y:S05]  /*5df0*/  LDGDEPBAR ;  /* 0x00000000000079af */ /* 0x000e2a0000000000 */
[----:B------:R-:W-:Y:S05]  /*5e00*/  LDSM.16.M88.4 R156, [R204] ;  /* 0x00000000cc9c783b */ /* 0x000fea0000000200 */
[----:B------:R-:W2:Y:S05]  /*5e10*/  LDSM.16.M88.4 R160, [R203] ;  /* 0x00000000cba0783b */ /* 0x000eaa0000000200 */
[----:B------:R-:W2:Y:S05]  /*5e20*/  LDSM.16.M88.4 R164, [R195] ;  /* 0x00000000c3a4783b */ /* 0x000eaa0000000200 */
[----:B------:R-:W2:Y:S01]  /*5e30*/  LDSM.16.M88.4 R168, [R194] ;  /* 0x00000000c2a8783b */ /* 0x000ea20000000200 */
[C---:B---3--:R-:W-:Y:S04]  /*5e40*/  HMMA.16816.F32.BF16 R4, R136.reuse, R140, RZ ;  /* 0x0000008c8804723c */ /* 0x048fe800000418ff */
[----:B------:R-:W3:Y:S02]  /*5e50*/  LDSM.16.M88.4 R172, [R193] ;  /* 0x00000000c1ac783b */ /* 0x000ee40000000200 */
[C---:B------:R-:W-:Y:S03]  /*5e60*/  HMMA.16816.F32.BF16 R8, R136.reuse, R142, RZ ;  /* 0x0000008e8808723c */ /* 0x040fe600000418ff */
[----:B------:R-:W-:Y:S03]  /*5e70*/  LDSM.16.M88.4 R176, [R202] ;  /* 0x00000000cab0783b */ /* 0x000fe60000000200 */
[C---:B----4-:R-:W-:Y:S02]  /*5e80*/  HMMA.16816.F32.BF16 R12, R136.reuse, R144, RZ ;  /* 0x00000090880c723c */ /* 0x050fe400000418ff */
[----:B------:R-:W4:Y:S04]  /*5e90*/  LDSM.16.M88.4 R180, [R199+0x6000] ;  /* 0x00600000c7b4783b */ /* 0x000f280000000200 */
[C---:B------:R-:W-:Y:S01]  /*5ea0*/  HMMA.16816.F32.BF16 R16, R136.reuse, R146, RZ ;  /* 0x000000928810723c */ /* 0x040fe200000418ff */
[----:B------:R-:W-:Y:S05]  /*5eb0*/  LDSM.16.M88.4 R140, [R199+0x7000] ;  /* 0x00700000c78c783b */ /* 0x000fea0000000200 */
[C---:B-----5:R-:W-:Y:S01]  /*5ec0*/  HMMA.16816.F32.BF16 R20, R136.reuse, R148, RZ ;  /* 0x000000948814723c */ /* 0x060fe200000418ff */
[----:B------:R-:W-:Y:S05]  /*5ed0*/  LDSM.16.M88.4 R144, [R199+0x7800] ;  /* 0x00780000c790783b */ /* 0x000fea0000000200 */
[C---:B------:R-:W-:Y:S01]  /*5ee0*/  HMMA.16816.F32.BF16 R24, R136.reuse, R150, RZ ;  /* 0x000000968818723c */ /* 0x040fe200000418ff */
[----:B------:R-:W-:Y:S05]  /*5ef0*/  LDSM.16.M88.4 R148, [R201] ;  /* 0x00000000c994783b */ /* 0x000fea0000000200 */
[C---:B-1----:R-:W-:Y:S06]  /*5f00*/  HMMA.16816.F32.BF16 R28, R136.reuse, R152, RZ ;  /* 0x00000098881c723c */ /* 0x042fec00000418ff */
[----:B------:R-:W-:Y:S01]  /*5f10*/  HMMA.16816.F32.BF16 R32, R136, R154, RZ ;  /* 0x0000009a8820723c */ /* 0x000fe200000418ff */
[----:B------:R-:W1:Y:S05]  /*5f20*/  LDSM.16.M88.4 R136, [R199+0x6800] ;  /* 0x00680000c788783b */ /* 0x000e6a0000000200 */
[C---:B--2---:R-:W-:Y:S01]  /*5f30*/  HMMA.16816.F32.BF16 R4, R156.reuse, R160, R4 ;  /* 0x000000a09c04723c */ /* 0x044fe20000041804 */
        /* <DEDUP_REMOVED lines=171> */
[----:B------:R1:W1:Y:S01]  /*69f0*/  MUFU.TANH R175, R2 ;  /* 0x0000000200af7308 */ /* 0x0002620000002400 */
        /* <DEDUP_REMOVED lines=92> */
.L_x_4623:
        /* <DEDUP_REMOVED lines=12> */
[----:B-1----:R-:W-:Y:S03]  /*7080*/  IADD3 R2, P0, R4, UR5, RZ ;  /* 0x0000000504027c10 */ /* 0x002fe6000ff1e0ff */
        /* <DEDUP_REMOVED lines=11> */
.L_x_4622:
        /* <DEDUP_REMOVED lines=33> */
[----:B------:R-:W-:Y:S04]  /*7350*/  FMNMX.FTZ R3, R222, R3, !PT ;  /* 0x00000003de037209 */ /* 0x000fe80007810000 */
[----:B------:R-:W-:Y:S01]  /*7360*/  FMNMX.FTZ R2, R220, R3, !PT ;  /* 0x00000003dc027209 */ /* 0x000fe20007810000 */
[----:B------:R-:W-:Y:S01]  /*7370*/  LDSM.16.MT88.4 R156, [R196+0xf800] ;  /* 0x00f80000c49c783b */ /* 0x000fe20000004200 */
[----:B------:R-:W-:Y:S02]  /*7380*/  FMNMX.FTZ R3, R227, R4, !PT ;  /* 0x00000004e3037209 */ /* 0x000fe40007810000 */
[----:B------:R-:W-:Y:S02]  /*7390*/  FMNMX.FTZ R6, R211, R2, !PT ;  /* 0x00000002d3067209 */ /* 0x000fe40007810000 */
[----:B------:R-:W-:Y:S03]  /*73a0*/  FMNMX.FTZ R2, R134, R3, !PT ;  /* 0x0000000386027209 */ /* 0x000fe60007810000 */
[----:B------:R-:W1:Y:S01]  /*73b0*/  SHFL.BFLY PT, R3, R6, 0x2, 0x1f ;  /* 0x0c401f0006037f89 */ /* 0x000e6200000e0000 */
[----:B------:R-:W-:Y:S07]  /*73c0*/  FMNMX.FTZ R7, R133, R2, !PT ;  /* 0x0000000285077209 */ /* 0x000fee0007810000 */
[----:B------:R-:W-:Y:S08]  /*73d0*/  LDSM.16.MT88.4 R160, [R200+0x11800] ;  /* 0x01180000c8a0783b */ /* 0x000ff00000004200 */
[----:B------:R-:W2:Y:S01]  /*73e0*/  SHFL.BFLY PT, R2, R7, 0x2, 0x1f ;  /* 0x0c401f0007027f89 */ /* 0x000ea200000e0000 */
[----:B-1----:R-:W-:Y:S07]  /*73f0*/  FMNMX.FTZ R9, R6, R3, !PT ;  /* 0x0000000306097209 */ /* 0x002fee0007810000 */
[----:B------:R-:W1:Y:S01]  /*7400*/  SHFL.BFLY PT, R132, R9, 0x1, 0x1f ;  /* 0x0c201f0009847f89 */ /* 0x000e6200000e0000 */
[----:B--2---:R-:W-:Y:S07]  /*7410*/  FMNMX.FTZ R4, R7, R2, !PT ;  /* 0x0000000207047209 */ /* 0x004fee0007810000 */
[----:B------:R-:W2:Y:S01]  /*7420*/  SHFL.BFLY PT, R3, R4, 0x1, 0x1f ;  /* 0x0c201f0004037f89 */ /* 0x000ea200000e0000 */
[----:B-1----:R-:W-:Y:S04]  /*7430*/  FMNMX.FTZ R132, R9, R132, !PT ;  /* 0x0000008409847209 */ /* 0x002fe80007810000 */
[C---:B------:R-:W-:Y:S01]  /*7440*/  FSETP.NEU.FTZ.AND P0, PT, R132.reuse, -INF , PT ;  /* 0xff8000008400780b */ /* 0x040fe20003f1d000 */
[C---:B------:R-:W-:Y:S01]  /*7450*/  FMUL.FTZ R145, R132.reuse, UR4 ;  /* 0x0000000484917c20 */ /* 0x040fe20008410000 */
[----:B------:R-:W-:Y:S01]  /*7460*/  FADD.FTZ R2, -R132, R135 ;  /* 0x0000008784027221 */ /* 0x000fe20000010100 */
[----:B------:R-:W-:Y:S03]  /*7470*/  MOV R135, R132 ;  /* 0x0000008400877202 */ /* 0x000fe60000000f00 */
[----:B------:R-:W-:Y:S01]  /*7480*/  FSEL R145, R145, RZ, P0 ;  /* 0x000000ff91917208 */ /* 0x000fe20000000000 */
[----:B------:R-:W-:Y:S01]  /*7490*/  FMUL.FTZ R5, R2, UR4 ;  /* 0x0000000402057c20 */ /* 0x000fe20008410000 */
[----:B--2---:R-:W-:Y:S03]  /*74a0*/  FMNMX.FTZ R3, R4, R3, !PT ;  /* 0x0000000304037209 */ /* 0x004fe60007810000 */
[--C-:B------:R-:W-:Y:S01]  /*74b0*/  FFMA.FTZ R173, R244, UR4, -R145.reuse ;  /* 0x00000004f4ad7c23 */ /* 0x100fe20008010891 */
[C---:B------:R-:W-:Y:S01]  /*74c0*/  FSETP.NEU.FTZ.AND P0, PT, R3.reuse, -INF , PT ;  /* 0xff8000000300780b */ /* 0x040fe20003f1d000 */
[C---:B------:R-:W-:Y:S01]  /*74d0*/  FMUL.FTZ R144, R3.reuse, UR4 ;  /* 0x0000000403907c20 */ /* 0x040fe20008410000 */
[----:B------:R-:W-:Y:S01]  /*74e0*/  FADD.FTZ R0, -R3, R0 ;  /* 0x0000000003007221 */ /* 0x000fe20000010100 */
[--C-:B------:R-:W-:Y:S01]  /*74f0*/  FFMA.FTZ R169, R242, UR4, -R145.reuse ;  /* 0x00000004f2a97c23 */ /* 0x100fe20008010891 */
[--C-:B------:R-:W-:Y:S01]  /*7500*/  FFMA.FTZ R168, R248, UR4, -R145.reuse ;  /* 0x00000004f8a87c23 */ /* 0x100fe20008010891 */
[--C-:B------:R-:W-:Y:S01]  /*7510*/  FFMA.FTZ R167, R246, UR4, -R145.reuse ;  /* 0x00000004f6a77c23 */ /* 0x100fe20008010891 */
[----:B------:R-:W-:Y:S01]  /*7520*/  FSEL R144, R144, RZ, P0 ;  /* 0x000000ff90907208 */ /* 0x000fe20000000000 */
        /* <DEDUP_REMOVED lines=45> */
[--C-:B------:R-:W-:Y:S01]  /*7800*/  FFMA.FTZ R133, R133, UR4, -R144.reuse ;  /* 0x0000000485857c23 */ /* 0x100fe20008010890 */
        /* <DEDUP_REMOVED lines=93> */
[C---:B------:R-:W-:Y:S01]  /*7de0*/  FMUL.FTZ R88, R2.reuse, R88 ;  /* 0x0000005802587220 */ /* 0x040fe20000410000 */
[C---:B------:R-:W-:Y:S02]  /*7df0*/  HMMA.16816.F32.BF16 R32, R128.reuse, R138, R32 ;  /* 0x0000008a8020723c */ /* 0x040fe40000041820 */
[----:B------:R-:W-:Y:S01]  /*7e00*/  LDSM.16.MT88.4 R136, [R198+0xe800] ;  /* 0x00e80000c688783b */ /* 0x000fe20000004200 */
[----:B------:R-:W-:Y:S01]  /*7e10*/  FMUL.FTZ R89, R2, R89 ;  /* 0x0000005902597220 */ /* 0x000fe20000410000 */
[C---:B------:R-:W-:Y:S02]  /*7e20*/  FMUL.FTZ R90, R0.reuse, R90 ;  /* 0x0000005a005a7220 */ /* 0x040fe40000410000 */
[C---:B--2---:R-:W-:Y:S01]  /*7e30*/  HMMA.16816.F32.BF16 R36, R128.reuse, R120, R36 ;  /* 0x000000788024723c */ /* 0x044fe20000041824 */
[----:B------:R-:W2:Y:S04]  /*7e40*/  MUFU.EX2 R175, R175 ;  /* 0x000000af00af7308 */ /* 0x000ea80000000800 */
[----:B------:R-:W-:Y:S01]  /*7e50*/  FMUL.FTZ R91, R0, R91 ;  /* 0x0000005b005b7220 */ /* 0x000fe20000410000 */
[C---:B------:R-:W-:Y:S01]  /*7e60*/  HMMA.16816.F32.BF16 R40, R128.reuse, R122, R40 ;  /* 0x0000007a8028723c */ /* 0x040fe20000041828 */
[----:B------:R-:W-:Y:S04]  /*7e70*/  LDSM.16.MT88.4 R120, [R196+0xc800] ;  /* 0x00c80000c478783b */ /* 0x000fe80000004200 */
[----:B------:R-:W5:Y:S01]  /*7e80*/  MUFU.EX2 R179, R179 ;  /* 0x000000b300b37308 */ /* 0x000f620000000800 */
[C---:B------:R-:W-:Y:S01]  /*7e90*/  FMUL.FTZ R92, R2.reuse, R92 ;  /* 0x0000005c025c7220 */ /* 0x040fe20000410000 */
[C---:B-1----:R-:W-:Y:S04]  /*7ea0*/  HMMA.16816.F32.BF16 R44, R128.reuse, R104, R44 ;  /* 0x00000068802c723c */ /* 0x042fe8000004182c */
[----:B------:R-:W-:Y:S02]  /*7eb0*/  FMUL.FTZ R93, R2, R93 ;  /* 0x0000005d025d7220 */ /* 0x000fe40000410000 */
[C---:B------:R-:W-:Y:S01]  /*7ec0*/  HMMA.16816.F32.BF16 R48, R128.reuse, R106, R48 ;  /* 0x0000006a8030723c */ /* 0x040fe20000041830 */
[----:B------:R-:W1:Y:S01]  /*7ed0*/  LDSM.16.MT88.4 R104, [R198+0x10000] ;  /* 0x01000000c668783b */ /* 0x000e620000004200 */
[----:B------:R-:W-:Y:S03]  /*7ee0*/  MUFU.EX2 R235, R235 ;  /* 0x000000eb00eb7308 */ /* 0x000fe60000000800 */
        /* <DEDUP_REMOVED lines=8> */
[----:B------:R-:W-:Y:S03]  /*7f70*/  MUFU.EX2 R227, R227 ;  /* 0x000000e300e37308 */ /* 0x000fe60000000800 */
[----:B------:R-:W-:Y:S01]  /*7f80*/  FMUL.FTZ R97, R2, R97 ;  /* 0x0000006102617220 */ /* 0x000fe20000410000 */
        /* <DEDUP_REMOVED lines=8> */
[----:B------:R-:W-:Y:S03]  /*8010*/  MUFU.EX2 R133, R133 ;  /* 0x0000008500857308 */ /* 0x000fe60000000800 */
[--C-:B------:R-:W-:Y:S01]  /*8020*/  FFMA.FTZ R237, R226, UR4, -R145.reuse ;  /* 0x00000004e2ed7c23 */ /* 0x100fe20008010891 */
[C---:B-1----:R-:W-:Y:S05]  /*8030*/  HMMA.16816.F32.BF16 R76, R128.reuse, R104, R76 ;  /* 0x00000068804c723c */ /* 0x042fea000004184c */
[--C-:B------:R-:W-:Y:S01]  /*8040*/  FFMA.FTZ R226, R233, UR4, -R144.reuse ;  /* 0x00000004e9e27c23 */ /* 0x100fe20008010890 */
[C---:B------:R-:W-:Y:S01]  /*8050*/  HMMA.16816.F32.BF16 R80, R128.reuse, R106, R80 ;  /* 0x0000006a8050723c */ /* 0x040fe20000041850 */
[----:B------:R-:W1:Y:S01]  /*8060*/  LDSM.16.MT88.4 R104, [R196+0x10000] ;  /* 0x01000000c468783b */ /* 0x000e620000004200 */
[----:B------:R-:W-:Y:S03]  /*8070*/  MUFU.EX2 R237, R237 ;  /* 0x000000ed00ed7308 */ /* 0x000fe60000000800 */
[--C-:B------:R-:W-:Y:S01]  /*8080*/  FFMA.FTZ R178, R232, UR4, -R145.reuse ;  /* 0x00000004e8b27c23 */ /* 0x100fe20008010891 */
[--C-:B------:R-:W-:Y:S01]  /*8090*/  FFMA.FTZ R183, R230, UR4, -R145.reuse ;  /* 0x00000004e6b77c23 */ /* 0x100fe20008010891 */
[--C-:B------:R-:W-:Y:S01]  /*80a0*/  FFMA.FTZ R182, R228, UR4, -R145.reuse ;  /* 0x00000004e4b67c23 */ /* 0x100fe20008010891 */
[--C-:B------:R-:W-:Y:S04]  /*80b0*/  FFMA.FTZ R233, R222, UR4, -R145.reuse ;  /* 0x00000004dee97c23 */ /* 0x100fe80008010891 */
[----:B------:R-:W-:Y:S01]  /*80c0*/  MUFU.EX2 R226, R226 ;  /* 0x000000e200e27308 */ /* 0x000fe20000000800 */
[----:B------:R-:W-:Y:S01]  /*80d0*/  FFMA.FTZ R222, R229, UR4, -R144 ;  /* 0x00000004e5de7c23 */ /* 0x000fe20008010890 */
[--C-:B------:R-:W-:Y:S01]  /*80e0*/  FFMA.FTZ R224, R224, UR4, -R145.reuse ;  /* 0x00000004e0e07c23 */ /* 0x100fe20008010891 */
[--C-:B------:R-:W-:Y:S01]  /*80f0*/  FFMA.FTZ R220, R220, UR4, -R145.reuse ;  /* 0x00000004dcdc7c23 */ /* 0x100fe20008010891 */
[----:B------:R-:W-:Y:S01]  /*8100*/  FFMA.FTZ R145, R211, UR4, -R145 ;  /* 0x00000004d3917c23 */ /* 0x000fe20008010891 */
[----:B------:R-:W-:Y:S01]  /*8110*/  FFMA.FTZ R173, R2, R225, R173 ;  /* 0x000000e102ad7223 */ /* 0x000fe200000100ad */
[----:B------:R-:W-:Y:S01]  /*8120*/  FFMA.FTZ R171, R0, R223, R171 ;  /* 0x000000df00ab7223 */ /* 0x000fe200000100ab */
[C---:B---3--:R-:W-:Y:S03]  /*8130*/  HMMA.16816.F32.BF16 R84, R128.reuse, R100, R84 ;  /* 0x000000648054723c */ /* 0x048fe60000041854 */
[----:B------:R3:W-:Y:S01]  /*8140*/  MUFU.EX2 R211, R145 ;  /* 0x0000009100d37308 */ /* 0x0007e20000000800 */
[----:B------:R-:W-:Y:S01]  /*8150*/  FADD.FTZ R173, R169, R173 ;  /* 0x000000ada9ad7221 */ /* 0x000fe20000010000 */
[----:B------:R-:W-:Y:S01]  /*8160*/  FADD.FTZ R166, R166, R171 ;  /* 0x000000aba6a67221 */ /* 0x000fe20000010000 */
[----:B------:R-:W-:Y:S01]  /*8170*/  IADD3 R0, R221, -0x1, RZ ;  /* 0xffffffffdd007810 */ /* 0x000fe20007ffe0ff */
[C---:B------:R-:W-:Y:S06]  /*8180*/  HMMA.16816.F32.BF16 R88, R128.reuse, R102, R88 ;  /* 0x000000668058723c */ /* 0x040fec0000041858 */
[----:B------:R-:W-:Y:S01]  /*8190*/  MUFU.EX2 R178, R178 ;  /* 0x000000b200b27308 */ /* 0x000fe20000000800 */
[----:B--2---:R-:W-:Y:S01]  /*81a0*/  F2FP.BF16.F32.PACK_AB R100, R175, R170 ;  /* 0x000000aaaf64723e */ /* 0x004fe200000010ff */
[----:B------:R-:W-:Y:S03]  /*81b0*/  FADD.FTZ R168, R168, R173 ;  /* 0x000000ada8a87221 */ /* 0x000fe60000010000 */
[----:B------:R-:W-:Y:S01]  /*81c0*/  F2FP.BF16.F32.PACK_AB R101, R177, R172 ;  /* 0x000000acb165723e */ /* 0x000fe200000010ff */
[----:B------:R-:W-:Y:S01]  /*81d0*/  FADD.FTZ R165, R165, R166 ;  /* 0x000000a6a5a57221 */ /* 0x000fe20000010000 */
[----:B-----5:R-:W-:Y:S01]  /*81e0*/  F2FP.BF16.F32.PACK_AB R102, R179, R174 ;  /* 0x000000aeb366723e */ /* 0x020fe200000010ff */
[----:B---3--:R-:W-:Y:S01]  /*81f0*/  LDSM.16.MT88.4 R144, [R200+0xf800] ;  /* 0x00f80000c890783b */ /* 0x008fe20000004200 */
[----:B------:R-:W-:Y:S01]  /*8200*/  F2FP.BF16.F32.PACK_AB R103, R181, R176 ;  /* 0x000000b0b567723e */ /* 0x000fe200000010ff */
[----:B------:R-:W2:Y:S01]  /*8210*/  MUFU.EX2 R183, R183 ;  /* 0x000000b700b77308 */ /* 0x000ea20000000800 */
[----:B------:R-:W-:Y:S01]  /*8220*/  MOV R221, R0 ;  /* 0x0000000000dd7202 */ /* 0x000fe20000000f00 */
[----:B------:R-:W-:Y:S01]  /*8230*/  FADD.FTZ R167, R167, R168 ;  /* 0x000000a8a7a77221 */ /* 0x000fe20000010000 */
[----:B------:R-:W-:Y:S01]  /*8240*/  FADD.FTZ R165, R164, R165 ;  /* 0x000000a5a4a57221 */ /* 0x000fe20000010000 */
[C---:B-1----:R-:W-:Y:S03]  /*8250*/  HMMA.16816.F32.BF16 R92, R128.reuse, R104, R92 ;  /* 0x00000068805c723c */ /* 0x042fe6000004185c */
[----:B------:R-:W-:Y:S03]  /*8260*/  FADD.FTZ R170, R170, R167 ;  /* 0x000000a7aaaa7221 */ /* 0x000fe60000010000 */
        /* <DEDUP_REMOVED lines=15> */
[----:B------:R-:W1:Y:S02]  /*8360*/  LDSM.16.MT88.4 R112, [R198+0x10800] ;  /* 0x01080000c670783b */ /* 0x000e640000004200 */
[----:B------:R-:W-:Y:S03]  /*8370*/  FADD.FTZ R174, R174, R175 ;  /* 0x000000afaeae7221 */ /* 0x000fe60000010000 */
[C---:B------:R-:W-:Y:S03]  /*8380*/  HMMA.16816.F32.BF16 R20, R100.reuse, R116, R20 ;  /* 0x000000746414723c */ /* 0x040fe60000041814 */
[----:B------:R-:W4:Y:S02]  /*8390*/  MUFU.EX2 R220, R220 ;  /* 0x000000dc00dc7308 */ /* 0x000f240000000800 */
        /* <DEDUP_REMOVED lines=83> */
[C---:B--2---:R-:W-:Y:S05]  /*88d0*/  HMMA.16816.F32.BF16 R84, R108.reuse, R116, R84 ;  /* 0x000000746c54723c */ /* 0x044fea0000041854 */
[----:B------:R-:W-:Y:S01]  /*88e0*/  FADD.FTZ R223, R133, R134 ;  /* 0x0000008685df7221 */ /* 0x000fe20000010000 */
        /* <DEDUP_REMOVED lines=33> */
.L_x_4620:
        /* <DEDUP_REMOVED lines=260> */
.L_x_4626:
[----:B------:R-:W-:Y:S05]  /*9b40*/  BSYNC B0 ;  /* 0x0000000000007941 */ /* 0x000fea0003800000 */
.L_x_4625:
[----:B----4-:R-:W2:Y:S01]  /*9b50*/  LDS.128 R96, [R3] ;  /* 0x0000000003607984 */ /* 0x010ea20000000c00 */
        /* <DEDUP_REMOVED lines=8> */
[----:B------:R-:W4:Y:S01]  /*9be0*/  LDS.128 R92, [R3+0x800] ;  /* 0x00080000035c7984 */ /* 0x000f220000000c00 */
        /* <DEDUP_REMOVED lines=33> */
[----:B------:R1:W5:Y:S04]  /*9e00*/  LDS.128 R68, [R3+0x3800] ;  /* 0x0038000003447984 */ /* 0x0003680000000c00 */
[----:B------:R4:W5:Y:S04]  /*9e10*/  LDS.128 R36, [R3+0x7800] ;  /* 0x0078000003247984 */ /* 0x0009680000000c00 */
[----:B------:R5:W5:Y:S04]  /*9e20*/  LDS.128 R4, [R3+0xb800] ;  /* 0x00b8000003047984 */ /* 0x000b680000000c00 */
[----:B--2---:R2:W-:Y:S04]  /*9e30*/  @!P0 STG.E.64 desc[UR14][R106.64], R96 ;  /* 0x000000606a008986 */ /* 0x0045e8000c101b0e */
[----:B------:R2:W-:Y:S04]  /*9e40*/  @!P0 STG.E.64 desc[UR14][R106.64+0x8], R98 ;  /* 0x000008626a008986 */ /* 0x0005e8000c101b0e */
[----:B---3--:R2:W-:Y:S04]  /*9e50*/  @!P0 STG.E.128 desc[UR14][R106.64+0x100], R64 ;  /* 0x000100406a008986 */ /* 0x0085e8000c101d0e */
[----:B-1----:R2:W-:Y:S01]  /*9e60*/  @!P0 STG.E.128 desc[UR14][R106.64+0x200], R32 ;  /* 0x000200206a008986 */ /* 0x0025e2000c101d0e */
[----:B------:R-:W-:-:S03]  /*9e70*/  ISETP.GE.AND P0, PT, R2, R207, PT ;  /* 0x000000cf0200720c */ /* 0x000fc60003f06270 */
[----:B----4-:R2:W-:Y:S04]  /*9e80*/  @!P6 STG.E.128 desc[UR14][R106.64+0x1800], R92 ;  /* 0x0018005c6a00e986 */ /* 0x0105e8000c101d0e */
        /* <DEDUP_REMOVED lines=16> */
[----:B------:R2:W-:Y:S01]  /*9f90*/  @!P1 STG.E.128 desc[UR14][R106.64+0x9200], R8 ;  /* 0x009200086a009986 */ /* 0x0005e2000c101d0e */
[----:B------:R-:W-:Y:S05]  /*9fa0*/  @P0 EXIT ;  /* 0x000000000000094d */ /* 0x000fea0003800000 */
[----:B------:R-:W-:Y:S04]  /*9fb0*/  STG.E.128 desc[UR14][R106.64+0xa800], R68 ;  /* 0x00a800446a007986 */ /* 0x000fe8000c101d0e */
[----:B------:R-:W-:Y:S04]  /*9fc0*/  STG.E.128 desc[UR14][R106.64+0xa900], R36 ;  /* 0x00a900246a007986 */ /* 0x000fe8000c101d0e */
[----:B------:R-:W-:Y:S01]  /*9fd0*/  STG.E.128 desc[UR14][R106.64+0xaa00], R4 ;  /* 0x00aa00046a007986 */ /* 0x000fe2000c101d0e */
[----:B------:R-:W-:Y:S05]  /*9fe0*/  EXIT ;  /* 0x000000000000794d */ /* 0x000fea0003800000 */
.L_x_4627:
        /* <DEDUP_REMOVED lines=9> */
.L_x_7957:


//--------------------- .text._ZN5flash24flash_fwd_splitkv_kernelI23Flash_fwd_kernel_traitsILi192ELi64ELi64ELi4ELb0ELb0EN7cutlass10bfloat16_tE19Flash_kernel_traitsILi192ELi64ELi64ELi4ES3_EELb0ELb0ELb1ELb0ELb0ELb0ELb1ELb0EEEvNS_16Flash_fwd_paramsE --------------------------
	.section	.text._ZN5flash24flash_fwd_splitkv_kernelI23Flash_fwd_kernel_traitsILi192ELi64ELi64ELi4ELb0ELb0EN7cutlass10bfloat16_tE19Flash_kernel_traitsILi192ELi64ELi64ELi4ES3_EELb0ELb0ELb1ELb0ELb0ELb0ELb1ELb0EEEvNS_16Flash_fwd_paramsE,"ax",@progbits
	.align	128
        .global         _ZN5flash24flash_fwd_splitkv_kernelI23Flash_fwd_kernel_traitsILi192ELi64ELi64ELi4ELb0ELb0EN7cutlass10bfloat16_tE19Flash_kernel_traitsILi192ELi64ELi64ELi4ES3_EELb0ELb0ELb1ELb0ELb0ELb0ELb1ELb0EEEvNS_16Flash_fwd_paramsE
        .type           _ZN5flash24flash_fwd_splitkv_kernelI23Flash_fwd_kernel_traitsILi192ELi64ELi64ELi4ELb0ELb0EN7cutlass10bfloat16_tE19Flash_kernel_traitsILi192ELi64ELi64ELi4ES3_EELb0ELb0ELb1ELb0ELb0ELb0ELb1ELb0EEEvNS_16Flash_fwd_paramsE,@function
        .size           _ZN5flash24flash_fwd_splitkv_kernelI23Flash_fwd_kernel_traitsILi192ELi64ELi64ELi4ELb0ELb0EN7cutlass10bfloat16_tE19Flash_kernel_traitsILi192ELi64ELi64ELi4ES3_EELb0ELb0ELb1ELb0ELb0ELb0ELb1ELb0EEEvNS_16Flash_fwd_paramsE,(.L_x_7958 - _ZN5flash24flash_fwd_splitkv_kernelI23Flash_fwd_kernel_traitsILi192ELi64ELi64ELi4ELb0ELb0EN7cutlass10bfloat16_tE19Flash_kernel_traitsILi192ELi64ELi64ELi4ES3_EELb0ELb0ELb1ELb0ELb0ELb0ELb1ELb0EEEvNS_16Flash_fwd_paramsE)
        .other          _ZN5flash24flash_fwd_splitkv_kernelI23Flash_fwd_kernel_traitsILi192ELi64ELi64ELi4ELb0ELb0EN7cutlass10bfloat16_tE19Flash_kernel_traitsILi192ELi64ELi64ELi4ES3_EELb0ELb0ELb1ELb0ELb0ELb0ELb1ELb0EEEvNS_16Flash_fwd_paramsE,@"STO_CUDA_ENTRY STV_DEFAULT"
_ZN5flash24flash_fwd_splitkv_kernelI23Flash_fwd_kernel_traitsILi192ELi64ELi64ELi4ELb0ELb0EN7cutlass10bfloat16_tE19Flash_kernel_traitsILi192ELi64ELi64ELi4ES3_EELb0ELb0ELb1ELb0ELb0ELb0ELb1ELb0EEEvNS_16Flash_fwd_paramsE:
.text._ZN5flash24flash_fwd_splitkv_kernelI23Flash_fwd_kernel_traitsILi192ELi64ELi64ELi4ELb0ELb0EN7cutlass10bfloat16_tE19Flash_kernel_traitsILi192ELi64ELi64ELi4ES3_EELb0ELb0ELb1ELb0ELb0ELb0ELb1ELb0EEEvNS_16Flash_fwd_paramsE:
        /* <DEDUP_REMOVED lines=30> */
[----:B------:R-:W-:-:S03]  /*01e0*/  MOV R0, 0xffffffff ;  /* 0xffffffff00007802 */ /* 0x000fc60000000f00 */
[----:B------:R-:W3:Y:S08]  /*01f0*/  @P0 LDC.64 R8, c[0x0][0x300] ;  /* 0x0000c000ff080b82 */ /* 0x000ef00000000a00 */
[----:B------:R-:W-:Y:S01]  /*0200*/  @P3 VIADD R205, R205, 0x1 ;  /* 0x00000001cdcd3836 */ /* 0x000fe20000000000 */
[----:B------:R-:W-:-:S05]  /*0210*/  @!P2 LOP3.LUT R205, RZ, R5, RZ, 0x33, !PT ;  /* 0x00000005ffcda212 */ /* 0x000fca00078e33ff */
[----:B--2---:R-:W-:-:S05]  /*0220*/  IMAD.WIDE R18, R205, 0x4, R6 ;  /* 0x00000004cd127825 */ /* 0x004fca00078e0206 */
[----:B------:R-:W2:Y:S04]  /*0230*/  @P1 LDG.E R0, desc[UR14][R18.64] ;  /* 0x0000000e12001981 */ /* 0x000ea8000c1e1900 */
[----:B------:R-:W2:Y:S01]  /*0240*/  @P1 LDG.E R7, desc[UR14][R18.64+0x4] ;  /* 0x0000040e12071981 */ /* 0x000ea2000c1e1900 */
[----:B-1----:R-:W-:Y:S01]  /*0250*/  ISETP.NE.AND P3, PT, R4, RZ, PT ;  /* 0x000000ff0400720c */ /* 0x002fe20003f65270 */
[C---:B---3--:R-:W-:Y:S01]  /*0260*/  @P0 IMAD.WIDE R16, R205.reuse, 0x4, R8 ;  /* 0x00000004cd100825 */ /* 0x048fe200078e0208 */
[----:B----4-:R-:W-:Y:S02]  /*0270*/  ISETP.EQ.U32.AND P2, PT, R2, RZ, PT ;  /* 0x000000ff0200720c */ /* 0x010fe40003f42070 */
[----:B------:R-:W-:Y:S01]  /*0280*/  MOV R11, 0xffffffff ;  /* 0xffffffff000b7802 */ /* 0x000fe20000000f00 */
[----:B------:R-:W-:Y:S01]  /*0290*/  IMAD.WIDE R8, R205, 0x4, R14 ;  /* 0x00000004cd087825 */ /* 0x000fe200078e020e */
[----:B------:R-:W-:-:S03]  /*02a0*/  ISETP.EQ.OR.EX P2, PT, R3, RZ, !P3, P2 ;  /* 0x000000ff0300720c */ /* 0x000fc60005f42720 */
[----:B------:R-:W-:Y:S01]  /*02b0*/  IMAD.MOV.U32 R12, RZ, RZ, RZ ;  /* 0x000000ffff0c7224 */ /* 0x000fe200078e00ff */
[----:B------:R-:W1:Y:S01]  /*02c0*/  S2R R33, SR_CTAID.X ;  /* 0x0000000000217919 */ /* 0x000e620000002500 */
[----:B------:R-:W3:Y:S04]  /*02d0*/  S2R R4, SR_CTAID.Y ;  /* 0x0000000000047919 */ /* 0x000ee80000002600 */
[----:B------:R4:W5:Y:S04]  /*02e0*/  @P0 LDG.E R12, desc[UR14][R16.64] ;  /* 0x0000000e100c0981 */ /* 0x000968000c1e1900 */
[----:B------:R4:W5:Y:S01]  /*02f0*/  @!P2 LDG.E R11, desc[UR14][R8.64] ;  /* 0x0000000e080ba981 */ /* 0x000962000c1e1900 */
[----:B------:R-:W-:-:S02]  /*0300*/  ISETP.NE.U32.AND P0, PT, R2, RZ, PT ;  /* 0x000000ff0200720c */ /* 0x000fc40003f05070 */
[----:B------:R-:W-:Y:S01]  /*0310*/  IADD3 R24, -R205, RZ, RZ ;  /* 0x000000ffcd187210 */ /* 0x000fe20007ffe1ff */
[----:B------:R-:W1:Y:S01]  /*0320*/  S2R R82, SR_TID.X ;  /* 0x0000000000527919 */ /* 0x000e620000002100 */
[----:B------:R-:W-:-:S03]  /*0330*/  ISETP.NE.AND.EX P0, PT, R3, RZ, PT, P0 ;  /* 0x000000ff0300720c */ /* 0x000fc60003f05300 */
        /* <DEDUP_REMOVED lines=8> */
.L_x_4628:
[----:B------:R-:W1:Y:S02]  /*03c0*/  LDC R7, c[0x0][0x2c8] ;  /* 0x0000b200ff077b82 */ /* 0x000e640000000800 */
.L_x_4629:
        /* <DEDUP_REMOVED lines=9> */
[----:B---3--:R-:W2:Y:S01]  /*0460*/  LDC R8, c[0x0][0x10] ;  /* 0x00000400ff087b82 */ /* 0x008ea20000000800 */
[----:B-----5:R-:W-:-:S07]  /*0470*/  @P3 IMAD.IADD R133, R133, 0x1, -R12 ;  /* 0x0000000185853824 */ /* 0x020fce00078e0a0c */
[----:B----4-:R-:W3:Y:S01]  /*0480*/  LDC R2, c[0x0][0x2c8] ;  /* 0x0000b200ff027b82 */ /* 0x010ee20000000800 */
[----:B--2---:R-:W-:-:S04]  /*0490*/  IABS R10, R8 ;  /* 0x00000008000a7213 */ /* 0x004fc80000000000 */
[----:B------:R-:W2:Y:S01]  /*04a0*/  I2F.RP R6, R10 ;  /* 0x0000000a00067306 */ /* 0x000ea20000209400 */
[----:B---3--:R-:W-:-:S05]  /*04b0*/  VIADD R2, R2, 0x3f ;  /* 0x0000003f02027836 */ /* 0x008fca0000000000 */
[----:B------:R-:W-:-:S04]  /*04c0*/  SHF.R.S32.HI R15, RZ, 0x1f, R2 ;  /* 0x0000001fff0f7819 */ /* 0x000fc80000011402 */
[----:B------:R-:W-:Y:S01]  /*04d0*/  LEA.HI R15, R15, R2, RZ, 0x6 ;  /* 0x000000020f0f7211 */ /* 0x000fe200078f30ff */
[----:B--2---:R-:W2:Y:S01]  /*04e0*/  MUFU.RCP R16, R6 ;  /* 0x0000000600107308 */ /* 0x004ea20000001000 */
[-C--:B------:R-:W-:Y:S02]  /*04f0*/  IABS R2, R8.reuse ;  /* 0x0000000800027213 */ /* 0x080fe40000000000 */
[----:B------:R-:W-:-:S03]  /*0500*/  LEA.HI.SX32 R15, R15, R8, 0x1a ;  /* 0x000000080f0f7211 */ /* 0x000fc600078fd2ff */
[----:B------:R-:W-:Y:S02]  /*0510*/  IMAD.MOV R2, RZ, RZ, -R2 ;  /* 0x000000ffff027224 */ /* 0x000fe400078e0a02 */
        /* <DEDUP_REMOVED lines=8> */
[----:B------:R-:W-:-:S04]  /*05a0*/  IMAD R6, R3, R10, RZ ;  /* 0x0000000a03067224 */ /* 0x000fc800078e02ff */
[----:B------:R-:W-:-:S06]  /*05b0*/  IMAD.HI.U32 R6, R17, R6, R16 ;  /* 0x0000000611067227 */ /* 0x000fcc00078e0010 */
        /* <DEDUP_REMOVED lines=22> */
[----:B------:R-:W-:-:S13]  /*0720*/  R2UR UR13, R2 ;  /* 0x00000000020d72ca */ /* 0x000fda00000e0000 */
[----:B------:R-:W-:-:S13]  /*0730*/  ISETP.GE.AND P0, PT, R200, UR13, PT ;  /* 0x0000000dc8007c0c */ /* 0x000fda000bf06270 */
[----:B------:R-:W-:Y:S05]  /*0740*/  @!P0 BRA `(.L_x_4630) ;  /* 0x0000000800588947 */ /* 0x000fea0003800000 */
[----:B------:R-:W1:Y:S01]  /*0750*/  LDC.64 R2, c[0x0][0x2c0] ;  /* 0x0000b000ff027b82 */ /* 0x000e620000000a00 */
[----:B------:R-:W-:Y:S01]  /*0760*/  SHF.R.S32.HI R7, RZ, 0x1f, R82 ;  /* 0x0000001fff077819 */ /* 0x000fe20000011452 */
[----:B------:R-:W-:Y:S01]  /*0770*/  IMAD.IADD R134, R134, 0x1, -R85 ;  /* 0x0000000186867824 */ /* 0x000fe200078e0a55 */
[----:B------:R-:W-:Y:S01]  /*0780*/  ULDC UR4, c[0x0][0x2dc] ;  /* 0x0000b70000047ab9 */ /* 0x000fe20000000800 */
[----:B------:R-:W-:Y:S01]  /*0790*/  BSSY B0, `(.L_x_4631) ;  /* 0x0000028000007945 */ /* 0x000fe20003800000 */
        /* <DEDUP_REMOVED lines=8> */
[----:B------:R-:W-:Y:S01]  /*0820*/  IMAD R0, R0, R3, R85 ;  /* 0x0000000300007224 */ /* 0x000fe200078e0255 */
[CC--:B------:R-:W-:Y:S01]  /*0830*/  ISETP.GE.AND P2, PT, R5.reuse, R134.reuse, PT ;  /* 0x000000860500720c */ /* 0x0c0fe20003f46270 */
[C---:B------:R-:W-:Y:S01]  /*0840*/  VIADD R19, R5.reuse, 0x8 ;  /* 0x0000000805137836 */ /* 0x040fe20000000000 */
[--C-:B------:R-:W-:Y:S01]  /*0850*/  SHF.R.S32.HI R3, RZ, 0x1f, R2.reuse ;  /* 0x0000001fff037819 */ /* 0x100fe20000011402 */
[----:B------:R-:W-:Y:S01]  /*0860*/  IMAD R7, R0, UR4, RZ ;  /* 0x0000000400077c24 */ /* 0x000fe2000f8e02ff */
[----:B------:R-:W-:Y:S01]  /*0870*/  ULDC.64 UR4, c[0x0][0x288] ;  /* 0x0000a20000047ab9 */ /* 0x000fe20000000a00 */
[----:B------:R-:W-:Y:S01]  /*0880*/  VIADD R17, R5, 0x10 ;  /* 0x0000001005117836 */ /* 0x000fe20000000000 */
[----:B------:R-:W-:Y:S01]  /*0890*/  ISETP.GE.AND P4, PT, R19, R134, PT ;  /* 0x000000861300720c */ /* 0x000fe20003f86270 */
[----:B------:R-:W-:-:S03]  /*08a0*/  IMAD.WIDE R8, R5, 0xc0, R2 ;  /* 0x000000c005087825 */ /* 0x000fc600078e0202 */
[----:B------:R-:W-:Y:S01]  /*08b0*/  ISETP.GE.AND P3, PT, R17, R134, PT ;  /* 0x000000861100720c */ /* 0x000fe20003f66270 */
[----:B------:R-:W-:Y:S01]  /*08c0*/  VIADD R15, R5, 0x18 ;  /* 0x00000018050f7836 */ /* 0x000fe20000000000 */
[----:B------:R-:W-:Y:S01]  /*08d0*/  IADD3 R4, P0, R7, R8, RZ ;  /* 0x0000000807047210 */ /* 0x000fe20007f1e0ff */
[C---:B------:R-:W-:Y:S02]  /*08e0*/  VIADD R13, R5.reuse, 0x20 ;  /* 0x00000020050d7836 */ /* 0x040fe40000000000 */
[----:B------:R-:W-:Y:S01]  /*08f0*/  VIADD R11, R5, 0x28 ;  /* 0x00000028050b7836 */ /* 0x000fe20000000000 */
[----:B------:R-:W-:Y:S01]  /*0900*/  LEA.HI.X.SX32 R7, R7, R9, 0x1, P0 ;  /* 0x0000000907077211 */ /* 0x000fe200000f0eff */
[----:B------:R-:W-:Y:S01]  /*0910*/  VIADD R9, R5, 0x30 ;  /* 0x0000003005097836 */ /* 0x000fe20000000000 */
[----:B------:R-:W-:Y:S01]  /*0920*/  LEA R20, P0, R4, UR4, 0x2 ;  /* 0x0000000404147c11 */ /* 0x000fe2000f8010ff */
[C---:B------:R-:W-:Y:S01]  /*0930*/  VIADD R8, R2.reuse, 0x40 ;  /* 0x0000004002087836 */ /* 0x040fe20000000000 */
[----:B------:R-:W-:Y:S01]  /*0940*/  ISETP.GE.AND P5, PT, R15, R134, PT ;  /* 0x000000860f00720c */ /* 0x000fe20003fa6270 */
[----:B------:R-:W-:Y:S01]  /*0950*/  VIADD R6, R2, 0x80 ;  /* 0x0000008002067836 */ /* 0x000fe20000000000 */
[----:B------:R-:W-:-:S02]  /*0960*/  LEA.HI.X R21, R4, UR5, R7, 0x2, P0 ;  /* 0x0000000504157c11 */ /* 0x000fc400080f1407 */
        /* <DEDUP_REMOVED lines=10> */
.L_x_4632:
[----:B------:R-:W-:Y:S05]  /*0a10*/  BSYNC B0 ;  /* 0x0000000000007941 */ /* 0x000fea0003800000 */
.L_x_4631:
        /* <DEDUP_REMOVED lines=11> */
.L_x_4634:
[----:B------:R-:W-:Y:S05]  /*0ad0*/  BSYNC B0 ;  /* 0x0000000000007941 */ /* 0x000fea0003800000 */
.L_x_4633:
        /* <DEDUP_REMOVED lines=10> */
.L_x_4636:
[----:B------:R-:W-:Y:S05]  /*0b80*/  BSYNC B0 ;  /* 0x0000000000007941 */ /* 0x000fea0003800000 */
.L_x_4635:
        /* <DEDUP_REMOVED lines=10> */
.L_x_4638:
[----:B------:R-:W-:Y:S05]  /*0c30*/  BSYNC B0 ;  /* 0x0000000000007941 */ /* 0x000fea0003800000 */
.L_x_4637:
        /* <DEDUP_REMOVED lines=11> */
.L_x_4640:
[----:B------:R-:W-:Y:S05]  /*0cf0*/  BSYNC B0 ;  /* 0x0000000000007941 */ /* 0x000fea0003800000 */
.L_x_4639:
        /* <DEDUP_REMOVED lines=9> */
.L_x_4642:
[----:B------:R-:W-:Y:S05]  /*0d90*/  BSYNC B0 ;  /* 0x0000000000007941 */ /* 0x000fea0003800000 */
.L_x_4641:
        /* <DEDUP_REMOVED lines=9> */
.L_x_4644:
[----:B------:R-:W-:Y:S05]  /*0e30*/  BSYNC B0 ;  /* 0x0000000000007941 */ /* 0x000fea0003800000 */
.L_x_4643:
        /* <DEDUP_REMOVED lines=9> */
.L_x_4646:
[----:B------:R-:W-:Y:S05]  /*0ed0*/  BSYNC B0 ;  /* 0x0000000000007941 */ /* 0x000fea0003800000 */
.L_x_4645:
        /* <DEDUP_REMOVED lines=29> */
.L_x_4630:
        /* <DEDUP_REMOVED lines=13> */
[----:B-1----:R-:W-:Y:S01]  /*1180*/  SHF.R.S32.HI R2, RZ, 0x1f, R205 ;  /* 0x0000001fff027819 */ /* 0x002fe200000114cd */
[----:B------:R-:W-:Y:S01]  /*1190*/  ULDC.64 UR4, c[0x0][0x378] ;  /* 0x0000de0000047ab9 */ /* 0x000fe20000000a00 */
[C---:B------:R-:W-:Y:S02]  /*11a0*/  R2UR UR10, R205.reuse ;  /* 0x00000000cd0a72ca */ /* 0x040fe400000e0000 */
[----:B------:R-:W-:Y:S02]  /*11b0*/  R2UR UR9, R2 ;  /* 0x00000000020972ca */ /* 0x000fe400000e0000 */
[----:B------:R-:W-:-:S09]  /*11c0*/  R2UR UR8, R205 ;  /* 0x00000000cd0872ca */ /* 0x000fd200000e0000 */
[----:B------:R-:W-:Y:S02]  /*11d0*/  UIMAD.WIDE.U32 UR10, UR10, UR4, URZ ;  /* 0x000000040a0a72a5 */ /* 0x000fe4000f8e003f */
[----:B------:R-:W-:Y:S02]  /*11e0*/  UIMAD UR9, UR9, UR4, URZ ;  /* 0x00000004090972a4 */ /* 0x000fe4000f8e023f */
[----:B------:R-:W-:Y:S02]  /*11f0*/  ULEA UR6, UP1, UR10, UR6, 0x2 ;  /* 0x000000060a067291 */ /* 0x000fe4000f82103f */
[----:B------:R-:W-:Y:S02]  /*1200*/  UIMAD UR5, UR8, UR5, UR9 ;  /* 0x00000005080572a4 */ /* 0x000fe4000f8e0209 */
[----:B------:R-:W-:Y:S02]  /*1210*/  UISETP.NE.U32.AND UP0, UPT, UR6, URZ, UPT ;  /* 0x0000003f0600728c */ /* 0x000fe4000bf05070 */
[----:B------:R-:W-:Y:S01]  /*1220*/  UIADD3 UR5, UR11, UR5, URZ ;  /* 0x000000050b057290 */ /* 0x000fe2000fffe03f */
[----:B------:R-:W-:-:S03]  /*1230*/  IMAD.U32 R206, RZ, RZ, UR6 ;  /* 0x00000006ffce7e24 */ /* 0x000fc6000f8e00ff */
[----:B------:R-:W-:-:S04]  /*1240*/  USHF.L.U64.HI UR5, UR10, 0x2, UR5 ;  /* 0x000000020a057899 */ /* 0x000fc80008010205 */
[----:B------:R-:W-:-:S04]  /*1250*/  UIADD3.X UR5, UR5, UR7, URZ, UP1, !UPT ;  /* 0x0000000705057290 */ /* 0x000fc80008ffe43f */
[----:B------:R-:W-:Y:S02]  /*1260*/  UISETP.NE.AND.EX UP1, UPT, UR5, URZ, UPT, UP0 ;  /* 0x0000003f0500728c */ /* 0x000fe4000bf25300 */
[----:B------:R-:W-:-:S09]  /*1270*/  IMAD.U32 R207, RZ, RZ, UR5 ;  /* 0x00000005ffcf7e24 */ /* 0x000fd2000f8e00ff */
.L_x_4647:
[----:B------:R-:W-:-:S13]  /*1280*/  PLOP3.LUT P0, PT, PT, PT, UP1, 0x40, 0x0 ;  /* 0x000000000000781c */ /* 0x000fda0003f0e818 */
[----:B------:R-:W-:Y:S05]  /*1290*/  @P0 BRA `(.L_x_4648) ;  /* 0x0000000400400947 */ /* 0x000fea0003800000 */
[----:B------:R-:W2:Y:S01]  /*12a0*/  LDC R6, c[0x0][0x380] ;  /* 0x0000e000ff067b82 */ /* 0x000ea20000000800 */
[----:B------:R-:W-:Y:S01]  /*12b0*/  ULEA UR6, UR13, 0xffffffc0, 0x6 ;  /* 0xffffffc00d067891 */ /* 0x000fe2000f8e303f */
[----:B------:R-:W-:-:S05]  /*12c0*/  ULDC.64 UR4, c[0x0][0x230] ;  /* 0x00008c0000047ab9 */ /* 0x000fca0000000a00 */
[----:B-1----:R-:W-:Y:S01]  /*12d0*/  MOV R2, UR6 ;  /* 0x0000000600027c02 */ /* 0x002fe20008000f00 */
[----:B------:R-:W1:Y:S03]  /*12e0*/  LDC R7, c[0x0][0x278] ;  /* 0x00009e00ff077b82 */ /* 0x000e660000000800 */
[----:B------:R-:W-:-:S05]  /*12f0*/  IABS R2, R2 ;  /* 0x0000000200027213 */ /* 0x000fca0000000000 */
[----:B------:R-:W3:Y:S01]  /*1300*/  LDC.64 R80, c[0x0][0x248] ;  /* 0x00009200ff507b82 */ /* 0x000ee20000000a00 */
[----:B--2---:R-:W-:-:S04]  /*1310*/  IABS R4, R6 ;  /* 0x0000000600047213 */ /* 0x004fc80000000000 */
[----:B------:R-:W2:Y:S08]  /*1320*/  I2F.RP R5, R4 ;  /* 0x0000000400057306 */ /* 0x000eb00000209400 */
[----:B--2---:R-:W2:Y:S02]  /*1330*/  MUFU.RCP R8, R5 ;  /* 0x0000000500087308 */ /* 0x004ea40000001000 */
[----:B--2---:R-:W-:-:S06]  /*1340*/  IADD3 R8, R8, 0xffffffe, RZ ;  /* 0x0ffffffe08087810 */ /* 0x004fcc0007ffe0ff */
[----:B-----5:R-:W2:Y:S02]  /*1350*/  F2I.FTZ.U32.TRUNC.NTZ R9, R8 ;  /* 0x0000000800097305 */ /* 0x020ea4000021f000 */
[----:B--2---:R-:W-:Y:S02]  /*1360*/  IMAD.MOV R3, RZ, RZ, -R9 ;  /* 0x000000ffff037224 */ /* 0x004fe400078e0a09 */
[----:B------:R-:W-:Y:S02]  /*1370*/  IMAD.MOV.U32 R8, RZ, RZ, RZ ;  /* 0x000000ffff087224 */ /* 0x000fe400078e00ff */
[----:B------:R-:W-:-:S04]  /*1380*/  IMAD R3, R3, R4, RZ ;  /* 0x0000000403037224 */ /* 0x000fc800078e02ff */
[----:B------:R-:W-:-:S06]  /*1390*/  IMAD.HI.U32 R3, R9, R3, R8 ;  /* 0x0000000309037227 */ /* 0x000fcc00078e0008 */
[----:B------:R-:W-:-:S05]  /*13a0*/  IMAD.HI.U32 R11, R3, R2, RZ ;  /* 0x00000002030b7227 */ /* 0x000fca00078e00ff */
[----:B------:R-:W-:-:S05]  /*13b0*/  IADD3 R3, -R11, RZ, RZ ;  /* 0x000000ff0b037210 */ /* 0x000fca0007ffe1ff */
[----:B------:R-:W-:Y:S01]  /*13c0*/  IMAD R3, R4, R3, R2 ;  /* 0x0000000304037224 */ /* 0x000fe200078e0202 */
[----:B------:R-:W-:-:S04]  /*13d0*/  LOP3.LUT R2, R6, UR6, RZ, 0x3c, !PT ;  /* 0x0000000606027c12 */ /* 0x000fc8000f8e3cff */
[----:B------:R-:W-:Y:S02]  /*13e0*/  ISETP.GT.U32.AND P1, PT, R4, R3, PT ;  /* 0x000000030400720c */ /* 0x000fe40003f24070 */
[----:B------:R-:W-:-:S11]  /*13f0*/  ISETP.GE.AND P0, PT, R2, RZ, PT ;  /* 0x000000ff0200720c */ /* 0x000fd60003f06270 */
[----:B------:R-:W-:Y:S01]  /*1400*/  @!P1 IMAD.IADD R3, R3, 0x1, -R4 ;  /* 0x0000000103039824 */ /* 0x000fe200078e0a04 */
[----:B------:R-:W-:Y:S02]  /*1410*/  @!P1 IADD3 R11, R11, 0x1, RZ ;  /* 0x000000010b0b9810 */ /* 0x000fe40007ffe0ff */
[----:B------:R-:W-:Y:S02]  /*1420*/  ISETP.NE.AND P1, PT, R6, RZ, PT ;  /* 0x000000ff0600720c */ /* 0x000fe40003f25270 */
[----:B------:R-:W-:-:S13]  /*1430*/  ISETP.GE.U32.AND P2, PT, R3, R4, PT ;  /* 0x000000040300720c */ /* 0x000fda0003f46070 */
[----:B------:R-:W-:-:S05]  /*1440*/  @P2 VIADD R11, R11, 0x1 ;  /* 0x000000010b0b2836 */ /* 0x000fca0000000000 */
[----:B------:R-:W-:Y:S02]  /*1450*/  @!P0 IADD3 R11, -R11, RZ, RZ ;  /* 0x000000ff0b0b8210 */ /* 0x000fe40007ffe1ff */
[----:B------:R-:W-:-:S05]  /*1460*/  @!P1 LOP3.LUT R11, RZ, R6, RZ, 0x33, !PT ;  /* 0x00000006ff0b9212 */ /* 0x000fca00078e33ff */
[----:B------:R-:W-:-:S05]  /*1470*/  IMAD.WIDE R12, R11, 0x4, R206 ;  /* 0x000000040b0c7825 */ /* 0x000fca00078e02ce */
[----:B------:R-:W2:Y:S01]  /*1480*/  LDG.E R4, desc[UR14][R12.64] ;  /* 0x0000000e0c047981 */ /* 0x000ea2000c1e1900 */
[----:B-1----:R-:W-:Y:S01]  /*1490*/  IABS R2, R7 ;  /* 0x0000000700027213 */ /* 0x002fe20000000000 */
[----:B------:R-:W-:-:S03]  /*14a0*/  IMAD.MOV R11, RZ, RZ, -R11 ;  /* 0x000000ffff0b7224 */ /* 0x000fc600078e0a0b */
[----:B------:R-:W1:Y:S01]  /*14b0*/  I2F.RP R10, R2 ;  /* 0x00000002000a7306 */ /* 0x000e620000209400 */
[----:B------:R-:W-:-:S05]  /*14c0*/  IMAD R11, R6, R11, UR6 ;  /* 0x00000006060b7e24 */ /* 0x000fca000f8e020b */
[----:B------:R-:W-:Y:S02]  /*14d0*/  SHF.R.S32.HI R21, RZ, 0x1f, R11 ;  /* 0x0000001fff157819 */ /* 0x000fe4000001140b */
[----:B-1----:R-:W1:Y:S02]  /*14e0*/  MUFU.RCP R9, R10 ;  /* 0x0000000a00097308 */ /* 0x002e640000001000 */
[----:B-1----:R-:W-:-:S06]  /*14f0*/  VIADD R9, R9, 0xffffffe ;  /* 0x0ffffffe09097836 */ /* 0x002fcc0000000000 */
[----:B------:R-:W1:Y:S02]  /*1500*/  F2I.FTZ.U32.TRUNC.NTZ R9, R9 ;  /* 0x0000000900097305 */ /* 0x000e64000021f000 */
[----:B-1----:R-:W-:-:S05]  /*1510*/  IADD3 R3, RZ, -R9, RZ ;  /* 0x80000009ff037210 */ /* 0x002fca0007ffe0ff */
        /* <DEDUP_REMOVED lines=16> */
[----:B------:R-:W-:Y:S02]  /*1620*/  @!P0 IADD3 R22, -R22, RZ, RZ ;  /* 0x000000ff16168210 */ /* 0x000fe40007ffe1ff */
[----:B------:R-:W-:-:S04]  /*1630*/  @!P1 LOP3.LUT R22, RZ, R7, RZ, 0x33, !PT ;  /* 0x00000007ff169212 */ /* 0x000fc800078e33ff */
[----:B------:R-:W-:Y:S02]  /*1640*/  SHF.R.S32.HI R7, RZ, 0x1f, R22 ;  /* 0x0000001fff077819 */ /* 0x000fe40000011416 */
[----:B--2---:R-:W-:Y:S01]  /*1650*/  SHF.R.S32.HI R5, RZ, 0x1f, R4 ;  /* 0x0000001fff057819 */ /* 0x004fe20000011404 */
[----:B------:R-:W-:-:S04]  /*1660*/  IMAD.WIDE.U32 R8, R4, UR4, RZ ;  /* 0x0000000404087c25 */ /* 0x000fc8000f8e00ff */
[C---:B------:R-:W-:Y:S02]  /*1670*/  IMAD R13, R5.reuse, UR4, RZ ;  /* 0x00000004050d7c24 */ /* 0x040fe4000f8e02ff */
[----:B-1----:R-:W-:Y:S02]  /*1680*/  IMAD R5, R5, R2, RZ ;  /* 0x0000000205057224 */ /* 0x002fe400078e02ff */
[C---:B------:R-:W-:Y:S01]  /*1690*/  IMAD R6, R4.reuse, UR5, R13 ;  /* 0x0000000504067c24 */ /* 0x040fe2000f8e020d */
[----:B------:R-:W-:Y:S01]  /*16a0*/  ULDC.64 UR4, c[0x0][0x260] ;  /* 0x0000980000047ab9 */ /* 0x000fe20000000a00 */
[----:B------:R-:W-:Y:S02]  /*16b0*/  IMAD R3, R4, R3, R5 ;  /* 0x0000000304037224 */ /* 0x000fe400078e0205 */
[----:B------:R-:W-:Y:S02]  /*16c0*/  IMAD.IADD R9, R9, 0x1, R6 ;  /* 0x0000000109097824 */ /* 0x000fe400078e0206 */
[----:B---3--:R-:W-:-:S02]  /*16d0*/  IMAD R6, R21, R80, RZ ;  /* 0x0000005015067224 */ /* 0x008fc400078e02ff */
[----:B------:R-:W-:-:S04]  /*16e0*/  IMAD.WIDE.U32 R8, R11, R80, R8 ;  /* 0x000000500b087225 */ /* 0x000fc800078e0008 */
[----:B------:R-:W-:Y:S01]  /*16f0*/  IMAD R6, R11, R81, R6 ;  /* 0x000000510b067224 */ /* 0x000fe200078e0206 */
[----:B------:R-:W-:Y:S01]  /*1700*/  MOV R12, R8 ;  /* 0x00000008000c7202 */ /* 0x000fe20000000f00 */
[----:B------:R-:W-:-:S03]  /*1710*/  IMAD.WIDE.U32 R4, R4, R2, RZ ;  /* 0x0000000204047225 */ /* 0x000fc600078e00ff */
[----:B------:R-:W-:Y:S01]  /*1720*/  IADD3 R13, R9, R6, RZ ;  /* 0x00000006090d7210 */ /* 0x000fe20007ffe0ff */
[----:B------:R-:W-:Y:S01]  /*1730*/  IMAD R9, R7, UR4, RZ ;  /* 0x0000000407097c24 */ /* 0x000fe2000f8e02ff */
[----:B------:R-:W-:Y:S01]  /*1740*/  IADD3 R8, R5, R3, RZ ;  /* 0x0000000305087210 */ /* 0x000fe20007ffe0ff */
[----:B------:R-:W-:Y:S02]  /*1750*/  IMAD.MOV.U32 R10, RZ, RZ, R4 ;  /* 0x000000ffff0a7224 */ /* 0x000fe400078e0004 */
[C---:B------:R-:W-:Y:S02]  /*1760*/  IMAD R9, R22.reuse, UR5, R9 ;  /* 0x0000000516097c24 */ /* 0x040fe4000f8e0209 */
[----:B------:R-:W-:-:S05]  /*1770*/  IMAD.WIDE.U32 R36, R22, UR4, R12 ;  /* 0x0000000416247c25 */ /* 0x000fca000f8e000c */
[----:B------:R-:W-:Y:S01]  /*1780*/  IADD3 R34, R37, R9, RZ ;  /* 0x0000000925227210 */ /* 0x000fe20007ffe0ff */
[----:B------:R-:W-:Y:S06]  /*1790*/  BRA `(.L_x_4649) ;  /* 0x0000000400407947 */ /* 0x000fec0003800000 */
.L_x_4648:
[----:B------:R-:W1:Y:S01]  /*17a0*/  LDC R13, c[0x0][0x278] ;  /* 0x00009e00ff0d7b82 */ /* 0x000e620000000800 */
[----:B------:R-:W-:Y:S01]  /*17b0*/  ISETP.NE.AND P3, PT, R11, -0x1, PT ;  /* 0xffffffff0b00780c */ /* 0x000fe20003f65270 */
[----:B------:R-:W-:-:S04]  /*17c0*/  ULEA UR4, UR13, 0xffffffc0, 0x6 ;  /* 0xffffffc00d047891 */ /* 0x000fc8000f8e303f */
[----:B------:R-:W-:-:S08]  /*17d0*/  USHF.R.S32.HI UR5, URZ, 0x1f, UR4 ;  /* 0x0000001f3f057899 */ /* 0x000fd00008011404 */
        /* <DEDUP_REMOVED lines=16> */
[----:B--2---:R-:W-:Y:S01]  /*18e0*/  @P3 IMAD R7, R14, R81, RZ ;  /* 0x000000510e073224 */ /* 0x004fe200078e02ff */
[----:B------:R-:W-:Y:S01]  /*18f0*/  IADD3 R2, -R22, RZ, RZ ;  /* 0x000000ff16027210 */ /* 0x000fe20007ffe1ff */
[----:B------:R-:W-:-:S04]  /*1900*/  @P3 IMAD.WIDE.U32 R14, R14, R80, RZ ;  /* 0x000000500e0e3225 */ /* 0x000fc800078e00ff */
[----:B------:R-:W-:Y:S02]  /*1910*/  IMAD R2, R3, R2, R4 ;  /* 0x0000000203027224 */ /* 0x000fe400078e0204 */
[----:B------:R-:W1:Y:S01]  /*1920*/  @P3 LDC.64 R4, c[0x0][0x250] ;  /* 0x00009400ff043b82 */ /* 0x000e620000000a00 */
[----:B------:R-:W-:Y:S02]  /*1930*/  @P3 IMAD.IADD R7, R15, 0x1, R7 ;  /* 0x000000010f073824 */ /* 0x000fe400078e0207 */
[----:B------:R-:W-:Y:S01]  /*1940*/  ISETP.GT.U32.AND P0, PT, R3, R2, PT ;  /* 0x000000020300720c */ /* 0x000fe20003f04070 */
[----:B------:R-:W-:-:S12]  /*1950*/  @P3 IMAD.MOV.U32 R8, RZ, RZ, R14 ;  /* 0x000000ffff083224 */ /* 0x000fd800078e000e */
        /* <DEDUP_REMOVED lines=21> */
.L_x_4650:
[----:B------:R-:W-:Y:S01]  /*1ab0*/  MOV R14, R8 ;  /* 0x00000008000e7202 */ /* 0x000fe20000000f00 */
[----:B------:R-:W-:Y:S01]  /*1ac0*/  IMAD R6, R80, UR5, RZ ;  /* 0x0000000550067c24 */ /* 0x000fe2000f8e02ff */
[----:B------:R-:W-:Y:S02]  /*1ad0*/  MOV R15, R7 ;  /* 0x00000007000f7202 */ /* 0x000fe40000000f00 */
[----:B------:R-:W-:Y:S01]  /*1ae0*/  @!P0 LOP3.LUT R22, RZ, R13, RZ, 0x33, !PT ;  /* 0x0000000dff168212 */ /* 0x000fe200078e33ff */
[----:B------:R-:W-:Y:S01]  /*1af0*/  IMAD R6, R81, UR4, R6 ;  /* 0x0000000451067c24 */ /* 0x000fe2000f8e0206 */
[----:B------:R-:W-:Y:S01]  /*1b00*/  @P3 IADD3 R8, R12, R11, RZ ;  /* 0x0000000b0c083210 */ /* 0x000fe20007ffe0ff */
[----:B------:R-:W-:Y:S01]  /*1b10*/  IMAD.WIDE.U32 R14, R80, UR4, R14 ;  /* 0x00000004500e7c25 */ /* 0x000fe2000f8e000e */
[----:B------:R-:W-:Y:S02]  /*1b20*/  SHF.R.S32.HI R7, RZ, 0x1f, R22 ;  /* 0x0000001fff077819 */ /* 0x000fe40000011416 */
[----:B------:R-:W-:Y:S01]  /*1b30*/  MOV R21, UR5 ;  /* 0x0000000500157c02 */ /* 0x000fe20008000f00 */
[----:B-1----:R-:W-:Y:S01]  /*1b40*/  @P3 IMAD.WIDE.U32 R10, R8, R4, RZ ;  /* 0x00000004080a3225 */ /* 0x002fe200078e00ff */
[----:B------:R-:W-:-:S03]  /*1b50*/  IADD3 R15, R15, R6, RZ ;  /* 0x000000060f0f7210 */ /* 0x000fc60007ffe0ff */
[-C--:B--2---:R-:W-:Y:S02]  /*1b60*/  IMAD R6, R7, R2.reuse, RZ ;  /* 0x0000000207067224 */ /* 0x084fe400078e02ff */
[----:B------:R-:W-:-:S04]  /*1b70*/  IMAD.WIDE.U32 R36, R22, R2, R14 ;  /* 0x0000000216247225 */ /* 0x000fc800078e000e */
[----:B------:R-:W-:Y:S02]  /*1b80*/  IMAD R3, R22, R3, R6 ;  /* 0x0000000316037224 */ /* 0x000fe400078e0206 */
[----:B------:R-:W-:Y:S01]  /*1b90*/  @P3 IMAD R8, R8, R5, R11 ;  /* 0x0000000508083224 */ /* 0x000fe200078e020b */
[----:B------:R-:W-:Y:S02]  /*1ba0*/  MOV R11, UR4 ;  /* 0x00000004000b7c02 */ /* 0x000fe40008000f00 */
        /* <DEDUP_REMOVED lines=15> */
.L_x_4649:
[----:B------:R-:W-:Y:S01]  /*1ca0*/  ISETP.NE.AND P1, PT, R0, -0x1, PT ;  /* 0xffffffff0000780c */ /* 0x000fe20003f25270 */
[----:B------:R-:W1:Y:S01]  /*1cb0*/  S2UR UR8, SR_CgaCtaId ;  /* 0x00000000000879c3 */ /* 0x000e620000008800 */
[----:B------:R-:W-:Y:S01]  /*1cc0*/  SHF.R.S32.HI R17, RZ, 0x1f, R82 ;  /* 0x0000001fff117819 */ /* 0x000fe20000011452 */
[----:B------:R-:W-:Y:S01]  /*1cd0*/  UIADD3 UR12, UR13, -0x1, URZ ;  /* 0xffffffff0d0c7890 */ /* 0x000fe2000fffe03f */
[----:B------:R-:W-:Y:S01]  /*1ce0*/  IMAD.IADD R199, R134, 0x1, -R85 ;  /* 0x0000000186c77824 */ /* 0x000fe200078e0a55 */
[----:B------:R-:W-:Y:S01]  /*1cf0*/  SHF.R.S32.HI R25, RZ, 0x1f, R24 ;  /* 0x0000001fff197819 */ /* 0x000fe20000011418 */
[----:B------:R-:W-:Y:S01]  /*1d00*/  ULDC.64 UR4, c[0x0][0x258] ;  /* 0x0000960000047ab9 */ /* 0x000fe20000000a00 */
[CC--:B------:R-:W-:Y:S01]  /*1d10*/  LEA.HI R14, R17.reuse, R82.reuse, RZ, 0x4 ;  /* 0x00000052110e7211 */ /* 0x0c0fe200078f20ff */
[----:B------:R-:W-:Y:S01]  /*1d20*/  USHF.L.U32 UR11, UR12, 0x6, URZ ;  /* 0x000000060c0b7899 */ /* 0x000fe2000800063f */
[CC--:B------:R-:W-:Y:S01]  /*1d30*/  LEA.HI R6, R17.reuse, R82.reuse, RZ, 0x3 ;  /* 0x0000005211067211 */ /* 0x0c0fe200078f18ff */
[----:B------:R-:W-:Y:S01]  /*1d40*/  ULDC.64 UR6, c[0x0][0x268] ;  /* 0x00009a0000067ab9 */ /* 0x000fe20000000a00 */
[----:B------:R-:W-:Y:S01]  /*1d50*/  LEA.HI R203, R17, R82, RZ, 0x6 ;  /* 0x0000005211cb7211 */ /* 0x000fe200078f30ff */
[----:B------:R-:W-:Y:S01]  /*1d60*/  IMAD R31, R25, UR4, RZ ;  /* 0x00000004191f7c24 */ /* 0x000fe2000f8e02ff */
[----:B------:R-:W2:Y:S01]  /*1d70*/  @P1 LDC.64 R2, c[0x0][0x240] ;  /* 0x00009000ff021b82 */ /* 0x000ea20000000a00 */
[----:B-----5:R-:W-:Y:S01]  /*1d80*/  @!P1 SHF.R.S32.HI R9, RZ, 0x1f, R205 ;  /* 0x0000001fff099819 */ /* 0x020fe200000114cd */
[----:B------:R-:W-:Y:S01]  /*1d90*/  VIADD R18, R133, -UR11 ;  /* 0x8000000b85127c36 */ /* 0x000fe20008000000 */
[----:B------:R-:W-:Y:S01]  /*1da0*/  SHF.R.S32.HI R26, RZ, 0x3, R6 ;  /* 0x00000003ff1a7819 */ /* 0x000fe20000011406 */
[----:B------:R-:W-:Y:S01]  /*1db0*/  IMAD.SHL.U32 R203, R203, 0x8, RZ ;  /* 0x00000008cbcb7824 */ /* 0x000fe200078e00ff */
[----:B------:R-:W-:Y:S01]  /*1dc0*/  BSSY B0, `(.L_x_4651) ;  /* 0x000005d000007945 */ /* 0x000fe20003800000 */
[----:B------:R-:W-:Y:S01]  /*1dd0*/  IMAD R19, R7, UR6, RZ ;  /* 0x0000000607137c24 */ /* 0x000fe2000f8e02ff */
[C---:B------:R-:W-:Y:S01]  /*1de0*/  ISETP.GE.AND P6, PT, R26.reuse, R199, PT ;  /* 0x000000c71a00720c */ /* 0x040fe20003fc6270 */
[----:B------:R-:W3:Y:S01]  /*1df0*/  @!P1 LDC.64 R4, c[0x0][0x228] ;  /* 0x00008a00ff049b82 */ /* 0x000ee20000000a00 */
[----:B------:R-:W-:Y:S01]  /*1e00*/  VIADD R15, R26, 0x10 ;  /* 0x000000101a0f7836 */ /* 0x000fe20000000000 */
[----:B------:R-:W-:Y:S01]  /*1e10*/  SHF.R.S32.HI R27, RZ, 0x1f, R26 ;  /* 0x0000001fff1b7819 */ /* 0x000fe2000001141a */
[----:B------:R-:W-:-:S02]  /*1e20*/  IMAD.MOV.U32 R7, RZ, RZ, 0x10 ;  /* 0x00000010ff077424 */ /* 0x000fc400078e00ff */
[----:B------:R-:W-:Y:S01]  /*1e30*/  IMAD R19, R22, UR7, R19 ;  /* 0x0000000716137c24 */ /* 0x000fe2000f8e0213 */
[C---:B------:R-:W-:Y:S01]  /*1e40*/  ISETP.GE.AND P4, PT, R15.reuse, R199, PT ;  /* 0x000000c70f00720c */ /* 0x040fe20003f86270 */
[----:B------:R-:W-:Y:S01]  /*1e50*/  IMAD R31, R24, UR5, R31 ;  /* 0x00000005181f7c24 */ /* 0x000fe2000f8e021f */
[-C--:B------:R-:W-:Y:S01]  /*1e60*/  ISETP.GE.AND P3, PT, R15, R18.reuse, PT ;  /* 0x000000120f00720c */ /* 0x080fe20003f66270 */
[----:B------:R-:W-:Y:S01]  /*1e70*/  IMAD.WIDE R32, R33, 0x40, R26 ;  /* 0x0000004021207825 */ /* 0x000fe200078e021a */
[----:B------:R-:W-:Y:S02]  /*1e80*/  ISETP.GE.AND P0, PT, R15, R18, PT ;  /* 0x000000120f00720c */ /* 0x000fe40003f06270 */
[----:B------:R-:W-:Y:S01]  /*1e90*/  IADD3 R15, R26, 0x20, RZ ;  /* 0x000000201a0f7810 */ /* 0x000fe20007ffe0ff */
[----:B--2---:R-:W-:-:S04]  /*1ea0*/  @P1 IMAD.WIDE.U32 R12, R0, R2, RZ ;  /* 0x00000002000c1225 */ /* 0x004fc800078e00ff */
[----:B------:R-:W-:Y:S01]  /*1eb0*/  @P1 IMAD R0, R0, R3, R13 ;  /* 0x0000000300001224 */ /* 0x000fe200078e020d */
[----:B------:R-:W-:Y:S01]  /*1ec0*/  LOP3.LUT R3, R6, 0xfffffff8, RZ, 0xc0, !PT ;  /* 0xfffffff806037812 */ /* 0x000fe200078ec0ff */
[----:B------:R-:W-:Y:S02]  /*1ed0*/  IMAD.SHL.U32 R6, R26, 0x40, RZ ;  /* 0x000000401a067824 */ /* 0x000fe400078e00ff */
[-C--:B---3--:R-:W-:Y:S01]  /*1ee0*/  @!P1 IMAD R2, R9, R4.reuse, RZ ;  /* 0x0000000409029224 */ /* 0x088fe200078e02ff */
[----:B------:R-:W-:Y:S01]  /*1ef0*/  LOP3.LUT R9, R14, 0xfffffff0, RZ, 0xc0, !PT ;  /* 0xfffffff00e097812 */ /* 0x000fe200078ec0ff */
[----:B------:R-:W-:-:S04]  /*1f00*/  @!P1 IMAD.WIDE.U32 R28, R205, R4, RZ ;  /* 0x00000004cd1c9225 */ /* 0x000fc800078e00ff */
[C---:B------:R-:W-:Y:S02]  /*1f10*/  IMAD.IADD R20, R82.reuse, 0x1, -R9 ;  /* 0x0000000152147824 */ /* 0x040fe400078e0a09 */
[----:B------:R-:W-:Y:S02]  /*1f20*/  @!P1 IMAD R5, R205, R5, R2 ;  /* 0x00000005cd059224 */ /* 0x000fe400078e0202 */
[----:B------:R-:W-:Y:S01]  /*1f30*/  IMAD.IADD R2, R82, 0x1, -R3 ;  /* 0x0000000152027824 */ /* 0x000fe200078e0a03 */
[----:B------:R-:W-:Y:S01]  /*1f40*/  SHF.R.S32.HI R9, RZ, 0x1f, R20 ;  /* 0x0000001fff097819 */ /* 0x000fe20000011414 */
[----:B------:R-:W-:Y:S01]  /*1f50*/  @!P1 IMAD.IADD R0, R29, 0x1, R5 ;  /* 0x000000011d009824 */ /* 0x000fe200078e0205 */
[----:B------:R-:W-:Y:S01]  /*1f60*/  LOP3.LUT R3, R6, 0x1c0, RZ, 0xc0, !PT ;  /* 0x000001c006037812 */ /* 0x000fe200078ec0ff */
[----:B------:R-:W-:Y:S01]  /*1f70*/  IMAD.SHL.U32 R204, R2, 0x8, RZ ;  /* 0x0000000802cc7824 */ /* 0x000fe200078e00ff */
[----:B------:R-:W-:Y:S01]  /*1f80*/  LEA.HI R6, R9, R20, RZ, 0x3 ;  /* 0x0000001409067211 */ /* 0x000fe200078f18ff */
[----:B------:R-:W-:Y:S01]  /*1f90*/  IMAD.MOV.U32 R5, RZ, RZ, 0x20 ;  /* 0x00000020ff057424 */ /* 0x000fe200078e00ff */
[----:B------:R-:W-:-:S02]  /*1fa0*/  SHF.R.U32.HI R4, RZ, 0x3, R3 ;  /* 0x00000003ff047819 */ /* 0x000fc40000011603 */
[----:B------:R-:W-:Y:S01]  /*1fb0*/  LOP3.LUT R13, R3, 0x38, R204, 0xf8, !PT ;  /* 0x00000038030d7812 */ /* 0x000fe200078ef8cc */
[----:B------:R-:W-:Y:S01]  /*1fc0*/  @P1 IMAD.MOV.U32 R3, RZ, RZ, R12 ;  /* 0x000000ffff031224 */ /* 0x000fe200078e000c */
[----:B------:R-:W-:Y:S02]  /*1fd0*/  LOP3.LUT R9, R6, 0xfffffff8, RZ, 0xc0, !PT ;  /* 0xfffffff806097812 */ /* 0x000fe400078ec0ff */
[----:B------:R-:W-:Y:S02]  /*1fe0*/  IADD3 R12, P2, R204, R10, RZ ;  /* 0x0000000acc0c7210 */ /* 0x000fe40007f5e0ff */
[----:B------:R-:W-:Y:S01]  /*1ff0*/  SHF.R.S32.HI R35, RZ, 0x1f, R204 ;  /* 0x0000001fff237819 */ /* 0x000fe200000114cc */
[----:B------:R-:W-:Y:S01]  /*2000*/  IMAD.IADD R20, R20, 0x1, -R9 ;  /* 0x0000000114147824 */ /* 0x000fe200078e0a09 */
[----:B------:R-:W-:Y:S02]  /*2010*/  LOP3.LUT R4, R13, R4, RZ, 0x3c, !PT ;  /* 0x000000040d047212 */ /* 0x000fe400078e3cff */
[----:B------:R-:W-:Y:S01]  /*2020*/  @!P1 MOV R3, R28 ;  /* 0x0000001c00039202 */ /* 0x000fe20000000f00 */
[----:B------:R-:W-:Y:S01]  /*2030*/  IMAD.X R13, R35, 0x1, R8, P2 ;  /* 0x00000001230d7824 */ /* 0x000fe200010e0608 */
[----:B------:R-:W-:Y:S01]  /*2040*/  LOP3.LUT R203, R4, 0xfffffe00, R203, 0xf8, !PT ;  /* 0xfffffe0004cb7812 */ /* 0x000fe200078ef8cb */
[----:B------:R-:W2:Y:S01]  /*2050*/  LDC.64 R8, c[0x0][0x3c8] ;  /* 0x0000f200ff087b82 */ /* 0x000ea20000000a00 */
[----:B------:R-:W-:Y:S01]  /*2060*/  IADD3 R28, P1, R204, R3, RZ ;  /* 0x00000003cc1c7210 */ /* 0x000fe20007f3e0ff */
[----:B------:R-:W-:-:S04]  /*2070*/  IMAD.WIDE.U32 R22, R22, UR6, R12 ;  /* 0x0000000616167c25 */ /* 0x000fc8000f8e000c */
[----:B------:R-:W-:Y:S01]  /*2080*/  IMAD.X R29, R35, 0x1, R0, P1 ;  /* 0x00000001231d7824 */ /* 0x000fe200008e0600 */
[----:B------:R-:W-:Y:S01]  /*2090*/  IADD3 R0, P5, R26, R11, RZ ;  /* 0x0000000b1a007210 */ /* 0x000fe20007fbe0ff */
[----:B------:R-:W-:Y:S02]  /*20a0*/  VIADD R4, R204, 0x40 ;  /* 0x00000040cc047836 */ /* 0x000fe40000000000 */
[----:B------:R-:W-:Y:S01]  /*20b0*/  IMAD.WIDE.U32 R28, R24, UR4, R28 ;  /* 0x00000004181c7c25 */ /* 0x000fe2000f8e001c */
[----:B------:R-:W-:Y:S01]  /*20c0*/  UMOV UR4, 0x400 ;  /* 0x0000040000047882 */ /* 0x000fe20000000000 */
[----:B------:R-:W-:Y:S01]  /*20d0*/  R2P PR, R20, 0x6 ;  /* 0x0000000614007804 */ /* 0x000fe20000000000 */
[----:B-1----:R-:W-:Y:S01]  /*20e0*/  ULEA UR4, UR8, UR4, 0x18 ;  /* 0x0000000408047291 */ /* 0x002fe2000f8ec03f */
[----:B------:R-:W-:Y:S02]  /*20f0*/  IMAD.X R21, R27, 0x1, R21, P5 ;  /* 0x000000011b157824 */ /* 0x000fe400028e0615 */
[----:B------:R-:W-:Y:S01]  /*2100*/  VIADD R3, R204, 0x80 ;  /* 0x00000080cc037836 */ /* 0x000fe20000000000 */
[----:B------:R-:W-:Y:S01]  /*2110*/  SEL R7, R7, 0xfffffff0, !P1 ;  /* 0xfffffff007077807 */ /* 0x000fe20004800000 */
[----:B------:R-:W-:Y:S01]  /*2120*/  IMAD.IADD R31, R29, 0x1, R31 ;  /* 0x000000011d1f7824 */ /* 0x000fe200078e021f */
[----:B------:R-:W-:-:S02]  /*2130*/  LEA R203, R203, UR4, 0x1 ;  /* 0x00000004cbcb7c11 */ /* 0x000fc4000f8e08ff */
        /* <DEDUP_REMOVED lines=37> */
.L_x_4652:
[----:B------:R-:W-:Y:S05]  /*2390*/  BSYNC B0 ;  /* 0x0000000000007941 */ /* 0x000fea0003800000 */
.L_x_4651:
        /* <DEDUP_REMOVED lines=46> */
.L_x_4654:
[----:B------:R-:W-:Y:S05]  /*2680*/  BSYNC B0 ;  /* 0x0000000000007941 */ /* 0x000fea0003800000 */
.L_x_4653:
[----:B---3--:R-:W-:Y:S01]  /*2690*/  IADD3 R38, P2, R204, R36, RZ ;  /* 0x00000024cc267210 */ /* 0x008fe20007f5e0ff */
        /* <DEDUP_REMOVED lines=43> */
.L_x_4656:
[----:B------:R-:W-:Y:S05]  /*2950*/  BSYNC B0 ;  /* 0x0000000000007941 */ /* 0x000fea0003800000 */
.L_x_4655:
        /* <DEDUP_REMOVED lines=40> */
.L_x_4658:
[----:B------:R-:W-:Y:S05]  /*2be0*/  BSYNC B0 ;  /* 0x0000000000007941 */ /* 0x000fea0003800000 */
.L_x_4657:
        /* <DEDUP_REMOVED lines=39> */
.L_x_4660:
[----:B------:R-:W-:Y:S05]  /*2e60*/  BSYNC B0 ;  /* 0x0000000000007941 */ /* 0x000fea0003800000 */
.L_x_4659:
        /* <DEDUP_REMOVED lines=33> */
.L_x_4662:
[----:B------:R-:W-:Y:S05]  /*3080*/  BSYNC B0 ;  /* 0x0000000000007941 */ /* 0x000fea0003800000 */
.L_x_4661:
        /* <DEDUP_REMOVED lines=37> */
.L_x_4664:
[----:B------:R-:W-:Y:S05]  /*32e0*/  BSYNC B0 ;  /* 0x0000000000007941 */ /* 0x000fea0003800000 */
.L_x_4663:
[-C--:B------:R-:W-:Y:S01]  /*32f0*/  ISETP.GE.AND P1, PT, R21, R18.reuse, PT ;  /* 0x000000121500720c */ /* 0x080fe20003f26270 */
[----:B------:R-:W-:Y:S01]  /*3300*/  BSSY B0, `(.L_x_4665) ;  /* 0x0000029000007945 */ /* 0x000fe20003800000 */
[C---:B------:R-:W-:Y:S01]  /*3310*/  ISETP.GE.AND P6, PT, R26.reuse, R18, PT ;  /* 0x000000121a00720c */ /* 0x040fe20003fc6270 */
[----:B------:R-:W-:Y:S01]  /*3320*/  IMAD.SHL.U32 R26, R26, 0x8, RZ ;  /* 0x000000081a1a7824 */ /* 0x000fe200078e00ff */
[----:B------:R-:W-:Y:S02]  /*3330*/  LOP3.LUT R27, R28, 0x1c0, RZ, 0xc0, !PT ;  /* 0x000001c01c1b7812 */ /* 0x000fe400078ec0ff */
[----:B------:R-:W-:Y:S02]  /*3340*/  LOP3.LUT R30, R30, 0xfffffffe, RZ, 0xc0, !PT ;  /* 0xfffffffe1e1e7812 */ /* 0x000fe400078ec0ff */
[----:B------:R-:W-:Y:S02]  /*3350*/  LOP3.LUT R28, R27, 0x8, R26, 0xf8, !PT ;  /* 0x000000081b1c7812 */ /* 0x000fe400078ef81a */
[----:B------:R-:W-:-:S03]  /*3360*/  SHF.R.U32.HI R27, RZ, 0x3, R27 ;  /* 0x00000003ff1b7819 */ /* 0x000fc6000001161b */
        /* <DEDUP_REMOVED lines=10> */
[----:B------:R-:W5:Y:S01]  /*3410*/  @!P4 LDC.64 R14, c[0x0][0x218] ;  /* 0x00008600ff0ecb82 */ /* 0x000f620000000a00 */
[----:B------:R2:W-:Y:S07]  /*3420*/  @P4 STS.128 [R203+0x7800], RZ ;  /* 0x007800ffcb004388 */ /* 0x0005ee0000000c00 */
[----:B-1----:R-:W1:Y:S08]  /*3430*/  @!P3 LDC.64 R12, c[0x0][0x218] ;  /* 0x00008600ff0cbb82 */ /* 0x002e700000000a00 */
[----:B---34-:R-:W3:Y:S01]  /*3440*/  @!P2 LDC.64 R10, c[0x0][0x218] ;  /* 0x00008600ff0aab82 */ /* 0x018ee20000000a00 */
        /* <DEDUP_REMOVED lines=20> */
.L_x_4666:
[----:B------:R-:W-:Y:S05]  /*3590*/  BSYNC B0 ;  /* 0x0000000000007941 */ /* 0x000fea0003800000 */
.L_x_4665:
        /* <DEDUP_REMOVED lines=8> */
[----:B------:R-:W-:Y:S01]  /*3620*/  ULDC UR5, c[0x0][0x2e8] ;  /* 0x0000ba0000057ab9 */ /* 0x000fe20000000800 */
[----:B------:R-:W-:Y:S01]  /*3630*/  IMAD.SHL.U32 R11, R30, 0x8, RZ ;  /* 0x000000081e0b7824 */ /* 0x000fe200078e00ff */
[----:B------:R-:W-:Y:S01]  /*3640*/  LOP3.LUT R12, R12, 0x1c0, RZ, 0xc0, !PT ;  /* 0x000001c00c0c7812 */ /* 0x000fe200078ec0ff */
[----:B------:R-:W-:Y:S01]  /*3650*/  IMAD.WIDE.U32 R24, R205, UR8, R24 ;  /* 0x00000008cd187c25 */ /* 0x000fe2000f8e0018 */
[----:B------:R-:W-:-:S02]  /*3660*/  ISETP.GE.AND P1, PT, R21, R18, PT ;  /* 0x000000121500720c */ /* 0x000fc40003f26270 */
        /* <DEDUP_REMOVED lines=53> */
.L_x_4668:
[----:B------:R-:W-:Y:S05]  /*39c0*/  BSYNC B0 ;  /* 0x0000000000007941 */ /* 0x000fea0003800000 */
.L_x_4667:
        /* <DEDUP_REMOVED lines=36> */
.L_x_4670:
[----:B------:R-:W-:Y:S05]  /*3c10*/  BSYNC B0 ;  /* 0x0000000000007941 */ /* 0x000fea0003800000 */
.L_x_4669:
        /* <DEDUP_REMOVED lines=37> */
.L_x_4672:
[----:B------:R-:W-:Y:S05]  /*3e70*/  BSYNC B0 ;  /* 0x0000000000007941 */ /* 0x000fea0003800000 */
.L_x_4671:
        /* <DEDUP_REMOVED lines=40> */
.L_x_4674:
[----:B------:R-:W-:Y:S05]  /*4100*/  BSYNC B0 ;  /* 0x0000000000007941 */ /* 0x000fea0003800000 */
.L_x_4673:
[----:B------:R-:W-:Y:S01]  /*4110*/  LDSM.16.M88.4 R60, [R198] ;  /* 0x00000000c63c783b */ /* 0x000fe20000000200 */
[----:B------:R-:W-:Y:S01]  /*4120*/  R2P PR, R2, 0x6 ;  /* 0x0000000602007804 */ /* 0x000fe20000000000 */
[C---:B------:R-:W-:Y:S02]  /*4130*/  VIADD R2, R197.reuse, 0x6000 ;  /* 0x00006000c5027836 */ /* 0x040fe40000000000 */
[----:B--2--5:R-:W-:Y:S01]  /*4140*/  FMUL.FTZ R87, R6, R87 ;  /* 0x0000005706577220 */ /* 0x024fe20000410000 */
[----:B------:R-:W2:Y:S01]  /*4150*/  LDSM.16.M88.4 R40, [R197+0x6000] ;  /* 0x00600000c528783b */ /* 0x000ea20000000200 */
[----:B------:R-:W-:Y:S02]  /*4160*/  VIADD R195, R197, 0x6020 ;  /* 0x00006020c5c37836 */ /* 0x000fe40000000000 */
[--C-:B------:R-:W-:Y:S01]  /*4170*/  IMAD R196, R7, 0x2, R198.reuse ;  /* 0x0000000207c47824 */ /* 0x100fe200078e02c6 */
[----:B------:R-:W3:Y:S01]  /*4180*/  LDSM.16.M88.4 R32, [R197+0x6800] ;  /* 0x00680000c520783b */ /* 0x000ee20000000200 */
[----:B------:R-:W-:Y:S01]  /*4190*/  IMAD R194, R5, 0x2, R198 ;  /* 0x0000000205c27824 */ /* 0x000fe200078e02c6 */
[----:B------:R-:W-:Y:S01]  /*41a0*/  R2UR UR5, R87 ;  /* 0x00000000570572ca */ /* 0x000fe200000e0000 */
[----:B------:R-:W-:Y:S01]  /*41b0*/  IMAD R193, R5, 0x2, R196 ;  /* 0x0000000205c17824 */ /* 0x000fe200078e02c4 */
[----:B------:R-:W4:Y:S01]  /*41c0*/  LDSM.16.M88.4 R24, [R197+0x7000] ;  /* 0x00700000c518783b */ /* 0x000f220000000200 */
[----:B------:R-:W-:-:S03]  /*41d0*/  @P1 VIADD R195, R2, 0xffffffe0 ;  /* 0xffffffe002c31836 */ /* 0x000fc60000000000 */
[----:B------:R-:W4:Y:S01]  /*41e0*/  LDSM.16.M88.4 R48, [R197+0x7800] ;  /* 0x00780000c530783b */ /* 0x000f220000000200 */
[----:B------:R-:W-:Y:S02]  /*41f0*/  IMAD.MOV.U32 R2, RZ, RZ, 0x40 ;  /* 0x00000040ff027424 */ /* 0x000fe400078e00ff */
[C---:B------:R-:W-:Y:S01]  /*4200*/  VIADD R187, R195.reuse, 0x800 ;  /* 0x00000800c3bb7836 */ /* 0x040fe20000000000 */
[----:B------:R-:W-:Y:S01]  /*4210*/  LDSM.16.M88.4 R52, [R196] ;  /* 0x00000000c434783b */ /* 0x000fe20000000200 */
[C---:B------:R-:W-:Y:S01]  /*4220*/  VIADD R186, R195.reuse, 0x1000 ;  /* 0x00001000c3ba7836 */ /* 0x040fe20000000000 */
[----:B------:R-:W-:Y:S01]  /*4230*/  SEL R2, R2, 0xffffffc0, !P2 ;  /* 0xffffffc002027807 */ /* 0x000fe20005000000 */
[C---:B------:R-:W-:Y:S01]  /*4240*/  VIADD R185, R195.reuse, 0x1800 ;  /* 0x00001800c3b97836 */ /* 0x040fe20000000000 */
[----:B-1----:R-:W1:Y:S01]  /*4250*/  LDSM.16.M88.4 R8, [R195] ;  /* 0x00000000c308783b */ /* 0x002e620000000200 */
[----:B------:R-:W-:Y:S02]  /*4260*/  VIADD R183, R195, 0x2000 ;  /* 0x00002000c3b77836 */ /* 0x000fe40000000000 */
[----:B------:R-:W-:Y:S01]  /*4270*/  IMAD.IADD R191, R197, 0x1, R2 ;  /* 0x00000001c5bf7824 */ /* 0x000fe200078e0202 */
[----:B------:R-:W1:Y:S01]  /*4280*/  LDSM.16.M88.4 R56, [R195+0x800] ;  /* 0x00080000c338783b */ /* 0x000e620000000200 */
[----:B------:R-:W-:-:S02]  /*4290*/  IMAD.IADD R184, R2, 0x1, R195 ;  /* 0x0000000102b87824 */ /* 0x000fc400078e02c3 */
[C---:B------:R-:W-:Y:S01]  /*42a0*/  VIADD R182, R195.reuse, 0x2800 ;  /* 0x00002800c3b67836 */ /* 0x040fe20000000000 */
[----:B------:R-:W1:Y:S01]  /*42b0*/  LDSM.16.M88.4 R16, [R195+0x1000] ;  /* 0x00100000c310783b */ /* 0x000e620000000200 */
[C---:B------:R-:W-:Y:S02]  /*42c0*/  VIADD R181, R195.reuse, 0x3000 ;  /* 0x00003000c3b57836 */ /* 0x040fe40000000000 */
[C---:B------:R-:W-:Y:S01]  /*42d0*/  VIADD R180, R195.reuse, 0x3800 ;  /* 0x00003800c3b47836 */ /* 0x040fe20000000000 */
[----:B------:R-:W1:Y:S01]  /*42e0*/  LDSM.16.M88.4 R64, [R195+0x1800] ;  /* 0x00180000c340783b */ /* 0x000e620000000200 */
[C---:B------:R-:W-:Y:S02]  /*42f0*/  VIADD R179, R195.reuse, 0x4000 ;  /* 0x00004000c3b37836 */ /* 0x040fe40000000000 */
[C---:B------:R-:W-:Y:S01]  /*4300*/  VIADD R178, R195.reuse, 0x4800 ;  /* 0x00004800c3b27836 */ /* 0x040fe20000000000 */
[----:B------:R-:W-:Y:S01]  /*4310*/  LDSM.16.M88.4 R68, [R194] ;  /* 0x00000000c244783b */ /* 0x000fe20000000200 */
[----:B------:R-:W-:-:S02]  /*4320*/  VIADD R177, R195, 0x5000 ;  /* 0x00005000c3b17836 */ /* 0x000fc40000000000 */
[----:B------:R-:W-:Y:S01]  /*4330*/  VIADD R176, R195, 0x5800 ;  /* 0x00005800c3b07836 */ /* 0x000fe20000000000 */
[C---:B--2---:R-:W-:Y:S01]  /*4340*/  HMMA.16816.F32.BF16 R44, R60.reuse, R40, RZ ;  /* 0x000000283c2c723c */ /* 0x044fe200000418ff */
[----:B------:R-:W2:Y:S04]  /*4350*/  LDSM.16.M88.4 R12, [R191+0x6000] ;  /* 0x00600000bf0c783b */ /* 0x000ea80000000200 */
[----:B------:R-:W-:Y:S01]  /*4360*/  LDSM.16.M88.4 R72, [R191+0x7800] ;  /* 0x00780000bf48783b */ /* 0x000fe20000000200 */
[C---:B------:R-:W-:Y:S03]  /*4370*/  HMMA.16816.F32.BF16 R40, R60.reuse, R42, RZ ;  /* 0x0000002a3c28723c */ /* 0x040fe600000418ff */
[----:B------:R-:W-:Y:S03]  /*4380*/  LDSM.16.M88.4 R76, [R195+0x5800] ;  /* 0x00580000c34c783b */ /* 0x000fe60000000200 */
[C---:B---3--:R-:W-:Y:S01]  /*4390*/  HMMA.16816.F32.BF16 R36, R60.reuse, R32, RZ ;  /* 0x000000203c24723c */ /* 0x048fe200000418ff */
[----:B------:R-:W0:Y:S05]  /*43a0*/  LDGDEPBAR ;  /* 0x00000000000079af */ /* 0x000e2a0000000000 */
[C---:B----4-:R-:W-:Y:S06]  /*43b0*/  HMMA.16816.F32.BF16 R28, R60.reuse, R24, RZ ;  /* 0x000000183c1c723c */ /* 0x050fec00000418ff */
[C---:B------:R-:W-:Y:S06]  /*43c0*/  HMMA.16816.F32.BF16 R32, R60.reuse, R34, RZ ;  /* 0x000000223c20723c */ /* 0x040fec00000418ff */
[C---:B------:R-:W-:Y:S06]  /*43d0*/  HMMA.16816.F32.BF16 R24, R60.reuse, R26, RZ ;  /* 0x0000001a3c18723c */ /* 0x040fec00000418ff */
[C---:B------:R-:W-:Y:S06]  /*43e0*/  HMMA.16816.F32.BF16 R20, R60.reuse, R48, RZ ;  /* 0x000000303c14723c */ /* 0x040fec00000418ff */
[----:B------:R-:W-:Y:S01]  /*43f0*/  HMMA.16816.F32.BF16 R60, R60, R50, RZ ;  /* 0x000000323c3c723c */ /* 0x000fe200000418ff */
[----:B------:R-:W3:Y:S05]  /*4400*/  LDSM.16.M88.4 R48, [R191+0x6800] ;  /* 0x00680000bf30783b */ /* 0x000eea0000000200 */
[C---:B-1----:R-:W-:Y:S06]  /*4410*/  HMMA.16816.F32.BF16 R44, R52.reuse, R8, R44 ;  /* 0x00000008342c723c */ /* 0x042fec000004182c */
[C---:B------:R-:W-:Y:S01]  /*4420*/  HMMA.16816.F32.BF16 R40, R52.reuse, R10, R40 ;  /* 0x0000000a3428723c */ /* 0x040fe20000041828 */
[----:B------:R-:W1:Y:S05]  /*4430*/  LDSM.16.M88.4 R8, [R191+0x7000] ;  /* 0x00700000bf08783b */ /* 0x000e6a0000000200 */
        /* <DEDUP_REMOVED lines=15> */
[----:B------:R-:W-:Y:S05]  /*4530*/  LDSM.16.M88.4 R48, [R198+0x2000] ;  /* 0x00200000c630783b */ /* 0x000fea0000000200 */
[C---:B-1----:R-:W-:Y:S06]  /*4540*/  HMMA.16816.F32.BF16 R28, R68.reuse, R8, R28 ;  /* 0x00000008441c723c */ /* 0x042fec000004181c */
[C---:B------:R-:W-:Y:S01]  /*4550*/  HMMA.16816.F32.BF16 R24, R68.reuse, R10, R24 ;  /* 0x0000000a4418723c */ /* 0x040fe20000041818 */
[----:B------:R-:W1:Y:S05]  /*4560*/  LDSM.16.M88.4 R8, [R197+0x8000] ;  /* 0x00800000c508783b */ /* 0x000e6a0000000200 */
        /* <DEDUP_REMOVED lines=15> */
[----:B------:R-:W2:Y:S04]  /*4660*/  LDSM.16.M88.4 R56, [R195+0x2800] ;  /* 0x00280000c338783b */ /* 0x000ea80000000200 */
[----:B------:R-:W-:Y:S01]  /*4670*/  LDSM.16.M88.4 R64, [R195+0x3800] ;  /* 0x00380000c340783b */ /* 0x000fe20000000200 */
[C---:B-1----:R-:W-:Y:S06]  /*4680*/  HMMA.16816.F32.BF16 R44, R48.reuse, R8, R44 ;  /* 0x00000008302c723c */ /* 0x042fec000004182c */
[C---:B------:R-:W-:Y:S01]  /*4690*/  HMMA.16816.F32.BF16 R40, R48.reuse, R10, R40 ;  /* 0x0000000a3028723c */ /* 0x040fe20000041828 */
[----:B------:R-:W1:Y:S05]  /*46a0*/  LDSM.16.M88.4 R8, [R195+0x3000] ;  /* 0x00300000c308783b */ /* 0x000e6a0000000200 */
[C---:B---3--:R-:W-:Y:S06]  /*46b0*/  HMMA.16816.F32.BF16 R36, R48.reuse, R60, R36 ;  /* 0x0000003c3024723c */ /* 0x048fec0000041824 */
[C---:B------:R-:W-:Y:S01]  /*46c0*/  HMMA.16816.F32.BF16 R32, R48.reuse, R62, R32 ;  /* 0x0000003e3020723c */ /* 0x040fe20000041820 */
[----:B------:R-:W-:Y:S05]  /*46d0*/  LDSM.16.M88.4 R60, [R194+0x2000] ;  /* 0x00200000c23c783b */ /* 0x000fea0000000200 */
[C---:B----4-:R-:W-:Y:S06]  /*46e0*/  HMMA.16816.F32.BF16 R28, R48.reuse, R16, R28 ;  /* 0x00000010301c723c */ /* 0x050fec000004181c */
[C---:B------:R-:W-:Y:S01]  /*46f0*/  HMMA.16816.F32.BF16 R24, R48.reuse, R18, R24 ;  /* 0x000000123018723c */ /* 0x040fe20000041818 */
[----:B------:R-:W-:Y:S05]  /*4700*/  LDSM.16.M88.4 R16, [R191+0x8000] ;  /* 0x00800000bf10783b */ /* 0x000fea0000000200 */
[C---:B------:R-:W-:Y:S06]  /*4710*/  HMMA.16816.F32.BF16 R20, R48.reuse, R72, R20 ;  /* 0x000000483014723c */ /* 0x040fec0000041814 */
        /* <DEDUP_REMOVED lines=15> */
[----:B------:R-:W4:Y:S01]  /*4810*/  LDSM.16.M88.4 R64, [R184+0x3800] ;  /* 0x00380000b840783b */ /* 0x000f220000000200 */
[C---:B---3--:R-:W-:Y:S06]  /*4820*/  HMMA.16816.F32.BF16 R36, R60.reuse, R48, R36 ;  /* 0x000000303c24723c */ /* 0x048fec0000041824 */
[C---:B------:R-:W-:Y:S01]  /*4830*/  HMMA.16816.F32.BF16 R32, R60.reuse, R50, R32 ;  /* 0x000000323c20723c */ /* 0x040fe20000041820 */
[----:B------:R-:W-:Y:S05]  /*4840*/  LDSM.16.M88.4 R48, [R198+0x4000] ;  /* 0x00400000c630783b */ /* 0x000fea0000000200 */
[C---:B------:R-:W-:Y:S06]  /*4850*/  HMMA.16816.F32.BF16 R44, R60.reuse, R16, R44 ;  /* 0x000000103c2c723c */ /* 0x040fec000004182c */
[C---:B------:R-:W-:Y:S01]  /*4860*/  HMMA.16816.F32.BF16 R40, R60.reuse, R18, R40 ;  /* 0x000000123c28723c */ /* 0x040fe20000041828 */
[----:B------:R-:W3:Y:S05]  /*4870*/  LDSM.16.M88.4 R16, [R184+0x3000] ;  /* 0x00300000b810783b */ /* 0x000eea0000000200 */
        /* <DEDUP_REMOVED lines=10> */
[C---:B------:R-:W-:Y:S06]  /*4920*/  HMMA.16816.F32.BF16 R44, R8.reuse, R56, R44 ;  /* 0x00000038082c723c */ /* 0x040fec000004182c */
[C---:B------:R-:W-:Y:S01]  /*4930*/  HMMA.16816.F32.BF16 R40, R8.reuse, R58, R40 ;  /* 0x0000003a0828723c */ /* 0x040fe20000041828 */
[----:B------:R-:W1:Y:S05]  /*4940*/  LDSM.16.M88.4 R56, [R197+0xb000] ;  /* 0x00b00000c538783b */ /* 0x000e6a0000000200 */
[C---:B----4-:R-:W-:Y:S06]  /*4950*/  HMMA.16816.F32.BF16 R20, R8.reuse, R64, R20 ;  /* 0x000000400814723c */ /* 0x050fec0000041814 */
[C---:B---3--:R-:W-:Y:S06]  /*4960*/  HMMA.16816.F32.BF16 R28, R8.reuse, R16, R28 ;  /* 0x00000010081c723c */ /* 0x048fec000004181c */
[C---:B------:R-:W-:Y:S01]  /*4970*/  HMMA.16816.F32.BF16 R24, R8.reuse, R18, R24 ;  /* 0x000000120818723c */ /* 0x040fe20000041818 */
[----:B------:R-:W-:Y:S05]  /*4980*/  LDSM.16.M88.4 R16, [R195+0x4000] ;  /* 0x00400000c310783b */ /* 0x000fea0000000200 */
[----:B------:R-:W-:Y:S01]  /*4990*/  HMMA.16816.F32.BF16 R68, R8, R66, R68 ;  /* 0x000000420844723c */ /* 0x000fe20000041844 */
[----:B------:R-:W3:Y:S04]  /*49a0*/  LDSM.16.M88.4 R8, [R195+0x4800] ;  /* 0x00480000c308783b */ /* 0x000ee80000000200 */
[----:B------:R-:W-:Y:S01]  /*49b0*/  LDSM.16.M88.4 R64, [R194+0x4000] ;  /* 0x00400000c240783b */ /* 0x000fe20000000200 */
[C---:B--2---:R-:W-:Y:S06]  /*49c0*/  HMMA.16816.F32.BF16 R44, R48.reuse, R12, R44 ;  /* 0x0000000c302c723c */ /* 0x044fec000004182c */
[C---:B------:R-:W-:Y:S01]  /*49d0*/  HMMA.16816.F32.BF16 R40, R48.reuse, R14, R40 ;  /* 0x0000000e3028723c */ /* 0x040fe20000041828 */
[----:B------:R-:W2:Y:S05]  /*49e0*/  LDSM.16.M88.4 R12, [R195+0x5000] ;  /* 0x00500000c30c783b */ /* 0x000eaa0000000200 */
[C---:B------:R-:W-:Y:S06]  /*49f0*/  HMMA.16816.F32.BF16 R36, R48.reuse, R60, R36 ;  /* 0x0000003c3024723c */ /* 0x040fec0000041824 */
[C---:B-1----:R-:W-:Y:S06]  /*4a00*/  HMMA.16816.F32.BF16 R20, R48.reuse, R52, R20 ;  /* 0x000000343014723c */ /* 0x042fec0000041814 */
[C---:B------:R-:W-:Y:S01]  /*4a10*/  HMMA.16816.F32.BF16 R32, R48.reuse, R62, R32 ;  /* 0x0000003e3020723c */ /* 0x040fe20000041820 */
[----:B------:R-:W-:Y:S05]  /*4a20*/  LDSM.16.M88.4 R60, [R191+0xa000] ;  /* 0x00a00000bf3c783b */ /* 0x000fea0000000200 */
[C---:B------:R-:W-:Y:S06]  /*4a30*/  HMMA.16816.F32.BF16 R28, R48.reuse, R56, R28 ;  /* 0x00000038301c723c */ /* 0x040fec000004181c */
[C---:B------:R-:W-:Y:S01]  /*4a40*/  HMMA.16816.F32.BF16 R24, R48.reuse, R58, R24 ;  /* 0x0000003a3018723c */ /* 0x040fe20000041818 */
[----:B------:R-:W1:Y:S05]  /*4a50*/  LDSM.16.M88.4 R56, [R191+0xa800] ;  /* 0x00a80000bf38783b */ /* 0x000e6a0000000200 */
[----:B------:R-:W-:Y:S01]  /*4a60*/  HMMA.16816.F32.BF16 R68, R48, R54, R68 ;  /* 0x000000363044723c */ /* 0x000fe20000041844 */
[----:B------:R-:W4:Y:S04]  /*4a70*/  LDSM.16.M88.4 R48, [R191+0xb800] ;  /* 0x00b80000bf30783b */ /* 0x000f280000000200 */
[----:B------:R-:W4:Y:S01]  /*4a80*/  LDSM.16.M88.4 R52, [R191+0xb000] ;  /* 0x00b00000bf34783b */ /* 0x000f220000000200 */
[C---:B---3--:R-:W-:Y:S06]  /*4a90*/  HMMA.16816.F32.BF16 R36, R72.reuse, R8, R36 ;  /* 0x000000084824723c */ /* 0x048fec0000041824 */
        /* <DEDUP_REMOVED lines=8> */
[----:B------:R-:W3:Y:S05]  /*4b20*/  LDSM.16.M88.4 R16, [R184+0x4000] ;  /* 0x00400000b810783b */ /* 0x000eea0000000200 */
[C---:B-1----:R-:W-:Y:S06]  /*4b30*/  HMMA.16816.F32.BF16 R36, R64.reuse, R56, R36 ;  /* 0x000000384024723c */ /* 0x042fec0000041824 */
[C---:B----4-:R-:W-:Y:S06]  /*4b40*/  HMMA.16816.F32.BF16 R20, R64.reuse, R48, R20 ;  /* 0x000000304014723c */ /* 0x050fec0000041814 */
[----:B------:R-:W-:Y:S01]  /*4b50*/  HMMA.16816.F32.BF16 R44, R64, R60, R44 ;  /* 0x0000003c402c723c */ /* 0x000fe2000004182c */
[----:B------:R-:W-:-:S05]  /*4b60*/  LOP3.LUT R49, R84, 0xffffffe0, RZ, 0xc0, !PT ;  /* 0xffffffe054317812 */ /* 0x000fca00078ec0ff */
[C---:B------:R-:W-:Y:S01]  /*4b70*/  IMAD.IADD R49, R82.reuse, 0x1, -R49 ;  /* 0x0000000152317824 */ /* 0x040fe200078e0a31 */
[----:B------:R-:W-:Y:S01]  /*4b80*/  HMMA.16816.F32.BF16 R32, R64, R58, R32 ;  /* 0x0000003a4020723c */ /* 0x000fe20000041820 */
[----:B------:R-:W-:-:S03]  /*4b90*/  IMAD.SHL.U32 R82, R82, 0x2, RZ ;  /* 0x0000000252527824 */ /* 0x000fc600078e00ff */
[----:B------:R-:W-:Y:S02]  /*4ba0*/  SHF.R.S32.HI R2, RZ, 0x1f, R49 ;  /* 0x0000001fff027819 */ /* 0x000fe40000011431 */
[----:B------:R-:W-:Y:S02]  /*4bb0*/  HMMA.16816.F32.BF16 R68, R72, R78, R68 ;  /* 0x0000004e4844723c */ /* 0x000fe40000041844 */
[----:B------:R-:W-:-:S04]  /*4bc0*/  LEA.HI R2, R2, R49, RZ, 0x2 ;  /* 0x0000003102027211 */ /* 0x000fc800078f10ff */
[----:B------:R-:W-:Y:S01]  /*4bd0*/  SHF.R.S32.HI R2, RZ, 0x2, R2 ;  /* 0x00000002ff027819 */ /* 0x000fe20000011402 */
[C---:B------:R-:W-:Y:S01]  /*4be0*/  HMMA.16816.F32.BF16 R60, R64.reuse, R62, R40 ;  /* 0x0000003e403c723c */ /* 0x040fe20000041828 */
[----:B------:R-:W1:Y:S03]  /*4bf0*/  LDSM.16.M88.4 R40, [R184+0x5000] ;  /* 0x00500000b828783b */ /* 0x000e660000000200 */
[----:B------:R-:W-:Y:S02]  /*4c00*/  IMAD R2, R83, 0x10, R2 ;  /* 0x0000001053027824 */ /* 0x000fe400078e0202 */
[----:B------:R-:W-:Y:S02]  /*4c10*/  HMMA.16816.F32.BF16 R28, R64, R52, R28 ;  /* 0x00000034401c723c */ /* 0x000fe4000004181c */
[----:B------:R-:W-:-:S04]  /*4c20*/  IMAD.IADD R2, R85, 0x1, R2 ;  /* 0x0000000155027824 */ /* 0x000fc800078e0202 */
[----:B------:R-:W-:Y:S01]  /*4c30*/  HMMA.16816.F32.BF16 R24, R64, R54, R24 ;  /* 0x000000364018723c */ /* 0x000fe20000041818 */
[----:B------:R-:W4:Y:S01]  /*4c40*/  LDSM.16.M88.4 R52, [R184+0x5800] ;  /* 0x00580000b834783b */ /* 0x000f220000000200 */
[----:B------:R-:W-:-:S04]  /*4c50*/  DEPBAR.LE SB0, 0x0 ;  /* 0x000080000000791a */ /* 0x000fc80000000000 */
[C---:B--2---:R-:W-:Y:S06]  /*4c60*/  HMMA.16816.F32.BF16 R36, R8.reuse, R12, R36 ;  /* 0x0000000c0824723c */ /* 0x044fec0000041824 */
[----:B---3--:R-:W-:Y:S01]  /*4c70*/  HMMA.16816.F32.BF16 R44, R8, R16, R44 ;  /* 0x00000010082c723c */ /* 0x008fe2000004182c */
[----:B------:R-:W-:-:S05]  /*4c80*/  LOP3.LUT R12, R82, 0x6, RZ, 0xc0, !PT ;  /* 0x00000006520c7812 */ /* 0x000fca00078ec0ff */
[----:B------:R-:W-:Y:S01]  /*4c90*/  VIADD R12, R12, UR11 ;  /* 0x0000000b0c0c7c36 */ /* 0x000fe20008000000 */
[----:B------:R-:W-:Y:S01]  /*4ca0*/  IADD3 R16, R133, R2, -R134 ;  /* 0x0000000285107210 */ /* 0x000fe20007ffe886 */
[----:B------:R-:W-:Y:S02]  /*4cb0*/  HMMA.16816.F32.BF16 R32, R8, R14, R32 ;  /* 0x0000000e0820723c */ /* 0x000fe40000041820 */
[C---:B------:R-:W-:Y:S01]  /*4cc0*/  VIADD R13, R12.reuse, 0x1 ;  /* 0x000000010c0d7836 */ /* 0x040fe20000000000 */
[CC--:B------:R-:W-:Y:S01]  /*4cd0*/  ISETP.GE.AND P2, PT, R12.reuse, R133.reuse, PT ;  /* 0x000000850c00720c */ /* 0x0c0fe20003f46270 */
[----:B------:R-:W-:Y:S02]  /*4ce0*/  VIADD R6, R12, 0x8 ;  /* 0x000000080c067836 */ /* 0x000fe40000000000 */
[----:B------:R-:W-:Y:S01]  /*4cf0*/  HMMA.16816.F32.BF16 R68, R64, R50, R68 ;  /* 0x000000324044723c */ /* 0x000fe20000041844 */
[C---:B------:R-:W-:Y:S01]  /*4d00*/  IMAD.IADD R15, R16.reuse, 0x1, -R13 ;  /* 0x00000001100f7824 */ /* 0x040fe200078e0a0d */
[-C--:B------:R-:W-:Y:S01]  /*4d10*/  ISETP.GE.AND P1, PT, R13, R133.reuse, PT ;  /* 0x000000850d00720c */ /* 0x080fe20003f26270 */
[----:B------:R-:W-:Y:S01]  /*4d20*/  IMAD.IADD R14, R16, 0x1, -R6 ;  /* 0x00000001100e7824 */ /* 0x000fe200078e0a06 */
[----:B------:R-:W-:Y:S01]  /*4d30*/  ISETP.GE.AND P0, PT, R6, R133, PT ;  /* 0x000000850600720c */ /* 0x000fe20003f06270 */
[----:B------:R-:W-:Y:S01]  /*4d40*/  IMAD.IADD R17, R16, 0x1, -R12 ;  /* 0x0000000110117824 */ /* 0x000fe200078e0a0c */
[----:B------:R-:W-:Y:S01]  /*4d50*/  IABS R15, R15 ;  /* 0x0000000f000f7213 */ /* 0x000fe20000000000 */
[----:B------:R-:W-:Y:S01]  /*4d60*/  HMMA.16816.F32.BF16 R60, R8, R18, R60 ;  /* 0x00000012083c723c */ /* 0x000fe2000004183c */
[----:B------:R-:W-:-:S02]  /*4d70*/  IABS R14, R14 ;  /* 0x0000000e000e7213 */ /* 0x000fc40000000000 */
[----:B------:R-:W-:-:S03]  /*4d80*/  IABS R17, R17 ;  /* 0x0000001100117213 */ /* 0x000fc60000000000 */
[----:B-1----:R-:W-:Y:S01]  /*4d90*/  HMMA.16816.F32.BF16 R28, R8, R40, R28 ;  /* 0x00000028081c723c */ /* 0x002fe2000004181c */
[----:B------:R-:W-:Y:S01]  /*4da0*/  IMAD.MOV.U32 R18, RZ, RZ, R15 ;  /* 0x000000ffff127224 */ /* 0x000fe200078e000f */
[----:B------:R-:W-:Y:S01]  /*4db0*/  I2FP.F32.S32 R17, R17 ;  /* 0x0000001100117245 */ /* 0x000fe20000201400 */
[----:B------:R-:W-:-:S03]  /*4dc0*/  IMAD.MOV.U32 R15, RZ, RZ, R14 ;  /* 0x000000ffff0f7224 */ /* 0x000fc600078e000e */
[----:B------:R-:W-:Y:S01]  /*4dd0*/  I2FP.F32.S32 R14, R18 ;  /* 0x00000012000e7245 */ /* 0x000fe20000201400 */
[----:B------:R-:W-:Y:S01]  /*4de0*/  VIADD R18, R12, 0x18 ;  /* 0x000000180c127836 */ /* 0x000fe20000000000 */
[C---:B------:R-:W-:Y:S01]  /*4df0*/  HMMA.16816.F32.BF16 R24, R8.reuse, R42, R24 ;  /* 0x0000002a0818723c */ /* 0x040fe20000041818 */
[----:B------:R-:W-:Y:S01]  /*4e00*/  FFMA.FTZ R44, R17, -UR5, R44 ;  /* 0x80000005112c7c23 */ /* 0x000fe2000801002c */
[----:B------:R-:W-:Y:S02]  /*4e10*/  VIADD R17, R16, 0x8 ;  /* 0x0000000810117836 */ /* 0x000fe40000000000 */
[----:B------:R-:W-:Y:S01]  /*4e20*/  FFMA.FTZ R45, R14, -UR5, R45 ;  /* 0x800000050e2d7c23 */ /* 0x000fe2000801002d */
[----:B------:R-:W-:Y:S01]  /*4e30*/  VIADD R14, R12, 0x9 ;  /* 0x000000090c0e7836 */ /* 0x000fe20000000000 */
[----:B------:R-:W-:Y:S01]  /*4e40*/  I2FP.F32.S32 R15, R15 ;  /* 0x0000000f000f7245 */ /* 0x000fe20000201400 */
[----:B----4-:R-:W-:Y:S01]  /*4e50*/  HMMA.16816.F32.BF16 R20, R8, R52, R20 ;  /* 0x000000340814723c */ /* 0x010fe20000041814 */
[----:B------:R-:W-:Y:S01]  /*4e60*/  IMAD.IADD R13, R17, 0x1, -R13 ;  /* 0x00000001110d7824 */ /* 0x000fe200078e0a0d */
[----:B------:R-:W-:Y:S01]  /*4e70*/  ISETP.GE.AND P3, PT, R18, R133, PT ;  /* 0x000000851200720c */ /* 0x000fe20003f66270 */
[----:B------:R-:W-:-:S02]  /*4e80*/  IMAD.IADD R48, R16, 0x1, -R14 ;  /* 0x0000000110307824 */ /* 0x000fc400078e0a0e */
[----:B------:R-:W-:Y:S01]  /*4e90*/  FFMA.FTZ R60, R15, -UR5, R60 ;  /* 0x800000050f3c7c23 */ /* 0x000fe2000801003c */
[----:B------:R-:W-:Y:S01]  /*4ea0*/  IMAD.IADD R6, R17, 0x1, -R6 ;  /* 0x0000000111067824 */ /* 0x000fe200078e0a06 */
[----:B------:R-:W-:Y:S01]  /*4eb0*/  HMMA.16816.F32.BF16 R68, R8, R54, R68 ;  /* 0x000000360844723c */ /* 0x000fe20000041844 */
        /* <DEDUP_REMOVED lines=8> */
[----:B------:R-:W-:Y:S01]  /*4f40*/  ISETP.GE.AND P4, PT, R40, R133, PT ;  /* 0x000000852800720c */ /* 0x000fe20003f86270 */
[----:B------:R-:W-:Y:S01]  /*4f50*/  VIADD R10, R12, 0x19 ;  /* 0x000000190c0a7836 */ /* 0x000fe20000000000 */
[----:B------:R-:W-:Y:S01]  /*4f60*/  IABS R15, R15 ;  /* 0x0000000f000f7213 */ /* 0x000fe20000000000 */
[----:B------:R-:W-:Y:S01]  /*4f70*/  FFMA.FTZ R61, R48, -UR5, R61 ;  /* 0x80000005303d7c23 */ /* 0x000fe2000801003d */
[----:B------:R-:W-:Y:S01]  /*4f80*/  IABS R11, R11 ;  /* 0x0000000b000b7213 */ /* 0x000fe20000000000 */
[----:B------:R-:W-:Y:S01]  /*4f90*/  IMAD.IADD R50, R16, 0x1, -R10 ;  /* 0x0000000110327824 */ /* 0x000fe200078e0a0a */
[----:B------:R-:W-:Y:S01]  /*4fa0*/  I2FP.F32.S32 R15, R15 ;  /* 0x0000000f000f7245 */ /* 0x000fe20000201400 */
[----:B------:R-:W-:Y:S01]  /*4fb0*/  VIADD R48, R12, 0x20 ;  /* 0x000000200c307836 */ /* 0x000fe20000000000 */
[----:B------:R-:W-:Y:S01]  /*4fc0*/  I2FP.F32.S32 R11, R11 ;  /* 0x0000000b000b7245 */ /* 0x000fe20000201400 */
[C---:B------:R-:W-:Y:S01]  /*4fd0*/  IMAD.IADD R8, R16.reuse, 0x1, -R40 ;  /* 0x0000000110087824 */ /* 0x040fe200078e0a28 */
[----:B------:R-:W-:Y:S01]  /*4fe0*/  IABS R50, R50 ;  /* 0x0000003200327213 */ /* 0x000fe20000000000 */
[----:B------:R-:W-:-:S02]  /*4ff0*/  IMAD.IADD R19, R16, 0x1, -R48 ;  /* 0x0000000110137824 */ /* 0x000fc400078e0a30 */
[----:B------:R-:W-:Y:S01]  /*5000*/  FFMA.FTZ R15, R15, -UR5, R36 ;  /* 0x800000050f0f7c23 */ /* 0x000fe20008010024 */
[----:B------:R-:W-:Y:S01]  /*5010*/  FFMA.FTZ R11, R11, -UR5, R32 ;  /* 0x800000050b0b7c23 */ /* 0x000fe20008010020 */
[C---:B------:R-:W-:Y:S01]  /*5020*/  IMAD.IADD R32, R17.reuse, 0x1, -R12 ;  /* 0x0000000111207824 */ /* 0x040fe200078e0a0c */
[----:B------:R-:W-:Y:S01]  /*5030*/  I2FP.F32.S32 R50, R50 ;  /* 0x0000003200327245 */ /* 0x000fe20000201400 */
[C---:B------:R-:W-:Y:S01]  /*5040*/  IMAD.IADD R41, R17.reuse, 0x1, -R48 ;  /* 0x0000000111297824 */ /* 0x040fe200078e0a30 */
[----:B------:R-:W-:Y:S01]  /*5050*/  IABS R19, R19 ;  /* 0x0000001300137213 */ /* 0x000fe20000000000 */
[----:B------:R-:W-:Y:S01]  /*5060*/  IMAD.IADD R40, R17, 0x1, -R40 ;  /* 0x0000000111287824 */ /* 0x000fe200078e0a28 */
[----:B------:R-:W-:Y:S01]  /*5070*/  IABS R32, R32 ;  /* 0x0000002000207213 */ /* 0x000fe20000000000 */
[----:B------:R-:W-:Y:S01]  /*5080*/  FFMA.FTZ R9, R50, -UR5, R33 ;  /* 0x8000000532097c23 */ /* 0x000fe20008010021 */
[----:B------:R-:W-:Y:S02]  /*5090*/  I2FP.F32.S32 R19, R19 ;  /* 0x0000001300137245 */ /* 0x000fe40000201400 */
[----:B------:R-:W-:-:S02]  /*50a0*/  I2FP.F32.S32 R33, R32 ;  /* 0x0000002000217245 */ /* 0x000fc40000201400 */
[----:B------:R-:W-:Y:S01]  /*50b0*/  I2FP.F32.S32 R32, R13 ;  /* 0x0000000d00207245 */ /* 0x000fe20000201400 */
[----:B------:R-:W-:Y:S01]  /*50c0*/  FFMA.FTZ R169, R19, -UR5, R28 ;  /* 0x8000000513a97c23 */ /* 0x000fe2000801001c */
[----:B------:R-:W-:Y:S01]  /*50d0*/  I2FP.F32.S32 R13, R6 ;  /* 0x00000006000d7245 */ /* 0x000fe20000201400 */
[----:B------:R-:W-:Y:S01]  /*50e0*/  IMAD.IADD R19, R17, 0x1, -R18 ;  /* 0x0000000111137824 */ /* 0x000fe200078e0a12 */
[----:B------:R-:W-:Y:S01]  /*50f0*/  IABS R8, R8 ;  /* 0x0000000800087213 */ /* 0x000fe20000000000 */
[----:B------:R-:W-:Y:S01]  /*5100*/  FFMA.FTZ R33, R33, -UR5, R46 ;  /* 0x8000000521217c23 */ /* 0x000fe2000801002e */
[----:B------:R-:W-:Y:S01]  /*5110*/  IABS R41, R41 ;  /* 0x0000002900297213 */ /* 0x000fe20000000000 */
[----:B------:R-:W-:Y:S01]  /*5120*/  FFMA.FTZ R28, R13, -UR5, R62 ;  /* 0x800000050d1c7c23 */ /* 0x000fe2000801003e */
[C---:B------:R-:W-:Y:S01]  /*5130*/  IMAD.IADD R13, R17.reuse, 0x1, -R42 ;  /* 0x00000001110d7824 */ /* 0x040fe200078e0a2a */
[----:B------:R-:W-:Y:S01]  /*5140*/  IABS R19, R19 ;  /* 0x0000001300137213 */ /* 0x000fe20000000000 */
[----:B------:R-:W-:Y:S01]  /*5150*/  FFMA.FTZ R32, R32, -UR5, R47 ;  /* 0x8000000520207c23 */ /* 0x000fe2000801002f */
[----:B------:R-:W-:Y:S01]  /*5160*/  I2FP.F32.S32 R8, R8 ;  /* 0x0000000800087245 */ /* 0x000fe20000201400 */
[----:B------:R-:W-:Y:S01]  /*5170*/  IMAD.IADD R6, R17, 0x1, -R10 ;  /* 0x0000000111067824 */ /* 0x000fe200078e0a0a */
[----:B------:R-:W-:Y:S01]  /*5180*/  IABS R13, R13 ;  /* 0x0000000d000d7213 */ /* 0x000fe20000000000 */
[----:B------:R-:W-:Y:S01]  /*5190*/  VIADD R18, R12, 0x31 ;  /* 0x000000310c127836 */ /* 0x000fe20000000000 */
[----:B------:R-:W-:Y:S01]  /*51a0*/  I2FP.F32.S32 R19, R19 ;  /* 0x0000001300137245 */ /* 0x000fe20000201400 */
[----:B------:R-:W-:Y:S01]  /*51b0*/  FFMA.FTZ R8, R8, -UR5, R37 ;  /* 0x8000000508087c23 */ /* 0x000fe20008010025 */
[----:B------:R-:W-:Y:S01]  /*51c0*/  I2FP.F32.S32 R13, R13 ;  /* 0x0000000d000d7245 */ /* 0x000fe20000201400 */
[----:B------:R-:W-:Y:S01]  /*51d0*/  VIADD R46, R12, 0x38 ;  /* 0x000000380c2e7836 */ /* 0x000fe20000000000 */
[----:B------:R-:W-:Y:S01]  /*51e0*/  I2FP.F32.S32 R41, R41 ;  /* 0x0000002900297245 */ /* 0x000fe20000201400 */
[----:B------:R-:W-:Y:S01]  /*51f0*/  FFMA.FTZ R19, R19, -UR5, R34 ;  /* 0x8000000513137c23 */ /* 0x000fe20008010022 */
[----:B------:R-:W-:Y:S01]  /*5200*/  FSEL R37, R44, -INF , !P2 ;  /* 0xff8000002c257808 */ /* 0x000fe20005000000 */
[----:B------:R-:W-:Y:S01]  /*5210*/  FFMA.FTZ R13, R13, -UR5, R38 ;  /* 0x800000050d0d7c23 */ /* 0x000fe20008010026 */
[----:B------:R-:W-:Y:S01]  /*5220*/  FSEL R36, R33, -INF , !P2 ;  /* 0xff80000021247808 */ /* 0x000fe20005000000 */
[----:B------:R-:W-:Y:S01]  /*5230*/  FFMA.FTZ R164, R41, -UR5, R30 ;  /* 0x8000000529a47c23 */ /* 0x000fe2000801001e */
[-C--:B------:R-:W-:Y:S01]  /*5240*/  ISETP.GE.AND P5, PT, R42, R133.reuse, PT ;  /* 0x000000852a00720c */ /* 0x080fe20003fa6270 */
[----:B------:R-:W-:Y:S01]  /*5250*/  VIADD R38, R12, 0x21 ;  /* 0x000000210c267836 */ /* 0x000fe20000000000 */
[-C--:B------:R-:W-:Y:S01]  /*5260*/  ISETP.GE.AND P2, PT, R10, R133.reuse, PT ;  /* 0x000000850a00720c */ /* 0x080fe20003f46270 */
[C---:B------:R-:W-:Y:S01]  /*5270*/  VIADD R34, R12.reuse, 0x28 ;  /* 0x000000280c227836 */ /* 0x040fe20000000000 */
[----:B------:R-:W-:Y:S01]  /*5280*/  FSEL R33, R45, -INF , !P1 ;  /* 0xff8000002d217808 */ /* 0x000fe20004800000 */
[----:B------:R-:W-:Y:S01]  /*5290*/  VIADD R30, R12, 0x29 ;  /* 0x000000290c1e7836 */ /* 0x000fe20000000000 */
[----:B------:R-:W-:Y:S01]  /*52a0*/  FSEL R32, R32, -INF , !P1 ;  /* 0xff80000020207808 */ /* 0x000fe20004800000 */
[----:B------:R-:W-:Y:S01]  /*52b0*/  VIADD R44, R12, 0x39 ;  /* 0x000000390c2c7836 */ /* 0x000fe20000000000 */
[----:B------:R-:W-:Y:S01]  /*52c0*/  IABS R10, R40 ;  /* 0x00000028000a7213 */ /* 0x000fe20000000000 */
[----:B------:R-:W-:Y:S01]  /*52d0*/  IMAD.IADD R47, R16, 0x1, -R34 ;  /* 0x00000001102f7824 */ /* 0x000fe200078e0a22 */
[-C--:B------:R-:W-:Y:S01]  /*52e0*/  ISETP.GE.AND P1, PT, R48, R133.reuse, PT ;  /* 0x000000853000720c */ /* 0x080fe20003f26270 */
[----:B------:R-:W-:Y:S01]  /*52f0*/  VIADD R48, R12, 0x30 ;  /* 0x000000300c307836 */ /* 0x000fe20000000000 */
[----:B------:R-:W-:Y:S01]  /*5300*/  FSEL R12, R13, -INF , !P5 ;  /* 0xff8000000d0c7808 */ /* 0x000fe20006800000 */
[C---:B------:R-:W-:Y:S01]  /*5310*/  IMAD.IADD R45, R16.reuse, 0x1, -R30 ;  /* 0x00000001102d7824 */ /* 0x040fe200078e0a1e */
[----:B------:R-:W-:Y:S01]  /*5320*/  I2FP.F32.S32 R10, R10 ;  /* 0x0000000a000a7245 */ /* 0x000fe20000201400 */
[----:B------:R-:W-:Y:S01]  /*5330*/  IMAD.IADD R43, R16, 0x1, -R48 ;  /* 0x00000001102b7824 */ /* 0x000fe200078e0a30 */
[----:B------:R-:W-:Y:S01]  /*5340*/  FSEL R13, R8, -INF , !P4 ;  /* 0xff800000080d7808 */ /* 0x000fe20006000000 */
[----:B------:R-:W-:Y:S01]  /*5350*/  IMAD.IADD R42, R16, 0x1, -R18 ;  /* 0x00000001102a7824 */ /* 0x000fe200078e0a12 */
[----:B------:R-:W-:Y:S01]  /*5360*/  ISETP.GE.AND P6, PT, R14, R133, PT ;  /* 0x000000850e00720c */ /* 0x000fe20003fc6270 */
[----:B------:R-:W-:Y:S01]  /*5370*/  IMAD.IADD R14, R17, 0x1, -R14 ;  /* 0x00000001110e7824 */ /* 0x000fe200078e0a0e */
[----:B------:R-:W-:Y:S01]  /*5380*/  FSEL R8, R19, -INF , !P3 ;  /* 0xff80000013087808 */ /* 0x000fe20005800000 */
[----:B------:R-:W-:-:S02]  /*5390*/  IMAD.IADD R19, R16, 0x1, -R38 ;  /* 0x0000000110137824 */ /* 0x000fc400078e0a26 */
[----:B------:R-:W-:Y:S01]  /*53a0*/  FFMA.FTZ R10, R10, -UR5, R39 ;  /* 0x800000050a0a7c23 */ /* 0x000fe20008010027 */
[----:B------:R-:W-:Y:S01]  /*53b0*/  FSEL R39, R60, -INF , !P0 ;  /* 0xff8000003c277808 */ /* 0x000fe20004000000 */
[----:B------:R-:W-:Y:S01]  /*53c0*/  IMAD.IADD R41, R16, 0x1, -R46 ;  /* 0x0000000110297824 */ /* 0x000fe200078e0a2e */
[----:B------:R-:W-:Y:S01]  /*53d0*/  FSEL R28, R28, -INF , !P0 ;  /* 0xff8000001c1c7808 */ /* 0x000fe20004000000 */
[----:B------:R-:W-:Y:S01]  /*53e0*/  IMAD.IADD R40, R16, 0x1, -R44 ;  /* 0x0000000110287824 */ /* 0x000fe200078e0a2c */
[----:B------:R-:W-:Y:S02]  /*53f0*/  IABS R14, R14 ;  /* 0x0000000e000e7213 */ /* 0x000fe40000000000 */
[----:B------:R-:W-:Y:S01]  /*5400*/  ISETP.GE.AND P0, PT, R38, R133, PT ;  /* 0x000000852600720c */ /* 0x000fe20003f06270 */
[C---:B------:R-:W-:Y:S01]  /*5410*/  IMAD.IADD R38, R17.reuse, 0x1, -R38 ;  /* 0x0000000111267824 */ /* 0x040fe200078e0a26 */
[----:B------:R-:W-:Y:S01]  /*5420*/  IABS R16, R19 ;  /* 0x0000001300107213 */ /* 0x000fe20000000000 */
[----:B------:R-:W-:Y:S01]  /*5430*/  IMAD.IADD R19, R17, 0x1, -R48 ;  /* 0x0000000111137824 */ /* 0x000fe200078e0a30 */
[----:B------:R-:W-:-:S02]  /*5440*/  FSEL R10, R10, -INF , !P4 ;  /* 0xff8000000a0a7808 */ /* 0x000fc40006000000 */
[----:B------:R-:W-:Y:S02]  /*5450*/  I2FP.F32.S32 R14, R14 ;  /* 0x0000000e000e7245 */ /* 0x000fe40000201400 */
[----:B------:R-:W-:Y:S02]  /*5460*/  IABS R6, R6 ;  /* 0x0000000600067213 */ /* 0x000fe40000000000 */
[----:B------:R-:W-:Y:S01]  /*5470*/  ISETP.GE.AND P4, PT, R48, R133, PT ;  /* 0x000000853000720c */ /* 0x000fe20003f86270 */
[----:B------:R-:W-:Y:S01]  /*5480*/  IMAD.MOV.U32 R48, RZ, RZ, R16 ;  /* 0x000000ffff307224 */ /* 0x000fe200078e0010 */
[----:B------:R-:W-:Y:S01]  /*5490*/  IABS R38, R38 ;  /* 0x0000002600267213 */ /* 0x000fe20000000000 */
[----:B------:R-:W-:Y:S01]  /*54a0*/  FFMA.FTZ R14, R14, -UR5, R63 ;  /* 0x800000050e0e7c23 */ /* 0x000fe2000801003f */
[----:B------:R-:W-:Y:S01]  /*54b0*/  I2FP.F32.S32 R6, R6 ;  /* 0x0000000600067245 */ /* 0x000fe20000201400 */
[----:B------:R-:W-:Y:S01]  /*54c0*/  IMAD.IADD R16, R17, 0x1, -R46 ;  /* 0x0000000111107824 */ /* 0x000fe200078e0a2e */
[----:B------:R-:W-:-:S02]  /*54d0*/  I2FP.F32.S32 R48, R48 ;  /* 0x0000003000307245 */ /* 0x000fc40000201400 */
[----:B------:R-:W-:Y:S01]  /*54e0*/  I2FP.F32.S32 R38, R38 ;  /* 0x0000002600267245 */ /* 0x000fe20000201400 */
[----:B------:R-:W-:Y:S01]  /*54f0*/  FFMA.FTZ R6, R6, -UR5, R35 ;  /* 0x8000000506067c23 */ /* 0x000fe20008010023 */
[----:B------:R-:W-:Y:S01]  /*5500*/  FSEL R35, R61, -INF , !P6 ;  /* 0xff8000003d237808 */ /* 0x000fe20007000000 */
[----:B------:R-:W-:Y:S01]  /*5510*/  FFMA.FTZ R29, R48, -UR5, R29 ;  /* 0x80000005301d7c23 */ /* 0x000fe2000801001d */
[----:B------:R-:W-:Y:S01]  /*5520*/  FSEL R14, R14, -INF , !P6 ;  /* 0xff8000000e0e7808 */ /* 0x000fe20007000000 */
[----:B------:R-:W-:Y:S01]  /*5530*/  FFMA.FTZ R31, R38, -UR5, R31 ;  /* 0x80000005261f7c23 */ /* 0x000fe2000801001f */
[----:B------:R-:W-:Y:S02]  /*5540*/  FSEL R15, R15, -INF , !P5 ;  /* 0xff8000000f0f7808 */ /* 0x000fe40006800000 */
[----:B------:R-:W-:Y:S02]  /*5550*/  FSEL R11, R11, -INF , !P3 ;  /* 0xff8000000b0b7808 */ /* 0x000fe40005800000 */
[----:B------:R-:W-:-:S02]  /*5560*/  IABS R41, R41 ;  /* 0x0000002900297213 */ /* 0x000fc40000000000 */
        /* <DEDUP_REMOVED lines=8> */
[----:B------:R-:W-:Y:S02]  /*55f0*/  I2FP.F32.S32 R41, R41 ;  /* 0x0000002900297245 */ /* 0x000fe40000201400 */
[----:B------:R-:W-:-:S02]  /*5600*/  I2FP.F32.S32 R43, R43 ;  /* 0x0000002b002b7245 */ /* 0x000fc40000201400 */
[----:B------:R-:W-:Y:S01]  /*5610*/  IABS R19, R19 ;  /* 0x0000001300137213 */ /* 0x000fe20000000000 */
[----:B------:R-:W-:Y:S01]  /*5620*/  FFMA.FTZ R68, R41, -UR5, R68 ;  /* 0x8000000529447c23 */ /* 0x000fe20008010044 */
[----:B------:R-:W-:Y:S01]  /*5630*/  FSEL R161, R29, -INF , !P0 ;  /* 0xff8000001da17808 */ /* 0x000fe20004000000 */
[----:B------:R-:W-:Y:S01]  /*5640*/  FFMA.FTZ R20, R43, -UR5, R20 ;  /* 0x800000052b147c23 */ /* 0x000fe20008010014 */
[----:B------:R-:W-:Y:S02]  /*5650*/  FSEL R212, R31, -INF , !P0 ;  /* 0xff8000001fd47808 */ /* 0x000fe40004000000 */
[----:B------:R-:W-:Y:S02]  /*5660*/  IABS R16, R16 ;  /* 0x0000001000107213 */ /* 0x000fe40000000000 */
[----:B------:R-:W-:Y:S02]  /*5670*/  ISETP.LT.AND P0, PT, R200, UR12, PT ;  /* 0x0000000cc8007c0c */ /* 0x000fe4000bf01270 */
[----:B------:R-:W-:-:S02]  /*5680*/  IABS R47, R47 ;  /* 0x0000002f002f7213 */ /* 0x000fc40000000000 */
[----:B------:R-:W-:Y:S02]  /*5690*/  IABS R45, R45 ;  /* 0x0000002d002d7213 */ /* 0x000fe40000000000 */
[----:B------:R-:W-:Y:S02]  /*56a0*/  IABS R42, R42 ;  /* 0x0000002a002a7213 */ /* 0x000fe40000000000 */
[----:B------:R-:W-:Y:S02]  /*56b0*/  IABS R40, R40 ;  /* 0x0000002800287213 */ /* 0x000fe40000000000 */
[----:B------:R-:W-:Y:S02]  /*56c0*/  IABS R34, R34 ;  /* 0x0000002200227213 */ /* 0x000fe40000000000 */
[----:B------:R-:W-:Y:S02]  /*56d0*/  IABS R30, R30 ;  /* 0x0000001e001e7213 */ /* 0x000fe40000000000 */
[----:B------:R-:W-:-:S02]  /*56e0*/  IABS R18, R18 ;  /* 0x0000001200127213 */ /* 0x000fc40000000000 */
[----:B------:R-:W-:Y:S02]  /*56f0*/  IABS R17, R17 ;  /* 0x0000001100117213 */ /* 0x000fe40000000000 */
[----:B------:R-:W-:Y:S02]  /*5700*/  FSEL R9, R9, -INF , !P2 ;  /* 0xff80000009097808 */ /* 0x000fe40005000000 */
[----:B------:R-:W-:Y:S02]  /*5710*/  FSEL R6, R6, -INF , !P2 ;  /* 0xff80000006067808 */ /* 0x000fe40005000000 */
[----:B------:R-:W-:Y:S02]  /*5720*/  I2FP.F32.S32 R41, R19 ;  /* 0x0000001300297245 */ /* 0x000fe40000201400 */
[----:B------:R-:W-:Y:S02]  /*5730*/  ISETP.GE.AND P2, PT, R46, R133, PT ;  /* 0x000000852e00720c */ /* 0x000fe40003f46270 */
[----:B------:R-:W-:Y:S01]  /*5740*/  I2FP.F32.S32 R19, R16 ;  /* 0x0000001000137245 */ /* 0x000fe20000201400 */
[----:B------:R-:W-:Y:S01]  /*5750*/  FFMA.FTZ R22, R41, -UR5, R22 ;  /* 0x8000000529167c23 */ /* 0x000fe20008010016 */
        /* <DEDUP_REMOVED lines=19> */
[----:B------:R-:W-:-:S02]  /*5890*/  ISETP.GE.AND P1, PT, R44, R133, PT ;  /* 0x000000852c00720c */ /* 0x000fc40003f26270 */
        /* <DEDUP_REMOVED lines=12> */
[----:B------:R-:W-:Y:S06]  /*5960*/  BAR.SYNC.DEFER_BLOCKING 0x0 ;  /* 0x0000000000007b1d */ /* 0x000fec0000010000 */
[----:B------:R-:W-:Y:S05]  /*5970*/  @!P0 BRA `(.L_x_4675) ;  /* 0x0000000c00208947 */ /* 0x000fea0003800000 */
[----:B------:R-:W-:-:S13]  /*5980*/  PLOP3.LUT P1, PT, PT, PT, UP1, 0x40, 0x0 ;  /* 0x000000000000781c */ /* 0x000fda0003f2e818 */
[----:B------:R-:W-:Y:S05]  /*5990*/  @P1 BRA `(.L_x_4676) ;  /* 0x0000000000f01947 */ /* 0x000fea0003800000 */
[----:B------:R-:W1:Y:S01]  /*59a0*/  LDC R17, c[0x0][0x380] ;  /* 0x0000e000ff117b82 */ /* 0x000e620000000800 */
[----:B------:R-:W-:Y:S01]  /*59b0*/  UIADD3 UR7, UR11, -0x40, URZ ;  /* 0xffffffc00b077890 */ /* 0x000fe2000fffe03f */
[----:B------:R-:W-:Y:S01]  /*59c0*/  IMAD.U32 R20, RZ, RZ, UR11 ;  /* 0x0000000bff147e24 */ /* 0x000fe2000f8e00ff */
[----:B------:R-:W-:-:S04]  /*59d0*/  ULDC.64 UR8, c[0x0][0x230] ;  /* 0x00008c0000087ab9 */ /* 0x000fc80000000a00 */
[----:B------:R-:W-:Y:S02]  /*59e0*/  MOV R18, UR7 ;  /* 0x0000000700127c02 */ /* 0x000fe40008000f00 */
[----:B------:R-:W-:Y:S02]  /*59f0*/  IABS R20, R20 ;  /* 0x0000001400147213 */ /* 0x000fe40000000000 */
[----:B------:R-:W-:Y:S02]  /*5a00*/  IABS R18, R18 ;  /* 0x0000001200127213 */ /* 0x000fe40000000000 */
[----:B-1----:R-:W-:-:S04]  /*5a10*/  IABS R16, R17 ;  /* 0x0000001100107213 */ /* 0x002fc80000000000 */
[----:B------:R-:W1:Y:S08]  /*5a20*/  I2F.RP R21, R16 ;  /* 0x0000001000157306 */ /* 0x000e700000209400 */
[----:B-1----:R-:W1:Y:S02]  /*5a30*/  MUFU.RCP R22, R21 ;  /* 0x0000001500167308 */ /* 0x002e640000001000 */
[----:B-1----:R-:W-:-:S06]  /*5a40*/  VIADD R22, R22, 0xffffffe ;  /* 0x0ffffffe16167836 */ /* 0x002fcc0000000000 */
[----:B------:R-:W1:Y:S02]  /*5a50*/  F2I.FTZ.U32.TRUNC.NTZ R23, R22 ;  /* 0x0000001600177305 */ /* 0x000e64000021f000 */
[----:B-1----:R-:W-:Y:S01]  /*5a60*/  IADD3 R19, RZ, -R23, RZ ;  /* 0x80000017ff137210 */ /* 0x002fe20007ffe0ff */
[----:B------:R-:W-:-:S04]  /*5a70*/  IMAD.MOV.U32 R22, RZ, RZ, RZ ;  /* 0x000000ffff167224 */ /* 0x000fc800078e00ff */
        /* <DEDUP_REMOVED lines=8> */
[----:B------:R-:W-:Y:S02]  /*5b00*/  LOP3.LUT R18, R17, UR11, RZ, 0x3c, !PT ;  /* 0x0000000b11127c12 */ /* 0x000fe4000f8e3cff */
[C---:B------:R-:W-:Y:S02]  /*5b10*/  ISETP.GT.U32.AND P4, PT, R16.reuse, R21, PT ;  /* 0x000000151000720c */ /* 0x040fe40003f84070 */
[----:B------:R-:W-:Y:S02]  /*5b20*/  ISETP.GT.U32.AND P2, PT, R16, R19, PT ;  /* 0x000000131000720c */ /* 0x000fe40003f44070 */
[----:B------:R-:W-:-:S02]  /*5b30*/  ISETP.GE.AND P3, PT, R18, RZ, PT ;  /* 0x000000ff1200720c */ /* 0x000fc40003f66270 */
[----:B------:R-:W-:-:S07]  /*5b40*/  LOP3.LUT R18, RZ, R17, RZ, 0x33, !PT ;  /* 0x00000011ff127212 */ /* 0x000fce00078e33ff */
[-C--:B------:R-:W-:Y:S02]  /*5b50*/  @!P4 IADD3 R21, R21, -R16.reuse, RZ ;  /* 0x800000101515c210 */ /* 0x080fe40007ffe0ff */
[----:B------:R-:W-:Y:S01]  /*5b60*/  @!P2 IMAD.IADD R19, R19, 0x1, -R16 ;  /* 0x000000011313a824 */ /* 0x000fe200078e0a10 */
[----:B------:R-:W-:Y:S01]  /*5b70*/  @!P4 IADD3 R23, R23, 0x1, RZ ;  /* 0x000000011717c810 */ /* 0x000fe20007ffe0ff */
[----:B------:R-:W-:Y:S01]  /*5b80*/  @!P2 VIADD R22, R22, 0x1 ;  /* 0x000000011616a836 */ /* 0x000fe20000000000 */
[-C--:B------:R-:W-:Y:S02]  /*5b90*/  ISETP.GE.U32.AND P6, PT, R21, R16.reuse, PT ;  /* 0x000000101500720c */ /* 0x080fe40003fc6070 */
[----:B------:R-:W-:Y:S02]  /*5ba0*/  ISETP.GE.U32.AND P5, PT, R19, R16, PT ;  /* 0x000000101300720c */ /* 0x000fe40003fa6070 */
[C---:B------:R-:W-:Y:S02]  /*5bb0*/  LOP3.LUT R16, R17.reuse, UR7, RZ, 0x3c, !PT ;  /* 0x0000000711107c12 */ /* 0x040fe4000f8e3cff */
[----:B------:R-:W-:-:S02]  /*5bc0*/  ISETP.NE.AND P2, PT, R17, RZ, PT ;  /* 0x000000ff1100720c */ /* 0x000fc40003f45270 */
[----:B------:R-:W-:-:S05]  /*5bd0*/  ISETP.GE.AND P1, PT, R16, RZ, PT ;  /* 0x000000ff1000720c */ /* 0x000fca0003f26270 */
[----:B------:R-:W-:Y:S02]  /*5be0*/  @P6 IADD3 R23, R23, 0x1, RZ ;  /* 0x0000000117176810 */ /* 0x000fe40007ffe0ff */
[----:B------:R-:W-:Y:S02]  /*5bf0*/  @P5 VIADD R22, R22, 0x1 ;  /* 0x0000000116165836 */ /* 0x000fe40000000000 */
[----:B------:R-:W-:-:S04]  /*5c00*/  @!P3 IADD3 R23, -R23, RZ, RZ ;  /* 0x000000ff1717b210 */ /* 0x000fc80007ffe1ff */
[----:B------:R-:W-:Y:S01]  /*5c10*/  @!P1 IMAD.MOV R22, RZ, RZ, -R22 ;  /* 0x000000ffff169224 */ /* 0x000fe200078e0a16 */
[----:B------:R-:W-:-:S04]  /*5c20*/  SEL R19, R18, R23, !P2 ;  /* 0x0000001712137207 */ /* 0x000fc80005000000 */
[----:B------:R-:W-:Y:S01]  /*5c30*/  SEL R18, R18, R22, !P2 ;  /* 0x0000001612127207 */ /* 0x000fe20005000000 */
[----:B------:R-:W-:-:S04]  /*5c40*/  IMAD.WIDE R20, R19, 0x4, R206 ;  /* 0x0000000413147825 */ /* 0x000fc800078e02ce */
[----:B------:R-:W-:Y:S02]  /*5c50*/  IMAD.WIDE R22, R18, 0x4, R206 ;  /* 0x0000000412167825 */ /* 0x000fe400078e02ce */
        /* <DEDUP_REMOVED lines=16> */
.L_x_4676:
[----:B------:R-:W-:-:S04]  /*5d60*/  LEA R80, -R80, RZ, 0x6 ;  /* 0x000000ff50507211 */ /* 0x000fc800078e31ff */
[----:B------:R-:W-:-:S07]  /*5d70*/  SHF.R.S32.HI R27, RZ, 0x1f, R80 ;  /* 0x0000001fff1b7819 */ /* 0x000fce0000011450 */
.L_x_4677:
        /* <DEDUP_REMOVED lines=9> */
[----:B------:R-:W-:Y:S02]  /*5e10*/  @!P3 IMAD.X R4, R27, 0x1, R144, P1 ;  /* 0x000000011b04b824 */ /* 0x000fe400008e0690 */
[----:B------:R-:W3:Y:S08]  /*5e20*/  @!P4 LDC.64 R18, c[0x0][0x218] ;  /* 0x00008600ff12cb82 */ /* 0x000ef00000000a00 */
[----:B------:R-:W4:Y:S08]  /*5e30*/  @!P2 LDC.64 R24, c[0x0][0x218] ;  /* 0x00008600ff18ab82 */ /* 0x000f300000000a00 */
[----:B------:R-:W5:Y:S01]  /*5e40*/  @!P4 LDC.64 R22, c[0x0][0x218] ;  /* 0x00008600ff16cb82 */ /* 0x000f620000000a00 */
[----:B-1----:R-:W-:-:S04]  /*5e50*/  @!P3 LEA R30, P1, R29, R16, 0x1 ;  /* 0x000000101d1eb211 */ /* 0x002fc800078208ff */
[----:B------:R-:W-:Y:S01]  /*5e60*/  @!P3 LEA.HI.X R31, R29, R17, R4, 0x1, P1 ;  /* 0x000000111d1fb211 */ /* 0x000fe200008f0c04 */
[----:B------:R-:W-:Y:S01]  /*5e70*/  @!P4 IMAD.X R4, R27, 0x1, R144, P5 ;  /* 0x000000011b04c824 */ /* 0x000fe200028e0690 */
[----:B------:R-:W-:Y:S01]  /*5e80*/  IADD3 R26, P1, R202, R80, RZ ;  /* 0x00000050ca1a7210 */ /* 0x000fe20007f3e0ff */
[----:B------:R-:W1:Y:S01]  /*5e90*/  @!P3 LDC.64 R20, c[0x0][0x218] ;  /* 0x00008600ff14bb82 */ /* 0x000e620000000a00 */
[----:B---3--:R-:W-:-:S04]  /*5ea0*/  @!P4 LEA R42, P5, R3, R18, 0x1 ;  /* 0x00000012032ac211 */ /* 0x008fc800078a08ff */
[----:B------:R-:W-:Y:S01]  /*5eb0*/  @!P4 LEA.HI.X R43, R3, R19, R4, 0x1, P5 ;  /* 0x00000013032bc211 */ /* 0x000fe200028f0c04 */
[----:B------:R-:W-:Y:S01]  /*5ec0*/  IMAD.X R3, R201, 0x1, R27, P1 ;  /* 0x00000001c9037824 */ /* 0x000fe200008e061b */
[-C--:B------:R-:W-:Y:S01]  /*5ed0*/  @!P2 IADD3 R29, P1, R80, R135.reuse, RZ ;  /* 0x00000087501da210 */ /* 0x080fe20007f3e0ff */
[----:B------:R-:W3:Y:S01]  /*5ee0*/  @!P2 LDC.64 R18, c[0x0][0x218] ;  /* 0x00008600ff12ab82 */ /* 0x000ee20000000a00 */
        /* <DEDUP_REMOVED lines=9> */
[----:B------:R-:W2:Y:S01]  /*5f80*/  @!P4 LDC.64 R16, c[0x0][0x218] ;  /* 0x00008600ff10cb82 */ /* 0x000ea20000000a00 */
[----:B------:R-:W-:-:S02]  /*5f90*/  @!P2 LEA.HI.X R41, R29, R25, R4, 0x1, P1 ;  /* 0x000000191d29a211 */ /* 0x000fc400008f0c04 */
[----:B-----5:R-:W-:Y:S01]  /*5fa0*/  @!P4 LEA R24, P5, R34, R22, 0x1 ;  /* 0x000000162218c211 */ /* 0x020fe200078a08ff */
[----:B------:R-:W-:Y:S01]  /*5fb0*/  @!PT LDS RZ, [RZ] ;  /* 0x00000000fffff984 */ /* 0x000fe20000000800 */
[----:B------:R-:W-:Y:S01]  /*5fc0*/  @!PT LDS RZ, [RZ] ;  /* 0x00000000fffff984 */ /* 0x000fe20000000800 */
[----:B------:R-:W-:Y:S01]  /*5fd0*/  @!PT LDS RZ, [RZ] ;  /* 0x00000000fffff984 */ /* 0x000fe20000000800 */
[----:B------:R-:W-:Y:S01]  /*5fe0*/  @!P3 LDGSTS.E.BYPASS.LTC128B.128 [R203+0x8000], desc[UR14][R30.64+0x80] ;  /* 0x080000801ecbbfae */ /* 0x000fe2000b901d4e */
[----:B------:R-:W-:Y:S02]  /*5ff0*/  @!P3 IADD3 R29, P1, R26, R135, RZ ;  /* 0x000000871a1db210 */ /* 0x000fe40007f3e0ff */
[----:B------:R-:W-:Y:S01]  /*6000*/  @!P4 LEA.HI.X R25, R34, R23, R38, 0x1, P5 ;  /* 0x000000172219c211 */ /* 0x000fe200028f0c26 */
[----:B------:R4:W-:Y:S01]  /*6010*/  @P2 STS.128 [R203+0xa000], RZ ;  /* 0x00a000ffcb002388 */ /* 0x0009e20000000c00 */
[----:B------:R-:W5:Y:S01]  /*6020*/  @!P3 LDC.64 R22, c[0x0][0x218] ;  /* 0x00008600ff16bb82 */ /* 0x000f620000000a00 */
[----:B------:R-:W-:Y:S01]  /*6030*/  @!P3 IMAD.X R34, R3, 0x1, R144, P1 ;  /* 0x000000010322b824 */ /* 0x000fe200008e0690 */
[----:B------:R-:W-:Y:S01]  /*6040*/  IADD3 R4, P5, R202, R26, RZ ;  /* 0x0000001aca047210 */ /* 0x000fe20007fbe0ff */
[----:B------:R-:W-:Y:S01]  /*6050*/  @!PT LDS RZ, [RZ] ;  /* 0x00000000fffff984 */ /* 0x000fe20000000800 */
[----:B------:R-:W-:Y:S01]  /*6060*/  @!PT LDS RZ, [RZ] ;  /* 0x00000000fffff984 */ /* 0x000fe20000000800 */
[----:B------:R-:W-:Y:S01]  /*6070*/  @!PT LDS RZ, [RZ] ;  /* 0x00000000fffff984 */ /* 0x000fe20000000800 */
[----:B------:R-:W-:Y:S01]  /*6080*/  @!P2 LDGSTS.E.BYPASS.LTC128B.128 [R203+0xa000], desc[UR14][R40.64+0x100] ;  /* 0x0a00010028cbafae */ /* 0x000fe2000b901d4e */
[----:B-1----:R-:W-:-:S03]  /*6090*/  @!P3 LEA R44, P1, R29, R20, 0x1 ;  /* 0x000000141d2cb211 */ /* 0x002fc600078208ff */
[----:B------:R4:W-:Y:S01]  /*60a0*/  @P4 STS.128 [R203+0x6800], RZ ;  /* 0x006800ffcb004388 */ /* 0x0009e20000000c00 */
[----:B------:R-:W-:Y:S01]  /*60b0*/  @!P3 LEA.HI.X R45, R29, R21, R34, 0x1, P1 ;  /* 0x000000151d2db211 */ /* 0x000fe200008f0c22 */
[----:B------:R-:W-:Y:S01]  /*60c0*/  IMAD.X R29, R201, 0x1, R3, P5 ;  /* 0x00000001c91d7824 */ /* 0x000fe200028e0603 */
[-C--:B------:R-:W-:Y:S01]  /*60d0*/  @!P2 IADD3 R26, P1, R26, R135.reuse, RZ ;  /* 0x000000871a1aa210 */ /* 0x080fe20007f3e0ff */
[----:B------:R-:W1:Y:S01]  /*60e0*/  @!P2 LDC.64 R20, c[0x0][0x218] ;  /* 0x00008600ff14ab82 */ /* 0x000e620000000a00 */
[----:B------:R-:W-:Y:S01]  /*60f0*/  @!P4 IADD3 R34, P5, R4, R135, RZ ;  /* 0x000000870422c210 */ /* 0x000fe20007fbe0ff */
[----:B------:R-:W-:Y:S01]  /*6100*/  @!PT LDS RZ, [RZ] ;  /* 0x00000000fffff984 */ /* 0x000fe20000000800 */
[----:B------:R-:W-:Y:S01]  /*6110*/  @!PT LDS RZ, [RZ] ;  /* 0x00000000fffff984 */ /* 0x000fe20000000800 */
[----:B------:R-:W-:Y:S01]  /*6120*/  @!PT LDS RZ, [RZ] ;  /* 0x00000000fffff984 */ /* 0x000fe20000000800 */
[----:B------:R4:W-:Y:S02]  /*6130*/  @!P4 LDGSTS.E.BYPASS.LTC128B.128 [R203+0x6800], desc[UR14][R24.64] ;  /* 0x0680000018cbcfae */ /* 0x0009e4000b901d4e */
[--C-:B------:R-:W-:Y:S01]  /*6140*/  @!P2 IMAD.X R3, R3, 0x1, R144.reuse, P1 ;  /* 0x000000010303a824 */ /* 0x100fe200008e0690 */
[----:B---3--:R-:W-:Y:S01]  /*6150*/  @!P2 LEA R46, P1, R26, R18, 0x1 ;  /* 0x000000121a2ea211 */ /* 0x008fe200078208ff */
[----:B------:R-:W-:Y:S01]  /*6160*/  @!P4 IMAD.X R38, R29, 0x1, R144, P5 ;  /* 0x000000011d26c824 */ /* 0x000fe200028e0690 */
[----:B--2---:R-:W-:Y:S01]  /*6170*/  @!P4 LEA R42, P5, R34, R16, 0x1 ;  /* 0x00000010222ac211 */ /* 0x004fe200078a08ff */
[----:B------:R2:W-:Y:S01]  /*6180*/  @P3 STS.128 [R203+0x8800], RZ ;  /* 0x008800ffcb003388 */ /* 0x0005e20000000c00 */
[----:B------:R-:W-:-:S02]  /*6190*/  @!P2 LEA.HI.X R47, R26, R19, R3, 0x1, P1 ;  /* 0x000000131a2fa211 */ /* 0x000fc400008f0c03 */
[----:B------:R-:W-:Y:S01]  /*61a0*/  @!P4 LEA.HI.X R43, R34, R17, R38, 0x1, P5 ;  /* 0x00000011222bc211 */ /* 0x000fe200028f0c26 */
[----:B------:R-:W3:Y:S01]  /*61b0*/  @!P4 LDC.64 R18, c[0x0][0x218] ;  /* 0x00008600ff12cb82 */ /* 0x000ee20000000a00 */
[CC--:B------:R-:W-:Y:S01]  /*61c0*/  @!P3 IADD3 R49, P5, R4.reuse, R135.reuse, RZ ;  /* 0x000000870431b210 */ /* 0x0c0fe20007fbe0ff */
[----:B------:R-:W-:Y:S01]  /*61d0*/  @!PT LDS RZ, [RZ] ;  /* 0x00000000fffff984 */ /* 0x000fe20000000800 */
[----:B------:R-:W-:Y:S01]  /*61e0*/  @!PT LDS RZ, [RZ] ;  /* 0x00000000fffff984 */ /* 0x000fe20000000800 */
[----:B------:R-:W-:Y:S01]  /*61f0*/  @!PT LDS RZ, [RZ] ;  /* 0x00000000fffff984 */ /* 0x000fe20000000800 */
[----:B------:R2:W-:Y:S01]  /*6200*/  @!P3 LDGSTS.E.BYPASS.LTC128B.128 [R203+0x8800], desc[UR14][R44.64+0x80] ;  /* 0x088000802ccbbfae */ /* 0x0005e2000b901d4e */
[----:B------:R-:W-:-:S03]  /*6210*/  @!P2 IADD3 R3, P1, R4, R135, RZ ;  /* 0x000000870403a210 */ /* 0x000fc60007f3e0ff */
[----:B------:R-:W-:Y:S01]  /*6220*/  @!P3 IMAD.X R26, R29, 0x1, R144, P5 ;  /* 0x000000011d1ab824 */ /* 0x000fe200028e0690 */
[C---:B-----5:R-:W-:Y:S01]  /*6230*/  @!P3 LEA R22, P5, R49.reuse, R22, 0x1 ;  /* 0x000000163116b211 */ /* 0x060fe200078a08ff */
[----:B------:R-:W5:Y:S01]  /*6240*/  @!P3 LDC.64 R16, c[0x0][0x218] ;  /* 0x00008600ff10bb82 */ /* 0x000f620000000a00 */
[----:B------:R2:W-:Y:S02]  /*6250*/  @P2 STS.128 [R203+0xa800], RZ ;  /* 0x00a800ffcb002388 */ /* 0x0005e40000000c00 */
[----:B------:R-:W-:Y:S02]  /*6260*/  @!P3 LEA.HI.X R23, R49, R23, R26, 0x1, P5 ;  /* 0x000000173117b211 */ /* 0x000fe400028f0c1a */
[----:B------:R-:W-:Y:S01]  /*6270*/  IADD3 R26, P5, R202, R4, RZ ;  /* 0x00000004ca1a7210 */ /* 0x000fe20007fbe0ff */
[----:B------:R-:W-:Y:S01]  /*6280*/  @!P2 IMAD.X R4, R29, 0x1, R144, P1 ;  /* 0x000000011d04a824 */ /* 0x000fe200008e0690 */
[----:B-1----:R-:W-:Y:S01]  /*6290*/  @!P2 LEA R20, P1, R3, R20, 0x1 ;  /* 0x000000140314a211 */ /* 0x002fe200078208ff */
        /* <DEDUP_REMOVED lines=13> */
[C-C-:B----4-:R-:W-:Y:S01]  /*6370*/  @!P4 IMAD.X R25, R29.reuse, 0x1, R144.reuse, P5 ;  /* 0x000000011d19c824 */ /* 0x150fe200028e0690 */
[C---:B---3--:R-:W-:Y:S01]  /*6380*/  @!P4 LEA R18, P5, R4.reuse, R18, 0x1 ;  /* 0x000000120412c211 */ /* 0x048fe200078a08ff */
[----:B------:R-:W-:Y:S01]  /*6390*/  @!P3 IMAD.X R24, R29, 0x1, R144, P1 ;  /* 0x000000011d18b824 */ /* 0x000fe200008e0690 */
[----:B------:R2:W-:Y:S02]  /*63a0*/  @P3 STS.128 [R203+0x9000], RZ ;  /* 0x009000ffcb003388 */ /* 0x0005e40000000c00 */
[----:B------:R-:W-:Y:S02]  /*63b0*/  @!P4 LEA.HI.X R19, R4, R19, R25, 0x1, P5 ;  /* 0x000000130413c211 */ /* 0x000fe400028f0c19 */
[C---:B-----5:R-:W-:Y:S01]  /*63c0*/  @!P3 LEA R16, P1, R3.reuse, R16, 0x1 ;  /* 0x000000100310b211 */ /* 0x060fe200078208ff */
        /* <DEDUP_REMOVED lines=31> */
.L_x_4679:
[----:B------:R-:W-:Y:S05]  /*65c0*/  BSYNC B0 ;  /* 0x0000000000007941 */ /* 0x000fea0003800000 */
.L_x_4678:
[----:B------:R-:W0:Y:S01]  /*65d0*/  LDGDEPBAR ;  /* 0x00000000000079af */ /* 0x000e220000000000 */
[----:B------:R-:W-:-:S04]  /*65e0*/  IADD3 R135, P1, R80, R135, RZ ;  /* 0x0000008750877210 */ /* 0x000fc80007f3e0ff */
[----:B------:R-:W-:-:S09]  /*65f0*/  IADD3.X R144, R27, R144, RZ, P1, !PT ;  /* 0x000000901b907210 */ /* 0x000fd20000ffe4ff */
.L_x_4675:
[----:B-12---:R-:W-:Y:S01]  /*6600*/  FMNMX.FTZ R16, R37, R33, !PT ;  /* 0x0000002125107209 */ /* 0x006fe20007810000 */
[----:B------:R-:W-:Y:S01]  /*6610*/  ULDC UR7, c[0x0][0x2ec] ;  /* 0x0000bb0000077ab9 */ /* 0x000fe20000000800 */
[----:B------:R-:W-:Y:S01]  /*6620*/  FMNMX.FTZ R19, R36, R32, !PT ;  /* 0x0000002024137209 */ /* 0x000fe20007810000 */
[----:B------:R-:W-:Y:S01]  /*6630*/  ULDC.64 UR8, c[0x0][0x218] ;  /* 0x0000860000087ab9 */ /* 0x000fe20000000a00 */
        /* <DEDUP_REMOVED lines=105> */
[----:B------:R-:W-:-:S02]  /*6cd0*/  LEA R212, P1, R135, UR8, 0x1 ;  /* 0x0000000887d47c11 */ /* 0x000fc4000f8208ff */
[----:B------:R-:W2:Y:S01]  /*6ce0*/  MUFU.EX2 R159, R159 ;  /* 0x0000009f009f7308 */ /* 0x000ea20000000800 */
[----:B-----5:R-:W-:Y:S01]  /*6cf0*/  F2FP.BF16.F32.PACK_AB R114, R152, R155 ;  /* 0x0000009b9872723e */ /* 0x020fe200000010ff */
[----:B------:R-:W-:Y:S01]  /*6d00*/  FADD.FTZ R155, R155, R156 ;  /* 0x0000009c9b9b7221 */ /* 0x000fe20000010000 */
[----:B------:R-:W-:-:S03]  /*6d10*/  LEA.HI.X R211, R135, UR9, R144, 0x1, P1 ;  /* 0x0000000987d37c11 */ /* 0x000fc600088f0c90 */
        /* <DEDUP_REMOVED lines=194> */
[----:B------:R-:W1:Y:S01]  /*7940*/  S2R R0, SR_TID.X ;  /* 0x0000000000007919 */ /* 0x000e620000002100 */
[----:B------:R-:W-:Y:S02]  /*7950*/  ULEA UR6, -UR6, URZ, 0x6 ;  /* 0x0000003f06067291 */ /* 0x000fe4000f8e313f */
[----:B------:R-:W-:Y:S02]  /*7960*/  UIADD3 UR13, UR13, -0x2, URZ ;  /* 0xfffffffe0d0d7890 */ /* 0x000fe4000fffe03f */
[----:B------:R-:W-:Y:S02]  /*7970*/  USHF.R.S32.HI UR4, URZ, 0x1f, UR6 ;  /* 0x0000001f3f047899 */ /* 0x000fe40008011406 */
[----:B------:R-:W-:Y:S01]  /*7980*/  MOV R209, UR6 ;  /* 0x0000000600d17c02 */ /* 0x000fe20008000f00 */
[----:B------:R-:W-:Y:S01]  /*7990*/  ULDC UR9, c[0x0][0x2d0] ;  /* 0x0000b40000097ab9 */ /* 0x000fe20000000800 */
[----:B------:R-:W-:Y:S02]  /*79a0*/  ULDC UR8, c[0x0][0x248] ;  /* 0x0000920000087ab9 */ /* 0x000fe40000000800 */
[----:B------:R-:W-:Y:S01]  /*79b0*/  MOV R208, UR4 ;  /* 0x0000000400d07c02 */ /* 0x000fe20008000f00 */
[----:B------:R-:W-:Y:S01]  /*79c0*/  ULDC UR4, c[0x0][0x2ec] ;  /* 0x0000bb0000047ab9 */ /* 0x000fe20000000800 */
[----:B-1----:R-:W-:Y:S01]  /*79d0*/  LOP3.LUT R5, R0, 0x3, RZ, 0xc0, !PT ;  /* 0x0000000300057812 */ /* 0x002fe200078ec0ff */
[----:B------:R-:W-:-:S04]  /*79e0*/  IMAD.MOV.U32 R0, RZ, RZ, R3 ;  /* 0x000000ffff007224 */ /* 0x000fc800078e0003 */
[----:B------:R-:W-:-:S05]  /*79f0*/  IMAD R210, R5, -0x2, R2 ;  /* 0xfffffffe05d27824 */ /* 0x000fca00078e0202 */
[----:B------:R-:W-:Y:S01]  /*7a00*/  IADD3 R210, R133, R210, -R134 ;  /* 0x000000d285d27210 */ /* 0x000fe20007ffe886 */
[----:B------:R-:W-:-:S07]  /*7a10*/  IMAD.MOV.U32 R133, RZ, RZ, R132 ;  /* 0x000000ffff857224 */ /* 0x000fce00078e0084 */
.L_x_4684:
[----:B------:R-:W-:Y:S04]  /*7a20*/  DEPBAR.LE SB0, 0x0 ;  /* 0x000080000000791a */ /* 0x000fe80000000000 */
[----:B------:R-:W-:Y:S01]  /*7a30*/  BAR.SYNC.DEFER_BLOCKING 0x0 ;  /* 0x0000000000007b1d */ /* 0x000fe20000010000 */
[----:B------:R-:W-:Y:S01]  /*7a40*/  PLOP3.LUT P0, PT, PT, PT, UP1, 0x40, 0x0 ;  /* 0x000000000000781c */ /* 0x000fe20003f0e818 */
[C---:B------:R-:W-:Y:S01]  /*7a50*/  VIADD R2, R204.reuse, 0x40 ;  /* 0x00000040cc027836 */ /* 0x040fe20000000000 */
[C---:B------:R-:W-:Y:S01]  /*7a60*/  ISETP.GE.AND P5, PT, R204.reuse, UR9, PT ;  /* 0x00000009cc007c0c */ /* 0x040fe2000bfa6270 */
[----:B------:R-:W-:Y:S01]  /*7a70*/  VIADD R132, R204, 0x80 ;  /* 0x00000080cc847836 */ /* 0x000fe20000000000 */
[----:B------:R-:W-:Y:S01]  /*7a80*/  MOV R10, R209 ;  /* 0x000000d1000a7202 */ /* 0x000fe20000000f00 */
[----:B------:R-:W-:Y:S01]  /*7a90*/  IMAD.MOV.U32 R134, RZ, RZ, R208 ;  /* 0x000000ffff867224 */ /* 0x000fe200078e00d0 */
[----:B------:R-:W-:Y:S07]  /*7aa0*/  ISETP.GE.AND P4, PT, R2, UR9, PT ;  /* 0x0000000902007c0c */ /* 0x000fee000bf86270 */
[----:B------:R-:W-:Y:S06]  /*7ab0*/  @P0 BRA `(.L_x_4681) ;  /* 0x0000000000fc0947 */ /* 0x000fec0003800000 */
[----:B------:R-:W1:Y:S01]  /*7ac0*/  LDC R7, c[0x0][0x380] ;  /* 0x0000e000ff077b82 */ /* 0x000e620000000800 */
[----:B------:R-:W-:Y:S04]  /*7ad0*/  USHF.L.U32 UR6, UR13, 0x6, URZ ;  /* 0x000000060d067899 */ /* 0x000fe8000800063f */
[----:B------:R-:W-:Y:S02]  /*7ae0*/  UIADD3 UR7, UR6, 0x40, URZ ;  /* 0x0000004006077890 */ /* 0x000fe4000fffe03f */
[----:B------:R-:W-:Y:S04]  /*7af0*/  MOV R4, UR6 ;  /* 0x0000000600047c02 */ /* 0x000fe80008000f00 */
[----:B------:R-:W-:Y:S01]  /*7b00*/  IMAD.U32 R6, RZ, RZ, UR7 ;  /* 0x00000007ff067e24 */ /* 0x000fe2000f8e00ff */
[----:B------:R-:W-:Y:S04]  /*7b10*/  IABS R4, R4 ;  /* 0x0000000400047213 */ /* 0x000fe80000000000 */
[----:B------:R-:W-:Y:S02]  /*7b20*/  IABS R6, R6 ;  /* 0x0000000600067213 */ /* 0x000fe40000000000 */
[----:B-1----:R-:W-:Y:S04]  /*7b30*/  IABS R2, R7 ;  /* 0x0000000700027213 */ /* 0x002fe80000000000 */
[----:B------:R-:W1:Y:S10]  /*7b40*/  I2F.RP R5, R2 ;  /* 0x0000000200057306 */ /* 0x000e740000209400 */
        /* <DEDUP_REMOVED lines=11> */
[C---:B------:R-:W-:Y:S01]  /*7c00*/  IMAD R4, R2.reuse, R3, R4 ;  /* 0x0000000302047224 */ /* 0x040fe200078e0204 */
[----:B------:R-:W-:Y:S01]  /*7c10*/  LOP3.LUT R3, R7, UR7, RZ, 0x3c, !PT ;  /* 0x0000000707037c12 */ /* 0x000fe2000f8e3cff */
        /* <DEDUP_REMOVED lines=11> */
[C---:B------:R-:W-:Y:S02]  /*7cd0*/  LOP3.LUT R2, R7.reuse, UR6, RZ, 0x3c, !PT ;  /* 0x0000000607027c12 */ /* 0x040fe4000f8e3cff */
[----:B------:R-:W-:Y:S02]  /*7ce0*/  ISETP.NE.AND P2, PT, R7, RZ, PT ;  /* 0x000000ff0700720c */ /* 0x000fe40003f45270 */
[----:B------:R-:W-:Y:S02]  /*7cf0*/  ISETP.GE.AND P0, PT, R2, RZ, PT ;  /* 0x000000ff0200720c */ /* 0x000fe40003f06270 */
[----:B------:R-:W-:Y:S03]  /*7d00*/  LOP3.LUT R3, RZ, R7, RZ, 0x33, !PT ;  /* 0x00000007ff037212 */ /* 0x000fe600078e33ff */
[----:B------:R-:W-:Y:S02]  /*7d10*/  @P3 IADD3 R8, R8, 0x1, RZ ;  /* 0x0000000108083810 */ /* 0x000fe40007ffe0ff */
[----:B------:R-:W-:Y:S05]  /*7d20*/  @P6 VIADD R9, R9, 0x1 ;  /* 0x0000000109096836 */ /* 0x000fea0000000000 */
[----:B------:R-:W-:Y:S01]  /*7d30*/  @!P1 IADD3 R9, -R9, RZ, RZ ;  /* 0x000000ff09099210 */ /* 0x000fe20007ffe1ff */
[----:B------:R-:W-:Y:S05]  /*7d40*/  @!P0 IMAD.MOV R8, RZ, RZ, -R8 ;  /* 0x000000ffff088224 */ /* 0x000fea00078e0a08 */
[C---:B------:R-:W-:Y:S02]  /*7d50*/  SEL R11, R3.reuse, R8, !P2 ;  /* 0x00000008030b7207 */ /* 0x040fe40005000000 */
[----:B------:R-:W-:Y:S02]  /*7d60*/  SEL R3, R3, R9, !P2 ;  /* 0x0000000903037207 */ /* 0x000fe40005000000 */
[-C--:B------:R-:W-:Y:S02]  /*7d70*/  LEA R14, P1, R11, R206.reuse, 0x2 ;  /* 0x000000ce0b0e7211 */ /* 0x080fe400078210ff */
[C---:B------:R-:W-:Y:S01]  /*7d80*/  LEA R12, P0, R3.reuse, R206, 0x2 ;  /* 0x000000ce030c7211 */ /* 0x040fe200078010ff */
[----:B------:R-:W-:Y:S01]  /*7d90*/  IMAD.IADD R6, R3, 0x1, -R11 ;  /* 0x0000000103067824 */ /* 0x000fe200078e0a0b */
[-C--:B------:R-:W-:Y:S02]  /*7da0*/  LEA.HI.X.SX32 R15, R11, R207.reuse, 0x2, P1 ;  /* 0x000000cf0b0f7211 */ /* 0x080fe400008f16ff */
[----:B------:R-:W-:Y:S01]  /*7db0*/  LEA.HI.X.SX32 R13, R3, R207, 0x2, P0 ;  /* 0x000000cf030d7211 */ /* 0x000fe200000f16ff */
[----:B------:R-:W-:Y:S01]  /*7dc0*/  IMAD R7, R6, R7, -0x40 ;  /* 0xffffffc006077424 */ /* 0x000fe200078e0207 */
[----:B------:R-:W2:Y:S01]  /*7dd0*/  LDC.64 R2, c[0x0][0x238] ;  /* 0x00008e00ff027b82 */ /* 0x000ea20000000a00 */
[----:B------:R-:W3:Y:S03]  /*7de0*/  LDG.E R8, desc[UR14][R14.64] ;  /* 0x0000000e0e087981 */ /* 0x000ee6000c1e1900 */
[----:B------:R-:W-:Y:S01]  /*7df0*/  SHF.R.S32.HI R11, RZ, 0x1f, R7 ;  /* 0x0000001fff0b7819 */ /* 0x000fe20000011407 */
[----:B------:R-:W3:Y:S04]  /*7e00*/  LDG.E R9, desc[UR14][R12.64] ;  /* 0x0000000e0c097981 */ /* 0x000ee8000c1e1900 */
[-C--:B-1----:R-:W-:Y:S02]  /*7e10*/  IMAD R6, R11, R4.reuse, RZ ;  /* 0x000000040b067224 */ /* 0x082fe400078e02ff */
[C---:B------:R-:W-:Y:S04]  /*7e20*/  IMAD.WIDE.U32 R10, R7.reuse, R4, RZ ;  /* 0x00000004070a7225 */ /* 0x040fe800078e00ff */
[----:B------:R-:W-:Y:S04]  /*7e30*/  IMAD R6, R7, R5, R6 ;  /* 0x0000000507067224 */ /* 0x000fe800078e0206 */
[----:B------:R-:W-:Y:S01]  /*7e40*/  IMAD.IADD R11, R11, 0x1, R6 ;  /* 0x000000010b0b7824 */ /* 0x000fe200078e0206 */
[----:B---3--:R-:W-:Y:S04]  /*7e50*/  IADD3 R8, -R9, R8, RZ ;  /* 0x0000000809087210 */ /* 0x008fe80007ffe1ff */
[----:B------:R-:W-:Y:S01]  /*7e60*/  SHF.R.S32.HI R5, RZ, 0x1f, R8 ;  /* 0x0000001fff057819 */ /* 0x000fe20000011408 */
[CC--:B--2---:R-:W-:Y:S04]  /*7e70*/  IMAD.WIDE.U32 R10, R8.reuse, R2.reuse, R10 ;  /* 0x00000002080a7225 */ /* 0x0c4fe800078e000a */
[----:B------:R-:W-:Y:S04]  /*7e80*/  IMAD R5, R5, R2, RZ ;  /* 0x0000000205057224 */ /* 0x000fe800078e02ff */
[----:B------:R-:W-:Y:S05]  /*7e90*/  IMAD R5, R8, R3, R5 ;  /* 0x0000000308057224 */ /* 0x000fea00078e0205 */
[----:B------:R-:W-:Y:S07]  /*7ea0*/  IADD3 R134, R11, R5, RZ ;  /* 0x000000050b867210 */ /* 0x000fee0007ffe0ff */
.L_x_4681:
        /* <DEDUP_REMOVED lines=63> */
[----:B------:R-:W-:Y:S03]  /*82a0*/  ISETP.LT.AND P0, PT, R200, UR13, PT ;  /* 0x0000000dc8007c0c */ /* 0x000fe6000bf01270 */
        /* <DEDUP_REMOVED lines=194> */
[----:B------:R-:W1:Y:S01]  /*8ed0*/  LDC R132, c[0x0][0x380] ;  /* 0x0000e000ff847b82 */ /* 0x000e620000000800 */
[----:B------:R-:W-:Y:S04]  /*8ee0*/  USHF.L.U32 UR6, UR13, 0x6, URZ ;  /* 0x000000060d067899 */ /* 0x000fe8000800063f */
[----:B------:R-:W-:Y:S02]  /*8ef0*/  UIADD3 UR7, UR6, -0x40, URZ ;  /* 0xffffffc006077890 */ /* 0x000fe4000fffe03f */
[----:B------:R-:W-:Y:S04]  /*8f00*/  IABS R136, UR6 ;  /* 0x0000000600887c13 */ /* 0x000fe80008000000 */
[----:B------:R-:W-:Y:S02]  /*8f10*/  IABS R134, UR7 ;  /* 0x0000000700867c13 */ /* 0x000fe40008000000 */
[----:B-1----:R-:W-:Y:S04]  /*8f20*/  IABS R2, R132 ;  /* 0x0000008400027213 */ /* 0x002fe80000000000 */
[----:B------:R-:W1:Y:S10]  /*8f30*/  I2F.RP R135, R2 ;  /* 0x0000000200877306 */ /* 0x000e740000209400 */
[----:B-1----:R-:W1:Y:S02]  /*8f40*/  MUFU.RCP R3, R135 ;  /* 0x0000008700037308 */ /* 0x002e640000001000 */
[----:B-1----:R-:W-:Y:S08]  /*8f50*/  VIADD R138, R3, 0xffffffe ;  /* 0x0ffffffe038a7836 */ /* 0x002ff00000000000 */
[----:B------:R-:W1:Y:S02]  /*8f60*/  F2I.FTZ.U32.TRUNC.NTZ R139, R138 ;  /* 0x0000008a008b7305 */ /* 0x000e64000021f000 */
[--C-:B-1----:R-:W-:Y:S01]  /*8f70*/  IMAD.MOV R3, RZ, RZ, -R139.reuse ;  /* 0x000000ffff037224 */ /* 0x102fe200078e0a8b */
[----:B------:R-:W-:Y:S03]  /*8f80*/  MOV R138, RZ ;  /* 0x000000ff008a7202 */ /* 0x000fe60000000f00 */
[----:B------:R-:W-:Y:S04]  /*8f90*/  IMAD R3, R3, R2, RZ ;  /* 0x0000000203037224 */ /* 0x000fe800078e02ff */
[----:B------:R-:W-:Y:S06]  /*8fa0*/  IMAD.HI.U32 R3, R139, R3, R138 ;  /* 0x000000038b037227 */ /* 0x000fec00078e008a */
[C---:B------:R-:W-:Y:S04]  /*8fb0*/  IMAD.HI.U32 R138, R3.reuse, R136, RZ ;  /* 0x00000088038a7227 */ /* 0x040fe800078e00ff */
[----:B------:R-:W-:Y:S04]  /*8fc0*/  IMAD.HI.U32 R137, R3, R134, RZ ;  /* 0x0000008603897227 */ /* 0x000fe800078e00ff */
[----:B------:R-:W-:Y:S02]  /*8fd0*/  IMAD.MOV R135, RZ, RZ, -R138 ;  /* 0x000000ffff877224 */ /* 0x000fe400078e0a8a */
[----:B------:R-:W-:Y:S02]  /*8fe0*/  IMAD.MOV R3, RZ, RZ, -R137 ;  /* 0x000000ffff037224 */ /* 0x000fe400078e0a89 */
[C---:B------:R-:W-:Y:S02]  /*8ff0*/  IMAD R136, R2.reuse, R135, R136 ;  /* 0x0000008702887224 */ /* 0x040fe400078e0288 */
[----:B------:R-:W-:Y:S01]  /*9000*/  IMAD R134, R2, R3, R134 ;  /* 0x0000000302867224 */ /* 0x000fe200078e0286 */
[----:B------:R-:W-:Y:S02]  /*9010*/  LOP3.LUT R3, R132, UR6, RZ, 0x3c, !PT ;  /* 0x0000000684037c12 */ /* 0x000fe4000f8e3cff */
[C---:B------:R-:W-:Y:S02]  /*9020*/  ISETP.GT.U32.AND P1, PT, R2.reuse, R136, PT ;  /* 0x000000880200720c */ /* 0x040fe40003f24070 */
[----:B------:R-:W-:Y:S11]  /*9030*/  ISETP.GT.U32.AND P0, PT, R2, R134, PT ;  /* 0x000000860200720c */ /* 0x000ff60003f04070 */
[----:B------:R-:W-:Y:S01]  /*9040*/  @!P1 IADD3 R138, R138, 0x1, RZ ;  /* 0x000000018a8a9810 */ /* 0x000fe20007ffe0ff */
[----:B------:R-:W-:Y:S01]  /*9050*/  @!P1 IMAD.IADD R136, R136, 0x1, -R2 ;  /* 0x0000000188889824 */ /* 0x000fe200078e0a02 */
[-C--:B------:R-:W-:Y:S01]  /*9060*/  @!P0 IADD3 R134, R134, -R2.reuse, RZ ;  /* 0x8000000286868210 */ /* 0x080fe20007ffe0ff */
[----:B------:R-:W-:Y:S01]  /*9070*/  @!P0 VIADD R137, R137, 0x1 ;  /* 0x0000000189898836 */ /* 0x000fe20000000000 */
[----:B------:R-:W-:Y:S02]  /*9080*/  ISETP.GE.AND P1, PT, R3, RZ, PT ;  /* 0x000000ff0300720c */ /* 0x000fe40003f26270 */
[-C--:B------:R-:W-:Y:S02]  /*9090*/  ISETP.GE.U32.AND P2, PT, R134, R2.reuse, PT ;  /* 0x000000028600720c */ /* 0x080fe40003f46070 */
[----:B------:R-:W-:Y:S01]  /*90a0*/  ISETP.GE.U32.AND P6, PT, R136, R2, PT ;  /* 0x000000028800720c */ /* 0x000fe20003fc6070 */
[----:B------:R-:W1:Y:S01]  /*90b0*/  LDC R134, c[0x0][0x24c] ;  /* 0x00009300ff867b82 */ /* 0x000e620000000800 */
[----:B------:R-:W-:Y:S04]  /*90c0*/  LOP3.LUT R2, R132, UR7, RZ, 0x3c, !PT ;  /* 0x0000000784027c12 */ /* 0x000fe8000f8e3cff */
[----:B------:R-:W-:Y:S02]  /*90d0*/  ISETP.GE.AND P0, PT, R2, RZ, PT ;  /* 0x000000ff0200720c */ /* 0x000fe40003f06270 */
[----:B------:R-:W-:Y:S03]  /*90e0*/  LOP3.LUT R2, RZ, R132, RZ, 0x33, !PT ;  /* 0x00000084ff027212 */ /* 0x000fe600078e33ff */
[----:B------:R-:W-:Y:S01]  /*90f0*/  @P2 VIADD R137, R137, 0x1 ;  /* 0x0000000189892836 */ /* 0x000fe20000000000 */
[----:B------:R-:W-:Y:S01]  /*9100*/  ISETP.NE.AND P2, PT, R132, RZ, PT ;  /* 0x000000ff8400720c */ /* 0x000fe20003f45270 */
[----:B------:R-:W-:Y:S04]  /*9110*/  @P6 VIADD R138, R138, 0x1 ;  /* 0x000000018a8a6836 */ /* 0x000fe80000000000 */
[----:B------:R-:W-:Y:S02]  /*9120*/  @!P1 IMAD.MOV R138, RZ, RZ, -R138 ;  /* 0x000000ffff8a9224 */ /* 0x000fe400078e0a8a */
[----:B------:R-:W-:Y:S04]  /*9130*/  @!P0 IADD3 R137, -R137, RZ, RZ ;  /* 0x000000ff89898210 */ /* 0x000fe80007ffe1ff */
        /* <DEDUP_REMOVED lines=22> */
.L_x_4683:
[----:B------:R1:W-:Y:S01]  /*92a0*/  @P5 STS.128 [R203+0x6000], RZ ;  /* 0x006000ffcb005388 */ /* 0x0003e20000000c00 */
[----:B------:R-:W-:Y:S02]  /*92b0*/  LEA R150, P1, R140, R212, 0x1 ;  /* 0x000000d48c967211 */ /* 0x000fe400078208ff */
[----:B------:R-:W-:Y:S02]  /*92c0*/  IADD3 R3, P0, R202, R140, RZ ;  /* 0x0000008cca037210 */ /* 0x000fe40007f1e0ff */
        /* <DEDUP_REMOVED lines=86> */
.L_x_4682:
[----:B------:R-:W-:Y:S01]  /*9830*/  MOV R3, UR13 ;  /* 0x0000000d00037c02 */ /* 0x000fe20008000f00 */
[----:B-1----:R-:W-:Y:S04]  /*9840*/  LDSM.16.MT88.4 R152, [R188+0xc800] ;  /* 0x00c80000bc98783b */ /* 0x002fe80000004200 */
[----:B------:R-:W-:Y:S04]  /*9850*/  IMAD R148, R3, -0x40, R210 ;  /* 0xffffffc003947824 */ /* 0x000fe800078e02d2 */
[----:B------:R-:W-:Y:S01]  /*9860*/  LDSM.16.MT88.4 R156, [R189+0xe800] ;  /* 0x00e80000bd9c783b */ /* 0x000fe20000004200 */
[C---:B------:R-:W-:Y:S02]  /*9870*/  IADD3 R146, R148.reuse, 0x7, RZ ;  /* 0x0000000794927810 */ /* 0x040fe40007ffe0ff */
[C---:B------:R-:W-:Y:S02]  /*9880*/  IADD3 R147, R148.reuse, 0x8, RZ ;  /* 0x0000000894937810 */ /* 0x040fe40007ffe0ff */
[----:B------:R-:W-:Y:S02]  /*9890*/  IADD3 R144, R148, -0x1, RZ ;  /* 0xffffffff94907810 */ /* 0x000fe40007ffe0ff */
        /* <DEDUP_REMOVED lines=171> */
[--C-:B----4-:R-:W-:Y:S01]  /*a350*/  FFMA.FTZ R133, R11, UR4, -R164.reuse ;  /* 0x000000040b857c23 */ /* 0x110fe200080108a4 */
[C---:B-----5:R-:W-:Y:S01]  /*a360*/  FMUL.FTZ R4, R2.reuse, R124 ;  /* 0x0000007c02047220 */ /* 0x060fe20000410000 */
[C---:B------:R-:W-:Y:S01]  /*a370*/  FMUL.FTZ R5, R2.reuse, R125 ;  /* 0x0000007d02057220 */ /* 0x040fe20000410000 */
[C---:B------:R-:W-:Y:S01]  /*a380*/  FMUL.FTZ R8, R2.reuse, R128 ;  /* 0x0000008002087220 */ /* 0x040fe20000410000 */
[----:B------:R-:W-:Y:S01]  /*a390*/  FMUL.FTZ R9, R2, R129 ;  /* 0x0000008102097220 */ /* 0x000fe20000410000 */
[----:B------:R-:W-:Y:S01]  /*a3a0*/  FMUL.FTZ R11, R0, R131 ;  /* 0x00000083000b7220 */ /* 0x000fe20000410000 */
[C---:B------:R-:W-:Y:S03]  /*a3b0*/  FMUL.FTZ R36, R2.reuse, R36 ;  /* 0x0000002402247220 */ /* 0x040fe60000410000 */
[----:B------:R-:W-:Y:S01]  /*a3c0*/  MUFU.EX2 R161, R161 ;  /* 0x000000a100a17308 */ /* 0x000fe20000000800 */
[----:B------:R-:W3:Y:S01]  /*a3d0*/  LDSM.16.MT88.4 R128, [R188+0xc000] ;  /* 0x00c00000bc80783b */ /* 0x000ee20000004200 */
[C---:B------:R-:W-:Y:S01]  /*a3e0*/  FMUL.FTZ R37, R2.reuse, R37 ;  /* 0x0000002502257220 */ /* 0x040fe20000410000 */
        /* <DEDUP_REMOVED lines=22> */
[----:B----4-:R-:W-:Y:S01]  /*a550*/  F2FP.BF16.F32.PACK_AB R126, R160, R161 ;  /* 0x000000a1a07e723e */ /* 0x010fe200000010ff */
[----:B------:R-:W-:Y:S01]  /*a560*/  FMUL.FTZ R59, R0, R59 ;  /* 0x0000003b003b7220 */ /* 0x000fe20000410000 */
[C---:B------:R-:W-:Y:S01]  /*a570*/  FMUL.FTZ R60, R2.reuse, R60 ;  /* 0x0000003c023c7220 */ /* 0x040fe20000410000 */
[----:B------:R-:W-:Y:S01]  /*a580*/  FMUL.FTZ R61, R2, R61 ;  /* 0x0000003d023d7220 */ /* 0x000fe20000410000 */
[C---:B------:R-:W-:Y:S01]  /*a590*/  FMUL.FTZ R62, R0.reuse, R62 ;  /* 0x0000003e003e7220 */ /* 0x040fe20000410000 */
[----:B------:R-:W-:Y:S01]  /*a5a0*/  FMUL.FTZ R63, R0, R63 ;  /* 0x0000003f003f7220 */ /* 0x000fe20000410000 */
[----:B------:R-:W-:Y:S03]  /*a5b0*/  FMUL.FTZ R12, R2, R120 ;  /* 0x00000078020c7220 */ /* 0x000fe60000410000 */
[----:B------:R-:W-:Y:S01]  /*a5c0*/  MUFU.EX2 R134, R134 ;  /* 0x0000008600867308 */ /* 0x000fe20000000800 */
[--C-:B------:R-:W-:Y:S01]  /*a5d0*/  FFMA.FTZ R218, R26, UR4, -R164.reuse ;  /* 0x000000041ada7c23 */ /* 0x100fe200080108a4 */
[----:B------:R-:W-:Y:S01]  /*a5e0*/  FFMA.FTZ R219, R27, UR4, -R164 ;  /* 0x000000041bdb7c23 */ /* 0x000fe200080108a4 */
        /* <DEDUP_REMOVED lines=35> */
[----:B------:R-:W-:Y:S01]  /*a820*/  ISETP.LT.AND P0, PT, R200, UR13, PT ;  /* 0x0000000dc8007c0c */ /* 0x000fe2000bf01270 */
[----:B------:R-:W-:Y:S01]  /*a830*/  FMUL.FTZ R91, R0, R91 ;  /* 0x0000005b005b7220 */ /* 0x000fe20000410000 */
[C---:B------:R-:W-:Y:S01]  /*a840*/  HMMA.16816.F32.BF16 R36, R124.reuse, R140, R36 ;  /* 0x0000008c7c24723c */ /* 0x040fe20000041824 */
[----:B------:R-:W-:Y:S02]  /*a850*/  UIADD3 UR13, UR13, -0x1, URZ ;  /* 0xffffffff0d0d7890 */ /* 0x000fe4000fffe03f */
[C---:B------:R-:W-:Y:S03]  /*a860*/  FMUL.FTZ R92, R2.reuse, R92 ;  /* 0x0000005c025c7220 */ /* 0x040fe60000410000 */
[C---:B------:R-:W-:Y:S01]  /*a870*/  HMMA.16816.F32.BF16 R40, R124.reuse, R142, R40 ;  /* 0x0000008e7c28723c */ /* 0x040fe20000041828 */
[----:B------:R-:W2:Y:S01]  /*a880*/  LDSM.16.MT88.4 R140, [R190+0xe000] ;  /* 0x00e00000be8c783b */ /* 0x000ea20000004200 */
[----:B------:R-:W-:Y:S03]  /*a890*/  MUFU.EX2 R219, R219 ;  /* 0x000000db00db7308 */ /* 0x000fe60000000800 */
[----:B------:R-:W-:Y:S01]  /*a8a0*/  FMUL.FTZ R93, R2, R93 ;  /* 0x0000005d025d7220 */ /* 0x000fe20000410000 */
[C---:B------:R-:W-:Y:S05]  /*a8b0*/  HMMA.16816.F32.BF16 R44, R124.reuse, R144, R44 ;  /* 0x000000907c2c723c */ /* 0x040fea000004182c */
        /* <DEDUP_REMOVED lines=19> */
[C---:B------:R-:W-:Y:S01]  /*a9f0*/  FMUL.FTZ R102, R0.reuse, R102 ;  /* 0x0000006600667220 */ /* 0x040fe20000410000 */
[----:B------:R-:W-:Y:S01]  /*aa00*/  FMUL.FTZ R103, R0, R103 ;  /* 0x0000006700677220 */ /* 0x000fe20000410000 */
[C---:B------:R-:W-:Y:S03]  /*aa10*/  FMUL.FTZ R104, R2.reuse, R104 ;  /* 0x0000006802687220 */ /* 0x040fe60000410000 */
[----:B------:R-:W-:Y:S01]  /*aa20*/  FMUL.FTZ R105, R2, R105 ;  /* 0x0000006902697220 */ /* 0x000fe20000410000 */
[C---:B------:R-:W-:Y:S01]  /*aa30*/  FMUL.FTZ R106, R0.reuse, R106 ;  /* 0x0000006a006a7220 */ /* 0x040fe20000410000 */
[----:B------:R-:W-:Y:S01]  /*aa40*/  FMUL.FTZ R107, R0, R107 ;  /* 0x0000006b006b7220 */ /* 0x000fe20000410000 */
[C---:B------:R-:W-:Y:S01]  /*aa50*/  FMUL.FTZ R108, R2.reuse, R108 ;  /* 0x0000006c026c7220 */ /* 0x040fe20000410000 */
[----:B------:R-:W-:Y:S01]  /*aa60*/  FMUL.FTZ R109, R2, R109 ;  /* 0x0000006d026d7220 */ /* 0x000fe20000410000 */
[C---:B------:R-:W-:Y:S01]  /*aa70*/  FMUL.FTZ R110, R0.reuse, R110 ;  /* 0x0000006e006e7220 */ /* 0x040fe20000410000 */
[C---:B---3--:R-:W-:Y:S03]  /*aa80*/  HMMA.16816.F32.BF16 R76, R124.reuse, R128, R76 ;  /* 0x000000807c4c723c */ /* 0x048fe6000004184c */
[----:B------:R-:W-:Y:S01]  /*aa90*/  FMUL.FTZ R111, R0, R111 ;  /* 0x0000006f006f7220 */ /* 0x000fe20000410000 */
[--C-:B------:R-:W-:Y:S01]  /*aaa0*/  FFMA.FTZ R168, R13, UR4, -R166.reuse ;  /* 0x000000040da87c23 */ /* 0x100fe200080108a6 */
[----:B------:R-:W-:Y:S01]  /*aab0*/  FMUL.FTZ R13, R2, R121 ;  /* 0x00000079020d7220 */ /* 0x000fe20000410000 */
[C---:B------:R-:W-:Y:S01]  /*aac0*/  HMMA.16816.F32.BF16 R80, R124.reuse, R130, R80 ;  /* 0x000000827c50723c */ /* 0x040fe20000041850 */
[----:B------:R-:W3:Y:S03]  /*aad0*/  LDSM.16.MT88.4 R128, [R190+0x10000] ;  /* 0x01000000be80783b */ /* 0x000ee60000004200 */
[----:B------:R-:W4:Y:S01]  /*aae0*/  MUFU.EX2 R168, R168 ;  /* 0x000000a800a87308 */ /* 0x000f220000000800 */
[--C-:B------:R-:W-:Y:S01]  /*aaf0*/  FFMA.FTZ R170, R16, UR4, -R166.reuse ;  /* 0x0000000410aa7c23 */ /* 0x100fe200080108a6 */
[C---:B-1----:R-:W-:Y:S05]  /*ab00*/  HMMA.16816.F32.BF16 R84, R124.reuse, R136, R84 ;  /* 0x000000887c54723c */ /* 0x042fea0000041854 */
[----:B------:R-:W-:Y:S01]  /*ab10*/  FFMA.FTZ R169, R17, UR4, -R166 ;  /* 0x0000000411a97c23 */ /* 0x000fe200080108a6 */
[C---:B------:R-:W-:Y:S01]  /*ab20*/  HMMA.16816.F32.BF16 R88, R124.reuse, R138, R88 ;  /* 0x0000008a7c58723c */ /* 0x040fe20000041858 */
[----:B------:R-:W1:Y:S01]  /*ab30*/  LDSM.16.MT88.4 R136, [R189+0x10000] ;  /* 0x01000000bd88783b */ /* 0x000e620000004200 */
[----:B------:R-:W-:Y:S03]  /*ab40*/  MUFU.EX2 R170, R170 ;  /* 0x000000aa00aa7308 */ /* 0x000fe60000000800 */
[--C-:B------:R-:W-:Y:S01]  /*ab50*/  FFMA.FTZ R171, R14, UR4, -R164.reuse ;  /* 0x000000040eab7c23 */ /* 0x100fe200080108a4 */
[C---:B--2---:R-:W-:Y:S06]  /*ab60*/  HMMA.16816.F32.BF16 R92, R124.reuse, R140, R92 ;  /* 0x0000008c7c5c723c */ /* 0x044fec000004185c */
[----:B------:R-:W2:Y:S01]  /*ab70*/  MUFU.EX2 R169, R169 ;  /* 0x000000a900a97308 */ /* 0x000ea20000000800 */
[C---:B------:R-:W-:Y:S01]  /*ab80*/  FMUL.FTZ R14, R0.reuse, R122 ;  /* 0x0000007a000e7220 */ /* 0x040fe20000410000 */
[C---:B------:R-:W-:Y:S01]  /*ab90*/  HMMA.16816.F32.BF16 R96, R124.reuse, R142, R96 ;  /* 0x0000008e7c60723c */ /* 0x040fe20000041860 */
[----:B------:R-:W5:Y:S02]  /*aba0*/  LDSM.16.MT88.4 R140, [R188+0x10000] ;  /* 0x01000000bc8c783b */ /* 0x000f640000004200 */
[--C-:B------:R-:W-:Y:S01]  /*abb0*/  FFMA.FTZ R172, R15, UR4, -R164.reuse ;  /* 0x000000040fac7c23 */ /* 0x100fe200080108a4 */
[----:B------:R-:W-:Y:S01]  /*abc0*/  FMUL.FTZ R15, R0, R123 ;  /* 0x0000007b000f7220 */ /* 0x000fe20000410000 */
[--C-:B------:R-:W-:Y:S01]  /*abd0*/  FFMA.FTZ R173, R18, UR4, -R164.reuse ;  /* 0x0000000412ad7c23 */ /* 0x100fe200080108a4 */
[----:B------:R-:W-:Y:S03]  /*abe0*/  FFMA.FTZ R174, R19, UR4, -R164 ;  /* 0x0000000413ae7c23 */ /* 0x000fe600080108a4 */
[----:B------:R-:W-:Y:S01]  /*abf0*/  LDSM.16.MT88.4 R120, [R192+0xe800] ;  /* 0x00e80000c078783b */ /* 0x000fe20000004200 */
[----:B------:R-:W-:Y:S01]  /*ac00*/  MUFU.EX2 R171, R171 ;  /* 0x000000ab00ab7308 */ /* 0x000fe20000000800 */
[----:B------:R-:W-:Y:S01]  /*ac10*/  FMUL.FTZ R16, R2, R116 ;  /* 0x0000007402107220 */ /* 0x000fe20000410000 */
[----:B----4-:R-:W-:Y:S01]  /*ac20*/  F2FP.BF16.F32.PACK_AB R116, R168, R167 ;  /* 0x000000a7a874723e */ /* 0x010fe200000010ff */
[----:B------:R-:W-:Y:S01]  /*ac30*/  FMUL.FTZ R17, R2, R117 ;  /* 0x0000007502117220 */ /* 0x000fe20000410000 */
[C---:B------:R-:W-:Y:S01]  /*ac40*/  FMUL.FTZ R18, R0.reuse, R118 ;  /* 0x0000007600127220 */ /* 0x040fe20000410000 */
[----:B--2---:R-:W-:Y:S01]  /*ac50*/  F2FP.BF16.F32.PACK_AB R118, R169, R170 ;  /* 0x000000aaa976723e */ /* 0x004fe200000010ff */
[----:B------:R-:W-:Y:S01]  /*ac60*/  FMUL.FTZ R19, R0, R119 ;  /* 0x0000007700137220 */ /* 0x000fe20000410000 */
[C---:B---3--:R-:W-:Y:S03]  /*ac70*/  HMMA.16816.F32.BF16 R100, R124.reuse, R128, R100 ;  /* 0x000000807c64723c */ /* 0x048fe60000041864 */
[----:B------:R-:W2:Y:S01]  /*ac80*/  MUFU.EX2 R172, R172 ;  /* 0x000000ac00ac7308 */ /* 0x000ea20000000800 */
[C---:B------:R-:W-:Y:S01]  /*ac90*/  FMUL.FTZ R112, R2.reuse, R112 ;  /* 0x0000007002707220 */ /* 0x040fe20000410000 */
[----:B------:R-:W-:Y:S01]  /*aca0*/  FMUL.FTZ R113, R2, R113 ;  /* 0x0000007102717220 */ /* 0x000fe20000410000 */
[C---:B------:R-:W-:Y:S01]  /*acb0*/  FMUL.FTZ R114, R0.reuse, R114 ;  /* 0x0000007200727220 */ /* 0x040fe20000410000 */
[C---:B------:R-:W-:Y:S01]  /*acc0*/  HMMA.16816.F32.BF16 R104, R124.reuse, R130, R104 ;  /* 0x000000827c68723c */ /* 0x040fe20000041868 */
[----:B------:R-:W3:Y:S05]  /*acd0*/  LDSM.16.MT88.4 R128, [R192+0xc800] ;  /* 0x00c80000c080783b */ /* 0x000eea0000004200 */
[----:B------:R-:W-:Y:S01]  /*ace0*/  MUFU.EX2 R173, R173 ;  /* 0x000000ad00ad7308 */ /* 0x000fe20000000800 */
[----:B------:R-:W-:Y:S01]  /*acf0*/  FMUL.FTZ R115, R0, R115 ;  /* 0x0000007300737220 */ /* 0x000fe20000410000 */
[C---:B-1----:R-:W-:Y:S08]  /*ad00*/  HMMA.16816.F32.BF16 R108, R124.reuse, R136, R108 ;  /* 0x000000887c6c723c */ /* 0x042ff0000004186c */
[----:B------:R-:W1:Y:S01]  /*ad10*/  MUFU.EX2 R174, R174 ;  /* 0x000000ae00ae7308 */ /* 0x000e620000000800 */
[C---:B------:R-:W-:Y:S01]  /*ad20*/  HMMA.16816.F32.BF16 R12, R124.reuse, R138, R12 ;  /* 0x0000008a7c0c723c */ /* 0x040fe2000004180c */
[----:B------:R-:W4:Y:S02]  /*ad30*/  LDSM.16.MT88.4 R136, [R190+0xe800] ;  /* 0x00e80000be88783b */ /* 0x000f240000004200 */
[----:B--2---:R-:W-:Y:S03]  /*ad40*/  F2FP.BF16.F32.PACK_AB R117, R172, R171 ;  /* 0x000000abac75723e */ /* 0x004fe600000010ff */
[C---:B-----5:R-:W-:Y:S05]  /*ad50*/  HMMA.16816.F32.BF16 R16, R124.reuse, R140, R16 ;  /* 0x0000008c7c10723c */ /* 0x060fea0000041810 */
[----:B------:R-:W-:Y:S01]  /*ad60*/  FFMA.FTZ R175, R20, UR4, -R166 ;  /* 0x0000000414af7c23 */ /* 0x000fe200080108a6 */
[----:B------:R-:W-:Y:S01]  /*ad70*/  HMMA.16816.F32.BF16 R112, R124, R142, R112 ;  /* 0x0000008e7c70723c */ /* 0x000fe20000041870 */
[----:B------:R-:W2:Y:S04]  /*ad80*/  LDSM.16.MT88.4 R124, [R188+0xe800] ;  /* 0x00e80000bc7c783b */ /* 0x000ea80000004200 */
[----:B-1----:R-:W-:Y:S01]  /*ad90*/  F2FP.BF16.F32.PACK_AB R119, R174, R173 ;  /* 0x000000adae77723e */ /* 0x002fe200000010ff */
[----:B------:R-:W-:Y:S01]  /*ada0*/  FFMA.FTZ R216, R23, UR4, -R164 ;  /* 0x0000000417d87c23 */ /* 0x000fe200080108a4 */
[----:B------:R-:W-:Y:S01]  /*adb0*/  F2FP.BF16.F32.PACK_AB R23, R219, R218 ;  /* 0x000000dadb17723e */ /* 0x000fe200000010ff */
[----:B------:R-:W-:Y:S01]  /*adc0*/  MUFU.EX2 R175, R175 ;  /* 0x000000af00af7308 */ /* 0x000fe20000000800 */
[----:B------:R-:W-:Y:S02]  /*add0*/  LDSM.16.MT88.4 R140, [R188+0x10800] ;  /* 0x01080000bc8c783b */ /* 0x000fe40000004200 */
[----:B------:R-:W-:Y:S01]  /*ade0*/  FFMA.FTZ R165, R2, R215, R165 ;  /* 0x000000d702a57223 */ /* 0x000fe200000100a5 */
[----:B------:R-:W-:Y:S01]  /*adf0*/  FFMA.FTZ R163, R0, R213, R163 ;  /* 0x000000d500a37223 */ /* 0x000fe200000100a3 */
[----:B------:R-:W-:Y:S02]  /*ae00*/  MOV R0, R3 ;  /* 0x0000000300007202 */ /* 0x000fe40000000f00 */
[----:B------:R-:W-:Y:S03]  /*ae10*/  FADD.FTZ R162, R162, R165 ;  /* 0x000000a5a2a27221 */ /* 0x000fe60000010000 */
[----:B------:R-:W-:Y:S01]  /*ae20*/  MUFU.EX2 R216, R216 ;  /* 0x000000d800d87308 */ /* 0x000fe20000000800 */
[C---:B---3--:R-:W-:Y:S05]  /*ae30*/  HMMA.16816.F32.BF16 R4, R116.reuse, R128, R4 ;  /* 0x000000807404723c */ /* 0x048fea0000041804 */
        /* <DEDUP_REMOVED lines=29> */
[C---:B------:R-:W-:Y:S05]  /*b010*/  HMMA.16816.F32.BF16 R76, R116.reuse, R156, R76 ;  /* 0x0000009c744c723c */ /* 0x040fea000004184c */
[----:B------:R-:W-:Y:S01]  /*b020*/  FADD.FTZ R174, R174, R173 ;  /* 0x000000adaeae7221 */ /* 0x000fe20000010000 */
[C---:B------:R-:W-:Y:S05]  /*b030*/  HMMA.16816.F32.BF16 R80, R116.reuse, R158, R80 ;  /* 0x0000009e7450723c */ /* 0x040fea0000041850 */
[--C-:B------:R-:W-:Y:S01]  /*b040*/  FFMA.FTZ R157, R24, UR4, -R166.reuse ;  /* 0x00000004189d7c23 */ /* 0x100fe200080108a6 */
[C---:B--2---:R-:W-:Y:S05]  /*b050*/  HMMA.16816.F32.BF16 R84, R116.reuse, R124, R84 ;  /* 0x0000007c7454723c */ /* 0x044fea0000041854 */
[--C-:B------:R-:W-:Y:S01]  /*b060*/  FFMA.FTZ R158, R25, UR4, -R166.reuse ;  /* 0x00000004199e7c23 */ /* 0x100fe200080108a6 */
[C---:B------:R-:W-:Y:S01]  /*b070*/  HMMA.16816.F32.BF16 R88, R116.reuse, R126, R88 ;  /* 0x0000007e7458723c */ /* 0x040fe20000041858 */
[----:B------:R-:W2:Y:S01]  /*b080*/  LDSM.16.MT88.4 R124, [R192+0xd000] ;  /* 0x00d00000c07c783b */ /* 0x000ea20000004200 */
[----:B------:R-:W-:Y:S03]  /*b090*/  MUFU.EX2 R157, R157 ;  /* 0x0000009d009d7308 */ /* 0x000fe60000000800 */
[----:B------:R-:W-:Y:S01]  /*b0a0*/  FFMA.FTZ R156, R21, UR4, -R166 ;  /* 0x00000004159c7c23 */ /* 0x000fe200080108a6 */
[C---:B-1----:R-:W-:Y:S03]  /*b0b0*/  HMMA.16816.F32.BF16 R92, R116.reuse, R128, R92 ;  /* 0x00000080745c723c */ /* 0x042fe6000004185c */
[----:B------:R-:W-:Y:S03]  /*b0c0*/  LDSM.16.MT88.4 R24, [R192+0xf000] ;  /* 0x00f00000c018783b */ /* 0x000fe60000004200 */
[----:B------:R-:W1:Y:S01]  /*b0d0*/  MUFU.EX2 R158, R158 ;  /* 0x0000009e009e7308 */ /* 0x000e620000000800 */
[----:B------:R-:W-:Y:S01]  /*b0e0*/  FFMA.FTZ R159, R22, UR4, -R164 ;  /* 0x00000004169f7c23 */ /* 0x000fe200080108a4 */
[C---:B------:R-:W-:Y:S03]  /*b0f0*/  HMMA.16816.F32.BF16 R96, R116.reuse, R130, R96 ;  /* 0x000000827460723c */ /* 0x040fe60000041860 */
[----:B------:R-:W5:Y:S03]  /*b100*/  LDSM.16.MT88.4 R128, [R189+0xd000] ;  /* 0x00d00000bd80783b */ /* 0x000f660000004200 */
[C---:B---3--:R-:W-:Y:S02]  /*b110*/  HMMA.16816.F32.BF16 R100, R116.reuse, R120, R100 ;  /* 0x000000787464723c */ /* 0x048fe40000041864 */
[----:B------:R-:W3:Y:S03]  /*b120*/  MUFU.EX2 R156, R156 ;  /* 0x0000009c009c7308 */ /* 0x000ee60000000800 */
[----:B------:R-:W-:Y:S01]  /*b130*/  MOV R133, R132 ;  /* 0x0000008400857202 */ /* 0x000fe20000000f00 */
[C---:B------:R-:W-:Y:S01]  /*b140*/  HMMA.16816.F32.BF16 R104, R116.reuse, R122, R104 ;  /* 0x0000007a7468723c */ /* 0x040fe20000041868 */
[----:B------:R-:W5:Y:S05]  /*b150*/  LDSM.16.MT88.4 R120, [R190+0xf000] ;  /* 0x00f00000be78783b */ /* 0x000f6a0000004200 */
[----:B------:R-:W2:Y:S01]  /*b160*/  MUFU.EX2 R159, R159 ;  /* 0x0000009f009f7308 */ /* 0x000ea20000000800 */
[----:B-1----:R-:W-:Y:S01]  /*b170*/  F2FP.BF16.F32.PACK_AB R22, R158, R157 ;  /* 0x0000009d9e16723e */ /* 0x002fe200000010ff */
[C---:B----4-:R-:W-:Y:S06]  /*b180*/  HMMA.16816.F32.BF16 R108, R116.reuse, R136, R108 ;  /* 0x00000088746c723c */ /* 0x050fec000004186c */
[C---:B------:R-:W-:Y:S01]  /*b190*/  HMMA.16816.F32.BF16 R12, R116.reuse, R138, R12 ;  /* 0x0000008a740c723c */ /* 0x040fe2000004180c */
[----:B------:R-:W1:Y:S04]  /*b1a0*/  LDSM.16.MT88.4 R136, [R189+0xf000] ;  /* 0x00f00000bd88783b */ /* 0x000e680000004200 */
[----:B---3--:R-:W-:Y:S01]  /*b1b0*/  F2FP.BF16.F32.PACK_AB R20, R156, R175 ;  /* 0x000000af9c14723e */ /* 0x008fe200000010ff */
[C---:B------:R-:W-:Y:S05]  /*b1c0*/  HMMA.16816.F32.BF16 R16, R116.reuse, R140, R16 ;  /* 0x0000008c7410723c */ /* 0x040fea0000041810 */
[----:B--2---:R-:W-:Y:S01]  /*b1d0*/  F2FP.BF16.F32.PACK_AB R21, R216, R159 ;  /* 0x0000009fd815723e */ /* 0x004fe200000010ff */
[----:B------:R-:W-:Y:S01]  /*b1e0*/  HMMA.16816.F32.BF16 R112, R116, R142, R112 ;  /* 0x0000008e7470723c */ /* 0x000fe20000041870 */
[----:B------:R-:W2:Y:S04]  /*b1f0*/  LDSM.16.MT88.4 R116, [R192+0x11000] ;  /* 0x01100000c074783b */ /* 0x000ea80000004200 */
[--C-:B------:R-:W-:Y:S01]  /*b200*/  FFMA.FTZ R140, R28, UR4, -R166.reuse ;  /* 0x000000041c8c7c23 */ /* 0x100fe200080108a6 */
[C---:B------:R-:W-:Y:S05]  /*b210*/  HMMA.16816.F32.BF16 R4, R20.reuse, R124, R4 ;  /* 0x0000007c1404723c */ /* 0x040fea0000041804 */
[--C-:B------:R-:W-:Y:S01]  /*b220*/  FFMA.FTZ R141, R29, UR4, -R166.reuse ;  /* 0x000000041d8d7c23 */ /* 0x100fe200080108a6 */
[C---:B------:R-:W-:Y:S01]  /*b230*/  HMMA.16816.F32.BF16 R8, R20.reuse, R126, R8 ;  /* 0x0000007e1408723c */ /* 0x040fe20000041808 */
[----:B------:R-:W-:Y:S01]  /*b240*/  LDSM.16.MT88.4 R124, [R188+0x11000] ;  /* 0x01100000bc7c783b */ /* 0x000fe20000004200 */
[----:B------:R-:W-:Y:S03]  /*b250*/  MUFU.EX2 R140, R140 ;  /* 0x0000008c008c7308 */ /* 0x000fe60000000800 */
[--C-:B------:R-:W-:Y:S01]  /*b260*/  FFMA.FTZ R142, R32, UR4, -R166.reuse ;  /* 0x00000004208e7c23 */ /* 0x100fe200080108a6 */
[C---:B------:R-:W-:Y:S06]  /*b270*/  HMMA.16816.F32.BF16 R36, R20.reuse, R144, R36 ;  /* 0x000000901424723c */ /* 0x040fec0000041824 */
[----:B------:R-:W3:Y:S01]  /*b280*/  MUFU.EX2 R141, R141 ;  /* 0x0000008d008d7308 */ /* 0x000ee20000000800 */
[----:B------:R-:W-:Y:S01]  /*b290*/  FFMA.FTZ R166, R33, UR4, -R166 ;  /* 0x0000000421a67c23 */ /* 0x000fe200080108a6 */
[C---:B------:R-:W-:Y:S03]  /*b2a0*/  HMMA.16816.F32.BF16 R40, R20.reuse, R146, R40 ;  /* 0x000000921428723c */ /* 0x040fe60000041828 */
[--C-:B------:R-:W-:Y:S03]  /*b2b0*/  FFMA.FTZ R144, R30, UR4, -R164.reuse ;  /* 0x000000041e907c23 */ /* 0x100fe600080108a4 */
[C---:B-----5:R-:W-:Y:S02]  /*b2c0*/  HMMA.16816.F32.BF16 R44, R20.reuse, R128, R44 ;  /* 0x00000080142c723c */ /* 0x060fe4000004182c */
[----:B------:R-:W-:Y:S03]  /*b2d0*/  MUFU.EX2 R142, R142 ;  /* 0x0000008e008e7308 */ /* 0x000fe60000000800 */
[--C-:B------:R-:W-:Y:S01]  /*b2e0*/  FFMA.FTZ R145, R31, UR4, -R164.reuse ;  /* 0x000000041f917c23 */ /* 0x100fe200080108a4 */
[C---:B------:R-:W-:Y:S01]  /*b2f0*/  HMMA.16816.F32.BF16 R48, R20.reuse, R130, R48 ;  /* 0x000000821430723c */ /* 0x040fe20000041830 */
[----:B------:R-:W-:Y:S05]  /*b300*/  LDSM.16.MT88.4 R128, [R192+0xd800] ;  /* 0x00d80000c080783b */ /* 0x000fea0000004200 */
[----:B------:R-:W4:Y:S01]  /*b310*/  MUFU.EX2 R143, R166 ;  /* 0x000000a6008f7308 */ /* 0x000f220000000800 */
[--C-:B------:R-:W-:Y:S01]  /*b320*/  FFMA.FTZ R146, R34, UR4, -R164.reuse ;  /* 0x0000000422927c23 */ /* 0x100fe200080108a4 */
[C---:B------:R-:W-:Y:S01]  /*b330*/  HMMA.16816.F32.BF16 R52, R20.reuse, R148, R52 ;  /* 0x000000941434723c */ /* 0x040fe20000041834 */
[----:B------:R-:W-:Y:S02]  /*b340*/  LDSM.16.MT88.4 R28, [R190+0xd800] ;  /* 0x00d80000be1c783b */ /* 0x000fe40000004200 */
[----:B------:R-:W-:Y:S03]  /*b350*/  FFMA.FTZ R164, R35, UR4, -R164 ;  /* 0x0000000423a47c23 */ /* 0x000fe600080108a4 */
[C---:B------:R-:W-:Y:S02]  /*b360*/  HMMA.16816.F32.BF16 R56, R20.reuse, R150, R56 ;  /* 0x000000961438723c */ /* 0x040fe40000041838 */
[----:B------:R-:W-:Y:S01]  /*b370*/  MUFU.EX2 R144, R144 ;  /* 0x0000009000907308 */ /* 0x000fe20000000800 */
[----:B------:R-:W-:Y:S03]  /*b380*/  LDSM.16.MT88.4 R32, [R192+0xf800] ;  /* 0x00f80000c020783b */ /* 0x000fe60000004200 */
[C---:B------:R-:W-:Y:S06]  /*b390*/  HMMA.16816.F32.BF16 R60, R20.reuse, R24, R60 ;  /* 0x00000018143c723c */ /* 0x040fec000004183c */
[----:B------:R-:W5:Y:S01]  /*b3a0*/  MUFU.EX2 R145, R145 ;  /* 0x0000009100917308 */ /* 0x000f620000000800 */
[----:B------:R-:W-:Y:S01]  /*b3b0*/  FADD.FTZ R175, R175, R170 ;  /* 0x000000aaafaf7221 */ /* 0x000fe20000010000 */
[C---:B------:R-:W-:Y:S01]  /*b3c0*/  HMMA.16816.F32.BF16 R64, R20.reuse, R26, R64 ;  /* 0x0000001a1440723c */ /* 0x040fe20000041840 */
[----:B------:R-:W3:Y:S07]  /*b3d0*/  LDSM.16.MT88.4 R24, [R190+0x11000] ;  /* 0x01100000be18783b */ /* 0x000eee0000004200 */
[----:B------:R-:W-:Y:S01]  /*b3e0*/  MUFU.EX2 R146, R146 ;  /* 0x0000009200927308 */ /* 0x000fe20000000800 */
[C---:B------:R-:W-:Y:S03]  /*b3f0*/  HMMA.16816.F32.BF16 R68, R20.reuse, R120, R68 ;  /* 0x000000781444723c */ /* 0x040fe60000041844 */
[----:B------:R-:W-:Y:S03]  /*b400*/  FADD.FTZ R159, R159, R174 ;  /* 0x000000ae9f9f7221 */ /* 0x000fe60000010000 */
[C---:B------:R-:W-:Y:S01]  /*b410*/  HMMA.16816.F32.BF16 R72, R20.reuse, R122, R72 ;  /* 0x0000007a1448723c */ /* 0x040fe20000041848 */
[----:B------:R-:W4:Y:S02]  /*b420*/  LDSM.16.MT88.4 R120, [R189+0x11000] ;  /* 0x01100000bd78783b */ /* 0x000f240000004200 */
[----:B------:R-:W5:Y:S02]  /*b430*/  MUFU.EX2 R147, R164 ;  /* 0x000000a400937308 */ /* 0x000f640000000800 */
[----:B------:R-:W-:Y:S01]  /*b440*/  FADD.FTZ R156, R156, R175 ;  /* 0x000000af9c9c7221 */ /* 0x000fe20000010000 */
[C---:B-1----:R-:W-:Y:S05]  /*b450*/  HMMA.16816.F32.BF16 R76, R20.reuse, R136, R76 ;  /* 0x00000088144c723c */ /* 0x042fea000004184c */
[----:B------:R-:W-:Y:S01]  /*b460*/  FADD.FTZ R159, R216, R159 ;  /* 0x0000009fd89f7221 */ /* 0x000fe20000010000 */
[C---:B------:R-:W-:Y:S01]  /*b470*/  HMMA.16816.F32.BF16 R80, R20.reuse, R138, R80 ;  /* 0x0000008a1450723c */ /* 0x040fe20000041850 */
[----:B------:R-:W-:Y:S04]  /*b480*/  LDSM.16.MT88.4 R136, [R188+0x11800] ;  /* 0x01180000bc88783b */ /* 0x000fe80000004200 */
[----:B------:R-:W-:Y:S01]  /*b490*/  FADD.FTZ R157, R157, R156 ;  /* 0x0000009c9d9d7221 */ /* 0x000fe20000010000 */
[C---:B------:R-:W-:Y:S05]  /*b4a0*/  HMMA.16816.F32.BF16 R84, R20.reuse, R152, R84 ;  /* 0x000000981454723c */ /* 0x040fea0000041854 */
[----:B------:R-:W-:Y:S01]  /*b4b0*/  FADD.FTZ R218, R218, R159 ;  /* 0x0000009fdada7221 */ /* 0x000fe20000010000 */
[C---:B------:R-:W-:Y:S05]  /*b4c0*/  HMMA.16816.F32.BF16 R88, R20.reuse, R154, R88 ;  /* 0x0000009a1458723c */ /* 0x040fea0000041858 */
[----:B------:R-:W-:Y:S01]  /*b4d0*/  FADD.FTZ R157, R158, R157 ;  /* 0x0000009d9e9d7221 */ /* 0x000fe20000010000 */
[C---:B--2---:R-:W-:Y:S05]  /*b4e0*/  HMMA.16816.F32.BF16 R92, R20.reuse, R116, R92 ;  /* 0x00000074145c723c */ /* 0x044fea000004185c */
[----:B------:R-:W-:Y:S01]  /*b4f0*/  FADD.FTZ R219, R219, R218 ;  /* 0x000000dadbdb7221 */ /* 0x000fe20000010000 */
[C---:B------:R-:W-:Y:S01]  /*b500*/  HMMA.16816.F32.BF16 R96, R20.reuse, R118, R96 ;  /* 0x000000761460723c */ /* 0x040fe20000041860 */
[----:B------:R-:W1:Y:S05]  /*b510*/  LDSM.16.MT88.4 R116, [R189+0xd800] ;  /* 0x00d80000bd74783b */ /* 0x000e6a0000004200 */
[C---:B---3--:R-:W-:Y:S06]  /*b520*/  HMMA.16816.F32.BF16 R100, R20.reuse, R24, R100 ;  /* 0x000000181464723c */ /* 0x048fec0000041864 */
[C---:B------:R-:W-:Y:S01]  /*b530*/  HMMA.16816.F32.BF16 R104, R20.reuse, R26, R104 ;  /* 0x0000001a1468723c */ /* 0x040fe20000041868 */
[----:B------:R-:W2:Y:S05]  /*b540*/  LDSM.16.MT88.4 R24, [R188+0xd800] ;  /* 0x00d80000bc18783b */ /* 0x000eaa0000004200 */
[C---:B----4-:R-:W-:Y:S06]  /*b550*/  HMMA.16816.F32.BF16 R108, R20.reuse, R120, R108 ;  /* 0x00000078146c723c */ /* 0x050fec000004186c */
[C---:B------:R-:W-:Y:S01]  /*b560*/  HMMA.16816.F32.BF16 R12, R20.reuse, R122, R12 ;  /* 0x0000007a140c723c */ /* 0x040fe2000004180c */
[----:B------:R-:W3:Y:S05]  /*b570*/  LDSM.16.MT88.4 R120, [R190+0xf800] ;  /* 0x00f80000be78783b */ /* 0x000eea0000004200 */
[C---:B------:R-:W-:Y:S06]  /*b580*/  HMMA.16816.F32.BF16 R16, R20.reuse, R124, R16 ;  /* 0x0000007c1410723c */ /* 0x040fec0000041810 */
[----:B------:R-:W-:Y:S07]  /*b590*/  HMMA.16816.F32.BF16 R112, R20, R126, R112 ;  /* 0x0000007e1470723c */ /* 0x000fee0000041870 */
[----:B------:R-:W-:Y:S01]  /*b5a0*/  F2FP.BF16.F32.PACK_AB R20, R141, R140 ;  /* 0x0000008c8d14723e */ /* 0x000fe200000010ff */
[----:B------:R-:W-:Y:S03]  /*b5b0*/  FADD.FTZ R140, R140, R157 ;  /* 0x0000009d8c8c7221 */ /* 0x000fe60000010000 */
[----:B------:R-:W-:Y:S01]  /*b5c0*/  F2FP.BF16.F32.PACK_AB R22, R143, R142 ;  /* 0x0000008e8f16723e */ /* 0x000fe200000010ff */
[----:B------:R-:W-:Y:S01]  /*b5d0*/  FADD.FTZ R141, R141, R140 ;  /* 0x0000008c8d8d7221 */ /* 0x000fe20000010000 */
[----:B-----5:R-:W-:Y:S01]  /*b5e0*/  F2FP.BF16.F32.PACK_AB R21, R145, R144 ;  /* 0x000000909115723e */ /* 0x020fe200000010ff */
        /* <DEDUP_REMOVED lines=9> */
[----:B------:R-:W5:Y:S02]  /*b680*/  LDSM.16.MT88.4 R8, [R188+0xf800] ;  /* 0x00f80000bc08783b */ /* 0x000f640000004200 */
[----:B------:R-:W-:Y:S01]  /*b690*/  FADD.FTZ R213, R147, R146 ;  /* 0x0000009293d57221 */ /* 0x000fe20000010000 */
[C---:B------:R-:W-:Y:S06]  /*b6a0*/  HMMA.16816.F32.BF16 R36, R20.reuse, R28, R36 ;  /* 0x0000001c1424723c */ /* 0x040fec0000041824 */
[C---:B------:R-:W-:Y:S01]  /*b6b0*/  HMMA.16816.F32.BF16 R40, R20.reuse, R30, R40 ;  /* 0x0000001e1428723c */ /* 0x040fe20000041828 */
[----:B------:R-:W5:Y:S05]  /*b6c0*/  LDSM.16.MT88.4 R28, [R192+0x11800] ;  /* 0x01180000c01c783b */ /* 0x000f6a0000004200 */
[C---:B-1----:R-:W-:Y:S06]  /*b6d0*/  HMMA.16816.F32.BF16 R44, R20.reuse, R116, R44 ;  /* 0x00000074142c723c */ /* 0x042fec000004182c */
[C---:B------:R-:W-:Y:S06]  /*b6e0*/  HMMA.16816.F32.BF16 R48, R20.reuse, R118, R48 ;  /* 0x000000761430723c */ /* 0x040fec0000041830 */
[C---:B--2---:R-:W-:Y:S06]  /*b6f0*/  HMMA.16816.F32.BF16 R52, R20.reuse, R24, R52 ;  /* 0x000000181434723c */ /* 0x044fec0000041834 */
[C---:B------:R-:W-:Y:S01]  /*b700*/  HMMA.16816.F32.BF16 R56, R20.reuse, R26, R56 ;  /* 0x0000001a1438723c */ /* 0x040fe20000041838 */
[----:B------:R-:W1:Y:S05]  /*b710*/  LDSM.16.MT88.4 R24, [R190+0x11800] ;  /* 0x01180000be18783b */ /* 0x000e6a0000004200 */
[C---:B------:R-:W-:Y:S06]  /*b720*/  HMMA.16816.F32.BF16 R60, R20.reuse, R32, R60 ;  /* 0x00000020143c723c */ /* 0x040fec000004183c */
[C---:B------:R-:W-:Y:S01]  /*b730*/  HMMA.16816.F32.BF16 R64, R20.reuse, R34, R64 ;  /* 0x000000221440723c */ /* 0x040fe20000041840 */
[----:B------:R-:W2:Y:S05]  /*b740*/  LDSM.16.MT88.4 R32, [R189+0x11800] ;  /* 0x01180000bd20783b */ /* 0x000eaa0000004200 */
[C---:B---3--:R-:W-:Y:S06]  /*b750*/  HMMA.16816.F32.BF16 R68, R20.reuse, R120, R68 ;  /* 0x000000781444723c */ /* 0x048fec0000041844 */
[C---:B------:R-:W-:Y:S06]  /*b760*/  HMMA.16816.F32.BF16 R72, R20.reuse, R122, R72 ;  /* 0x0000007a1448723c */ /* 0x040fec0000041848 */
[C---:B----4-:R-:W-:Y:S06]  /*b770*/  HMMA.16816.F32.BF16 R76, R20.reuse, R4, R76 ;  /* 0x00000004144c723c */ /* 0x050fec000004184c */
[C---:B------:R-:W-:Y:S06]  /*b780*/  HMMA.16816.F32.BF16 R80, R20.reuse, R6, R80 ;  /* 0x000000061450723c */ /* 0x040fec0000041850 */
[C---:B-----5:R-:W-:Y:S06]  /*b790*/  HMMA.16816.F32.BF16 R84, R20.reuse, R8, R84 ;  /* 0x000000081454723c */ /* 0x060fec0000041854 */
[C---:B------:R-:W-:Y:S06]  /*b7a0*/  HMMA.16816.F32.BF16 R88, R20.reuse, R10, R88 ;  /* 0x0000000a1458723c */ /* 0x040fec0000041858 */
[C---:B------:R-:W-:Y:S06]  /*b7b0*/  HMMA.16816.F32.BF16 R92, R20.reuse, R28, R92 ;  /* 0x0000001c145c723c */ /* 0x040fec000004185c */
[C---:B------:R-:W-:Y:S06]  /*b7c0*/  HMMA.16816.F32.BF16 R96, R20.reuse, R30, R96 ;  /* 0x0000001e1460723c */ /* 0x040fec0000041860 */
[C---:B-1----:R-:W-:Y:S06]  /*b7d0*/  HMMA.16816.F32.BF16 R100, R20.reuse, R24, R100 ;  /* 0x000000181464723c */ /* 0x042fec0000041864 */
[C---:B------:R-:W-:Y:S06]  /*b7e0*/  HMMA.16816.F32.BF16 R104, R20.reuse, R26, R104 ;  /* 0x0000001a1468723c */ /* 0x040fec0000041868 */
[C---:B--2---:R-:W-:Y:S06]  /*b7f0*/  HMMA.16816.F32.BF16 R108, R20.reuse, R32, R108 ;  /* 0x00000020146c723c */ /* 0x044fec000004186c */
[C---:B------:R-:W-:Y:S06]  /*b800*/  HMMA.16816.F32.BF16 R120, R20.reuse, R34, R12 ;  /* 0x000000221478723c */ /* 0x040fec000004180c */
[C---:B------:R-:W-:Y:S06]  /*b810*/  HMMA.16816.F32.BF16 R116, R20.reuse, R136, R16 ;  /* 0x000000881474723c */ /* 0x040fec0000041810 */
[----:B------:R-:W-:Y:S01]  /*b820*/  HMMA.16816.F32.BF16 R112, R20, R138, R112 ;  /* 0x0000008a1470723c */ /* 0x000fe20000041870 */
[----:B------:R-:W-:Y:S11]  /*b830*/  @!UPT UIADD3 URZ, URZ, URZ, URZ ;  /* 0x0000003f3f3ff290 */ /* 0x000ff6000fffe03f */
[----:B------:R-:W-:Y:S01]  /*b840*/  @!UPT UIADD3 URZ, URZ, URZ, URZ ;  /* 0x0000003f3f3ff290 */ /* 0x000fe2000fffe03f */
[----:B------:R-:W-:Y:S11]  /*b850*/  @P0 BRA `(.L_x_4684) ;  /* 0xffffffc000700947 */ /* 0x000ff6000383ffff */
.L_x_4680:
[----:B------:R-:W1:Y:S01]  /*b860*/  SHFL.BFLY PT, R0, R213, 0x2, 0x1f ;  /* 0x0c401f00d5007f89 */ /* 0x000e6200000e0000 */
[----:B------:R-:W2:Y:S01]  /*b870*/  S2UR UR4, SR_CgaCtaId ;  /* 0x00000000000479c3 */ /* 0x000ea20000008800 */
[----:B------:R-:W-:Y:S01]  /*b880*/  MOV R7, 0x3f800000 ;  /* 0x3f80000000077802 */ /* 0x000fe20000000f00 */
[----:B------:R-:W-:Y:S01]  /*b890*/  UMOV UR5, 0x400 ;  /* 0x0000040000057882 */ /* 0x000fe20000000000 */
[----:B------:R-:W3:Y:S01]  /*b8a0*/  SHFL.BFLY PT, R2, R215, 0x2, 0x1f ;  /* 0x0c401f00d7027f89 */ /* 0x000ee200000e0000 */
[----:B------:R-:W-:Y:S01]  /*b8b0*/  MOV R6, 0x3f800000 ;  /* 0x3f80000000067802 */ /* 0x000fe20000000f00 */
[----:B------:R-:W-:Y:S03]  /*b8c0*/  BSSY B0, `(.L_x_4685) ;  /* 0x0000105000007945 */ /* 0x000fe60003800000 */
[----:B------:R-:W-:Y:S01]  /*b8d0*/  BAR.SYNC.DEFER_BLOCKING 0x0 ;  /* 0x0000000000007b1d */ /* 0x000fe20000010000 */
[----:B-1----:R-:W-:Y:S01]  /*b8e0*/  FADD.FTZ R5, R0, R213 ;  /* 0x000000d500057221 */ /* 0x002fe20000010000 */
[----:B--2---:R-:W-:-:S04]  /*b8f0*/  ULEA UR4, UR4, UR5, 0x18 ;  /* 0x0000000504047291 */ /* 0x004fc8000f8ec03f */
[----:B------:R-:W1:Y:S02]  /*b900*/  S2R R0, SR_TID.X ;  /* 0x0000000000007919 */ /* 0x000e640000002100 */
[----:B------:R-:W2:Y:S01]  /*b910*/  S2UR UR5, SR_CTAID.X ;  /* 0x00000000000579c3 */ /* 0x000ea20000002500 */
[----:B---3--:R-:W-:Y:S02]  /*b920*/  FADD.FTZ R11, R2, R215 ;  /* 0x000000d7020b7221 */ /* 0x008fe40000010000 */
[----:B------:R-:W3:Y:S04]  /*b930*/  SHFL.BFLY PT, R2, R5, 0x1, 0x1f ;  /* 0x0c201f0005027f89 */ /* 0x000ee800000e0000 */
[----:B------:R-:W4:Y:S01]  /*b940*/  SHFL.BFLY PT, R4, R11, 0x1, 0x1f ;  /* 0x0c201f000b047f89 */ /* 0x000f2200000e0000 */
[----:B--2---:R-:W-:Y:S01]  /*b950*/  USHF.L.U32 UR5, UR5, 0x6, URZ ;  /* 0x0000000605057899 */ /* 0x004fe2000800063f */
[----:B---3--:R-:W-:Y:S01]  /*b960*/  FADD.FTZ R2, R5, R2 ;  /* 0x0000000205027221 */ /* 0x008fe20000010000 */
[----:B-1----:R-:W-:Y:S01]  /*b970*/  SHF.R.S32.HI R9, RZ, 0x1f, R0 ;  /* 0x0000001fff097819 */ /* 0x002fe20000011400 */
[----:B----4-:R-:W-:-:S03]  /*b980*/  FADD.FTZ R4, R11, R4 ;  /* 0x000000040b047221 */ /* 0x010fc60000010000 */
        /* <DEDUP_REMOVED lines=14> */
[----:B------:R-:W4:Y:S01]  /*ba70*/  S2R R10, SR_TID.X ;  /* 0x00000000000a7919 */ /* 0x000f220000002100 */
        /* <DEDUP_REMOVED lines=28> */
[----:B----4-:R-:W-:Y:S01]  /*bc40*/  SHF.R.S32.HI R11, RZ, 0x1f, R10 ;  /* 0x0000001fff0b7819 */ /* 0x010fe2000001140a */
        /* <DEDUP_REMOVED lines=116> */
[----:B------:R-:W4:Y:S01]  /*c390*/  S2UR UR4, SR_CTAID.Z ;  /* 0x00000000000479c3 */ /* 0x000f220000002700 */
[----:B------:R-:W-:-:S02]  /*c3a0*/  LOP3.LUT R29, R29, 0xffffffe0, RZ, 0xc0, !PT ;  /* 0xffffffe01d1d7812 */ /* 0x000fc400078ec0ff */
[----:B------:R-:W-:Y:S01]  /*c3b0*/  STS.64 [R18+0x800], R42 ;  /* 0x0008002a12007388 */ /* 0x000fe20000000a00 */
[----:B------:R-:W-:Y:S02]  /*c3c0*/  LOP3.LUT R9, R9, 0xffffffe0, RZ, 0xc0, !PT ;  /* 0xffffffe009097812 */ /* 0x000fe400078ec0ff */
[----:B------:R-:W-:Y:S01]  /*c3d0*/  IADD3 R10, R10, -R29, RZ ;  /* 0x8000001d0a0a7210 */ /* 0x000fe20007ffe0ff */
[----:B------:R-:W-:Y:S01]  /*c3e0*/  STS.64 [R5], R44 ;  /* 0x0000002c05007388 */ /* 0x000fe20000000a00 */
[----:B------:R-:W5:Y:S01]  /*c3f0*/  @P4 LDC R29, c[0x0][0x2e8] ;  /* 0x0000ba00ff1d4b82 */ /* 0x000f620000000800 */
[----:B------:R-:W-:Y:S02]  /*c400*/  IADD3 R9, R0, -R9, RZ ;  /* 0x8000000900097210 */ /* 0x000fe40007ffe0ff */
        /* <DEDUP_REMOVED lines=33> */
[----:B--2---:R-:W2:Y:S03]  /*c620*/  LDC.64 R14, c[0x0][0x2c0] ;  /* 0x0000b000ff0e7b82 */ /* 0x004ea60000000a00 */
[----:B------:R-:W-:Y:S04]  /*c630*/  STS.64 [R5+0x8000], R108 ;  /* 0x0080006c05007388 */ /* 0x000fe80000000a00 */
[----:B------:R1:W-:Y:S04]  /*c640*/  STS.64 [R5+0x8800], R110 ;  /* 0x0088006e05007388 */ /* 0x0003e80000000a00 */
[----:B------:R-:W-:Y:S04]  /*c650*/  STS.64 [R17+0x8000], R120 ;  /* 0x0080007811007388 */ /* 0x000fe80000000a00 */
[----:B------:R-:W-:Y:S04]  /*c660*/  STS.64 [R17+0x8800], R122 ;  /* 0x0088007a11007388 */ /* 0x000fe80000000a00 */
[----:B------:R-:W-:Y:S04]  /*c670*/  STS.64 [R19+0x8000], R116 ;  /* 0x0080007413007388 */ /* 0x000fe80000000a00 */
[----:B------:R-:W-:Y:S04]  /*c680*/  STS.64 [R19+0x8800], R118 ;  /* 0x0088007613007388 */ /* 0x000fe80000000a00 */
[----:B------:R-:W-:Y:S04]  /*c690*/  STS.64 [R7+0x8000], R112 ;  /* 0x0080007007007388 */ /* 0x000fe80000000a00 */
[----:B------:R3:W-:Y:S01]  /*c6a0*/  STS.64 [R7+0x8800], R114 ;  /* 0x0088007207007388 */ /* 0x0007e20000000a00 */
[----:B-1----:R-:W4:Y:S08]  /*c6b0*/  LDC R5, c[0x0][0x270] ;  /* 0x00009c00ff057b82 */ /* 0x002f300000000800 */
[----:B------:R-:W-:Y:S06]  /*c6c0*/  BAR.SYNC.DEFER_BLOCKING 0x0 ;  /* 0x0000000000007b1d */ /* 0x000fec0000010000 */
[----:B------:R-:W2:Y:S01]  /*c6d0*/  S2R R6, SR_CTAID.Y ;  /* 0x0000000000067919 */ /* 0x000ea20000002600 */
[----:B---3--:R-:W-:Y:S01]  /*c6e0*/  SHF.R.S32.HI R7, RZ, 0x1f, R12 ;  /* 0x0000001fff077819 */ /* 0x008fe2000001140c */
[----:B------:R1:W3:Y:S03]  /*c6f0*/  LDS.128 R24, [R11+0x3800] ;  /* 0x003800000b187984 */ /* 0x0002e60000000c00 */
[----:B------:R-:W-:Y:S01]  /*c700*/  LEA.HI R30, R7, R12, RZ, 0x2 ;  /* 0x0000000c071e7211 */ /* 0x000fe200078f10ff */
[----:B------:R1:W1:Y:S01]  /*c710*/  LDS.128 R20, [R11+0x7800] ;  /* 0x007800000b147984 */ /* 0x0002620000000c00 */
[----:B------:R-:W-:-:S02]  /*c720*/  SHF.R.S32.HI R7, RZ, 0x1f, R10 ;  /* 0x0000001fff077819 */ /* 0x000fc4000001140a */
[----:B------:R-:W-:Y:S01]  /*c730*/  LOP3.LUT R31, R30, 0xffffffc, RZ, 0xc0, !PT ;  /* 0x0ffffffc1e1f7812 */ /* 0x000fe200078ec0ff */
[----:B------:R1:W1:Y:S01]  /*c740*/  LDS.128 R16, [R11+0xb800] ;  /* 0x00b800000b107984 */ /* 0x0002620000000c00 */
[----:B------:R-:W-:Y:S02]  /*c750*/  LEA.HI R7, R7, R10, RZ, 0x2 ;  /* 0x0000000a07077211 */ /* 0x000fe400078f10ff */
[----:B------:R-:W-:Y:S02]  /*c760*/  IADD3 R10, -R205, RZ, RZ ;  /* 0x000000ffcd0a7210 */ /* 0x000fe40007ffe1ff */
[----:B------:R-:W-:Y:S01]  /*c770*/  IADD3 R0, R12, -R31, RZ ;  /* 0x8000001f0c007210 */ /* 0x000fe20007ffe0ff */
[----:B------:R-:W-:Y:S01]  /*c780*/  @P4 FMUL.FTZ R31, R4, 0.69314718246459960938 ;  /* 0x3f317218041f4820 */ /* 0x000fe20000410000 */
[----:B------:R-:W-:Y:S01]  /*c790*/  SHF.R.S32.HI R7, RZ, 0x2, R7 ;  /* 0x00000002ff077819 */ /* 0x000fe20000011407 */
[----:B--2---:R-:W-:Y:S02]  /*c7a0*/  IMAD R6, R6, R14, R205 ;  /* 0x0000000e06067224 */ /* 0x004fe400078e02cd */
[----:B------:R-:W-:Y:S01]  /*c7b0*/  @P3 FMUL.FTZ R4, R2, 0.69314718246459960938 ;  /* 0x3f31721802043820 */ /* 0x000fe20000410000 */
[----:B----4-:R-:W-:Y:S01]  /*c7c0*/  IMAD R10, R5, R10, UR4 ;  /* 0x00000004050a7e24 */ /* 0x010fe2000f8e020a */
[----:B------:R-:W-:-:S02]  /*c7d0*/  SHF.L.U32 R2, R13, 0x2, RZ ;  /* 0x000000020d027819 */ /* 0x000fc400000006ff */
[----:B------:R-:W-:Y:S01]  /*c7e0*/  LEA R0, R0, R7, 0x4 ;  /* 0x0000000700007211 */ /* 0x000fe200078e20ff */
[----:B------:R-:W-:Y:S01]  /*c7f0*/  IMAD R6, R6, R5, R10 ;  /* 0x0000000506067224 */ /* 0x000fe200078e020a */
[----:B------:R-:W-:Y:S01]  /*c800*/  MOV R7, 0xff800000 ;  /* 0xff80000000077802 */ /* 0x000fe20000000f00 */
[----:B------:R-:W-:Y:S01]  /*c810*/  @P3 FFMA.FTZ R9, R3, R28, R4 ;  /* 0x0000001c03093223 */ /* 0x000fe20000010004 */
[----:B-----5:R-:W-:Y:S01]  /*c820*/  @P4 FFMA.FTZ R7, R132, R29, R31 ;  /* 0x0000001d84074223 */ /* 0x020fe2000001001f */
[----:B------:R-:W-:Y:S01]  /*c830*/  IMAD R15, R6, R15, UR5 ;  /* 0x00000005060f7e24 */ /* 0x000fe2000f8e020f */
[----:B------:R-:W-:Y:S01]  /*c840*/  SHF.R.S32.HI R3, RZ, 0x1f, R2 ;  /* 0x0000001fff037819 */ /* 0x000fe20000011402 */
[----:B------:R-:W-:Y:S06]  /*c850*/  @P0 BRA `(.L_x_4686) ;  /* 0x00000000002c0947 */ /* 0x000fec0003800000 */
        /* <DEDUP_REMOVED lines=11> */
.L_x_4686:
[----:B------:R-:W-:Y:S05]  /*c910*/  BSYNC B0 ;  /* 0x0000000000007941 */ /* 0x000fea0003800000 */
.L_x_4685:
[----:B------:R-:W-:Y:S01]  /*c920*/  ULDC UR4, c[0x0][0x2dc] ;  /* 0x0000b70000047ab9 */ /* 0x000fe20000000800 */
[C---:B--2---:R-:W-:Y:S01]  /*c930*/  IMAD.WIDE R6, R8.reuse, 0xc0, R2 ;  /* 0x000000c008067825 */ /* 0x044fe200078e0202 */
[----:B------:R2:W4:Y:S01]  /*c940*/  LDS.128 R28, [R11] ;  /* 0x000000000b1c7984 */ /* 0x0005220000000c00 */
[----:B------:R-:W-:Y:S02]  /*c950*/  BSSY B0, `(.L_x_4687) ;  /* 0x0000022000007945 */ /* 0x000fe40003800000 */
[----:B------:R-:W-:Y:S01]  /*c960*/  IMAD R5, R15, UR4, RZ ;  /* 0x000000040f057c24 */ /* 0x000fe2000f8e02ff */
[----:B------:R-:W-:Y:S01]  /*c970*/  ULDC.64 UR4, c[0x0][0x288] ;  /* 0x0000a20000047ab9 */ /* 0x000fe20000000a00 */
[C---:B------:R-:W-:Y:S01]  /*c980*/  VIADD R4, R8.reuse, 0x10 ;  /* 0x0000001008047836 */ /* 0x040fe20000000000 */
[----:B------:R2:W1:Y:S01]  /*c990*/  LDS.128 R12, [R11+0x4000] ;  /* 0x004000000b0c7984 */ /* 0x0004620000000c00 */
[C---:B------:R-:W-:Y:S01]  /*c9a0*/  VIADD R0, R8.reuse, 0x18 ;  /* 0x0000001808007836 */ /* 0x040fe20000000000 */
[C---:B------:R-:W-:Y:S01]  /*c9b0*/  IADD3 R6, P3, R5.reuse, R6, RZ ;  /* 0x0000000605067210 */ /* 0x040fe20007f7e0ff */
[----:B------:R-:W-:Y:S01]  /*c9c0*/  VIADD R10, R8, 0x8 ;  /* 0x00000008080a7836 */ /* 0x000fe20000000000 */
[----:B------:R-:W-:Y:S01]  /*c9d0*/  ISETP.GE.AND P1, PT, R4, R199, PT ;  /* 0x000000c70400720c */ /* 0x000fe20003f26270 */
[----:B------:R-:W-:Y:S01]  /*c9e0*/  VIADD R4, R8, 0x28 ;  /* 0x0000002808047836 */ /* 0x000fe20000000000 */
[----:B------:R-:W-:-:S02]  /*c9f0*/  LEA.HI.X.SX32 R5, R5, R7, 0x1, P3 ;  /* 0x0000000705057211 */ /* 0x000fc400018f0eff */
[----:B------:R-:W-:Y:S02]  /*ca00*/  LEA R32, P3, R6, UR4, 0x2 ;  /* 0x0000000406207c11 */ /* 0x000fe4000f8610ff */
[-C--:B------:R-:W-:Y:S02]  /*ca10*/  ISETP.GE.AND P5, PT, R4, R199.reuse, PT ;  /* 0x000000c70400720c */ /* 0x080fe40003fa6270 */
[----:B------:R-:W-:Y:S02]  /*ca20*/  LEA.HI.X R33, R6, UR5, R5, 0x2, P3 ;  /* 0x0000000506217c11 */ /* 0x000fe400098f1405 */
[----:B------:R2:W1:Y:S01]  /*ca30*/  LDS.128 R4, [R11+0x8000] ;  /* 0x008000000b047984 */ /* 0x0004620000000c00 */
[-C--:B------:R-:W-:Y:S02]  /*ca40*/  ISETP.GE.AND P3, PT, R8, R199.reuse, PT ;  /* 0x000000c70800720c */ /* 0x080fe40003f66270 */
[-C--:B------:R-:W-:Y:S01]  /*ca50*/  ISETP.GE.AND P2, PT, R0, R199.reuse, PT ;  /* 0x000000c70000720c */ /* 0x080fe20003f46270 */
[----:B------:R-:W-:Y:S01]  /*ca60*/  VIADD R0, R8, 0x20 ;  /* 0x0000002008007836 */ /* 0x000fe20000000000 */
[----:B------:R-:W-:-:S04]  /*ca70*/  ISETP.GE.AND P0, PT, R10, R199, PT ;  /* 0x000000c70a00720c */ /* 0x000fc80003f06270 */
[----:B------:R-:W-:Y:S01]  /*ca80*/  ISETP.GE.AND P6, PT, R0, R199, PT ;  /* 0x000000c70000720c */ /* 0x000fe20003fc6270 */
[C---:B------:R-:W-:Y:S02]  /*ca90*/  VIADD R0, R8.reuse, 0x30 ;  /* 0x0000003008007836 */ /* 0x040fe40000000000 */
[----:B------:R-:W-:-:S03]  /*caa0*/  VIADD R8, R8, 0x38 ;  /* 0x0000003808087836 */ /* 0x000fc60000000000 */
[----:B------:R-:W-:Y:S01]  /*cab0*/  ISETP.GE.AND P4, PT, R0, R199, PT ;  /* 0x000000c70000720c */ /* 0x000fe20003f86270 */
[----:B------:R-:W-:Y:S01]  /*cac0*/  VIADD R0, R2, 0x40 ;  /* 0x0000004002007836 */ /* 0x000fe20000000000 */
[----:B------:R-:W-:Y:S11]  /*cad0*/  @P3 BRA `(.L_x_4688) ;  /* 0x0000000000243947 */ /* 0x000ff60003800000 */
        /* <DEDUP_REMOVED lines=9> */
.L_x_4688:
[----:B------:R-:W-:Y:S05]  /*cb70*/  BSYNC B0 ;  /* 0x0000000000007941 */ /* 0x000fea0003800000 */
.L_x_4687:
        /* <DEDUP_REMOVED lines=14> */
.L_x_4690:
[----:B------:R-:W-:Y:S05]  /*cc60*/  BSYNC B0 ;  /* 0x0000000000007941 */ /* 0x000fea0003800000 */
.L_x_4689:
        /* <DEDUP_REMOVED lines=13> */
.L_x_4692:
[----:B------:R-:W-:Y:S05]  /*cd40*/  BSYNC B0 ;  /* 0x0000000000007941 */ /* 0x000fea0003800000 */
.L_x_4691:
        /* <DEDUP_REMOVED lines=13> */
.L_x_4694:
[----:B------:R-:W-:Y:S05]  /*ce20*/  BSYNC B0 ;  /* 0x0000000000007941 */ /* 0x000fea0003800000 */
.L_x_4693:
        /* <DEDUP_REMOVED lines=13> */
.L_x_4696:
[----:B------:R-:W-:Y:S05]  /*cf00*/  BSYNC B0 ;  /* 0x0000000000007941 */ /* 0x000fea0003800000 */
.L_x_4695:
        /* <DEDUP_REMOVED lines=13> */
.L_x_4698:
[----:B------:R-:W-:Y:S05]  /*cfe0*/  BSYNC B0 ;  /* 0x0000000000007941 */ /* 0x000fea0003800000 */
.L_x_4697:
        /* <DEDUP_REMOVED lines=13> */
.L_x_4700:
[----:B------:R-:W-:Y:S05]  /*d0c0*/  BSYNC B0 ;  /* 0x0000000000007941 */ /* 0x000fea0003800000 */
.L_x_4699:
[----:B------:R-:W-:Y:S05]  /*d0d0*/  @P3 EXIT ;  /* 0x000000000000394d */ /* 0x000fea0003800000 */
[----:B------:R-:W-:Y:S02]  /*d0e0*/  ULDC UR4, c[0x0][0x2d0] ;  /* 0x0000b40000047ab9 */ /* 0x000fe40000000800 */
[C---:B------:R-:W-:Y:S01]  /*d0f0*/  ISETP.GE.AND P1, PT, R0.reuse, UR4, PT ;  /* 0x0000000400007c0c */ /* 0x040fe2000bf26270 */
[----:B------:R-:W-:Y:S01]  /*d100*/  VIADD R0, R0, 0x40 ;  /* 0x0000004000007836 */ /* 0x000fe20000000000 */
[----:B------:R-:W-:-:S04]  /*d110*/  ISETP.GE.AND P2, PT, R2, UR4, PT ;  /* 0x0000000402007c0c */ /* 0x000fc8000bf46270 */
[----:B------:R-:W-:-:S07]  /*d120*/  ISETP.GE.AND P0, PT, R0, UR4, PT ;  /* 0x0000000400007c0c */ /* 0x000fce000bf06270 */
[----:B------:R1:W-:Y:S04]  /*d130*/  @!P1 STG.E.128 desc[UR14][R32.64+0xa900], R20 ;  /* 0x00a9001420009986 */ /* 0x0003e8000c101d0e */
[----:B---3--:R3:W-:Y:S02]  /*d140*/  @!P2 STG.E.128 desc[UR14][R32.64+0xa800], R24 ;  /* 0x00a800182000a986 */ /* 0x0087e4000c101d0e */
[----:B------:R-:W-:Y:S05]  /*d150*/  @P0 EXIT ;  /* 0x000000000000094d */ /* 0x000fea0003800000 */
[----:B------:R-:W-:Y:S01]  /*d160*/  STG.E.128 desc[UR14][R32.64+0xaa00], R16 ;  /* 0x00aa001020007986 */ /* 0x000fe2000c101d0e */
[----:B------:R-:W-:Y:S05]  /*d170*/  EXIT ;  /* 0x000000000000794d */ /* 0x000fea0003800000 */
.L_x_4701:
        /* <DEDUP_REMOVED lines=16> */
.L_x_7958:


//--------------------- .text._ZN5flash24flash_fwd_splitkv_kernelI23Flash_fwd_kernel_traitsILi192ELi64ELi64ELi4ELb0ELb0EN7cutlass10bfloat16_tE19Flash_kernel_traitsILi192ELi64ELi64ELi4ES3_EELb0ELb0ELb1ELb0ELb0ELb1ELb1ELb0EEEvNS_16Flash_fwd_paramsE --------------------------
	.section	.text._ZN5flash24flash_fwd_splitkv_kernelI23Flash_fwd_kernel_traitsILi192ELi64ELi64ELi4ELb0ELb0EN7cutlass10bfloat16_tE19Flash_kernel_traitsILi192ELi64ELi64ELi4ES3_EELb0ELb0ELb1ELb0ELb0ELb1ELb1ELb0EEEvNS_16Flash_fwd_paramsE,"ax",@progbits
	.align	128
        .global         _ZN5flash24flash_fwd_splitkv_kernelI23Flash_fwd_kernel_traitsILi192ELi64ELi64ELi4ELb0ELb0EN7cutlass10bfloat16_tE19Flash_kernel_traitsILi192ELi64ELi64ELi4ES3_EELb0ELb0ELb1ELb0ELb0ELb1ELb1ELb0EEEvNS_16Flash_fwd_paramsE
        .type           _ZN5flash24flash_fwd_splitkv_kernelI23Flash_fwd_kernel_traitsILi192ELi64ELi64ELi4ELb0ELb0EN7cutlass10bfloat16_tE19Flash_kernel_traitsILi192ELi64ELi64ELi4ES3_EELb0ELb0ELb1ELb0ELb0ELb1ELb1ELb0EEEvNS_16Flash_fwd_paramsE,@function
        .size           _ZN5flash24flash_fwd_splitkv_kernelI23Flash_fwd_kernel_traitsILi192ELi64ELi64ELi4ELb0ELb0EN7cutlass10bfloat16_tE19Flash_kernel_traitsILi192ELi64ELi64ELi4ES3_EELb0ELb0ELb1ELb0ELb0ELb1ELb1ELb0EEEvNS_16Flash_fwd_paramsE,(.L_x_7959 - _ZN5flash24flash_fwd_splitkv_kernelI23Flash_fwd_kernel_traitsILi192ELi64ELi64ELi4ELb0ELb0EN7cutlass10bfloat16_tE19Flash_kernel_traitsILi192ELi64ELi64ELi4ES3_EELb0ELb0ELb1ELb0ELb0ELb1ELb1ELb0EEEvNS_16Flash_fwd_paramsE)
        .other          _ZN5flash24flash_fwd_splitkv_kernelI23Flash_fwd_kernel_traitsILi192ELi64ELi64ELi4ELb0ELb0EN7cutlass10bfloat16_tE19Flash_kernel_traitsILi192ELi64ELi64ELi4ES3_EELb0ELb0ELb1ELb0ELb0ELb1ELb1ELb0EEEvNS_16Flash_fwd_paramsE,@"STO_CUDA_ENTRY STV_DEFAULT"
_ZN5flash24flash_fwd_splitkv_kernelI23Flash_fwd_kernel_traitsILi192ELi64ELi64ELi4ELb0ELb0EN7cutlass10bfloat16_tE19Flash_kernel_traitsILi192ELi64ELi64ELi4ES3_EELb0ELb0ELb1ELb0ELb0ELb1ELb1ELb0EEEvNS_16Flash_fwd_paramsE:
.text._ZN5flash24flash_fwd_splitkv_kernelI23Flash_fwd_kernel_traitsILi192ELi64ELi64ELi4ELb0ELb0EN7cutlass10bfloat16_tE19Flash_kernel_traitsILi192ELi64ELi64ELi4ES3_EELb0ELb0ELb1ELb0ELb0ELb1ELb1ELb0EEEvNS_16Flash_fwd_paramsE:
        /* <DEDUP_REMOVED lines=60> */
.L_x_4702:
[----:B------:R-:W1:Y:S02]  /*03c0*/  LDC R7, c[0x0][0x2c8] ;  /* 0x0000b200ff077b82 */ /* 0x000e640000000800 */
.L_x_4703:
        /* <DEDUP_REMOVED lines=24> */
[----:B--2---:R-:W-:Y:S01]  /*0550*/  VIADD R18, R18, 0xffffffe ;  /* 0x0ffffffe12127836 */ /* 0x004fe20000000000 */
[----:B------:R-:W2:Y:S02]  /*0560*/  @!P3 LDC R8, c[0x0][0x2cc] ;  /* 0x0000b300ff08bb82 */ /* 0x000ea40000000800 */
[----:B------:R-:W-:Y:S01]  /*0570*/  ISETP.GE.AND P0, PT, R16, RZ, PT ;  /* 0x000000ff1000720c */ /* 0x000fe20003f06270 */
[----:B------:R-:W3:Y:S02]  /*0580*/  F2I.FTZ.U32.TRUNC.NTZ R19, R18 ;  /* 0x0000001200137305 */ /* 0x000ee4000021f000 */
[----:B---3--:R-:W-:Y:S02]  /*0590*/  IMAD.MOV R2, RZ, RZ, -R19 ;  /* 0x000000ffff027224 */ /* 0x008fe400078e0a13 */
[----:B------:R-:W-:-:S02]  /*05a0*/  IMAD.MOV.U32 R18, RZ, RZ, RZ ;  /* 0x000000ffff127224 */ /* 0x000fc400078e00ff */
[----:B------:R-:W-:-:S04]  /*05b0*/  IMAD R15, R2, R13, RZ ;  /* 0x0000000d020f7224 */ /* 0x000fc800078e02ff */
[----:B------:R-:W-:-:S06]  /*05c0*/  IMAD.HI.U32 R15, R19, R15, R18 ;  /* 0x0000000f130f7227 */ /* 0x000fcc00078e0012 */
[----:B------:R-:W-:-:S04]  /*05d0*/  IMAD.HI.U32 R10, R15, R14, RZ ;  /* 0x0000000e0f0a7227 */ /* 0x000fc800078e00ff */
[----:B------:R-:W-:Y:S02]  /*05e0*/  IMAD R14, R10, R3, R14 ;  /* 0x000000030a0e7224 */ /* 0x000fe400078e020e */
[----:B------:R-:W3:Y:S03]  /*05f0*/  @!P3 LDC.64 R2, c[0x0][0x318] ;  /* 0x0000c600ff02bb82 */ /* 0x000ee60000000a00 */
[----:B------:R-:W-:-:S13]  /*0600*/  ISETP.GT.U32.AND P1, PT, R13, R14, PT ;  /* 0x0000000e0d00720c */ /* 0x000fda0003f24070 */
[----:B------:R-:W-:Y:S02]  /*0610*/  @!P1 IMAD.IADD R14, R14, 0x1, -R13 ;  /* 0x000000010e0e9824 */ /* 0x000fe400078e0a0d */
[----:B------:R-:W-:Y:S01]  /*0620*/  @!P1 VIADD R10, R10, 0x1 ;  /* 0x000000010a0a9836 */ /* 0x000fe20000000000 */
[----:B------:R-:W-:Y:S02]  /*0630*/  ISETP.NE.AND P1, PT, R9, RZ, PT ;  /* 0x000000ff0900720c */ /* 0x000fe40003f25270 */
[----:B------:R-:W-:Y:S02]  /*0640*/  ISETP.GE.U32.AND P4, PT, R14, R13, PT ;  /* 0x0000000d0e00720c */ /* 0x000fe40003f86070 */
[----:B---3--:R-:W-:-:S04]  /*0650*/  @!P3 ISETP.NE.U32.AND P2, PT, R2, RZ, PT ;  /* 0x000000ff0200b20c */ /* 0x008fc80003f45070 */
[----:B------:R-:W-:-:S04]  /*0660*/  @!P3 ISETP.NE.AND.EX P2, PT, R3, RZ, PT, P2 ;  /* 0x000000ff0300b20c */ /* 0x000fc80003f45320 */
[----:B--2---:R-:W-:-:S03]  /*0670*/  @!P3 SEL R8, R8, RZ, P2 ;  /* 0x000000ff0808b207 */ /* 0x004fc60001000000 */
[----:B------:R-:W-:Y:S01]  /*0680*/  @P4 VIADD R10, R10, 0x1 ;  /* 0x000000010a0a4836 */ /* 0x000fe20000000000 */
[----:B-1----:R-:W-:-:S03]  /*0690*/  @!P3 IADD3 R133, R8, R7, -R12 ;  /* 0x000000070885b210 */ /* 0x002fc60007ffe80c */
[----:B------:R-:W-:Y:S01]  /*06a0*/  @!P0 IMAD.MOV R10, RZ, RZ, -R10 ;  /* 0x000000ffff0a8224 */ /* 0x000fe200078e0a0a */
[----:B------:R-:W-:Y:S01]  /*06b0*/  @!P1 LOP3.LUT R10, RZ, R9, RZ, 0x33, !PT ;  /* 0x00000009ff0a9212 */ /* 0x000fe200078e33ff */
[----:B------:R-:W-:-:S04]  /*06c0*/  VIADD R3, R133, 0x3f ;  /* 0x0000003f85037836 */ /* 0x000fc80000000000 */
[----:B------:R-:W-:Y:S01]  /*06d0*/  IMAD R208, R10, R4, RZ ;  /* 0x000000040ad07224 */ /* 0x000fe200078e02ff */
        /* <DEDUP_REMOVED lines=51> */
.L_x_4706:
[----:B------:R-:W-:Y:S05]  /*0a10*/  BSYNC B0 ;  /* 0x0000000000007941 */ /* 0x000fea0003800000 */
.L_x_4705:
        /* <DEDUP_REMOVED lines=11> */
.L_x_4708:
[----:B------:R-:W-:Y:S05]  /*0ad0*/  BSYNC B0 ;  /* 0x0000000000007941 */ /* 0x000fea0003800000 */
.L_x_4707:
        /* <DEDUP_REMOVED lines=10> */
.L_x_4710:
[----:B------:R-:W-:Y:S05]  /*0b80*/  BSYNC B0 ;  /* 0x0000000000007941 */ /* 0x000fea0003800000 */
.L_x_4709:
        /* <DEDUP_REMOVED lines=10> */
.L_x_4712:
[----:B------:R-:W-:Y:S05]  /*0c30*/  BSYNC B0 ;  /* 0x0000000000007941 */ /* 0x000fea0003800000 */
.L_x_4711:
        /* <DEDUP_REMOVED lines=11> */
.L_x_4714:
[----:B------:R-:W-:Y:S05]  /*0cf0*/  BSYNC B0 ;  /* 0x0000000000007941 */ /* 0x000fea0003800000 */
.L_x_4713:
        /* <DEDUP_REMOVED lines=9> */
.L_x_4716:
[----:B------:R-:W-:Y:S05]  /*0d90*/  BSYNC B0 ;  /* 0x0000000000007941 */ /* 0x000fea0003800000 */
.L_x_4715:
        /* <DEDUP_REMOVED lines=9> */
.L_x_4718:
[----:B------:R-:W-:Y:S05]  /*0e30*/  BSYNC B0 ;  /* 0x0000000000007941 */ /* 0x000fea0003800000 */
.L_x_4717:
        /* <DEDUP_REMOVED lines=9> */
.L_x_4720:
[----:B------:R-:W-:Y:S05]  /*0ed0*/  BSYNC B0 ;  /* 0x0000000000007941 */ /* 0x000fea0003800000 */
.L_x_4719:
        /* <DEDUP_REMOVED lines=29> */
.L_x_4704:
        /* <DEDUP_REMOVED lines=29> */
.L_x_4721:
        /* <DEDUP_REMOVED lines=11> */
[----:B--2--5:R-:W2:Y:S02]  /*1330*/  MUFU.RCP R10, R5 ;  /* 0x00000005000a7308 */ /* 0x024ea40000001000 */
[----:B--2---:R-:W-:-:S06]  /*1340*/  IADD3 R10, R10, 0xffffffe, RZ ;  /* 0x0ffffffe0a0a7810 */ /* 0x004fcc0007ffe0ff */
[----:B------:R-:W2:Y:S02]  /*1350*/  F2I.FTZ.U32.TRUNC.NTZ R11, R10 ;  /* 0x0000000a000b7305 */ /* 0x000ea4000021f000 */
        /* <DEDUP_REMOVED lines=22> */
[----:B------:R-:W-:-:S07]  /*14c0*/  IMAD R13, R8, R13, UR6 ;  /* 0x00000006080d7e24 */ /* 0x000fce000f8e020d */
[----:B-1----:R-:W1:Y:S02]  /*14d0*/  MUFU.RCP R11, R9 ;  /* 0x00000009000b7308 */ /* 0x002e640000001000 */
[----:B-1----:R-:W-:-:S06]  /*14e0*/  VIADD R11, R11, 0xffffffe ;  /* 0x0ffffffe0b0b7836 */ /* 0x002fcc0000000000 */
[----:B------:R-:W1:Y:S02]  /*14f0*/  F2I.FTZ.U32.TRUNC.NTZ R11, R11 ;  /* 0x0000000b000b7305 */ /* 0x000e64000021f000 */
[----:B-1----:R-:W-:-:S05]  /*1500*/  IADD3 R3, RZ, -R11, RZ ;  /* 0x8000000bff037210 */ /* 0x002fca0007ffe0ff */
[----:B------:R-:W-:Y:S01]  /*1510*/  IMAD R5, R3, R2, RZ ;  /* 0x0000000203057224 */ /* 0x000fe200078e02ff */
[----:B------:R-:W-:-:S03]  /*1520*/  IABS R3, R24 ;  /* 0x0000001800037213 */ /* 0x000fc60000000000 */
[----:B------:R-:W-:Y:S01]  /*1530*/  IMAD.HI.U32 R10, R11, R5, R10 ;  /* 0x000000050b0a7227 */ /* 0x000fe200078e000a */
[----:B------:R-:W-:-:S03]  /*1540*/  SHF.R.S32.HI R11, RZ, 0x1f, R13 ;  /* 0x0000001fff0b7819 */ /* 0x000fc6000001140d */
        /* <DEDUP_REMOVED lines=23> */
[----:B------:R-:W-:Y:S01]  /*16c0*/  IMAD R9, R7, UR4, RZ ;  /* 0x0000000407097c24 */ /* 0x000fe2000f8e02ff */
[----:B------:R-:W-:Y:S01]  /*16d0*/  IADD3 R15, R15, R8, RZ ;  /* 0x000000080f0f7210 */ /* 0x000fe20007ffe0ff */
[----:B---3--:R-:W-:-:S02]  /*16e0*/  IMAD R8, R11, R80, RZ ;  /* 0x000000500b087224 */ /* 0x008fc400078e02ff */
        /* <DEDUP_REMOVED lines=10> */
.L_x_4722:
[----:B------:R-:W1:Y:S01]  /*1790*/  LDC R7, c[0x0][0x278] ;  /* 0x00009e00ff077b82 */ /* 0x000e620000000800 */
[----:B------:R-:W-:Y:S01]  /*17a0*/  ISETP.NE.AND P3, PT, R11, -0x1, PT ;  /* 0xffffffff0b00780c */ /* 0x000fe20003f65270 */
[----:B------:R-:W-:-:S04]  /*17b0*/  ULEA UR4, UR13, 0xffffffc0, 0x6 ;  /* 0xffffffc00d047891 */ /* 0x000fc8000f8e303f */
[----:B------:R-:W-:-:S08]  /*17c0*/  USHF.R.S32.HI UR5, URZ, 0x1f, UR4 ;  /* 0x0000001f3f057899 */ /* 0x000fd00008011404 */
[----:B------:R-:W2:Y:S01]  /*17d0*/  @P3 LDC.64 R80, c[0x0][0x248] ;  /* 0x00009200ff503b82 */ /* 0x000ea20000000a00 */
[----:B------:R-:W-:Y:S01]  /*17e0*/  @P3 IMAD.IADD R14, R12, 0x1, R11 ;  /* 0x000000010c0e3824 */ /* 0x000fe200078e020b */
[----:B-1----:R-:W-:-:S04]  /*17f0*/  IABS R3, R7 ;  /* 0x0000000700037213 */ /* 0x002fc80000000000 */
[----:B------:R-:W1:Y:S08]  /*1800*/  I2F.RP R5, R3 ;  /* 0x0000000300057306 */ /* 0x000e700000209400 */
        /* <DEDUP_REMOVED lines=8> */
[----:B------:R-:W-:Y:S02]  /*1890*/  MOV R4, R2 ;  /* 0x0000000200047202 */ /* 0x000fe40000000f00 */
[----:B------:R-:W-:-:S03]  /*18a0*/  LOP3.LUT R8, R24, R7, RZ, 0x3c, !PT ;  /* 0x0000000718087212 */ /* 0x000fc600078e3cff */
[----:B------:R-:W-:Y:S01]  /*18b0*/  IMAD.HI.U32 R22, R9, R4, RZ ;  /* 0x0000000409167227 */ /* 0x000fe200078e00ff */
[----:B------:R-:W-:-:S03]  /*18c0*/  ISETP.GE.AND P1, PT, R8, RZ, PT ;  /* 0x000000ff0800720c */ /* 0x000fc60003f26270 */
[----:B------:R-:W-:Y:S02]  /*18d0*/  IMAD.MOV R2, RZ, RZ, -R22 ;  /* 0x000000ffff027224 */ /* 0x000fe400078e0a16 */
[C---:B--2---:R-:W-:Y:S02]  /*18e0*/  @P3 IMAD R9, R14.reuse, R81, RZ ;  /* 0x000000510e093224 */ /* 0x044fe400078e02ff */
[C---:B------:R-:W-:Y:S02]  /*18f0*/  IMAD R2, R3.reuse, R2, R4 ;  /* 0x0000000203027224 */ /* 0x040fe400078e0204 */
[----:B------:R-:W1:Y:S01]  /*1900*/  @P3 LDC.64 R4, c[0x0][0x250] ;  /* 0x00009400ff043b82 */ /* 0x000e620000000a00 */
[----:B------:R-:W-:Y:S02]  /*1910*/  @P3 IMAD.WIDE.U32 R14, R14, R80, RZ ;  /* 0x000000500e0e3225 */ /* 0x000fe400078e00ff */
[----:B------:R-:W-:-:S03]  /*1920*/  ISETP.GT.U32.AND P0, PT, R3, R2, PT ;  /* 0x000000020300720c */ /* 0x000fc60003f04070 */
[----:B------:R-:W-:-:S10]  /*1930*/  @P3 IADD3 R9, R15, R9, RZ ;  /* 0x000000090f093210 */ /* 0x000fd40007ffe0ff */
        /* <DEDUP_REMOVED lines=19> */
[----:B------:R-:W-:-:S07]  /*1a70*/  IADD3 R9, R15, R9, RZ ;  /* 0x000000090f097210 */ /* 0x000fce0007ffe0ff */
.L_x_4724:
[----:B------:R-:W-:Y:S01]  /*1a80*/  MOV R15, R9 ;  /* 0x00000009000f7202 */ /* 0x000fe20000000f00 */
[----:B------:R-:W-:Y:S01]  /*1a90*/  IMAD R8, R80, UR5, RZ ;  /* 0x0000000550087c24 */ /* 0x000fe2000f8e02ff */
[----:B------:R-:W-:Y:S02]  /*1aa0*/  @!P0 LOP3.LUT R22, RZ, R7, RZ, 0x33, !PT ;  /* 0x00000007ff168212 */ /* 0x000fe400078e33ff */
[----:B------:R-:W-:Y:S01]  /*1ab0*/  @P3 IADD3 R9, R12, R11, RZ ;  /* 0x0000000b0c093210 */ /* 0x000fe20007ffe0ff */
[----:B------:R-:W-:Y:S01]  /*1ac0*/  IMAD.WIDE.U32 R14, R80, UR4, R14 ;  /* 0x00000004500e7c25 */ /* 0x000fe2000f8e000e */
[----:B------:R-:W-:Y:S02]  /*1ad0*/  SHF.R.S32.HI R7, RZ, 0x1f, R22 ;  /* 0x0000001fff077819 */ /* 0x000fe40000011416 */
[----:B------:R-:W-:Y:S01]  /*1ae0*/  MOV R13, UR4 ;  /* 0x00000004000d7c02 */ /* 0x000fe20008000f00 */
[----:B------:R-:W-:Y:S01]  /*1af0*/  IMAD R8, R81, UR4, R8 ;  /* 0x0000000451087c24 */ /* 0x000fe2000f8e0208 */
[----:B------:R-:W-:Y:S01]  /*1b00*/  MOV R11, UR5 ;  /* 0x00000005000b7c02 */ /* 0x000fe20008000f00 */
[----:B-1----:R-:W-:-:S03]  /*1b10*/  @P3 IMAD.WIDE.U32 R16, R9, R4, RZ ;  /* 0x0000000409103225 */ /* 0x002fc600078e00ff */
[----:B------:R-:W-:Y:S01]  /*1b20*/  IADD3 R15, R15, R8, RZ ;  /* 0x000000080f0f7210 */ /* 0x000fe20007ffe0ff */
[-C--:B--2---:R-:W-:Y:S02]  /*1b30*/  IMAD R8, R7, R2.reuse, RZ ;  /* 0x0000000207087224 */ /* 0x084fe400078e02ff */
[----:B------:R-:W-:Y:S02]  /*1b40*/  @P3 IMAD R9, R9, R5, R17 ;  /* 0x0000000509093224 */ /* 0x000fe400078e0211 */
[----:B------:R-:W-:-:S04]  /*1b50*/  IMAD.WIDE.U32 R38, R22, R2, R14 ;  /* 0x0000000216267225 */ /* 0x000fc800078e000e */
[----:B------:R-:W-:Y:S01]  /*1b60*/  IMAD R3, R22, R3, R8 ;  /* 0x0000000316037224 */ /* 0x000fe200078e0208 */
[----:B------:R-:W-:-:S04]  /*1b70*/  @P3 MOV R8, R16 ;  /* 0x0000001000083202 */ /* 0x000fc80000000f00 */
        /* <DEDUP_REMOVED lines=15> */
.L_x_4723:
[----:B------:R-:W-:Y:S01]  /*1c70*/  ISETP.NE.AND P1, PT, R0, -0x1, PT ;  /* 0xffffffff0000780c */ /* 0x000fe20003f25270 */
[----:B------:R-:W1:Y:S01]  /*1c80*/  S2UR UR8, SR_CgaCtaId ;  /* 0x00000000000879c3 */ /* 0x000e620000008800 */
[----:B------:R-:W-:Y:S01]  /*1c90*/  SHF.R.S32.HI R17, RZ, 0x1f, R6 ;  /* 0x0000001fff117819 */ /* 0x000fe20000011406 */
[----:B------:R-:W-:Y:S01]  /*1ca0*/  ULDC.64 UR6, c[0x0][0x268] ;  /* 0x00009a0000067ab9 */ /* 0x000fe20000000a00 */
[----:B------:R-:W-:Y:S01]  /*1cb0*/  UIADD3 UR12, UR13, -0x1, URZ ;  /* 0xffffffff0d0c7890 */ /* 0x000fe2000fffe03f */
[----:B------:R-:W-:Y:S01]  /*1cc0*/  IMAD R7, R7, UR6, RZ ;  /* 0x0000000607077c24 */ /* 0x000fe2000f8e02ff */
[CC--:B-----5:R-:W-:Y:S01]  /*1cd0*/  LEA.HI R10, R17.reuse, R6.reuse, RZ, 0x3 ;  /* 0x00000006110a7211 */ /* 0x0e0fe200078f18ff */
[----:B------:R-:W-:Y:S01]  /*1ce0*/  IMAD.IADD R207, R134, 0x1, -R85 ;  /* 0x0000000186cf7824 */ /* 0x000fe200078e0a55 */
[-C--:B------:R-:W-:Y:S01]  /*1cf0*/  LEA.HI R14, R17, R6.reuse, RZ, 0x4 ;  /* 0x00000006110e7211 */ /* 0x080fe200078f20ff */
[----:B------:R-:W-:Y:S01]  /*1d00*/  USHF.L.U32 UR11, UR12, 0x6, URZ ;  /* 0x000000060c0b7899 */ /* 0x000fe2000800063f */
[----:B------:R-:W-:Y:S01]  /*1d10*/  LOP3.LUT R25, R10, 0xfffffff8, RZ, 0xc0, !PT ;  /* 0xfffffff80a197812 */ /* 0x000fe200078ec0ff */
[----:B------:R-:W-:Y:S01]  /*1d20*/  ULDC.64 UR4, c[0x0][0x258] ;  /* 0x0000960000047ab9 */ /* 0x000fe20000000a00 */
[----:B------:R-:W-:Y:S01]  /*1d30*/  SHF.R.S32.HI R28, RZ, 0x3, R10 ;  /* 0x00000003ff1c7819 */ /* 0x000fe2000001140a */
[----:B------:R-:W2:Y:S01]  /*1d40*/  @P1 LDC.64 R2, c[0x0][0x240] ;  /* 0x00009000ff021b82 */ /* 0x000ea20000000a00 */
[----:B------:R-:W-:Y:S01]  /*1d50*/  @!P1 SHF.R.S32.HI R23, RZ, 0x1f, R213 ;  /* 0x0000001fff179819 */ /* 0x000fe200000114d5 */
[----:B------:R-:W-:Y:S01]  /*1d60*/  VIADD R19, R133, -UR11 ;  /* 0x8000000b85137c36 */ /* 0x000fe20008000000 */
[CC--:B------:R-:W-:Y:S01]  /*1d70*/  ISETP.GE.AND P6, PT, R28.reuse, R207.reuse, PT ;  /* 0x000000cf1c00720c */ /* 0x0c0fe20003fc6270 */
[----:B------:R-:W-:Y:S01]  /*1d80*/  VIADD R12, R28, 0x10 ;  /* 0x000000101c0c7836 */ /* 0x000fe20000000000 */
[----:B------:R-:W-:Y:S01]  /*1d90*/  LEA.HI R211, R17, R6, RZ, 0x6 ;  /* 0x0000000611d37211 */ /* 0x000fe200078f30ff */
[----:B------:R-:W-:Y:S01]  /*1da0*/  BSSY B0, `(.L_x_4725) ;  /* 0x000005c000007945 */ /* 0x000fe20003800000 */
[--C-:B------:R-:W-:Y:S01]  /*1db0*/  SHF.R.S32.HI R29, RZ, 0x1f, R28.reuse ;  /* 0x0000001fff1d7819 */ /* 0x100fe2000001141c */
[----:B------:R-:W3:Y:S01]  /*1dc0*/  @!P1 LDC.64 R4, c[0x0][0x228] ;  /* 0x00008a00ff049b82 */ /* 0x000ee20000000a00 */
[C---:B------:R-:W-:Y:S01]  /*1dd0*/  ISETP.GE.AND P4, PT, R12.reuse, R207, PT ;  /* 0x000000cf0c00720c */ /* 0x040fe20003f86270 */
[----:B------:R-:W-:Y:S01]  /*1de0*/  IMAD.SHL.U32 R211, R211, 0x8, RZ ;  /* 0x00000008d3d37824 */ /* 0x000fe200078e00ff */
[CC--:B------:R-:W-:Y:S01]  /*1df0*/  ISETP.GE.AND P3, PT, R12.reuse, R19.reuse, PT ;  /* 0x000000130c00720c */ /* 0x0c0fe20003f66270 */
[----:B------:R-:W-:Y:S01]  /*1e00*/  IMAD.WIDE R36, R37, 0x40, R28 ;  /* 0x0000004025247825 */ /* 0x000fe200078e021c */
[----:B------:R-:W-:-:S02]  /*1e10*/  ISETP.GE.AND P0, PT, R12, R19, PT ;  /* 0x000000130c00720c */ /* 0x000fc40003f06270 */
[----:B------:R-:W-:Y:S01]  /*1e20*/  IADD3 R30, R28, 0x20, RZ ;  /* 0x000000201c1e7810 */ /* 0x000fe20007ffe0ff */
[----:B--2---:R-:W-:-:S04]  /*1e30*/  @P1 IMAD.WIDE.U32 R20, R0, R2, RZ ;  /* 0x0000000200141225 */ /* 0x004fc800078e00ff */
[----:B------:R-:W-:Y:S02]  /*1e40*/  @P1 IMAD R3, R0, R3, R21 ;  /* 0x0000000300031224 */ /* 0x000fe400078e0215 */
[----:B------:R-:W-:Y:S02]  /*1e50*/  IMAD.SHL.U32 R0, R28, 0x40, RZ ;  /* 0x000000401c007824 */ /* 0x000fe400078e00ff */
[-C--:B---3--:R-:W-:Y:S01]  /*1e60*/  @!P1 IMAD R2, R23, R4.reuse, RZ ;  /* 0x0000000417029224 */ /* 0x088fe200078e02ff */
[----:B------:R-:W-:Y:S01]  /*1e70*/  LOP3.LUT R23, R14, 0xfffffff0, RZ, 0xc0, !PT ;  /* 0xfffffff00e177812 */ /* 0x000fe200078ec0ff */
[----:B------:R-:W-:-:S04]  /*1e80*/  @!P1 IMAD.WIDE.U32 R26, R213, R4, RZ ;  /* 0x00000004d51a9225 */ /* 0x000fc800078e00ff */
[----:B------:R-:W-:Y:S02]  /*1e90*/  @!P1 IMAD R5, R213, R5, R2 ;  /* 0x00000005d5059224 */ /* 0x000fe400078e0202 */
[----:B------:R-:W-:Y:S01]  /*1ea0*/  IMAD.IADD R2, R6, 0x1, -R25 ;  /* 0x0000000106027824 */ /* 0x000fe200078e0a19 */
[----:B------:R-:W-:Y:S01]  /*1eb0*/  LOP3.LUT R25, R0, 0x1c0, RZ, 0xc0, !PT ;  /* 0x000001c000197812 */ /* 0x000fe200078ec0ff */
[----:B------:R-:W-:Y:S02]  /*1ec0*/  IMAD.IADD R21, R6, 0x1, -R23 ;  /* 0x0000000106157824 */ /* 0x000fe400078e0a17 */
[----:B------:R-:W-:Y:S01]  /*1ed0*/  IMAD.SHL.U32 R212, R2, 0x8, RZ ;  /* 0x0000000802d47824 */ /* 0x000fe200078e00ff */
[----:B------:R-:W-:Y:S01]  /*1ee0*/  SHF.R.U32.HI R10, RZ, 0x3, R25 ;  /* 0x00000003ff0a7819 */ /* 0x000fe20000011619 */
[----:B------:R-:W-:Y:S01]  /*1ef0*/  @P1 IMAD.MOV.U32 R0, RZ, RZ, R20 ;  /* 0x000000ffff001224 */ /* 0x000fe200078e0014 */
[----:B------:R-:W-:Y:S01]  /*1f00*/  SHF.R.S32.HI R18, RZ, 0x1f, R21 ;  /* 0x0000001fff127819 */ /* 0x000fe20000011415 */
[----:B------:R-:W-:Y:S01]  /*1f10*/  IMAD R20, R22, UR7, R7 ;  /* 0x0000000716147c24 */ /* 0x000fe2000f8e0207 */
[----:B------:R-:W-:Y:S01]  /*1f20*/  IADD3 R8, P2, R212, R8, RZ ;  /* 0x00000008d4087210 */ /* 0x000fe20007f5e0ff */
[----:B------:R-:W-:Y:S01]  /*1f30*/  @!P1 IMAD.IADD R3, R27, 0x1, R5 ;  /* 0x000000011b039824 */ /* 0x000fe200078e0205 */
[--C-:B------:R-:W-:Y:S01]  /*1f40*/  SHF.R.S32.HI R40, RZ, 0x1f, R212.reuse ;  /* 0x0000001fff287819 */ /* 0x100fe200000114d4 */
[----:B------:R-:W-:Y:S01]  /*1f50*/  IMAD.MOV.U32 R7, RZ, RZ, 0x10 ;  /* 0x00000010ff077424 */ /* 0x000fe200078e00ff */
[----:B------:R-:W-:Y:S01]  /*1f60*/  LOP3.LUT R23, R25, 0x38, R212, 0xf8, !PT ;  /* 0x0000003819177812 */ /* 0x000fe200078ef8d4 */
[----:B------:R-:W-:Y:S01]  /*1f70*/  IMAD.MOV.U32 R5, RZ, RZ, 0x20 ;  /* 0x00000020ff057424 */ /* 0x000fe200078e00ff */
[----:B------:R-:W-:Y:S01]  /*1f80*/  @!P1 MOV R0, R26 ;  /* 0x0000001a00009202 */ /* 0x000fe20000000f00 */
[----:B------:R-:W-:Y:S01]  /*1f90*/  IMAD.X R9, R40, 0x1, R9, P2 ;  /* 0x0000000128097824 */ /* 0x000fe200010e0609 */
[----:B------:R-:W-:-:S02]  /*1fa0*/  LOP3.LUT R10, R23, R10, RZ, 0x3c, !PT ;  /* 0x0000000a170a7212 */ /* 0x000fc400078e3cff */
[----:B------:R-:W-:Y:S01]  /*1fb0*/  LEA.HI R18, R18, R21, RZ, 0x3 ;  /* 0x0000001512127211 */ /* 0x000fe200078f18ff */
[----:B------:R-:W-:Y:S01]  /*1fc0*/  IMAD.WIDE.U32 R22, R22, UR6, R8 ;  /* 0x0000000616167c25 */ /* 0x000fe2000f8e0008 */
[----:B------:R-:W-:Y:S01]  /*1fd0*/  IADD3 R32, P1, R212, R0, RZ ;  /* 0x00000000d4207210 */ /* 0x000fe20007f3e0ff */
[----:B------:R-:W2:Y:S01]  /*1fe0*/  LDC.64 R8, c[0x0][0x3c8] ;  /* 0x0000f200ff087b82 */ /* 0x000ea20000000a00 */
[----:B------:R-:W-:Y:S02]  /*1ff0*/  LOP3.LUT R4, R18, 0xfffffff8, RZ, 0xc0, !PT ;  /* 0xfffffff812047812 */ /* 0x000fe400078ec0ff */
[----:B------:R-:W-:Y:S01]  /*2000*/  SHF.R.S32.HI R25, RZ, 0x1f, R24 ;  /* 0x0000001fff197819 */ /* 0x000fe20000011418 */
[----:B------:R-:W-:Y:S01]  /*2010*/  IMAD.X R33, R40, 0x1, R3, P1 ;  /* 0x0000000128217824 */ /* 0x000fe200008e0603 */
[----:B------:R-:W-:Y:S01]  /*2020*/  IADD3 R0, P5, R28, R13, RZ ;  /* 0x0000000d1c007210 */ /* 0x000fe20007fbe0ff */
[----:B------:R-:W-:Y:S01]  /*2030*/  IMAD.IADD R21, R21, 0x1, -R4 ;  /* 0x0000000115157824 */ /* 0x000fe200078e0a04 */
[----:B------:R-:W-:Y:S01]  /*2040*/  LOP3.LUT R211, R10, 0xfffffe00, R211, 0xf8, !PT ;  /* 0xfffffe000ad37812 */ /* 0x000fe200078ef8d3 */
[----:B------:R-:W-:-:S02]  /*2050*/  IMAD R35, R25, UR4, RZ ;  /* 0x0000000419237c24 */ /* 0x000fc4000f8e02ff */
[C---:B------:R-:W-:Y:S01]  /*2060*/  IMAD.WIDE.U32 R32, R24.reuse, UR4, R32 ;  /* 0x0000000418207c25 */ /* 0x040fe2000f8e0020 */
[----:B------:R-:W-:Y:S01]  /*2070*/  UMOV UR4, 0x400 ;  /* 0x0000040000047882 */ /* 0x000fe20000000000 */
[----:B------:R-:W-:Y:S01]  /*2080*/  R2P PR, R21, 0x6 ;  /* 0x0000000615007804 */ /* 0x000fe20000000000 */
[----:B-1----:R-:W-:Y:S01]  /*2090*/  ULEA UR4, UR8, UR4, 0x18 ;  /* 0x0000000408047291 */ /* 0x002fe2000f8ec03f */
[----:B------:R-:W-:Y:S02]  /*20a0*/  IMAD R35, R24, UR5, R35 ;  /* 0x0000000518237c24 */ /* 0x000fe4000f8e0223 */
[----:B------:R-:W-:Y:S01]  /*20b0*/  IMAD.X R26, R29, 0x1, R11, P5 ;  /* 0x000000011d1a7824 */ /* 0x000fe200028e060b */
[----:B------:R-:W-:Y:S01]  /*20c0*/  SEL R7, R7, 0xfffffff0, !P1 ;  /* 0xfffffff007077807 */ /* 0x000fe20004800000 */
[C---:B------:R-:W-:Y:S01]  /*20d0*/  VIADD R4, R212.reuse, 0x40 ;  /* 0x00000040d4047836 */ /* 0x040fe20000000000 */
[----:B------:R-:W-:Y:S01]  /*20e0*/  LEA R211, R211, UR4, 0x1 ;  /* 0x00000004d3d37c11 */ /* 0x000fe2000f8e08ff */
[----:B------:R-:W-:Y:S01]  /*20f0*/  VIADD R3, R212, 0x80 ;  /* 0x00000080d4037836 */ /* 0x000fe20000000000 */
[----:B------:R-:W-:Y:S01]  /*2100*/  SEL R5, R5, 0xffffffe0, !P2 ;  /* 0xffffffe005057807 */ /* 0x000fe20005000000 */
[----:B------:R-:W-:Y:S01]  /*2110*/  IMAD.IADD R35, R33, 0x1, R35 ;  /* 0x0000000121237824 */ /* 0x000fe200078e0223 */
        /* <DEDUP_REMOVED lines=36> */
.L_x_4726:
[----:B------:R-:W-:Y:S05]  /*2360*/  BSYNC B0 ;  /* 0x0000000000007941 */ /* 0x000fea0003800000 */
.L_x_4725:
        /* <DEDUP_REMOVED lines=46> */
.L_x_4728:
[----:B------:R-:W-:Y:S05]  /*2650*/  BSYNC B0 ;  /* 0x0000000000007941 */ /* 0x000fea0003800000 */
.L_x_4727:
        /* <DEDUP_REMOVED lines=44> */
.L_x_4730:
[----:B------:R-:W-:Y:S05]  /*2920*/  BSYNC B0 ;  /* 0x0000000000007941 */ /* 0x000fea0003800000 */
.L_x_4729:
        /* <DEDUP_REMOVED lines=39> */
.L_x_4732:
[----:B------:R-:W-:Y:S05]  /*2ba0*/  BSYNC B0 ;  /* 0x0000000000007941 */ /* 0x000fea0003800000 */
.L_x_4731:
        /* <DEDUP_REMOVED lines=39> */
.L_x_4734:
[----:B------:R-:W-:Y:S05]  /*2e20*/  BSYNC B0 ;  /* 0x0000000000007941 */ /* 0x000fea0003800000 */
.L_x_4733:
        /* <DEDUP_REMOVED lines=33> */
.L_x_4736:
[----:B------:R-:W-:Y:S05]  /*3040*/  BSYNC B0 ;  /* 0x0000000000007941 */ /* 0x000fea0003800000 */
.L_x_4735:
        /* <DEDUP_REMOVED lines=37> */
.L_x_4738:
[----:B------:R-:W-:Y:S05]  /*32a0*/  BSYNC B0 ;  /* 0x0000000000007941 */ /* 0x000fea0003800000 */
.L_x_4737:
        /* <DEDUP_REMOVED lines=42> */
.L_x_4740:
[----:B------:R-:W-:Y:S05]  /*3550*/  BSYNC B0 ;  /* 0x0000000000007941 */ /* 0x000fea0003800000 */
.L_x_4739:
[----:B------:R-:W0:Y:S01]  /*3560*/  LDGDEPBAR ;  /* 0x00000000000079af */ /* 0x000e220000000000 */
[----:B-1-34-:R-:W-:Y:S01]  /*3570*/  SHF.R.S32.HI R10, RZ, 0x1f, R213 ;  /* 0x0000001fff0a7819 */ /* 0x01afe200000114d5 */
[----:B------:R-:W-:Y:S01]  /*3580*/  ULDC.64 UR8, c[0x0][0x3d0] ;  /* 0x0000f40000087ab9 */ /* 0x000fe20000000a00 */
[----:B------:R-:W-:Y:S01]  /*3590*/  IMAD.IADD R32, R27, 0x1, -R32 ;  /* 0x000000011b207824 */ /* 0x000fe200078e0a20 */
[----:B------:R-:W-:Y:S01]  /*35a0*/  LEA.HI R84, R17, R6, RZ, 0x5 ;  /* 0x0000000611547211 */ /* 0x000fe200078f28ff */
[----:B------:R-:W-:Y:S01]  /*35b0*/  IMAD.WIDE.U32 R24, R213, UR8, R24 ;  /* 0x00000008d5187c25 */ /* 0x000fe2000f8e0018 */
[----:B------:R-:W-:Y:S01]  /*35c0*/  LOP3.LUT R29, R30, R29, RZ, 0x3c, !PT ;  /* 0x0000001d1e1d7212 */ /* 0x000fe200078e3cff */
[----:B------:R-:W-:Y:S01]  /*35d0*/  ULDC UR5, c[0x0][0x2e8] ;  /* 0x0000ba0000057ab9 */ /* 0x000fe20000000800 */
[----:B------:R-:W-:Y:S01]  /*35e0*/  ISETP.GE.AND P1, PT, R26, R19, PT ;  /* 0x000000131a00720c */ /* 0x000fe20003f26270 */
[----:B------:R-:W-:Y:S01]  /*35f0*/  IMAD R10, R10, UR8, RZ ;  /* 0x000000080a0a7c24 */ /* 0x000fe2000f8e02ff */
[----:B--2---:R-:W-:Y:S01]  /*3600*/  LEA R8, P2, R24, R8, 0x2 ;  /* 0x0000000818087211 */ /* 0x004fe200078410ff */
[----:B------:R-:W-:-:S02]  /*3610*/  IMAD.SHL.U32 R12, R21, 0x40, RZ ;  /* 0x00000040150c7824 */ /* 0x000fc400078e00ff */
[----:B------:R-:W-:Y:S02]  /*3620*/  IMAD R10, R213, UR9, R10 ;  /* 0x00000009d50a7c24 */ /* 0x000fe4000f8e020a */
[----:B------:R-:W-:Y:S01]  /*3630*/  IMAD.SHL.U32 R11, R32, 0x8, RZ ;  /* 0x00000008200b7824 */ /* 0x000fe200078e00ff */
[----:B------:R-:W-:Y:S01]  /*3640*/  LOP3.LUT R12, R12, 0x1c0, RZ, 0xc0, !PT ;  /* 0x000001c00c0c7812 */ /* 0x000fe200078ec0ff */
[----:B------:R-:W-:Y:S02]  /*3650*/  IMAD.IADD R10, R25, 0x1, R10 ;  /* 0x00000001190a7824 */ /* 0x000fe400078e020a */
[----:B------:R-:W-:Y:S01]  /*3660*/  IMAD.IADD R23, R23, 0x1, R20 ;  /* 0x0000000117177824 */ /* 0x000fe200078e0214 */
[----:B------:R-:W-:Y:S01]  /*3670*/  LOP3.LUT R11, R12, 0x8, R11, 0xf8, !PT ;  /* 0x000000080c0b7812 */ /* 0x000fe200078ef80b */
[----:B------:R-:W-:Y:S01]  /*3680*/  IMAD.SHL.U32 R18, R18, 0x40, RZ ;  /* 0x0000004012127824 */ /* 0x000fe200078e00ff */
[----:B------:R-:W-:Y:S01]  /*3690*/  LEA.HI.X R9, R24, R9, R10, 0x2, P2 ;  /* 0x0000000918097211 */ /* 0x000fe200010f140a */
[----:B------:R-:W-:Y:S01]  /*36a0*/  IMAD.WIDE.U32 R22, R0, UR6, R22 ;  /* 0x0000000600167c25 */ /* 0x000fe2000f8e0016 */
[----:B------:R-:W-:-:S04]  /*36b0*/  DEPBAR.LE SB0, 0x0 ;  /* 0x000080000000791a */ /* 0x000fc80000000000 */
[----:B------:R1:W5:Y:S01]  /*36c0*/  LDG.E R82, desc[UR14][R8.64] ;  /* 0x0000000e08527981 */ /* 0x000362000c1e1900 */
[----:B------:R-:W-:Y:S01]  /*36d0*/  SHF.R.U32.HI R12, RZ, 0x3, R12 ;  /* 0x00000003ff0c7819 */ /* 0x000fe2000001160c */
[----:B------:R-:W-:Y:S01]  /*36e0*/  ULDC.64 UR8, c[0x0][0x220] ;  /* 0x0000880000087ab9 */ /* 0x000fe20000000a00 */
[----:B------:R-:W-:Y:S01]  /*36f0*/  SHF.R.S32.HI R83, RZ, 0x5, R84 ;  /* 0x00000005ff537819 */ /* 0x000fe20000011454 */
[----:B------:R-:W-:Y:S01]  /*3700*/  BAR.SYNC.DEFER_BLOCKING 0x0 ;  /* 0x0000000000007b1d */ /* 0x000fe20000010000 */
[----:B------:R-:W-:Y:S01]  /*3710*/  LOP3.LUT R11, R11, R12, RZ, 0x3c, !PT ;  /* 0x0000000c0b0b7212 */ /* 0x000fe200078e3cff */
[----:B------:R-:W-:-:S03]  /*3720*/  IMAD R205, R32, 0x200, R29 ;  /* 0x0000020020cd7824 */ /* 0x000fc600078e021d */
[----:B------:R-:W-:Y:S01]  /*3730*/  LOP3.LUT R0, R11, 0xfffffe00, R18, 0xf8, !PT ;  /* 0xfffffe000b007812 */ /* 0x000fe200078ef812 */
[----:B------:R-:W-:Y:S01]  /*3740*/  IMAD.IADD R17, R23, 0x1, R16 ;  /* 0x0000000117117824 */ /* 0x000fe200078e0210 */
[----:B------:R-:W-:Y:S01]  /*3750*/  LEA R222, P2, R22, UR8, 0x1 ;  /* 0x0000000816de7c11 */ /* 0x000fe2000f8408ff */
[----:B------:R1:W-:Y:S04]  /*3760*/  @P6 STS.128 [R211+0xc000], RZ ;  /* 0x00c000ffd3006388 */ /* 0x0003e80000000c00 */
[----:B------:R1:W-:Y:S04]  /*3770*/  @P6 STS.128 [R211+0xe000], RZ ;  /* 0x00e000ffd3006388 */ /* 0x0003e80000000c00 */
[----:B------:R1:W-:Y:S01]  /*3780*/  @P6 STS.128 [R211+0x10000], RZ ;  /* 0x010000ffd3006388 */ /* 0x0003e20000000c00 */
[----:B------:R-:W-:Y:S01]  /*3790*/  IMAD R206, R83, 0x400, R0 ;  /* 0x0000040053ce7824 */ /* 0x000fe200078e0200 */
[----:B------:R-:W-:Y:S01]  /*37a0*/  USHF.L.U32 UR16, UR6, 0x4, URZ ;  /* 0x0000000406107899 */ /* 0x000fe2000800063f */
[----:B------:R-:W2:Y:S01]  /*37b0*/  MUFU.RCP R87, UR5 ;  /* 0x0000000500577d08 */ /* 0x000ea20008001000 */
[----:B------:R-:W-:Y:S01]  /*37c0*/  BSSY B0, `(.L_x_4741) ;  /* 0x000001c000007945 */ /* 0x000fe20003800000 */
        /* <DEDUP_REMOVED lines=27> */
.L_x_4742:
[----:B------:R-:W-:Y:S05]  /*3980*/  BSYNC B0 ;  /* 0x0000000000007941 */ /* 0x000fea0003800000 */
.L_x_4741:
        /* <DEDUP_REMOVED lines=36> */
.L_x_4744:
[----:B------:R-:W-:Y:S05]  /*3bd0*/  BSYNC B0 ;  /* 0x0000000000007941 */ /* 0x000fea0003800000 */
.L_x_4743:
        /* <DEDUP_REMOVED lines=37> */
.L_x_4746:
[----:B------:R-:W-:Y:S05]  /*3e30*/  BSYNC B0 ;  /* 0x0000000000007941 */ /* 0x000fea0003800000 */
.L_x_4745:
        /* <DEDUP_REMOVED lines=40> */
.L_x_4748:
[----:B------:R-:W-:Y:S05]  /*40c0*/  BSYNC B0 ;  /* 0x0000000000007941 */ /* 0x000fea0003800000 */
.L_x_4747:
[----:B------:R-:W-:Y:S01]  /*40d0*/  LDSM.16.M88.4 R64, [R206] ;  /* 0x00000000ce40783b */ /* 0x000fe20000000200 */
[----:B------:R-:W-:Y:S01]  /*40e0*/  R2P PR, R2, 0x6 ;  /* 0x0000000602007804 */ /* 0x000fe20000000000 */
[C---:B------:R-:W-:Y:S01]  /*40f0*/  VIADD R2, R205.reuse, 0x6000 ;  /* 0x00006000cd027836 */ /* 0x040fe20000000000 */
[----:B------:R-:W-:Y:S01]  /*4100*/  ULDC UR7, c[0x0][0x39c] ;  /* 0x0000e70000077ab9 */ /* 0x000fe20000000800 */
[----:B------:R-:W3:Y:S01]  /*4110*/  LDSM.16.M88.4 R16, [R205+0x6000] ;  /* 0x00600000cd10783b */ /* 0x000ee20000000200 */
[----:B------:R-:W-:Y:S02]  /*4120*/  VIADD R203, R205, 0x6020 ;  /* 0x00006020cdcb7836 */ /* 0x000fe40000000000 */
[----:B--2--5:R-:W-:Y:S01]  /*4130*/  FMUL.FTZ R82, R82, R87 ;  /* 0x0000005752527220 */ /* 0x024fe20000410000 */
[--C-:B------:R-:W-:Y:S01]  /*4140*/  IMAD R204, R7, 0x2, R206.reuse ;  /* 0x0000000207cc7824 */ /* 0x100fe200078e02ce */
[----:B-1----:R-:W1:Y:S01]  /*4150*/  LDSM.16.M88.4 R8, [R205+0x6800] ;  /* 0x00680000cd08783b */ /* 0x002e620000000200 */
[----:B------:R-:W-:-:S02]  /*4160*/  IMAD R202, R5, 0x2, R206 ;  /* 0x0000000205ca7824 */ /* 0x000fc400078e02ce */
[----:B------:R-:W-:Y:S01]  /*4170*/  R2UR UR5, R82 ;  /* 0x00000000520572ca */ /* 0x000fe200000e0000 */
[----:B------:R-:W2:Y:S01]  /*4180*/  LDSM.16.M88.4 R72, [R205+0x7000] ;  /* 0x00700000cd48783b */ /* 0x000ea20000000200 */
        /* <DEDUP_REMOVED lines=23> */
[----:B------:R-:W-:Y:S01]  /*4300*/  VIADD R184, R203, 0x5800 ;  /* 0x00005800cbb87836 */ /* 0x000fe20000000000 */
[C---:B---3--:R-:W-:Y:S02]  /*4310*/  HMMA.16816.F32.BF16 R20, R64.reuse, R16, RZ ;  /* 0x000000104014723c */ /* 0x048fe400000418ff */
[----:B------:R-:W3:Y:S04]  /*4320*/  LDSM.16.M88.4 R36, [R199+0x6000] ;  /* 0x00600000c724783b */ /* 0x000ee80000000200 */
[----:B------:R-:W3:Y:S01]  /*4330*/  LDSM.16.M88.4 R32, [R199+0x6800] ;  /* 0x00680000c720783b */ /* 0x000ee20000000200 */
[C---:B------:R-:W-:Y:S03]  /*4340*/  HMMA.16816.F32.BF16 R16, R64.reuse, R18, RZ ;  /* 0x000000124010723c */ /* 0x040fe600000418ff */
[----:B------:R-:W-:Y:S03]  /*4350*/  LDSM.16.M88.4 R60, [R201] ;  /* 0x00000000c93c783b */ /* 0x000fe60000000200 */
[C---:B-1----:R-:W-:Y:S01]  /*4360*/  HMMA.16816.F32.BF16 R12, R64.reuse, R8, RZ ;  /* 0x00000008400c723c */ /* 0x042fe200000418ff */
[----:B------:R-:W0:Y:S05]  /*4370*/  LDGDEPBAR ;  /* 0x00000000000079af */ /* 0x000e2a0000000000 */
[C---:B--2---:R-:W-:Y:S06]  /*4380*/  HMMA.16816.F32.BF16 R76, R64.reuse, R72, RZ ;  /* 0x00000048404c723c */ /* 0x044fec00000418ff */
[C---:B------:R-:W-:Y:S06]  /*4390*/  HMMA.16816.F32.BF16 R8, R64.reuse, R10, RZ ;  /* 0x0000000a4008723c */ /* 0x040fec00000418ff */
[C---:B------:R-:W-:Y:S06]  /*43a0*/  HMMA.16816.F32.BF16 R72, R64.reuse, R74, RZ ;  /* 0x0000004a4048723c */ /* 0x040fec00000418ff */
[C---:B----4-:R-:W-:Y:S06]  /*43b0*/  HMMA.16816.F32.BF16 R68, R64.reuse, R28, RZ ;  /* 0x0000001c4044723c */ /* 0x050fec00000418ff */
[----:B------:R-:W-:Y:S01]  /*43c0*/  HMMA.16816.F32.BF16 R64, R64, R30, RZ ;  /* 0x0000001e4040723c */ /* 0x000fe200000418ff */
[----:B------:R-:W1:Y:S05]  /*43d0*/  LDSM.16.M88.4 R28, [R199+0x7000] ;  /* 0x00700000c71c783b */ /* 0x000e6a0000000200 */
[C---:B------:R-:W-:Y:S06]  /*43e0*/  HMMA.16816.F32.BF16 R20, R44.reuse, R24, R20 ;  /* 0x000000182c14723c */ /* 0x040fec0000041814 */
        /* <DEDUP_REMOVED lines=12> */
[C---:B---3--:R-:W-:Y:S06]  /*44b0*/  HMMA.16816.F32.BF16 R20, R40.reuse, R36, R20 ;  /* 0x000000242814723c */ /* 0x048fec0000041814 */
        /* <DEDUP_REMOVED lines=8> */
[C---:B--2---:R-:W-:Y:S06]  /*4540*/  HMMA.16816.F32.BF16 R68, R40.reuse, R24, R68 ;  /* 0x000000182844723c */ /* 0x044fec0000041844 */
        /* <DEDUP_REMOVED lines=51> */
[C---:B-1----:R-:W-:Y:S06]  /*4880*/  HMMA.16816.F32.BF16 R68, R56.reuse, R28, R68 ;  /* 0x0000001c3844723c */ /* 0x042fec0000041844 */
[----:B------:R-:W-:Y:S01]  /*4890*/  HMMA.16816.F32.BF16 R64, R56, R30, R64 ;  /* 0x0000001e3840723c */ /* 0x000fe20000041840 */
[----:B------:R-:W1:Y:S04]  /*48a0*/  LDSM.16.M88.4 R28, [R205+0xa800] ;  /* 0x00a80000cd1c783b */ /* 0x000e680000000200 */
[----:B------:R-:W-:Y:S01]  /*48b0*/  LDSM.16.M88.4 R56, [R204+0x4000] ;  /* 0x00400000cc38783b */ /* 0x000fe20000000200 */
[C---:B----4-:R-:W-:Y:S06]  /*48c0*/  HMMA.16816.F32.BF16 R20, R52.reuse, R44, R20 ;  /* 0x0000002c3414723c */ /* 0x050fec0000041814 */
[C---:B------:R-:W-:Y:S01]  /*48d0*/  HMMA.16816.F32.BF16 R16, R52.reuse, R46, R16 ;  /* 0x0000002e3410723c */ /* 0x040fe20000041810 */
[----:B------:R-:W4:Y:S05]  /*48e0*/  LDSM.16.M88.4 R44, [R205+0xb800] ;  /* 0x00b80000cd2c783b */ /* 0x000f2a0000000200 */
[C---:B------:R-:W-:Y:S06]  /*48f0*/  HMMA.16816.F32.BF16 R12, R52.reuse, R60, R12 ;  /* 0x0000003c340c723c */ /* 0x040fec000004180c */
[C---:B------:R-:W-:Y:S01]  /*4900*/  HMMA.16816.F32.BF16 R8, R52.reuse, R62, R8 ;  /* 0x0000003e3408723c */ /* 0x040fe20000041808 */
[----:B------:R-:W-:Y:S05]  /*4910*/  LDSM.16.M88.4 R60, [R199+0xb800] ;  /* 0x00b80000c73c783b */ /* 0x000fea0000000200 */
[C---:B------:R-:W-:Y:S06]  /*4920*/  HMMA.16816.F32.BF16 R76, R52.reuse, R36, R76 ;  /* 0x00000024344c723c */ /* 0x040fec000004184c */
[C---:B------:R-:W-:Y:S01]  /*4930*/  HMMA.16816.F32.BF16 R72, R52.reuse, R38, R72 ;  /* 0x000000263448723c */ /* 0x040fe20000041848 */
[----:B------:R-:W4:Y:S05]  /*4940*/  LDSM.16.M88.4 R36, [R203+0x4000] ;  /* 0x00400000cb24783b */ /* 0x000f2a0000000200 */
[C---:B--2---:R-:W-:Y:S06]  /*4950*/  HMMA.16816.F32.BF16 R68, R52.reuse, R24, R68 ;  /* 0x000000183444723c */ /* 0x044fec0000041844 */
[----:B------:R-:W-:Y:S01]  /*4960*/  HMMA.16816.F32.BF16 R64, R52, R26, R64 ;  /* 0x0000001a3440723c */ /* 0x000fe20000041840 */
[----:B------:R-:W2:Y:S04]  /*4970*/  LDSM.16.M88.4 R24, [R203+0x4800] ;  /* 0x00480000cb18783b */ /* 0x000ea80000000200 */
[----:B------:R-:W-:Y:S01]  /*4980*/  LDSM.16.M88.4 R52, [R202+0x4000] ;  /* 0x00400000ca34783b */ /* 0x000fe20000000200 */
        /* <DEDUP_REMOVED lines=8> */
[----:B------:R-:W1:Y:S05]  /*4a10*/  LDSM.16.M88.4 R40, [R199+0xa000] ;  /* 0x00a00000c728783b */ /* 0x000e6a0000000200 */
[C---:B----4-:R-:W-:Y:S06]  /*4a20*/  HMMA.16816.F32.BF16 R68, R48.reuse, R44, R68 ;  /* 0x0000002c3044723c */ /* 0x050fec0000041844 */
[----:B------:R-:W-:Y:S01]  /*4a30*/  HMMA.16816.F32.BF16 R64, R48, R46, R64 ;  /* 0x0000002e3040723c */ /* 0x000fe20000041840 */
[----:B------:R-:W4:Y:S04]  /*4a40*/  LDSM.16.M88.4 R44, [R199+0xa800] ;  /* 0x00a80000c72c783b */ /* 0x000f280000000200 */
[----:B------:R-:W-:Y:S01]  /*4a50*/  LDSM.16.M88.4 R48, [R192+0x4000] ;  /* 0x00400000c030783b */ /* 0x000fe20000000200 */
        /* <DEDUP_REMOVED lines=9> */
[C---:B-1----:R-:W-:Y:S06]  /*4af0*/  HMMA.16816.F32.BF16 R64, R56.reuse, R30, R64 ;  /* 0x0000001e3840723c */ /* 0x042fec0000041840 */
[----:B------:R-:W-:Y:S01]  /*4b00*/  HMMA.16816.F32.BF16 R68, R56, R28, R68 ;  /* 0x0000001c3844723c */ /* 0x000fe20000041844 */
[----:B------:R-:W-:Y:S05]  /*4b10*/  LDSM.16.M88.4 R28, [R192+0x5000] ;  /* 0x00500000c01c783b */ /* 0x000fea0000000200 */
[C---:B------:R-:W-:Y:S06]  /*4b20*/  HMMA.16816.F32.BF16 R20, R52.reuse, R40, R20 ;  /* 0x000000283414723c */ /* 0x040fec0000041814 */
[C---:B------:R-:W-:Y:S06]  /*4b30*/  HMMA.16816.F32.BF16 R16, R52.reuse, R42, R16 ;  /* 0x0000002a3410723c */ /* 0x040fec0000041810 */
[----:B----4-:R-:W-:Y:S01]  /*4b40*/  HMMA.16816.F32.BF16 R40, R52, R44, R12 ;  /* 0x0000002c3428723c */ /* 0x010fe2000004180c */
[----:B------:R-:W1:Y:S01]  /*4b50*/  LDSM.16.M88.4 R12, [R192+0x5800] ;  /* 0x00580000c00c783b */ /* 0x000e620000000200 */
[----:B------:R-:W-:-:S04]  /*4b60*/  DEPBAR.LE SB0, 0x0 ;  /* 0x000080000000791a */ /* 0x000fc80000000000 */
[C---:B------:R-:W-:Y:S06]  /*4b70*/  HMMA.16816.F32.BF16 R8, R52.reuse, R46, R8 ;  /* 0x0000002e3408723c */ /* 0x040fec0000041808 */
[C---:B--2---:R-:W-:Y:S06]  /*4b80*/  HMMA.16816.F32.BF16 R76, R52.reuse, R24, R76 ;  /* 0x00000018344c723c */ /* 0x044fec000004184c */
[----:B------:R-:W-:Y:S01]  /*4b90*/  HMMA.16816.F32.BF16 R64, R52, R62, R64 ;  /* 0x0000003e3440723c */ /* 0x000fe20000041840 */
[----:B------:R-:W-:-:S05]  /*4ba0*/  LOP3.LUT R25, R84, 0xffffffe0, RZ, 0xc0, !PT ;  /* 0xffffffe054197812 */ /* 0x000fca00078ec0ff */
[C---:B------:R-:W-:Y:S01]  /*4bb0*/  IMAD.IADD R2, R6.reuse, 0x1, -R25 ;  /* 0x0000000106027824 */ /* 0x040fe200078e0a19 */
[----:B------:R-:W-:Y:S01]  /*4bc0*/  HMMA.16816.F32.BF16 R68, R52, R60, R68 ;  /* 0x0000003c3444723c */ /* 0x000fe20000041844 */
[----:B------:R-:W-:-:S03]  /*4bd0*/  IMAD.SHL.U32 R6, R6, 0x2, RZ ;  /* 0x0000000206067824 */ /* 0x000fc600078e00ff */
[----:B------:R-:W-:Y:S02]  /*4be0*/  SHF.R.S32.HI R25, RZ, 0x1f, R2 ;  /* 0x0000001fff197819 */ /* 0x000fe40000011402 */
[----:B------:R-:W-:Y:S01]  /*4bf0*/  HMMA.16816.F32.BF16 R20, R36, R48, R20 ;  /* 0x000000302414723c */ /* 0x000fe20000041814 */
[----:B------:R-:W-:Y:S02]  /*4c00*/  LOP3.LUT R6, R6, 0x6, RZ, 0xc0, !PT ;  /* 0x0000000606067812 */ /* 0x000fe400078ec0ff */
[----:B------:R-:W-:-:S03]  /*4c10*/  LEA.HI R25, R25, R2, RZ, 0x2 ;  /* 0x0000000219197211 */ /* 0x000fc600078f10ff */
[----:B------:R-:W-:Y:S01]  /*4c20*/  HMMA.16816.F32.BF16 R16, R36, R50, R16 ;  /* 0x000000322410723c */ /* 0x000fe20000041810 */
[----:B------:R-:W-:Y:S01]  /*4c30*/  SHF.R.S32.HI R2, RZ, 0x2, R25 ;  /* 0x00000002ff027819 */ /* 0x000fe20000011419 */
[----:B------:R-:W-:-:S04]  /*4c40*/  VIADD R6, R6, UR11 ;  /* 0x0000000b06067c36 */ /* 0x000fc80008000000 */
[C---:B---3--:R-:W-:Y:S01]  /*4c50*/  HMMA.16816.F32.BF16 R8, R36.reuse, R34, R8 ;  /* 0x000000222408723c */ /* 0x048fe20000041808 */
[----:B------:R-:W-:Y:S01]  /*4c60*/  IMAD R2, R83, 0x10, R2 ;  /* 0x0000001053027824 */ /* 0x000fe200078e0202 */
[C---:B------:R-:W-:Y:S01]  /*4c70*/  ISETP.GE.AND P2, PT, R6.reuse, R133, PT ;  /* 0x000000850600720c */ /* 0x040fe20003f46270 */
[C---:B------:R-:W-:Y:S02]  /*4c80*/  VIADD R48, R6.reuse, 0x29 ;  /* 0x0000002906307836 */ /* 0x040fe40000000000 */
[----:B------:R-:W-:Y:S01]  /*4c90*/  IMAD.IADD R2, R85, 0x1, R2 ;  /* 0x0000000155027824 */ /* 0x000fe200078e0202 */
[----:B------:R-:W-:Y:S01]  /*4ca0*/  HMMA.16816.F32.BF16 R40, R36, R32, R40 ;  /* 0x000000202428723c */ /* 0x000fe20000041828 */
[----:B------:R-:W-:-:S05]  /*4cb0*/  VIADD R34, R6, 0x18 ;  /* 0x0000001806227836 */ /* 0x000fca0000000000 */
[----:B------:R-:W-:Y:S01]  /*4cc0*/  HMMA.16816.F32.BF16 R72, R52, R26, R72 ;  /* 0x0000001a3448723c */ /* 0x000fe20000041848 */
[----:B------:R-:W-:Y:S02]  /*4cd0*/  VIADD R32, R6, 0x19 ;  /* 0x0000001906207836 */ /* 0x000fe40000000000 */
[----:B------:R-:W-:Y:S01]  /*4ce0*/  FMUL.FTZ R22, R22, UR7 ;  /* 0x0000000716167c20 */ /* 0x000fe20008410000 */
[----:B------:R-:W-:Y:S01]  /*4cf0*/  FMUL.FTZ R24, R23, UR7 ;  /* 0x0000000717187c20 */ /* 0x000fe20008410000 */
[----:B------:R-:W-:Y:S01]  /*4d00*/  ISETP.GE.AND P3, PT, R34, R133, PT ;  /* 0x000000852200720c */ /* 0x000fe20003f66270 */
[C---:B-1----:R-:W-:Y:S01]  /*4d10*/  HMMA.16816.F32.BF16 R64, R36.reuse, R14, R64 ;  /* 0x0000000e2440723c */ /* 0x042fe20000041840 */
[----:B------:R-:W-:Y:S01]  /*4d20*/  FMUL.FTZ R16, R16, UR7 ;  /* 0x0000000710107c20 */ /* 0x000fe20008410000 */
[----:B------:R-:W-:Y:S01]  /*4d30*/  FMUL.FTZ R27, R17, UR7 ;  /* 0x00000007111b7c20 */ /* 0x000fe20008410000 */
[----:B------:R-:W-:Y:S01]  /*4d40*/  FMUL.FTZ R23, R18, UR7 ;  /* 0x0000000712177c20 */ /* 0x000fe20008410000 */
[----:B------:R-:W-:Y:S02]  /*4d50*/  MUFU.TANH R22, R22 ;  /* 0x0000001600167308 */ /* 0x000fe40000002400 */
[C---:B------:R-:W-:Y:S01]  /*4d60*/  HMMA.16816.F32.BF16 R68, R36.reuse, R12, R68 ;  /* 0x0000000c2444723c */ /* 0x040fe20000041844 */
[----:B------:R-:W-:Y:S01]  /*4d70*/  FMUL.FTZ R15, R21, UR7 ;  /* 0x00000007150f7c20 */ /* 0x000fe20008410000 */
[----:B------:R-:W-:Y:S01]  /*4d80*/  IADD3 R14, R6, 0x1, RZ ;  /* 0x00000001060e7810 */ /* 0x000fe20007ffe0ff */
[----:B------:R-:W-:Y:S01]  /*4d90*/  FMUL.FTZ R21, R19, UR7 ;  /* 0x0000000713157c20 */ /* 0x000fe20008410000 */
[----:B------:R-:W-:Y:S01]  /*4da0*/  FMUL.FTZ R19, R8, UR7 ;  /* 0x0000000708137c20 */ /* 0x000fe20008410000 */
[----:B------:R-:W-:Y:S01]  /*4db0*/  FMUL.FTZ R8, R11, UR7 ;  /* 0x000000070b087c20 */ /* 0x000fe20008410000 */
[C---:B------:R-:W-:Y:S01]  /*4dc0*/  HMMA.16816.F32.BF16 R76, R36.reuse, R28, R76 ;  /* 0x0000001c244c723c */ /* 0x040fe2000004184c */
[----:B------:R-:W-:Y:S01]  /*4dd0*/  FMUL.FTZ R13, R20, UR7 ;  /* 0x00000007140d7c20 */ /* 0x000fe20008410000 */
[----:B------:R-:W-:Y:S01]  /*4de0*/  IADD3 R20, R133, R2, -R134 ;  /* 0x0000000285147210 */ /* 0x000fe20007ffe886 */
[----:B------:R-:W-:Y:S01]  /*4df0*/  VIADD R12, R6, 0x8 ;  /* 0x00000008060c7836 */ /* 0x000fe20000000000 */
[----:B------:R-:W1:Y:S01]  /*4e00*/  MUFU.TANH R29, R16 ;  /* 0x00000010001d7308 */ /* 0x000e620000002400 */
[----:B------:R-:W-:Y:S01]  /*4e10*/  FMUL.FTZ R25, R40, UR7 ;  /* 0x0000000728197c20 */ /* 0x000fe20008410000 */
[----:B------:R-:W-:Y:S01]  /*4e20*/  HMMA.16816.F32.BF16 R72, R36, R30, R72 ;  /* 0x0000001e2448723c */ /* 0x000fe20000041848 */
[----:B------:R-:W-:-:S02]  /*4e30*/  IMAD.IADD R26, R20, 0x1, -R12 ;  /* 0x00000001141a7824 */ /* 0x000fc400078e0a0c */
[----:B------:R-:W-:Y:S01]  /*4e40*/  FMUL.FTZ R41, R41, UR7 ;  /* 0x0000000729297c20 */ /* 0x000fe20008410000 */
[----:B------:R-:W-:Y:S01]  /*4e50*/  IMAD.IADD R28, R20, 0x1, -R14 ;  /* 0x00000001141c7824 */ /* 0x000fe200078e0a0e */
[-C--:B------:R-:W-:Y:S01]  /*4e60*/  ISETP.GE.AND P0, PT, R12, R133.reuse, PT ;  /* 0x000000850c00720c */ /* 0x080fe20003f06270 */
[----:B------:R-:W-:Y:S01]  /*4e70*/  FMUL.FTZ R10, R10, UR7 ;  /* 0x000000070a0a7c20 */ /* 0x000fe20008410000 */
[----:B------:R-:W2:Y:S01]  /*4e80*/  MUFU.TANH R15, R15 ;  /* 0x0000000f000f7308 */ /* 0x000ea20000002400 */
[----:B------:R-:W-:Y:S01]  /*4e90*/  IABS R26, R26 ;  /* 0x0000001a001a7213 */ /* 0x000fe20000000000 */
[----:B------:R-:W-:Y:S01]  /*4ea0*/  VIADD R38, R6, 0x10 ;  /* 0x0000001006267836 */ /* 0x000fe20000000000 */
[----:B------:R-:W-:Y:S01]  /*4eb0*/  IABS R28, R28 ;  /* 0x0000001c001c7213 */ /* 0x000fe20000000000 */
[C---:B------:R-:W-:Y:S01]  /*4ec0*/  IMAD.IADD R30, R20.reuse, 0x1, -R6 ;  /* 0x00000001141e7824 */ /* 0x040fe200078e0a06 */
[----:B------:R-:W-:Y:S01]  /*4ed0*/  I2FP.F32.S32 R26, R26 ;  /* 0x0000001a001a7245 */ /* 0x000fe20000201400 */
[----:B------:R-:W-:Y:S01]  /*4ee0*/  IMAD.IADD R44, R20, 0x1, -R38 ;  /* 0x00000001142c7824 */ /* 0x000fe200078e0a26 */
[----:B------:R-:W-:Y:S01]  /*4ef0*/  I2FP.F32.S32 R28, R28 ;  /* 0x0000001c001c7245 */ /* 0x000fe20000201400 */
[----:B------:R-:W3:Y:S01]  /*4f00*/  MUFU.TANH R13, R13 ;  /* 0x0000000d000d7308 */ /* 0x000ee20000002400 */
[----:B------:R-:W-:Y:S01]  /*4f10*/  IABS R30, R30 ;  /* 0x0000001e001e7213 */ /* 0x000fe20000000000 */
[----:B-1----:R-:W-:Y:S01]  /*4f20*/  FFMA.FTZ R29, R26, -UR5, R29 ;  /* 0x800000051a1d7c23 */ /* 0x002fe2000801001d */
[----:B------:R-:W-:Y:S01]  /*4f30*/  VIADD R26, R6, 0x9 ;  /* 0x00000009061a7836 */ /* 0x000fe20000000000 */
[----:B------:R-:W-:Y:S01]  /*4f40*/  IABS R44, R44 ;  /* 0x0000002c002c7213 */ /* 0x000fe20000000000 */
[----:B------:R-:W-:Y:S01]  /*4f50*/  FMUL.FTZ R76, R76, UR7 ;  /* 0x000000074c4c7c20 */ /* 0x000fe20008410000 */
[----:B------:R-:W-:Y:S01]  /*4f60*/  I2FP.F32.S32 R30, R30 ;  /* 0x0000001e001e7245 */ /* 0x000fe20000201400 */
[----:B------:R-:W-:Y:S01]  /*4f70*/  IMAD.IADD R46, R20, 0x1, -R26 ;  /* 0x00000001142e7824 */ /* 0x000fe200078e0a1a */
[----:B------:R1:W4:Y:S01]  /*4f80*/  MUFU.TANH R11, R25 ;  /* 0x00000019000b7308 */ /* 0x0003220000002400 */
[----:B--2---:R-:W-:Y:S01]  /*4f90*/  FFMA.FTZ R31, R28, -UR5, R15 ;  /* 0x800000051c1f7c23 */ /* 0x004fe2000801000f */
[----:B------:R-:W-:Y:S01]  /*4fa0*/  IMAD.IADD R28, R20, 0x1, -R34 ;  /* 0x00000001141c7824 */ /* 0x000fe200078e0a22 */
[----:B------:R-:W-:Y:S01]  /*4fb0*/  I2FP.F32.S32 R44, R44 ;  /* 0x0000002c002c7245 */ /* 0x000fe20000201400 */
[----:B------:R-:W-:Y:S01]  /*4fc0*/  FMUL.FTZ R9, R9, UR7 ;  /* 0x0000000709097c20 */ /* 0x000fe20008410000 */
[----:B------:R-:W-:Y:S01]  /*4fd0*/  IABS R46, R46 ;  /* 0x0000002e002e7213 */ /* 0x000fe20000000000 */
[----:B------:R-:W-:Y:S01]  /*4fe0*/  FMUL.FTZ R43, R43, UR7 ;  /* 0x000000072b2b7c20 */ /* 0x000fe20008410000 */
[----:B------:R-:W-:Y:S01]  /*4ff0*/  IABS R28, R28 ;  /* 0x0000001c001c7213 */ /* 0x000fe20000000000 */
[----:B------:R-:W2:Y:S01]  /*5000*/  MUFU.TANH R19, R19 ;  /* 0x0000001300137308 */ /* 0x000ea20000002400 */
[----:B------:R-:W-:Y:S01]  /*5010*/  IADD3 R36, R6, 0x11, RZ ;  /* 0x0000001106247810 */ /* 0x000fe20007ffe0ff */
[----:B---3--:R-:W-:Y:S01]  /*5020*/  FFMA.FTZ R33, R30, -UR5, R13 ;  /* 0x800000051e217c23 */ /* 0x008fe2000801000d */
[----:B------:R-:W-:Y:S01]  /*5030*/  I2FP.F32.S32 R28, R28 ;  /* 0x0000001c001c7245 */ /* 0x000fe20000201400 */
[----:B------:R-:W-:Y:S01]  /*5040*/  FMUL.FTZ R68, R68, UR7 ;  /* 0x0000000744447c20 */ /* 0x000fe20008410000 */
[----:B------:R-:W-:Y:S01]  /*5050*/  I2FP.F32.S32 R46, R46 ;  /* 0x0000002e002e7245 */ /* 0x000fe20000201400 */
[----:B------:R-:W-:Y:S01]  /*5060*/  IMAD.IADD R30, R20, 0x1, -R36 ;  /* 0x00000001141e7824 */ /* 0x000fe200078e0a24 */
[----:B------:R-:W-:Y:S01]  /*5070*/  ISETP.GE.AND P1, PT, R14, R133, PT ;  /* 0x000000850e00720c */ /* 0x000fe20003f26270 */
[----:B------:R-:W3:Y:S01]  /*5080*/  MUFU.TANH R27, R27 ;  /* 0x0000001b001b7308 */ /* 0x000ee20000002400 */
[----:B-1----:R-:W-:Y:S01]  /*5090*/  IADD3 R25, R20, -R32, RZ ;  /* 0x8000002014197210 */ /* 0x002fe20007ffe0ff */
[----:B----4-:R-:W-:Y:S01]  /*50a0*/  FFMA.FTZ R15, R44, -UR5, R11 ;  /* 0x800000052c0f7c23 */ /* 0x010fe2000801000b */
[----:B------:R-:W-:Y:S01]  /*50b0*/  VIADD R44, R6, 0x20 ;  /* 0x00000020062c7836 */ /* 0x000fe20000000000 */
[----:B------:R-:W-:Y:S01]  /*50c0*/  IABS R30, R30 ;  /* 0x0000001e001e7213 */ /* 0x000fe20000000000 */
[----:B------:R-:W-:Y:S01]  /*50d0*/  FMUL.FTZ R40, R77, UR7 ;  /* 0x000000074d287c20 */ /* 0x000fe20008410000 */
[----:B------:R-:W-:Y:S01]  /*50e0*/  IABS R25, R25 ;  /* 0x0000001900197213 */ /* 0x000fe20000000000 */
[----:B------:R-:W-:Y:S01]  /*50f0*/  FMUL.FTZ R78, R78, UR7 ;  /* 0x000000074e4e7c20 */ /* 0x000fe20008410000 */
[----:B------:R-:W1:Y:S01]  /*5100*/  MUFU.TANH R13, R41 ;  /* 0x00000029000d7308 */ /* 0x000e620000002400 */
[----:B--2---:R-:W-:Y:S01]  /*5110*/  FFMA.FTZ R11, R28, -UR5, R19 ;  /* 0x800000051c0b7c23 */ /* 0x004fe20008010013 */
[----:B------:R-:W-:Y:S01]  /*5120*/  VIADD R19, R20, 0x8 ;  /* 0x0000000814137836 */ /* 0x000fe20000000000 */
[----:B------:R-:W-:Y:S01]  /*5130*/  I2FP.F32.S32 R30, R30 ;  /* 0x0000001e001e7245 */ /* 0x000fe20000201400 */
[----:B------:R-:W-:Y:S01]  /*5140*/  FMUL.FTZ R18, R79, UR7 ;  /* 0x000000074f127c20 */ /* 0x000fe20008410000 */
[C---:B------:R-:W-:Y:S01]  /*5150*/  ISETP.GE.AND P6, PT, R26.reuse, R133, PT ;  /* 0x000000851a00720c */ /* 0x040fe20003fc6270 */
[C---:B------:R-:W-:Y:S01]  /*5160*/  IMAD.IADD R12, R19.reuse, 0x1, -R12 ;  /* 0x00000001130c7824 */ /* 0x040fe200078e0a0c */
[----:B------:R-:W-:Y:S01]  /*5170*/  IADD3 R26, -R26, R19, RZ ;  /* 0x000000131a1a7210 */ /* 0x000fe20007ffe1ff */
[----:B------:R-:W2:Y:S01]  /*5180*/  MUFU.TANH R76, R76 ;  /* 0x0000004c004c7308 */ /* 0x000ea20000002400 */
[----:B---3--:R-:W-:Y:S01]  /*5190*/  FFMA.FTZ R27, R46, -UR5, R27 ;  /* 0x800000052e1b7c23 */ /* 0x008fe2000801001b */
[----:B------:R-:W-:Y:S01]  /*51a0*/  I2FP.F32.S32 R46, R25 ;  /* 0x00000019002e7245 */ /* 0x000fe20000201400 */
[----:B------:R-:W-:Y:S01]  /*51b0*/  IMAD.IADD R25, R20, 0x1, -R44 ;  /* 0x0000000114197824 */ /* 0x000fe200078e0a2c */
[----:B------:R-:W-:Y:S01]  /*51c0*/  IABS R12, R12 ;  /* 0x0000000c000c7213 */ /* 0x000fe20000000000 */
[C---:B------:R-:W-:Y:S01]  /*51d0*/  IMAD.IADD R28, R19.reuse, 0x1, -R6 ;  /* 0x00000001131c7824 */ /* 0x040fe200078e0a06 */
[----:B------:R-:W-:Y:S01]  /*51e0*/  IABS R26, R26 ;  /* 0x0000001a001a7213 */ /* 0x000fe20000000000 */
[C---:B------:R-:W-:Y:S01]  /*51f0*/  IMAD.IADD R14, R19.reuse, 0x1, -R14 ;  /* 0x00000001130e7824 */ /* 0x040fe200078e0a0e */
[----:B------:R-:W3:Y:S01]  /*5200*/  MUFU.TANH R23, R23 ;  /* 0x0000001700177308 */ /* 0x000ee20000002400 */
[----:B------:R-:W-:Y:S01]  /*5210*/  IABS R25, R25 ;  /* 0x0000001900197213 */ /* 0x000fe20000000000 */
[----:B-1----:R-:W-:Y:S01]  /*5220*/  FFMA.FTZ R13, R30, -UR5, R13 ;  /* 0x800000051e0d7c23 */ /* 0x002fe2000801000d */
[----:B------:R-:W-:Y:S01]  /*5230*/  IABS R28, R28 ;  /* 0x0000001c001c7213 */ /* 0x000fe20000000000 */
[----:B------:R-:W-:Y:S01]  /*5240*/  IMAD.MOV.U32 R30, RZ, RZ, R12 ;  /* 0x000000ffff1e7224 */ /* 0x000fe200078e000c */
[----:B------:R-:W-:Y:S01]  /*5250*/  I2FP.F32.S32 R25, R25 ;  /* 0x0000001900197245 */ /* 0x000fe20000201400 */
[----:B------:R-:W-:Y:S01]  /*5260*/  IMAD.IADD R34, R19, 0x1, -R34 ;  /* 0x0000000113227824 */ /* 0x000fe200078e0a22 */
[----:B------:R-:W-:Y:S01]  /*5270*/  IABS R14, R14 ;  /* 0x0000000e000e7213 */ /* 0x000fe20000000000 */
[----:B------:R-:W1:Y:S01]  /*5280*/  MUFU.TANH R21, R21 ;  /* 0x0000001500157308 */ /* 0x000e620000002400 */
[----:B------:R-:W-:Y:S01]  /*5290*/  I2FP.F32.S32 R35, R28 ;  /* 0x0000001c00237245 */ /* 0x000fe20000201400 */
[----:B--2---:R-:W-:Y:S01]  /*52a0*/  FFMA.FTZ R169, R25, -UR5, R76 ;  /* 0x8000000519a97c23 */ /* 0x004fe2000801004c */
[----:B------:R-:W-:Y:S01]  /*52b0*/  I2FP.F32.S32 R25, R14 ;  /* 0x0000000e00197245 */ /* 0x000fe20000201400 */
[----:B------:R-:W-:Y:S01]  /*52c0*/  FMUL.FTZ R42, R42, UR7 ;  /* 0x000000072a2a7c20 */ /* 0x000fe20008410000 */
[----:B------:R-:W-:Y:S01]  /*52d0*/  I2FP.F32.S32 R30, R30 ;  /* 0x0000001e001e7245 */ /* 0x000fe20000201400 */
[----:B------:R-:W-:Y:S01]  /*52e0*/  FFMA.FTZ R22, R35, -UR5, R22 ;  /* 0x8000000523167c23 */ /* 0x000fe20008010016 */
[----:B------:R-:W-:Y:S01]  /*52f0*/  I2FP.F32.S32 R14, R26 ;  /* 0x0000001a000e7245 */ /* 0x000fe20000201400 */
[----:B------:R-:W2:Y:S01]  /*5300*/  MUFU.TANH R24, R24 ;  /* 0x0000001800187308 */ /* 0x000ea20000002400 */
[----:B------:R-:W-:Y:S01]  /*5310*/  ISETP.GE.AND P4, PT, R36, R133, PT ;  /* 0x000000852400720c */ /* 0x000fe20003f86270 */
[----:B---3--:R-:W-:Y:S01]  /*5320*/  FFMA.FTZ R26, R30, -UR5, R23 ;  /* 0x800000051e1a7c23 */ /* 0x008fe20008010017 */
[----:B------:R-:W-:Y:S01]  /*5330*/  FSEL R30, R22, -INF , !P2 ;  /* 0xff800000161e7808 */ /* 0x000fe20005000000 */
[----:B------:R-:W-:Y:S01]  /*5340*/  IMAD.IADD R36, R19, 0x1, -R36 ;  /* 0x0000000113247824 */ /* 0x000fe200078e0a24 */
[----:B------:R-:W-:Y:S01]  /*5350*/  FSEL R29, R29, -INF , !P0 ;  /* 0xff8000001d1d7808 */ /* 0x000fe20004000000 */
[C---:B------:R-:W-:Y:S01]  /*5360*/  IMAD.IADD R35, R19.reuse, 0x1, -R38 ;  /* 0x0000000113237824 */ /* 0x040fe200078e0a26 */
[----:B------:R-:W-:Y:S01]  /*5370*/  FSEL R26, R26, -INF , !P0 ;  /* 0xff8000001a1a7808 */ /* 0x000fe20004000000 */
[----:B------:R3:W-:Y:S01]  /*5380*/  MUFU.TANH R22, R8 ;  /* 0x0000000800167308 */ /* 0x0007e20000002400 */
[----:B-1----:R-:W-:Y:S01]  /*5390*/  FFMA.FTZ R14, R14, -UR5, R21 ;  /* 0x800000050e0e7c23 */ /* 0x002fe20008010015 */
[----:B------:R-:W-:Y:S01]  /*53a0*/  IMAD.IADD R23, R19, 0x1, -R44 ;  /* 0x0000000113177824 */ /* 0x000fe200078e0a2c */
[----:B------:R-:W-:Y:S01]  /*53b0*/  IABS R35, R35 ;  /* 0x0000002300237213 */ /* 0x000fe20000000000 */
[----:B------:R-:W-:Y:S01]  /*53c0*/  FMUL.FTZ R17, R74, UR7 ;  /* 0x000000074a117c20 */ /* 0x000fe20008410000 */
[----:B------:R-:W-:Y:S01]  /*53d0*/  FMUL.FTZ R16, R75, UR7 ;  /* 0x000000074b107c20 */ /* 0x000fe20008410000 */
[----:B------:R-:W-:Y:S01]  /*53e0*/  FSEL R33, R33, -INF , !P2 ;  /* 0xff80000021217808 */ /* 0x000fe20005000000 */
[----:B------:R-:W-:Y:S01]  /*53f0*/  FMUL.FTZ R70, R70, UR7 ;  /* 0x0000000746467c20 */ /* 0x000fe20008410000 */
[----:B------:R1:W4:Y:S01]  /*5400*/  MUFU.TANH R21, R10 ;  /* 0x0000000a00157308 */ /* 0x0003220000002400 */
[----:B--2---:R-:W-:Y:S01]  /*5410*/  FFMA.FTZ R24, R25, -UR5, R24 ;  /* 0x8000000519187c23 */ /* 0x004fe20008010018 */
[----:B------:R-:W-:Y:S01]  /*5420*/  IMAD.IADD R25, R19, 0x1, -R32 ;  /* 0x0000000113197824 */ /* 0x000fe200078e0a20 */
[----:B------:R-:W-:Y:S01]  /*5430*/  IABS R23, R23 ;  /* 0x0000001700177213 */ /* 0x000fe20000000000 */
[----:B------:R-:W-:Y:S01]  /*5440*/  FMUL.FTZ R71, R71, UR7 ;  /* 0x0000000747477c20 */ /* 0x000fe20008410000 */
[----:B------:R-:W-:Y:S01]  /*5450*/  FMUL.FTZ R64, R64, UR7 ;  /* 0x0000000740407c20 */ /* 0x000fe20008410000 */
[----:B------:R-:W-:Y:S01]  /*5460*/  FMUL.FTZ R65, R65, UR7 ;  /* 0x0000000741417c20 */ /* 0x000fe20008410000 */
[----:B------:R-:W-:Y:S01]  /*5470*/  IABS R25, R25 ;  /* 0x0000001900197213 */ /* 0x000fe20000000000 */
[----:B------:R-:W2:Y:S01]  /*5480*/  MUFU.TANH R9, R9 ;  /* 0x0000000900097308 */ /* 0x000ea20000002400 */
[----:B---3--:R-:W-:Y:S01]  /*5490*/  IABS R8, R34 ;  /* 0x0000002200087213 */ /* 0x008fe20000000000 */
[----:B------:R-:W-:Y:S01]  /*54a0*/  FMUL.FTZ R66, R66, UR7 ;  /* 0x0000000742427c20 */ /* 0x000fe20008410000 */
[----:B------:R-:W-:Y:S01]  /*54b0*/  I2FP.F32.S32 R25, R25 ;  /* 0x0000001900197245 */ /* 0x000fe20000201400 */
[----:B------:R-:W-:Y:S01]  /*54c0*/  FMUL.FTZ R67, R67, UR7 ;  /* 0x0000000743437c20 */ /* 0x000fe20008410000 */
[----:B------:R-:W-:Y:S01]  /*54d0*/  I2FP.F32.S32 R8, R8 ;  /* 0x0000000800087245 */ /* 0x000fe20000201400 */
[----:B------:R-:W-:Y:S01]  /*54e0*/  FMUL.FTZ R72, R72, UR7 ;  /* 0x0000000748487c20 */ /* 0x000fe20008410000 */
[----:B------:R-:W-:Y:S01]  /*54f0*/  IADD3 R34, R6, 0x21, RZ ;  /* 0x0000002106227810 */ /* 0x000fe20007ffe0ff */
[----:B------:R-:W3:Y:S01]  /*5500*/  MUFU.TANH R177, R68 ;  /* 0x0000004400b17308 */ /* 0x000ee20000002400 */
[----:B-1----:R-:W-:Y:S01]  /*5510*/  IABS R10, R36 ;  /* 0x00000024000a7213 */ /* 0x002fe20000000000 */
[----:B----4-:R-:W-:Y:S01]  /*5520*/  FFMA.FTZ R8, R8, -UR5, R21 ;  /* 0x8000000508087c23 */ /* 0x010fe20008010015 */
[----:B------:R-:W-:Y:S01]  /*5530*/  FFMA.FTZ R21, R25, -UR5, R22 ;  /* 0x8000000519157c23 */ /* 0x000fe20008010016 */
[----:B------:R-:W-:Y:S01]  /*5540*/  VIADD R22, R6, 0x30 ;  /* 0x0000003006167836 */ /* 0x000fe20000000000 */
[----:B------:R-:W-:Y:S01]  /*5550*/  ISETP.GE.AND P0, PT, R34, R133, PT ;  /* 0x000000852200720c */ /* 0x000fe20003f06270 */
[----:B------:R-:W-:Y:S01]  /*5560*/  FMUL.FTZ R73, R73, UR7 ;  /* 0x0000000749497c20 */ /* 0x000fe20008410000 */
[C---:B------:R-:W-:Y:S01]  /*5570*/  IADD3 R39, R20.reuse, -R34, RZ ;  /* 0x8000002214277210 */ /* 0x040fe20007ffe0ff */
[----:B------:R-:W1:Y:S01]  /*5580*/  MUFU.TANH R43, R43 ;  /* 0x0000002b002b7308 */ /* 0x000e620000002400 */
[----:B------:R-:W-:-:S02]  /*5590*/  IMAD.IADD R36, R20, 0x1, -R22 ;  /* 0x0000000114247824 */ /* 0x000fc400078e0a16 */
[----:B--2---:R-:W-:Y:S01]  /*55a0*/  FFMA.FTZ R9, R46, -UR5, R9 ;  /* 0x800000052e097c23 */ /* 0x004fe20008010009 */
[----:B------:R-:W-:Y:S01]  /*55b0*/  VIADD R46, R6, 0x31 ;  /* 0x00000031062e7836 */ /* 0x000fe20000000000 */
[----:B------:R-:W-:Y:S01]  /*55c0*/  IADD3 R34, -R34, R19, RZ ;  /* 0x0000001322227210 */ /* 0x000fe20007ffe1ff */
[----:B------:R-:W-:Y:S01]  /*55d0*/  FMUL.FTZ R69, R69, UR7 ;  /* 0x0000000745457c20 */ /* 0x000fe20008410000 */
[----:B------:R-:W-:Y:S01]  /*55e0*/  IABS R36, R36 ;  /* 0x0000002400247213 */ /* 0x000fe20000000000 */
[C---:B------:R-:W-:Y:S01]  /*55f0*/  IMAD.IADD R25, R20.reuse, 0x1, -R46 ;  /* 0x0000000114197824 */ /* 0x040fe200078e0a2e */
[----:B------:R2:W4:Y:S01]  /*5600*/  MUFU.TANH R12, R42 ;  /* 0x0000002a000c7308 */ /* 0x0005220000002400 */
[----:B------:R-:W-:Y:S01]  /*5610*/  I2FP.F32.S32 R10, R10 ;  /* 0x0000000a000a7245 */ /* 0x000fe20000201400 */
[----:B------:R-:W-:Y:S01]  /*5620*/  IMAD.IADD R37, R20, 0x1, -R48 ;  /* 0x0000000114257824 */ /* 0x000fe200078e0a30 */
[----:B------:R-:W-:Y:S02]  /*5630*/  I2FP.F32.S32 R36, R36 ;  /* 0x0000002400247245 */ /* 0x000fe40000201400 */
[----:B------:R-:W-:-:S02]  /*5640*/  IABS R25, R25 ;  /* 0x0000001900197213 */ /* 0x000fc40000000000 */
[----:B------:R-:W-:Y:S01]  /*5650*/  IABS R39, R39 ;  /* 0x0000002700277213 */ /* 0x000fe20000000000 */
[----:B------:R-:W4:Y:S01]  /*5660*/  MUFU.TANH R78, R78 ;  /* 0x0000004e004e7308 */ /* 0x000f220000002400 */
[----:B------:R-:W-:Y:S01]  /*5670*/  IABS R34, R34 ;  /* 0x0000002200227213 */ /* 0x000fe20000000000 */
[----:B---3--:R-:W-:Y:S01]  /*5680*/  FFMA.FTZ R177, R36, -UR5, R177 ;  /* 0x8000000524b17c23 */ /* 0x008fe200080100b1 */
[----:B------:R-:W-:Y:S01]  /*5690*/  ISETP.GE.AND P2, PT, R32, R133, PT ;  /* 0x000000852000720c */ /* 0x000fe20003f46270 */
[----:B-1----:R-:W-:Y:S01]  /*56a0*/  FFMA.FTZ R10, R10, -UR5, R43 ;  /* 0x800000050a0a7c23 */ /* 0x002fe2000801002b */
[----:B------:R-:W-:Y:S01]  /*56b0*/  FSEL R31, R31, -INF , !P1 ;  /* 0xff8000001f1f7808 */ /* 0x000fe20004800000 */
[----:B------:R-:W-:Y:S01]  /*56c0*/  VIADD R32, R6, 0x28 ;  /* 0x0000002806207836 */ /* 0x000fe20000000000 */
[----:B------:R-:W-:Y:S01]  /*56d0*/  FSEL R28, R24, -INF , !P1 ;  /* 0xff800000181c7808 */ /* 0x000fe20004800000 */
[----:B------:R-:W1:Y:S01]  /*56e0*/  MUFU.TANH R40, R40 ;  /* 0x0000002800287308 */ /* 0x000e620000002400 */
[----:B------:R-:W-:Y:S01]  /*56f0*/  I2FP.F32.S32 R35, R35 ;  /* 0x0000002300237245 */ /* 0x000fe20000201400 */
[----:B--2---:R-:W-:Y:S01]  /*5700*/  VIADD R42, R6, 0x39 ;  /* 0x00000039062a7836 */ /* 0x004fe20000000000 */
[----:B------:R-:W-:-:S02]  /*5710*/  I2FP.F32.S32 R36, R25 ;  /* 0x0000001900247245 */ /* 0x000fc40000201400 */
[----:B------:R-:W-:Y:S01]  /*5720*/  ISETP.GE.AND P1, PT, R44, R133, PT ;  /* 0x000000852c00720c */ /* 0x000fe20003f26270 */
[----:B------:R-:W-:Y:S01]  /*5730*/  VIADD R44, R6, 0x38 ;  /* 0x00000038062c7836 */ /* 0x000fe20000000000 */
[----:B------:R-:W-:Y:S01]  /*5740*/  I2FP.F32.S32 R23, R23 ;  /* 0x0000001700177245 */ /* 0x000fe20000201400 */
[----:B------:R-:W2:Y:S01]  /*5750*/  MUFU.TANH R18, R18 ;  /* 0x0000001200127308 */ /* 0x000ea20000002400 */
[----:B------:R-:W-:Y:S01]  /*5760*/  I2FP.F32.S32 R39, R39 ;  /* 0x0000002700277245 */ /* 0x000fe20000201400 */
[----:B----4-:R-:W-:Y:S01]  /*5770*/  FFMA.FTZ R12, R35, -UR5, R12 ;  /* 0x80000005230c7c23 */ /* 0x010fe2000801000c */
[----:B------:R-:W-:Y:S01]  /*5780*/  I2FP.F32.S32 R25, R34 ;  /* 0x0000002200197245 */ /* 0x000fe20000201400 */
[----:B------:R-:W-:Y:S01]  /*5790*/  FFMA.FTZ R164, R23, -UR5, R78 ;  /* 0x8000000517a47c23 */ /* 0x000fe2000801004e */
[-C--:B------:R-:W-:Y:S01]  /*57a0*/  ISETP.GE.AND P5, PT, R38, R133.reuse, PT ;  /* 0x000000852600720c */ /* 0x080fe20003fa6270 */
[----:B------:R-:W-:Y:S01]  /*57b0*/  IMAD.IADD R38, R20, 0x1, -R32 ;  /* 0x0000000114267824 */ /* 0x000fe200078e0a20 */
[----:B------:R-:W-:Y:S01]  /*57c0*/  FSEL R27, R27, -INF , !P6 ;  /* 0xff8000001b1b7808 */ /* 0x000fe20007000000 */
[----:B------:R-:W-:Y:S01]  /*57d0*/  MUFU.TANH R165, R72 ;  /* 0x0000004800a57308 */ /* 0x000fe20000002400 */
[----:B------:R-:W-:Y:S01]  /*57e0*/  FSEL R14, R14, -INF , !P6 ;  /* 0xff8000000e0e7808 */ /* 0x000fe20007000000 */
[C---:B------:R-:W-:Y:S01]  /*57f0*/  IMAD.IADD R24, R20.reuse, 0x1, -R44 ;  /* 0x0000000114187824 */ /* 0x040fe200078e0a2c */
[----:B------:R-:W-:Y:S01]  /*5800*/  FSEL R13, R13, -INF , !P4 ;  /* 0xff8000000d0d7808 */ /* 0x000fe20006000000 */
[----:B------:R-:W-:Y:S01]  /*5810*/  IMAD.IADD R35, R20, 0x1, -R42 ;  /* 0x0000000114237824 */ /* 0x000fe200078e0a2a */
[----:B------:R-:W-:Y:S01]  /*5820*/  FSEL R10, R10, -INF , !P4 ;  /* 0xff8000000a0a7808 */ /* 0x000fe20006000000 */
[----:B-1----:R-:W-:Y:S01]  /*5830*/  FFMA.FTZ R40, R39, -UR5, R40 ;  /* 0x8000000527287c23 */ /* 0x002fe20008010028 */
[-C--:B------:R-:W-:Y:S01]  /*5840*/  ISETP.GE.AND P6, PT, R32, R133.reuse, PT ;  /* 0x000000852000720c */ /* 0x080fe20003fc6270 */
[----:B------:R-:W-:Y:S01]  /*5850*/  MUFU.TANH R163, R73 ;  /* 0x0000004900a37308 */ /* 0x000fe20000002400 */
[----:B------:R-:W-:Y:S01]  /*5860*/  ISETP.GE.AND P4, PT, R22, R133, PT ;  /* 0x000000851600720c */ /* 0x000fe20003f86270 */
[----:B--2---:R-:W-:Y:S01]  /*5870*/  FFMA.FTZ R18, R25, -UR5, R18 ;  /* 0x8000000519127c23 */ /* 0x004fe20008010012 */
[----:B------:R-:W-:Y:S01]  /*5880*/  FSEL R6, R21, -INF , !P2 ;  /* 0xff80000015067808 */ /* 0x000fe20005000000 */
[C---:B------:R-:W-:Y:S01]  /*5890*/  IMAD.IADD R32, R19.reuse, 0x1, -R32 ;  /* 0x0000000113207824 */ /* 0x040fe200078e0a20 */
[----:B------:R-:W-:Y:S01]  /*58a0*/  FSEL R161, R40, -INF , !P0 ;  /* 0xff80000028a17808 */ /* 0x000fe20004000000 */
[C---:B------:R-:W-:Y:S01]  /*58b0*/  IMAD.IADD R23, R19.reuse, 0x1, -R48 ;  /* 0x0000000113177824 */ /* 0x040fe200078e0a30 */
[----:B------:R-:W-:Y:S01]  /*58c0*/  FSEL R180, R18, -INF , !P0 ;  /* 0xff80000012b47808 */ /* 0x000fe20004000000 */
[----:B------:R-:W-:Y:S01]  /*58d0*/  MUFU.TANH R17, R17 ;  /* 0x0000001100117308 */ /* 0x000fe20000002400 */
[C---:B------:R-:W-:Y:S01]  /*58e0*/  IMAD.IADD R22, R19.reuse, 0x1, -R22 ;  /* 0x0000000113167824 */ /* 0x040fe200078e0a16 */
[----:B------:R-:W-:Y:S01]  /*58f0*/  IABS R38, R38 ;  /* 0x0000002600267213 */ /* 0x000fe20000000000 */
[C---:B------:R-:W-:Y:S01]  /*5900*/  IMAD.IADD R21, R19.reuse, 0x1, -R46 ;  /* 0x0000000113157824 */ /* 0x040fe200078e0a2e */
[----:B------:R-:W-:Y:S01]  /*5910*/  IABS R24, R24 ;  /* 0x0000001800187213 */ /* 0x000fe20000000000 */
[C---:B------:R-:W-:Y:S01]  /*5920*/  IMAD.IADD R20, R19.reuse, 0x1, -R44 ;  /* 0x0000000113147824 */ /* 0x040fe200078e0a2c */
[----:B------:R-:W-:Y:S01]  /*5930*/  IABS R23, R23 ;  /* 0x0000001700177213 */ /* 0x000fe20000000000 */
[----:B------:R-:W-:Y:S01]  /*5940*/  IMAD.IADD R19, R19, 0x1, -R42 ;  /* 0x0000000113137824 */ /* 0x000fe200078e0a2a */
[----:B------:R-:W-:Y:S01]  /*5950*/  MUFU.TANH R16, R16 ;  /* 0x0000001000107308 */ /* 0x000fe20000002400 */
[----:B------:R-:W-:-:S02]  /*5960*/  IABS R21, R21 ;  /* 0x0000001500157213 */ /* 0x000fc40000000000 */
[----:B------:R-:W-:Y:S02]  /*5970*/  ISETP.LT.AND P0, PT, R208, UR12, PT ;  /* 0x0000000cd0007c0c */ /* 0x000fe4000bf01270 */
[----:B------:R-:W-:Y:S02]  /*5980*/  IABS R37, R37 ;  /* 0x0000002500257213 */ /* 0x000fe40000000000 */
[----:B------:R-:W-:Y:S01]  /*5990*/  IABS R35, R35 ;  /* 0x0000002300237213 */ /* 0x000fe20000000000 */
[----:B------:R-:W1:Y:S01]  /*59a0*/  MUFU.TANH R175, R69 ;  /* 0x0000004500af7308 */ /* 0x000e620000002400 */
[----:B------:R-:W-:Y:S02]  /*59b0*/  IABS R32, R32 ;  /* 0x0000002000207213 */ /* 0x000fe40000000000 */
[----:B------:R-:W-:Y:S02]  /*59c0*/  IABS R22, R22 ;  /* 0x0000001600167213 */ /* 0x000fe40000000000 */
[----:B------:R-:W-:-:S02]  /*59d0*/  IABS R20, R20 ;  /* 0x0000001400147213 */ /* 0x000fc40000000000 */
[----:B------:R-:W-:Y:S01]  /*59e0*/  IABS R19, R19 ;  /* 0x0000001300137213 */ /* 0x000fe20000000000 */
[----:B------:R-:W-:Y:S01]  /*59f0*/  MUFU.TANH R70, R70 ;  /* 0x0000004600467308 */ /* 0x000fe20000002400 */
[----:B------:R-:W-:Y:S02]  /*5a00*/  FSEL R169, R169, -INF , !P1 ;  /* 0xff800000a9a97808 */ /* 0x000fe40004800000 */
[----:B------:R-:W-:Y:S02]  /*5a10*/  FSEL R164, R164, -INF , !P1 ;  /* 0xff800000a4a47808 */ /* 0x000fe40004800000 */
[----:B------:R-:W-:Y:S02]  /*5a20*/  ISETP.GE.AND P1, PT, R42, R133, PT ;  /* 0x000000852a00720c */ /* 0x000fe40003f26270 */
[----:B------:R-:W-:Y:S01]  /*5a30*/  I2FP.F32.S32 R42, R38 ;  /* 0x00000026002a7245 */ /* 0x000fe20000201400 */
[----:B------:R-:W2:Y:S01]  /*5a40*/  MUFU.TANH R64, R64 ;  /* 0x0000004000407308 */ /* 0x000ea20000002400 */
[----:B------:R-:W-:Y:S01]  /*5a50*/  I2FP.F32.S32 R173, R24 ;  /* 0x0000001800ad7245 */ /* 0x000fe20000201400 */
[----:B-1----:R-:W-:Y:S01]  /*5a60*/  FFMA.FTZ R175, R36, -UR5, R175 ;  /* 0x8000000524af7c23 */ /* 0x002fe200080100af */
[----:B------:R-:W-:Y:S01]  /*5a70*/  I2FP.F32.S32 R25, R23 ;  /* 0x0000001700197245 */ /* 0x000fe20000201400 */
[----:B------:R-:W-:Y:S01]  /*5a80*/  FFMA.FTZ R165, R42, -UR5, R165 ;  /* 0x800000052aa57c23 */ /* 0x000fe200080100a5 */
[----:B------:R-:W-:-:S02]  /*5a90*/  I2FP.F32.S32 R172, R21 ;  /* 0x0000001500ac7245 */ /* 0x000fc40000201400 */
[----:B------:R-:W-:Y:S01]  /*5aa0*/  I2FP.F32.S32 R38, R37 ;  /* 0x0000002500267245 */ /* 0x000fe20000201400 */
[----:B------:R-:W1:Y:S01]  /*5ab0*/  MUFU.TANH R65, R65 ;  /* 0x0000004100417308 */ /* 0x000e620000002400 */
[----:B------:R-:W-:Y:S01]  /*5ac0*/  I2FP.F32.S32 R24, R35 ;  /* 0x0000002300187245 */ /* 0x000fe20000201400 */
[----:B------:R-:W-:Y:S01]  /*5ad0*/  FFMA.FTZ R16, R25, -UR5, R16 ;  /* 0x8000000519107c23 */ /* 0x000fe20008010010 */
[----:B------:R-:W-:Y:S01]  /*5ae0*/  I2FP.F32.S32 R32, R32 ;  /* 0x0000002000207245 */ /* 0x000fe20000201400 */
[----:B------:R-:W-:Y:S01]  /*5af0*/  FFMA.FTZ R163, R38, -UR5, R163 ;  /* 0x8000000526a37c23 */ /* 0x000fe200080100a3 */
[----:B------:R-:W-:Y:S02]  /*5b00*/  I2FP.F32.S32 R23, R22 ;  /* 0x0000001600177245 */ /* 0x000fe40000201400 */
[----:B------:R-:W-:Y:S01]  /*5b10*/  I2FP.F32.S32 R21, R20 ;  /* 0x0000001400157245 */ /* 0x000fe20000201400 */
[----:B------:R-:W3:Y:S01]  /*5b20*/  MUFU.TANH R71, R71 ;  /* 0x0000004700477308 */ /* 0x000ee20000002400 */
[----:B------:R-:W-:Y:S01]  /*5b30*/  I2FP.F32.S32 R166, R19 ;  /* 0x0000001300a67245 */ /* 0x000fe20000201400 */
[----:B--2---:R-:W-:Y:S01]  /*5b40*/  FFMA.FTZ R173, R173, -UR5, R64 ;  /* 0x80000005adad7c23 */ /* 0x004fe20008010040 */
[----:B------:R-:W-:Y:S01]  /*5b50*/  FSEL R15, R15, -INF , !P5 ;  /* 0xff8000000f0f7808 */ /* 0x000fe20006800000 */
[----:B------:R-:W-:Y:S01]  /*5b60*/  FFMA.FTZ R17, R32, -UR5, R17 ;  /* 0x8000000520117c23 */ /* 0x000fe20008010011 */
[----:B------:R-:W-:Y:S01]  /*5b70*/  FSEL R12, R12, -INF , !P5 ;  /* 0xff8000000c0c7808 */ /* 0x000fe20006800000 */
[----:B------:R-:W-:Y:S01]  /*5b80*/  FFMA.FTZ R70, R23, -UR5, R70 ;  /* 0x8000000517467c23 */ /* 0x000fe20008010046 */
[----:B------:R-:W-:Y:S01]  /*5b90*/  FSEL R11, R11, -INF , !P3 ;  /* 0xff8000000b0b7808 */ /* 0x000fe20005800000 */
[----:B------:R-:W2:Y:S01]  /*5ba0*/  MUFU.TANH R66, R66 ;  /* 0x0000004200427308 */ /* 0x000ea20000002400 */
[----:B------:R-:W-:Y:S01]  /*5bb0*/  FSEL R8, R8, -INF , !P3 ;  /* 0xff80000008087808 */ /* 0x000fe20005800000 */
[----:B-1----:R-:W-:Y:S01]  /*5bc0*/  FFMA.FTZ R171, R24, -UR5, R65 ;  /* 0x8000000518ab7c23 */ /* 0x002fe20008010041 */
[----:B------:R-:W-:-:S02]  /*5bd0*/  FSEL R9, R9, -INF , !P2 ;  /* 0xff80000009097808 */ /* 0x000fc40005000000 */
[-C--:B------:R-:W-:Y:S02]  /*5be0*/  ISETP.GE.AND P5, PT, R48, R133.reuse, PT ;  /* 0x000000853000720c */ /* 0x080fe40003fa6270 */
[-C--:B------:R-:W-:Y:S01]  /*5bf0*/  ISETP.GE.AND P3, PT, R46, R133.reuse, PT ;  /* 0x000000852e00720c */ /* 0x080fe20003f66270 */
[----:B------:R-:W1:Y:S01]  /*5c00*/  MUFU.TANH R67, R67 ;  /* 0x0000004300437308 */ /* 0x000e620000002400 */
[----:B---3--:R-:W-:Y:S01]  /*5c10*/  FFMA.FTZ R172, R172, -UR5, R71 ;  /* 0x80000005acac7c23 */ /* 0x008fe20008010047 */
[----:B------:R-:W-:Y:S02]  /*5c20*/  ISETP.GE.AND P2, PT, R44, R133, PT ;  /* 0x000000852c00720c */ /* 0x000fe40003f46270 */
[----:B------:R-:W-:Y:S02]  /*5c30*/  FSEL R165, R165, -INF , !P6 ;  /* 0xff800000a5a57808 */ /* 0x000fe40007000000 */
[----:B------:R-:W-:Y:S02]  /*5c40*/  FSEL R168, R17, -INF , !P6 ;  /* 0xff80000011a87808 */ /* 0x000fe40007000000 */
[----:B------:R-:W-:Y:S01]  /*5c50*/  FSEL R163, R163, -INF , !P5 ;  /* 0xff800000a3a37808 */ /* 0x000fe20006800000 */
[----:B--2---:R-:W-:Y:S01]  /*5c60*/  FFMA.FTZ R170, R21, -UR5, R66 ;  /* 0x8000000515aa7c23 */ /* 0x004fe20008010042 */
[----:B------:R-:W-:-:S02]  /*5c70*/  FSEL R178, R16, -INF , !P5 ;  /* 0xff80000010b27808 */ /* 0x000fc40006800000 */
[----:B------:R-:W-:Y:S02]  /*5c80*/  FSEL R177, R177, -INF , !P4 ;  /* 0xff800000b1b17808 */ /* 0x000fe40006000000 */
[----:B------:R-:W-:Y:S02]  /*5c90*/  FSEL R174, R70, -INF , !P4 ;  /* 0xff80000046ae7808 */ /* 0x000fe40006000000 */
[----:B------:R-:W-:Y:S01]  /*5ca0*/  FSEL R175, R175, -INF , !P3 ;  /* 0xff800000afaf7808 */ /* 0x000fe20005800000 */
[----:B-1----:R-:W-:Y:S01]  /*5cb0*/  FFMA.FTZ R166, R166, -UR5, R67 ;  /* 0x80000005a6a67c23 */ /* 0x002fe20008010043 */
        /* <DEDUP_REMOVED lines=69> */
.L_x_4750:
[----:B------:R-:W-:-:S04]  /*6110*/  LEA R80, -R80, RZ, 0x6 ;  /* 0x000000ff50507211 */ /* 0x000fc800078e31ff */
[----:B------:R-:W-:-:S07]  /*6120*/  SHF.R.S32.HI R35, RZ, 0x1f, R80 ;  /* 0x0000001fff237819 */ /* 0x000fce0000011450 */
.L_x_4751:
        /* <DEDUP_REMOVED lines=33> */
[----:B-----5:R-:W-:-:S02]  /*6340*/  @!P4 LEA R24, P5, R34, R22, 0x1 ;  /* 0x000000162218c211 */ /* 0x020fc400078a08ff */
[----:B------:R-:W-:Y:S01]  /*6350*/  @!P2 LEA.HI.X R39, R39, R25, R4, 0x1, P1 ;  /* 0x000000192727a211 */ /* 0x000fe200008f0c04 */
        /* <DEDUP_REMOVED lines=8> */
[----:B------:R-:W-:Y:S01]  /*63e0*/  IADD3 R4, P5, R210, R32, RZ ;  /* 0x00000020d2047210 */ /* 0x000fe20007fbe0ff */
[----:B------:R-:W-:Y:S01]  /*63f0*/  @!P3 IMAD.X R34, R3, 0x1, R144, P1 ;  /* 0x000000010322b824 */ /* 0x000fe200008e0690 */
[----:B-1----:R-:W-:Y:S01]  /*6400*/  @!P3 LEA R42, P1, R43, R20, 0x1 ;  /* 0x000000142b2ab211 */ /* 0x002fe200078208ff */
[----:B------:R-:W-:Y:S01]  /*6410*/  @!PT LDS RZ, [RZ] ;  /* 0x00000000fffff984 */ /* 0x000fe20000000800 */
[----:B------:R-:W-:Y:S01]  /*6420*/  @!PT LDS RZ, [RZ] ;  /* 0x00000000fffff984 */ /* 0x000fe20000000800 */
[----:B------:R-:W-:Y:S01]  /*6430*/  @!PT LDS RZ, [RZ] ;  /* 0x00000000fffff984 */ /* 0x000fe20000000800 */
[----:B------:R-:W-:Y:S02]  /*6440*/  @!P2 LDGSTS.E.BYPASS.LTC128B.128 [R211+0xa000], desc[UR14][R38.64+0x100] ;  /* 0x0a00010026d3afae */ /* 0x000fe4000b901d4e */
[----:B------:R-:W-:Y:S01]  /*6450*/  IMAD.X R45, R209, 0x1, R3, P5 ;  /* 0x00000001d12d7824 */ /* 0x000fe200028e0603 */
[----:B------:R-:W-:Y:S01]  /*6460*/  @!P3 LEA.HI.X R43, R43, R21, R34, 0x1, P1 ;  /* 0x000000152b2bb211 */ /* 0x000fe200008f0c22 */
[----:B------:R4:W-:Y:S01]  /*6470*/  @P4 STS.128 [R211+0x6800], RZ ;  /* 0x006800ffd3004388 */ /* 0x0009e20000000c00 */
        /* <DEDUP_REMOVED lines=79> */
.L_x_4753:
[----:B------:R-:W-:Y:S05]  /*6970*/  BSYNC B0 ;  /* 0x0000000000007941 */ /* 0x000fea0003800000 */
.L_x_4752:
[----:B------:R-:W0:Y:S01]  /*6980*/  LDGDEPBAR ;  /* 0x00000000000079af */ /* 0x000e220000000000 */
[----:B------:R-:W-:-:S04]  /*6990*/  IADD3 R135, P1, R80, R135, RZ ;  /* 0x0000008750877210 */ /* 0x000fc80007f3e0ff */
[----:B------:R-:W-:-:S09]  /*69a0*/  IADD3.X R144, R35, R144, RZ, P1, !PT ;  /* 0x0000009023907210 */ /* 0x000fd20000ffe4ff */
.L_x_4749:
        /* <DEDUP_REMOVED lines=309> */
[----:B------:R-:W-:Y:S01]  /*7d00*/  ULEA UR6, -UR6, URZ, 0x6 ;  /* 0x0000003f06067291 */ /* 0x000fe2000f8e313f */
[----:B------:R-:W-:Y:S01]  /*7d10*/  IMAD.MOV.U32 R135, RZ, RZ, R132 ;  /* 0x000000ffff877224 */ /* 0x000fe200078e0084 */
[----:B------:R-:W-:Y:S02]  /*7d20*/  UIADD3 UR13, UR13, -0x2, URZ ;  /* 0xfffffffe0d0d7890 */ /* 0x000fe4000fffe03f */
[----:B------:R-:W-:Y:S02]  /*7d30*/  USHF.R.S32.HI UR4, URZ, 0x1f, UR6 ;  /* 0x0000001f3f047899 */ /* 0x000fe40008011406 */
[----:B------:R-:W-:Y:S01]  /*7d40*/  MOV R217, UR6 ;  /* 0x0000000600d97c02 */ /* 0x000fe20008000f00 */
[----:B------:R-:W-:Y:S01]  /*7d50*/  ULDC UR11, c[0x0][0x2d0] ;  /* 0x0000b400000b7ab9 */ /* 0x000fe20000000800 */
[----:B------:R-:W-:Y:S01]  /*7d60*/  ULDC UR9, c[0x0][0x39c] ;  /* 0x0000e70000097ab9 */ /* 0x000fe20000000800 */
[----:B------:R-:W-:Y:S01]  /*7d70*/  ULDC UR8, c[0x0][0x248] ;  /* 0x0000920000087ab9 */ /* 0x000fe20000000800 */
[----:B------:R-:W-:Y:S01]  /*7d80*/  MOV R216, UR4 ;  /* 0x0000000400d87c02 */ /* 0x000fe20008000f00 */
[----:B------:R-:W-:Y:S01]  /*7d90*/  ULDC UR4, c[0x0][0x2ec] ;  /* 0x0000bb0000047ab9 */ /* 0x000fe20000000800 */
[----:B-1----:R-:W-:Y:S01]  /*7da0*/  LOP3.LUT R5, R0, 0x3, RZ, 0xc0, !PT ;  /* 0x0000000300057812 */ /* 0x002fe200078ec0ff */
[----:B------:R-:W-:-:S04]  /*7db0*/  IMAD.MOV.U32 R0, RZ, RZ, R3 ;  /* 0x000000ffff007224 */ /* 0x000fc800078e0003 */
[----:B------:R-:W-:-:S05]  /*7dc0*/  IMAD R218, R5, -0x2, R2 ;  /* 0xfffffffe05da7824 */ /* 0x000fca00078e0202 */
[----:B------:R-:W-:-:S07]  /*7dd0*/  IADD3 R218, R133, R218, -R134 ;  /* 0x000000da85da7210 */ /* 0x000fce0007ffe886 */
.L_x_4758:
        /* <DEDUP_REMOVED lines=73> */
.L_x_4755:
        /* <DEDUP_REMOVED lines=268> */
[----:B------:R1:W1:Y:S01]  /*9330*/  MUFU.TANH R173, R134 ;  /* 0x0000008600ad7308 */ /* 0x0002620000002400 */
[----:B------:R-:W-:Y:S01]  /*9340*/  FMUL.FTZ R236, R17, UR9 ;  /* 0x0000000911ec7c20 */ /* 0x000fe20008410000 */
[----:B------:R-:W-:Y:S01]  /*9350*/  FMUL.FTZ R239, R18, UR9 ;  /* 0x0000000912ef7c20 */ /* 0x000fe20008410000 */
[----:B------:R-:W-:Y:S01]  /*9360*/  FMUL.FTZ R238, R19, UR9 ;  /* 0x0000000913ee7c20 */ /* 0x000fe20008410000 */
[----:B------:R-:W-:Y:S06]  /*9370*/  HMMA.16816.F32.BF16 R32, R176, R138, R32 ;  /* 0x0000008ab020723c */ /* 0x000fec0000041820 */
[----:B------:R5:W2:Y:S10]  /*9380*/  MUFU.TANH R171, R133 ;  /* 0x0000008500ab7308 */ /* 0x000ab40000002400 */
[----:B------:R3:W2:Y:S01]  /*9390*/  MUFU.TANH R172, R225 ;  /* 0x000000e100ac7308 */ /* 0x0006a20000002400 */
[----:B-1----:R-:W-:Y:S09]  /*93a0*/  FMUL.FTZ R134, R28, UR9 ;  /* 0x000000091c867c20 */ /* 0x002ff20008410000 */
[----:B------:R1:W1:Y:S01]  /*93b0*/  MUFU.TANH R174, R222 ;  /* 0x000000de00ae7308 */ /* 0x0002620000002400 */
[----:B-----5:R-:W-:Y:S01]  /*93c0*/  FMUL.FTZ R133, R30, UR9 ;  /* 0x000000091e857c20 */ /* 0x020fe20008410000 */
[----:B------:R-:W-:Y:S08]  /*93d0*/  FMUL.FTZ R242, R29, UR9 ;  /* 0x000000091df27c20 */ /* 0x000ff00008410000 */
[----:B------:R5:W2:Y:S01]  /*93e0*/  MUFU.TANH R162, R134 ;  /* 0x0000008600a27308 */ /* 0x000aa20000002400 */
[----:B---3--:R-:W-:Y:S09]  /*93f0*/  FMUL.FTZ R225, R26, UR9 ;  /* 0x000000091ae17c20 */ /* 0x008ff20008410000 */
[----:B------:R3:W2:Y:S01]  /*9400*/  MUFU.TANH R151, R133 ;  /* 0x0000008500977308 */ /* 0x0006a20000002400 */
[----:B-1----:R-:W-:Y:S09]  /*9410*/  FMUL.FTZ R222, R27, UR9 ;  /* 0x000000091bde7c20 */ /* 0x002ff20008410000 */
[----:B------:R1:W1:Y:S01]  /*9420*/  MUFU.TANH R146, R241 ;  /* 0x000000f100927308 */ /* 0x0002620000002400 */
[----:B-----5:R-:W-:Y:S09]  /*9430*/  FMUL.FTZ R134, R34, UR9 ;  /* 0x0000000922867c20 */ /* 0x020ff20008410000 */
[----:B------:R5:W2:Y:S01]  /*9440*/  MUFU.TANH R144, R240 ;  /* 0x000000f000907308 */ /* 0x000aa20000002400 */
[----:B---3--:R-:W-:Y:S09]  /*9450*/  FMUL.FTZ R133, R35, UR9 ;  /* 0x0000000923857c20 */ /* 0x008ff20008410000 */
[----:B------:R3:W2:Y:S01]  /*9460*/  MUFU.TANH R147, R225 ;  /* 0x000000e100937308 */ /* 0x0006a20000002400 */
[----:B-1----:R-:W-:Y:S09]  /*9470*/  FMUL.FTZ R241, R31, UR9 ;  /* 0x000000091ff17c20 */ /* 0x002ff20008410000 */
[----:B------:R-:W1:Y:S01]  /*9480*/  MUFU.TANH R227, R227 ;  /* 0x000000e300e37308 */ /* 0x000e620000002400 */
[----:B-----5:R-:W-:Y:S09]  /*9490*/  FMUL.FTZ R240, R33, UR9 ;  /* 0x0000000921f07c20 */ /* 0x020ff20008410000 */
[----:B------:R-:W1:Y:S01]  /*94a0*/  MUFU.TANH R229, R229 ;  /* 0x000000e500e57308 */ /* 0x000e620000002400 */
[----:B---3--:R-:W-:Y:S09]  /*94b0*/  FMUL.FTZ R225, R32, UR9 ;  /* 0x0000000920e17c20 */ /* 0x008ff20008410000 */
[----:B------:R-:W3:Y:S10]  /*94c0*/  MUFU.TANH R228, R228 ;  /* 0x000000e400e47308 */ /* 0x000ef40000002400 */
        /* <DEDUP_REMOVED lines=15> */
[----:B------:R1:W1:Y:S10]  /*95c0*/  MUFU.TANH R150, R240 ;  /* 0x000000f000967308 */ /* 0x0002740000002400 */
[----:B------:R-:W1:Y:S01]  /*95d0*/  MUFU.TANH R134, R134 ;  /* 0x0000008600867308 */ /* 0x000e620000002400 */
[----:B-----5:R-:W-:Y:S09]  /*95e0*/  MOV R225, R3 ;  /* 0x0000000300e17202 */ /* 0x020ff20000000f00 */
[----:B------:R-:W1:Y:S01]  /*95f0*/  MUFU.TANH R133, R133 ;  /* 0x0000008500857308 */ /* 0x000e620000002400 */
[----:B--234-:R-:W-:Y:S05]  /*9600*/  @!P0 BRA `(.L_x_4756) ;  /* 0x0000000800708947 */ /* 0x01cfea0003800000 */
[----:B------:R-:W-:Y:S01]  /*9610*/  PLOP3.LUT P0, PT, PT, PT, UP1, 0x40, 0x0 ;  /* 0x000000000000781c */ /* 0x000fe20003f0e818 */
[----:B------:R-:W-:Y:S04]  /*9620*/  ULEA UR7, -UR8, URZ, 0x6 ;  /* 0x0000003f08077291 */ /* 0x000fe8000f8e313f */
[----:B------:R-:W-:Y:S02]  /*9630*/  USHF.R.S32.HI UR6, URZ, 0x1f, UR7 ;  /* 0x0000001f3f067899 */ /* 0x000fe40008011407 */
[----:B------:R-:W-:Y:S04]  /*9640*/  IMAD.U32 R8, RZ, RZ, UR7 ;  /* 0x00000007ff087e24 */ /* 0x000fe8000f8e00ff */
[----:B------:R-:W-:Y:S02]  /*9650*/  MOV R4, UR6 ;  /* 0x0000000600047c02 */ /* 0x000fe40008000f00 */
[----:B------:R-:W-:Y:S05]  /*9660*/  @P0 BRA `(.L_x_4757) ;  /* 0x0000000000f40947 */ /* 0x000fea0003800000 */
[----:B------:R-:W2:Y:S01]  /*9670*/  LDC R4, c[0x0][0x380] ;  /* 0x0000e000ff047b82 */ /* 0x000ea20000000800 */
[----:B------:R-:W-:Y:S04]  /*9680*/  USHF.L.U32 UR6, UR13, 0x6, URZ ;  /* 0x000000060d067899 */ /* 0x000fe8000800063f */
[----:B------:R-:W-:Y:S02]  /*9690*/  UIADD3 UR7, UR6, -0x40, URZ ;  /* 0xffffffc006077890 */ /* 0x000fe4000fffe03f */
[----:B------:R-:W-:Y:S04]  /*96a0*/  IABS R6, UR6 ;  /* 0x0000000600067c13 */ /* 0x000fe80008000000 */
[----:B------:R-:W-:Y:S02]  /*96b0*/  IABS R5, UR7 ;  /* 0x0000000700057c13 */ /* 0x000fe40008000000 */
[----:B--2---:R-:W-:Y:S04]  /*96c0*/  IABS R2, R4 ;  /* 0x0000000400027213 */ /* 0x004fe80000000000 */
[----:B------:R-:W2:Y:S10]  /*96d0*/  I2F.RP R7, R2 ;  /* 0x0000000200077306 */ /* 0x000eb40000209400 */
[----:B--2---:R-:W2:Y:S02]  /*96e0*/  MUFU.RCP R3, R7 ;  /* 0x0000000700037308 */ /* 0x004ea40000001000 */
[----:B--2---:R-:W-:Y:S08]  /*96f0*/  VIADD R8, R3, 0xffffffe ;  /* 0x0ffffffe03087836 */ /* 0x004ff00000000000 */
[----:B------:R-:W2:Y:S02]  /*9700*/  F2I.FTZ.U32.TRUNC.NTZ R9, R8 ;  /* 0x0000000800097305 */ /* 0x000ea4000021f000 */
[--C-:B--2---:R-:W-:Y:S01]  /*9710*/  IMAD.MOV R3, RZ, RZ, -R9.reuse ;  /* 0x000000ffff037224 */ /* 0x104fe200078e0a09 */
        /* <DEDUP_REMOVED lines=19> */
[----:B------:R-:W2:Y:S01]  /*9850*/  LDC R5, c[0x0][0x24c] ;  /* 0x00009300ff057b82 */ /* 0x000ea20000000800 */
[----:B------:R-:W-:Y:S04]  /*9860*/  LOP3.LUT R2, R4, UR7, RZ, 0x3c, !PT ;  /* 0x0000000704027c12 */ /* 0x000fe8000f8e3cff */
[----:B------:R-:W-:Y:S02]  /*9870*/  ISETP.GE.AND P0, PT, R2, RZ, PT ;  /* 0x000000ff0200720c */ /* 0x000fe40003f06270 */
[----:B------:R-:W-:Y:S03]  /*9880*/  LOP3.LUT R2, RZ, R4, RZ, 0x33, !PT ;  /* 0x00000004ff027212 */ /* 0x000fe600078e33ff */
[----:B------:R-:W-:Y:S01]  /*9890*/  @P2 VIADD R8, R8, 0x1 ;  /* 0x0000000108082836 */ /* 0x000fe20000000000 */
[----:B------:R-:W-:Y:S01]  /*98a0*/  ISETP.NE.AND P2, PT, R4, RZ, PT ;  /* 0x000000ff0400720c */ /* 0x000fe20003f45270 */
[----:B------:R-:W-:Y:S04]  /*98b0*/  @P6 VIADD R9, R9, 0x1 ;  /* 0x0000000109096836 */ /* 0x000fe80000000000 */
[----:B------:R-:W-:Y:S02]  /*98c0*/  @!P1 IMAD.MOV R9, RZ, RZ, -R9 ;  /* 0x000000ffff099224 */ /* 0x000fe400078e0a09 */
[----:B------:R-:W-:Y:S03]  /*98d0*/  @!P0 IADD3 R8, -R8, RZ, RZ ;  /* 0x000000ff08088210 */ /* 0x000fe60007ffe1ff */
[C---:B------:R-:W-:Y:S02]  /*98e0*/  SEL R9, R2.reuse, R9, !P2 ;  /* 0x0000000902097207 */ /* 0x040fe40005000000 */
[----:B------:R-:W-:Y:S02]  /*98f0*/  SEL R3, R2, R8, !P2 ;  /* 0x0000000802037207 */ /* 0x000fe40005000000 */
[-C--:B------:R-:W-:Y:S02]  /*9900*/  LEA R10, P0, R9, R214.reuse, 0x2 ;  /* 0x000000d6090a7211 */ /* 0x080fe400078010ff */
[----:B------:R-:W-:Y:S02]  /*9910*/  LEA R12, P1, R3, R214, 0x2 ;  /* 0x000000d6030c7211 */ /* 0x000fe400078210ff */
[CC--:B------:R-:W-:Y:S01]  /*9920*/  LEA.HI.X.SX32 R11, R9.reuse, R215.reuse, 0x2, P0 ;  /* 0x000000d7090b7211 */ /* 0x0c0fe200000f16ff */
[----:B------:R-:W-:Y:S01]  /*9930*/  IMAD.IADD R9, R9, 0x1, -R3 ;  /* 0x0000000109097824 */ /* 0x000fe200078e0a03 */
[----:B------:R-:W-:Y:S02]  /*9940*/  LEA.HI.X.SX32 R13, R3, R215, 0x2, P1 ;  /* 0x000000d7030d7211 */ /* 0x000fe400008f16ff */
[----:B------:R-:W3:Y:S01]  /*9950*/  LDC.64 R2, c[0x0][0x230] ;  /* 0x00008c00ff027b82 */ /* 0x000ee20000000a00 */
[----:B------:R-:W-:Y:S01]  /*9960*/  IMAD R8, R9, R4, -0x40 ;  /* 0xffffffc009087424 */ /* 0x000fe200078e0204 */
[----:B------:R-:W4:Y:S04]  /*9970*/  LDG.E R7, desc[UR14][R10.64] ;  /* 0x0000000e0a077981 */ /* 0x000f28000c1e1900 */
[----:B------:R-:W4:Y:S01]  /*9980*/  LDG.E R6, desc[UR14][R12.64] ;  /* 0x0000000e0c067981 */ /* 0x000f22000c1e1900 */
[----:B------:R-:W-:Y:S05]  /*9990*/  SHF.R.S32.HI R4, RZ, 0x1f, R8 ;  /* 0x0000001fff047819 */ /* 0x000fea0000011408 */
[----:B------:R-:W-:Y:S04]  /*99a0*/  IMAD R4, R4, UR8, RZ ;  /* 0x0000000804047c24 */ /* 0x000fe8000f8e02ff */
[C---:B--2---:R-:W-:Y:S02]  /*99b0*/  IMAD R4, R8.reuse, R5, R4 ;  /* 0x0000000508047224 */ /* 0x044fe400078e0204 */
[----:B------:R-:W-:Y:S04]  /*99c0*/  IMAD.WIDE.U32 R8, R8, UR8, RZ ;  /* 0x0000000808087c25 */ /* 0x000fe8000f8e00ff */
[----:B------:R-:W-:Y:S01]  /*99d0*/  IMAD.IADD R9, R9, 0x1, R4 ;  /* 0x0000000109097824 */ /* 0x000fe200078e0204 */
[----:B----4-:R-:W-:Y:S04]  /*99e0*/  IADD3 R6, -R7, R6, RZ ;  /* 0x0000000607067210 */ /* 0x010fe80007ffe1ff */
[----:B------:R-:W-:Y:S01]  /*99f0*/  SHF.R.S32.HI R5, RZ, 0x1f, R6 ;  /* 0x0000001fff057819 */ /* 0x000fe20000011406 */
[CC--:B---3--:R-:W-:Y:S04]  /*9a00*/  IMAD.WIDE.U32 R8, R6.reuse, R2.reuse, R8 ;  /* 0x0000000206087225 */ /* 0x0c8fe800078e0008 */
[----:B------:R-:W-:Y:S04]  /*9a10*/  IMAD R5, R5, R2, RZ ;  /* 0x0000000205057224 */ /* 0x000fe800078e02ff */
[----:B------:R-:W-:Y:S05]  /*9a20*/  IMAD R5, R6, R3, R5 ;  /* 0x0000000306057224 */ /* 0x000fea00078e0205 */
[----:B------:R-:W-:Y:S07]  /*9a30*/  IADD3 R4, R9, R5, RZ ;  /* 0x0000000509047210 */ /* 0x000fee0007ffe0ff */
.L_x_4757:
        /* <DEDUP_REMOVED lines=89> */
.L_x_4756:
[----:B------:R-:W-:Y:S01]  /*9fd0*/  MOV R3, UR13 ;  /* 0x0000000d00037c02 */ /* 0x000fe20008000f00 */
[----:B------:R-:W-:Y:S04]  /*9fe0*/  LDSM.16.MT88.4 R28, [R197+0xc000] ;  /* 0x00c00000c51c783b */ /* 0x000fe80000004200 */
[----:B--2---:R-:W-:Y:S05]  /*9ff0*/  IMAD R8, R3, -0x40, R218 ;  /* 0xffffffc003087824 */ /* 0x004fea00078e02da */
[C---:B------:R-:W-:Y:S02]  /*a000*/  IADD3 R19, R8.reuse, 0x8, RZ ;  /* 0x0000000808137810 */ /* 0x040fe40007ffe0ff */
[C---:B------:R-:W-:Y:S02]  /*a010*/  IADD3 R18, R8.reuse, 0x7, RZ ;  /* 0x0000000708127810 */ /* 0x040fe40007ffe0ff */
[----:B------:R-:W-:Y:S02]  /*a020*/  IADD3 R17, R8, -0x1, RZ ;  /* 0xffffffff08117810 */ /* 0x000fe40007ffe0ff */
        /* <DEDUP_REMOVED lines=42> */
[C---:B------:R-:W-:Y:S02]  /*a2d0*/  @!P5 IADD3 R9, -R8.reuse, 0x21, RZ ;  /* 0x000000210809d810 */ /* 0x040fe40007ffe1ff */
[----:B------:R-:W-:Y:S02]  /*a2e0*/  I2FP.F32.S32 R21, R20 ;  /* 0x0000001400157245 */ /* 0x000fe40000201400 */
[C---:B------:R-:W-:Y:S02]  /*a2f0*/  @!P4 IADD3 R7, -R8.reuse, 0x28, RZ ;  /* 0x000000280807c810 */ /* 0x040fe40007ffe1ff */
[C---:B------:R-:W-:Y:S01]  /*a300*/  @!P3 IADD3 R6, -R8.reuse, 0x29, RZ ;  /* 0x000000290806b810 */ /* 0x040fe20007ffe1ff */
[C---:B-1----:R-:W-:Y:S01]  /*a310*/  FFMA.FTZ R230, R21.reuse, -UR5, R230 ;  /* 0x8000000515e67c23 */ /* 0x042fe200080100e6 */
[C---:B------:R-:W-:Y:S02]  /*a320*/  @!P2 IADD3 R5, -R8.reuse, 0x30, RZ ;  /* 0x000000300805a810 */ /* 0x040fe40007ffe1ff */
[C---:B------:R-:W-:Y:S02]  /*a330*/  @!P1 IADD3 R2, -R8.reuse, 0x31, RZ ;  /* 0x0000003108029810 */ /* 0x040fe40007ffe1ff */
[C---:B------:R-:W-:Y:S02]  /*a340*/  @!P0 IADD3 R4, -R8.reuse, 0x38, RZ ;  /* 0x0000003808048810 */ /* 0x040fe40007ffe1ff */
[----:B------:R-:W-:Y:S01]  /*a350*/  @!P6 IADD3 R3, -R8, 0x39, RZ ;  /* 0x000000390803e810 */ /* 0x000fe20007ffe1ff */
[----:B------:R-:W-:Y:S01]  /*a360*/  FFMA.FTZ R8, R21, -UR5, R132 ;  /* 0x8000000515087c23 */ /* 0x000fe20008010084 */
[----:B------:R-:W-:Y:S01]  /*a370*/  I2FP.F32.S32 R17, R17 ;  /* 0x0000001100117245 */ /* 0x000fe20000201400 */
[----:B------:R-:W-:Y:S01]  /*a380*/  LDSM.16.MT88.4 R20, [R198+0xc000] ;  /* 0x00c00000c614783b */ /* 0x000fe20000004200 */
[----:B------:R-:W-:Y:S02]  /*a390*/  I2FP.F32.S32 R19, R19 ;  /* 0x0000001300137245 */ /* 0x000fe40000201400 */
[----:B------:R-:W-:Y:S01]  /*a3a0*/  I2FP.F32.S32 R16, R16 ;  /* 0x0000001000107245 */ /* 0x000fe20000201400 */
[----:B------:R-:W-:Y:S01]  /*a3b0*/  FFMA.FTZ R224, R17, -UR5, R224 ;  /* 0x8000000511e07c23 */ /* 0x000fe200080100e0 */
[----:B------:R-:W-:Y:S01]  /*a3c0*/  I2FP.F32.S32 R139, R14 ;  /* 0x0000000e008b7245 */ /* 0x000fe20000201400 */
[----:B------:R-:W-:Y:S01]  /*a3d0*/  FFMA.FTZ R226, R19, -UR5, R226 ;  /* 0x8000000513e27c23 */ /* 0x000fe200080100e2 */
[----:B------:R-:W-:Y:S01]  /*a3e0*/  I2FP.F32.S32 R14, R13 ;  /* 0x0000000d000e7245 */ /* 0x000fe20000201400 */
[C---:B------:R-:W-:Y:S01]  /*a3f0*/  FFMA.FTZ R143, R16.reuse, -UR5, R235 ;  /* 0x80000005108f7c23 */ /* 0x040fe200080100eb */
        /* <DEDUP_REMOVED lines=11> */
[----:B------:R-:W-:Y:S01]  /*a4b0*/  FFMA.FTZ R141, R15, -UR5, R234 ;  /* 0x800000050f8d7c23 */ /* 0x000fe200080100ea */
[----:B------:R-:W-:Y:S01]  /*a4c0*/  FMNMX.FTZ R15, R227, R14, !PT ;  /* 0x0000000ee30f7209 */ /* 0x000fe20007810000 */
[----:B------:R-:W-:Y:S01]  /*a4d0*/  FFMA.FTZ R233, R17, -UR5, R233 ;  /* 0x8000000511e97c23 */ /* 0x000fe200080100e9 */
[C---:B------:R-:W-:Y:S01]  /*a4e0*/  FFMA.FTZ R142, R139.reuse, -UR5, R232 ;  /* 0x800000058b8e7c23 */ /* 0x040fe200080100e8 */
[----:B------:R-:W-:Y:S01]  /*a4f0*/  FMNMX.FTZ R17, R228, R13, !PT ;  /* 0x0000000de4117209 */ /* 0x000fe20007810000 */
[----:B------:R-:W-:Y:S01]  /*a500*/  FFMA.FTZ R139, R139, -UR5, R239 ;  /* 0x800000058b8b7c23 */ /* 0x000fe200080100ef */
[----:B------:R-:W-:Y:S02]  /*a510*/  I2FP.F32.S32 R13, R10 ;  /* 0x0000000a000d7245 */ /* 0x000fe40000201400 */
[----:B------:R-:W-:Y:S02]  /*a520*/  FMNMX.FTZ R10, R230, R15, !PT ;  /* 0x0000000fe60a7209 */ /* 0x000fe40007810000 */
[----:B------:R-:W-:Y:S01]  /*a530*/  I2FP.F32.S32 R12, R12 ;  /* 0x0000000c000c7245 */ /* 0x000fe20000201400 */
[C---:B------:R-:W-:Y:S01]  /*a540*/  FFMA.FTZ R172, R13.reuse, -UR5, R172 ;  /* 0x800000050dac7c23 */ /* 0x040fe200080100ac */
[----:B------:R-:W-:Y:S01]  /*a550*/  FMNMX.FTZ R17, R142, R17, !PT ;  /* 0x000000118e117209 */ /* 0x000fe20007810000 */
[----:B------:R-:W-:Y:S01]  /*a560*/  FFMA.FTZ R147, R13, -UR5, R147 ;  /* 0x800000050d937c23 */ /* 0x000fe20008010093 */
[----:B------:R-:W-:Y:S01]  /*a570*/  FMNMX.FTZ R10, R233, R10, !PT ;  /* 0x0000000ae90a7209 */ /* 0x000fe20007810000 */
[C---:B------:R-:W-:Y:S01]  /*a580*/  FFMA.FTZ R138, R12.reuse, -UR5, R237 ;  /* 0x800000050c8a7c23 */ /* 0x040fe200080100ed */
[----:B------:R-:W-:Y:S01]  /*a590*/  I2FP.F32.S32 R11, R11 ;  /* 0x0000000b000b7245 */ /* 0x000fe20000201400 */
[----:B------:R-:W-:Y:S01]  /*a5a0*/  FFMA.FTZ R173, R12, -UR5, R173 ;  /* 0x800000050cad7c23 */ /* 0x000fe200080100ad */
[----:B------:R-:W-:Y:S01]  /*a5b0*/  FMNMX.FTZ R17, R140, R17, !PT ;  /* 0x000000118c117209 */ /* 0x000fe20007810000 */
[----:B------:R-:W-:Y:S01]  /*a5c0*/  LDSM.16.MT88.4 R12, [R200+0xc000] ;  /* 0x00c00000c80c783b */ /* 0x000fe20000004200 */
        /* <DEDUP_REMOVED lines=52> */
[----:B------:R-:W-:Y:S01]  /*a910*/  FADD.FTZ R0, -R3, R0 ;  /* 0x0000000003007221 */ /* 0x000fe20000010100 */
[C---:B------:R-:W-:Y:S01]  /*a920*/  FSETP.NEU.FTZ.AND P0, PT, R132.reuse, -INF , PT ;  /* 0xff8000008400780b */ /* 0x040fe20003f1d000 */
[C---:B------:R-:W-:Y:S01]  /*a930*/  FMUL.FTZ R161, R132.reuse, UR4 ;  /* 0x0000000484a17c20 */ /* 0x040fe20008410000 */
[----:B------:R-:W-:Y:S01]  /*a940*/  FADD.FTZ R2, -R132, R135 ;  /* 0x0000008784027221 */ /* 0x000fe20000010100 */
[----:B------:R-:W-:Y:S03]  /*a950*/  FMUL.FTZ R6, R0, UR4 ;  /* 0x0000000400067c20 */ /* 0x000fe60008410000 */
        /* <DEDUP_REMOVED lines=42> */
[----:B------:R-:W-:Y:S01]  /*ac00*/  FMUL.FTZ R33, R2, R105 ;  /* 0x0000006902217220 */ /* 0x000fe20000410000 */
[--C-:B------:R-:W-:Y:S01]  /*ac10*/  FFMA.FTZ R168, R141, UR4, -R148.reuse ;  /* 0x000000048da87c23 */ /* 0x100fe20008010894 */
[--C-:B------:R-:W-:Y:S01]  /*ac20*/  FFMA.FTZ R169, R139, UR4, -R148.reuse ;  /* 0x000000048ba97c23 */ /* 0x100fe20008010894 */
[----:B------:R-:W-:Y:S03]  /*ac30*/  LDSM.16.MT88.4 R104, [R196+0xe000] ;  /* 0x00e00000c468783b */ /* 0x000fe60000004200 */
[----:B------:R-:W3:Y:S01]  /*ac40*/  MUFU.EX2 R154, R154 ;  /* 0x0000009a009a7308 */ /* 0x000ee20000000800 */
[----:B-1----:R-:W-:Y:S01]  /*ac50*/  F2FP.BF16.F32.PACK_AB R124, R156, R159 ;  /* 0x0000009f9c7c723e */ /* 0x002fe200000010ff */
[--C-:B------:R-:W-:Y:S01]  /*ac60*/  FFMA.FTZ R170, R137, UR4, -R148.reuse ;  /* 0x0000000489aa7c23 */ /* 0x100fe20008010894 */
[--C-:B------:R-:W-:Y:S01]  /*ac70*/  FFMA.FTZ R177, R144, UR4, -R161.reuse ;  /* 0x0000000490b17c23 */ /* 0x100fe200080108a1 */
[--C-:B------:R-:W-:Y:S01]  /*ac80*/  FFMA.FTZ R178, R145, UR4, -R148.reuse ;  /* 0x0000000491b27c23 */ /* 0x100fe20008010894 */
[--C-:B------:R-:W-:Y:S01]  /*ac90*/  FFMA.FTZ R181, R149, UR4, -R148.reuse ;  /* 0x0000000495b57c23 */ /* 0x100fe20008010894 */
[C---:B------:R-:W-:Y:S01]  /*aca0*/  FMUL.FTZ R36, R2.reuse, R36 ;  /* 0x0000002402247220 */ /* 0x040fe20000410000 */
[----:B------:R-:W-:Y:S03]  /*acb0*/  LDSM.16.MT88.4 R112, [R200+0xc800] ;  /* 0x00c80000c870783b */ /* 0x000fe60000004200 */
[----:B------:R-:W-:Y:S01]  /*acc0*/  MUFU.EX2 R157, R157 ;  /* 0x0000009d009d7308 */ /* 0x000fe20000000800 */
[----:B------:R-:W-:Y:S01]  /*acd0*/  FMUL.FTZ R37, R2, R37 ;  /* 0x0000002502257220 */ /* 0x000fe20000410000 */
[C---:B------:R-:W-:Y:S01]  /*ace0*/  FMUL.FTZ R38, R0.reuse, R38 ;  /* 0x0000002600267220 */ /* 0x040fe20000410000 */
[----:B------:R-:W-:Y:S01]  /*acf0*/  FMUL.FTZ R39, R0, R39 ;  /* 0x0000002700277220 */ /* 0x000fe20000410000 */
[C---:B------:R-:W-:Y:S01]  /*ad00*/  FMUL.FTZ R40, R2.reuse, R40 ;  /* 0x0000002802287220 */ /* 0x040fe20000410000 */
[----:B------:R-:W-:Y:S01]  /*ad10*/  FMUL.FTZ R41, R2, R41 ;  /* 0x0000002902297220 */ /* 0x000fe20000410000 */
[----:B------:R-:W-:Y:S01]  /*ad20*/  FMUL.FTZ R42, R0, R42 ;  /* 0x0000002a002a7220 */ /* 0x000fe20000410000 */
[----:B------:R-:W-:Y:S03]  /*ad30*/  LDSM.16.MT88.4 R120, [R197+0xc800] ;  /* 0x00c80000c578783b */ /* 0x000fe60000004200 */
[----:B------:R-:W1:Y:S01]  /*ad40*/  MUFU.EX2 R153, R153 ;  /* 0x0000009900997308 */ /* 0x000e620000000800 */
[----:B---3--:R-:W-:Y:S01]  /*ad50*/  F2FP.BF16.F32.PACK_AB R126, R154, R155 ;  /* 0x0000009b9a7e723e */ /* 0x008fe200000010ff */
[----:B------:R-:W-:Y:S01]  /*ad60*/  FMUL.FTZ R43, R0, R43 ;  /* 0x0000002b002b7220 */ /* 0x000fe20000410000 */
[C---:B------:R-:W-:Y:S01]  /*ad70*/  FMUL.FTZ R44, R2.reuse, R44 ;  /* 0x0000002c022c7220 */ /* 0x040fe20000410000 */
[----:B------:R-:W-:Y:S01]  /*ad80*/  FMUL.FTZ R45, R2, R45 ;  /* 0x0000002d022d7220 */ /* 0x000fe20000410000 */
[C---:B------:R-:W-:Y:S01]  /*ad90*/  FMUL.FTZ R46, R0.reuse, R46 ;  /* 0x0000002e002e7220 */ /* 0x040fe20000410000 */
[----:B------:R-:W-:Y:S01]  /*ada0*/  FMUL.FTZ R47, R0, R47 ;  /* 0x0000002f002f7220 */ /* 0x000fe20000410000 */
[----:B------:R-:W-:Y:S03]  /*adb0*/  LDSM.16.MT88.4 R136, [R198+0xe800] ;  /* 0x00e80000c688783b */ /* 0x000fe60000004200 */
[----:B------:R-:W-:Y:S01]  /*adc0*/  MUFU.EX2 R152, R152 ;  /* 0x0000009800987308 */ /* 0x000fe20000000800 */
[C---:B------:R-:W-:Y:S01]  /*add0*/  FMUL.FTZ R48, R2.reuse, R48 ;  /* 0x0000003002307220 */ /* 0x040fe20000410000 */
[----:B------:R-:W-:Y:S01]  /*ade0*/  FMUL.FTZ R49, R2, R49 ;  /* 0x0000003102317220 */ /* 0x000fe20000410000 */
[C---:B------:R-:W-:Y:S01]  /*adf0*/  FMUL.FTZ R50, R0.reuse, R50 ;  /* 0x0000003200327220 */ /* 0x040fe20000410000 */
[----:B------:R-:W-:Y:S01]  /*ae00*/  FMUL.FTZ R51, R0, R51 ;  /* 0x0000003300337220 */ /* 0x000fe20000410000 */
[C---:B------:R-:W-:Y:S01]  /*ae10*/  FMUL.FTZ R52, R2.reuse, R52 ;  /* 0x0000003402347220 */ /* 0x040fe20000410000 */
[----:B------:R-:W-:Y:S01]  /*ae20*/  FMUL.FTZ R53, R2, R53 ;  /* 0x0000003502357220 */ /* 0x000fe20000410000 */
[----:B------:R-:W-:Y:S03]  /*ae30*/  LDSM.16.MT88.4 R140, [R197+0xe800] ;  /* 0x00e80000c58c783b */ /* 0x000fe60000004200 */
[----:B------:R-:W3:Y:S01]  /*ae40*/  MUFU.EX2 R135, R135 ;  /* 0x0000008700877308 */ /* 0x000ee20000000800 */
[----:B-1----:R-:W-:Y:S01]  /*ae50*/  F2FP.BF16.F32.PACK_AB R125, R153, R157 ;  /* 0x0000009d997d723e */ /* 0x002fe200000010ff */
        /* <DEDUP_REMOVED lines=26> */
[----:B------:R-:W1:Y:S01]  /*b000*/  MUFU.EX2 R164, R164 ;  /* 0x000000a400a47308 */ /* 0x000e620000000800 */
[----:B------:R-:W-:Y:S01]  /*b010*/  ISETP.LT.AND P0, PT, R208, UR13, PT ;  /* 0x0000000dd0007c0c */ /* 0x000fe2000bf01270 */
[C---:B------:R-:W-:Y:S01]  /*b020*/  FMUL.FTZ R12, R2.reuse, R116 ;  /* 0x00000074020c7220 */ /* 0x040fe20000410000 */
[----:B------:R-:W-:Y:S03]  /*b030*/  FMUL.FTZ R13, R2, R117 ;  /* 0x00000075020d7220 */ /* 0x000fe60000410000 */
[C---:B------:R-:W-:Y:S01]  /*b040*/  FMUL.FTZ R14, R0.reuse, R118 ;  /* 0x00000076000e7220 */ /* 0x040fe20000410000 */
[----:B------:R-:W-:Y:S01]  /*b050*/  FMUL.FTZ R15, R0, R119 ;  /* 0x00000077000f7220 */ /* 0x000fe20000410000 */
[----:B------:R-:W-:Y:S01]  /*b060*/  UIADD3 UR13, UR13, -0x1, URZ ;  /* 0xffffffff0d0d7890 */ /* 0x000fe2000fffe03f */
[----:B------:R-:W3:Y:S01]  /*b070*/  LDSM.16.MT88.4 R116, [R200+0xe000] ;  /* 0x00e00000c874783b */ /* 0x000ee20000004200 */
[C---:B------:R-:W-:Y:S01]  /*b080*/  FMUL.FTZ R76, R2.reuse, R76 ;  /* 0x0000004c024c7220 */ /* 0x040fe20000410000 */
[----:B------:R-:W-:Y:S01]  /*b090*/  FMUL.FTZ R77, R2, R77 ;  /* 0x0000004d024d7220 */ /* 0x000fe20000410000 */
[C---:B------:R-:W-:Y:S01]  /*b0a0*/  FMUL.FTZ R78, R0.reuse, R78 ;  /* 0x0000004e004e7220 */ /* 0x040fe20000410000 */
[----:B------:R-:W-:Y:S01]  /*b0b0*/  FMUL.FTZ R79, R0, R79 ;  /* 0x0000004f004f7220 */ /* 0x000fe20000410000 */
[C---:B------:R-:W-:Y:S01]  /*b0c0*/  HMMA.16816.F32.BF16 R12, R124.reuse, R20, R12 ;  /* 0x000000147c0c723c */ /* 0x040fe2000004180c */
[----:B------:R-:W-:Y:S02]  /*b0d0*/  MUFU.EX2 R166, R166 ;  /* 0x000000a600a67308 */ /* 0x000fe40000000800 */
[C---:B------:R-:W-:Y:S01]  /*b0e0*/  FMUL.FTZ R80, R2.reuse, R80 ;  /* 0x0000005002507220 */ /* 0x040fe20000410000 */
[----:B------:R-:W-:Y:S01]  /*b0f0*/  FMUL.FTZ R81, R2, R81 ;  /* 0x0000005102517220 */ /* 0x000fe20000410000 */
[----:B------:R-:W-:Y:S01]  /*b100*/  FMUL.FTZ R82, R0, R82 ;  /* 0x0000005200527220 */ /* 0x000fe20000410000 */
[C---:B------:R-:W-:Y:S05]  /*b110*/  HMMA.16816.F32.BF16 R16, R124.reuse, R22, R16 ;  /* 0x000000167c10723c */ /* 0x040fea0000041810 */
[----:B------:R-:W4:Y:S01]  /*b120*/  MUFU.EX2 R165, R165 ;  /* 0x000000a500a57308 */ /* 0x000f220000000800 */
[C---:B------:R-:W-:Y:S01]  /*b130*/  FMUL.FTZ R20, R2.reuse, R108 ;  /* 0x0000006c02147220 */ /* 0x040fe20000410000 */
[----:B------:R-:W-:Y:S01]  /*b140*/  FMUL.FTZ R21, R2, R109 ;  /* 0x0000006d02157220 */ /* 0x000fe20000410000 */
[C---:B------:R-:W-:Y:S03]  /*b150*/  FMUL.FTZ R22, R0.reuse, R110 ;  /* 0x0000006e00167220 */ /* 0x040fe60000410000 */
[C---:B------:R-:W-:Y:S02]  /*b160*/  FMUL.FTZ R23, R0.reuse, R111 ;  /* 0x0000006f00177220 */ /* 0x040fe40000410000 */
[----:B------:R-:W5:Y:S01]  /*b170*/  LDSM.16.MT88.4 R108, [R198+0xe000] ;  /* 0x00e00000c66c783b */ /* 0x000f620000004200 */
[----:B------:R-:W-:Y:S01]  /*b180*/  FMUL.FTZ R83, R0, R83 ;  /* 0x0000005300537220 */ /* 0x000fe20000410000 */
[C---:B------:R-:W-:Y:S01]  /*b190*/  FMUL.FTZ R84, R2.reuse, R84 ;  /* 0x0000005402547220 */ /* 0x040fe20000410000 */
[----:B------:R-:W-:Y:S01]  /*b1a0*/  FMUL.FTZ R85, R2, R85 ;  /* 0x0000005502557220 */ /* 0x000fe20000410000 */
[C---:B------:R-:W-:Y:S01]  /*b1b0*/  FMUL.FTZ R86, R0.reuse, R86 ;  /* 0x0000005600567220 */ /* 0x040fe20000410000 */
[C---:B------:R-:W-:Y:S01]  /*b1c0*/  HMMA.16816.F32.BF16 R20, R124.reuse, R28, R20 ;  /* 0x0000001c7c14723c */ /* 0x040fe20000041814 */
[----:B------:R-:W-:Y:S02]  /*b1d0*/  MUFU.EX2 R167, R167 ;  /* 0x000000a700a77308 */ /* 0x000fe40000000800 */
[----:B------:R-:W-:Y:S01]  /*b1e0*/  FMUL.FTZ R87, R0, R87 ;  /* 0x0000005700577220 */ /* 0x000fe20000410000 */
[C---:B------:R-:W-:Y:S01]  /*b1f0*/  FMUL.FTZ R88, R2.reuse, R88 ;  /* 0x0000005802587220 */ /* 0x040fe20000410000 */
[C---:B------:R-:W-:Y:S01]  /*b200*/  FMUL.FTZ R89, R2.reuse, R89 ;  /* 0x0000005902597220 */ /* 0x040fe20000410000 */
[C---:B------:R-:W-:Y:S05]  /*b210*/  HMMA.16816.F32.BF16 R24, R124.reuse, R30, R24 ;  /* 0x0000001e7c18723c */ /* 0x040fea0000041818 */
[----:B------:R-:W4:Y:S01]  /*b220*/  MUFU.EX2 R168, R168 ;  /* 0x000000a800a87308 */ /* 0x000f220000000800 */
[C---:B------:R-:W-:Y:S01]  /*b230*/  FMUL.FTZ R28, R2.reuse, R100 ;  /* 0x00000064021c7220 */ /* 0x040fe20000410000 */
[----:B------:R-:W-:Y:S01]  /*b240*/  FMUL.FTZ R29, R2, R101 ;  /* 0x00000065021d7220 */ /* 0x000fe20000410000 */
[C---:B------:R-:W-:Y:S03]  /*b250*/  FMUL.FTZ R30, R0.reuse, R102 ;  /* 0x00000066001e7220 */ /* 0x040fe60000410000 */
[C---:B------:R-:W-:Y:S02]  /*b260*/  FMUL.FTZ R31, R0.reuse, R103 ;  /* 0x00000067001f7220 */ /* 0x040fe40000410000 */
[----:B------:R-:W1:Y:S01]  /*b270*/  LDSM.16.MT88.4 R100, [R197+0xe000] ;  /* 0x00e00000c564783b */ /* 0x000e620000004200 */
[C---:B------:R-:W-:Y:S01]  /*b280*/  FMUL.FTZ R90, R0.reuse, R90 ;  /* 0x0000005a005a7220 */ /* 0x040fe20000410000 */
[----:B------:R-:W-:Y:S01]  /*b290*/  FMUL.FTZ R91, R0, R91 ;  /* 0x0000005b005b7220 */ /* 0x000fe20000410000 */
[----:B------:R-:W-:Y:S01]  /*b2a0*/  MUFU.EX2 R169, R169 ;  /* 0x000000a900a97308 */ /* 0x000fe20000000800 */
[C---:B------:R-:W-:Y:S01]  /*b2b0*/  FMUL.FTZ R92, R2.reuse, R92 ;  /* 0x0000005c025c7220 */ /* 0x040fe20000410000 */
[C---:B--2---:R-:W-:Y:S03]  /*b2c0*/  HMMA.16816.F32.BF16 R28, R124.reuse, R128, R28 ;  /* 0x000000807c1c723c */ /* 0x044fe6000004181c */
[----:B------:R-:W-:Y:S01]  /*b2d0*/  FMUL.FTZ R93, R2, R93 ;  /* 0x0000005d025d7220 */ /* 0x000fe20000410000 */
[C---:B------:R-:W-:Y:S01]  /*b2e0*/  FMUL.FTZ R94, R0.reuse, R94 ;  /* 0x0000005e005e7220 */ /* 0x040fe20000410000 */
[----:B------:R-:W-:Y:S01]  /*b2f0*/  FMUL.FTZ R95, R0, R95 ;  /* 0x0000005f005f7220 */ /* 0x000fe20000410000 */
[C---:B------:R-:W-:Y:S01]  /*b300*/  HMMA.16816.F32.BF16 R32, R124.reuse, R130, R32 ;  /* 0x000000827c20723c */ /* 0x040fe20000041820 */
[----:B------:R-:W-:Y:S01]  /*b310*/  LDSM.16.MT88.4 R128, [R196+0xc800] ;  /* 0x00c80000c480783b */ /* 0x000fe20000004200 */
        /* <DEDUP_REMOVED lines=8> */
[C---:B-----5:R-:W-:Y:S02]  /*b3a0*/  HMMA.16816.F32.BF16 R44, R124.reuse, R108, R44 ;  /* 0x0000006c7c2c723c */ /* 0x060fe4000004182c */
[----:B------:R-:W-:Y:S03]  /*b3b0*/  MUFU.EX2 R178, R178 ;  /* 0x000000b200b27308 */ /* 0x000fe60000000800 */
[----:B------:R-:W-:Y:S01]  /*b3c0*/  FMUL.FTZ R99, R0, R99 ;  /* 0x0000006300637220 */ /* 0x000fe20000410000 */
[C---:B------:R-:W-:Y:S01]  /*b3d0*/  HMMA.16816.F32.BF16 R48, R124.reuse, R110, R48 ;  /* 0x0000006e7c30723c */ /* 0x040fe20000041830 */
[----:B------:R-:W3:Y:S05]  /*b3e0*/  LDSM.16.MT88.4 R108, [R200+0x10000] ;  /* 0x01000000c86c783b */ /* 0x000eea0000004200 */
[----:B------:R-:W-:Y:S01]  /*b3f0*/  MUFU.EX2 R181, R181 ;  /* 0x000000b500b57308 */ /* 0x000fe20000000800 */
[--C-:B------:R-:W-:Y:S01]  /*b400*/  FFMA.FTZ R175, R174, UR4, -R161.reuse ;  /* 0x00000004aeaf7c23 */ /* 0x100fe200080108a1 */
[C---:B-1----:R-:W-:Y:S03]  /*b410*/  HMMA.16816.F32.BF16 R52, R124.reuse, R100, R52 ;  /* 0x000000647c34723c */ /* 0x042fe60000041834 */
[--C-:B------:R-:W-:Y:S03]  /*b420*/  FFMA.FTZ R174, R146, UR4, -R161.reuse ;  /* 0x0000000492ae7c23 */ /* 0x100fe600080108a1 */
[C---:B------:R-:W-:Y:S01]  /*b430*/  HMMA.16816.F32.BF16 R56, R124.reuse, R102, R56 ;  /* 0x000000667c38723c */ /* 0x040fe20000041838 */
[----:B------:R-:W1:Y:S01]  /*b440*/  LDSM.16.MT88.4 R100, [R198+0x10000] ;  /* 0x01000000c664783b */ /* 0x000e620000004200 */
[----:B------:R-:W-:Y:S03]  /*b450*/  MUFU.EX2 R175, R175 ;  /* 0x000000af00af7308 */ /* 0x000fe60000000800 */
[--C-:B------:R-:W-:Y:S01]  /*b460*/  FFMA.FTZ R176, R171, UR4, -R148.reuse ;  /* 0x00000004abb07c23 */ /* 0x100fe20008010894 */
[C---:B------:R-:W-:Y:S06]  /*b470*/  HMMA.16816.F32.BF16 R60, R124.reuse, R104, R60 ;  /* 0x000000687c3c723c */ /* 0x040fec000004183c */
[----:B------:R-:W-:Y:S01]  /*b480*/  MUFU.EX2 R174, R174 ;  /* 0x000000ae00ae7308 */ /* 0x000fe20000000800 */
[--C-:B------:R-:W-:Y:S01]  /*b490*/  FFMA.FTZ R171, R147, UR4, -R148.reuse ;  /* 0x0000000493ab7c23 */ /* 0x100fe20008010894 */
[C---:B------:R-:W-:Y:S01]  /*b4a0*/  HMMA.16816.F32.BF16 R64, R124.reuse, R106, R64 ;  /* 0x0000006a7c40723c */ /* 0x040fe20000041840 */
[----:B------:R-:W5:Y:S02]  /*b4b0*/  LDSM.16.MT88.4 R104, [R197+0x10000] ;  /* 0x01000000c568783b */ /* 0x000f640000004200 */
[--C-:B------:R-:W-:Y:S01]  /*b4c0*/  FFMA.FTZ R172, R172, UR4, -R161.reuse ;  /* 0x00000004acac7c23 */ /* 0x100fe200080108a1 */
[--C-:B------:R-:W-:Y:S01]  /*b4d0*/  FFMA.FTZ R173, R173, UR4, -R148.reuse ;  /* 0x00000004adad7c23 */ /* 0x100fe20008010894 */
[--C-:B------:R-:W-:Y:S01]  /*b4e0*/  FFMA.FTZ R162, R162, UR4, -R161.reuse ;  /* 0x00000004a2a27c23 */ /* 0x100fe200080108a1 */
[--C-:B------:R-:W-:Y:S03]  /*b4f0*/  FFMA.FTZ R179, R160, UR4, -R161.reuse ;  /* 0x00000004a0b37c23 */ /* 0x100fe600080108a1 */
[----:B------:R-:W-:Y:S01]  /*b500*/  LDSM.16.MT88.4 R144, [R196+0xf000] ;  /* 0x00f00000c490783b */ /* 0x000fe20000004200 */
[----:B------:R-:W-:Y:S01]  /*b510*/  MUFU.EX2 R176, R176 ;  /* 0x000000b000b07308 */ /* 0x000fe20000000800 */
[--C-:B------:R-:W-:Y:S01]  /*b520*/  FFMA.FTZ R160, R151, UR4, -R148.reuse ;  /* 0x0000000497a07c23 */ /* 0x100fe20008010894 */
[--C-:B------:R-:W-:Y:S01]  /*b530*/  FFMA.FTZ R158, R158, UR4, -R161.reuse ;  /* 0x000000049e9e7c23 */ /* 0x100fe200080108a1 */
[----:B------:R-:W-:Y:S01]  /*b540*/  FFMA.FTZ R161, R150, UR4, -R161 ;  /* 0x0000000496a17c23 */ /* 0x000fe200080108a1 */
[--C-:B------:R-:W-:Y:S01]  /*b550*/  FFMA.FTZ R134, R134, UR4, -R148.reuse ;  /* 0x0000000486867c23 */ /* 0x100fe20008010894 */
[----:B------:R-:W-:Y:S01]  /*b560*/  FFMA.FTZ R148, R133, UR4, -R148 ;  /* 0x0000000485947c23 */ /* 0x000fe20008010894 */
[----:B------:R-:W-:Y:S01]  /*b570*/  FFMA.FTZ R159, R2, R223, R159 ;  /* 0x000000df029f7223 */ /* 0x000fe2000001009f */
[C---:B---3--:R-:W-:Y:S03]  /*b580*/  HMMA.16816.F32.BF16 R68, R124.reuse, R108, R68 ;  /* 0x0000006c7c44723c */ /* 0x048fe60000041844 */
[----:B------:R-:W3:Y:S01]  /*b590*/  MUFU.EX2 R172, R172 ;  /* 0x000000ac00ac7308 */ /* 0x000ee20000000800 */
[----:B------:R-:W-:Y:S01]  /*b5a0*/  FFMA.FTZ R157, R0, R221, R157 ;  /* 0x000000dd009d7223 */ /* 0x000fe2000001009d */
[----:B------:R-:W-:Y:S01]  /*b5b0*/  FADD.FTZ R156, R156, R159 ;  /* 0x0000009f9c9c7221 */ /* 0x000fe20000010000 */
[----:B------:R-:W-:Y:S01]  /*b5c0*/  MOV R0, R3 ;  /* 0x0000000300007202 */ /* 0x000fe20000000f00 */
[C---:B------:R-:W-:Y:S01]  /*b5d0*/  HMMA.16816.F32.BF16 R72, R124.reuse, R110, R72 ;  /* 0x0000006e7c48723c */ /* 0x040fe20000041848 */
[----:B------:R-:W3:Y:S05]  /*b5e0*/  LDSM.16.MT88.4 R108, [R196+0x10000] ;  /* 0x01000000c46c783b */ /* 0x000eea0000004200 */
[----:B------:R4:W-:Y:S01]  /*b5f0*/  MUFU.EX2 R133, R148 ;  /* 0x0000009400857308 */ /* 0x0009e20000000800 */
[----:B------:R-:W-:Y:S01]  /*b600*/  FADD.FTZ R157, R153, R157 ;  /* 0x0000009d999d7221 */ /* 0x000fe20000010000 */
[C---:B-1----:R-:W-:Y:S08]  /*b610*/  HMMA.16816.F32.BF16 R76, R124.reuse, R100, R76 ;  /* 0x000000647c4c723c */ /* 0x042ff0000004184c */
[----:B------:R-:W1:Y:S01]  /*b620*/  MUFU.EX2 R173, R173 ;  /* 0x000000ad00ad7308 */ /* 0x000e620000000800 */
[C---:B------:R-:W-:Y:S03]  /*b630*/  HMMA.16816.F32.BF16 R80, R124.reuse, R102, R80 ;  /* 0x000000667c50723c */ /* 0x040fe60000041850 */
[----:B------:R-:W-:Y:S03]  /*b640*/  F2FP.BF16.F32.PACK_AB R100, R164, R163 ;  /* 0x000000a3a464723e */ /* 0x000fe600000010ff */
[C---:B-----5:R-:W-:Y:S03]  /*b650*/  HMMA.16816.F32.BF16 R84, R124.reuse, R104, R84 ;  /* 0x000000687c54723c */ /* 0x060fe60000041854 */
[----:B------:R-:W5:Y:S01]  /*b660*/  MUFU.EX2 R171, R171 ;  /* 0x000000ab00ab7308 */ /* 0x000f620000000800 */
[----:B----4-:R-:W-:Y:S01]  /*b670*/  LDSM.16.MT88.4 R148, [R198+0xf800] ;  /* 0x00f80000c694783b */ /* 0x010fe20000004200 */
[----:B------:R-:W-:Y:S01]  /*b680*/  F2FP.BF16.F32.PACK_AB R102, R165, R166 ;  /* 0x000000a6a566723e */ /* 0x000fe200000010ff */
[C---:B------:R-:W-:Y:S07]  /*b690*/  HMMA.16816.F32.BF16 R88, R124.reuse, R106, R88 ;  /* 0x0000006a7c58723c */ /* 0x040fee0000041858 */
[----:B------:R-:W-:Y:S01]  /*b6a0*/  MUFU.EX2 R162, R162 ;  /* 0x000000a200a27308 */ /* 0x000fe20000000800 */
[----:B------:R-:W4:Y:S03]  /*b6b0*/  LDSM.16.MT88.4 R104, [R200+0xe800] ;  /* 0x00e80000c868783b */ /* 0x000f260000004200 */
[----:B------:R-:W-:Y:S01]  /*b6c0*/  F2FP.BF16.F32.PACK_AB R101, R168, R167 ;  /* 0x000000a7a865723e */ /* 0x000fe200000010ff */
[----:B------:R-:W-:Y:S01]  /*b6d0*/  FADD.FTZ R155, R155, R156 ;  /* 0x0000009c9b9b7221 */ /* 0x000fe20000010000 */
[----:B--2---:R-:W-:Y:S01]  /*b6e0*/  F2FP.BF16.F32.PACK_AB R103, R170, R169 ;  /* 0x000000a9aa67723e */ /* 0x004fe200000010ff */
[----:B------:R-:W-:Y:S03]  /*b6f0*/  FADD.FTZ R152, R152, R157 ;  /* 0x0000009d98987221 */ /* 0x000fe60000010000 */
[----:B------:R-:W2:Y:S01]  /*b700*/  MUFU.EX2 R179, R179 ;  /* 0x000000b300b37308 */ /* 0x000ea20000000800 */
[----:B------:R-:W-:Y:S01]  /*b710*/  FADD.FTZ R154, R154, R155 ;  /* 0x0000009b9a9a7221 */ /* 0x000fe20000010000 */
[----:B------:R-:W-:Y:S01]  /*b720*/  FADD.FTZ R152, R135, R152 ;  /* 0x0000009887987221 */ /* 0x000fe20000010000 */
[----:B------:R-:W-:Y:S02]  /*b730*/  MOV R135, R132 ;  /* 0x0000008400877202 */ /* 0x000fe40000000f00 */
[----:B------:R-:W-:Y:S01]  /*b740*/  FADD.FTZ R163, R163, R154 ;  /* 0x0000009aa3a37221 */ /* 0x000fe20000010000 */
[C---:B---3--:R-:W-:Y:S04]  /*b750*/  HMMA.16816.F32.BF16 R92, R124.reuse, R108, R92 ;  /* 0x0000006c7c5c723c */ /* 0x048fe8000004185c */
[----:B------:R-:W-:Y:S01]  /*b760*/  MUFU.EX2 R158, R158 ;  /* 0x0000009e009e7308 */ /* 0x000fe20000000800 */
[----:B------:R-:W-:Y:S01]  /*b770*/  FADD.FTZ R167, R167, R152 ;  /* 0x00000098a7a77221 */ /* 0x000fe20000010000 */
[----:B------:R-:W-:Y:S01]  /*b780*/  FADD.FTZ R163, R164, R163 ;  /* 0x000000a3a4a37221 */ /* 0x000fe20000010000 */
[----:B------:R-:W-:Y:S01]  /*b790*/  HMMA.16816.F32.BF16 R96, R124, R110, R96 ;  /* 0x0000006e7c60723c */ /* 0x000fe20000041860 */
[----:B------:R-:W3:Y:S06]  /*b7a0*/  LDSM.16.MT88.4 R108, [R196+0xe800] ;  /* 0x00e80000c46c783b */ /* 0x000eec0000004200 */
[----:B------:R-:W2:Y:S01]  /*b7b0*/  MUFU.EX2 R161, R161 ;  /* 0x000000a100a17308 */ /* 0x000ea20000000800 */
[----:B------:R-:W-:Y:S01]  /*b7c0*/  FADD.FTZ R168, R168, R167 ;  /* 0x000000a7a8a87221 */ /* 0x000fe20000010000 */
[C---:B------:R-:W-:Y:S01]  /*b7d0*/  HMMA.16816.F32.BF16 R4, R100.reuse, R112, R4 ;  /* 0x000000706404723c */ /* 0x040fe20000041804 */
[----:B------:R-:W-:Y:S04]  /*b7e0*/  LDSM.16.MT88.4 R124, [R198+0xd000] ;  /* 0x00d00000c67c783b */ /* 0x000fe80000004200 */
[----:B------:R-:W-:Y:S01]  /*b7f0*/  FADD.FTZ R166, R166, R163 ;  /* 0x000000a3a6a67221 */ /* 0x000fe20000010000 */
[C---:B------:R-:W-:Y:S02]  /*b800*/  HMMA.16816.F32.BF16 R8, R100.reuse, R114, R8 ;  /* 0x000000726408723c */ /* 0x040fe40000041808 */
[----:B------:R-:W2:Y:S01]  /*b810*/  MUFU.EX2 R160, R160 ;  /* 0x000000a000a07308 */ /* 0x000ea20000000800 */
[----:B------:R-:W1:Y:S03]  /*b820*/  LDSM.16.MT88.4 R112, [R200+0x10800] ;  /* 0x01080000c870783b */ /* 0x000e660000004200 */
[C---:B------:R-:W-:Y:S06]  /*b830*/  HMMA.16816.F32.BF16 R12, R100.reuse, R116, R12 ;  /* 0x00000074640c723c */ /* 0x040fec000004180c */
[----:B------:R-:W2:Y:S01]  /*b840*/  MUFU.EX2 R134, R134 ;  /* 0x0000008600867308 */ /* 0x000ea20000000800 */
[----:B------:R-:W-:Y:S01]  /*b850*/  FADD.FTZ R169, R169, R168 ;  /* 0x000000a8a9a97221 */ /* 0x000fe20000010000 */
[C---:B------:R-:W-:Y:S01]  /*b860*/  HMMA.16816.F32.BF16 R16, R100.reuse, R118, R16 ;  /* 0x000000766410723c */ /* 0x040fe20000041810 */
[----:B------:R-:W-:Y:S02]  /*b870*/  LDSM.16.MT88.4 R116, [R197+0x10800] ;  /* 0x01080000c574783b */ /* 0x000fe40000004200 */
[----:B------:R-:W-:Y:S03]  /*b880*/  FADD.FTZ R165, R165, R166 ;  /* 0x000000a6a5a57221 */ /* 0x000fe60000010000 */
[C---:B------:R-:W-:Y:S05]  /*b890*/  HMMA.16816.F32.BF16 R20, R100.reuse, R120, R20 ;  /* 0x000000786414723c */ /* 0x040fea0000041814 */
[----:B------:R-:W-:Y:S01]  /*b8a0*/  FADD.FTZ R170, R170, R169 ;  /* 0x000000a9aaaa7221 */ /* 0x000fe20000010000 */
[C---:B------:R-:W-:Y:S01]  /*b8b0*/  HMMA.16816.F32.BF16 R24, R100.reuse, R122, R24 ;  /* 0x0000007a6418723c */ /* 0x040fe20000041818 */
[----:B------:R-:W-:Y:S05]  /*b8c0*/  LDSM.16.MT88.4 R120, [R196+0x10800] ;  /* 0x01080000c478783b */ /* 0x000fea0000004200 */
        /* <DEDUP_REMOVED lines=15> */
[C---:B-1----:R-:W-:Y:S06]  /*b9c0*/  HMMA.16816.F32.BF16 R68, R100.reuse, R112, R68 ;  /* 0x000000706444723c */ /* 0x042fec0000041844 */
[C---:B------:R-:W-:Y:S01]  /*b9d0*/  HMMA.16816.F32.BF16 R72, R100.reuse, R114, R72 ;  /* 0x000000726448723c */ /* 0x040fe20000041848 */
[----:B------:R-:W1:Y:S05]  /*b9e0*/  LDSM.16.MT88.4 R112, [R197+0xd000] ;  /* 0x00d00000c570783b */ /* 0x000e6a0000004200 */
[C---:B----4-:R-:W-:Y:S06]  /*b9f0*/  HMMA.16816.F32.BF16 R76, R100.reuse, R104, R76 ;  /* 0x00000068644c723c */ /* 0x050fec000004184c */
[C---:B------:R-:W-:Y:S05]  /*ba00*/  HMMA.16816.F32.BF16 R80, R100.reuse, R106, R80 ;  /* 0x0000006a6450723c */ /* 0x040fea0000041850 */
[----:B------:R-:W-:Y:S01]  /*ba10*/  F2FP.BF16.F32.PACK_AB R104, R175, R172 ;  /* 0x000000acaf68723e */ /* 0x000fe200000010ff */
[C---:B------:R-:W-:Y:S05]  /*ba20*/  HMMA.16816.F32.BF16 R84, R100.reuse, R116, R84 ;  /* 0x000000746454723c */ /* 0x040fea0000041854 */
[----:B------:R-:W-:Y:S01]  /*ba30*/  F2FP.BF16.F32.PACK_AB R106, R177, R174 ;  /* 0x000000aeb16a723e */ /* 0x000fe200000010ff */
[C---:B------:R-:W-:Y:S01]  /*ba40*/  HMMA.16816.F32.BF16 R88, R100.reuse, R118, R88 ;  /* 0x000000766458723c */ /* 0x040fe20000041858 */
[----:B------:R-:W4:Y:S04]  /*ba50*/  LDSM.16.MT88.4 R116, [R197+0xf000] ;  /* 0x00f00000c574783b */ /* 0x000f280000004200 */
[----:B------:R-:W-:Y:S01]  /*ba60*/  F2FP.BF16.F32.PACK_AB R105, R176, R173 ;  /* 0x000000adb069723e */ /* 0x000fe200000010ff */
[C---:B------:R-:W-:Y:S05]  /*ba70*/  HMMA.16816.F32.BF16 R92, R100.reuse, R120, R92 ;  /* 0x00000078645c723c */ /* 0x040fea000004185c */
[----:B-----5:R-:W-:Y:S01]  /*ba80*/  F2FP.BF16.F32.PACK_AB R107, R178, R171 ;  /* 0x000000abb26b723e */ /* 0x020fe200000010ff */
[----:B------:R-:W-:Y:S01]  /*ba90*/  HMMA.16816.F32.BF16 R96, R100, R122, R96 ;  /* 0x0000007a6460723c */ /* 0x000fe20000041860 */
[----:B------:R-:W5:Y:S04]  /*baa0*/  LDSM.16.MT88.4 R100, [R200+0x11000] ;  /* 0x01100000c864783b */ /* 0x000f680000004200 */
[----:B------:R-:W-:Y:S01]  /*bab0*/  FADD.FTZ R172, R172, R165 ;  /* 0x000000a5acac7221 */ /* 0x000fe20000010000 */
[C---:B---3--:R-:W-:Y:S03]  /*bac0*/  HMMA.16816.F32.BF16 R4, R104.reuse, R108, R4 ;  /* 0x0000006c6804723c */ /* 0x048fe60000041804 */
[----:B------:R-:W-:Y:S02]  /*bad0*/  LDSM.16.MT88.4 R120, [R198+0xd800] ;  /* 0x00d80000c678783b */ /* 0x000fe40000004200 */
[----:B------:R-:W-:Y:S01]  /*bae0*/  FADD.FTZ R173, R173, R170 ;  /* 0x000000aaadad7221 */ /* 0x000fe20000010000 */
[C---:B------:R-:W-:Y:S05]  /*baf0*/  HMMA.16816.F32.BF16 R8, R104.reuse, R110, R8 ;  /* 0x0000006e6808723c */ /* 0x040fea0000041808 */
[----:B------:R-:W3:Y:S01]  /*bb00*/  LDSM.16.MT88.4 R108, [R198+0x11000] ;  /* 0x01100000c66c783b */ /* 0x000ee20000004200 */
[C---:B------:R-:W-:Y:S05]  /*bb10*/  HMMA.16816.F32.BF16 R12, R104.reuse, R124, R12 ;  /* 0x0000007c680c723c */ /* 0x040fea000004180c */
[----:B------:R-:W-:Y:S01]  /*bb20*/  FADD.FTZ R175, R175, R172 ;  /* 0x000000acafaf7221 */ /* 0x000fe20000010000 */
[C---:B------:R-:W-:Y:S05]  /*bb30*/  HMMA.16816.F32.BF16 R16, R104.reuse, R126, R16 ;  /* 0x0000007e6810723c */ /* 0x040fea0000041810 */
        /* <DEDUP_REMOVED lines=11> */
[C---:B------:R-:W-:Y:S06]  /*bbf0*/  HMMA.16816.F32.BF16 R36, R104.reuse, R136, R36 ;  /* 0x000000886824723c */ /* 0x040fec0000041824 */
[C---:B------:R-:W-:Y:S05]  /*bc00*/  HMMA.16816.F32.BF16 R40, R104.reuse, R138, R40 ;  /* 0x0000008a6828723c */ /* 0x040fea0000041828 */
[----:B--2---:R-:W-:Y:S01]  /*bc10*/  F2FP.BF16.F32.PACK_AB R136, R179, R162 ;  /* 0x000000a2b388723e */ /* 0x004fe200000010ff */
[C---:B------:R-:W-:Y:S05]  /*bc20*/  HMMA.16816.F32.BF16 R44, R104.reuse, R140, R44 ;  /* 0x0000008c682c723c */ /* 0x040fea000004182c */
[----:B------:R-:W-:Y:S01]  /*bc30*/  F2FP.BF16.F32.PACK_AB R138, R161, R158 ;  /* 0x0000009ea18a723e */ /* 0x000fe200000010ff */
[C---:B------:R-:W-:Y:S01]  /*bc40*/  HMMA.16816.F32.BF16 R48, R104.reuse, R142, R48 ;  /* 0x0000008e6830723c */ /* 0x040fe20000041830 */
[----:B------:R-:W-:Y:S04]  /*bc50*/  LDSM.16.MT88.4 R140, [R196+0xd800] ;  /* 0x00d80000c48c783b */ /* 0x000fe80000004200 */
[----:B------:R-:W-:Y:S01]  /*bc60*/  F2FP.BF16.F32.PACK_AB R137, R181, R160 ;  /* 0x000000a0b589723e */ /* 0x000fe200000010ff */
[C---:B----4-:R-:W-:Y:S05]  /*bc70*/  HMMA.16816.F32.BF16 R52, R104.reuse, R116, R52 ;  /* 0x000000746834723c */ /* 0x050fea0000041834 */
[----:B------:R-:W-:Y:S01]  /*bc80*/  F2FP.BF16.F32.PACK_AB R139, R133, R134 ;  /* 0x00000086858b723e */ /* 0x000fe200000010ff */
        /* <DEDUP_REMOVED lines=20> */
[C---:B--2---:R-:W-:Y:S06]  /*bdd0*/  HMMA.16816.F32.BF16 R92, R104.reuse, R116, R92 ;  /* 0x00000074685c723c */ /* 0x044fec000004185c */
[----:B------:R-:W-:Y:S06]  /*bde0*/  HMMA.16816.F32.BF16 R96, R104, R118, R96 ;  /* 0x000000766860723c */ /* 0x000fec0000041860 */
[C---:B------:R-:W-:Y:S01]  /*bdf0*/  HMMA.16816.F32.BF16 R124, R136.reuse, R128, R4 ;  /* 0x00000080887c723c */ /* 0x040fe20000041804 */
[----:B------:R-:W1:Y:S05]  /*be00*/  LDSM.16.MT88.4 R4, [R197+0xf800] ;  /* 0x00f80000c504783b */ /* 0x000e6a0000004200 */
[C---:B------:R-:W-:Y:S03]  /*be10*/  HMMA.16816.F32.BF16 R128, R136.reuse, R130, R8 ;  /* 0x000000828880723c */ /* 0x040fe60000041808 */
[----:B------:R-:W2:Y:S03]  /*be20*/  LDSM.16.MT88.4 R8, [R196+0xf800] ;  /* 0x00f80000c408783b */ /* 0x000ea60000004200 */
[C---:B------:R-:W-:Y:S05]  /*be30*/  HMMA.16816.F32.BF16 R116, R136.reuse, R120, R12 ;  /* 0x000000788874723c */ /* 0x040fea000004180c */
[----:B------:R-:W3:Y:S01]  /*be40*/  LDSM.16.MT88.4 R12, [R200+0x11800] ;  /* 0x01180000c80c783b */ /* 0x000ee20000004200 */
[C---:B------:R-:W-:Y:S06]  /*be50*/  HMMA.16816.F32.BF16 R120, R136.reuse, R122, R16 ;  /* 0x0000007a8878723c */ /* 0x040fec0000041810 */
[C---:B----4-:R-:W-:Y:S01]  /*be60*/  HMMA.16816.F32.BF16 R108, R136.reuse, R100, R20 ;  /* 0x00000064886c723c */ /* 0x050fe20000041814 */
        /* <DEDUP_REMOVED lines=25> */
.L_x_4754:
        /* <DEDUP_REMOVED lines=267> */
.L_x_4760:
[----:B------:R-:W-:Y:S05]  /*d0b0*/  BSYNC B0 ;  /* 0x0000000000007941 */ /* 0x000fea0003800000 */
.L_x_4759:
        /* <DEDUP_REMOVED lines=37> */
.L_x_4762:
[----:B------:R-:W-:Y:S05]  /*d310*/  BSYNC B0 ;  /* 0x0000000000007941 */ /* 0x000fea0003800000 */
.L_x_4761:
        /* <DEDUP_REMOVED lines=14> */
.L_x_4764:
[----:B------:R-:W-:Y:S05]  /*d400*/  BSYNC B0 ;  /* 0x0000000000007941 */ /* 0x000fea0003800000 */
.L_x_4763:
        /* <DEDUP_REMOVED lines=13> */
.L_x_4766:
[----:B------:R-:W-:Y:S05]  /*d4e0*/  BSYNC B0 ;  /* 0x0000000000007941 */ /* 0x000fea0003800000 */
.L_x_4765:
        /* <DEDUP_REMOVED lines=13> */
.L_x_4768:
[----:B------:R-:W-:Y:S05]  /*d5c0*/  BSYNC B0 ;  /* 0x0000000000007941 */ /* 0x000fea0003800000 */
.L_x_4767:
        /* <DEDUP_REMOVED lines=13> */
.L_x_4770:
[----:B------:R-:W-:Y:S05]  /*d6a0*/  BSYNC B0 ;  /* 0x0000000000007941 */ /* 0x000fea0003800000 */
.L_x_4769:
        /* <DEDUP_REMOVED lines=13> */
.L_x_4772:
[----:B------:R-:W-:Y:S05]  /*d780*/  BSYNC B0 ;  /* 0x0000000000007941 */ /* 0x000fea0003800000 */
.L_x_4771:
        /* <DEDUP_REMOVED lines=13> */
.L_x_4774:
[----:B------:R-:W-:Y:S05]  /*d860*/  BSYNC B0 ;  /* 0x0000000000007941 */ /* 0x000fea0003800000 */
.L_x_4773:
        /* <DEDUP_REMOVED lines=11> */
.L_x_4775:
        /* <DEDUP_REMOVED lines=14> */
.L_x_7959:


//--------------------- .text._ZN5flash24flash_fwd_splitkv_kernelI23Flash_fwd_kernel_traitsILi192ELi64ELi64ELi4ELb0ELb0EN7cutlass10bfloat16_tE19Flash_kernel_traitsILi192ELi64ELi64ELi4ES3_EELb0ELb0ELb0ELb0ELb1ELb0ELb1ELb1EEEvNS_16Flash_fwd_paramsE --------------------------
	.section	.text._ZN5flash24flash_fwd_splitkv_kernelI23Flash_fwd_kernel_traitsILi192ELi64ELi64ELi4ELb0ELb0EN7cutlass10bfloat16_tE19Flash_kernel_traitsILi192ELi64ELi64ELi4ES3_EELb0ELb0ELb0ELb0ELb1ELb0ELb1ELb1EEEvNS_16Flash_fwd_paramsE,"ax",@progbits
	.align	128
        .global         _ZN5flash24flash_fwd_splitkv_kernelI23Flash_fwd_kernel_traitsILi192ELi64ELi64ELi4ELb0ELb0EN7cutlass10bfloat16_tE19Flash_kernel_traitsILi192ELi64ELi64ELi4ES3_EELb0ELb0ELb0ELb0ELb1ELb0ELb1ELb1EEEvNS_16Flash_fwd_paramsE
        .type           _ZN5flash24flash_fwd_splitkv_kernelI23Flash_fwd_kernel_traitsILi192ELi64ELi64ELi4ELb0ELb0EN7cutlass10bfloat16_tE19Flash_kernel_traitsILi192ELi64ELi64ELi4ES3_EELb0ELb0ELb0ELb0ELb1ELb0ELb1ELb1EEEvNS_16Flash_fwd_paramsE,@function
        .size           _ZN5flash24flash_fwd_splitkv_kernelI23Flash_fwd_kernel_traitsILi192ELi64ELi64ELi4ELb0ELb0EN7cutlass10bfloat16_tE19Flash_kernel_traitsILi192ELi64ELi64ELi4ES3_EELb0ELb0ELb0ELb0ELb1ELb0ELb1ELb1EEEvNS_16Flash_fwd_paramsE,(.L_x_7960 - _ZN5flash24flash_fwd_splitkv_kernelI23Flash_fwd_kernel_traitsILi192ELi64ELi64ELi4ELb0ELb0EN7cutlass10bfloat16_tE19Flash_kernel_traitsILi192ELi64ELi64ELi4ES3_EELb0ELb0ELb0ELb0ELb1ELb0ELb1ELb1EEEvNS_16Flash_fwd_paramsE)
        .other          _ZN5flash24flash_fwd_splitkv_kernelI23Flash_fwd_kernel_traitsILi192ELi64ELi64ELi4ELb0ELb0EN7cutlass10bfloat16_tE19Flash_kernel_traitsILi192ELi64ELi64ELi4ES3_EELb0ELb0ELb0ELb0ELb1ELb0ELb1ELb1EEEvNS_16Flash_fwd_paramsE,@"STO_CUDA_ENTRY STV_DEFAULT"
_ZN5flash24flash_fwd_splitkv_kernelI23Flash_fwd_kernel_traitsILi192ELi64ELi64ELi4ELb0ELb0EN7cutlass10bfloat16_tE19Flash_kernel_traitsILi192ELi64ELi64ELi4ES3_EELb0ELb0ELb0ELb0ELb1ELb0ELb1ELb1EEEvNS_16Flash_fwd_paramsE:
.text._ZN5flash24flash_fwd_splitkv_kernelI23Flash_fwd_kernel_traitsILi192ELi64ELi64ELi4ELb0ELb0EN7cutlass10bfloat16_tE19Flash_kernel_traitsILi192ELi64ELi64ELi4ES3_EELb0ELb0ELb0ELb0ELb1ELb0ELb1ELb1EEEvNS_16Flash_fwd_paramsE:
[----:B------:R-:W-:Y:S08]  /*0000*/  LDC R1, c[0x0][0x28] ;  /* 0x00000a00ff017b82 */ /* 0x000ff00000000800 */
[----:B------:R-:W1:Y:S01]  /*0010*/  LDC R5, c[0x0][0x270] ;  /* 0x00009c00ff057b82 */ /* 0x000e620000000800 */
[----:B------:R-:W-:Y:S01]  /*0020*/  ULDC.64 UR6, c[0x0][0x2f0] ;  /* 0x0000bc0000067ab9 */ /* 0x000fe20000000a00 */
[----:B------:R-:W-:Y:S01]  /*0030*/  ULDC.64 UR8, c[0x0][0x300] ;  /* 0x0000c00000087ab9 */ /* 0x000fe20000000a00 */
[----:B------:R-:W-:-:S04]  /*0040*/  ISETP.NE.U32.AND P0, PT, RZ, UR6, PT ;  /* 0x00000006ff007c0c */ /* 0x000fc8000bf05070 */
[----:B------:R-:W-:Y:S01]  /*0050*/  ISETP.NE.AND.EX P0, PT, RZ, UR7, PT, P0 ;  /* 0x00000007ff007c0c */ /* 0x000fe2000bf05300 */
[----:B------:R-:W2:Y:S01]  /*0060*/  S2UR UR4, SR_CTAID.Z ;  /* 0x00000000000479c3 */ /* 0x000ea20000002700 */
[----:B------:R-:W-:-:S07]  /*0070*/  ULDC.64 UR6, c[0x0][0x208] ;  /* 0x0000820000067ab9 */ /* 0x000fce0000000a00 */
[----:B------:R-:W3:Y:S01]  /*0080*/  LDC.64 R10, c[0x0][0x2f0] ;  /* 0x0000bc00ff0a7b82 */ /* 0x000ee20000000a00 */
[----:B-1----:R-:W1:Y:S01]  /*0090*/  I2F.U32.RP R4, R5 ;  /* 0x0000000500047306 */ /* 0x002e620000209000 */
[----:B------:R-:W-:-:S06]  /*00a0*/  ISETP.NE.U32.AND P1, PT, R5, RZ, PT ;  /* 0x000000ff0500720c */ /* 0x000fcc0003f25070 */
[----:B------:R-:W4:Y:S01]  /*00b0*/  LDC.64 R144, c[0x0][0x300] ;  /* 0x0000c000ff907b82 */ /* 0x000f220000000a00 */
[----:B-1----:R-:W1:Y:S02]  /*00c0*/  MUFU.RCP R2, R4 ;  /* 0x0000000400027308 */ /* 0x002e640000001000 */
[----:B-1----:R-:W-:-:S05]  /*00d0*/  VIADD R2, R2, 0xffffffe ;  /* 0x0ffffffe02027836 */ /* 0x002fca0000000000 */
[----:B------:R-:W1:Y:S01]  /*00e0*/  LDC.U8 R4, c[0x0][0x3c2] ;  /* 0x0000f080ff047b82 */ /* 0x000e620000000000 */
[----:B------:R-:W2:Y:S02]  /*00f0*/  F2I.FTZ.U32.TRUNC.NTZ R3, R2 ;  /* 0x0000000200037305 */ /* 0x000ea4000021f000 */
[----:B--2---:R-:W-:Y:S01]  /*0100*/  IMAD.MOV R0, RZ, RZ, -R3 ;  /* 0x000000ffff007224 */ /* 0x004fe200078e0a03 */
[----:B------:R-:W-:-:S03]  /*0110*/  MOV R2, RZ ;  /* 0x000000ff00027202 */ /* 0x000fc60000000f00 */
[----:B------:R-:W-:-:S04]  /*0120*/  IMAD R7, R0, R5, RZ ;  /* 0x0000000500077224 */ /* 0x000fc800078e02ff */
[----:B------:R-:W-:Y:S02]  /*0130*/  IMAD.HI.U32 R7, R3, R7, R2 ;  /* 0x0000000703077227 */ /* 0x000fe400078e0002 */
[----:B------:R-:W2:Y:S04]  /*0140*/  LDC.64 R2, c[0x0][0x2f8] ;  /* 0x0000be00ff027b82 */ /* 0x000ea80000000a00 */
[----:B------:R-:W-:-:S04]  /*0150*/  IMAD.HI.U32 R205, R7, UR4, RZ ;  /* 0x0000000407cd7c27 */ /* 0x000fc8000f8e00ff */
[----:B------:R-:W-:Y:S01]  /*0160*/  IMAD.MOV R0, RZ, RZ, -R205 ;  /* 0x000000ffff007224 */ /* 0x000fe200078e0acd */
[----:B------:R-:W4:Y:S03]  /*0170*/  LDC.64 R6, c[0x0][0x2f8] ;  /* 0x0000be00ff067b82 */ /* 0x000f260000000a00 */
[----:B------:R-:W-:-:S05]  /*0180*/  IMAD R0, R5, R0, UR4 ;  /* 0x0000000405007e24 */ /* 0x000fca000f8e0200 */
[----:B------:R-:W-:-:S13]  /*0190*/  ISETP.GE.U32.AND P3, PT, R0, R5, PT ;  /* 0x000000050000720c */ /* 0x000fda0003f66070 */
[----:B------:R-:W-:Y:S01]  /*01a0*/  @P3 IMAD.IADD R0, R0, 0x1, -R5 ;  /* 0x0000000100003824 */ /* 0x000fe200078e0a05 */
[----:B------:R-:W-:-:S04]  /*01b0*/  @P3 IADD3 R205, R205, 0x1, RZ ;  /* 0x00000001cdcd3810 */ /* 0x000fc80007ffe0ff */
[----:B------:R-:W-:Y:S02]  /*01c0*/  ISETP.GE.U32.AND P2, PT, R0, R5, PT ;  /* 0x000000050000720c */ /* 0x000fe40003f46070 */
[----:B------:R-:W-:-:S11]  /*01d0*/  MOV R0, 0xffffffff ;  /* 0xffffffff00007802 */ /* 0x000fd60000000f00 */
[----:B------:R-:W-:Y:S01]  /*01e0*/  @P2 VIADD R205, R205, 0x1 ;  /* 0x00000001cdcd2836 */ /* 0x000fe20000000000 */
[----:B------:R-:W-:-:S05]  /*01f0*/  @!P1 LOP3.LUT R205, RZ, R5, RZ, 0x33, !PT ;  /* 0x00000005ffcd9212 */ /* 0x000fca00078e33ff */
[----:B---3--:R-:W-:-:S05]  /*0200*/  IMAD.WIDE R10, R205, 0x4, R10 ;  /* 0x00000004cd0a7825 */ /* 0x008fca00078e020a */
[----:B------:R-:W3:Y:S04]  /*0210*/  @P0 LDG.E R0, desc[UR6][R10.64] ;  /* 0x000000060a000981 */ /* 0x000ee8000c1e1900 */
[----:B------:R-:W3:Y:S01]  /*0220*/  @P0 LDG.E R9, desc[UR6][R10.64+0x4] ;  /* 0x000004060a090981 */ /* 0x000ee2000c1e1900 */
[----:B-1----:R-:W-:Y:S01]  /*0230*/  ISETP.NE.AND P1, PT, R4, RZ, PT ;  /* 0x000000ff0400720c */ /* 0x002fe20003f25270 */
[----:B------:R-:W-:Y:S01]  /*0240*/  IMAD.MOV.U32 R17, RZ, RZ, -0x1 ;  /* 0xffffffffff117424 */ /* 0x000fe200078e00ff */
[----:B--2---:R-:W-:Y:S01]  /*0250*/  ISETP.EQ.U32.AND P2, PT, R2, RZ, PT ;  /* 0x000000ff0200720c */ /* 0x004fe20003f42070 */
[----:B----4-:R-:W-:Y:S01]  /*0260*/  IMAD.WIDE R6, R205, 0x4, R6 ;  /* 0x00000004cd067825 */ /* 0x010fe200078e0206 */
[----:B------:R-:W-:Y:S02]  /*0270*/  ISETP.NE.U32.AND P5, PT, RZ, UR8, PT ;  /* 0x00000008ff007c0c */ /* 0x000fe4000bfa5070 */
[----:B------:R-:W-:Y:S01]  /*0280*/  ISETP.EQ.OR.EX P2, PT, R3, RZ, !P1, P2 ;  /* 0x000000ff0300720c */ /* 0x000fe20004f42720 */
[----:B------:R-:W-:Y:S01]  /*0290*/  IMAD.WIDE R144, R205, 0x4, R144 ;  /* 0x00000004cd907825 */ /* 0x000fe200078e0290 */
[----:B------:R-:W-:-:S02]  /*02a0*/  ISETP.NE.AND.EX P5, PT, RZ, UR9, PT, P5 ;  /* 0x00000009ff007c0c */ /* 0x000fc4000bfa5350 */
[----:B------:R-:W-:-:S09]  /*02b0*/  MOV R14, RZ ;  /* 0x000000ff000e7202 */ /* 0x000fd20000000f00 */
[----:B------:R1:W5:Y:S04]  /*02c0*/  @!P2 LDG.E R17, desc[UR6][R6.64] ;  /* 0x000000060611a981 */ /* 0x000368000c1e1900 */
[----:B------:R1:W5:Y:S01]  /*02d0*/  @P5 LDG.E R14, desc[UR6][R144.64] ;  /* 0x00000006900e5981 */ /* 0x000362000c1e1900 */
[----:B------:R-:W-:Y:S01]  /*02e0*/  IADD3 R140, -R205, RZ, RZ ;  /* 0x000000ffcd8c7210 */ /* 0x000fe20007ffe1ff */
[----:B------:R-:W2:Y:S04]  /*02f0*/  S2R R15, SR_CTAID.X ;  /* 0x00000000000f7919 */ /* 0x000ea80000002500 */
[----:B------:R-:W-:Y:S01]  /*0300*/  IMAD R140, R5, R140, UR4 ;  /* 0x00000004058c7e24 */ /* 0x000fe2000f8e028c */
[----:B------:R-:W4:Y:S01]  /*0310*/  S2R R4, SR_CTAID.Y ;  /* 0x0000000000047919 */ /* 0x000f220000002600 */
[----:B------:R-:W1:Y:S01]  /*0320*/  S2R R60, SR_TID.X ;  /* 0x00000000003c7919 */ /* 0x000e620000002100 */
[----:B---3--:R-:W-:-:S06]  /*0330*/  @P0 IMAD.IADD R204, R9, 0x1, -R0 ;  /* 0x0000000109cc0824 */ /* 0x008fcc00078e0a00 */
[----:B------:R-:W3:Y:S01]  /*0340*/  @!P0 LDC R204, c[0x0][0x2c4] ;  /* 0x0000b100ffcc8b82 */ /* 0x000ee20000000800 */
[----:B------:R-:W-:-:S04]  /*0350*/  ISETP.NE.U32.AND P0, PT, R2, RZ, PT ;  /* 0x000000ff0200720c */ /* 0x000fc80003f05070 */
[----:B------:R-:W-:-:S13]  /*0360*/  ISETP.NE.AND.EX P0, PT, R3, RZ, PT, P0 ;  /* 0x000000ff0300720c */ /* 0x000fda0003f05300 */
[----:B-12-4-:R-:W-:Y:S05]  /*0370*/  @!P0 BRA `(.L_x_4776) ;  /* 0x0000000000108947 */ /* 0x016fea0003800000 */
[----:B------:R-:W2:Y:S02]  /*0380*/  @P1 LDG.E R2, desc[UR6][R6.64+0x4] ;  /* 0x0000040606021981 */ /* 0x000ea4000c1e1900 */
[----:B--2--5:R-:W-:-:S06]  /*0390*/  @P1 IADD3 R67, R2, -R17, RZ ;  /* 0x8000001102431210 */ /* 0x024fcc0007ffe0ff */
[----:B------:R2:W5:Y:S01]  /*03a0*/  @!P1 LDG.E R67, desc[UR6][R6.64] ;  /* 0x0000000606439981 */ /* 0x000562000c1e1900 */
[----:B------:R-:W-:Y:S05]  /*03b0*/  BRA `(.L_x_4777) ;  /* 0x0000000000047947 */ /* 0x000fea0003800000 */
.L_x_4776:
[----:B------:R-:W1:Y:S02]  /*03c0*/  LDC R67, c[0x0][0x2c8] ;  /* 0x0000b200ff437b82 */ /* 0x000e640000000800 */
.L_x_4777:
[----:B------:R-:W4:Y:S02]  /*03d0*/  LDC.64 R2, c[0x0][0x308] ;  /* 0x0000c200ff027b82 */ /* 0x000f240000000a00 */
[----:B----4-:R-:W-:-:S04]  /*03e0*/  ISETP.NE.U32.AND P3, PT, R2, RZ, PT ;  /* 0x000000ff0200720c */ /* 0x010fc80003f65070 */
[----:B------:R-:W-:-:S13]  /*03f0*/  ISETP.NE.AND.EX P3, PT, R3, RZ, PT, P3 ;  /* 0x000000ff0300720c */ /* 0x000fda0003f65330 */
[----:B------:R-:W4:Y:S02]  /*0400*/  @P3 LDC.64 R2, c[0x0][0x308] ;  /* 0x0000c200ff023b82 */ /* 0x000f240000000a00 */
[----:B----4-:R-:W-:-:S05]  /*0410*/  @P3 IMAD.WIDE R2, R205, 0x4, R2 ;  /* 0x00000004cd023825 */ /* 0x010fca00078e0202 */
[----:B------:R4:W5:Y:S01]  /*0420*/  @P3 LDG.E R61, desc[UR6][R2.64] ;  /* 0x00000006023d3981 */ /* 0x000962000c1e1900 */
[----:B------:R-:W-:-:S05]  /*0430*/  IMAD.SHL.U32 R73, R15, 0x40, RZ ;  /* 0x000000400f497824 */ /* 0x000fca00078e00ff */
[----:B---3--:R-:W-:-:S13]  /*0440*/  ISETP.GT.AND P0, PT, R204, R73, PT ;  /* 0x00000049cc00720c */ /* 0x008fda0003f04270 */
[----:B------:R-:W-:Y:S05]  /*0450*/  @!P0 EXIT ;  /* 0x000000000000894d */ /* 0x000fea0003800000 */
[----:B--2---:R-:W2:Y:S01]  /*0460*/  LDC R7, c[0x0][0x10] ;  /* 0x00000400ff077b82 */ /* 0x004ea20000000800 */
[--C-:B-1---5:R-:W-:Y:S02]  /*0470*/  IMAD.IADD R67, R67, 0x1, -R14.reuse ;  /* 0x0000000143437824 */ /* 0x122fe400078e0a0e */
[----:B------:R-:W-:-:S05]  /*0480*/  @P3 IMAD.IADD R61, R61, 0x1, -R14 ;  /* 0x000000013d3d3824 */ /* 0x000fca00078e0a0e */
[----:B----4-:R-:W1:Y:S01]  /*0490*/  LDC R3, c[0x0][0x2c8] ;  /* 0x0000b200ff037b82 */ /* 0x010e620000000800 */
[-C--:B--2---:R-:W-:Y:S02]  /*04a0*/  IABS R9, R7.reuse ;  /* 0x0000000700097213 */ /* 0x084fe40000000000 */
[----:B------:R-:W-:Y:S02]  /*04b0*/  IABS R11, R7 ;  /* 0x00000007000b7213 */ /* 0x000fe40000000000 */
[----:B------:R-:W2:Y:S03]  /*04c0*/  I2F.RP R6, R9 ;  /* 0x0000000900067306 */ /* 0x000ea60000209400 */
[----:B------:R-:W-:Y:S02]  /*04d0*/  IMAD.MOV R11, RZ, RZ, -R11 ;  /* 0x000000ffff0b7224 */ /* 0x000fe400078e0a0b */
[----:B-1----:R-:W-:-:S05]  /*04e0*/  VIADD R3, R3, 0x3f ;  /* 0x0000003f03037836 */ /* 0x002fca0000000000 */
[----:B------:R-:W-:-:S04]  /*04f0*/  SHF.R.S32.HI R10, RZ, 0x1f, R3 ;  /* 0x0000001fff0a7819 */ /* 0x000fc80000011403 */
[----:B------:R-:W-:Y:S01]  /*0500*/  LEA.HI R10, R10, R3, RZ, 0x6 ;  /* 0x000000030a0a7211 */ /* 0x000fe200078f30ff */
[----:B--2---:R-:W1:Y:S03]  /*0510*/  MUFU.RCP R12, R6 ;  /* 0x00000006000c7308 */ /* 0x004e660000001000 */
[----:B------:R-:W-:-:S05]  /*0520*/  LEA.HI.SX32 R10, R10, R7, 0x1a ;  /* 0x000000070a0a7211 */ /* 0x000fca00078fd2ff */
        /* <DEDUP_REMOVED lines=10> */
[----:B------:R-:W-:Y:S02]  /*05d0*/  IMAD.HI.U32 R8, R3, R6, RZ ;  /* 0x0000000603087227 */ /* 0x000fe400078e00ff */
[----:B------:R-:W1:Y:S02]  /*05e0*/  @!P3 LDC.64 R2, c[0x0][0x318] ;  /* 0x0000c600ff02bb82 */ /* 0x000e640000000a00 */
[----:B------:R-:W-:-:S05]  /*05f0*/  IMAD R12, R8, R11, R6 ;  /* 0x0000000b080c7224 */ /* 0x000fca00078e0206 */
[----:B------:R-:W-:Y:S01]  /*0600*/  ISETP.GT.U32.AND P1, PT, R9, R12, PT ;  /* 0x0000000c0900720c */ /* 0x000fe20003f24070 */
[----:B------:R-:W2:-:S12]  /*0610*/  @!P3 LDC R6, c[0x0][0x2cc] ;  /* 0x0000b300ff06bb82 */ /* 0x000e980000000800 */
[----:B------:R-:W-:Y:S02]  /*0620*/  @!P1 IMAD.IADD R12, R12, 0x1, -R9 ;  /* 0x000000010c0c9824 */ /* 0x000fe400078e0a09 */
[----:B------:R-:W-:Y:S01]  /*0630*/  @!P1 VIADD R8, R8, 0x1 ;  /* 0x0000000108089836 */ /* 0x000fe20000000000 */
[----:B------:R-:W-:Y:S02]  /*0640*/  ISETP.NE.AND P1, PT, R7, RZ, PT ;  /* 0x000000ff0700720c */ /* 0x000fe40003f25270 */
[----:B-1----:R-:W-:Y:S02]  /*0650*/  @!P3 ISETP.NE.U32.AND P2, PT, R2, RZ, PT ;  /* 0x000000ff0200b20c */ /* 0x002fe40003f45070 */
[----:B------:R-:W-:Y:S02]  /*0660*/  ISETP.GE.U32.AND P4, PT, R12, R9, PT ;  /* 0x000000090c00720c */ /* 0x000fe40003f86070 */
[----:B------:R-:W-:-:S04]  /*0670*/  @!P3 ISETP.NE.AND.EX P2, PT, R3, RZ, PT, P2 ;  /* 0x000000ff0300b20c */ /* 0x000fc80003f45320 */
[----:B--2---:R-:W-:-:S05]  /*0680*/  @!P3 SEL R6, R6, RZ, P2 ;  /* 0x000000ff0606b207 */ /* 0x004fca0001000000 */
[----:B------:R-:W-:Y:S02]  /*0690*/  @!P3 IMAD.IADD R61, R67, 0x1, R6 ;  /* 0x00000001433db824 */ /* 0x000fe400078e0206 */
[----:B------:R-:W-:Y:S02]  /*06a0*/  @P4 VIADD R8, R8, 0x1 ;  /* 0x0000000108084836 */ /* 0x000fe40000000000 */
[----:B------:R-:W-:Y:S02]  /*06b0*/  VIADD R3, R61, 0x3f ;  /* 0x0000003f3d037836 */ /* 0x000fe40000000000 */
[----:B------:R-:W-:Y:S01]  /*06c0*/  @!P0 IMAD.MOV R8, RZ, RZ, -R8 ;  /* 0x000000ffff088224 */ /* 0x000fe200078e0a08 */
[----:B------:R-:W-:Y:S02]  /*06d0*/  @!P1 LOP3.LUT R8, RZ, R7, RZ, 0x33, !PT ;  /* 0x00000007ff089212 */ /* 0x000fe400078e33ff */
[----:B------:R-:W-:-:S03]  /*06e0*/  SHF.R.S32.HI R2, RZ, 0x1f, R3 ;  /* 0x0000001fff027819 */ /* 0x000fc60000011403 */
[----:B------:R-:W-:Y:S01]  /*06f0*/  IMAD R199, R8, R4, RZ ;  /* 0x0000000408c77224 */ /* 0x000fe200078e02ff */
        /* <DEDUP_REMOVED lines=8> */
[----:B------:R-:W-:Y:S02]  /*0780*/  LOP3.LUT P6, RZ, R60, 0xf, RZ, 0xc0, !PT ;  /* 0x0000000f3cff7812 */ /* 0x000fe400078cc0ff */
[----:B------:R-:W-:-:S04]  /*0790*/  LEA.HI R0, R7, R60, RZ, 0x4 ;  /* 0x0000003c07007211 */ /* 0x000fc800078f20ff */
[----:B------:R-:W-:Y:S02]  /*07a0*/  LOP3.LUT R7, R0, 0x3ffffff0, RZ, 0xc0, !PT ;  /* 0x3ffffff000077812 */ /* 0x000fe400078ec0ff */
[----:B------:R-:W-:-:S03]  /*07b0*/  SHF.R.S32.HI R0, RZ, 0x4, R0 ;  /* 0x00000004ff007819 */ /* 0x000fc60000011400 */
[----:B------:R-:W-:Y:S02]  /*07c0*/  IMAD.IADD R7, R60, 0x1, -R7 ;  /* 0x000000013c077824 */ /* 0x000fe400078e0a07 */
[C---:B------:R-:W-:Y:S02]  /*07d0*/  VIADD R10, R0.reuse, 0x18 ;  /* 0x00000018000a7836 */ /* 0x040fe40000000000 */
[----:B------:R-:W-:Y:S02]  /*07e0*/  IMAD.SHL.U32 R6, R7, 0x4, RZ ;  /* 0x0000000407067824 */ /* 0x000fe400078e00ff */
[----:B------:R-:W-:-:S03]  /*07f0*/  VIADD R8, R0, 0x20 ;  /* 0x0000002000087836 */ /* 0x000fc60000000000 */
[----:B------:R-:W-:Y:S01]  /*0800*/  SHF.R.S32.HI R7, RZ, 0x1f, R6 ;  /* 0x0000001fff077819 */ /* 0x000fe20000011406 */
[----:B-1----:R-:W-:Y:S02]  /*0810*/  IMAD R2, R4, R2, R205 ;  /* 0x0000000204027224 */ /* 0x002fe400078e02cd */
[----:B------:R-:W-:Y:S02]  /*0820*/  VIADD R4, R0, 0x10 ;  /* 0x0000001000047836 */ /* 0x000fe40000000000 */
[----:B------:R-:W-:Y:S02]  /*0830*/  IMAD R2, R2, R5, R140 ;  /* 0x0000000502027224 */ /* 0x000fe400078e028c */
[----:B------:R-:W-:-:S04]  /*0840*/  IMAD.WIDE R6, R0, 0xc0, R6 ;  /* 0x000000c000067825 */ /* 0x000fc800078e0206 */
[--C-:B------:R-:W-:Y:S02]  /*0850*/  IMAD R3, R2, R3, R73.reuse ;  /* 0x0000000302037224 */ /* 0x100fe400078e0249 */
[----:B------:R-:W-:Y:S02]  /*0860*/  IMAD.IADD R73, R204, 0x1, -R73 ;  /* 0x00000001cc497824 */ /* 0x000fe400078e0a49 */
[----:B------:R-:W-:Y:S01]  /*0870*/  IMAD R5, R3, UR4, RZ ;  /* 0x0000000403057c24 */ /* 0x000fe2000f8e02ff */
[----:B------:R-:W-:Y:S02]  /*0880*/  ULDC.64 UR4, c[0x0][0x288] ;  /* 0x0000a20000047ab9 */ /* 0x000fe40000000a00 */
[CC--:B------:R-:W-:Y:S02]  /*0890*/  ISETP.GE.AND P3, PT, R0.reuse, R73.reuse, PT ;  /* 0x000000490000720c */ /* 0x0c0fe40003f66270 */
[----:B------:R-:W-:Y:S01]  /*08a0*/  IADD3 R2, P0, R5, R6, RZ ;  /* 0x0000000605027210 */ /* 0x000fe20007f1e0ff */
[----:B------:R-:W-:Y:S01]  /*08b0*/  VIADD R6, R0, 0x8 ;  /* 0x0000000800067836 */ /* 0x000fe20000000000 */
[----:B------:R-:W-:-:S02]  /*08c0*/  ISETP.GE.AND P1, PT, R4, R73, PT ;  /* 0x000000490400720c */ /* 0x000fc40003f26270 */
[----:B------:R-:W-:Y:S02]  /*08d0*/  LEA.HI.X.SX32 R5, R5, R7, 0x1, P0 ;  /* 0x0000000705057211 */ /* 0x000fe400000f0eff */
[----:B------:R-:W-:Y:S02]  /*08e0*/  LEA R12, P0, R2, UR4, 0x2 ;  /* 0x00000004020c7c11 */ /* 0x000fe4000f8010ff */
[-C--:B------:R-:W-:Y:S02]  /*08f0*/  ISETP.GE.AND P2, PT, R6, R73.reuse, PT ;  /* 0x000000490600720c */ /* 0x080fe40003f46270 */
[----:B------:R-:W-:Y:S01]  /*0900*/  LEA.HI.X R13, R2, UR5, R5, 0x2, P0 ;  /* 0x00000005020d7c11 */ /* 0x000fe200080f1405 */
[----:B------:R-:W-:Y:S01]  /*0910*/  VIADD R2, R0, 0x38 ;  /* 0x0000003800027836 */ /* 0x000fe20000000000 */
[-C--:B------:R-:W-:Y:S01]  /*0920*/  ISETP.GE.AND P0, PT, R10, R73.reuse, PT ;  /* 0x000000490a00720c */ /* 0x080fe20003f06270 */
[----:B------:R-:W-:Y:S01]  /*0930*/  ULDC.64 UR4, c[0x0][0x2b8] ;  /* 0x0000ae0000047ab9 */ /* 0x000fe20000000a00 */
[-C--:B------:R-:W-:Y:S01]  /*0940*/  ISETP.GE.OR P5, PT, R6, R73.reuse, P6 ;  /* 0x000000490600720c */ /* 0x080fe200037a6670 */
[----:B------:R-:W-:Y:S01]  /*0950*/  @!P3 STG.E.128 desc[UR6][R12.64], RZ ;  /* 0x000000ff0c00b986 */ /* 0x000fe2000c101d06 */
[----:B------:R-:W-:Y:S01]  /*0960*/  ISETP.GE.OR P4, PT, R4, R73, P6 ;  /* 0x000000490400720c */ /* 0x000fe20003786670 */
[C---:B------:R-:W-:Y:S01]  /*0970*/  VIADD R6, R0.reuse, 0x28 ;  /* 0x0000002800067836 */ /* 0x040fe20000000000 */
[----:B------:R-:W-:Y:S01]  /*0980*/  SHF.R.S32.HI R5, RZ, 0x1f, R3 ;  /* 0x0000001fff057819 */ /* 0x000fe20000011403 */
[----:B------:R-:W-:Y:S01]  /*0990*/  @!P3 STG.E.128 desc[UR6][R12.64+0x100], RZ ;  /* 0x000100ff0c00b986 */ /* 0x000fe2000c101d06 */
[----:B------:R-:W-:-:S03]  /*09a0*/  VIADD R4, R0, 0x30 ;  /* 0x0000003000047836 */ /* 0x000fc60000000000 */
[----:B------:R-:W-:Y:S01]  /*09b0*/  @!P3 STG.E.128 desc[UR6][R12.64+0x200], RZ ;  /* 0x000200ff0c00b986 */ /* 0x000fe2000c101d06 */
[----:B------:R-:W-:-:S03]  /*09c0*/  ISETP.GE.AND P3, PT, R8, R73, PT ;  /* 0x000000490800720c */ /* 0x000fc60003f66270 */
[----:B------:R-:W-:Y:S02]  /*09d0*/  @!P0 STG.E.128 desc[UR6][R12.64+0x4800], RZ ;  /* 0x004800ff0c008986 */ /* 0x000fe4000c101d06 */
[----:B------:R-:W-:Y:S02]  /*09e0*/  @!P4 IMAD.MOV.U32 R15, RZ, RZ, -0x800000 ;  /* 0xff800000ff0fc424 */ /* 0x000fe400078e00ff */
[----:B------:R-:W-:Y:S04]  /*09f0*/  @!P0 STG.E.128 desc[UR6][R12.64+0x4900], RZ ;  /* 0x004900ff0c008986 */ /* 0x000fe8000c101d06 */
        /* <DEDUP_REMOVED lines=49> */
.L_x_4778:
        /* <DEDUP_REMOVED lines=11> */
[----:B------:R-:W-:Y:S02]  /*0dc0*/  ISETP.NE.AND.EX P0, PT, RZ, UR5, PT, P0 ;  /* 0x00000005ff007c0c */ /* 0x000fe4000bf05300 */
[----:B------:R-:W-:-:S11]  /*0dd0*/  SHF.R.S32.HI R7, RZ, 0x1f, R205 ;  /* 0x0000001fff077819 */ /* 0x000fd600000114cd */
        /* <DEDUP_REMOVED lines=11> */
.L_x_4779:
[----:B------:R-:W-:Y:S05]  /*0e90*/  @!P3 BRA `(.L_x_4780) ;  /* 0x000000040040b947 */ /* 0x000fea0003800000 */
[----:B------:R-:W2:Y:S01]  /*0ea0*/  LDC R13, c[0x0][0x380] ;  /* 0x0000e000ff0d7b82 */ /* 0x000ea20000000800 */
[----:B------:R-:W-:Y:S01]  /*0eb0*/  LEA R4, R134, 0xffffffc0, 0x6 ;  /* 0xffffffc086047811 */ /* 0x000fe200078e30ff */
[----:B------:R-:W-:-:S03]  /*0ec0*/  ULDC.64 UR4, c[0x0][0x230] ;  /* 0x00008c0000047ab9 */ /* 0x000fc60000000a00 */
[----:B-1----:R-:W-:-:S03]  /*0ed0*/  IABS R3, R4 ;  /* 0x0000000400037213 */ /* 0x002fc60000000000 */
[----:B------:R-:W1:Y:S01]  /*0ee0*/  LDC.64 R148, c[0x0][0x248] ;  /* 0x00009200ff947b82 */ /* 0x000e620000000a00 */
[----:B--2--5:R-:W-:-:S04]  /*0ef0*/  IABS R5, R13 ;  /* 0x0000000d00057213 */ /* 0x024fc80000000000 */
        /* <DEDUP_REMOVED lines=18> */
[----:B------:R-:W-:-:S07]  /*1020*/  ISETP.GE.AND P0, PT, R2, RZ, PT ;  /* 0x000000ff0200720c */ /* 0x000fce0003f06270 */
[----:B------:R-:W-:-:S06]  /*1030*/  @P2 IADD3 R17, R17, 0x1, RZ ;  /* 0x0000000111112810 */ /* 0x000fcc0007ffe0ff */
[----:B------:R-:W-:Y:S01]  /*1040*/  @!P0 IMAD.MOV R17, RZ, RZ, -R17 ;  /* 0x000000ffff118224 */ /* 0x000fe200078e0a11 */
[----:B------:R-:W-:-:S05]  /*1050*/  @!P1 LOP3.LUT R17, RZ, R13, RZ, 0x33, !PT ;  /* 0x0000000dff119212 */ /* 0x000fca00078e33ff */
[----:B------:R-:W-:-:S05]  /*1060*/  IMAD.WIDE R18, R17, 0x4, R206 ;  /* 0x0000000411127825 */ /* 0x000fca00078e02ce */
[----:B------:R-:W3:Y:S01]  /*1070*/  LDG.E R6, desc[UR6][R18.64] ;  /* 0x0000000612067981 */ /* 0x000ee2000c1e1900 */
        /* <DEDUP_REMOVED lines=8> */
[----:B--2---:R-:W-:Y:S01]  /*1100*/  IMAD.MOV R3, RZ, RZ, -R11 ;  /* 0x000000ffff037224 */ /* 0x004fe200078e0a0b */
[----:B------:R-:W-:-:S03]  /*1110*/  MOV R10, RZ ;  /* 0x000000ff000a7202 */ /* 0x000fc60000000f00 */
        /* <DEDUP_REMOVED lines=25> */
[----:B------:R-:W-:-:S03]  /*12b0*/  IMAD R3, R6, R3, R5 ;  /* 0x0000000306037224 */ /* 0x000fc600078e0205 */
[----:B------:R-:W-:Y:S01]  /*12c0*/  IADD3 R19, R19, R10, RZ ;  /* 0x0000000a13137210 */ /* 0x000fe20007ffe0ff */
[----:B-1----:R-:W-:-:S04]  /*12d0*/  IMAD R10, R13, R148, RZ ;  /* 0x000000940d0a7224 */ /* 0x002fc800078e02ff */
[C---:B------:R-:W-:Y:S02]  /*12e0*/  IMAD R9, R17.reuse, R149, R10 ;  /* 0x0000009511097224 */ /* 0x040fe400078e020a */
[----:B------:R-:W-:-:S04]  /*12f0*/  IMAD.WIDE.U32 R10, R17, R148, R18 ;  /* 0x00000094110a7225 */ /* 0x000fc800078e0012 */
[----:B------:R-:W-:Y:S02]  /*1300*/  IMAD.IADD R11, R11, 0x1, R9 ;  /* 0x000000010b0b7824 */ /* 0x000fe400078e0209 */
[----:B------:R-:W-:Y:S02]  /*1310*/  IMAD R9, R123, UR4, RZ ;  /* 0x000000047b097c24 */ /* 0x000fe4000f8e02ff */
[----:B------:R-:W-:-:S04]  /*1320*/  IMAD.WIDE.U32 R18, R6, R2, RZ ;  /* 0x0000000206127225 */ /* 0x000fc800078e00ff */
[C---:B------:R-:W-:Y:S01]  /*1330*/  IMAD R9, R8.reuse, UR5, R9 ;  /* 0x0000000508097c24 */ /* 0x040fe2000f8e0209 */
[----:B------:R-:W-:Y:S01]  /*1340*/  MOV R12, R18 ;  /* 0x00000012000c7202 */ /* 0x000fe20000000f00 */
[----:B------:R-:W-:-:S04]  /*1350*/  IMAD.WIDE.U32 R10, R8, UR4, R10 ;  /* 0x00000004080a7c25 */ /* 0x000fc8000f8e000a */
[----:B------:R-:W-:Y:S01]  /*1360*/  IMAD.IADD R23, R19, 0x1, R3 ;  /* 0x0000000113177824 */ /* 0x000fe200078e0203 */
[----:B------:R-:W-:Y:S02]  /*1370*/  IADD3 R21, R11, R9, RZ ;  /* 0x000000090b157210 */ /* 0x000fe40007ffe0ff */
[----:B------:R-:W-:Y:S01]  /*1380*/  MOV R6, R10 ;  /* 0x0000000a00067202 */ /* 0x000fe20000000f00 */
[----:B------:R-:W-:Y:S06]  /*1390*/  BRA `(.L_x_4781) ;  /* 0x00000004003c7947 */ /* 0x000fec0003800000 */
.L_x_4780:
[----:B------:R-:W1:Y:S01]  /*13a0*/  LDC R19, c[0x0][0x278] ;  /* 0x00009e00ff137b82 */ /* 0x000e620000000800 */
[----:B------:R-:W-:-:S13]  /*13b0*/  ISETP.NE.AND P4, PT, R17, -0x1, PT ;  /* 0xffffffff1100780c */ /* 0x000fda0003f85270 */
[----:B------:R-:W2:Y:S01]  /*13c0*/  @P4 LDC.64 R148, c[0x0][0x248] ;  /* 0x00009200ff944b82 */ /* 0x000ea20000000a00 */
[----:B------:R-:W-:Y:S01]  /*13d0*/  @P4 IMAD.IADD R20, R14, 0x1, R17 ;  /* 0x000000010e144824 */ /* 0x000fe200078e0211 */
[----:B-1----:R-:W-:-:S04]  /*13e0*/  IABS R3, R19 ;  /* 0x0000001300037213 */ /* 0x002fc80000000000 */
[----:B------:R-:W1:Y:S01]  /*13f0*/  I2F.RP R6, R3 ;  /* 0x0000000300067306 */ /* 0x000e620000209400 */
[C---:B--2---:R-:W-:Y:S02]  /*1400*/  @P4 IMAD R11, R20.reuse, R149, RZ ;  /* 0x00000095140b4224 */ /* 0x044fe400078e02ff */
[----:B------:R-:W-:-:S05]  /*1410*/  @P4 IMAD.WIDE.U32 R20, R20, R148, RZ ;  /* 0x0000009414144225 */ /* 0x000fca00078e00ff */
[----:B-1----:R-:W1:Y:S01]  /*1420*/  MUFU.RCP R8, R6 ;  /* 0x0000000600087308 */ /* 0x002e620000001000 */
[----:B------:R-:W-:Y:S02]  /*1430*/  @P4 IADD3 R11, R21, R11, RZ ;  /* 0x0000000b150b4210 */ /* 0x000fe40007ffe0ff */
[----:B------:R-:W-:Y:S01]  /*1440*/  @P4 MOV R10, R20 ;  /* 0x00000014000a4202 */ /* 0x000fe20000000f00 */
[----:B-1----:R-:W-:-:S04]  /*1450*/  VIADD R8, R8, 0xffffffe ;  /* 0x0ffffffe08087836 */ /* 0x002fc80000000000 */
        /* <DEDUP_REMOVED lines=10> */
[----:B------:R-:W-:Y:S01]  /*1500*/  IMAD R2, R3, R2, R4 ;  /* 0x0000000203027224 */ /* 0x000fe200078e0204 */
[----:B------:R-:W-:-:S04]  /*1510*/  LOP3.LUT R4, R140, R19, RZ, 0x3c, !PT ;  /* 0x000000138c047212 */ /* 0x000fc800078e3cff */
[----:B------:R-:W-:Y:S02]  /*1520*/  ISETP.GT.U32.AND P0, PT, R3, R2, PT ;  /* 0x000000020300720c */ /* 0x000fe40003f04070 */
[----:B------:R-:W-:Y:S02]  /*1530*/  ISETP.GE.AND P1, PT, R4, RZ, PT ;  /* 0x000000ff0400720c */ /* 0x000fe40003f26270 */
[----:B------:R-:W-:-:S04]  /*1540*/  LEA R4, R134, 0xffffffc0, 0x6 ;  /* 0xffffffc086047811 */ /* 0x000fc800078e30ff */
[----:B------:R-:W-:-:S05]  /*1550*/  SHF.R.S32.HI R13, RZ, 0x1f, R4 ;  /* 0x0000001fff0d7819 */ /* 0x000fca0000011404 */
        /* <DEDUP_REMOVED lines=20> */
.L_x_4782:
[----:B------:R-:W-:Y:S01]  /*16a0*/  IMAD R6, R13, R148, RZ ;  /* 0x000000940d067224 */ /* 0x000fe200078e02ff */
[----:B------:R-:W-:Y:S01]  /*16b0*/  @!P0 LOP3.LUT R16, RZ, R19, RZ, 0x33, !PT ;  /* 0x00000013ff108212 */ /* 0x000fe200078e33ff */
[-C--:B------:R-:W-:Y:S01]  /*16c0*/  IMAD.WIDE.U32 R10, R148, R4.reuse, R10 ;  /* 0x00000004940a7225 */ /* 0x080fe200078e000a */
[----:B------:R-:W-:Y:S02]  /*16d0*/  @P4 IADD3 R17, R14, R17, RZ ;  /* 0x000000110e114210 */ /* 0x000fe40007ffe0ff */
[----:B------:R-:W-:Y:S01]  /*16e0*/  SHF.R.S32.HI R123, RZ, 0x1f, R16 ;  /* 0x0000001fff7b7819 */ /* 0x000fe20000011410 */
[----:B------:R-:W-:Y:S02]  /*16f0*/  IMAD R6, R149, R4, R6 ;  /* 0x0000000495067224 */ /* 0x000fe400078e0206 */
[----:B-1----:R-:W-:Y:S01]  /*1700*/  @P4 IMAD.WIDE.U32 R18, R17, R8, RZ ;  /* 0x0000000811124225 */ /* 0x002fe200078e00ff */
[----:B------:R-:W-:Y:S02]  /*1710*/  MOV R8, R16 ;  /* 0x0000001000087202 */ /* 0x000fe40000000f00 */
[----:B------:R-:W-:Y:S01]  /*1720*/  IADD3 R11, R11, R6, RZ ;  /* 0x000000060b0b7210 */ /* 0x000fe20007ffe0ff */
[----:B--2---:R-:W-:Y:S01]  /*1730*/  IMAD R6, R123, R2, RZ ;  /* 0x000000027b067224 */ /* 0x004fe200078e02ff */
[----:B------:R-:W-:Y:S01]  /*1740*/  @P4 MOV R12, R18 ;  /* 0x00000012000c4202 */ /* 0x000fe20000000f00 */
[----:B------:R-:W-:Y:S01]  /*1750*/  @P4 IMAD R23, R17, R9, R19 ;  /* 0x0000000911174224 */ /* 0x000fe200078e0213 */
[----:B------:R-:W-:Y:S01]  /*1760*/  MOV R17, R4 ;  /* 0x0000000400117202 */ /* 0x000fe20000000f00 */
        /* <DEDUP_REMOVED lines=18> */
.L_x_4781:
[----:B-----5:R1:W5:Y:S01]  /*1890*/  @P5 LDG.E R5, desc[UR6][R144.64] ;  /* 0x0000000690055981 */ /* 0x020362000c1e1900 */
[----:B------:R-:W-:Y:S01]  /*18a0*/  ISETP.NE.AND P0, PT, R0, -0x1, PT ;  /* 0xffffffff0000780c */ /* 0x000fe20003f05270 */
[----:B------:R-:W2:Y:S01]  /*18b0*/  LDC.64 R2, c[0x0][0x240] ;  /* 0x00009000ff027b82 */ /* 0x000ea20000000a00 */
[----:B------:R-:W-:Y:S01]  /*18c0*/  SHF.R.S32.HI R9, RZ, 0x1f, R60 ;  /* 0x0000001fff097819 */ /* 0x000fe2000001143c */
[----:B------:R-:W-:Y:S01]  /*18d0*/  ULDC.64 UR4, c[0x0][0x268] ;  /* 0x00009a0000047ab9 */ /* 0x000fe20000000a00 */
[----:B------:R-:W-:Y:S01]  /*18e0*/  SHF.R.S32.HI R90, RZ, 0x1f, R67 ;  /* 0x0000001fff5a7819 */ /* 0x000fe20000011443 */
[----:B------:R-:W-:Y:S01]  /*18f0*/  ULDC.64 UR12, c[0x0][0x258] ;  /* 0x00009600000c7ab9 */ /* 0x000fe20000000a00 */
[----:B------:R-:W-:Y:S01]  /*1900*/  LEA.HI R19, R9, R60, RZ, 0x3 ;  /* 0x0000003c09137211 */ /* 0x000fe200078f18ff */
[----:B------:R-:W-:Y:S01]  /*1910*/  ULDC.64 UR10, c[0x0][0x218] ;  /* 0x00008600000a7ab9 */ /* 0x000fe20000000a00 */
[----:B------:R-:W-:Y:S01]  /*1920*/  LEA.HI R90, R90, R67, RZ, 0x6 ;  /* 0x000000435a5a7211 */ /* 0x000fe200078f30ff */
[----:B------:R-:W3:Y:S01]  /*1930*/  LDC.64 R146, c[0x0][0x250] ;  /* 0x00009400ff927b82 */ /* 0x000ee20000000a00 */
[----:B------:R-:W-:-:S02]  /*1940*/  SHF.R.S32.HI R142, RZ, 0x3, R19 ;  /* 0x00000003ff8e7819 */ /* 0x000fc40000011413 */
[----:B------:R-:W-:Y:S02]  /*1950*/  LOP3.LUT R19, R19, 0xfffffff8, RZ, 0xc0, !PT ;  /* 0xfffffff813137812 */ /* 0x000fe400078ec0ff */
[----:B------:R-:W-:Y:S02]  /*1960*/  SHF.R.S32.HI R143, RZ, 0x1f, R142 ;  /* 0x0000001fff8f7819 */ /* 0x000fe4000001148e */
[----:B------:R-:W-:Y:S01]  /*1970*/  SHF.R.S32.HI R90, RZ, 0x6, R90 ;  /* 0x00000006ff5a7819 */ /* 0x000fe2000001145a */
[----:B------:R-:W4:Y:S01]  /*1980*/  @!P0 LDC.64 R10, c[0x0][0x228] ;  /* 0x00008a00ff0a8b82 */ /* 0x000f220000000a00 */
[----:B------:R-:W-:Y:S01]  /*1990*/  IMAD.IADD R62, R60, 0x1, -R19 ;  /* 0x000000013c3e7824 */ /* 0x000fe200078e0a13 */
[----:B------:R-:W-:Y:S01]  /*19a0*/  LEA.HI R66, R9, R60, RZ, 0x4 ;  /* 0x0000003c09427211 */ /* 0x000fe200078f20ff */
[----:B------:R-:W-:Y:S01]  /*19b0*/  IMAD.WIDE R28, R15, 0x40, R142 ;  /* 0x000000400f1c7825 */ /* 0x000fe200078e028e */
[----:B------:R-:W-:Y:S02]  /*19c0*/  VIMNMX R90, R199, R90, !PT ;  /* 0x0000005ac75a7248 */ /* 0x000fe40007fe0100 */
[----:B------:R-:W-:Y:S01]  /*19d0*/  SHF.R.S32.HI R137, RZ, 0x1f, R140 ;  /* 0x0000001fff897819 */ /* 0x000fe2000001148c */
[----:B------:R-:W-:Y:S01]  /*19e0*/  IMAD.SHL.U32 R18, R62, 0x8, RZ ;  /* 0x000000083e127824 */ /* 0x000fe200078e00ff */
[----:B------:R-:W1:Y:S01]  /*19f0*/  LDC R70, c[0x0][0x2e0] ;  /* 0x0000b800ff467b82 */ /* 0x000e620000000800 */
[----:B--2---:R-:W-:Y:S01]  /*1a00*/  @P0 IMAD.WIDE.U32 R24, R0, R2, RZ ;  /* 0x0000000200180225 */ /* 0x004fe200078e00ff */
[----:B------:R-:W-:-:S02]  /*1a10*/  LOP3.LUT R71, R66, 0xfffffff0, RZ, 0xc0, !PT ;  /* 0xfffffff042477812 */ /* 0x000fc400078ec0ff */
[----:B------:R-:W-:Y:S01]  /*1a20*/  SHF.R.S32.HI R19, RZ, 0x1f, R18 ;  /* 0x0000001fff137819 */ /* 0x000fe20000011412 */
[----:B------:R-:W-:Y:S01]  /*1a30*/  @P0 IMAD R25, R0, R3, R25 ;  /* 0x0000000300190224 */ /* 0x000fe200078e0219 */
[C---:B------:R-:W-:Y:S01]  /*1a40*/  SHF.L.U64.HI R54, R148.reuse, 0x4, R149 ;  /* 0x0000000494367819 */ /* 0x040fe20000010295 */
[----:B------:R-:W-:Y:S01]  /*1a50*/  @P0 IMAD.MOV.U32 R0, RZ, RZ, R24 ;  /* 0x000000ffff000224 */ /* 0x000fe200078e0018 */
[----:B------:R-:W-:Y:S01]  /*1a60*/  SHF.L.U32 R55, R148, 0x4, RZ ;  /* 0x0000000494377819 */ /* 0x000fe200000006ff */
[----:B------:R-:W-:Y:S01]  /*1a70*/  IMAD R137, R137, UR12, RZ ;  /* 0x0000000c89897c24 */ /* 0x000fe2000f8e02ff */
[----:B---3--:R-:W-:Y:S01]  /*1a80*/  SHF.L.U64.HI R64, R146, 0x4, R147 ;  /* 0x0000000492407819 */ /* 0x008fe20000010293 */
[----:B------:R-:W-:Y:S01]  /*1a90*/  IMAD.IADD R71, R60, 0x1, -R71 ;  /* 0x000000013c477824 */ /* 0x000fe200078e0a47 */
[----:B------:R-:W-:Y:S01]  /*1aa0*/  SHF.R.S32.HI R66, RZ, 0x4, R66 ;  /* 0x00000004ff427819 */ /* 0x000fe20000011442 */
[----:B------:R-:W-:Y:S01]  /*1ab0*/  IMAD R137, R140, UR13, R137 ;  /* 0x0000000d8c897c24 */ /* 0x000fe2000f8e0289 */
[----:B------:R-:W-:Y:S01]  /*1ac0*/  SHF.L.U32 R68, R62, 0x2, RZ ;  /* 0x000000023e447819 */ /* 0x000fe200000006ff */
[----:B------:R-:W-:-:S02]  /*1ad0*/  IMAD.SHL.U32 R63, R146, 0x10, RZ ;  /* 0x00000010923f7824 */ /* 0x000fc400078e00ff */
[-C--:B----4-:R-:W-:Y:S02]  /*1ae0*/  @!P0 IMAD R14, R7, R10.reuse, RZ ;  /* 0x0000000a070e8224 */ /* 0x090fe400078e02ff */
[----:B------:R-:W-:-:S04]  /*1af0*/  @!P0 IMAD.WIDE.U32 R26, R205, R10, RZ ;  /* 0x0000000acd1a8225 */ /* 0x000fc800078e00ff */
[----:B------:R-:W-:Y:S01]  /*1b00*/  @!P0 IMAD R11, R205, R11, R14 ;  /* 0x0000000bcd0b8224 */ /* 0x000fe200078e020e */
[----:B-1----:R-:W-:Y:S01]  /*1b10*/  LEA.HI R70, R70, R70, RZ, 0x1 ;  /* 0x0000004646467211 */ /* 0x002fe200078f08ff */
[----:B------:R-:W-:Y:S02]  /*1b20*/  @!P0 IMAD.MOV.U32 R0, RZ, RZ, R26 ;  /* 0x000000ffff008224 */ /* 0x000fe400078e001a */
[----:B------:R-:W-:Y:S01]  /*1b30*/  @!P0 IMAD.IADD R25, R27, 0x1, R11 ;  /* 0x000000011b198824 */ /* 0x000fe200078e020b */
[----:B------:R-:W-:Y:S01]  /*1b40*/  SHF.L.U32 R27, R142, 0x6, RZ ;  /* 0x000000068e1b7819 */ /* 0x000fe200000006ff */
[----:B------:R-:W-:Y:S01]  /*1b50*/  IMAD R10, R29, R2, RZ ;  /* 0x000000021d0a7224 */ /* 0x000fe200078e02ff */
[----:B------:R-:W-:Y:S01]  /*1b60*/  IADD3 R22, P0, R18, R12, RZ ;  /* 0x0000000c12167210 */ /* 0x000fe20007f1e0ff */
[----:B------:R-:W-:Y:S01]  /*1b70*/  IMAD R11, R123, UR4, RZ ;  /* 0x000000047b0b7c24 */ /* 0x000fe2000f8e02ff */
[----:B------:R-:W-:Y:S01]  /*1b80*/  LOP3.LUT R27, R27, 0x1c0, RZ, 0xc0, !PT ;  /* 0x000001c01b1b7812 */ /* 0x000fe200078ec0ff */
[----:B------:R-:W-:Y:S01]  /*1b90*/  IMAD R10, R28, R3, R10 ;  /* 0x000000031c0a7224 */ /* 0x000fe200078e020a */
[----:B------:R-:W-:Y:S01]  /*1ba0*/  IADD3 R14, P1, R18, R0, RZ ;  /* 0x00000000120e7210 */ /* 0x000fe20007f3e0ff */
[----:B------:R-:W-:Y:S01]  /*1bb0*/  IMAD.X R23, R19, 0x1, R23, P0 ;  /* 0x0000000113177824 */ /* 0x000fe200000e0617 */
[----:B------:R-:W-:Y:S01]  /*1bc0*/  LOP3.LUT R15, R27, 0x38, R18, 0xf8, !PT ;  /* 0x000000381b0f7812 */ /* 0x000fe200078ef812 */
[C---:B------:R-:W-:Y:S01]  /*1bd0*/  IMAD R11, R8.reuse, UR5, R11 ;  /* 0x00000005080b7c24 */ /* 0x040fe2000f8e020b */
[----:B------:R-:W-:Y:S01]  /*1be0*/  SHF.R.U32.HI R12, RZ, 0x3, R27 ;  /* 0x00000003ff0c7819 */ /* 0x000fe2000001161b */
[----:B------:R-:W-:Y:S01]  /*1bf0*/  IMAD.WIDE.U32 R22, R8, UR4, R22 ;  /* 0x0000000408167c25 */ /* 0x000fe2000f8e0016 */
[----:B------:R-:W-:Y:S01]  /*1c00*/  LEA.HI R0, R9, R60, RZ, 0x6 ;  /* 0x0000003c09007211 */ /* 0x000fe200078f30ff */
[----:B------:R-:W-:Y:S01]  /*1c10*/  ULDC.64 UR4, c[0x0][0x220] ;  /* 0x0000880000047ab9 */ /* 0x000fe20000000a00 */
[----:B------:R-:W-:Y:S01]  /*1c20*/  LOP3.LUT R12, R15, R12, RZ, 0x3c, !PT ;  /* 0x0000000c0f0c7212 */ /* 0x000fe200078e3cff */
[----:B------:R-:W-:Y:S01]  /*1c30*/  IMAD.X R15, R19, 0x1, R25, P1 ;  /* 0x00000001130f7824 */ /* 0x000fe200008e0619 */
[----:B------:R-:W-:Y:S01]  /*1c40*/  SHF.L.U32 R3, R0, 0x3, RZ ;  /* 0x0000000300037819 */ /* 0x000fe200000006ff */
[----:B------:R-:W-:Y:S01]  /*1c50*/  IMAD.IADD R23, R23, 0x1, R11 ;  /* 0x0000000117177824 */ /* 0x000fe200078e020b */
[----:B------:R-:W-:Y:S01]  /*1c60*/  SHF.R.S32.HI R69, RZ, 0x1, R70 ;  /* 0x00000001ff457819 */ /* 0x000fe20000011446 */
[----:B------:R-:W-:Y:S01]  /*1c70*/  IMAD.WIDE.U32 R14, R28, R2, R14 ;  /* 0x000000021c0e7225 */ /* 0x000fe200078e000e */
[----:B------:R-:W-:-:S02]  /*1c80*/  IADD3 R2, P0, R142, R17, RZ ;  /* 0x000000118e027210 */ /* 0x000fc40007f1e0ff */
[----:B------:R-:W-:Y:S01]  /*1c90*/  LOP3.LUT R136, R12, 0xfffffe00, R3, 0xf8, !PT ;  /* 0xfffffe000c887812 */ /* 0x000fe200078ef803 */
[C---:B------:R-:W-:Y:S02]  /*1ca0*/  IMAD R0, R143.reuse, R148, RZ ;  /* 0x000000948f007224 */ /* 0x040fe400078e02ff */
[----:B------:R-:W-:Y:S01]  /*1cb0*/  IMAD.X R13, R143, 0x1, R13, P0 ;  /* 0x000000018f0d7824 */ /* 0x000fe200000e060d */
[----:B------:R-:W-:Y:S01]  /*1cc0*/  IADD3 R138, P0, R18, R6, RZ ;  /* 0x00000006128a7210 */ /* 0x000fe20007f1e0ff */
[----:B------:R-:W-:Y:S01]  /*1cd0*/  IMAD R51, R142, R149, R0 ;  /* 0x000000958e337224 */ /* 0x000fe200078e0200 */
[----:B------:R-:W-:Y:S01]  /*1ce0*/  SHF.R.S32.HI R0, RZ, 0x1f, R71 ;  /* 0x0000001fff007819 */ /* 0x000fe20000011447 */
[----:B------:R-:W-:Y:S02]  /*1cf0*/  IMAD R13, R13, R146, RZ ;  /* 0x000000920d0d7224 */ /* 0x000fe400078e02ff */
[----:B------:R-:W-:Y:S01]  /*1d00*/  IMAD.X R139, R19, 0x1, R21, P0 ;  /* 0x00000001138b7824 */ /* 0x000fe200000e0615 */
[----:B------:R-:W-:Y:S01]  /*1d10*/  LEA.HI R65, R0, R71, RZ, 0x3 ;  /* 0x0000004700417211 */ /* 0x000fe200078f18ff */
[----:B------:R-:W-:-:S02]  /*1d20*/  IMAD R97, R2, R147, R13 ;  /* 0x0000009302617224 */ /* 0x000fc400078e020d */
[----:B------:R-:W-:-:S04]  /*1d30*/  IMAD.WIDE.U32 R2, R2, R146, R22 ;  /* 0x0000009202027225 */ /* 0x000fc800078e0016 */
[----:B------:R-:W-:Y:S01]  /*1d40*/  IMAD.IADD R97, R3, 0x1, R97 ;  /* 0x0000000103617824 */ /* 0x000fe200078e0261 */
[----:B------:R-:W-:Y:S01]  /*1d50*/  LEA R96, P0, R2, UR4, 0x1 ;  /* 0x0000000402607c11 */ /* 0x000fe2000f8008ff */
[----:B------:R-:W-:-:S03]  /*1d60*/  IMAD.WIDE.U32 R138, R142, R148, R138 ;  /* 0x000000948e8a7225 */ /* 0x000fc600078e008a */
[----:B------:R-:W-:Y:S01]  /*1d70*/  SHF.L.U64.HI R97, R2, 0x1, R97 ;  /* 0x0000000102617819 */ /* 0x000fe20000010261 */
[----:B------:R-:W-:Y:S01]  /*1d80*/  IMAD.IADD R51, R139, 0x1, R51 ;  /* 0x000000018b337824 */ /* 0x000fe200078e0233 */
[----:B------:R-:W-:Y:S01]  /*1d90*/  LEA R94, P1, R138, UR10, 0x1 ;  /* 0x0000000a8a5e7c11 */ /* 0x000fe2000f8208ff */
[----:B------:R-:W-:Y:S01]  /*1da0*/  IMAD.IADD R11, R15, 0x1, R10 ;  /* 0x000000010f0b7824 */ /* 0x000fe200078e020a */
[----:B------:R-:W-:Y:S02]  /*1db0*/  IADD3.X R97, R97, UR5, RZ, P0, !PT ;  /* 0x0000000561617c10 */ /* 0x000fe400087fe4ff */
[----:B------:R-:W-:Y:S01]  /*1dc0*/  ISETP.GT.AND P0, PT, R134, R90, PT ;  /* 0x0000005a8600720c */ /* 0x000fe20003f04270 */
[----:B------:R-:W-:Y:S01]  /*1dd0*/  IMAD.MOV.U32 R200, RZ, RZ, R94 ;  /* 0x000000ffffc87224 */ /* 0x000fe200078e005e */
[----:B------:R-:W-:Y:S01]  /*1de0*/  MOV R10, R14 ;  /* 0x0000000e000a7202 */ /* 0x000fe20000000f00 */
[----:B------:R-:W-:Y:S01]  /*1df0*/  IMAD.MOV.U32 R203, RZ, RZ, R97 ;  /* 0x000000ffffcb7224 */ /* 0x000fe200078e0061 */
[----:B------:R-:W-:-:S02]  /*1e00*/  SHF.L.U64.HI R93, R138, 0x1, R51 ;  /* 0x000000018a5d7819 */ /* 0x000fc40000010233 */
[----:B------:R-:W-:Y:S01]  /*1e10*/  MOV R202, R96 ;  /* 0x0000006000ca7202 */ /* 0x000fe20000000f00 */
[----:B------:R-:W-:Y:S01]  /*1e20*/  IMAD.WIDE.U32 R140, R140, UR12, R10 ;  /* 0x0000000c8c8c7c25 */ /* 0x000fe2000f8e000a */
[----:B------:R-:W-:-:S03]  /*1e30*/  IADD3.X R93, R93, UR11, RZ, P1, !PT ;  /* 0x0000000b5d5d7c10 */ /* 0x000fc60008ffe4ff */
[----:B------:R-:W-:Y:S02]  /*1e40*/  IMAD.IADD R137, R141, 0x1, R137 ;  /* 0x000000018d897824 */ /* 0x000fe400078e0289 */
[----:B------:R-:W-:Y:S02]  /*1e50*/  IMAD.MOV.U32 R201, RZ, RZ, R93 ;  /* 0x000000ffffc97224 */ /* 0x000fe400078e005d */
[----:B------:R-:W-:Y:S01]  /*1e60*/  @!P5 IMAD.MOV.U32 R5, RZ, RZ, RZ ;  /* 0x000000ffff05d224 */ /* 0x000fe200078e00ff */
[----:B------:R-:W-:Y:S06]  /*1e70*/  @!P0 BRA `(.L_x_4783) ;  /* 0x0000008000948947 */ /* 0x000fec0003800000 */
[----:B------:R-:W1:Y:S01]  /*1e80*/  LDC.64 R2, c[0x0][0x338] ;  /* 0x0000ce00ff027b82 */ /* 0x000e620000000a00 */
[----:B------:R-:W-:Y:S01]  /*1e90*/  ULDC.64 UR10, c[0x0][0x330] ;  /* 0x0000cc00000a7ab9 */ /* 0x000fe20000000a00 */
[----:B------:R-:W-:Y:S01]  /*1ea0*/  ULDC.64 UR4, c[0x0][0x328] ;  /* 0x0000ca0000047ab9 */ /* 0x000fe20000000a00 */
[C---:B------:R-:W-:Y:S01]  /*1eb0*/  IMAD R0, R7.reuse, UR10, RZ ;  /* 0x0000000a07007c24 */ /* 0x040fe2000f8e02ff */
[----:B------:R-:W-:Y:S01]  /*1ec0*/  SHF.R.S32.HI R10, RZ, 0x1f, R67 ;  /* 0x0000001fff0a7819 */ /* 0x000fe20000011443 */
        /* <DEDUP_REMOVED lines=8> */
[----:B------:R-:W-:Y:S01]  /*1f50*/  IMAD.WIDE.U32 R14, R205, UR4, R18 ;  /* 0x00000004cd0e7c25 */ /* 0x000fe2000f8e0012 */
[----:B------:R-:W-:Y:S01]  /*1f60*/  ULDC.64 UR10, c[0x0][0x348] ;  /* 0x0000d200000a7ab9 */ /* 0x000fe20000000a00 */
[----:B------:R-:W-:Y:S01]  /*1f70*/  ULDC.U8 UR20, c[0x0][0x3c3] ;  /* 0x0000f0c000147ab9 */ /* 0x000fe20000000000 */
[----:B------:R-:W-:Y:S01]  /*1f80*/  ULDC UR19, c[0x0][0x2e0] ;  /* 0x0000b80000137ab9 */ /* 0x000fe20000000800 */
[----:B------:R-:W-:Y:S01]  /*1f90*/  IMAD.IADD R13, R13, 0x1, R9 ;  /* 0x000000010d0d7824 */ /* 0x000fe200078e0209 */
[----:B------:R-:W-:Y:S01]  /*1fa0*/  IADD3.X R9, R7, R143, ~R10, P1, P0 ;  /* 0x0000008f07097210 */ /* 0x000fe20000fe0c0a */
[----:B------:R-:W-:Y:S01]  /*1fb0*/  IMAD R6, R205, UR5, R6 ;  /* 0x00000005cd067c24 */ /* 0x000fe2000f8e0206 */
[----:B------:R-:W-:Y:S01]  /*1fc0*/  ULDC.64 UR4, c[0x0][0x340] ;  /* 0x0000d00000047ab9 */ /* 0x000fe20000000a00 */
[----:B------:R-:W-:Y:S01]  /*1fd0*/  IMAD R121, R123, UR12, RZ ;  /* 0x0000000c7b797c24 */ /* 0x000fe2000f8e02ff */
[----:B------:R-:W-:Y:S01]  /*1fe0*/  USHF.L.U64.HI UR23, UR4, 0x5, UR5 ;  /* 0x0000000504177899 */ /* 0x000fe20008010205 */
[----:B------:R-:W-:Y:S01]  /*1ff0*/  IMAD.IADD R15, R15, 0x1, R6 ;  /* 0x000000010f0f7824 */ /* 0x000fe200078e0206 */
[----:B------:R-:W-:Y:S01]  /*2000*/  USHF.L.U32 UR24, UR4, 0x5, URZ ;  /* 0x0000000504187899 */ /* 0x000fe2000800063f */
[C---:B------:R-:W-:Y:S01]  /*2010*/  IMAD R7, R9.reuse, UR4, RZ ;  /* 0x0000000409077c24 */ /* 0x040fe2000f8e02ff */
[----:B------:R-:W-:Y:S01]  /*2020*/  USHF.L.U64.HI UR21, UR4, 0x4, UR5 ;  /* 0x0000000404157899 */ /* 0x000fe20008010205 */
[-C--:B-1----:R-:W-:Y:S01]  /*2030*/  IMAD R6, R9, R2.reuse, RZ ;  /* 0x0000000209067224 */ /* 0x082fe200078e02ff */
[----:B------:R-:W-:Y:S01]  /*2040*/  USHF.L.U32 UR22, UR4, 0x4, URZ ;  /* 0x0000000404167899 */ /* 0x000fe2000800063f */
[C---:B------:R-:W-:Y:S01]  /*2050*/  IMAD R10, R0.reuse, UR5, R7 ;  /* 0x00000005000a7c24 */ /* 0x040fe2000f8e0207 */
[----:B------:R-:W-:Y:S01]  /*2060*/  UIMAD.WIDE.U32 UR26, UR4, 0x60, URZ ;  /* 0x00000060041a78a5 */ /* 0x000fe2000f8e003f */
[----:B------:R-:W-:Y:S01]  /*2070*/  IMAD.WIDE.U32 R12, R0, UR4, R12 ;  /* 0x00000004000c7c25 */ /* 0x000fe2000f8e000c */
[----:B------:R-:W-:Y:S01]  /*2080*/  UIMAD UR25, UR5, 0x60, URZ ;  /* 0x00000060051978a4 */ /* 0x000fe2000f8e023f */
[----:B------:R-:W-:Y:S01]  /*2090*/  SHF.L.U32 R99, R2, 0x4, RZ ;  /* 0x0000000402637819 */ /* 0x000fe200000006ff */
[----:B------:R-:W-:Y:S01]  /*20a0*/  USHF.L.U64.HI UR21, UR22, 0x1, UR21 ;  /* 0x0000000116157899 */ /* 0x000fe20008010215 */
[C---:B------:R-:W-:Y:S01]  /*20b0*/  IMAD R6, R0.reuse, R3, R6 ;  /* 0x0000000300067224 */ /* 0x040fe200078e0206 */
[----:B------:R-:W-:Y:S01]  /*20c0*/  ULDC.64 UR4, c[0x0][0x358] ;  /* 0x0000d60000047ab9 */ /* 0x000fe20000000a00 */
[----:B------:R-:W-:Y:S01]  /*20d0*/  IMAD.WIDE.U32 R14, R0, R2, R14 ;  /* 0x00000002000e7225 */ /* 0x000fe200078e000e */
[C-C-:B------:R-:W-:Y:S01]  /*20e0*/  SHF.L.U64.HI R98, R2.reuse, 0x4, R3.reuse ;  /* 0x0000000402627819 */ /* 0x140fe20000010203 */
[----:B------:R-:W-:Y:S01]  /*20f0*/  USHF.L.U64.HI UR23, UR24, 0x1, UR23 ;  /* 0x0000000118177899 */ /* 0x000fe20008010217 */
[----:B------:R-:W-:Y:S01]  /*2100*/  SHF.L.U64.HI R100, R2, 0x5, R3 ;  /* 0x0000000502647819 */ /* 0x000fe20000010203 */
[----:B------:R-:W-:Y:S01]  /*2110*/  IMAD.IADD R11, R13, 0x1, R10 ;  /* 0x000000010d0b7824 */ /* 0x000fe200078e020a */
[----:B------:R-:W-:Y:S01]  /*2120*/  MOV R13, R134 ;  /* 0x00000086000d7202 */ /* 0x000fe20000000f00 */
[----:B------:R-:W-:Y:S01]  /*2130*/  IMAD.IADD R7, R15, 0x1, R6 ;  /* 0x000000010f077824 */ /* 0x000fe200078e0206 */
[----:B------:R-:W-:Y:S01]  /*2140*/  IADD3 R15, R18, 0x40, RZ ;  /* 0x00000040120f7810 */ /* 0x000fe20007ffe0ff */
[----:B-----5:R-:W-:Y:S01]  /*2150*/  IMAD.IADD R4, R5, 0x1, R4 ;  /* 0x0000000105047824 */ /* 0x020fe200078e0204 */
[----:B------:R-:W-:Y:S01]  /*2160*/  SHF.L.U32 R5, R149, 0x5, RZ ;  /* 0x0000000595057819 */ /* 0x000fe200000006ff */
[----:B------:R-:W-:Y:S01]  /*2170*/  IMAD.MOV.U32 R10, RZ, RZ, R12 ;  /* 0x000000ffff0a7224 */ /* 0x000fe200078e000c */
[----:B--2---:R-:W-:Y:S01]  /*2180*/  LEA R92, -R92, RZ, 0x6 ;  /* 0x000000ff5c5c7211 */ /* 0x004fe200078e31ff */
[----:B------:R-:W-:Y:S01]  /*2190*/  IMAD R123, R123, UR10, RZ ;  /* 0x0000000a7b7b7c24 */ /* 0x000fe2000f8e02ff */
[----:B------:R-:W-:Y:S01]  /*21a0*/  ULDC.64 UR16, c[0x0][0x250] ;  /* 0x0000940000107ab9 */ /* 0x000fe20000000a00 */
[----:B------:R-:W-:Y:S01]  /*21b0*/  IMAD.MOV.U32 R6, RZ, RZ, R14 ;  /* 0x000000ffff067224 */ /* 0x000fe200078e000e */
[----:B------:R-:W-:Y:S01]  /*21c0*/  USHF.L.U32 UR22, UR22, 0x1, URZ ;  /* 0x0000000116167899 */ /* 0x000fe2000800063f */
[----:B------:R-:W-:Y:S01]  /*21d0*/  IMAD R53, R142, R69, R68 ;  /* 0x000000458e357224 */ /* 0x000fe200078e0244 */
[----:B------:R-:W-:Y:S01]  /*21e0*/  USHF.L.U32 UR24, UR24, 0x1, URZ ;  /* 0x0000000118187899 */ /* 0x000fe2000800063f */
[----:B------:R-:W-:Y:S01]  /*21f0*/  IMAD R4, R69, R4, RZ ;  /* 0x0000000445047224 */ /* 0x000fe200078e02ff */
[----:B------:R-:W-:Y:S01]  /*2200*/  UIADD3 UR25, UR27, UR25, URZ ;  /* 0x000000191b197290 */ /* 0x000fe2000fffe03f */
[C---:B------:R-:W-:Y:S01]  /*2210*/  IMAD R121, R8.reuse, UR13, R121 ;  /* 0x0000000d08797c24 */ /* 0x040fe2000f8e0279 */
[----:B------:R-:W-:Y:S01]  /*2220*/  ULDC.64 UR14, c[0x0][0x238] ;  /* 0x00008e00000e7ab9 */ /* 0x000fe20000000a00 */
[----:B------:R-:W-:Y:S01]  /*2230*/  IMAD.WIDE.U32 R10, R8, UR12, R10 ;  /* 0x0000000c080a7c25 */ /* 0x000fe2000f8e000a */
[----:B------:R-:W-:Y:S01]  /*2240*/  SHF.R.S32.HI R131, RZ, 0x1f, R4 ;  /* 0x0000001fff837819 */ /* 0x000fe20000011404 */
[----:B------:R-:W-:Y:S01]  /*2250*/  ULDC.64 UR12, c[0x0][0x320] ;  /* 0x0000c800000c7ab9 */ /* 0x000fe20000000a00 */
[-C--:B------:R-:W-:Y:S01]  /*2260*/  IADD3 R0, P0, R4, R53.reuse, RZ ;  /* 0x0000003504007210 */ /* 0x080fe20007f1e0ff */
[----:B------:R-:W-:Y:S01]  /*2270*/  IMAD R123, R8, UR11, R123 ;  /* 0x0000000b087b7c24 */ /* 0x000fe2000f8e027b */
[----:B------:R-:W-:Y:S01]  /*2280*/  LEA R124, P1, R10, UR12, 0x1 ;  /* 0x0000000c0a7c7c11 */ /* 0x000fe2000f8208ff */
[----:B------:R-:W-:Y:S01]  /*2290*/  IMAD.WIDE.U32 R8, R8, UR10, R6 ;  /* 0x0000000a08087c25 */ /* 0x000fe2000f8e0006 */
[----:B------:R-:W-:Y:S01]  /*22a0*/  IADD3 R6, R68, R53, RZ ;  /* 0x0000003544067210 */ /* 0x000fe20007ffe0ff */
[----:B------:R-:W-:Y:S01]  /*22b0*/  ULDC.64 UR10, c[0x0][0x318] ;  /* 0x0000c600000a7ab9 */ /* 0x000fe20000000a00 */
[-C--:B------:R-:W-:Y:S01]  /*22c0*/  LEA.HI.X.SX32 R53, R53, R131.reuse, 0x1, P0 ;  /* 0x0000008335357211 */ /* 0x080fe200000f0eff */
[----:B------:R-:W-:Y:S01]  /*22d0*/  IMAD.IADD R123, R9, 0x1, R123 ;  /* 0x00000001097b7824 */ /* 0x000fe200078e027b */
[----:B------:R-:W-:Y:S01]  /*22e0*/  IADD3 R4, P2, R4, R6, RZ ;  /* 0x0000000604047210 */ /* 0x000fe20007f5e0ff */
[----:B------:R-:W-:Y:S01]  /*22f0*/  IMAD.IADD R121, R11, 0x1, R121 ;  /* 0x000000010b797824 */ /* 0x000fe200078e0279 */
[----:B------:R-:W-:Y:S01]  /*2300*/  LEA R126, P0, R8, UR10, 0x1 ;  /* 0x0000000a087e7c11 */ /* 0x000fe2000f8008ff */
[----:B------:R-:W-:Y:S01]  /*2310*/  IMAD.SHL.U32 R91, R69, 0x10, RZ ;  /* 0x00000010455b7824 */ /* 0x000fe200078e00ff */
[----:B------:R-:W-:Y:S01]  /*2320*/  LEA.HI.X.SX32 R131, R6, R131, 0x1, P2 ;  /* 0x0000008306837211 */ /* 0x000fe200010f0eff */
[----:B------:R-:W-:Y:S01]  /*2330*/  IMAD.SHL.U32 R120, R147, 0x20, RZ ;  /* 0x0000002093787824 */ /* 0x000fe200078e00ff */
[----:B------:R-:W-:Y:S01]  /*2340*/  LEA.HI.X R123, R8, UR11, R123, 0x1, P0 ;  /* 0x0000000b087b7c11 */ /* 0x000fe200080f0c7b */
[----:B------:R-:W-:Y:S01]  /*2350*/  ULDC.64 UR10, c[0x0][0x360] ;  /* 0x0000d800000a7ab9 */ /* 0x000fe20000000a00 */
[C---:B------:R-:W-:Y:S01]  /*2360*/  SHF.L.U64.HI R131, R4.reuse, 0x1, R131 ;  /* 0x0000000104837819 */ /* 0x040fe20000010283 */
[----:B------:R-:W-:Y:S01]  /*2370*/  IMAD.SHL.U32 R4, R4, 0x2, RZ ;  /* 0x0000000204047824 */ /* 0x000fe200078e00ff */
[C---:B------:R-:W-:Y:S01]  /*2380*/  SHF.L.U64.HI R53, R0.reuse, 0x1, R53 ;  /* 0x0000000100357819 */ /* 0x040fe20000010235 */
[----:B------:R-:W-:Y:S01]  /*2390*/  IMAD.SHL.U32 R0, R0, 0x2, RZ ;  /* 0x0000000200007824 */ /* 0x000fe200078e00ff */
[----:B------:R-:W-:Y:S01]  /*23a0*/  LEA.HI.X R121, R10, UR13, R121, 0x1, P1 ;  /* 0x0000000d0a797c11 */ /* 0x000fe200088f0c79 */
[C---:B------:R-:W-:Y:S01]  /*23b0*/  VIADD R86, R91.reuse, 0x40 ;  /* 0x000000405b567836 */ /* 0x040fe20000000000 */
[C---:B------:R-:W-:Y:S01]  /*23c0*/  IADD3 R128, P4, R4.reuse, UR10, RZ ;  /* 0x0000000a04807c10 */ /* 0x040fe2000ff9e0ff */
[----:B------:R-:W-:Y:S01]  /*23d0*/  VIADD R82, R91, 0x80 ;  /* 0x000000805b527836 */ /* 0x000fe20000000000 */
[----:B------:R-:W-:Y:S01]  /*23e0*/  IADD3 R130, P2, R4, UR4, RZ ;  /* 0x0000000404827c10 */ /* 0x000fe2000ff5e0ff */
[----:B------:R-:W-:Y:S01]  /*23f0*/  IMAD.WIDE.U32 R16, R146, 0x20, RZ ;  /* 0x0000002092107825 */ /* 0x000fe200078e00ff */
[----:B------:R-:W-:Y:S01]  /*2400*/  IADD3.X R129, R131, UR11, RZ, P4, !PT ;  /* 0x0000000b83817c10 */ /* 0x000fe2000a7fe4ff */
[----:B------:R-:W-:Y:S01]  /*2410*/  ULDC.64 UR12, c[0x0][0x230] ;  /* 0x00008c00000c7ab9 */ /* 0x000fe20000000a00 */
[C---:B------:R-:W-:Y:S01]  /*2420*/  IADD3 R20, P1, R0.reuse, UR10, RZ ;  /* 0x0000000a00147c10 */ /* 0x040fe2000ff3e0ff */
[----:B------:R-:W-:Y:S01]  /*2430*/  IMAD.IADD R78, R91, 0x1, R82 ;  /* 0x000000015b4e7824 */ /* 0x000fe200078e0252 */
[----:B------:R-:W-:Y:S01]  /*2440*/  IADD3.X R131, R131, UR5, RZ, P2, !PT ;  /* 0x0000000583837c10 */ /* 0x000fe200097fe4ff */
[----:B------:R-:W-:Y:S01]  /*2450*/  IMAD R7, R147, 0x60, RZ ;  /* 0x0000006093077824 */ /* 0x000fe200078e02ff */
[----:B------:R-:W-:Y:S01]  /*2460*/  IADD3 R52, P0, R0, UR4, RZ ;  /* 0x0000000400347c10 */ /* 0x000fe2000ff1e0ff */
[----:B------:R-:W-:Y:S01]  /*2470*/  IMAD.SHL.U32 R88, R69, 0x20, RZ ;  /* 0x0000002045587824 */ /* 0x000fe200078e00ff */
[----:B------:R-:W-:Y:S01]  /*2480*/  IADD3 R109, P2, R55, R55, RZ ;  /* 0x00000037376d7210 */ /* 0x000fe20007f5e0ff */
[----:B------:R-:W-:Y:S01]  /*2490*/  IMAD R84, R69, 0x30, RZ ;  /* 0x0000003045547824 */ /* 0x000fe200078e02ff */
[C---:B------:R-:W-:Y:S01]  /*24a0*/  IADD3.X R21, R53.reuse, UR11, RZ, P1, !PT ;  /* 0x0000000b35157c10 */ /* 0x040fe20008ffe4ff */
[----:B------:R-:W-:Y:S01]  /*24b0*/  IMAD.WIDE.U32 R148, R148, 0x20, RZ ;  /* 0x0000002094947825 */ /* 0x000fe200078e00ff */
[----:B------:R-:W-:Y:S01]  /*24c0*/  IADD3.X R53, R53, UR5, RZ, P0, !PT ;  /* 0x0000000535357c10 */ /* 0x000fe200087fe4ff */
[----:B------:R-:W-:Y:S01]  /*24d0*/  ULDC UR4, c[0x0][0x2e0] ;  /* 0x0000b80000047ab9 */ /* 0x000fe20000000800 */
[C---:B------:R-:W-:Y:S01]  /*24e0*/  IADD3 R105, P1, R109.reuse, 0x40, RZ ;  /* 0x000000406d697810 */ /* 0x040fe20007f3e0ff */
[----:B------:R-:W-:Y:S01]  /*24f0*/  IMAD.WIDE.U32 R146, R146, 0x60, RZ ;  /* 0x0000006092927825 */ /* 0x000fe200078e00ff */
[----:B------:R-:W-:Y:S01]  /*2500*/  IADD3.X R110, R54, R54, RZ, P2, !PT ;  /* 0x00000036366e7210 */ /* 0x000fe200017fe4ff */
[----:B------:R-:W-:Y:S01]  /*2510*/  ULDC UR5, c[0x0][0x2e0] ;  /* 0x0000b80000057ab9 */ /* 0x000fe20000000800 */
[----:B------:R-:W-:Y:S01]  /*2520*/  IADD3 R109, P0, R109, 0x80, RZ ;  /* 0x000000806d6d7810 */ /* 0x000fe20007f1e0ff */
[----:B------:R-:W-:Y:S01]  /*2530*/  IMAD.SHL.U32 R101, R2, 0x20, RZ ;  /* 0x0000002002657824 */ /* 0x000fe200078e00ff */
        /* <DEDUP_REMOVED lines=9> */
[----:B------:R-:W-:Y:S01]  /*25d0*/  IMAD.X R107, R98, 0x1, R98, P0 ;  /* 0x00000001626b7824 */ /* 0x000fe200000e0662 */
[----:B------:R-:W-:Y:S01]  /*25e0*/  IADD3 R108, P2, R108, 0x80, RZ ;  /* 0x000000806c6c7810 */ /* 0x000fe20007f5e0ff */
[----:B------:R-:W-:Y:S01]  /*25f0*/  VIADD R133, R142, 0x20 ;  /* 0x000000208e857836 */ /* 0x000fe20000000000 */
[----:B------:R-:W-:Y:S01]  /*2600*/  IADD3.X R118, R54, R110, RZ, P1, !PT ;  /* 0x0000006e36767210 */ /* 0x000fe20000ffe4ff */
[--C-:B------:R-:W-:Y:S01]  /*2610*/  IMAD.X R103, RZ, RZ, R107.reuse, P4 ;  /* 0x000000ffff677224 */ /* 0x100fe200020e066b */
[-C--:B------:R-:W-:Y:S01]  /*2620*/  IADD3 R116, P0, R108, R99.reuse, RZ ;  /* 0x000000636c747210 */ /* 0x080fe20007f1e0ff */
[----:B------:R-:W-:Y:S01]  /*2630*/  IMAD.X R107, RZ, RZ, R107, P2 ;  /* 0x000000ffff6b7224 */ /* 0x000fe200010e066b */
[----:B------:R-:W-:Y:S01]  /*2640*/  IADD3 R120, R17, R120, RZ ;  /* 0x0000007811787210 */ /* 0x000fe20007ffe0ff */
[----:B------:R-:W-:Y:S01]  /*2650*/  VIADD R132, R142, 0x30 ;  /* 0x000000308e847836 */ /* 0x000fe20000000000 */
[----:B------:R-:W-:Y:S01]  /*2660*/  IADD3 R74, R91, R78, RZ ;  /* 0x0000004e5b4a7210 */ /* 0x000fe20007ffe0ff */
[----:B------:R-:W-:Y:S01]  /*2670*/  VIADD R14, R18, 0x80 ;  /* 0x00000080120e7836 */ /* 0x000fe20000000000 */
[----:B------:R-:W-:Y:S01]  /*2680*/  IADD3 R112, P1, R104, R99, RZ ;  /* 0x0000006368707210 */ /* 0x000fe20007f3e0ff */
[----:B------:R-:W-:Y:S01]  /*2690*/  IMAD.IADD R102, R149, 0x1, R5 ;  /* 0x0000000195667824 */ /* 0x000fe200078e0205 */
[C---:B------:R-:W-:Y:S01]  /*26a0*/  SHF.L.U32 R119, R16.reuse, 0x1, RZ ;  /* 0x0000000110777819 */ /* 0x040fe200000006ff */
[----:B------:R-:W-:Y:S01]  /*26b0*/  IMAD.IADD R122, R147, 0x1, R7 ;  /* 0x00000001937a7824 */ /* 0x000fe200078e0207 */
[----:B------:R-:W-:Y:S01]  /*26c0*/  SHF.L.U64.HI R120, R16, 0x1, R120 ;  /* 0x0000000110787819 */ /* 0x000fe20000010278 */
[----:B------:R-:W-:Y:S01]  /*26d0*/  IMAD.X R115, R107, 0x1, R98, P0 ;  /* 0x000000016b737824 */ /* 0x000fe200000e0662 */
[----:B------:R-:W-:Y:S01]  /*26e0*/  SHF.R.S32.HI R89, RZ, 0x1f, R91 ;  /* 0x0000001fff597819 */ /* 0x000fe2000001145b */
[----:B------:R-:W-:Y:S01]  /*26f0*/  ULDC.64 UR10, c[0x0][0x248] ;  /* 0x00009200000a7ab9 */ /* 0x000fe20000000a00 */
[----:B------:R-:W-:-:S02]  /*2700*/  SHF.R.S32.HI R87, RZ, 0x1f, R88 ;  /* 0x0000001fff577819 */ /* 0x000fc40000011458 */
[----:B------:R-:W-:Y:S02]  /*2710*/  SHF.R.S32.HI R83, RZ, 0x1f, R84 ;  /* 0x0000001fff537819 */ /* 0x000fe40000011454 */
[----:B------:R-:W-:Y:S02]  /*2720*/  SHF.R.S32.HI R85, RZ, 0x1f, R86 ;  /* 0x0000001fff557819 */ /* 0x000fe40000011456 */
[----:B------:R-:W-:Y:S02]  /*2730*/  SHF.R.S32.HI R81, RZ, 0x1f, R82 ;  /* 0x0000001fff517819 */ /* 0x000fe40000011452 */
[----:B------:R-:W-:Y:S02]  /*2740*/  SHF.R.S32.HI R79, RZ, 0x1f, R80 ;  /* 0x0000001fff4f7819 */ /* 0x000fe40000011450 */
[----:B------:R-:W-:Y:S02]  /*2750*/  SHF.R.S32.HI R77, RZ, 0x1f, R78 ;  /* 0x0000001fff4d7819 */ /* 0x000fe4000001144e */
[----:B------:R-:W-:-:S02]  /*2760*/  SHF.R.S32.HI R75, RZ, 0x1f, R76 ;  /* 0x0000001fff4b7819 */ /* 0x000fc4000001144c */
[----:B------:R-:W-:Y:S02]  /*2770*/  SHF.R.S32.HI R72, RZ, 0x1f, R74 ;  /* 0x0000001fff487819 */ /* 0x000fe4000001144a */
[----:B------:R-:W-:-:S07]  /*2780*/  IADD3.X R111, R103, R98, RZ, P1, !PT ;  /* 0x00000062676f7210 */ /* 0x000fce0000ffe4ff */
.L_x_4829:
[----:B------:R-:W-:Y:S02]  /*2790*/  IMAD.SHL.U32 R17, R13, 0x40, RZ ;  /* 0x000000400d117824 */ /* 0x000fe400078e00ff */
[----:B------:R-:W-:Y:S02]  /*27a0*/  IMAD.MOV.U32 R125, RZ, RZ, R121 ;  /* 0x000000ffff7d7224 */ /* 0x000fe400078e0079 */
[----:B------:R-:W-:Y:S04]  /*27b0*/  VIADD R16, R17, 0xffffffc0 ;  /* 0xffffffc011107836 */ /* 0x000fe80000000000 */
[--C-:B------:R-:W-:Y:S02]  /*27c0*/  IMAD.IADD R151, R61, 0x1, -R16.reuse ;  /* 0x000000013d977824 */ /* 0x100fe400078e0a10 */
[----:B------:R-:W-:Y:S03]  /*27d0*/  IMAD.IADD R150, R67, 0x1, -R16 ;  /* 0x0000000143967824 */ /* 0x000fe600078e0a10 */
[CC--:B------:R-:W-:Y:S02]  /*27e0*/  ISETP.GE.AND P6, PT, R142.reuse, R151.reuse, PT ;  /* 0x000000978e00720c */ /* 0x0c0fe40003fc6270 */
[CC--:B------:R-:W-:Y:S02]  /*27f0*/  ISETP.GE.AND P5, PT, R135.reuse, R151.reuse, PT ;  /* 0x000000978700720c */ /* 0x0c0fe40003fa6270 */
[-C--:B------:R-:W-:Y:S02]  /*2800*/  ISETP.GE.AND P6, PT, R142, R150.reuse, !P6 ;  /* 0x000000968e00720c */ /* 0x080fe400077c6270 */
[-C--:B------:R-:W-:Y:S02]  /*2810*/  ISETP.GE.AND P5, PT, R135, R150.reuse, !P5 ;  /* 0x000000968700720c */ /* 0x080fe40006fa6270 */
[C---:B------:R-:W-:Y:S04]  /*2820*/  ISETP.GE.AND P1, PT, R133.reuse, R151, PT ;  /* 0x000000978500720c */ /* 0x040fe80003f26270 */
[----:B------:R-:W-:Y:S05]  /*2830*/  ISETP.GE.AND P1, PT, R133, R150, !P1 ;  /* 0x000000968500720c */ /* 0x000fea0004f26270 */
[----:B--2-4-:R-:W2:Y:S02]  /*2840*/  @P6 LDG.E.128 R24, desc[UR6][R124.64] ;  /* 0x000000067c186981 */ /* 0x014ea4000c1e1d00 */
        /* <DEDUP_REMOVED lines=44> */
[CC--:B------:R-:W-:Y:S01]  /*2b10*/  ISETP.GE.AND P4, PT, R133.reuse, R151.reuse, PT ;  /* 0x000000978500720c */ /* 0x0c0fe20003f86270 */
[----:B------:R-:W1:Y:S01]  /*2b20*/  LDC R3, c[0x0][0x2e0] ;  /* 0x0000b800ff037b82 */ /* 0x000e620000000800 */
[C---:B------:R-:W-:Y:S01]  /*2b30*/  ISETP.GE.AND P2, PT, R132.reuse, R151, PT ;  /* 0x000000978400720c */ /* 0x040fe20003f46270 */
        /* <DEDUP_REMOVED lines=146> */
.L_x_4787:
[----:B------:R-:W-:Y:S05]  /*3460*/  BSYNC B0 ;  /* 0x0000000000007941 */ /* 0x000fea0003800000 */
.L_x_4786:
[----:B------:R-:W-:Y:S04]  /*3470*/  BSSY B0, `(.L_x_4788) ;  /* 0x0000093000007945 */ /* 0x000fe80003800000 */
[----:B------:R-:W-:Y:S05]  /*3480*/  @!P5 BRA `(.L_x_4789) ;  /* 0x000000080044d947 */ /* 0x000fea0003800000 */
[----:B-1----:R-:W-:Y:S02]  /*3490*/  SHF.L.U32 R95, R91, 0x1, RZ ;  /* 0x000000015b5f7819 */ /* 0x002fe400000006ff */
[----:B------:R-:W-:Y:S02]  /*34a0*/  ISETP.GE.AND P0, PT, R18, UR4, PT ;  /* 0x0000000412007c0c */ /* 0x000fe4000bf06270 */
[----:B------:R-:W-:Y:S02]  /*34b0*/  LEA R58, P6, R99, R126, 0x1 ;  /* 0x0000007e633a7211 */ /* 0x000fe400078c08ff */
        /* <DEDUP_REMOVED lines=142> */
.L_x_4789:
[----:B------:R-:W-:Y:S05]  /*3da0*/  BSYNC B0 ;  /* 0x0000000000007941 */ /* 0x000fea0003800000 */
.L_x_4788:
[----:B------:R-:W-:Y:S04]  /*3db0*/  BSSY B0, `(.L_x_4790) ;  /* 0x000009b000007945 */ /* 0x000fe80003800000 */
[----:B------:R-:W-:Y:S05]  /*3dc0*/  @!P4 BRA `(.L_x_4791) ;  /* 0x000000080064c947 */ /* 0x000fea0003800000 */
[----:B------:R-:W-:Y:S01]  /*3dd0*/  ISETP.GE.AND P0, PT, R18, UR4, PT ;  /* 0x0000000412007c0c */ /* 0x000fe2000bf06270 */
[C---:B------:R-:W-:Y:S01]  /*3de0*/  IMAD.SHL.U32 R59, R88.reuse, 0x2, RZ ;  /* 0x00000002583b7824 */ /* 0x040fe200078e00ff */
[C---:B------:R-:W-:Y:S02]  /*3df0*/  LEA R150, P5, R101.reuse, R126, 0x1 ;  /* 0x0000007e65967211 */ /* 0x040fe400078a08ff */
        /* <DEDUP_REMOVED lines=150> */
.L_x_4791:
[----:B------:R-:W-:Y:S05]  /*4760*/  BSYNC B0 ;  /* 0x0000000000007941 */ /* 0x000fea0003800000 */
.L_x_4790:
        /* <DEDUP_REMOVED lines=161> */
.L_x_4793:
[----:B------:R-:W-:Y:S05]  /*5180*/  BSYNC B0 ;  /* 0x0000000000007941 */ /* 0x000fea0003800000 */
.L_x_4792:
[----:B-1----:R-:W-:Y:S01]  /*5190*/  MOV R20, R47 ;  /* 0x0000002f00147202 */ /* 0x002fe20000000f00 */
[----:B------:R-:W-:Y:S01]  /*51a0*/  IMAD.MOV.U32 R52, RZ, RZ, R49 ;  /* 0x000000ffff347224 */ /* 0x000fe200078e0031 */
[----:B------:R-:W-:Y:S01]  /*51b0*/  MOV R21, R46 ;  /* 0x0000002e00157202 */ /* 0x000fe20000000f00 */
[----:B------:R-:W-:Y:S01]  /*51c0*/  IMAD.MOV.U32 R53, RZ, RZ, R48 ;  /* 0x000000ffff357224 */ /* 0x000fe200078e0030 */
[----:B------:R-:W-:Y:S01]  /*51d0*/  UMOV UR4, UR19 ;  /* 0x0000001300047c82 */ /* 0x000fe20008000000 */
[----:B------:R-:W-:Y:S05]  /*51e0*/  BRA `(.L_x_4794) ;  /* 0x0000004800387947 */ /* 0x000fea0003800000 */
.L_x_4785:
        /* <DEDUP_REMOVED lines=89> */
.L_x_4798:
[----:B------:R-:W-:Y:S05]  /*5780*/  BSYNC B0 ;  /* 0x0000000000007941 */ /* 0x000fea0003800000 */
.L_x_4797:
        /* <DEDUP_REMOVED lines=82> */
.L_x_4800:
[----:B------:R-:W-:Y:S05]  /*5cb0*/  BSYNC B0 ;  /* 0x0000000000007941 */ /* 0x000fea0003800000 */
.L_x_4799:
        /* <DEDUP_REMOVED lines=10> */
[----:B-1-3--:R-:W-:Y:S01]  /*5d60*/  IMAD.MOV.U32 R127, RZ, RZ, RZ ;  /* 0x000000ffff7f7224 */ /* 0x00afe200078e00ff */
        /* <DEDUP_REMOVED lines=19> */
[----:B------:R1:W3:Y:S03]  /*5ea0*/  LDG.E.128 R24, desc[UR6][R10.64] ;  /* 0x000000060a187981 */ /* 0x0002e6000c1e1d00 */
[----:B------:R-:W-:Y:S05]  /*5eb0*/  LEA.HI.X.SX32 R47, R125, R131, 0x1, P0 ;  /* 0x000000837d2f7211 */ /* 0x000fea00000f0eff */
[----:B------:R-:W4:Y:S01]  /*5ec0*/  LDG.E.128 R56, desc[UR6][R46.64+0x100] ;  /* 0x000100062e387981 */ /* 0x000f22000c1e1d00 */
[C---:B--2---:R-:W-:Y:S01]  /*5ed0*/  SHF.L.U32 R32, R152.reuse, 0x10, RZ ;  /* 0x0000001098207819 */ /* 0x044fe200000006ff */
[----:B------:R-:W-:Y:S01]  /*5ee0*/  IMAD.U32 R28, R153, 0x10000, RZ ;  /* 0x00010000991c7824 */ /* 0x000fe200078e00ff */
[----:B------:R-:W-:Y:S01]  /*5ef0*/  LOP3.LUT R30, R152, 0xffff0000, RZ, 0xc0, !PT ;  /* 0xffff0000981e7812 */ /* 0x000fe200078ec0ff */
[----:B-1----:R-:W-:Y:S01]  /*5f00*/  IMAD.U32 R10, R155, 0x10000, RZ ;  /* 0x000100009b0a7824 */ /* 0x002fe200078e00ff */
[----:B------:R-:W-:Y:S01]  /*5f10*/  LOP3.LUT R22, R153, 0xffff0000, RZ, 0xc0, !PT ;  /* 0xffff000099167812 */ /* 0x000fe200078ec0ff */
[----:B------:R-:W-:Y:S01]  /*5f20*/  @!P1 FADD.FTZ R32, -R32, -RZ ;  /* 0x800000ff20209221 */ /* 0x000fe20000010100 */
[----:B------:R-:W-:Y:S01]  /*5f30*/  SHF.L.U32 R12, R154, 0x10, RZ ;  /* 0x000000109a0c7819 */ /* 0x000fe200000006ff */
[----:B------:R-:W-:Y:S01]  /*5f40*/  @!P1 FADD.FTZ R30, -R30, -RZ ;  /* 0x800000ff1e1e9221 */ /* 0x000fe20000010100 */
[----:B---3--:R-:W-:Y:S01]  /*5f50*/  SHF.L.U32 R35, R24, 0x10, RZ ;  /* 0x0000001018237819 */ /* 0x008fe200000006ff */
        /* <DEDUP_REMOVED lines=11> */
[----:B----4-:R-:W-:Y:S01]  /*6010*/  SHF.L.U32 R34, R56, 0x10, RZ ;  /* 0x0000001038227819 */ /* 0x010fe200000006ff */
        /* <DEDUP_REMOVED lines=31> */
.L_x_4802:
[----:B------:R-:W-:Y:S05]  /*6210*/  BSYNC B0 ;  /* 0x0000000000007941 */ /* 0x000fea0003800000 */
.L_x_4801:
[----:B-----5:R2:W-:Y:S02]  /*6220*/  STG.E.128 desc[UR6][R94.64+0x100], R40 ;  /* 0x000100285e007986 */ /* 0x0205e4000c101d06 */
.L_x_4796:
[----:B------:R-:W-:Y:S05]  /*6230*/  BSYNC B1 ;  /* 0x0000000000017941 */ /* 0x000fea0003800000 */
.L_x_4795:
        /* <DEDUP_REMOVED lines=20> */
[----:B------:R-:W-:Y:S02]  /*6380*/  IMAD.MOV.U32 R162, RZ, RZ, RZ ;  /* 0x000000ffffa27224 */ /* 0x000fe400078e00ff */
[----:B------:R-:W-:Y:S02]  /*6390*/  IMAD.U32 R37, R40, 0x10000, RZ ;  /* 0x0001000028257824 */ /* 0x000fe400078e00ff */
[----:B------:R-:W-:Y:S01]  /*63a0*/  ISETP.GE.AND P2, PT, R18, UR18, PT ;  /* 0x0000001212007c0c */ /* 0x000fe2000bf46270 */
[----:B------:R-:W-:Y:S01]  /*63b0*/  IMAD.U32 R38, R41, 0x10000, RZ ;  /* 0x0001000029267824 */ /* 0x000fe200078e00ff */
[----:B------:R-:W-:Y:S01]  /*63c0*/  MOV R95, UR18 ;  /* 0x00000012005f7c02 */ /* 0x000fe20008000f00 */
[----:B------:R-:W-:Y:S01]  /*63d0*/  IMAD.U32 R48, R43, 0x10000, RZ ;  /* 0x000100002b307824 */ /* 0x000fe200078e00ff */
[----:B------:R-:W-:Y:S09]  /*63e0*/  LOP3.LUT R41, R41, 0xffff0000, RZ, 0xc0, !PT ;  /* 0xffff000029297812 */ /* 0x000ff200078ec0ff */
[----:B------:R-:W-:Y:S01]  /*63f0*/  @P2 IADD3 R162, RZ, -UR18, RZ ;  /* 0x80000012ffa22c10 */ /* 0x000fe2000fffe0ff */
[----:B------:R-:W-:Y:S02]  /*6400*/  @P2 IMAD R156, RZ, RZ, -UR18 ;  /* 0x80000012ff9c2e24 */ /* 0x000fe4000f8e02ff */
[----:B------:R-:W-:Y:S03]  /*6410*/  @P2 IMAD R95, RZ, RZ, -UR18 ;  /* 0x80000012ff5f2e24 */ /* 0x000fe6000f8e02ff */
[----:B------:R-:W-:Y:S04]  /*6420*/  IADD3 R125, P1, R91, R156, RZ ;  /* 0x0000009c5b7d7210 */ /* 0x000fe80007f3e0ff */
[----:B------:R-:W-:Y:S02]  /*6430*/  LEA.HI.X.SX32 R156, R156, R89, 0x1, P1 ;  /* 0x000000599c9c7211 */ /* 0x000fe400008f0eff */
[C---:B------:R-:W-:Y:S04]  /*6440*/  LEA R158, P1, R125.reuse, R128, 0x1 ;  /* 0x000000807d9e7211 */ /* 0x040fe800078208ff */
[----:B------:R-:W-:Y:S02]  /*6450*/  LEA.HI.X R159, R125, R129, R156, 0x1, P1 ;  /* 0x000000817d9f7211 */ /* 0x000fe400008f0c9c */
[C---:B----4-:R-:W-:Y:S04]  /*6460*/  LEA R10, P1, R95.reuse, R154, 0x1 ;  /* 0x0000009a5f0a7211 */ /* 0x050fe800078208ff */
        /* <DEDUP_REMOVED lines=60> */
.L_x_4806:
[----:B------:R-:W-:Y:S05]  /*6830*/  BSYNC B0 ;  /* 0x0000000000007941 */ /* 0x000fea0003800000 */
.L_x_4805:
        /* <DEDUP_REMOVED lines=22> */
[----:B------:R-:W-:Y:S02]  /*69a0*/  LEA.HI.X R159, R125, R129, R156, 0x1, P0 ;  /* 0x000000817d9f7211 */ /* 0x000fe400000f0c9c */
[C---:B----4-:R-:W-:Y:S01]  /*69b0*/  LEA R10, P0, R95.reuse, R160, 0x1 ;  /* 0x000000a05f0a7211 */ /* 0x050fe200078008ff */
[----:B------:R-:W-:Y:S01]  /*69c0*/  IMAD.MOV.U32 R160, RZ, RZ, RZ ;  /* 0x000000ffffa07224 */ /* 0x000fe200078e00ff */
        /* <DEDUP_REMOVED lines=61> */
.L_x_4808:
[----:B------:R-:W-:Y:S05]  /*6da0*/  BSYNC B0 ;  /* 0x0000000000007941 */ /* 0x000fea0003800000 */
.L_x_4807:
        /* <DEDUP_REMOVED lines=10> */
[----:B--2---:R-:W-:Y:S01]  /*6e50*/  IMAD.MOV.U32 R154, RZ, RZ, RZ ;  /* 0x000000ffff9a7224 */ /* 0x004fe200078e00ff */
        /* <DEDUP_REMOVED lines=78> */
.L_x_4810:
[----:B------:R-:W-:Y:S05]  /*7340*/  BSYNC B0 ;  /* 0x0000000000007941 */ /* 0x000fea0003800000 */
.L_x_4809:
[----:B-----5:R1:W-:Y:S02]  /*7350*/  STG.E.128 desc[UR6][R152.64+0x100], R40 ;  /* 0x0001002898007986 */ /* 0x0203e4000c101d06 */
.L_x_4804:
[----:B------:R-:W-:Y:S05]  /*7360*/  BSYNC B1 ;  /* 0x0000000000017941 */ /* 0x000fea0003800000 */
.L_x_4803:
[C---:B------:R-:W-:Y:S01]  /*7370*/  ISETP.GE.AND P0, PT, R133.reuse, R151, PT ;  /* 0x000000978500720c */ /* 0x040fe20003f06270 */
[----:B------:R-:W-:Y:S03]  /*7380*/  BSSY B1, `(.L_x_4811) ;  /* 0x0000118000017945 */ /* 0x000fe60003800000 */
[----:B------:R-:W-:Y:S11]  /*7390*/  ISETP.GE.AND P0, PT, R133, R150, !P0 ;  /* 0x000000968500720c */ /* 0x000ff60004706270 */
[----:B------:R-:W-:Y:S02]  /*73a0*/  @!UPT UIADD3 URZ, URZ, URZ, URZ ;  /* 0x0000003f3f3ff290 */ /* 0x000fe4000fffe03f */
[----:B------:R-:W-:Y:S05]  /*73b0*/  @!P0 BRA `(.L_x_4812) ;  /* 0x0000001000508947 */ /* 0x000fea0003800000 */
[C---:B------:R-:W-:Y:S01]  /*73c0*/  LEA R156, P1, R101.reuse, R126, 0x1 ;  /* 0x0000007e659c7211 */ /* 0x040fe200078208ff */
[----:B------:R-:W-:Y:S01]  /*73d0*/  BSSY B0, `(.L_x_4813) ;  /* 0x0000059000007945 */ /* 0x000fe20003800000 */
[----:B------:R-:W-:Y:S02]  /*73e0*/  ISETP.GE.AND P0, PT, R18, UR4, PT ;  /* 0x0000000412007c0c */ /* 0x000fe4000bf06270 */
[----:B------:R-:W-:Y:S02]  /*73f0*/  LEA.HI.X R157, R101, R123, R100, 0x1, P1 ;  /* 0x0000007b659d7211 */ /* 0x000fe400008f0c64 */
[----:B------:R-:W-:Y:S02]  /*7400*/  LEA R162, P2, R148, R94, 0x1 ;  /* 0x0000005e94a27211 */ /* 0x000fe400078408ff */
[----:B------:R-:W-:Y:S01]  /*7410*/  LEA R158, P4, R104, R126, 0x1 ;  /* 0x0000007e689e7211 */ /* 0x000fe200078808ff */
[----:B-12---:R1:W5:Y:S06]  /*7420*/  LDG.E.128 R40, desc[UR6][R156.64] ;  /* 0x000000069c287981 */ /* 0x00636c000c1e1d00 */
[----:B------:R-:W-:Y:S06]  /*7430*/  @P0 BRA `(.L_x_4814) ;  /* 0x0000000400480947 */ /* 0x000fec0003800000 */
        /* <DEDUP_REMOVED lines=20> */
[----:B-1----:R-:W-:Y:S01]  /*7580*/  IMAD.MOV.U32 R156, RZ, RZ, RZ ;  /* 0x000000ffff9c7224 */ /* 0x002fe200078e00ff */
        /* <DEDUP_REMOVED lines=61> */
.L_x_4814:
[----:B------:R-:W-:Y:S05]  /*7960*/  BSYNC B0 ;  /* 0x0000000000007941 */ /* 0x000fea0003800000 */
.L_x_4813:
[----:B------:R-:W-:Y:S01]  /*7970*/  LEA.HI.X R163, R148, R93, R102, 0x1, P2 ;  /* 0x0000005d94a37211 */ /* 0x000fe200010f0c66 */
[----:B------:R-:W-:Y:S01]  /*7980*/  BSSY B0, `(.L_x_4815) ;  /* 0x000005c000007945 */ /* 0x000fe20003800000 */
[----:B------:R-:W-:Y:S02]  /*7990*/  LEA.HI.X R159, R104, R123, R103, 0x1, P4 ;  /* 0x0000007b689f7211 */ /* 0x000fe400020f0c67 */
[----:B------:R-:W-:Y:S01]  /*79a0*/  ISETP.GE.AND P2, PT, R15, UR4, PT ;  /* 0x000000040f007c0c */ /* 0x000fe2000bf46270 */
[----:B-----5:R2:W-:Y:S01]  /*79b0*/  STG.E.128 desc[UR6][R162.64], R40 ;  /* 0x00000028a2007986 */ /* 0x0205e2000c101d06 */
[C---:B------:R-:W-:Y:S02]  /*79c0*/  LEA R160, P1, R105.reuse, R94, 0x1 ;  /* 0x0000005e69a07211 */ /* 0x040fe400078208ff */
[C---:B-1----:R-:W-:Y:S01]  /*79d0*/  LEA R156, P0, R108.reuse, R126, 0x1 ;  /* 0x0000007e6c9c7211 */ /* 0x042fe200078008ff */
[----:B---3--:R2:W5:Y:S01]  /*79e0*/  LDG.E.128 R44, desc[UR6][R158.64] ;  /* 0x000000069e2c7981 */ /* 0x008562000c1e1d00 */
        /* <DEDUP_REMOVED lines=85> */
.L_x_4816:
[----:B------:R-:W-:Y:S05]  /*7f40*/  BSYNC B0 ;  /* 0x0000000000007941 */ /* 0x000fea0003800000 */
.L_x_4815:
        /* <DEDUP_REMOVED lines=89> */
.L_x_4818:
[----:B------:R-:W-:Y:S05]  /*84e0*/  BSYNC B0 ;  /* 0x0000000000007941 */ /* 0x000fea0003800000 */
.L_x_4817:
[----:B-----5:R2:W-:Y:S02]  /*84f0*/  STG.E.128 desc[UR6][R158.64], R40 ;  /* 0x000000289e007986 */ /* 0x0205e4000c101d06 */
.L_x_4812:
[----:B------:R-:W-:Y:S05]  /*8500*/  BSYNC B1 ;  /* 0x0000000000017941 */ /* 0x000fea0003800000 */
.L_x_4811:
        /* <DEDUP_REMOVED lines=101> */
.L_x_4822:
[----:B------:R-:W-:Y:S05]  /*8b60*/  BSYNC B0 ;  /* 0x0000000000007941 */ /* 0x000fea0003800000 */
.L_x_4821:
        /* <DEDUP_REMOVED lines=94> */
.L_x_4824:
[----:B------:R-:W-:Y:S05]  /*9150*/  BSYNC B0 ;  /* 0x0000000000007941 */ /* 0x000fea0003800000 */
.L_x_4823:
        /* <DEDUP_REMOVED lines=14> */
[----:B------:R-:W-:Y:S01]  /*9240*/  IMAD.MOV.U32 R27, RZ, RZ, RZ ;  /* 0x000000ffff1b7224 */ /* 0x000fe200078e00ff */
[----:B------:R-:W-:Y:S01]  /*9250*/  LOP3.LUT R33, R8, 0xffff0000, RZ, 0xc0, !PT ;  /* 0xffff000008217812 */ /* 0x000fe200078ec0ff */
[----:B------:R-:W-:Y:S02]  /*9260*/  IMAD.U32 R26, R9, 0x10000, RZ ;  /* 0x00010000091a7824 */ /* 0x000fe400078e00ff */
[----:B------:R-:W-:Y:S01]  /*9270*/  ISETP.GE.AND P1, PT, R14, UR18, PT ;  /* 0x000000120e007c0c */ /* 0x000fe2000bf26270 */
[----:B------:R-:W-:Y:S01]  /*9280*/  IMAD.U32 R30, R11, 0x10000, RZ ;  /* 0x000100000b1e7824 */ /* 0x000fe200078e00ff */
[----:B------:R-:W-:Y:S01]  /*9290*/  MOV R5, UR18 ;  /* 0x0000001200057c02 */ /* 0x000fe20008000f00 */
[----:B------:R-:W-:Y:S10]  /*92a0*/  IMAD.U32 R31, R8, 0x10000, RZ ;  /* 0x00010000081f7824 */ /* 0x000ff400078e00ff */
[----:B------:R-:W-:Y:S01]  /*92b0*/  @P1 IADD3 R27, RZ, -UR18, RZ ;  /* 0x80000012ff1b1c10 */ /* 0x000fe2000fffe0ff */
[----:B------:R-:W-:Y:S02]  /*92c0*/  @P1 IMAD R23, RZ, RZ, -UR18 ;  /* 0x80000012ff171e24 */ /* 0x000fe4000f8e02ff */
[----:B------:R-:W-:Y:S03]  /*92d0*/  @P1 IMAD R5, RZ, RZ, -UR18 ;  /* 0x80000012ff051e24 */ /* 0x000fe6000f8e02ff */
[C---:B-1----:R-:W-:Y:S04]  /*92e0*/  IADD3 R7, P0, R74.reuse, R23, RZ ;  /* 0x000000174a077210 */ /* 0x042fe80007f1e0ff */
[----:B------:R-:W-:Y:S02]  /*92f0*/  LEA.HI.X.SX32 R0, R23, R72, 0x1, P0 ;  /* 0x0000004817007211 */ /* 0x000fe400000f0eff */
[C---:B------:R-:W-:Y:S04]  /*9300*/  LEA R44, P0, R7.reuse, R128, 0x1 ;  /* 0x00000080072c7211 */ /* 0x040fe800078008ff */
[----:B------:R-:W-:Y:S02]  /*9310*/  LEA.HI.X R45, R7, R129, R0, 0x1, P0 ;  /* 0x00000081072d7211 */ /* 0x000fe400000f0c00 */
[C---:B------:R-:W-:Y:S04]  /*9320*/  LEA R2, P0, R5.reuse, R48, 0x1 ;  /* 0x0000003005027211 */ /* 0x040fe800078008ff */
        /* <DEDUP_REMOVED lines=61> */
.L_x_4826:
[----:B------:R-:W-:Y:S05]  /*9700*/  BSYNC B0 ;  /* 0x0000000000007941 */ /* 0x000fea0003800000 */
.L_x_4825:
[----:B-----5:R2:W-:Y:S02]  /*9710*/  STG.E.128 desc[UR6][R58.64], R8 ;  /* 0x000000083a007986 */ /* 0x0205e4000c101d06 */
.L_x_4820:
[----:B------:R-:W-:Y:S05]  /*9720*/  BSYNC B1 ;  /* 0x0000000000017941 */ /* 0x000fea0003800000 */
.L_x_4819:
        /* <DEDUP_REMOVED lines=8> */
.L_x_4784:
        /* <DEDUP_REMOVED lines=50> */
.L_x_4794:
        /* <DEDUP_REMOVED lines=83> */
.L_x_4827:
[----:B------:R-:W1:Y:S01]  /*a000*/  LDC R2, c[0x0][0x250] ;  /* 0x00009400ff027b82 */ /* 0x000e620000000800 */
[----:B--2---:R-:W-:Y:S07]  /*a010*/  IMAD.MOV.U32 R95, RZ, RZ, R93 ;  /* 0x000000ffff5f7224 */ /* 0x004fee00078e005d */
[----:B------:R-:W4:Y:S02]  /*a020*/  LDC R0, c[0x0][0x248] ;  /* 0x00009200ff007b82 */ /* 0x000f240000000800 */
[----:B----4-:R-:W-:Y:S02]  /*a030*/  IMAD.U32 R5, R0, -0x40, RZ ;  /* 0xffffffc000057824 */ /* 0x010fe400078e00ff */
[----:B-1----:R-:W-:Y:S03]  /*a040*/  IMAD.U32 R3, R2, -0x40, RZ ;  /* 0xffffffc002037824 */ /* 0x002fe600078e00ff */
[----:B------:R-:W-:Y:S02]  /*a050*/  LEA R94, P0, R5, R94, 0x1 ;  /* 0x0000005e055e7211 */ /* 0x000fe400078008ff */
[----:B------:R-:W-:Y:S02]  /*a060*/  LEA R96, P1, R3, R96, 0x1 ;  /* 0x0000006003607211 */ /* 0x000fe400078208ff */
[----:B------:R-:W-:Y:S02]  /*a070*/  LEA.HI.X.SX32 R93, R5, R95, 0x1, P0 ;  /* 0x0000005f055d7211 */ /* 0x000fe400000f0eff */
[----:B------:R-:W-:Y:S09]  /*a080*/  LEA.HI.X.SX32 R97, R3, R97, 0x1, P1 ;  /* 0x0000006103617211 */ /* 0x000ff200008f0eff */
.L_x_4828:
[----:B------:R-:W-:Y:S04]  /*a090*/  IADD3 R13, R13, -0x1, RZ ;  /* 0xffffffff0d0d7810 */ /* 0x000fe80007ffe0ff */
[----:B------:R-:W-:Y:S11]  /*a0a0*/  ISETP.GT.AND P0, PT, R13, R90, PT ;  /* 0x0000005a0d00720c */ /* 0x000ff60003f04270 */
[----:B------:R-:W-:Y:S02]  /*a0b0*/  @!UPT UIADD3 URZ, URZ, URZ, URZ ;  /* 0x0000003f3f3ff290 */ /* 0x000fe4000fffe03f */
[----:B------:R-:W-:Y:S05]  /*a0c0*/  @P0 BRA `(.L_x_4829) ;  /* 0xffffff8400b00947 */ /* 0x000fea000383ffff */
.L_x_4783:
        /* <DEDUP_REMOVED lines=23> */
[----:B-----5:R-:W-:Y:S01]  /*a240*/  LEA.HI.X R5, R2, R137, R3, 0x5, P0 ;  /* 0x0000008902057211 */ /* 0x020fe200000f2c03 */
        /* <DEDUP_REMOVED lines=76> */
.L_x_4836:
[----:B------:R-:W-:Y:S05]  /*a710*/  BSYNC B0 ;  /* 0x0000000000007941 */ /* 0x000fea0003800000 */
.L_x_4835:
        /* <DEDUP_REMOVED lines=43> */
.L_x_4838:
[----:B------:R-:W-:Y:S05]  /*a9d0*/  BSYNC B0 ;  /* 0x0000000000007941 */ /* 0x000fea0003800000 */
.L_x_4837:
        /* <DEDUP_REMOVED lines=44> */
.L_x_4840:
[----:B------:R-:W-:Y:S05]  /*aca0*/  BSYNC B0 ;  /* 0x0000000000007941 */ /* 0x000fea0003800000 */
.L_x_4839:
[----:B------:R4:W-:Y:S02]  /*acb0*/  STS.128 [R209+0x4000], R8 ;  /* 0x00400008d1007388 */ /* 0x0009e40000000c00 */
.L_x_4834:
[----:B------:R-:W-:Y:S05]  /*acc0*/  BSYNC B1 ;  /* 0x0000000000017941 */ /* 0x000fea0003800000 */
.L_x_4833:
        /* <DEDUP_REMOVED lines=49> */
.L_x_4844:
[----:B------:R-:W-:Y:S05]  /*afe0*/  BSYNC B0 ;  /* 0x0000000000007941 */ /* 0x000fea0003800000 */
.L_x_4843:
        /* <DEDUP_REMOVED lines=43> */
.L_x_4846:
[----:B------:R-:W-:Y:S05]  /*b2a0*/  BSYNC B0 ;  /* 0x0000000000007941 */ /* 0x000fea0003800000 */
.L_x_4845:
        /* <DEDUP_REMOVED lines=43> */
.L_x_4848:
[----:B------:R-:W-:Y:S05]  /*b560*/  BSYNC B0 ;  /* 0x0000000000007941 */ /* 0x000fea0003800000 */
.L_x_4847:
[----:B------:R1:W-:Y:S02]  /*b570*/  STS.128 [R209+0x4800], R8 ;  /* 0x00480008d1007388 */ /* 0x0003e40000000c00 */
.L_x_4842:
[----:B------:R-:W-:Y:S05]  /*b580*/  BSYNC B1 ;  /* 0x0000000000017941 */ /* 0x000fea0003800000 */
.L_x_4841:
        /* <DEDUP_REMOVED lines=49> */
.L_x_4852:
[----:B------:R-:W-:Y:S05]  /*b8a0*/  BSYNC B0 ;  /* 0x0000000000007941 */ /* 0x000fea0003800000 */
.L_x_4851:
        /* <DEDUP_REMOVED lines=44> */
.L_x_4854:
[----:B------:R-:W-:Y:S05]  /*bb70*/  BSYNC B0 ;  /* 0x0000000000007941 */ /* 0x000fea0003800000 */
.L_x_4853:
        /* <DEDUP_REMOVED lines=44> */
.L_x_4856:
[----:B------:R-:W-:Y:S05]  /*be40*/  BSYNC B0 ;  /* 0x0000000000007941 */ /* 0x000fea0003800000 */
.L_x_4855:
[----:B------:R4:W-:Y:S02]  /*be50*/  STS.128 [R209+0x5000], R8 ;  /* 0x00500008d1007388 */ /* 0x0009e40000000c00 */
.L_x_4850:
[----:B------:R-:W-:Y:S05]  /*be60*/  BSYNC B1 ;  /* 0x0000000000017941 */ /* 0x000fea0003800000 */
.L_x_4849:
        /* <DEDUP_REMOVED lines=48> */
.L_x_4859:
[----:B------:R-:W-:Y:S05]  /*c170*/  BSYNC B0 ;  /* 0x0000000000007941 */ /* 0x000fea0003800000 */
.L_x_4858:
        /* <DEDUP_REMOVED lines=44> */
.L_x_4861:
[----:B------:R-:W-:Y:S05]  /*c440*/  BSYNC B0 ;  /* 0x0000000000007941 */ /* 0x000fea0003800000 */
.L_x_4860:
        /* <DEDUP_REMOVED lines=44> */
.L_x_4863:
[----:B------:R-:W-:Y:S05]  /*c710*/  BSYNC B0 ;  /* 0x0000000000007941 */ /* 0x000fea0003800000 */
.L_x_4862:
[----:B------:R4:W-:Y:S01]  /*c720*/  STS.128 [R209+0x5800], R8 ;  /* 0x00580008d1007388 */ /* 0x0009e20000000c00 */
[----:B------:R-:W-:Y:S05]  /*c730*/  BRA `(.L_x_4857) ;  /* 0x0000004800207947 */ /* 0x000fea0003800000 */
.L_x_4832:
        /* <DEDUP_REMOVED lines=92> */
.L_x_4867:
[----:B------:R-:W-:Y:S05]  /*cd00*/  BSYNC B0 ;  /* 0x0000000000007941 */ /* 0x000fea0003800000 */
.L_x_4866:
        /* <DEDUP_REMOVED lines=90> */
.L_x_4869:
[----:B------:R-:W-:Y:S05]  /*d2b0*/  BSYNC B0 ;  /* 0x0000000000007941 */ /* 0x000fea0003800000 */
.L_x_4868:
        /* <DEDUP_REMOVED lines=90> */
.L_x_4871:
[----:B------:R-:W-:Y:S05]  /*d860*/  BSYNC B0 ;  /* 0x0000000000007941 */ /* 0x000fea0003800000 */
.L_x_4870:
[----:B------:R4:W-:Y:S02]  /*d870*/  STS.128 [R209+0x4000], R8 ;  /* 0x00400008d1007388 */ /* 0x0009e40000000c00 */
.L_x_4865:
[----:B------:R-:W-:Y:S05]  /*d880*/  BSYNC B1 ;  /* 0x0000000000017941 */ /* 0x000fea0003800000 */
.L_x_4864:
        /* <DEDUP_REMOVED lines=95> */
.L_x_4875:
[----:B------:R-:W-:Y:S05]  /*de80*/  BSYNC B0 ;  /* 0x0000000000007941 */ /* 0x000fea0003800000 */
.L_x_4874:
        /* <DEDUP_REMOVED lines=89> */
.L_x_4877:
[----:B------:R-:W-:Y:S05]  /*e420*/  BSYNC B0 ;  /* 0x0000000000007941 */ /* 0x000fea0003800000 */
.L_x_4876:
        /* <DEDUP_REMOVED lines=89> */
.L_x_4879:
[----:B------:R-:W-:Y:S05]  /*e9c0*/  BSYNC B0 ;  /* 0x0000000000007941 */ /* 0x000fea0003800000 */
.L_x_4878:
[----:B------:R1:W-:Y:S02]  /*e9d0*/  STS.128 [R209+0x4800], R8 ;  /* 0x00480008d1007388 */ /* 0x0003e40000000c00 */
.L_x_4873:
[----:B------:R-:W-:Y:S05]  /*e9e0*/  BSYNC B1 ;  /* 0x0000000000017941 */ /* 0x000fea0003800000 */
.L_x_4872:
        /* <DEDUP_REMOVED lines=96> */
.L_x_4883:
[----:B------:R-:W-:Y:S05]  /*eff0*/  BSYNC B0 ;  /* 0x0000000000007941 */ /* 0x000fea0003800000 */
.L_x_4882:
        /* <DEDUP_REMOVED lines=90> */
.L_x_4885:
[----:B------:R-:W-:Y:S05]  /*f5a0*/  BSYNC B0 ;  /* 0x0000000000007941 */ /* 0x000fea0003800000 */
.L_x_4884:
        /* <DEDUP_REMOVED lines=90> */
.L_x_4887:
[----:B------:R-:W-:Y:S05]  /*fb50*/  BSYNC B0 ;  /* 0x0000000000007941 */ /* 0x000fea0003800000 */
.L_x_4886:
[----:B------:R4:W-:Y:S02]  /*fb60*/  STS.128 [R209+0x5000], R8 ;  /* 0x00500008d1007388 */ /* 0x0009e40000000c00 */
.L_x_4881:
[----:B------:R-:W-:Y:S05]  /*fb70*/  BSYNC B1 ;  /* 0x0000000000017941 */ /* 0x000fea0003800000 */
.L_x_4880:
        /* <DEDUP_REMOVED lines=95> */
.L_x_4889:
[----:B------:R-:W-:Y:S05]  /*10170*/  BSYNC B0 ;  /* 0x0000000000007941 */ /* 0x000fea0003800000 */
.L_x_4888:
        /* <DEDUP_REMOVED lines=89> */
.L_x_4891:
[----:B------:R-:W-:Y:S05]  /*10710*/  BSYNC B0 ;  /* 0x0000000000007941 */ /* 0x000fea0003800000 */
.L_x_4890:
        /* <DEDUP_REMOVED lines=91> */
.L_x_4893:
[----:B------:R-:W-:Y:S05]  /*10cd0*/  BSYNC B0 ;  /* 0x0000000000007941 */ /* 0x000fea0003800000 */
.L_x_4892:
[----:B------:R4:W-:Y:S01]  /*10ce0*/  STS.128 [R209+0x5800], R8 ;  /* 0x00580008d1007388 */ /* 0x0009e20000000c00 */
[----:B------:R-:W-:Y:S05]  /*10cf0*/  BRA `(.L_x_4857) ;  /* 0x0000000000b07947 */ /* 0x000fea0003800000 */
.L_x_4831:
        /* <DEDUP_REMOVED lines=16> */
[----:B-----5:R-:W4:Y:S01]  /*10e00*/  @!P2 LDC.64 R4, c[0x0][0x210] ;  /* 0x00008400ff04ab82 */ /* 0x020f220000000a00 */
        /* <DEDUP_REMOVED lines=27> */
.L_x_4857:
[----:B------:R-:W-:Y:S05]  /*10fc0*/  BSYNC B2 ;  /* 0x0000000000027941 */ /* 0x000fea0003800000 */
.L_x_4830:
[----:B-1----:R-:W-:Y:S01]  /*10fd0*/  VIADD R4, R134, 0xffffffff ;  /* 0xffffffff86047836 */ /* 0x002fe20000000000 */
[----:B----4-:R-:W-:Y:S01]  /*10fe0*/  LOP3.LUT R10, R65, 0xfffffff8, RZ, 0xc0, !PT ;  /* 0xfffffff8410a7812 */ /* 0x010fe200078ec0ff */
[----:B------:R-:W-:Y:S01]  /*10ff0*/  IMAD.SHL.U32 R197, R142, 0x8, RZ ;  /* 0x000000088ec57824 */ /* 0x000fe200078e00ff */
[----:B------:R-:W-:Y:S01]  /*11000*/  LEA.HI R5, R66, R66, RZ, 0x1 ;  /* 0x0000004242057211 */ /* 0x000fe200078f08ff */
[----:B------:R-:W-:Y:S02]  /*11010*/  IMAD.SHL.U32 R2, R4, 0x40, RZ ;  /* 0x0000004004027824 */ /* 0x000fe400078e00ff */
[----:B------:R-:W-:Y:S01]  /*11020*/  IMAD.IADD R71, R71, 0x1, -R10 ;  /* 0x0000000147477824 */ /* 0x000fe200078e0a0a */
[----:B------:R-:W-:Y:S01]  /*11030*/  LOP3.LUT R5, R5, 0xfffffffe, RZ, 0xc0, !PT ;  /* 0xfffffffe05057812 */ /* 0x000fe200078ec0ff */
[----:B------:R-:W-:Y:S02]  /*11040*/  IMAD.IADD R3, R61, 0x1, -R2 ;  /* 0x000000013d037824 */ /* 0x000fe400078e0a02 */
[----:B------:R-:W-:-:S02]  /*11050*/  IMAD.SHL.U32 R65, R65, 0x40, RZ ;  /* 0x0000004041417824 */ /* 0x000fc400078e00ff */
[----:B------:R-:W-:Y:S01]  /*11060*/  IMAD.IADD R66, R66, 0x1, -R5 ;  /* 0x0000000142427824 */ /* 0x000fe200078e0a05 */
[-C--:B------:R-:W-:Y:S02]  /*11070*/  ISETP.GE.AND P5, PT, R0, R3.reuse, PT ;  /* 0x000000030000720c */ /* 0x080fe40003fa6270 */
[-C--:B------:R-:W-:Y:S01]  /*11080*/  ISETP.GE.AND P4, PT, R32, R3.reuse, PT ;  /* 0x000000032000720c */ /* 0x080fe20003f86270 */
[----:B------:R-:W-:Y:S01]  /*11090*/  IMAD.SHL.U32 R5, R66, 0x8, RZ ;  /* 0x0000000842057824 */ /* 0x000fe200078e00ff */
[-C--:B------:R-:W-:Y:S02]  /*110a0*/  ISETP.GE.AND P0, PT, R142, R3.reuse, PT ;  /* 0x000000038e00720c */ /* 0x080fe40003f06270 */
[CC--:B------:R-:W-:Y:S02]  /*110b0*/  ISETP.GE.AND P6, PT, R16.reuse, R3.reuse, PT ;  /* 0x000000031000720c */ /* 0x0c0fe40003fc6270 */
[----:B------:R-:W-:-:S05]  /*110c0*/  ISETP.GE.AND P2, PT, R16, R3, PT ;  /* 0x000000031000720c */ /* 0x000fca0003f46270 */
[----:B------:R-:W1:Y:S04]  /*110d0*/  @!P5 LDC.64 R8, c[0x0][0x248] ;  /* 0x00009200ff08db82 */ /* 0x000e680000000a00 */
[----:B------:R-:W-:Y:S01]  /*110e0*/  @!PT LDS RZ, [RZ] ;  /* 0x00000000fffff984 */ /* 0x000fe20000000800 */
[----:B------:R-:W-:Y:S01]  /*110f0*/  @!PT LDS RZ, [RZ] ;  /* 0x00000000fffff984 */ /* 0x000fe20000000800 */
[----:B------:R-:W-:Y:S01]  /*11100*/  @!PT LDS RZ, [RZ] ;  /* 0x00000000fffff984 */ /* 0x000fe20000000800 */
[----:B------:R-:W-:Y:S02]  /*11110*/  @!P0 LDGSTS.E.BYPASS.LTC128B.128 [R209+0x6000], desc[UR6][R200.64] ;  /* 0x06000000c8d18fae */ /* 0x000fe4000b901d46 */
[C---:B--23--:R-:W-:Y:S02]  /*11120*/  @!P6 LEA R12, P1, R55.reuse, R200, 0x1 ;  /* 0x000000c8370ce211 */ /* 0x04cfe400078208ff */
[----:B------:R-:W2:Y:S01]  /*11130*/  @!P4 LDC.64 R6, c[0x0][0x248] ;  /* 0x00009200ff06cb82 */ /* 0x000ea20000000a00 */
[----:B------:R-:W-:Y:S01]  /*11140*/  @!P0 LDGSTS.E.BYPASS.LTC128B.128 [R209+0x8000], desc[UR6][R200.64+0x80] ;  /* 0x08000080c8d18fae */ /* 0x000fe2000b901d46 */
[----:B------:R-:W-:-:S02]  /*11150*/  @!P6 LEA.HI.X R13, R55, R201, R54, 0x1, P1 ;  /* 0x000000c9370de211 */ /* 0x000fc400008f0c36 */
[----:B------:R-:W-:Y:S01]  /*11160*/  ISETP.GE.AND P1, PT, R0, R3, PT ;  /* 0x000000030000720c */ /* 0x000fe20003f26270 */
[----:B------:R-:W-:Y:S01]  /*11170*/  @!P0 LDGSTS.E.BYPASS.LTC128B.128 [R209+0xa000], desc[UR6][R200.64+0x100] ;  /* 0x0a000100c8d18fae */ /* 0x000fe2000b901d46 */
[----:B------:R-:W-:-:S03]  /*11180*/  IMAD.SHL.U32 R0, R71, 0x40, RZ ;  /* 0x0000004047007824 */ /* 0x000fc600078e00ff */
[----:B------:R-:W-:Y:S02]  /*11190*/  @!P6 LDGSTS.E.BYPASS.LTC128B.128 [R209+0x6800], desc[UR6][R12.64] ;  /* 0x068000000cd1efae */ /* 0x000fe4000b901d46 */
[----:B------:R-:W-:Y:S02]  /*111a0*/  LOP3.LUT R0, R0, 0x1c0, RZ, 0xc0, !PT ;  /* 0x000001c000007812 */ /* 0x000fe400078ec0ff */
[----:B------:R-:W-:Y:S01]  /*111b0*/  @!P6 LDGSTS.E.BYPASS.LTC128B.128 [R209+0x8800], desc[UR6][R12.64+0x80] ;  /* 0x088000800cd1efae */ /* 0x000fe2000b901d46 */
[----:B-1----:R-:W-:-:S03]  /*111c0*/  @!P5 LEA R10, P0, R8, R200, 0x6 ;  /* 0x000000c8080ad211 */ /* 0x002fc600078030ff */
[----:B------:R-:W-:Y:S01]  /*111d0*/  @!P6 LDGSTS.E.BYPASS.LTC128B.128 [R209+0xa800], desc[UR6][R12.64+0x100] ;  /* 0x0a8001000cd1efae */ /* 0x000fe2000b901d46 */
[----:B------:R-:W-:Y:S02]  /*111e0*/  @!P5 LEA.HI.X R11, R8, R201, R9, 0x6, P0 ;  /* 0x000000c9080bd211 */ /* 0x000fe400000f3409 */
[----:B------:R-:W-:Y:S01]  /*111f0*/  ISETP.GE.AND P0, PT, R32, R3, PT ;  /* 0x000000032000720c */ /* 0x000fe20003f06270 */
[----:B--2---:R-:W-:Y:S02]  /*11200*/  @!P4 IMAD.WIDE.U32 R8, R6, 0x60, R200 ;  /* 0x000000600608c825 */ /* 0x004fe400078e00c8 */
[----:B------:R-:W-:Y:S02]  /*11210*/  @!P5 LDGSTS.E.BYPASS.LTC128B.128 [R209+0x7000], desc[UR6][R10.64] ;  /* 0x070000000ad1dfae */ /* 0x000fe4000b901d46 */
[----:B------:R-:W-:Y:S02]  /*11220*/  @!P4 IMAD R7, R7, 0x60, RZ ;  /* 0x000000600707c824 */ /* 0x000fe400078e02ff */
[----:B------:R-:W-:Y:S01]  /*11230*/  @!P5 LDGSTS.E.BYPASS.LTC128B.128 [R209+0x9000], desc[UR6][R10.64+0x80] ;  /* 0x090000800ad1dfae */ /* 0x000fe2000b901d46 */
[----:B------:R-:W-:-:S02]  /*11240*/  @!P4 IMAD.MOV.U32 R14, RZ, RZ, R8 ;  /* 0x000000ffff0ec224 */ /* 0x000fc400078e0008 */
[----:B------:R-:W-:Y:S01]  /*11250*/  @!P4 IMAD.IADD R15, R7, 0x1, R9 ;  /* 0x00000001070fc824 */ /* 0x000fe200078e0209 */
[----:B------:R1:W-:Y:S01]  /*11260*/  @!P5 LDGSTS.E.BYPASS.LTC128B.128 [R209+0xb000], desc[UR6][R10.64+0x100] ;  /* 0x0b0001000ad1dfae */ /* 0x0003e2000b901d46 */
[----:B------:R-:W-:Y:S01]  /*11270*/  IMAD.SHL.U32 R8, R62, 0x40, RZ ;  /* 0x000000403e087824 */ /* 0x000fe200078e00ff */
[----:B------:R-:W2:Y:S01]  /*11280*/  @!P1 LDC.64 R6, c[0x0][0x250] ;  /* 0x00009400ff069b82 */ /* 0x000ea20000000a00 */
[----:B------:R-:W-:Y:S01]  /*11290*/  ISETP.GE.AND P5, PT, R142, R3, PT ;  /* 0x000000038e00720c */ /* 0x000fe20003fa6270 */
[----:B------:R-:W-:Y:S01]  /*112a0*/  @!P4 LDGSTS.E.BYPASS.LTC128B.128 [R209+0x7800], desc[UR6][R14.64] ;  /* 0x078000000ed1cfae */ /* 0x000fe2000b901d46 */
[----:B------:R-:W-:Y:S02]  /*112b0*/  LOP3.LUT R3, R0, 0x8, R5, 0xf8, !PT ;  /* 0x0000000800037812 */ /* 0x000fe400078ef805 */
[----:B------:R-:W-:Y:S01]  /*112c0*/  LOP3.LUT R8, R8, 0x1c0, RZ, 0xc0, !PT ;  /* 0x000001c008087812 */ /* 0x000fe200078ec0ff */
[----:B------:R-:W-:Y:S01]  /*112d0*/  @!P4 LDGSTS.E.BYPASS.LTC128B.128 [R209+0x9800], desc[UR6][R14.64+0x80] ;  /* 0x098000800ed1cfae */ /* 0x000fe2000b901d46 */
[----:B------:R-:W-:-:S02]  /*112e0*/  SHF.R.S32.HI R5, RZ, 0x1f, R60 ;  /* 0x0000001fff057819 */ /* 0x000fc4000001143c */
[----:B------:R-:W-:Y:S01]  /*112f0*/  LOP3.LUT R197, R8, 0x8, R197, 0xf8, !PT ;  /* 0x0000000808c57812 */ /* 0x000fe200078ef8c5 */
[----:B------:R3:W-:Y:S01]  /*11300*/  @!P4 LDGSTS.E.BYPASS.LTC128B.128 [R209+0xb800], desc[UR6][R14.64+0x100] ;  /* 0x0b8001000ed1cfae */ /* 0x0007e2000b901d46 */
[----:B------:R-:W-:Y:S02]  /*11310*/  SHF.R.U32.HI R8, RZ, 0x3, R8 ;  /* 0x00000003ff087819 */ /* 0x000fe40000011608 */
[----:B------:R-:W-:Y:S01]  /*11320*/  LEA.HI R5, R5, R60, RZ, 0x5 ;  /* 0x0000003c05057211 */ /* 0x000fe200078f28ff */
[----:B------:R-:W0:Y:S01]  /*11330*/  LDGDEPBAR ;  /* 0x00000000000079af */ /* 0x000e220000000000 */
[----:B------:R-:W-:Y:S01]  /*11340*/  LOP3.LUT R197, R197, R8, RZ, 0x3c, !PT ;  /* 0x00000008c5c57212 */ /* 0x000fe200078e3cff */
[----:B------:R-:W-:Y:S01]  /*11350*/  IMAD.SHL.U32 R60, R60, 0x2, RZ ;  /* 0x000000023c3c7824 */ /* 0x000fe200078e00ff */
[----:B------:R-:W3:Y:S01]  /*11360*/  @!P0 LDC.64 R8, c[0x0][0x250] ;  /* 0x00009400ff088b82 */ /* 0x000ee20000000a00 */
[----:B------:R-:W-:Y:S02]  /*11370*/  SHF.R.U32.HI R0, RZ, 0x3, R0 ;  /* 0x00000003ff007819 */ /* 0x000fe40000011600 */
[----:B------:R-:W-:Y:S01]  /*11380*/  SHF.R.S32.HI R5, RZ, 0x5, R5 ;  /* 0x00000005ff057819 */ /* 0x000fe20000011405 */
[----:B------:R-:W-:Y:S01]  /*11390*/  IMAD R197, R66, 0x200, R197 ;  /* 0x0000020042c57824 */ /* 0x000fe200078e02c5 */
[----:B------:R-:W-:-:S02]  /*113a0*/  LOP3.LUT R3, R3, R0, RZ, 0x3c, !PT ;  /* 0x0000000003037212 */ /* 0x000fc400078e3cff */
[-C--:B-1----:R-:W-:Y:S02]  /*113b0*/  @!P2 LEA R10, P4, R63, R202.reuse, 0x1 ;  /* 0x000000ca3f0aa211 */ /* 0x082fe400078808ff */
[----:B------:R-:W-:Y:S02]  /*113c0*/  LEA R197, R197, UR4, 0x1 ;  /* 0x00000004c5c57c11 */ /* 0x000fe4000f8e08ff */
[-C--:B------:R-:W-:Y:S02]  /*113d0*/  @!P2 LEA.HI.X R11, R63, R203.reuse, R64, 0x1, P4 ;  /* 0x000000cb3f0ba211 */ /* 0x080fe400020f0c40 */
[C---:B--2---:R-:W-:Y:S01]  /*113e0*/  @!P1 LEA R12, P4, R6.reuse, R202, 0x6 ;  /* 0x000000ca060c9211 */ /* 0x044fe200078830ff */
[C---:B------:R-:W-:Y:S02]  /*113f0*/  VIADD R0, R197.reuse, 0x6000 ;  /* 0x00006000c5007836 */ /* 0x040fe40000000000 */
[----:B------:R-:W-:Y:S01]  /*11400*/  VIADD R195, R197, 0x6020 ;  /* 0x00006020c5c37836 */ /* 0x000fe20000000000 */
[----:B------:R-:W-:Y:S01]  /*11410*/  @!P1 LEA.HI.X R13, R6, R203, R7, 0x6, P4 ;  /* 0x000000cb060d9211 */ /* 0x000fe200020f3407 */
[----:B------:R-:W-:Y:S01]  /*11420*/  IMAD.MOV.U32 R7, RZ, RZ, 0x10 ;  /* 0x00000010ff077424 */ /* 0x000fe200078e00ff */
[----:B------:R-:W-:Y:S01]  /*11430*/  LOP3.LUT R6, R65, 0xfffffe00, RZ, 0xc0, !PT ;  /* 0xfffffe0041067812 */ /* 0x000fe200078ec0ff */
[----:B------:R-:W-:-:S04]  /*11440*/  DEPBAR.LE SB0, 0x0 ;  /* 0x000080000000791a */ /* 0x000fc80000000000 */
[----:B------:R-:W-:Y:S01]  /*11450*/  BAR.SYNC.DEFER_BLOCKING 0x0 ;  /* 0x0000000000007b1d */ /* 0x000fe20000010000 */
[----:B------:R-:W-:Y:S02]  /*11460*/  IMAD R198, R5, 0x400, R6 ;  /* 0x0000040005c67824 */ /* 0x000fe400078e0206 */
[----:B---3--:R-:W-:-:S04]  /*11470*/  @!P0 IMAD.WIDE.U32 R14, R8, 0x60, R202 ;  /* 0x00000060080e8825 */ /* 0x008fc800078e00ca */
[----:B------:R-:W-:Y:S02]  /*11480*/  @!P0 IMAD R9, R9, 0x60, RZ ;  /* 0x0000006009098824 */ /* 0x000fe400078e02ff */
[----:B------:R-:W-:Y:S02]  /*11490*/  IMAD.IADD R198, R3, 0x1, R198 ;  /* 0x0000000103c67824 */ /* 0x000fe400078e02c6 */
[----:B------:R-:W-:Y:S02]  /*114a0*/  @!P0 IMAD.IADD R15, R9, 0x1, R15 ;  /* 0x00000001090f8824 */ /* 0x000fe400078e020f */
[----:B------:R-:W-:Y:S01]  /*114b0*/  IMAD.MOV.U32 R5, RZ, RZ, 0x20 ;  /* 0x00000020ff057424 */ /* 0x000fe200078e00ff */
        /* <DEDUP_REMOVED lines=9> */
[----:B------:R-:W-:Y:S04]  /*11550*/  @!P5 LDGSTS.E.BYPASS.LTC128B.128 [R209+0x10000], desc[UR6][R202.64+0x100] ;  /* 0x10000100cad1dfae */ /* 0x000fe8000b901d46 */
        /* <DEDUP_REMOVED lines=18> */
[----:B------:R-:W-:-:S03]  /*11680*/  R2P PR, R71, 0x6 ;  /* 0x0000000647007804 */ /* 0x000fc60000000000 */
[----:B------:R-:W-:Y:S02]  /*11690*/  @P0 STS.128 [R209+0xd800], RZ ;  /* 0x00d800ffd1000388 */ /* 0x000fe40000000c00 */
[----:B------:R-:W-:Y:S02]  /*116a0*/  SEL R7, R7, 0xfffffff0, !P1 ;  /* 0xfffffff007077807 */ /* 0x000fe40004800000 */
[----:B------:R-:W-:Y:S01]  /*116b0*/  @P0 STS.128 [R209+0xf800], RZ ;  /* 0x00f800ffd1000388 */ /* 0x000fe20000000c00 */
[----:B------:R-:W-:Y:S02]  /*116c0*/  SEL R5, R5, 0xffffffe0, !P2 ;  /* 0xffffffe005057807 */ /* 0x000fe40005000000 */
[----:B------:R-:W-:Y:S01]  /*116d0*/  R2P PR, R62, 0x6 ;  /* 0x000000063e007804 */ /* 0x000fe20000000000 */
[----:B------:R-:W-:Y:S01]  /*116e0*/  @P0 STS.128 [R209+0x11800], RZ ;  /* 0x011800ffd1000388 */ /* 0x000fe20000000c00 */
[--C-:B------:R-:W-:Y:S02]  /*116f0*/  IMAD R196, R7, 0x2, R198.reuse ;  /* 0x0000000207c47824 */ /* 0x100fe400078e02c6 */
        /* <DEDUP_REMOVED lines=9> */
[----:B------:R-:W-:Y:S01]  /*11790*/  ISETP.GT.AND P0, PT, R4, R199, PT ;  /* 0x000000c70400720c */ /* 0x000fe20003f04270 */
[----:B------:R-:W-:Y:S01]  /*117a0*/  IMAD.MOV.U32 R0, RZ, RZ, 0x40 ;  /* 0x00000040ff007424 */ /* 0x000fe200078e00ff */
[----:B------:R-:W-:Y:S01]  /*117b0*/  LDSM.16.M88.4 R56, [R198] ;  /* 0x00000000c638783b */ /* 0x000fe20000000200 */
[C---:B------:R-:W-:Y:S02]  /*117c0*/  VIADD R187, R195.reuse, 0x800 ;  /* 0x00000800c3bb7836 */ /* 0x040fe40000000000 */
[C---:B------:R-:W-:Y:S01]  /*117d0*/  VIADD R186, R195.reuse, 0x1000 ;  /* 0x00001000c3ba7836 */ /* 0x040fe20000000000 */
[----:B------:R-:W2:Y:S01]  /*117e0*/  LDSM.16.M88.4 R24, [R197+0x6000] ;  /* 0x00600000c518783b */ /* 0x000ea20000000200 */
[----:B------:R-:W-:Y:S01]  /*117f0*/  SEL R0, R0, 0xffffffc0, !P2 ;  /* 0xffffffc000007807 */ /* 0x000fe20005000000 */
[----:B------:R-:W-:-:S02]  /*11800*/  VIADD R185, R195, 0x1800 ;  /* 0x00001800c3b97836 */ /* 0x000fc40000000000 */
[----:B------:R-:W3:Y:S01]  /*11810*/  LDSM.16.M88.4 R16, [R197+0x6800] ;  /* 0x00680000c510783b */ /* 0x000ee20000000200 */
[----:B------:R-:W-:Y:S02]  /*11820*/  VIADD R183, R195, 0x2000 ;  /* 0x00002000c3b77836 */ /* 0x000fe40000000000 */
[----:B------:R-:W-:Y:S01]  /*11830*/  IMAD.IADD R191, R197, 0x1, R0 ;  /* 0x00000001c5bf7824 */ /* 0x000fe200078e0200 */
[----:B------:R-:W4:Y:S01]  /*11840*/  LDSM.16.M88.4 R72, [R197+0x7000] ;  /* 0x00700000c548783b */ /* 0x000f220000000200 */
[----:B------:R-:W-:Y:S02]  /*11850*/  IMAD.IADD R184, R0, 0x1, R195 ;  /* 0x0000000100b87824 */ /* 0x000fe400078e02c3 */
[C---:B------:R-:W-:Y:S01]  /*11860*/  VIADD R182, R195.reuse, 0x2800 ;  /* 0x00002800c3b67836 */ /* 0x040fe20000000000 */
[----:B------:R-:W5:Y:S01]  /*11870*/  LDSM.16.M88.4 R32, [R197+0x7800] ;  /* 0x00780000c520783b */ /* 0x000f620000000200 */
[C---:B------:R-:W-:Y:S02]  /*11880*/  VIADD R181, R195.reuse, 0x3000 ;  /* 0x00003000c3b57836 */ /* 0x040fe40000000000 */
[C---:B------:R-:W-:Y:S01]  /*11890*/  VIADD R180, R195.reuse, 0x3800 ;  /* 0x00003800c3b47836 */ /* 0x040fe20000000000 */
[----:B------:R-:W-:Y:S01]  /*118a0*/  LDSM.16.M88.4 R44, [R196] ;  /* 0x00000000c42c783b */ /* 0x000fe20000000200 */
[----:B------:R-:W-:-:S02]  /*118b0*/  VIADD R179, R195, 0x4000 ;  /* 0x00004000c3b37836 */ /* 0x000fc40000000000 */
[C---:B------:R-:W-:Y:S01]  /*118c0*/  VIADD R178, R195.reuse, 0x4800 ;  /* 0x00004800c3b27836 */ /* 0x040fe20000000000 */
[----:B-1----:R-:W1:Y:S01]  /*118d0*/  LDSM.16.M88.4 R12, [R195] ;  /* 0x00000000c30c783b */ /* 0x002e620000000200 */
[C---:B------:R-:W-:Y:S02]  /*118e0*/  VIADD R177, R195.reuse, 0x5000 ;  /* 0x00005000c3b17836 */ /* 0x040fe40000000000 */
[----:B------:R-:W-:Y:S01]  /*118f0*/  VIADD R176, R195, 0x5800 ;  /* 0x00005800c3b07836 */ /* 0x000fe20000000000 */
[----:B------:R-:W1:Y:S04]  /*11900*/  LDSM.16.M88.4 R40, [R195+0x800] ;  /* 0x00080000c328783b */ /* 0x000e680000000200 */
[----:B------:R-:W1:Y:S04]  /*11910*/  LDSM.16.M88.4 R36, [R195+0x1000] ;  /* 0x00100000c324783b */ /* 0x000e680000000200 */
[----:B------:R-:W1:Y:S04]  /*11920*/  LDSM.16.M88.4 R80, [R195+0x1800] ;  /* 0x00180000c350783b */ /* 0x000e680000000200 */
[----:B------:R-:W-:Y:S01]  /*11930*/  LDSM.16.M88.4 R64, [R194] ;  /* 0x00000000c240783b */ /* 0x000fe20000000200 */
[C---:B--2---:R-:W-:Y:S03]  /*11940*/  HMMA.16816.F32.BF16 R28, R56.reuse, R24, RZ ;  /* 0x00000018381c723c */ /* 0x044fe600000418ff */
        /* <DEDUP_REMOVED lines=9> */
[C---:B-----5:R-:W-:Y:S06]  /*119e0*/  HMMA.16816.F32.BF16 R68, R56.reuse, R32, RZ ;  /* 0x000000203844723c */ /* 0x060fec00000418ff */
        /* <DEDUP_REMOVED lines=40> */
[----:B------:R-:W5:Y:S01]  /*11c70*/  LDSM.16.M88.4 R36, [R195+0x3000] ;  /* 0x00300000c324783b */ /* 0x000f620000000200 */
        /* <DEDUP_REMOVED lines=26> */
[C---:B---3--:R-:W-:Y:S06]  /*11e20*/  HMMA.16816.F32.BF16 R28, R40.reuse, R56, R28 ;  /* 0x00000038281c723c */ /* 0x048fec000004181c */
[C---:B------:R-:W-:Y:S01]  /*11e30*/  HMMA.16816.F32.BF16 R24, R40.reuse, R58, R24 ;  /* 0x0000003a2818723c */ /* 0x040fe20000041818 */
[----:B------:R-:W-:Y:S05]  /*11e40*/  LDSM.16.M88.4 R56, [R197+0xa000] ;  /* 0x00a00000c538783b */ /* 0x000fea0000000200 */
[C---:B----4-:R-:W-:Y:S06]  /*11e50*/  HMMA.16816.F32.BF16 R20, R40.reuse, R32, R20 ;  /* 0x000000202814723c */ /* 0x050fec0000041814 */
[C---:B------:R-:W-:Y:S01]  /*11e60*/  HMMA.16816.F32.BF16 R16, R40.reuse, R34, R16 ;  /* 0x000000222810723c */ /* 0x040fe20000041810 */
[----:B------:R-:W3:Y:S05]  /*11e70*/  LDSM.16.M88.4 R32, [R198+0x4000] ;  /* 0x00400000c620783b */ /* 0x000eea0000000200 */
[C---:B--2---:R-:W-:Y:S06]  /*11e80*/  HMMA.16816.F32.BF16 R76, R40.reuse, R44, R76 ;  /* 0x0000002c284c723c */ /* 0x044fec000004184c */
[----:B------:R-:W-:Y:S01]  /*11e90*/  HMMA.16816.F32.BF16 R72, R40, R46, R72 ;  /* 0x0000002e2848723c */ /* 0x000fe20000041848 */
[----:B------:R-:W2:Y:S05]  /*11ea0*/  LDSM.16.M88.4 R44, [R197+0xa800] ;  /* 0x00a80000c52c783b */ /* 0x000eaa0000000200 */
[----:B-----5:R-:W-:Y:S06]  /*11eb0*/  HMMA.16816.F32.BF16 R28, R80, R36, R28 ;  /* 0x00000024501c723c */ /* 0x020fec000004181c */
[C---:B------:R-:W-:Y:S06]  /*11ec0*/  HMMA.16816.F32.BF16 R68, R40.reuse, R88, R68 ;  /* 0x000000582844723c */ /* 0x040fec0000041844 */
        /* <DEDUP_REMOVED lines=10> */
[----:B------:R-:W4:Y:S05]  /*11f70*/  LDSM.16.M88.4 R8, [R195+0x4800] ;  /* 0x00480000c308783b */ /* 0x000f2a0000000200 */
[----:B---3--:R-:W-:Y:S06]  /*11f80*/  HMMA.16816.F32.BF16 R28, R32, R56, R28 ;  /* 0x00000038201c723c */ /* 0x008fec000004181c */
        /* <DEDUP_REMOVED lines=12> */
[----:B------:R-:W1:Y:S05]  /*12050*/  LDSM.16.M88.4 R40, [R191+0xa800] ;  /* 0x00a80000bf28783b */ /* 0x000e6a0000000200 */
[C---:B------:R-:W-:Y:S06]  /*12060*/  HMMA.16816.F32.BF16 R68, R32.reuse, R36, R68 ;  /* 0x000000242044723c */ /* 0x040fec0000041844 */
[----:B------:R-:W-:Y:S01]  /*12070*/  HMMA.16816.F32.BF16 R64, R32, R38, R64 ;  /* 0x000000262040723c */ /* 0x000fe20000041840 */
[----:B------:R-:W-:Y:S04]  /*12080*/  LDSM.16.M88.4 R36, [R191+0xb000] ;  /* 0x00b00000bf24783b */ /* 0x000fe80000000200 */
[----:B------:R-:W-:Y:S01]  /*12090*/  LDSM.16.M88.4 R32, [R191+0xb800] ;  /* 0x00b80000bf20783b */ /* 0x000fe20000000200 */
[C---:B------:R-:W-:Y:S03]  /*120a0*/  HMMA.16816.F32.BF16 R24, R88.reuse, R14, R24 ;  /* 0x0000000e5818723c */ /* 0x040fe60000041818 */
[----:B------:R-:W-:Y:S03]  /*120b0*/  LDSM.16.M88.4 R12, [R193+0x4000] ;  /* 0x00400000c10c783b */ /* 0x000fe60000000200 */
[C---:B----4-:R-:W-:Y:S06]  /*120c0*/  HMMA.16816.F32.BF16 R20, R88.reuse, R8, R20 ;  /* 0x000000085814723c */ /* 0x050fec0000041814 */
[----:B------:R-:W-:Y:S01]  /*120d0*/  HMMA.16816.F32.BF16 R16, R88, R10, R16 ;  /* 0x0000000a5810723c */ /* 0x000fe20000041810 */
[----:B------:R-:W3:Y:S05]  /*120e0*/  LDSM.16.M88.4 R8, [R184+0x4000] ;  /* 0x00400000b808783b */ /* 0x000eea0000000200 */
[----:B--2---:R-:W-:Y:S06]  /*120f0*/  HMMA.16816.F32.BF16 R28, R56, R44, R28 ;  /* 0x0000002c381c723c */ /* 0x004fec000004181c */
[C---:B------:R-:W-:Y:S06]  /*12100*/  HMMA.16816.F32.BF16 R68, R88.reuse, R80, R68 ;  /* 0x000000505844723c */ /* 0x040fec0000041844 */
[----:B------:R-:W-:Y:S01]  /*12110*/  HMMA.16816.F32.BF16 R80, R88, R82, R64 ;  /* 0x000000525850723c */ /* 0x000fe20000041840 */
[----:B------:R-:W2:Y:S05]  /*12120*/  LDSM.16.M88.4 R64, [R184+0x4800] ;  /* 0x00480000b840783b */ /* 0x000eaa0000000200 */
[----:B------:R-:W-:Y:S06]  /*12130*/  HMMA.16816.F32.BF16 R24, R56, R46, R24 ;  /* 0x0000002e3818723c */ /* 0x000fec0000041818 */
[C---:B------:R-:W-:Y:S06]  /*12140*/  HMMA.16816.F32.BF16 R76, R88.reuse, R84, R76 ;  /* 0x00000054584c723c */ /* 0x040fec000004184c */
[----:B------:R-:W-:Y:S06]  /*12150*/  HMMA.16816.F32.BF16 R72, R88, R86, R72 ;  /* 0x000000565848723c */ /* 0x000fec0000041848 */
[C---:B-1----:R-:W-:Y:S06]  /*12160*/  HMMA.16816.F32.BF16 R20, R56.reuse, R40, R20 ;  /* 0x000000283814723c */ /* 0x042fec0000041814 */
[----:B------:R-:W-:Y:S01]  /*12170*/  HMMA.16816.F32.BF16 R16, R56, R42, R16 ;  /* 0x0000002a3810723c */ /* 0x000fe20000041810 */
[----:B------:R-:W1:Y:S05]  /*12180*/  LDSM.16.M88.4 R40, [R184+0x5000] ;  /* 0x00500000b828783b */ /* 0x000e6a0000000200 */
[C---:B---3--:R-:W-:Y:S06]  /*12190*/  HMMA.16816.F32.BF16 R28, R12.reuse, R8, R28 ;  /* 0x000000080c1c723c */ /* 0x048fec000004181c */
[----:B------:R-:W-:Y:S01]  /*121a0*/  HMMA.16816.F32.BF16 R24, R12, R10, R24 ;  /* 0x0000000a0c18723c */ /* 0x000fe20000041818 */
[----:B------:R-:W-:-:S05]  /*121b0*/  LOP3.LUT R9, R60, 0x6, RZ, 0xc0, !PT ;  /* 0x000000063c097812 */ /* 0x000fca00078ec0ff */
[----:B------:R-:W-:Y:S01]  /*121c0*/  IMAD.IADD R0, R2, 0x1, R9 ;  /* 0x0000000102007824 */ /* 0x000fe200078e0209 */
[----:B------:R-:W-:Y:S01]  /*121d0*/  HMMA.16816.F32.BF16 R76, R56, R36, R76 ;  /* 0x00000024384c723c */ /* 0x000fe2000004184c */
[----:B------:R-:W3:Y:S01]  /*121e0*/  LDSM.16.M88.4 R8, [R184+0x5800] ;  /* 0x00580000b808783b */ /* 0x000ee20000000200 */
[----:B------:R-:W-:-:S04]  /*121f0*/  DEPBAR.LE SB0, 0x0 ;  /* 0x000080000000791a */ /* 0x000fc80000000000 */
[----:B------:R-:W-:Y:S01]  /*12200*/  HMMA.16816.F32.BF16 R72, R56, R38, R72 ;  /* 0x000000263848723c */ /* 0x000fe20000041848 */
[C---:B------:R-:W-:Y:S01]  /*12210*/  VIADD R4, R0.reuse, 0x10 ;  /* 0x0000001000047836 */ /* 0x040fe20000000000 */
[C---:B------:R-:W-:Y:S01]  /*12220*/  ISETP.GE.AND P1, PT, R0.reuse, R61, PT ;  /* 0x0000003d0000720c */ /* 0x040fe20003f26270 */
[----:B------:R-:W-:-:S03]  /*12230*/  VIADD R36, R0, 0x1 ;  /* 0x0000000100247836 */ /* 0x000fc60000000000 */
[----:B--2---:R-:W-:Y:S01]  /*12240*/  HMMA.16816.F32.BF16 R20, R12, R64, R20 ;  /* 0x000000400c14723c */ /* 0x004fe20000041814 */
[----:B------:R-:W-:Y:S01]  /*12250*/  BAR.SYNC.DEFER_BLOCKING 0x0 ;  /* 0x0000000000007b1d */ /* 0x000fe20000010000 */
[-C--:B------:R-:W-:Y:S01]  /*12260*/  ISETP.GE.AND P2, PT, R4, R61.reuse, PT ;  /* 0x0000003d0400720c */ /* 0x080fe20003f46270 */
[----:B------:R-:W-:Y:S01]  /*12270*/  VIADD R4, R0, 0x18 ;  /* 0x0000001800047836 */ /* 0x000fe20000000000 */
[----:B------:R-:W-:Y:S02]  /*12280*/  ISETP.GE.AND P6, PT, R36, R61, PT ;  /* 0x0000003d2400720c */ /* 0x000fe40003fc6270 */
[----:B------:R-:W-:Y:S02]  /*12290*/  HMMA.16816.F32.BF16 R68, R56, R32, R68 ;  /* 0x000000203844723c */ /* 0x000fe40000041844 */
[----:B------:R-:W-:-:S04]  /*122a0*/  FSEL R31, R31, -INF , !P6 ;  /* 0xff8000001f1f7808 */ /* 0x000fc80007000000 */
[----:B------:R-:W-:Y:S01]  /*122b0*/  HMMA.16816.F32.BF16 R80, R56, R34, R80 ;  /* 0x000000223850723c */ /* 0x000fe20000041850 */
[----:B------:R-:W-:Y:S01]  /*122c0*/  VIADD R32, R0, 0x9 ;  /* 0x0000000900207836 */ /* 0x000fe20000000000 */
[----:B------:R-:W-:Y:S02]  /*122d0*/  FSEL R33, R30, -INF , !P1 ;  /* 0xff8000001e217808 */ /* 0x000fe40004800000 */
[----:B------:R-:W-:Y:S02]  /*122e0*/  FSEL R30, R28, -INF , !P1 ;  /* 0xff8000001c1e7808 */ /* 0x000fe40004800000 */
[C---:B------:R-:W-:Y:S01]  /*122f0*/  HMMA.16816.F32.BF16 R16, R12.reuse, R66, R16 ;  /* 0x000000420c10723c */ /* 0x040fe20000041810 */
[----:B------:R-:W-:Y:S01]  /*12300*/  VIADD R34, R0, 0x8 ;  /* 0x0000000800227836 */ /* 0x000fe20000000000 */
[----:B------:R-:W-:Y:S02]  /*12310*/  FSEL R28, R29, -INF , !P6 ;  /* 0xff8000001d1c7808 */ /* 0x000fe40007000000 */
[-C--:B------:R-:W-:Y:S01]  /*12320*/  ISETP.GE.AND P6, PT, R4, R61.reuse, PT ;  /* 0x0000003d0400720c */ /* 0x080fe20003fc6270 */
[----:B------:R-:W-:Y:S01]  /*12330*/  VIADD R4, R0, 0x20 ;  /* 0x0000002000047836 */ /* 0x000fe20000000000 */
[-C--:B------:R-:W-:Y:S01]  /*12340*/  ISETP.GE.AND P5, PT, R34, R61.reuse, PT ;  /* 0x0000003d2200720c */ /* 0x080fe20003fa6270 */
[----:B-1----:R-:W-:Y:S01]  /*12350*/  HMMA.16816.F32.BF16 R76, R12, R40, R76 ;  /* 0x000000280c4c723c */ /* 0x002fe2000004184c */
[----:B------:R-:W-:Y:S01]  /*12360*/  ISETP.GE.AND P4, PT, R32, R61, PT ;  /* 0x0000003d2000720c */ /* 0x000fe20003f86270 */
[----:B------:R-:W-:Y:S01]  /*12370*/  VIADD R32, R0, 0x11 ;  /* 0x0000001100207836 */ /* 0x000fe20000000000 */
[----:B------:R-:W-:-:S02]  /*12380*/  FSEL R29, R26, -INF , !P5 ;  /* 0xff8000001a1d7808 */ /* 0x000fc40006800000 */
[----:B------:R-:W-:Y:S01]  /*12390*/  FSEL R26, R24, -INF , !P5 ;  /* 0xff800000181a7808 */ /* 0x000fe20006800000 */
[C---:B------:R-:W-:Y:S01]  /*123a0*/  HMMA.16816.F32.BF16 R72, R12.reuse, R42, R72 ;  /* 0x0000002a0c48723c */ /* 0x040fe20000041848 */
[----:B------:R-:W-:Y:S02]  /*123b0*/  FSEL R27, R27, -INF , !P4 ;  /* 0xff8000001b1b7808 */ /* 0x000fe40006000000 */
[----:B------:R-:W-:Y:S02]  /*123c0*/  FSEL R24, R25, -INF , !P4 ;  /* 0xff80000019187808 */ /* 0x000fe40006000000 */
[-C--:B------:R-:W-:Y:S01]  /*123d0*/  ISETP.GE.AND P4, PT, R4, R61.reuse, PT ;  /* 0x0000003d0400720c */ /* 0x080fe20003f86270 */
[----:B------:R-:W-:Y:S01]  /*123e0*/  VIADD R4, R0, 0x28 ;  /* 0x0000002800047836 */ /* 0x000fe20000000000 */
[----:B------:R-:W-:Y:S01]  /*123f0*/  ISETP.GE.AND P1, PT, R32, R61, PT ;  /* 0x0000003d2000720c */ /* 0x000fe20003f26270 */
[----:B------:R-:W-:Y:S01]  /*12400*/  VIADD R32, R0, 0x19 ;  /* 0x0000001900207836 */ /* 0x000fe20000000000 */
[----:B------:R-:W-:Y:S01]  /*12410*/  FSEL R25, R22, -INF , !P2 ;  /* 0xff80000016197808 */ /* 0x000fe20005000000 */
[----:B---3--:R-:W-:Y:S01]  /*12420*/  HMMA.16816.F32.BF16 R68, R12, R8, R68 ;  /* 0x000000080c44723c */ /* 0x008fe20000041844 */
[----:B------:R-:W-:-:S02]  /*12430*/  FSEL R22, R20, -INF , !P2 ;  /* 0xff80000014167808 */ /* 0x000fc40005000000 */
[----:B------:R-:W-:Y:S02]  /*12440*/  FSEL R23, R23, -INF , !P1 ;  /* 0xff80000017177808 */ /* 0x000fe40004800000 */
[----:B------:R-:W-:Y:S01]  /*12450*/  FSEL R20, R21, -INF , !P1 ;  /* 0xff80000015147808 */ /* 0x000fe20004800000 */
[----:B------:R-:W-:Y:S01]  /*12460*/  HMMA.16816.F32.BF16 R80, R12, R10, R80 ;  /* 0x0000000a0c50723c */ /* 0x000fe20000041850 */
[-C--:B------:R-:W-:Y:S01]  /*12470*/  ISETP.GE.AND P1, PT, R4, R61.reuse, PT ;  /* 0x0000003d0400720c */ /* 0x080fe20003f26270 */
[----:B------:R-:W-:Y:S01]  /*12480*/  VIADD R4, R0, 0x29 ;  /* 0x0000002900047836 */ /* 0x000fe20000000000 */
[----:B------:R-:W-:Y:S01]  /*12490*/  ISETP.GE.AND P5, PT, R32, R61, PT ;  /* 0x0000003d2000720c */ /* 0x000fe20003fa6270 */
[----:B------:R-:W-:Y:S01]  /*124a0*/  VIADD R8, R0, 0x30 ;  /* 0x0000003000087836 */ /* 0x000fe20000000000 */
[----:B------:R-:W-:Y:S01]  /*124b0*/  FSEL R21, R18, -INF , !P6 ;  /* 0xff80000012157808 */ /* 0x000fe20007000000 */
[----:B------:R-:W-:Y:S01]  /*124c0*/  VIADD R32, R0, 0x21 ;  /* 0x0000002100207836 */ /* 0x000fe20000000000 */
[----:B------:R-:W-:-:S02]  /*124d0*/  FSEL R16, R16, -INF , !P6 ;  /* 0xff80000010107808 */ /* 0x000fc40007000000 */
[-C--:B------:R-:W-:Y:S02]  /*124e0*/  ISETP.GE.AND P6, PT, R4, R61.reuse, PT ;  /* 0x0000003d0400720c */ /* 0x080fe40003fc6270 */
[----:B------:R-:W-:Y:S02]  /*124f0*/  FSEL R9, R19, -INF , !P5 ;  /* 0xff80000013097808 */ /* 0x000fe40006800000 */
[----:B------:R-:W-:Y:S02]  /*12500*/  FSEL R4, R17, -INF , !P5 ;  /* 0xff80000011047808 */ /* 0x000fe40006800000 */
[----:B------:R-:W-:Y:S01]  /*12510*/  ISETP.GE.AND P5, PT, R8, R61, PT ;  /* 0x0000003d0800720c */ /* 0x000fe20003fa6270 */
[----:B------:R-:W-:Y:S01]  /*12520*/  VIADD R8, R0, 0x31 ;  /* 0x0000003100087836 */ /* 0x000fe20000000000 */
[----:B------:R-:W-:Y:S02]  /*12530*/  FSEL R161, R78, -INF , !P4 ;  /* 0xff8000004ea17808 */ /* 0x000fe40006000000 */
[----:B------:R-:W-:-:S02]  /*12540*/  FSEL R156, R76, -INF , !P4 ;  /* 0xff8000004c9c7808 */ /* 0x000fc40006000000 */
[-C--:B------:R-:W-:Y:S01]  /*12550*/  ISETP.GE.AND P4, PT, R8, R61.reuse, PT ;  /* 0x0000003d0800720c */ /* 0x080fe20003f86270 */
[----:B------:R-:W-:Y:S01]  /*12560*/  VIADD R8, R0, 0x38 ;  /* 0x0000003800087836 */ /* 0x000fe20000000000 */
[----:B------:R-:W-:Y:S01]  /*12570*/  ISETP.GE.AND P2, PT, R32, R61, PT ;  /* 0x0000003d2000720c */ /* 0x000fe20003f46270 */
[----:B------:R-:W-:Y:S01]  /*12580*/  VIADD R0, R0, 0x39 ;  /* 0x0000003900007836 */ /* 0x000fe20000000000 */
[----:B------:R-:W-:Y:S02]  /*12590*/  FSEL R167, R74, -INF , !P1 ;  /* 0xff8000004aa77808 */ /* 0x000fe40004800000 */
[----:B------:R-:W-:Y:S02]  /*125a0*/  FSEL R175, R79, -INF , !P2 ;  /* 0xff8000004faf7808 */ /* 0x000fe40005000000 */
[----:B------:R-:W-:Y:S02]  /*125b0*/  FSEL R166, R77, -INF , !P2 ;  /* 0xff8000004da67808 */ /* 0x000fe40005000000 */
[----:B------:R-:W-:-:S02]  /*125c0*/  FSEL R158, R72, -INF , !P1 ;  /* 0xff800000489e7808 */ /* 0x000fc40004800000 */
[-C--:B------:R-:W-:Y:S02]  /*125d0*/  ISETP.GE.AND P2, PT, R8, R61.reuse, PT ;  /* 0x0000003d0800720c */ /* 0x080fe40003f46270 */
[----:B------:R-:W-:Y:S02]  /*125e0*/  ISETP.GE.AND P1, PT, R0, R61, PT ;  /* 0x0000003d0000720c */ /* 0x000fe40003f26270 */
[----:B------:R-:W-:Y:S02]  /*125f0*/  LOP3.LUT R0, R3, R6, RZ, 0xfc, !PT ;  /* 0x0000000603007212 */ /* 0x000fe400078efcff */
        /* <DEDUP_REMOVED lines=11> */
[----:B------:R-:W-:Y:S05]  /*126b0*/  @!P3 BRA `(.L_x_4895) ;  /* 0x0000000000f4b947 */ /* 0x000fea0003800000 */
[----:B------:R-:W1:Y:S01]  /*126c0*/  LDC R11, c[0x0][0x380] ;  /* 0x0000e000ff0b7b82 */ /* 0x000e620000000800 */
[C---:B------:R-:W-:Y:S01]  /*126d0*/  IADD3 R14, R2.reuse, -0x40, RZ ;  /* 0xffffffc0020e7810 */ /* 0x040fe20007ffe0ff */
[----:B------:R-:W-:Y:S01]  /*126e0*/  ULDC.64 UR10, c[0x0][0x248] ;  /* 0x00009200000a7ab9 */ /* 0x000fe20000000a00 */
[----:B------:R-:W-:Y:S01]  /*126f0*/  IABS R12, R2 ;  /* 0x00000002000c7213 */ /* 0x000fe20000000000 */
[----:B------:R-:W-:Y:S01]  /*12700*/  ULDC.64 UR8, c[0x0][0x230] ;  /* 0x00008c0000087ab9 */ /* 0x000fe20000000a00 */
[----:B------:R-:W-:Y:S02]  /*12710*/  IABS R8, R14 ;  /* 0x0000000e00087213 */ /* 0x000fe40000000000 */
[-C--:B-1----:R-:W-:Y:S02]  /*12720*/  IABS R3, R11.reuse ;  /* 0x0000000b00037213 */ /* 0x082fe40000000000 */
[-C--:B------:R-:W-:Y:S02]  /*12730*/  LOP3.LUT R2, R2, R11.reuse, RZ, 0x3c, !PT ;  /* 0x0000000b02027212 */ /* 0x080fe400078e3cff */
[----:B------:R-:W1:Y:S01]  /*12740*/  I2F.RP R10, R3 ;  /* 0x00000003000a7306 */ /* 0x000e620000209400 */
[----:B------:R-:W-:-:S02]  /*12750*/  LOP3.LUT R14, R14, R11, RZ, 0x3c, !PT ;  /* 0x0000000b0e0e7212 */ /* 0x000fc400078e3cff */
[----:B------:R-:W-:Y:S02]  /*12760*/  ISETP.GE.AND P4, PT, R2, RZ, PT ;  /* 0x000000ff0200720c */ /* 0x000fe40003f86270 */
[----:B------:R-:W-:-:S03]  /*12770*/  LOP3.LUT R2, RZ, R11, RZ, 0x33, !PT ;  /* 0x0000000bff027212 */ /* 0x000fc600078e33ff */
        /* <DEDUP_REMOVED lines=24> */
[----:B------:R-:W-:-:S03]  /*12900*/  @P5 VIADD R13, R13, 0x1 ;  /* 0x000000010d0d5836 */ /* 0x000fc60000000000 */
[----:B------:R-:W-:Y:S02]  /*12910*/  @!P4 IMAD.MOV R15, RZ, RZ, -R15 ;  /* 0x000000ffff0fc224 */ /* 0x000fe400078e0a0f */
[----:B------:R-:W-:-:S03]  /*12920*/  MOV R3, R13 ;  /* 0x0000000d00037202 */ /* 0x000fc60000000f00 */
[----:B------:R-:W-:Y:S02]  /*12930*/  SEL R13, R2, R15, !P2 ;  /* 0x0000000f020d7207 */ /* 0x000fe40005000000 */
[----:B------:R-:W-:-:S03]  /*12940*/  @!P1 IADD3 R3, -R3, RZ, RZ ;  /* 0x000000ff03039210 */ /* 0x000fc60007ffe1ff */
[----:B------:R-:W-:Y:S01]  /*12950*/  IMAD.WIDE R18, R13, 0x4, R206 ;  /* 0x000000040d127825 */ /* 0x000fe200078e02ce */
[----:B------:R-:W-:-:S04]  /*12960*/  SEL R2, R2, R3, !P2 ;  /* 0x0000000302027207 */ /* 0x000fc80005000000 */
[----:B------:R-:W2:Y:S01]  /*12970*/  LDG.E R3, desc[UR6][R18.64] ;  /* 0x0000000612037981 */ /* 0x000ea2000c1e1900 */
[----:B------:R-:W-:-:S05]  /*12980*/  IMAD.WIDE R14, R2, 0x4, R206 ;  /* 0x00000004020e7825 */ /* 0x000fca00078e02ce */
[----:B------:R-:W2:Y:S01]  /*12990*/  LDG.E R6, desc[UR6][R14.64] ;  /* 0x000000060e067981 */ /* 0x000ea2000c1e1900 */
[----:B------:R-:W-:-:S04]  /*129a0*/  IMAD.IADD R2, R13, 0x1, -R2 ;  /* 0x000000010d027824 */ /* 0x000fc800078e0a02 */
[----:B------:R-:W-:-:S05]  /*129b0*/  IMAD R11, R2, R11, -0x40 ;  /* 0xffffffc0020b7424 */ /* 0x000fca00078e020b */
[----:B------:R-:W-:Y:S01]  /*129c0*/  SHF.R.S32.HI R2, RZ, 0x1f, R11 ;  /* 0x0000001fff027819 */ /* 0x000fe2000001140b */
[----:B------:R-:W-:-:S04]  /*129d0*/  IMAD.WIDE.U32 R12, R11, UR10, RZ ;  /* 0x0000000a0b0c7c25 */ /* 0x000fc8000f8e00ff */
        /* <DEDUP_REMOVED lines=11> */
.L_x_4895:
[----:B------:R-:W-:Y:S02]  /*12a90*/  ULDC UR10, c[0x0][0x248] ;  /* 0x00009200000a7ab9 */ /* 0x000fe40000000800 */
[----:B------:R-:W-:-:S06]  /*12aa0*/  USHF.L.U32 UR5, UR10, 0x6, URZ ;  /* 0x000000060a057899 */ /* 0x000fcc000800063f */
[----:B------:R-:W-:-:S04]  /*12ab0*/  IADD3 R3, RZ, -UR5, RZ ;  /* 0x80000005ff037c10 */ /* 0x000fc8000fffe0ff */
[----:B------:R-:W-:-:S07]  /*12ac0*/  SHF.R.S32.HI R2, RZ, 0x1f, R3 ;  /* 0x0000001fff027819 */ /* 0x000fce0000011403 */
.L_x_4896:
        /* <DEDUP_REMOVED lines=9> */
[----:B------:R-:W-:-:S03]  /*12b60*/  USHF.L.U64.HI UR5, UR10, 0x5, UR5 ;  /* 0x000000050a057899 */ /* 0x000fc60008010205 */
[----:B------:R-:W-:Y:S02]  /*12b70*/  LEA.HI.X R11, R138, UR9, R51, 0x1, P2 ;  /* 0x000000098a0b7c11 */ /* 0x000fe400090f0c33 */
[----:B------:R-:W-:Y:S02]  /*12b80*/  LEA.HI.X R201, R3, R201, R2, 0x1, P5 ;  /* 0x000000c903c97211 */ /* 0x000fe400028f0c02 */
[----:B------:R-:W-:Y:S02]  /*12b90*/  IADD3 R12, P2, R200, UR11, RZ ;  /* 0x0000000bc80c7c10 */ /* 0x000fe4000ff5e0ff */
[----:B------:R-:W-:Y:S01]  /*12ba0*/  LEA R2, P1, R55, UR8, 0x1 ;  /* 0x0000000837027c11 */ /* 0x000fe2000f8208ff */
[----:B------:R-:W-:Y:S01]  /*12bb0*/  @!PT LDS RZ, [RZ] ;  /* 0x00000000fffff984 */ /* 0x000fe20000000800 */
[----:B------:R-:W-:Y:S01]  /*12bc0*/  @!PT LDS RZ, [RZ] ;  /* 0x00000000fffff984 */ /* 0x000fe20000000800 */
[----:B------:R-:W-:Y:S01]  /*12bd0*/  @!PT LDS RZ, [RZ] ;  /* 0x00000000fffff984 */ /* 0x000fe20000000800 */
[----:B------:R1:W-:Y:S01]  /*12be0*/  LDGSTS.E.BYPASS.LTC128B.128 [R209+0x6000], desc[UR6][R200.64] ;  /* 0x06000000c8d17fae */ /* 0x0003e2000b901d46 */
[----:B------:R-:W-:Y:S02]  /*12bf0*/  IADD3.X R13, R201, UR5, RZ, P2, !PT ;  /* 0x00000005c90d7c10 */ /* 0x000fe400097fe4ff */
[----:B------:R-:W-:Y:S01]  /*12c00*/  LEA.HI.X R3, R55, UR9, R54, 0x1, P1 ;  /* 0x0000000937037c11 */ /* 0x000fe200088f0c36 */
[----:B------:R1:W-:Y:S01]  /*12c10*/  LDGSTS.E.BYPASS.LTC128B.128 [R209+0x8000], desc[UR6][R10.64+0x80] ;  /* 0x080000800ad17fae */ /* 0x0003e2000b901d46 */
[----:B------:R-:W-:-:S02]  /*12c20*/  IADD3 R18, P2, R12, UR11, RZ ;  /* 0x0000000b0c127c10 */ /* 0x000fc4000ff5e0ff */
[----:B------:R-:W-:Y:S01]  /*12c30*/  IADD3 R14, P1, R2, UR11, RZ ;  /* 0x0000000b020e7c10 */ /* 0x000fe2000ff3e0ff */
        /* <DEDUP_REMOVED lines=17> */
.L_x_4894:
        /* <DEDUP_REMOVED lines=73> */
[----:B------:R-:W1:Y:S01]  /*131e0*/  LDSM.16.MT88.4 R8, [R192+0xe800] ;  /* 0x00e80000c008783b */ /* 0x000e620000004200 */
[--C-:B------:R-:W-:Y:S01]  /*131f0*/  FFMA.FTZ R145, R16, UR5, -R171.reuse ;  /* 0x0000000510917c23 */ /* 0x100fe200080108ab */
[--C-:B------:R-:W-:Y:S01]  /*13200*/  FFMA.FTZ R0, R4, UR5, -R171.reuse ;  /* 0x0000000504007c23 */ /* 0x100fe200080108ab */
[--C-:B------:R-:W-:Y:S01]  /*13210*/  FFMA.FTZ R146, R25, UR5, -R164.reuse ;  /* 0x0000000519927c23 */ /* 0x100fe200080108a4 */
[--C-:B------:R-:W-:Y:S01]  /*13220*/  FFMA.FTZ R135, R23, UR5, -R164.reuse ;  /* 0x0000000517877c23 */ /* 0x100fe200080108a4 */
[----:B------:R-:W2:Y:S01]  /*13230*/  MUFU.EX2 R152, R152 ;  /* 0x0000009800987308 */ /* 0x000ea20000000800 */
[--C-:B------:R-:W-:Y:S01]  /*13240*/  FFMA.FTZ R133, R21, UR5, -R164.reuse ;  /* 0x0000000515857c23 */ /* 0x100fe200080108a4 */
[----:B------:R-:W-:Y:S01]  /*13250*/  LDSM.16.MT88.4 R16, [R188+0xe800] ;  /* 0x00e80000bc10783b */ /* 0x000fe20000004200 */
[--C-:B------:R-:W-:Y:S01]  /*13260*/  FFMA.FTZ R157, R166, UR5, -R171.reuse ;  /* 0x00000005a69d7c23 */ /* 0x100fe200080108ab */
[--C-:B------:R-:W-:Y:S01]  /*13270*/  FFMA.FTZ R159, R162, UR5, -R171.reuse ;  /* 0x00000005a29f7c23 */ /* 0x100fe200080108ab */
[--C-:B------:R-:W-:Y:S01]  /*13280*/  FFMA.FTZ R166, R167, UR5, -R164.reuse ;  /* 0x00000005a7a67c23 */ /* 0x100fe200080108a4 */
[----:B------:R-:W4:Y:S01]  /*13290*/  LDSM.16.MT88.4 R20, [R189+0xe800] ;  /* 0x00e80000bd14783b */ /* 0x000f220000004200 */
        /* <DEDUP_REMOVED lines=9> */
[----:B------:R-:W5:Y:S01]  /*13330*/  MUFU.EX2 R148, R148 ;  /* 0x0000009400947308 */ /* 0x000f620000000800 */
        /* <DEDUP_REMOVED lines=123> */
[C---:B------:R-:W-:Y:S01]  /*13af0*/  F2FP.BF16.F32.PACK_AB R5, R162.reuse, R161 ;  /* 0x000000a1a205723e */ /* 0x040fe200000010ff */
        /* <DEDUP_REMOVED lines=102> */
.L_x_4901:
        /* <DEDUP_REMOVED lines=66> */
.L_x_4898:
        /* <DEDUP_REMOVED lines=15> */
[----:B------:R-:W-:Y:S01]  /*14670*/  ISETP.GT.AND P0, PT, R212, R199, PT ;  /* 0x000000c7d400720c */ /* 0x000fe20003f04270 */
        /* <DEDUP_REMOVED lines=236> */
.L_x_4900:
        /* <DEDUP_REMOVED lines=24> */
.L_x_4899:
        /* <DEDUP_REMOVED lines=412> */
.L_x_4897:
[----:B------:R-:W1:Y:S01]  /*17080*/  SHFL.BFLY PT, R2, R213, 0x2, 0x1f ;  /* 0x0c401f00d5027f89 */ /* 0x000e6200000e0000 */
[----:B------:R-:W-:Y:S01]  /*17090*/  MOV R11, 0x3f800000 ;  /* 0x3f800000000b7802 */ /* 0x000fe20000000f00 */
[----:B------:R-:W2:Y:S01]  /*170a0*/  S2UR UR5, SR_CgaCtaId ;  /* 0x00000000000579c3 */ /* 0x000ea20000008800 */
[----:B------:R-:W-:Y:S01]  /*170b0*/  UMOV UR4, 0x400 ;  /* 0x0000040000047882 */ /* 0x000fe20000000000 */
[----:B------:R-:W3:Y:S01]  /*170c0*/  SHFL.BFLY PT, R4, R211, 0x2, 0x1f ;  /* 0x0c401f00d3047f89 */ /* 0x000ee200000e0000 */
[----:B------:R-:W-:Y:S01]  /*170d0*/  IADD3 R23, -R205, RZ, RZ ;  /* 0x000000ffcd177210 */ /* 0x000fe20007ffe1ff */
[----:B------:R-:W-:Y:S01]  /*170e0*/  BSSY B0, `(.L_x_4902) ;  /* 0x00000ff000007945 */ /* 0x000fe20003800000 */
[----:B------:R-:W4:Y:S03]  /*170f0*/  S2R R6, SR_TID.X ;  /* 0x0000000000067919 */ /* 0x000f260000002100 */
[----:B------:R-:W5:Y:S01]  /*17100*/  LDC R20, c[0x0][0x270] ;  /* 0x00009c00ff147b82 */ /* 0x000f620000000800 */
[----:B------:R-:W4:Y:S01]  /*17110*/  S2R R0, SR_TID.X ;  /* 0x0000000000007919 */ /* 0x000f220000002100 */
[----:B------:R-:W5:Y:S01]  /*17120*/  S2R R18, SR_CTAID.Y ;  /* 0x0000000000127919 */ /* 0x000f620000002600 */
[----:B------:R-:W5:Y:S01]  /*17130*/  S2R R19, SR_CTAID.X ;  /* 0x0000000000137919 */ /* 0x000f620000002500 */
[----:B-1----:R-:W-:Y:S01]  /*17140*/  FADD.FTZ R2, R2, R213 ;  /* 0x000000d502027221 */ /* 0x002fe20000010000 */
[----:B--2---:R-:W-:-:S03]  /*17150*/  ULEA UR5, UR5, UR4, 0x18 ;  /* 0x0000000405057291 */ /* 0x004fc6000f8ec03f */
[----:B------:R-:W5:Y:S01]  /*17160*/  S2UR UR4, SR_CTAID.Z ;  /* 0x00000000000479c3 */ /* 0x000f620000002700 */
[----:B---3--:R-:W-:Y:S01]  /*17170*/  FADD.FTZ R17, R4, R211 ;  /* 0x000000d304117221 */ /* 0x008fe20000010000 */
[----:B------:R-:W1:Y:S04]  /*17180*/  SHFL.BFLY PT, R5, R2, 0x1, 0x1f ;  /* 0x0c201f0002057f89 */ /* 0x000e6800000e0000 */
[----:B------:R-:W2:Y:S01]  /*17190*/  SHFL.BFLY PT, R4, R17, 0x1, 0x1f ;  /* 0x0c201f0011047f89 */ /* 0x000ea200000e0000 */
[----:B----4-:R-:W-:-:S04]  /*171a0*/  SHF.R.S32.HI R9, RZ, 0x1f, R6 ;  /* 0x0000001fff097819 */ /* 0x010fc80000011406 */
[CC--:B------:R-:W-:Y:S02]  /*171b0*/  LEA.HI R15, R9.reuse, R6.reuse, RZ, 0x2 ;  /* 0x00000006090f7211 */ /* 0x0c0fe400078f10ff */
[----:B------:R-:W-:Y:S02]  /*171c0*/  LEA.HI R10, R9, R6, RZ, 0x5 ;  /* 0x00000006090a7211 */ /* 0x000fe400078f28ff */
[----:B------:R-:W-:Y:S02]  /*171d0*/  MOV R9, 0x3f800000 ;  /* 0x3f80000000097802 */ /* 0x000fe40000000f00 */
[----:B------:R-:W-:Y:S01]  /*171e0*/  SHF.R.S32.HI R13, RZ, 0x1f, R0 ;  /* 0x0000001fff0d7819 */ /* 0x000fe20000011400 */
[----:B-----5:R-:W-:Y:S01]  /*171f0*/  IMAD R23, R20, R23, UR4 ;  /* 0x0000000414177e24 */ /* 0x020fe2000f8e0217 */
[----:B------:R-:W-:Y:S01]  /*17200*/  SHF.R.S32.HI R12, RZ, 0x2, R15 ;  /* 0x00000002ff0c7819 */ /* 0x000fe2000001140f */
[----:B-1----:R-:W-:Y:S01]  /*17210*/  FADD.FTZ R5, R2, R5 ;  /* 0x0000000502057221 */ /* 0x002fe20000010000 */
[----:B------:R-:W-:-:S02]  /*17220*/  SHF.R.S32.HI R7, RZ, 0x1f, R15 ;  /* 0x0000001fff077819 */ /* 0x000fc4000001140f */
[----:B------:R-:W-:Y:S01]  /*17230*/  LEA.HI R2, R13, R0, RZ, 0x4 ;  /* 0x000000000d027211 */ /* 0x000fe200078f20ff */
[----:B--2---:R-:W-:Y:S01]  /*17240*/  FADD.FTZ R4, R17, R4 ;  /* 0x0000000411047221 */ /* 0x004fe20000010000 */
        /* <DEDUP_REMOVED lines=8> */
[----:B------:R-:W1:Y:S01]  /*172d0*/  @P5 MUFU.RCP R11, R5 ;  /* 0x00000005000b5308 */ /* 0x000e620000001000 */
[----:B------:R-:W-:Y:S01]  /*172e0*/  LOP3.LUT R7, R7, 0xfffffff8, RZ, 0xc0, !PT ;  /* 0xfffffff807077812 */ /* 0x000fe200078ec0ff */
[----:B------:R-:W2:Y:S01]  /*172f0*/  @P5 LDC R21, c[0x0][0x2e8] ;  /* 0x0000ba00ff155b82 */ /* 0x000ea20000000800 */
[----:B------:R-:W-:Y:S02]  /*17300*/  IADD3 R0, -R13, R0, RZ ;  /* 0x000000000d007210 */ /* 0x000fe40007ffe1ff */
[----:B------:R-:W-:Y:S02]  /*17310*/  IADD3 R6, -R15, R6, RZ ;  /* 0x000000060f067210 */ /* 0x000fe40007ffe1ff */
[----:B------:R-:W-:Y:S01]  /*17320*/  SHF.R.S32.HI R13, RZ, 0x1f, R8 ;  /* 0x0000001fff0d7819 */ /* 0x000fe20000011408 */
[----:B------:R-:W3:Y:S01]  /*17330*/  @P4 MUFU.RCP R9, R4 ;  /* 0x0000000400094308 */ /* 0x000ee20000001000 */
[----:B------:R-:W-:Y:S01]  /*17340*/  IADD3 R7, R12, -R7, RZ ;  /* 0x800000070c077210 */ /* 0x000fe20007ffe0ff */
[----:B------:R-:W4:Y:S01]  /*17350*/  @P4 LDC R22, c[0x0][0x2e8] ;  /* 0x0000ba00ff164b82 */ /* 0x000f220000000800 */
[----:B------:R-:W-:-:S02]  /*17360*/  LOP3.LUT P0, RZ, R8, 0x3, RZ, 0xc0, !PT ;  /* 0x0000000308ff7812 */ /* 0x000fc4000780c0ff */
[----:B------:R-:W-:Y:S02]  /*17370*/  SHF.R.S32.HI R2, RZ, 0x4, R2 ;  /* 0x00000004ff027819 */ /* 0x000fe40000011402 */
[----:B------:R-:W-:Y:S01]  /*17380*/  LEA.HI R13, R13, R8, RZ, 0x2 ;  /* 0x000000080d0d7211 */ /* 0x000fe200078f10ff */
[----:B------:R-:W5:Y:S01]  /*17390*/  @P5 MUFU.LG2 R5, R5 ;  /* 0x0000000500055308 */ /* 0x000f620000000c00 */
[C---:B-1----:R-:W-:Y:S01]  /*173a0*/  FMUL.FTZ R128, R11.reuse, R128 ;  /* 0x000000800b807220 */ /* 0x042fe20000410000 */
        /* <DEDUP_REMOVED lines=48> */
[C---:B---3--:R-:W-:Y:S01]  /*176b0*/  FMUL.FTZ R131, R9.reuse, R131 ;  /* 0x0000008309837220 */ /* 0x048fe20000410000 */
        /* <DEDUP_REMOVED lines=53> */
[----:B------:R-:W1:Y:S01]  /*17a10*/  @P4 MUFU.LG2 R4, R4 ;  /* 0x0000000400044308 */ /* 0x000e620000000c00 */
[----:B------:R-:W-:Y:S01]  /*17a20*/  LOP3.LUT R8, R7, 0x1, RZ, 0xc0, !PT ;  /* 0x0000000107087812 */ /* 0x000fe200078ec0ff */
[----:B-----5:R-:W-:Y:S01]  /*17a30*/  @P5 FMUL.FTZ R5, R5, 0.69314718246459960938 ;  /* 0x3f31721805055820 */ /* 0x020fe20000410000 */
[----:B------:R-:W-:-:S02]  /*17a40*/  SHF.L.U32 R11, R7, 0x6, RZ ;  /* 0x00000006070b7819 */ /* 0x000fc400000006ff */
[----:B------:R-:W-:Y:S02]  /*17a50*/  SHF.L.U32 R7, R2, 0x6, RZ ;  /* 0x0000000602077819 */ /* 0x000fe400000006ff */
[----:B------:R-:W-:Y:S02]  /*17a60*/  LEA.HI R9, R0, R0, RZ, 0x1 ;  /* 0x0000000000097211 */ /* 0x000fe400078f08ff */
[----:B------:R-:W-:Y:S02]  /*17a70*/  ISETP.NE.U32.AND P3, PT, R8, 0x1, PT ;  /* 0x000000010800780c */ /* 0x000fe40003f65070 */
[----:B------:R-:W-:Y:S02]  /*17a80*/  LOP3.LUT R7, R7, 0x1c0, RZ, 0xc0, !PT ;  /* 0x000001c007077812 */ /* 0x000fe400078ec0ff */
[----:B------:R-:W-:Y:S02]  /*17a90*/  SHF.L.U32 R8, R9, 0x2, RZ ;  /* 0x0000000209087819 */ /* 0x000fe400000006ff */
[----:B------:R-:W-:-:S02]  /*17aa0*/  LOP3.LUT R11, R11, 0x1c0, RZ, 0xc0, !PT ;  /* 0x000001c00b0b7812 */ /* 0x000fc400078ec0ff */
[----:B------:R-:W-:Y:S01]  /*17ab0*/  LOP3.LUT R8, R7, 0x38, R8, 0xf8, !PT ;  /* 0x0000003807087812 */ /* 0x000fe200078ef808 */
[----:B-1----:R-:W-:Y:S01]  /*17ac0*/  @P4 FMUL.FTZ R4, R4, 0.69314718246459960938 ;  /* 0x3f31721804044820 */ /* 0x002fe20000410000 */
[----:B------:R-:W-:Y:S02]  /*17ad0*/  LEA.HI R11, R11, R11, RZ, 0x1d ;  /* 0x0000000b0b0b7211 */ /* 0x000fe400078fe8ff */
[----:B------:R-:W-:Y:S02]  /*17ae0*/  SHF.R.U32.HI R7, RZ, 0x3, R7 ;  /* 0x00000003ff077819 */ /* 0x000fe40000011607 */
[----:B------:R-:W-:Y:S02]  /*17af0*/  LOP3.LUT R9, R9, 0xffffffe, RZ, 0xc0, !PT ;  /* 0x0ffffffe09097812 */ /* 0x000fe400078ec0ff */
[----:B------:R-:W-:Y:S02]  /*17b00*/  LEA R6, R6, R11, 0x1 ;  /* 0x0000000b06067211 */ /* 0x000fe400078e08ff */
[----:B------:R-:W-:-:S02]  /*17b10*/  LOP3.LUT R7, R8, R7, RZ, 0x3c, !PT ;  /* 0x0000000708077212 */ /* 0x000fc400078e3cff */
[----:B------:R-:W-:Y:S02]  /*17b20*/  IADD3 R8, R0, -R9, RZ ;  /* 0x8000000900087210 */ /* 0x000fe40007ffe0ff */
[----:B------:R-:W-:Y:S02]  /*17b30*/  SHF.R.S32.HI R13, RZ, 0x2, R13 ;  /* 0x00000002ff0d7819 */ /* 0x000fe4000001140d */
[----:B------:R-:W-:Y:S02]  /*17b40*/  LEA R6, R6, UR5, 0x2 ;  /* 0x0000000506067c11 */ /* 0x000fe4000f8e10ff */
[----:B------:R-:W-:Y:S02]  /*17b50*/  MOV R11, 0x40 ;  /* 0x00000040000b7802 */ /* 0x000fe40000000f00 */
[----:B------:R-:W-:Y:S01]  /*17b60*/  LEA R7, R8, R7, 0x2 ;  /* 0x0000000708077211 */ /* 0x000fe200078e10ff */
[----:B------:R-:W-:Y:S01]  /*17b70*/  STS.64 [R6], R128 ;  /* 0x0000008006007388 */ /* 0x000fe20000000a00 */
[----:B------:R-:W-:-:S02]  /*17b80*/  MOV R8, 0x80 ;  /* 0x0000008000087802 */ /* 0x000fc40000000f00 */
[----:B------:R-:W-:Y:S01]  /*17b90*/  IADD3 R9, R6, -0x20, RZ ;  /* 0xffffffe006097810 */ /* 0x000fe20007ffe0ff */
[----:B------:R-:W-:Y:S01]  /*17ba0*/  STS.64 [R6+0x800], R130 ;  /* 0x0008008206007388 */ /* 0x000fe20000000a00 */
[----:B------:R-:W-:Y:S02]  /*17bb0*/  SEL R11, R11, 0xffffffc0, !P1 ;  /* 0xffffffc00b0b7807 */ /* 0x000fe40004800000 */
[----:B------:R-:W-:Y:S02]  /*17bc0*/  LEA R10, R10, R13, 0x4 ;  /* 0x0000000d0a0a7211 */ /* 0x000fe400078e20ff */
[----:B------:R-:W-:Y:S01]  /*17bd0*/  @P3 IADD3 R9, R6, 0x20, RZ ;  /* 0x0000002006093810 */ /* 0x000fe20007ffe0ff */
[----:B------:R-:W1:Y:S01]  /*17be0*/  LDC.64 R12, c[0x0][0x2c0] ;  /* 0x0000b000ff0c7b82 */ /* 0x000e620000000a00 */
[----:B------:R-:W-:Y:S02]  /*17bf0*/  SEL R8, R8, 0xffffff80, !P2 ;  /* 0xffffff8008087807 */ /* 0x000fe40005000000 */
[----:B------:R-:W-:Y:S01]  /*17c00*/  IADD3 R14, R6, R11, RZ ;  /* 0x0000000b060e7210 */ /* 0x000fe20007ffe0ff */
[----:B------:R-:W-:Y:S01]  /*17c10*/  STS.64 [R9], R36 ;  /* 0x0000002409007388 */ /* 0x000fe20000000a00 */
[----:B------:R-:W-:-:S02]  /*17c20*/  IADD3 R11, R11, R9, RZ ;  /* 0x000000090b0b7210 */ /* 0x000fc40007ffe0ff */
[-C--:B------:R-:W-:Y:S01]  /*17c30*/  IADD3 R15, R6, R8.reuse, RZ ;  /* 0x00000008060f7210 */ /* 0x080fe20007ffe0ff */
[----:B------:R-:W-:Y:S01]  /*17c40*/  STS.64 [R9+0x800], R38 ;  /* 0x0008002609007388 */ /* 0x000fe20000000a00 */
[----:B------:R-:W-:Y:S02]  /*17c50*/  IADD3 R16, R8, R9, RZ ;  /* 0x0000000908107210 */ /* 0x000fe40007ffe0ff */
[-C--:B------:R-:W-:Y:S01]  /*17c60*/  IADD3 R17, R14, R8.reuse, RZ ;  /* 0x000000080e117210 */ /* 0x080fe20007ffe0ff */
[----:B------:R-:W-:Y:S01]  /*17c70*/  STS.64 [R14], R40 ;  /* 0x000000280e007388 */ /* 0x000fe20000000a00 */
[----:B------:R-:W-:-:S03]  /*17c80*/  IADD3 R8, R11, R8, RZ ;  /* 0x000000080b087210 */ /* 0x000fc60007ffe0ff */
[----:B------:R-:W-:Y:S04]  /*17c90*/  STS.64 [R14+0x800], R42 ;  /* 0x0008002a0e007388 */ /* 0x000fe80000000a00 */
[----:B------:R-:W-:Y:S04]  /*17ca0*/  STS.64 [R11], R44 ;  /* 0x0000002c0b007388 */ /* 0x000fe80000000a00 */
[----:B------:R-:W-:Y:S01]  /*17cb0*/  STS.64 [R11+0x800], R46 ;  /* 0x0008002e0b007388 */ /* 0x000fe20000000a00 */
[----:B-1----:R-:W-:-:S03]  /*17cc0*/  IMAD R205, R18, R12, R205 ;  /* 0x0000000c12cd7224 */ /* 0x002fc600078e02cd */
[----:B------:R-:W-:Y:S01]  /*17cd0*/  STS.64 [R15], R48 ;  /* 0x000000300f007388 */ /* 0x000fe20000000a00 */
[----:B------:R-:W-:-:S03]  /*17ce0*/  IMAD R20, R205, R20, R23 ;  /* 0x00000014cd147224 */ /* 0x000fc600078e0217 */
        /* <DEDUP_REMOVED lines=29> */
[----:B------:R-:W-:Y:S04]  /*17ec0*/  STS.64 [R11+0x8000], R108 ;  /* 0x0080006c0b007388 */ /* 0x000fe80000000a00 */
[----:B------:R-:W-:Y:S01]  /*17ed0*/  STS.64 [R11+0x8800], R110 ;  /* 0x0088006e0b007388 */ /* 0x000fe20000000a00 */
[----:B-1----:R-:W-:-:S03]  /*17ee0*/  MOV R6, 0xff800000 ;  /* 0xff80000000067802 */ /* 0x002fc60000000f00 */
[----:B------:R-:W-:Y:S01]  /*17ef0*/  STS.64 [R15+0x8000], R124 ;  /* 0x0080007c0f007388 */ /* 0x000fe20000000a00 */
[----:B--2---:R-:W-:-:S03]  /*17f00*/  @P5 FFMA.FTZ R6, R132, R21, R5 ;  /* 0x0000001584065223 */ /* 0x004fc60000010005 */
[----:B------:R1:W-:Y:S01]  /*17f10*/  STS.64 [R15+0x8800], R126 ;  /* 0x0088007e0f007388 */ /* 0x0003e20000000a00 */
[----:B---3--:R-:W-:-:S03]  /*17f20*/  LEA R102, R7, UR5, 0x2 ;  /* 0x0000000507667c11 */ /* 0x008fc6000f8e10ff */
[----:B------:R2:W-:Y:S01]  /*17f30*/  STS.64 [R16+0x8000], R112 ;  /* 0x0080007010007388 */ /* 0x0005e20000000a00 */
[----:B------:R-:W-:Y:S01]  /*17f40*/  MOV R9, 0xff800000 ;  /* 0xff80000000097802 */ /* 0x000fe20000000f00 */
[----:B----4-:R-:W-:Y:S02]  /*17f50*/  @P4 FFMA.FTZ R9, R3, R22, R4 ;  /* 0x0000001603094223 */ /* 0x010fe40000010004 */
[----:B------:R2:W-:Y:S01]  /*17f60*/  STS.64 [R16+0x8800], R114 ;  /* 0x0088007210007388 */ /* 0x0005e20000000a00 */
[----:B-----5:R-:W-:-:S03]  /*17f70*/  SHF.L.U32 R14, R0, 0x2, RZ ;  /* 0x00000002000e7819 */ /* 0x020fc600000006ff */
[----:B------:R2:W-:Y:S01]  /*17f80*/  STS.64 [R17+0x8000], R120 ;  /* 0x0080007811007388 */ /* 0x0005e20000000a00 */
[----:B------:R-:W-:-:S03]  /*17f90*/  SHF.L.U32 R0, R19, 0x6, RZ ;  /* 0x0000000613007819 */ /* 0x000fc600000006ff */
[----:B------:R2:W-:Y:S02]  /*17fa0*/  STS.64 [R17+0x8800], R122 ;  /* 0x0088007a11007388 */ /* 0x0005e40000000a00 */
[----:B------:R-:W-:Y:S02]  /*17fb0*/  IMAD R13, R20, R13, R0 ;  /* 0x0000000d140d7224 */ /* 0x000fe400078e0200 */
[----:B------:R2:W-:Y:S04]  /*17fc0*/  STS.64 [R8+0x8000], R116 ;  /* 0x0080007408007388 */ /* 0x0005e80000000a00 */
[----:B------:R2:W-:Y:S01]  /*17fd0*/  STS.64 [R8+0x8800], R118 ;  /* 0x0088007608007388 */ /* 0x0005e20000000a00 */
[----:B-1----:R-:W-:Y:S01]  /*17fe0*/  SHF.R.S32.HI R15, RZ, 0x1f, R14 ;  /* 0x0000001fff0f7819 */ /* 0x002fe2000001140e */
[----:B------:R-:W-:Y:S06]  /*17ff0*/  BAR.SYNC.DEFER_BLOCKING 0x0 ;  /* 0x0000000000007b1d */ /* 0x000fec0000010000 */
[----:B------:R-:W-:Y:S05]  /*18000*/  @P0 BRA `(.L_x_4903) ;  /* 0x0000000000300947 */ /* 0x000fea0003800000 */
[----:B------:R-:W-:Y:S01]  /*18010*/  IMAD R3, R19, -0x40, R204 ;  /* 0xffffffc013037824 */ /* 0x000fe200078e02cc */
[----:B------:R-:W-:Y:S01]  /*18020*/  SHF.R.S32.HI R4, RZ, 0x1f, R10 ;  /* 0x0000001fff047819 */ /* 0x000fe2000001140a */
[C---:B--2---:R-:W-:Y:S01]  /*18030*/  VIADD R8, R10.reuse, 0x8 ;  /* 0x000000080a087836 */ /* 0x044fe20000000000 */
[C---:B------:R-:W-:Y:S01]  /*18040*/  IADD3 R0, P0, R13.reuse, R10, RZ ;  /* 0x0000000a0d007210 */ /* 0x040fe20007f1e0ff */
[----:B------:R-:W-:Y:S01]  /*18050*/  ULDC.64 UR4, c[0x0][0x2b8] ;  /* 0x0000ae0000047ab9 */ /* 0x000fe20000000a00 */
[-C--:B------:R-:W-:Y:S02]  /*18060*/  ISETP.GE.AND P2, PT, R10, R3.reuse, PT ;  /* 0x000000030a00720c */ /* 0x080fe40003f46270 */
[----:B------:R-:W-:Y:S02]  /*18070*/  ISETP.GE.AND P1, PT, R8, R3, PT ;  /* 0x000000030800720c */ /* 0x000fe40003f26270 */
[----:B------:R-:W-:Y:S02]  /*18080*/  LEA.HI.X.SX32 R3, R13, R4, 0x1, P0 ;  /* 0x000000040d037211 */ /* 0x000fe400000f0eff */
[----:B------:R-:W-:-:S04]  /*18090*/  LEA R4, P0, R0, UR4, 0x2 ;  /* 0x0000000400047c11 */ /* 0x000fc8000f8010ff */
[----:B------:R-:W-:-:S05]  /*180a0*/  LEA.HI.X R5, R0, UR5, R3, 0x2, P0 ;  /* 0x0000000500057c11 */ /* 0x000fca00080f1403 */
[----:B------:R1:W-:Y:S04]  /*180b0*/  @!P2 STG.E desc[UR6][R4.64], R6 ;  /* 0x000000060400a986 */ /* 0x0003e8000c101906 */
[----:B------:R1:W-:Y:S02]  /*180c0*/  @!P1 STG.E desc[UR6][R4.64+0x20], R9 ;  /* 0x0000200904009986 */ /* 0x0003e4000c101906 */
.L_x_4903:
[----:B------:R-:W-:Y:S05]  /*180d0*/  BSYNC B0 ;  /* 0x0000000000007941 */ /* 0x000fea0003800000 */
.L_x_4902:
[----:B------:R-:W3:Y:S01]  /*180e0*/  LDS.128 R96, [R102] ;  /* 0x0000000066607984 */ /* 0x000ee20000000c00 */
[----:B------:R-:W-:Y:S01]  /*180f0*/  ULDC UR4, c[0x0][0x2dc] ;  /* 0x0000b70000047ab9 */ /* 0x000fe20000000800 */
[C---:B------:R-:W-:Y:S02]  /*18100*/  IMAD.WIDE R14, R2.reuse, 0xc0, R14 ;  /* 0x000000c0020e7825 */ /* 0x040fe400078e020e */
[----:B------:R-:W4:Y:S02]  /*18110*/  LDS.128 R64, [R102+0x4000] ;  /* 0x0040000066407984 */ /* 0x000f240000000c00 */
[----:B------:R-:W-:Y:S01]  /*18120*/  IMAD R3, R13, UR4, RZ ;  /* 0x000000040d037c24 */ /* 0x000fe2000f8e02ff */
[----:B------:R-:W-:Y:S01]  /*18130*/  ULDC.64 UR4, c[0x0][0x288] ;  /* 0x0000a20000047ab9 */ /* 0x000fe20000000a00 */
[----:B------:R-:W5:Y:S01]  /*18140*/  LDS.128 R32, [R102+0x8000] ;  /* 0x0080000066207984 */ /* 0x000f620000000c00 */
[----:B------:R-:W-:Y:S02]  /*18150*/  IMAD R103, R19, -0x40, R204 ;  /* 0xffffffc013677824 */ /* 0x000fe400078e02cc */
[----:B------:R-:W-:Y:S01]  /*18160*/  IADD3 R0, P0, R3, R14, RZ ;  /* 0x0000000e03007210 */ /* 0x000fe20007f1e0ff */
[----:B------:R-:W5:Y:S01]  /*18170*/  LDS.128 R92, [R102+0x800] ;  /* 0x00080000665c7984 */ /* 0x000f620000000c00 */
[----:B-1----:R-:W-:-:S02]  /*18180*/  VIADD R6, R2, 0x8 ;  /* 0x0000000802067836 */ /* 0x002fc40000000000 */
[----:B------:R-:W-:Y:S01]  /*18190*/  LEA.HI.X.SX32 R3, R3, R15, 0x1, P0 ;  /* 0x0000000f03037211 */ /* 0x000fe200000f0eff */
[----:B------:R-:W1:Y:S01]  /*181a0*/  LDS.128 R88, [R102+0x1000] ;  /* 0x0010000066587984 */ /* 0x000e620000000c00 */
[----:B------:R-:W-:Y:S01]  /*181b0*/  VIADD R4, R2, 0x10 ;  /* 0x0000001002047836 */ /* 0x000fe20000000000 */
[-C--:B------:R-:W-:Y:S01]  /*181c0*/  ISETP.GE.AND P6, PT, R6, R103.reuse, PT ;  /* 0x000000670600720c */ /* 0x080fe20003fc6270 */
[----:B------:R-:W-:Y:S01]  /*181d0*/  VIADD R101, R2, 0x18 ;  /* 0x0000001802657836 */ /* 0x000fe20000000000 */
[----:B------:R-:W1:Y:S01]  /*181e0*/  LDS.128 R84, [R102+0x1800] ;  /* 0x0018000066547984 */ /* 0x000e620000000c00 */
[----:B------:R-:W-:Y:S01]  /*181f0*/  LEA R104, P0, R0, UR4, 0x2 ;  /* 0x0000000400687c11 */ /* 0x000fe2000f8010ff */
[----:B------:R-:W-:Y:S01]  /*18200*/  VIADD R100, R2, 0x20 ;  /* 0x0000002002647836 */ /* 0x000fe20000000000 */
[-C--:B------:R-:W-:Y:S01]  /*18210*/  ISETP.GE.AND P5, PT, R4, R103.reuse, PT ;  /* 0x000000670400720c */ /* 0x080fe20003fa6270 */
[----:B------:R-:W1:Y:S01]  /*18220*/  LDS.128 R80, [R102+0x2000] ;  /* 0x0020000066507984 */ /* 0x000e620000000c00 */
[----:B------:R-:W-:Y:S01]  /*18230*/  LEA.HI.X R105, R0, UR5, R3, 0x2, P0 ;  /* 0x0000000500697c11 */ /* 0x000fe200080f1403 */
[C---:B------:R-:W-:Y:S01]  /*18240*/  VIADD R3, R2.reuse, 0x28 ;  /* 0x0000002802037836 */ /* 0x040fe20000000000 */
[CC--:B------:R-:W-:Y:S01]  /*18250*/  ISETP.GE.AND P0, PT, R2.reuse, R103.reuse, PT ;  /* 0x000000670200720c */ /* 0x0c0fe20003f06270 */
[----:B------:R-:W1:Y:S01]  /*18260*/  LDS.128 R76, [R102+0x2800] ;  /* 0x00280000664c7984 */ /* 0x000e620000000c00 */
[C---:B------:R-:W-:Y:S01]  /*18270*/  VIADD R0, R2.reuse, 0x30 ;  /* 0x0000003002007836 */ /* 0x040fe20000000000 */
[-C--:B------:R-:W-:Y:S01]  /*18280*/  ISETP.GE.AND P4, PT, R101, R103.reuse, PT ;  /* 0x000000676500720c */ /* 0x080fe20003f86270 */
[----:B------:R-:W-:Y:S01]  /*18290*/  VIADD R2, R2, 0x38 ;  /* 0x0000003802027836 */ /* 0x000fe20000000000 */
[----:B------:R-:W1:Y:S01]  /*182a0*/  LDS.128 R72, [R102+0x3000] ;  /* 0x0030000066487984 */ /* 0x000e620000000c00 */
[----:B------:R-:W-:-:S02]  /*182b0*/  ISETP.GE.AND P3, PT, R100, R103, PT ;  /* 0x000000676400720c */ /* 0x000fc40003f66270 */
[-C--:B------:R-:W-:Y:S01]  /*182c0*/  ISETP.GE.AND P2, PT, R3, R103.reuse, PT ;  /* 0x000000670300720c */ /* 0x080fe20003f46270 */
[----:B------:R-:W1:Y:S01]  /*182d0*/  LDS.128 R60, [R102+0x4800] ;  /* 0x00480000663c7984 */ /* 0x000e620000000c00 */
[----:B------:R-:W-:-:S03]  /*182e0*/  ISETP.GE.AND P1, PT, R0, R103, PT ;  /* 0x000000670000720c */ /* 0x000fc60003f26270 */
[----:B------:R-:W1:Y:S04]  /*182f0*/  LDS.128 R56, [R102+0x5000] ;  /* 0x0050000066387984 */ /* 0x000e680000000c00 */
[----:B------:R-:W1:Y:S04]  /*18300*/  LDS.128 R52, [R102+0x5800] ;  /* 0x0058000066347984 */ /* 0x000e680000000c00 */
[----:B------:R-:W1:Y:S04]  /*18310*/  LDS.128 R48, [R102+0x6000] ;  /* 0x0060000066307984 */ /* 0x000e680000000c00 */
[----:B------:R-:W1:Y:S04]  /*18320*/  LDS.128 R44, [R102+0x6800] ;  /* 0x00680000662c7984 */ /* 0x000e680000000c00 */
[----:B------:R-:W1:Y:S04]  /*18330*/  LDS.128 R40, [R102+0x7000] ;  /* 0x0070000066287984 */ /* 0x000e680000000c00 */
[----:B------:R-:W1:Y:S04]  /*18340*/  LDS.128 R28, [R102+0x8800] ;  /* 0x00880000661c7984 */ /* 0x000e680000000c00 */
[----:B------:R-:W1:Y:S04]  /*18350*/  LDS.128 R24, [R102+0x9000] ;  /* 0x0090000066187984 */ /* 0x000e680000000c00 */
[----:B------:R-:W1:Y:S04]  /*18360*/  LDS.128 R20, [R102+0x9800] ;  /* 0x0098000066147984 */ /* 0x000e680000000c00 */
[----:B--2---:R-:W2:Y:S04]  /*18370*/  LDS.128 R16, [R102+0xa000] ;  /* 0x00a0000066107984 */ /* 0x004ea80000000c00 */
[----:B------:R-:W2:Y:S04]  /*18380*/  LDS.128 R12, [R102+0xa800] ;  /* 0x00a80000660c7984 */ /* 0x000ea80000000c00 */
[----:B------:R-:W2:Y:S04]  /*18390*/  LDS.128 R8, [R102+0xb000] ;  /* 0x00b0000066087984 */ /* 0x000ea80000000c00 */
[----:B------:R1:W2:Y:S04]  /*183a0*/  LDS.128 R68, [R102+0x3800] ;  /* 0x0038000066447984 */ /* 0x0002a80000000c00 */
[----:B------:R1:W2:Y:S04]  /*183b0*/  LDS.128 R36, [R102+0x7800] ;  /* 0x0078000066247984 */ /* 0x0002a80000000c00 */
[----:B------:R1:W2:Y:S04]  /*183c0*/  LDS.128 R4, [R102+0xb800] ;  /* 0x00b8000066047984 */ /* 0x0002a80000000c00 */
[----:B---3--:R3:W-:Y:S04]  /*183d0*/  @!P0 STG.E.64 desc[UR6][R104.64], R96 ;  /* 0x0000006068008986 */ /* 0x0087e8000c101b06 */
[----:B------:R3:W-:Y:S04]  /*183e0*/  @!P0 STG.E.64 desc[UR6][R104.64+0x8], R98 ;  /* 0x0000086268008986 */ /* 0x0007e8000c101b06 */
[----:B----4-:R3:W-:Y:S04]  /*183f0*/  @!P0 STG.E.128 desc[UR6][R104.64+0x100], R64 ;  /* 0x0001004068008986 */ /* 0x0107e8000c101d06 */
[----:B-----5:R3:W-:Y:S01]  /*18400*/  @!P0 STG.E.128 desc[UR6][R104.64+0x200], R32 ;  /* 0x0002002068008986 */ /* 0x0207e2000c101d06 */
[----:B------:R-:W-:-:S03]  /*18410*/  ISETP.GE.AND P0, PT, R2, R103, PT ;  /* 0x000000670200720c */ /* 0x000fc60003f06270 */
[----:B------:R3:W-:Y:S04]  /*18420*/  @!P6 STG.E.128 desc[UR6][R104.64+0x1800], R92 ;  /* 0x0018005c6800e986 */ /* 0x0007e8000c101d06 */
[----:B-1----:R3:W-:Y:S04]  /*18430*/  @!P5 STG.E.128 desc[UR6][R104.64+0x3000], R88 ;  /* 0x003000586800d986 */ /* 0x0027e8000c101d06 */
        /* <DEDUP_REMOVED lines=13> */
[----:B--2---:R3:W-:Y:S04]  /*18510*/  @!P3 STG.E.128 desc[UR6][R104.64+0x6200], R16 ;  /* 0x006200106800b986 */ /* 0x0047e8000c101d06 */
[----:B------:R3:W-:Y:S04]  /*18520*/  @!P2 STG.E.128 desc[UR6][R104.64+0x7a00], R12 ;  /* 0x007a000c6800a986 */ /* 0x0007e8000c101d06 */
[----:B------:R3:W-:Y:S01]  /*18530*/  @!P1 STG.E.128 desc[UR6][R104.64+0x9200], R8 ;  /* 0x0092000868009986 */ /* 0x0007e2000c101d06 */
[----:B------:R-:W-:Y:S05]  /*18540*/  @P0 EXIT ;  /* 0x000000000000094d */ /* 0x000fea0003800000 */
[----:B------:R-:W-:Y:S04]  /*18550*/  STG.E.128 desc[UR6][R104.64+0xa800], R68 ;  /* 0x00a8004468007986 */ /* 0x000fe8000c101d06 */
[----:B------:R-:W-:Y:S04]  /*18560*/  STG.E.128 desc[UR6][R104.64+0xa900], R36 ;  /* 0x00a9002468007986 */ /* 0x000fe8000c101d06 */
[----:B------:R-:W-:Y:S01]  /*18570*/  STG.E.128 desc[UR6][R104.64+0xaa00], R4 ;  /* 0x00aa000468007986 */ /* 0x000fe2000c101d06 */
[----:B------:R-:W-:Y:S05]  /*18580*/  EXIT ;  /* 0x000000000000794d */ /* 0x000fea0003800000 */
.L_x_4904:
        /* <DEDUP_REMOVED lines=15> */
.L_x_7960:


//--------------------- .text._ZN5flash24flash_fwd_splitkv_kernelI23Flash_fwd_kernel_traitsILi192ELi64ELi64ELi4ELb0ELb0EN7cutlass10bfloat16_tE19Flash_kernel_traitsILi192ELi64ELi64ELi4ES3_EELb0ELb0ELb0ELb0ELb1ELb1ELb1ELb1EEEvNS_16Flash_fwd_paramsE --------------------------
	.section	.text._ZN5flash24flash_fwd_splitkv_kernelI23Flash_fwd_kernel_traitsILi192ELi64ELi64ELi4ELb0ELb0EN7cutlass10bfloat16_tE19Flash_kernel_traitsILi192ELi64ELi64ELi4ES3_EELb0ELb0ELb0ELb0ELb1ELb1ELb1ELb1EEEvNS_16Flash_fwd_paramsE,"ax",@progbits
	.align	128
        .global         _ZN5flash24flash_fwd_splitkv_kernelI23Flash_fwd_kernel_traitsILi192ELi64ELi64ELi4ELb0ELb0EN7cutlass10bfloat16_tE19Flash_kernel_traitsILi192ELi64ELi64ELi4ES3_EELb0ELb0ELb0ELb0ELb1ELb1ELb1ELb1EEEvNS_16Flash_fwd_paramsE
        .type           _ZN5flash24flash_fwd_splitkv_kernelI23Flash_fwd_kernel_traitsILi192ELi64ELi64ELi4ELb0ELb0EN7cutlass10bfloat16_tE19Flash_kernel_traitsILi192ELi64ELi64ELi4ES3_EELb0ELb0ELb0ELb0ELb1ELb1ELb1ELb1EEEvNS_16Flash_fwd_paramsE,@function
        .size           _ZN5flash24flash_fwd_splitkv_kernelI23Flash_fwd_kernel_traitsILi192ELi64ELi64ELi4ELb0ELb0EN7cutlass10bfloat16_tE19Flash_kernel_traitsILi192ELi64ELi64ELi4ES3_EELb0ELb0ELb0ELb0ELb1ELb1ELb1ELb1EEEvNS_16Flash_fwd_paramsE,(.L_x_7961 - _ZN5flash24flash_fwd_splitkv_kernelI23Flash_fwd_kernel_traitsILi192ELi64ELi64ELi4ELb0ELb0EN7cutlass10bfloat16_tE19Flash_kernel_traitsILi192ELi64ELi64ELi4ES3_EELb0ELb0ELb0ELb0ELb1ELb1ELb1ELb1EEEvNS_16Flash_fwd_paramsE)
        .other          _ZN5flash24flash_fwd_splitkv_kernelI23Flash_fwd_kernel_traitsILi192ELi64ELi64ELi4ELb0ELb0EN7cutlass10bfloat16_tE19Flash_kernel_traitsILi192ELi64ELi64ELi4ES3_EELb0ELb0ELb0ELb0ELb1ELb1ELb1ELb1EEEvNS_16Flash_fwd_paramsE,@"STO_CUDA_ENTRY STV_DEFAULT"
_ZN5flash24flash_fwd_splitkv_kernelI23Flash_fwd_kernel_traitsILi192ELi64ELi64ELi4ELb0ELb0EN7cutlass10bfloat16_tE19Flash_kernel_traitsILi192ELi64ELi64ELi4ES3_EELb0ELb0ELb0ELb0ELb1ELb1ELb1ELb1EEEvNS_16Flash_fwd_paramsE:
.text._ZN5flash24flash_fwd_splitkv_kernelI23Flash_fwd_kernel_traitsILi192ELi64ELi64ELi4ELb0ELb0EN7cutlass10bfloat16_tE19Flash_kernel_traitsILi192ELi64ELi64ELi4ES3_EELb0ELb0ELb0ELb0ELb1ELb1ELb1ELb1EEEvNS_16Flash_fwd_paramsE:
        /* <DEDUP_REMOVED lines=60> */
.L_x_4905:
[----:B------:R-:W1:Y:S02]  /*03c0*/  LDC R67, c[0x0][0x2c8] ;  /* 0x0000b200ff437b82 */ /* 0x000e640000000800 */
.L_x_4906:
        /* <DEDUP_REMOVED lines=148> */
.L_x_4907:
        /* <DEDUP_REMOVED lines=24> */
.L_x_4908:
        /* <DEDUP_REMOVED lines=81> */
.L_x_4909:
        /* <DEDUP_REMOVED lines=48> */
.L_x_4911:
        /* <DEDUP_REMOVED lines=31> */
.L_x_4910:
        /* <DEDUP_REMOVED lines=240> */
.L_x_4958:
        /* <DEDUP_REMOVED lines=205> */
.L_x_4916:
[----:B------:R-:W-:Y:S05]  /*3460*/  BSYNC B0 ;  /* 0x0000000000007941 */ /* 0x000fea0003800000 */
.L_x_4915:
        /* <DEDUP_REMOVED lines=147> */
.L_x_4918:
[----:B------:R-:W-:Y:S05]  /*3da0*/  BSYNC B0 ;  /* 0x0000000000007941 */ /* 0x000fea0003800000 */
.L_x_4917:
        /* <DEDUP_REMOVED lines=155> */
.L_x_4920:
[----:B------:R-:W-:Y:S05]  /*4760*/  BSYNC B0 ;  /* 0x0000000000007941 */ /* 0x000fea0003800000 */
.L_x_4919:
        /* <DEDUP_REMOVED lines=161> */
.L_x_4922:
[----:B------:R-:W-:Y:S05]  /*5180*/  BSYNC B0 ;  /* 0x0000000000007941 */ /* 0x000fea0003800000 */
.L_x_4921:
[----:B-1----:R-:W-:Y:S01]  /*5190*/  MOV R20, R47 ;  /* 0x0000002f00147202 */ /* 0x002fe20000000f00 */
[----:B------:R-:W-:Y:S01]  /*51a0*/  IMAD.MOV.U32 R52, RZ, RZ, R49 ;  /* 0x000000ffff347224 */ /* 0x000fe200078e0031 */
[----:B------:R-:W-:Y:S01]  /*51b0*/  MOV R21, R46 ;  /* 0x0000002e00157202 */ /* 0x000fe20000000f00 */
[----:B------:R-:W-:Y:S01]  /*51c0*/  IMAD.MOV.U32 R53, RZ, RZ, R48 ;  /* 0x000000ffff357224 */ /* 0x000fe200078e0030 */
[----:B------:R-:W-:Y:S01]  /*51d0*/  UMOV UR4, UR19 ;  /* 0x0000001300047c82 */ /* 0x000fe20008000000 */
[----:B------:R-:W-:Y:S05]  /*51e0*/  BRA `(.L_x_4923) ;  /* 0x0000004800387947 */ /* 0x000fea0003800000 */
.L_x_4914:
        /* <DEDUP_REMOVED lines=89> */
.L_x_4927:
[----:B------:R-:W-:Y:S05]  /*5780*/  BSYNC B0 ;  /* 0x0000000000007941 */ /* 0x000fea0003800000 */
.L_x_4926:
        /* <DEDUP_REMOVED lines=82> */
.L_x_4929:
[----:B------:R-:W-:Y:S05]  /*5cb0*/  BSYNC B0 ;  /* 0x0000000000007941 */ /* 0x000fea0003800000 */
.L_x_4928:
        /* <DEDUP_REMOVED lines=85> */
.L_x_4931:
[----:B------:R-:W-:Y:S05]  /*6210*/  BSYNC B0 ;  /* 0x0000000000007941 */ /* 0x000fea0003800000 */
.L_x_4930:
[----:B-----5:R2:W-:Y:S02]  /*6220*/  STG.E.128 desc[UR6][R94.64+0x100], R40 ;  /* 0x000100285e007986 */ /* 0x0205e4000c101d06 */
.L_x_4925:
[----:B------:R-:W-:Y:S05]  /*6230*/  BSYNC B1 ;  /* 0x0000000000017941 */ /* 0x000fea0003800000 */
.L_x_4924:
        /* <DEDUP_REMOVED lines=95> */
.L_x_4935:
[----:B------:R-:W-:Y:S05]  /*6830*/  BSYNC B0 ;  /* 0x0000000000007941 */ /* 0x000fea0003800000 */
.L_x_4934:
        /* <DEDUP_REMOVED lines=86> */
.L_x_4937:
[----:B------:R-:W-:Y:S05]  /*6da0*/  BSYNC B0 ;  /* 0x0000000000007941 */ /* 0x000fea0003800000 */
.L_x_4936:
        /* <DEDUP_REMOVED lines=89> */
.L_x_4939:
[----:B------:R-:W-:Y:S05]  /*7340*/  BSYNC B0 ;  /* 0x0000000000007941 */ /* 0x000fea0003800000 */
.L_x_4938:
[----:B-----5:R1:W-:Y:S02]  /*7350*/  STG.E.128 desc[UR6][R152.64+0x100], R40 ;  /* 0x0001002898007986 */ /* 0x0203e4000c101d06 */
.L_x_4933:
[----:B------:R-:W-:Y:S05]  /*7360*/  BSYNC B1 ;  /* 0x0000000000017941 */ /* 0x000fea0003800000 */
.L_x_4932:
        /* <DEDUP_REMOVED lines=95> */
.L_x_4943:
[----:B------:R-:W-:Y:S05]  /*7960*/  BSYNC B0 ;  /* 0x0000000000007941 */ /* 0x000fea0003800000 */
.L_x_4942:
        /* <DEDUP_REMOVED lines=93> */
.L_x_4945:
[----:B------:R-:W-:Y:S05]  /*7f40*/  BSYNC B0 ;  /* 0x0000000000007941 */ /* 0x000fea0003800000 */
.L_x_4944:
        /* <DEDUP_REMOVED lines=89> */
.L_x_4947:
[----:B------:R-:W-:Y:S05]  /*84e0*/  BSYNC B0 ;  /* 0x0000000000007941 */ /* 0x000fea0003800000 */
.L_x_4946:
[----:B-----5:R2:W-:Y:S02]  /*84f0*/  STG.E.128 desc[UR6][R158.64], R40 ;  /* 0x000000289e007986 */ /* 0x0205e4000c101d06 */
.L_x_4941:
[----:B------:R-:W-:Y:S05]  /*8500*/  BSYNC B1 ;  /* 0x0000000000017941 */ /* 0x000fea0003800000 */
.L_x_4940:
        /* <DEDUP_REMOVED lines=101> */
.L_x_4951:
[----:B------:R-:W-:Y:S05]  /*8b60*/  BSYNC B0 ;  /* 0x0000000000007941 */ /* 0x000fea0003800000 */
.L_x_4950:
        /* <DEDUP_REMOVED lines=94> */
.L_x_4953:
[----:B------:R-:W-:Y:S05]  /*9150*/  BSYNC B0 ;  /* 0x0000000000007941 */ /* 0x000fea0003800000 */
.L_x_4952:
        /* <DEDUP_REMOVED lines=90> */
.L_x_4955:
[----:B------:R-:W-:Y:S05]  /*9700*/  BSYNC B0 ;  /* 0x0000000000007941 */ /* 0x000fea0003800000 */
.L_x_4954:
[----:B-----5:R2:W-:Y:S02]  /*9710*/  STG.E.128 desc[UR6][R58.64], R8 ;  /* 0x000000083a007986 */ /* 0x0205e4000c101d06 */
.L_x_4949:
[----:B------:R-:W-:Y:S05]  /*9720*/  BSYNC B1 ;  /* 0x0000000000017941 */ /* 0x000fea0003800000 */
.L_x_4948:
        /* <DEDUP_REMOVED lines=8> */
.L_x_4913:
        /* <DEDUP_REMOVED lines=50> */
.L_x_4923:
        /* <DEDUP_REMOVED lines=83> */
.L_x_4956:
        /* <DEDUP_REMOVED lines=9> */
.L_x_4957:
[----:B------:R-:W-:Y:S04]  /*a090*/  IADD3 R13, R13, -0x1, RZ ;  /* 0xffffffff0d0d7810 */ /* 0x000fe80007ffe0ff */
[----:B------:R-:W-:Y:S11]  /*a0a0*/  ISETP.GT.AND P0, PT, R13, R90, PT ;  /* 0x0000005a0d00720c */ /* 0x000ff60003f04270 */
[----:B------:R-:W-:Y:S02]  /*a0b0*/  @!UPT UIADD3 URZ, URZ, URZ, URZ ;  /* 0x0000003f3f3ff290 */ /* 0x000fe4000fffe03f */
[----:B------:R-:W-:Y:S05]  /*a0c0*/  @P0 BRA `(.L_x_4958) ;  /* 0xffffff8400b00947 */ /* 0x000fea000383ffff */
.L_x_4912:
        /* <DEDUP_REMOVED lines=100> */
.L_x_4965:
[----:B------:R-:W-:Y:S05]  /*a710*/  BSYNC B0 ;  /* 0x0000000000007941 */ /* 0x000fea0003800000 */
.L_x_4964:
        /* <DEDUP_REMOVED lines=43> */
.L_x_4967:
[----:B------:R-:W-:Y:S05]  /*a9d0*/  BSYNC B0 ;  /* 0x0000000000007941 */ /* 0x000fea0003800000 */
.L_x_4966:
        /* <DEDUP_REMOVED lines=44> */
.L_x_4969:
[----:B------:R-:W-:Y:S05]  /*aca0*/  BSYNC B0 ;  /* 0x0000000000007941 */ /* 0x000fea0003800000 */
.L_x_4968:
[----:B------:R4:W-:Y:S02]  /*acb0*/  STS.128 [R217+0x4000], R8 ;  /* 0x00400008d9007388 */ /* 0x0009e40000000c00 */
.L_x_4963:
[----:B------:R-:W-:Y:S05]  /*acc0*/  BSYNC B1 ;  /* 0x0000000000017941 */ /* 0x000fea0003800000 */
.L_x_4962:
        /* <DEDUP_REMOVED lines=49> */
.L_x_4973:
[----:B------:R-:W-:Y:S05]  /*afe0*/  BSYNC B0 ;  /* 0x0000000000007941 */ /* 0x000fea0003800000 */
.L_x_4972:
        /* <DEDUP_REMOVED lines=43> */
.L_x_4975:
[----:B------:R-:W-:Y:S05]  /*b2a0*/  BSYNC B0 ;  /* 0x0000000000007941 */ /* 0x000fea0003800000 */
.L_x_4974:
        /* <DEDUP_REMOVED lines=43> */
.L_x_4977:
[----:B------:R-:W-:Y:S05]  /*b560*/  BSYNC B0 ;  /* 0x0000000000007941 */ /* 0x000fea0003800000 */
.L_x_4976:
[----:B------:R1:W-:Y:S02]  /*b570*/  STS.128 [R217+0x4800], R8 ;  /* 0x00480008d9007388 */ /* 0x0003e40000000c00 */
.L_x_4971:
[----:B------:R-:W-:Y:S05]  /*b580*/  BSYNC B1 ;  /* 0x0000000000017941 */ /* 0x000fea0003800000 */
.L_x_4970:
        /* <DEDUP_REMOVED lines=49> */
.L_x_4981:
[----:B------:R-:W-:Y:S05]  /*b8a0*/  BSYNC B0 ;  /* 0x0000000000007941 */ /* 0x000fea0003800000 */
.L_x_4980:
        /* <DEDUP_REMOVED lines=44> */
.L_x_4983:
[----:B------:R-:W-:Y:S05]  /*bb70*/  BSYNC B0 ;  /* 0x0000000000007941 */ /* 0x000fea0003800000 */
.L_x_4982:
        /* <DEDUP_REMOVED lines=44> */
.L_x_4985:
[----:B------:R-:W-:Y:S05]  /*be40*/  BSYNC B0 ;  /* 0x0000000000007941 */ /* 0x000fea0003800000 */
.L_x_4984:
[----:B------:R4:W-:Y:S02]  /*be50*/  STS.128 [R217+0x5000], R8 ;  /* 0x00500008d9007388 */ /* 0x0009e40000000c00 */
.L_x_4979:
[----:B------:R-:W-:Y:S05]  /*be60*/  BSYNC B1 ;  /* 0x0000000000017941 */ /* 0x000fea0003800000 */
.L_x_4978:
        /* <DEDUP_REMOVED lines=48> */
.L_x_4988:
[----:B------:R-:W-:Y:S05]  /*c170*/  BSYNC B0 ;  /* 0x0000000000007941 */ /* 0x000fea0003800000 */
.L_x_4987:
        /* <DEDUP_REMOVED lines=44> */
.L_x_4990:
[----:B------:R-:W-:Y:S05]  /*c440*/  BSYNC B0 ;  /* 0x0000000000007941 */ /* 0x000fea0003800000 */
.L_x_4989:
        /* <DEDUP_REMOVED lines=44> */
.L_x_4992:
[----:B------:R-:W-:Y:S05]  /*c710*/  BSYNC B0 ;  /* 0x0000000000007941 */ /* 0x000fea0003800000 */
.L_x_4991:
[----:B------:R4:W-:Y:S01]  /*c720*/  STS.128 [R217+0x5800], R8 ;  /* 0x00580008d9007388 */ /* 0x0009e20000000c00 */
[----:B------:R-:W-:Y:S05]  /*c730*/  BRA `(.L_x_4986) ;  /* 0x0000004800207947 */ /* 0x000fea0003800000 */
.L_x_4961:
        /* <DEDUP_REMOVED lines=92> */
.L_x_4996:
[----:B------:R-:W-:Y:S05]  /*cd00*/  BSYNC B0 ;  /* 0x0000000000007941 */ /* 0x000fea0003800000 */
.L_x_4995:
        /* <DEDUP_REMOVED lines=90> */
.L_x_4998:
[----:B------:R-:W-:Y:S05]  /*d2b0*/  BSYNC B0 ;  /* 0x0000000000007941 */ /* 0x000fea0003800000 */
.L_x_4997:
        /* <DEDUP_REMOVED lines=90> */
.L_x_5000:
[----:B------:R-:W-:Y:S05]  /*d860*/  BSYNC B0 ;  /* 0x0000000000007941 */ /* 0x000fea0003800000 */
.L_x_4999:
[----:B------:R4:W-:Y:S02]  /*d870*/  STS.128 [R217+0x4000], R8 ;  /* 0x00400008d9007388 */ /* 0x0009e40000000c00 */
.L_x_4994:
[----:B------:R-:W-:Y:S05]  /*d880*/  BSYNC B1 ;  /* 0x0000000000017941 */ /* 0x000fea0003800000 */
.L_x_4993:
        /* <DEDUP_REMOVED lines=95> */
.L_x_5004:
[----:B------:R-:W-:Y:S05]  /*de80*/  BSYNC B0 ;  /* 0x0000000000007941 */ /* 0x000fea0003800000 */
.L_x_5003:
        /* <DEDUP_REMOVED lines=89> */
.L_x_5006:
[----:B------:R-:W-:Y:S05]  /*e420*/  BSYNC B0 ;  /* 0x0000000000007941 */ /* 0x000fea0003800000 */
.L_x_5005:
        /* <DEDUP_REMOVED lines=89> */
.L_x_5008:
[----:B------:R-:W-:Y:S05]  /*e9c0*/  BSYNC B0 ;  /* 0x0000000000007941 */ /* 0x000fea0003800000 */
.L_x_5007:
[----:B------:R1:W-:Y:S02]  /*e9d0*/  STS.128 [R217+0x4800], R8 ;  /* 0x00480008d9007388 */ /* 0x0003e40000000c00 */
.L_x_5002:
[----:B------:R-:W-:Y:S05]  /*e9e0*/  BSYNC B1 ;  /* 0x0000000000017941 */ /* 0x000fea0003800000 */
.L_x_5001:
        /* <DEDUP_REMOVED lines=96> */
.L_x_5012:
[----:B------:R-:W-:Y:S05]  /*eff0*/  BSYNC B0 ;  /* 0x0000000000007941 */ /* 0x000fea0003800000 */
.L_x_5011:
        /* <DEDUP_REMOVED lines=90> */
.L_x_5014:
[----:B------:R-:W-:Y:S05]  /*f5a0*/  BSYNC B0 ;  /* 0x0000000000007941 */ /* 0x000fea0003800000 */
.L_x_5013:
        /* <DEDUP_REMOVED lines=90> */
.L_x_5016:
[----:B------:R-:W-:Y:S05]  /*fb50*/  BSYNC B0 ;  /* 0x0000000000007941 */ /* 0x000fea0003800000 */
.L_x_5015:
[----:B------:R4:W-:Y:S02]  /*fb60*/  STS.128 [R217+0x5000], R8 ;  /* 0x00500008d9007388 */ /* 0x0009e40000000c00 */
.L_x_5010:
[----:B------:R-:W-:Y:S05]  /*fb70*/  BSYNC B1 ;  /* 0x0000000000017941 */ /* 0x000fea0003800000 */
.L_x_5009:
        /* <DEDUP_REMOVED lines=95> */
.L_x_5018:
[----:B------:R-:W-:Y:S05]  /*10170*/  BSYNC B0 ;  /* 0x0000000000007941 */ /* 0x000fea0003800000 */
.L_x_5017:
        /* <DEDUP_REMOVED lines=89> */
.L_x_5020:
[----:B------:R-:W-:Y:S05]  /*10710*/  BSYNC B0 ;  /* 0x0000000000007941 */ /* 0x000fea0003800000 */
.L_x_5019:
        /* <DEDUP_REMOVED lines=91> */
.L_x_5022:
[----:B------:R-:W-:Y:S05]  /*10cd0*/  BSYNC B0 ;  /* 0x0000000000007941 */ /* 0x000fea0003800000 */
.L_x_5021:
[----:B------:R4:W-:Y:S01]  /*10ce0*/  STS.128 [R217+0x5800], R8 ;  /* 0x00580008d9007388 */ /* 0x0009e20000000c00 */
[----:B------:R-:W-:Y:S05]  /*10cf0*/  BRA `(.L_x_4986) ;  /* 0x0000000000b07947 */ /* 0x000fea0003800000 */
.L_x_4960:
        /* <DEDUP_REMOVED lines=44> */
.L_x_4986:
[----:B------:R-:W-:Y:S05]  /*10fc0*/  BSYNC B2 ;  /* 0x0000000000027941 */ /* 0x000fea0003800000 */
.L_x_4959:
[----:B-1----:R-:W-:Y:S01]  /*10fd0*/  VIADD R4, R134, 0xffffffff ;  /* 0xffffffff86047836 */ /* 0x002fe20000000000 */
[----:B------:R-:W-:Y:S01]  /*10fe0*/  ULDC UR5, c[0x0][0x39c] ;  /* 0x0000e70000057ab9 */ /* 0x000fe20000000800 */
[----:B------:R-:W-:Y:S02]  /*10ff0*/  IMAD.SHL.U32 R5, R62, 0x40, RZ ;  /* 0x000000403e057824 */ /* 0x000fe400078e00ff */
[----:B------:R-:W-:Y:S02]  /*11000*/  IMAD.SHL.U32 R2, R4, 0x40, RZ ;  /* 0x0000004004027824 */ /* 0x000fe400078e00ff */
[----:B------:R-:W-:Y:S02]  /*11010*/  IMAD.SHL.U32 R205, R142, 0x8, RZ ;  /* 0x000000088ecd7824 */ /* 0x000fe400078e00ff */
[----:B------:R-:W-:-:S05]  /*11020*/  IMAD.IADD R3, R61, 0x1, -R2 ;  /* 0x000000013d037824 */ /* 0x000fca00078e0a02 */
[-C--:B------:R-:W-:Y:S02]  /*11030*/  ISETP.GE.AND P2, PT, R32, R3.reuse, PT ;  /* 0x000000032000720c */ /* 0x080fe40003f46270 */
[-C--:B------:R-:W-:Y:S02]  /*11040*/  ISETP.GE.AND P4, PT, R0, R3.reuse, PT ;  /* 0x000000030000720c */ /* 0x080fe40003f86270 */
[-C--:B------:R-:W-:Y:S02]  /*11050*/  ISETP.GE.AND P5, PT, R16, R3.reuse, PT ;  /* 0x000000031000720c */ /* 0x080fe40003fa6270 */
[----:B------:R-:W-:-:S07]  /*11060*/  ISETP.GE.AND P6, PT, R142, R3, PT ;  /* 0x000000038e00720c */ /* 0x000fce0003fc6270 */
[----:B------:R-:W1:Y:S06]  /*11070*/  @!P2 LDC.64 R6, c[0x0][0x248] ;  /* 0x00009200ff06ab82 */ /* 0x000e6c0000000a00 */
[----:B------:R-:W-:Y:S01]  /*11080*/  @!PT LDS RZ, [RZ] ;  /* 0x00000000fffff984 */ /* 0x000fe20000000800 */
[----:B------:R-:W-:Y:S01]  /*11090*/  @!PT LDS RZ, [RZ] ;  /* 0x00000000fffff984 */ /* 0x000fe20000000800 */
[----:B------:R-:W-:Y:S01]  /*110a0*/  @!PT LDS RZ, [RZ] ;  /* 0x00000000fffff984 */ /* 0x000fe20000000800 */
[----:B------:R-:W-:Y:S02]  /*110b0*/  @!P6 LDGSTS.E.BYPASS.LTC128B.128 [R217+0x6000], desc[UR6][R208.64] ;  /* 0x06000000d0d9efae */ /* 0x000fe4000b901d46 */
[----:B----4-:R-:W2:Y:S02]  /*110c0*/  @!P4 LDC.64 R8, c[0x0][0x248] ;  /* 0x00009200ff08cb82 */ /* 0x010ea40000000a00 */
[----:B------:R-:W-:Y:S04]  /*110d0*/  @!P6 LDGSTS.E.BYPASS.LTC128B.128 [R217+0x8000], desc[UR6][R208.64+0x80] ;  /* 0x08000080d0d9efae */ /* 0x000fe8000b901d46 */
[----:B------:R-:W-:Y:S01]  /*110e0*/  @!P6 LDGSTS.E.BYPASS.LTC128B.128 [R217+0xa000], desc[UR6][R208.64+0x100] ;  /* 0x0a000100d0d9efae */ /* 0x000fe2000b901d46 */
[----:B------:R-:W-:Y:S01]  /*110f0*/  ISETP.GE.AND P6, PT, R16, R3, PT ;  /* 0x000000031000720c */ /* 0x000fe20003fc6270 */
[----:B-1----:R-:W-:Y:S01]  /*11100*/  @!P2 IMAD.WIDE.U32 R10, R6, 0x60, R208 ;  /* 0x00000060060aa825 */ /* 0x002fe200078e00d0 */
[----:B------:R-:W-:-:S03]  /*11110*/  @!P5 LEA R6, P1, R55, R208, 0x1 ;  /* 0x000000d03706d211 */ /* 0x000fc600078208ff */
[----:B------:R-:W-:Y:S01]  /*11120*/  @!P2 IMAD R7, R7, 0x60, RZ ;  /* 0x000000600707a824 */ /* 0x000fe200078e02ff */
[----:B--23--:R-:W-:-:S03]  /*11130*/  @!P4 LEA R12, P0, R8, R208, 0x6 ;  /* 0x000000d0080cc211 */ /* 0x00cfc600078030ff */
[----:B------:R-:W-:Y:S01]  /*11140*/  @!P2 IMAD.IADD R11, R7, 0x1, R11 ;  /* 0x00000001070ba824 */ /* 0x000fe200078e020b */
[-C--:B------:R-:W-:Y:S02]  /*11150*/  @!P5 LEA.HI.X R7, R55, R209.reuse, R54, 0x1, P1 ;  /* 0x000000d13707d211 */ /* 0x080fe400008f0c36 */
[----:B------:R-:W-:Y:S02]  /*11160*/  @!P4 LEA.HI.X R13, R8, R209, R9, 0x6, P0 ;  /* 0x000000d1080dc211 */ /* 0x000fe400000f3409 */
[-C--:B------:R-:W-:Y:S01]  /*11170*/  ISETP.GE.AND P0, PT, R142, R3.reuse, PT ;  /* 0x000000038e00720c */ /* 0x080fe20003f06270 */
[----:B------:R-:W-:Y:S04]  /*11180*/  @!P5 LDGSTS.E.BYPASS.LTC128B.128 [R217+0x6800], desc[UR6][R6.64] ;  /* 0x0680000006d9dfae */ /* 0x000fe8000b901d46 */
[----:B------:R-:W-:Y:S04]  /*11190*/  @!P5 LDGSTS.E.BYPASS.LTC128B.128 [R217+0x8800], desc[UR6][R6.64+0x80] ;  /* 0x0880008006d9dfae */ /* 0x000fe8000b901d46 */
[----:B------:R1:W-:Y:S01]  /*111a0*/  @!P5 LDGSTS.E.BYPASS.LTC128B.128 [R217+0xa800], desc[UR6][R6.64+0x100] ;  /* 0x0a80010006d9dfae */ /* 0x0003e2000b901d46 */
[----:B------:R-:W-:-:S02]  /*111b0*/  ISETP.GE.AND P5, PT, R0, R3, PT ;  /* 0x000000030000720c */ /* 0x000fc40003fa6270 */
[----:B------:R-:W-:Y:S01]  /*111c0*/  LOP3.LUT R0, R5, 0x1c0, RZ, 0xc0, !PT ;  /* 0x000001c005007812 */ /* 0x000fe200078ec0ff */
[----:B------:R-:W-:Y:S03]  /*111d0*/  @!P4 LDGSTS.E.BYPASS.LTC128B.128 [R217+0x7000], desc[UR6][R12.64] ;  /* 0x070000000cd9cfae */ /* 0x000fe6000b901d46 */
[----:B------:R-:W-:Y:S01]  /*111e0*/  LOP3.LUT R205, R0, 0x8, R205, 0xf8, !PT ;  /* 0x0000000800cd7812 */ /* 0x000fe200078ef8cd */
[----:B------:R-:W-:Y:S01]  /*111f0*/  @!P4 LDGSTS.E.BYPASS.LTC128B.128 [R217+0x9000], desc[UR6][R12.64+0x80] ;  /* 0x090000800cd9cfae */ /* 0x000fe2000b901d46 */
[----:B------:R-:W-:-:S03]  /*11200*/  SHF.R.U32.HI R0, RZ, 0x3, R0 ;  /* 0x00000003ff007819 */ /* 0x000fc60000011600 */
[----:B------:R-:W-:Y:S01]  /*11210*/  @!P4 LDGSTS.E.BYPASS.LTC128B.128 [R217+0xb000], desc[UR6][R12.64+0x100] ;  /* 0x0b0001000cd9cfae */ /* 0x000fe2000b901d46 */
[----:B------:R-:W-:Y:S02]  /*11220*/  ISETP.GE.AND P4, PT, R32, R3, PT ;  /* 0x000000032000720c */ /* 0x000fe40003f86270 */
[----:B------:R-:W-:Y:S01]  /*11230*/  LOP3.LUT R205, R205, R0, RZ, 0x3c, !PT ;  /* 0x00000000cdcd7212 */ /* 0x000fe200078e3cff */
[----:B------:R-:W-:Y:S04]  /*11240*/  @!P2 LDGSTS.E.BYPASS.LTC128B.128 [R217+0x7800], desc[UR6][R10.64] ;  /* 0x078000000ad9afae */ /* 0x000fe8000b901d46 */
[----:B------:R-:W-:Y:S04]  /*11250*/  @!P2 LDGSTS.E.BYPASS.LTC128B.128 [R217+0x9800], desc[UR6][R10.64+0x80] ;  /* 0x098000800ad9afae */ /* 0x000fe8000b901d46 */
[----:B------:R2:W-:Y:S02]  /*11260*/  @!P2 LDGSTS.E.BYPASS.LTC128B.128 [R217+0xb800], desc[UR6][R10.64+0x100] ;  /* 0x0b8001000ad9afae */ /* 0x0005e4000b901d46 */
[----:B------:R-:W3:Y:S01]  /*11270*/  @!P4 LDC.64 R8, c[0x0][0x250] ;  /* 0x00009400ff08cb82 */ /* 0x000ee20000000a00 */
[----:B-1----:R-:W-:Y:S01]  /*11280*/  LEA.HI R7, R66, R66, RZ, 0x1 ;  /* 0x0000004242077211 */ /* 0x002fe200078f08ff */
[----:B------:R-:W0:Y:S01]  /*11290*/  LDGDEPBAR ;  /* 0x00000000000079af */ /* 0x000e220000000000 */
[C---:B------:R-:W-:Y:S01]  /*112a0*/  LOP3.LUT R6, R65.reuse, 0xfffffff8, RZ, 0xc0, !PT ;  /* 0xfffffff841067812 */ /* 0x040fe200078ec0ff */
[----:B------:R-:W-:Y:S01]  /*112b0*/  IMAD.SHL.U32 R65, R65, 0x40, RZ ;  /* 0x0000004041417824 */ /* 0x000fe200078e00ff */
[----:B------:R-:W-:-:S03]  /*112c0*/  LOP3.LUT R5, R7, 0xfffffffe, RZ, 0xc0, !PT ;  /* 0xfffffffe07057812 */ /* 0x000fc600078ec0ff */
[----:B------:R-:W-:Y:S02]  /*112d0*/  IMAD.IADD R71, R71, 0x1, -R6 ;  /* 0x0000000147477824 */ /* 0x000fe400078e0a06 */
[----:B------:R-:W1:Y:S01]  /*112e0*/  @!P5 LDC.64 R6, c[0x0][0x250] ;  /* 0x00009400ff06db82 */ /* 0x000e620000000a00 */
[----:B------:R-:W-:Y:S01]  /*112f0*/  IMAD.IADD R66, R66, 0x1, -R5 ;  /* 0x0000000142427824 */ /* 0x000fe200078e0a05 */
[----:B------:R-:W-:Y:S01]  /*11300*/  SHF.R.S32.HI R5, RZ, 0x1f, R60 ;  /* 0x0000001fff057819 */ /* 0x000fe2000001143c */
[C---:B------:R-:W-:Y:S01]  /*11310*/  IMAD.SHL.U32 R3, R71.reuse, 0x40, RZ ;  /* 0x0000004047037824 */ /* 0x040fe200078e00ff */
[----:B------:R-:W-:Y:S01]  /*11320*/  R2P PR, R71, 0x6 ;  /* 0x0000000647007804 */ /* 0x000fe20000000000 */
[C---:B------:R-:W-:Y:S01]  /*11330*/  IMAD.SHL.U32 R0, R66.reuse, 0x8, RZ ;  /* 0x0000000842007824 */ /* 0x040fe200078e00ff */
[----:B------:R-:W-:Y:S01]  /*11340*/  LEA.HI R5, R5, R60, RZ, 0x5 ;  /* 0x0000003c05057211 */ /* 0x000fe200078f28ff */
[----:B------:R-:W-:Y:S01]  /*11350*/  IMAD R205, R66, 0x200, R205 ;  /* 0x0000020042cd7824 */ /* 0x000fe200078e02cd */
[----:B------:R-:W-:-:S02]  /*11360*/  LOP3.LUT R3, R3, 0x1c0, RZ, 0xc0, !PT ;  /* 0x000001c003037812 */ /* 0x000fc400078ec0ff */
[----:B------:R-:W-:Y:S02]  /*11370*/  SHF.R.S32.HI R5, RZ, 0x5, R5 ;  /* 0x00000005ff057819 */ /* 0x000fe40000011405 */
[----:B------:R-:W-:Y:S02]  /*11380*/  LOP3.LUT R0, R3, 0x8, R0, 0xf8, !PT ;  /* 0x0000000803007812 */ /* 0x000fe400078ef800 */
[----:B------:R-:W-:Y:S01]  /*11390*/  SHF.R.U32.HI R3, RZ, 0x3, R3 ;  /* 0x00000003ff037819 */ /* 0x000fe20000011603 */
[----:B---3--:R-:W-:Y:S01]  /*113a0*/  @!P4 IMAD.WIDE.U32 R14, R8, 0x60, R210 ;  /* 0x00000060080ec825 */ /* 0x008fe200078e00d2 */
[----:B------:R-:W-:-:S04]  /*113b0*/  DEPBAR.LE SB0, 0x0 ;  /* 0x000080000000791a */ /* 0x000fc80000000000 */
[----:B------:R-:W-:Y:S01]  /*113c0*/  BAR.SYNC.DEFER_BLOCKING 0x0 ;  /* 0x0000000000007b1d */ /* 0x000fe20000010000 */
[----:B------:R-:W-:Y:S01]  /*113d0*/  LOP3.LUT R3, R0, R3, RZ, 0x3c, !PT ;  /* 0x0000000300037212 */ /* 0x000fe200078e3cff */
[----:B------:R-:W-:Y:S01]  /*113e0*/  @!P4 IMAD R9, R9, 0x60, RZ ;  /* 0x000000600909c824 */ /* 0x000fe200078e02ff */
[----:B------:R-:W-:Y:S01]  /*113f0*/  LEA R205, R205, UR4, 0x1 ;  /* 0x00000004cdcd7c11 */ /* 0x000fe2000f8e08ff */
[----:B------:R-:W-:Y:S02]  /*11400*/  @!P4 IMAD.MOV.U32 R8, RZ, RZ, R14 ;  /* 0x000000ffff08c224 */ /* 0x000fe400078e000e */
[----:B------:R-:W-:Y:S02]  /*11410*/  @!P4 IMAD.IADD R9, R9, 0x1, R15 ;  /* 0x000000010909c824 */ /* 0x000fe400078e020f */
[C---:B------:R-:W-:Y:S02]  /*11420*/  VIADD R0, R205.reuse, 0x6000 ;  /* 0x00006000cd007836 */ /* 0x040fe40000000000 */
        /* <DEDUP_REMOVED lines=10> */
[----:B--2---:R-:W-:-:S03]  /*114d0*/  @!P6 LEA R10, P0, R63, R210, 0x1 ;  /* 0x000000d23f0ae211 */ /* 0x004fc600078008ff */
[----:B------:R-:W-:Y:S01]  /*114e0*/  @P6 STS.128 [R217+0xc800], RZ ;  /* 0x00c800ffd9006388 */ /* 0x000fe20000000c00 */
[-C--:B------:R-:W-:Y:S02]  /*114f0*/  @!P6 LEA.HI.X R11, R63, R211.reuse, R64, 0x1, P0 ;  /* 0x000000d33f0be211 */ /* 0x080fe400000f0c40 */
[C---:B-1----:R-:W-:Y:S01]  /*11500*/  @!P5 LEA R12, P0, R6.reuse, R210, 0x6 ;  /* 0x000000d2060cd211 */ /* 0x042fe200078030ff */
[----:B------:R-:W-:Y:S03]  /*11510*/  @P6 STS.128 [R217+0xe800], RZ ;  /* 0x00e800ffd9006388 */ /* 0x000fe60000000c00 */
[----:B------:R-:W-:Y:S01]  /*11520*/  @!P5 LEA.HI.X R13, R6, R211, R7, 0x6, P0 ;  /* 0x000000d3060dd211 */ /* 0x000fe200000f3407 */
[----:B------:R-:W-:Y:S01]  /*11530*/  @P6 STS.128 [R217+0x10800], RZ ;  /* 0x010800ffd9006388 */ /* 0x000fe20000000c00 */
[----:B------:R-:W-:Y:S01]  /*11540*/  LOP3.LUT R6, R65, 0xfffffe00, RZ, 0xc0, !PT ;  /* 0xfffffe0041067812 */ /* 0x000fe200078ec0ff */
[----:B------:R-:W-:-:S02]  /*11550*/  IMAD.MOV.U32 R7, RZ, RZ, 0x10 ;  /* 0x00000010ff077424 */ /* 0x000fc400078e00ff */
[----:B------:R-:W-:Y:S01]  /*11560*/  @!PT LDS RZ, [RZ] ;  /* 0x00000000fffff984 */ /* 0x000fe20000000800 */
[----:B------:R-:W-:Y:S01]  /*11570*/  @!PT LDS RZ, [RZ] ;  /* 0x00000000fffff984 */ /* 0x000fe20000000800 */
[----:B------:R-:W-:Y:S01]  /*11580*/  @!PT LDS RZ, [RZ] ;  /* 0x00000000fffff984 */ /* 0x000fe20000000800 */
[----:B------:R-:W-:Y:S01]  /*11590*/  @!P6 LDGSTS.E.BYPASS.LTC128B.128 [R217+0xc800], desc[UR6][R10.64] ;  /* 0x0c8000000ad9efae */ /* 0x000fe2000b901d46 */
[----:B------:R-:W-:Y:S01]  /*115a0*/  LOP3.LUT R200, R3, R6, RZ, 0xfc, !PT ;  /* 0x0000000603c87212 */ /* 0x000fe200078efcff */
[----:B------:R-:W-:Y:S01]  /*115b0*/  IMAD R206, R5, 0x400, R6 ;  /* 0x0000040005ce7824 */ /* 0x000fe200078e0206 */
[----:B------:R-:W-:Y:S01]  /*115c0*/  SEL R7, R7, 0xfffffff0, !P1 ;  /* 0xfffffff007077807 */ /* 0x000fe20004800000 */
[----:B------:R-:W-:Y:S01]  /*115d0*/  @!P6 LDGSTS.E.BYPASS.LTC128B.128 [R217+0xe800], desc[UR6][R10.64+0x80] ;  /* 0x0e8000800ad9efae */ /* 0x000fe2000b901d46 */
[----:B------:R-:W-:Y:S02]  /*115e0*/  IMAD.MOV.U32 R5, RZ, RZ, 0x20 ;  /* 0x00000020ff057424 */ /* 0x000fe400078e00ff */
[----:B------:R-:W-:Y:S01]  /*115f0*/  IMAD.IADD R206, R3, 0x1, R206 ;  /* 0x0000000103ce7824 */ /* 0x000fe200078e02ce */
[----:B------:R-:W-:Y:S02]  /*11600*/  @!P6 LDGSTS.E.BYPASS.LTC128B.128 [R217+0x10800], desc[UR6][R10.64+0x100] ;  /* 0x108001000ad9efae */ /* 0x000fe4000b901d46 */
[----:B------:R-:W-:-:S02]  /*11610*/  SEL R5, R5, 0xffffffe0, !P2 ;  /* 0xffffffe005057807 */ /* 0x000fc40005000000 */
[----:B------:R-:W-:Y:S01]  /*11620*/  @P5 STS.128 [R217+0xd000], RZ ;  /* 0x00d000ffd9005388 */ /* 0x000fe20000000c00 */
[----:B------:R-:W-:Y:S02]  /*11630*/  LEA R206, R206, UR4, 0x1 ;  /* 0x00000004cece7c11 */ /* 0x000fe4000f8e08ff */
[----:B------:R-:W-:Y:S01]  /*11640*/  R2P PR, R62, 0x6 ;  /* 0x000000063e007804 */ /* 0x000fe20000000000 */
[----:B------:R-:W-:Y:S01]  /*11650*/  @P5 STS.128 [R217+0xf000], RZ ;  /* 0x00f000ffd9005388 */ /* 0x000fe20000000c00 */
[----:B------:R-:W-:Y:S01]  /*11660*/  ISETP.GT.AND P0, PT, R4, R207, PT ;  /* 0x000000cf0400720c */ /* 0x000fe20003f04270 */
[--C-:B------:R-:W-:Y:S02]  /*11670*/  IMAD R204, R7, 0x2, R206.reuse ;  /* 0x0000000207cc7824 */ /* 0x100fe400078e02ce */
[----:B------:R-:W-:Y:S01]  /*11680*/  @P5 STS.128 [R217+0x11000], RZ ;  /* 0x011000ffd9005388 */ /* 0x000fe20000000c00 */
[C---:B------:R-:W-:Y:S02]  /*11690*/  IMAD R202, R5.reuse, 0x2, R206 ;  /* 0x0000000205ca7824 */ /* 0x040fe400078e02ce */
[----:B------:R-:W-:Y:S01]  /*116a0*/  IMAD R201, R5, 0x2, R204 ;  /* 0x0000000205c97824 */ /* 0x000fe200078e02cc */
[----:B------:R-:W-:Y:S01]  /*116b0*/  @!PT LDS RZ, [RZ] ;  /* 0x00000000fffff984 */ /* 0x000fe20000000800 */
[----:B------:R-:W-:Y:S01]  /*116c0*/  @!PT LDS RZ, [RZ] ;  /* 0x00000000fffff984 */ /* 0x000fe20000000800 */
[----:B------:R-:W-:Y:S01]  /*116d0*/  @!PT LDS RZ, [RZ] ;  /* 0x00000000fffff984 */ /* 0x000fe20000000800 */
[----:B------:R-:W-:Y:S04]  /*116e0*/  @!P5 LDGSTS.E.BYPASS.LTC128B.128 [R217+0xd000], desc[UR6][R12.64] ;  /* 0x0d0000000cd9dfae */ /* 0x000fe8000b901d46 */
[----:B------:R-:W-:Y:S01]  /*116f0*/  @!P5 LDGSTS.E.BYPASS.LTC128B.128 [R217+0xf000], desc[UR6][R12.64+0x80] ;  /* 0x0f0000800cd9dfae */ /* 0x000fe2000b901d46 */
[----:B------:R-:W-:-:S02]  /*11700*/  @P1 VIADD R203, R0, 0xffffffe0 ;  /* 0xffffffe000cb1836 */ /* 0x000fc40000000000 */
[----:B------:R-:W-:Y:S01]  /*11710*/  IMAD.MOV.U32 R0, RZ, RZ, 0x40 ;  /* 0x00000040ff007424 */ /* 0x000fe200078e00ff */
[----:B------:R1:W-:Y:S01]  /*11720*/  @!P5 LDGSTS.E.BYPASS.LTC128B.128 [R217+0x11000], desc[UR6][R12.64+0x100] ;  /* 0x110001000cd9dfae */ /* 0x0003e2000b901d46 */
[C---:B------:R-:W-:Y:S02]  /*11730*/  VIADD R195, R203.reuse, 0x800 ;  /* 0x00000800cbc37836 */ /* 0x040fe40000000000 */
[C---:B------:R-:W-:Y:S01]  /*11740*/  VIADD R194, R203.reuse, 0x1000 ;  /* 0x00001000cbc27836 */ /* 0x040fe20000000000 */
[----:B------:R-:W-:Y:S01]  /*11750*/  @P4 STS.128 [R217+0xd800], RZ ;  /* 0x00d800ffd9004388 */ /* 0x000fe20000000c00 */
[----:B------:R-:W-:Y:S01]  /*11760*/  SEL R0, R0, 0xffffffc0, !P2 ;  /* 0xffffffc000007807 */ /* 0x000fe20005000000 */
[C---:B------:R-:W-:Y:S02]  /*11770*/  VIADD R193, R203.reuse, 0x1800 ;  /* 0x00001800cbc17836 */ /* 0x040fe40000000000 */
[----:B------:R-:W-:Y:S01]  /*11780*/  @P4 STS.128 [R217+0xf800], RZ ;  /* 0x00f800ffd9004388 */ /* 0x000fe20000000c00 */
[----:B------:R-:W-:-:S02]  /*11790*/  VIADD R191, R203, 0x2000 ;  /* 0x00002000cbbf7836 */ /* 0x000fc40000000000 */
[----:B------:R-:W-:Y:S01]  /*117a0*/  IMAD.IADD R199, R205, 0x1, R0 ;  /* 0x00000001cdc77824 */ /* 0x000fe200078e0200 */
[----:B------:R-:W-:Y:S01]  /*117b0*/  @P4 STS.128 [R217+0x11800], RZ ;  /* 0x011800ffd9004388 */ /* 0x000fe20000000c00 */
[----:B------:R-:W-:Y:S02]  /*117c0*/  IMAD.IADD R192, R0, 0x1, R203 ;  /* 0x0000000100c07824 */ /* 0x000fe400078e02cb */
[C---:B------:R-:W-:Y:S01]  /*117d0*/  VIADD R190, R203.reuse, 0x2800 ;  /* 0x00002800cbbe7836 */ /* 0x040fe20000000000 */
[----:B------:R-:W-:Y:S01]  /*117e0*/  @!PT LDS RZ, [RZ] ;  /* 0x00000000fffff984 */ /* 0x000fe20000000800 */
[----:B------:R-:W-:Y:S01]  /*117f0*/  @!PT LDS RZ, [RZ] ;  /* 0x00000000fffff984 */ /* 0x000fe20000000800 */
[----:B------:R-:W-:Y:S01]  /*11800*/  @!PT LDS RZ, [RZ] ;  /* 0x00000000fffff984 */ /* 0x000fe20000000800 */
[----:B------:R-:W-:Y:S01]  /*11810*/  @!P4 LDGSTS.E.BYPASS.LTC128B.128 [R217+0xd800], desc[UR6][R8.64] ;  /* 0x0d80000008d9cfae */ /* 0x000fe2000b901d46 */
[C---:B------:R-:W-:Y:S02]  /*11820*/  VIADD R189, R203.reuse, 0x3000 ;  /* 0x00003000cbbd7836 */ /* 0x040fe40000000000 */
[C---:B------:R-:W-:Y:S01]  /*11830*/  VIADD R188, R203.reuse, 0x3800 ;  /* 0x00003800cbbc7836 */ /* 0x040fe20000000000 */
[----:B------:R-:W-:Y:S01]  /*11840*/  @!P4 LDGSTS.E.BYPASS.LTC128B.128 [R217+0xf800], desc[UR6][R8.64+0x80] ;  /* 0x0f80008008d9cfae */ /* 0x000fe2000b901d46 */
[----:B------:R-:W-:-:S02]  /*11850*/  VIADD R187, R203, 0x4000 ;  /* 0x00004000cbbb7836 */ /* 0x000fc40000000000 */
[C---:B------:R-:W-:Y:S01]  /*11860*/  VIADD R186, R203.reuse, 0x4800 ;  /* 0x00004800cbba7836 */ /* 0x040fe20000000000 */
[----:B------:R2:W-:Y:S01]  /*11870*/  @!P4 LDGSTS.E.BYPASS.LTC128B.128 [R217+0x11800], desc[UR6][R8.64+0x100] ;  /* 0x1180010008d9cfae */ /* 0x0005e2000b901d46 */
[C---:B------:R-:W-:Y:S02]  /*11880*/  VIADD R185, R203.reuse, 0x5000 ;  /* 0x00005000cbb97836 */ /* 0x040fe40000000000 */
[----:B------:R-:W-:Y:S01]  /*11890*/  VIADD R184, R203, 0x5800 ;  /* 0x00005800cbb87836 */ /* 0x000fe20000000000 */
        /* <DEDUP_REMOVED lines=129> */
[----:B----4-:R-:W-:Y:S06]  /*120b0*/  HMMA.16816.F32.BF16 R92, R56, R76, R92 ;  /* 0x0000004c385c723c */ /* 0x010fec000004185c */
[----:B------:R-:W-:Y:S06]  /*120c0*/  HMMA.16816.F32.BF16 R28, R104, R70, R28 ;  /* 0x00000046681c723c */ /* 0x000fec000004181c */
[----:B------:R-:W-:Y:S06]  /*120d0*/  HMMA.16816.F32.BF16 R72, R24, R102, R72 ;  /* 0x000000661848723c */ /* 0x000fec0000041848 */
[----:B------:R-:W-:Y:S06]  /*120e0*/  HMMA.16816.F32.BF16 R40, R12, R44, R40 ;  /* 0x0000002c0c28723c */ /* 0x000fec0000041828 */
[----:B------:R-:W-:Y:S06]  /*120f0*/  HMMA.16816.F32.BF16 R88, R56, R78, R88 ;  /* 0x0000004e3858723c */ /* 0x000fec0000041858 */
[----:B--2---:R-:W-:Y:S01]  /*12100*/  HMMA.16816.F32.BF16 R108, R24, R8, R108 ;  /* 0x00000008186c723c */ /* 0x004fe2000004186c */
[----:B------:R-:W-:Y:S01]  /*12110*/  FMUL.FTZ R28, R28, UR5 ;  /* 0x000000051c1c7c20 */ /* 0x000fe20008410000 */
[----:B------:R-:W-:Y:S01]  /*12120*/  FMUL.FTZ R29, R29, UR5 ;  /* 0x000000051d1d7c20 */ /* 0x000fe20008410000 */
[----:B------:R-:W-:Y:S01]  /*12130*/  FMUL.FTZ R30, R30, UR5 ;  /* 0x000000051e1e7c20 */ /* 0x000fe20008410000 */
[----:B------:R-:W-:-:S02]  /*12140*/  FMUL.FTZ R48, R31, UR5 ;  /* 0x000000051f307c20 */ /* 0x000fc40008410000 */
[----:B------:R-:W-:Y:S01]  /*12150*/  HMMA.16816.F32.BF16 R64, R24, R10, R64 ;  /* 0x0000000a1840723c */ /* 0x000fe20000041840 */
[----:B------:R-:W2:Y:S03]  /*12160*/  LDSM.16.M88.4 R8, [R203+0x5800] ;  /* 0x00580000cb08783b */ /* 0x000ea60000000200 */
[----:B------:R-:W-:Y:S02]  /*12170*/  MUFU.TANH R48, R48 ;  /* 0x0000003000307308 */ /* 0x000fe40000002400 */
[----:B------:R-:W-:Y:S01]  /*12180*/  HMMA.16816.F32.BF16 R16, R104, R68, R16 ;  /* 0x000000446810723c */ /* 0x000fe20000041810 */
[----:B------:R-:W3:Y:S05]  /*12190*/  LDSM.16.M88.4 R68, [R199+0xb000] ;  /* 0x00b00000c744783b */ /* 0x000eea0000000200 */
[----:B-1----:R-:W-:Y:S06]  /*121a0*/  HMMA.16816.F32.BF16 R92, R36, R20, R92 ;  /* 0x00000014245c723c */ /* 0x002fec000004185c */
[----:B------:R-:W-:Y:S01]  /*121b0*/  HMMA.16816.F32.BF16 R72, R12, R46, R72 ;  /* 0x0000002e0c48723c */ /* 0x000fe20000041848 */
[----:B------:R-:W-:Y:S05]  /*121c0*/  MUFU.TANH R47, R30 ;  /* 0x0000001e002f7308 */ /* 0x000fea0000002400 */
[----:B------:R-:W-:Y:S03]  /*121d0*/  HMMA.16816.F32.BF16 R40, R104, R32, R40 ;  /* 0x000000206828723c */ /* 0x000fe60000041828 */
[----:B------:R-:W-:Y:S03]  /*121e0*/  MUFU.TANH R32, R28 ;  /* 0x0000001c00207308 */ /* 0x000fe60000002400 */
[----:B------:R-:W-:Y:S01]  /*121f0*/  HMMA.16816.F32.BF16 R88, R36, R22, R88 ;  /* 0x000000162458723c */ /* 0x000fe20000041858 */
[----:B------:R-:W-:Y:S01]  /*12200*/  FMUL.FTZ R17, R17, UR5 ;  /* 0x0000000511117c20 */ /* 0x000fe20008410000 */
[----:B------:R-:W-:Y:S01]  /*12210*/  FMUL.FTZ R0, R16, UR5 ;  /* 0x0000000510007c20 */ /* 0x000fe20008410000 */
[----:B------:R-:W-:Y:S01]  /*12220*/  FMUL.FTZ R45, R18, UR5 ;  /* 0x00000005122d7c20 */ /* 0x000fe20008410000 */
[----:B------:R-:W-:Y:S01]  /*12230*/  FMUL.FTZ R46, R19, UR5 ;  /* 0x00000005132e7c20 */ /* 0x000fe20008410000 */
[----:B------:R1:W-:Y:S01]  /*12240*/  MUFU.TANH R33, R29 ;  /* 0x0000001d00217308 */ /* 0x0003e20000002400 */
[----:B------:R-:W-:Y:S01]  /*12250*/  LDSM.16.M88.4 R20, [R192+0x5800] ;  /* 0x00580000c014783b */ /* 0x000fe20000000200 */
[----:B--2---:R-:W-:Y:S06]  /*12260*/  HMMA.16816.F32.BF16 R92, R24, R8, R92 ;  /* 0x00000008185c723c */ /* 0x004fec000004185c */
[----:B------:R2:W-:Y:S01]  /*12270*/  MUFU.TANH R44, R17 ;  /* 0x00000011002c7308 */ /* 0x0005e20000002400 */
[C---:B---3--:R-:W-:Y:S07]  /*12280*/  HMMA.16816.F32.BF16 R64, R12.reuse, R70, R64 ;  /* 0x000000460c40723c */ /* 0x048fee0000041840 */
[----:B------:R-:W3:Y:S01]  /*12290*/  MUFU.TANH R0, R0 ;  /* 0x0000000000007308 */ /* 0x000ee20000002400 */
[----:B-1----:R-:W1:Y:S01]  /*122a0*/  LDSM.16.M88.4 R28, [R199+0xb800] ;  /* 0x00b80000c71c783b */ /* 0x002e620000000200 */
[----:B------:R-:W-:Y:S06]  /*122b0*/  HMMA.16816.F32.BF16 R108, R12, R68, R108 ;  /* 0x000000440c6c723c */ /* 0x000fec000004186c */
[----:B------:R-:W-:Y:S01]  /*122c0*/  HMMA.16816.F32.BF16 R88, R24, R10, R88 ;  /* 0x0000000a1858723c */ /* 0x000fe20000041858 */
[----:B--2---:R-:W2:Y:S01]  /*122d0*/  LDSM.16.M88.4 R16, [R192+0x5000] ;  /* 0x00500000c010783b */ /* 0x004ea20000000200 */
[----:B------:R-:W4:Y:S01]  /*122e0*/  MUFU.TANH R46, R46 ;  /* 0x0000002e002e7308 */ /* 0x000f220000002400 */
[----:B------:R-:W-:-:S04]  /*122f0*/  DEPBAR.LE SB0, 0x0 ;  /* 0x000080000000791a */ /* 0x000fc80000000000 */
[----:B------:R-:W-:Y:S01]  /*12300*/  SHF.L.U32 R11, R60, 0x1, RZ ;  /* 0x000000013c0b7819 */ /* 0x000fe200000006ff */
[----:B------:R-:W-:Y:S02]  /*12310*/  HMMA.16816.F32.BF16 R72, R104, R34, R72 ;  /* 0x000000226848723c */ /* 0x000fe40000041848 */
[----:B------:R-:W-:Y:S01]  /*12320*/  MUFU.TANH R45, R45 ;  /* 0x0000002d002d7308 */ /* 0x000fe20000002400 */
[----:B------:R-:W-:-:S04]  /*12330*/  LOP3.LUT R11, R11, 0x6, RZ, 0xc0, !PT ;  /* 0x000000060b0b7812 */ /* 0x000fc800078ec0ff */
[----:B------:R-:W-:Y:S01]  /*12340*/  FMUL.FTZ R34, R40, UR5 ;  /* 0x0000000528227c20 */ /* 0x000fe20008410000 */
[----:B------:R-:W-:Y:S01]  /*12350*/  FMUL.FTZ R40, R42, UR5 ;  /* 0x000000052a287c20 */ /* 0x000fe20008410000 */
[----:B------:R-:W-:Y:S01]  /*12360*/  FMUL.FTZ R35, R41, UR5 ;  /* 0x0000000529237c20 */ /* 0x000fe20008410000 */
[----:B------:R-:W-:-:S03]  /*12370*/  FMUL.FTZ R41, R43, UR5 ;  /* 0x000000052b297c20 */ /* 0x000fc60008410000 */
[----:B------:R-:W-:Y:S08]  /*12380*/  MUFU.TANH R34, R34 ;  /* 0x0000002200227308 */ /* 0x000ff00000002400 */
[----:B------:R-:W5:Y:S03]  /*12390*/  MUFU.TANH R40, R40 ;  /* 0x0000002800287308 */ /* 0x000f660000002400 */
[----:B------:R-:W-:Y:S01]  /*123a0*/  FMUL.FTZ R36, R74, UR5 ;  /* 0x000000054a247c20 */ /* 0x000fe20008410000 */
[----:B-1----:R-:W-:Y:S01]  /*123b0*/  HMMA.16816.F32.BF16 R92, R12, R28, R92 ;  /* 0x0000001c0c5c723c */ /* 0x002fe2000004185c */
[----:B------:R-:W-:-:S03]  /*123c0*/  FMUL.FTZ R9, R75, UR5 ;  /* 0x000000054b097c20 */ /* 0x000fc60008410000 */
[----:B------:R-:W-:Y:S02]  /*123d0*/  MUFU.TANH R35, R35 ;  /* 0x0000002300237308 */ /* 0x000fe40000002400 */
[----:B------:R-:W-:Y:S06]  /*123e0*/  HMMA.16816.F32.BF16 R88, R12, R30, R88 ;  /* 0x0000001e0c58723c */ /* 0x000fec0000041858 */
[C---:B--2---:R-:W-:Y:S01]  /*123f0*/  HMMA.16816.F32.BF16 R64, R104.reuse, R18, R64 ;  /* 0x000000126840723c */ /* 0x044fe20000041840 */
[----:B------:R-:W-:Y:S05]  /*12400*/  MUFU.TANH R41, R41 ;  /* 0x0000002900297308 */ /* 0x000fea0000002400 */
[----:B------:R-:W-:Y:S01]  /*12410*/  HMMA.16816.F32.BF16 R108, R104, R16, R108 ;  /* 0x00000010686c723c */ /* 0x000fe2000004186c */
[----:B------:R-:W-:-:S02]  /*12420*/  IMAD.IADD R18, R2, 0x1, R11 ;  /* 0x0000000102127824 */ /* 0x000fc400078e020b */
[----:B------:R-:W-:Y:S02]  /*12430*/  MUFU.TANH R36, R36 ;  /* 0x0000002400247308 */ /* 0x000fe40000002400 */
[C---:B------:R-:W-:Y:S01]  /*12440*/  VIADD R8, R18.reuse, 0x1 ;  /* 0x0000000112087836 */ /* 0x040fe20000000000 */
[CC--:B------:R-:W-:Y:S01]  /*12450*/  ISETP.GE.AND P1, PT, R18.reuse, R61.reuse, PT ;  /* 0x0000003d1200720c */ /* 0x0c0fe20003f26270 */
[----:B------:R-:W-:Y:S01]  /*12460*/  VIADD R4, R18, 0x8 ;  /* 0x0000000812047836 */ /* 0x000fe20000000000 */
[C---:B------:R-:W-:Y:S01]  /*12470*/  HMMA.16816.F32.BF16 R92, R104.reuse, R20, R92 ;  /* 0x00000014685c723c */ /* 0x040fe2000004185c */
[----:B------:R-:W-:Y:S01]  /*12480*/  FMUL.FTZ R16, R72, UR5 ;  /* 0x0000000548107c20 */ /* 0x000fe20008410000 */
[----:B---3--:R-:W-:Y:S01]  /*12490*/  FSEL R12, R0, -INF , !P1 ;  /* 0xff800000000c7808 */ /* 0x008fe20004800000 */
[----:B------:R-:W-:Y:S01]  /*124a0*/  VIADD R0, R18, 0x18 ;  /* 0x0000001812007836 */ /* 0x000fe20000000000 */
[-C--:B------:R-:W-:Y:S01]  /*124b0*/  ISETP.GE.AND P6, PT, R8, R61.reuse, PT ;  /* 0x0000003d0800720c */ /* 0x080fe20003fc6270 */
[----:B------:R-:W-:Y:S01]  /*124c0*/  VIADD R8, R18, 0x9 ;  /* 0x0000000912087836 */ /* 0x000fe20000000000 */
[-C--:B------:R-:W-:Y:S01]  /*124d0*/  ISETP.GE.AND P5, PT, R4, R61.reuse, PT ;  /* 0x0000003d0400720c */ /* 0x080fe20003fa6270 */
[----:B------:R-:W-:Y:S01]  /*124e0*/  HMMA.16816.F32.BF16 R88, R104, R22, R88 ;  /* 0x000000166858723c */ /* 0x000fe20000041858 */
[----:B----4-:R-:W-:Y:S01]  /*124f0*/  FSEL R21, R46, -INF , !P6 ;  /* 0xff8000002e157808 */ /* 0x010fe20007000000 */
[----:B------:R-:W-:Y:S01]  /*12500*/  FMUL.FTZ R17, R73, UR5 ;  /* 0x0000000549117c20 */ /* 0x000fe20008410000 */
[----:B------:R-:W-:Y:S01]  /*12510*/  FSEL R44, R44, -INF , !P6 ;  /* 0xff8000002c2c7808 */ /* 0x000fe20007000000 */
[----:B------:R-:W-:Y:S01]  /*12520*/  VIADD R4, R18, 0x10 ;  /* 0x0000001012047836 */ /* 0x000fe20000000000 */
[-C--:B------:R-:W-:Y:S01]  /*12530*/  ISETP.GE.AND P6, PT, R0, R61.reuse, PT ;  /* 0x0000003d0000720c */ /* 0x080fe20003fc6270 */
[----:B------:R-:W-:Y:S01]  /*12540*/  VIADD R0, R18, 0x19 ;  /* 0x0000001912007836 */ /* 0x000fe20000000000 */
[----:B------:R-:W-:Y:S01]  /*12550*/  FSEL R47, R47, -INF , !P5 ;  /* 0xff8000002f2f7808 */ /* 0x000fe20006800000 */
[----:B------:R-:W1:Y:S01]  /*12560*/  MUFU.TANH R16, R16 ;  /* 0x0000001000107308 */ /* 0x000e620000002400 */
[----:B------:R-:W-:Y:S01]  /*12570*/  FSEL R32, R32, -INF , !P5 ;  /* 0xff80000020207808 */ /* 0x000fe20006800000 */
[----:B------:R-:W-:Y:S01]  /*12580*/  FMUL.FTZ R108, R108, UR5 ;  /* 0x000000056c6c7c20 */ /* 0x000fe20008410000 */
[-C--:B------:R-:W-:Y:S01]  /*12590*/  ISETP.GE.AND P5, PT, R0, R61.reuse, PT ;  /* 0x0000003d0000720c */ /* 0x080fe20003fa6270 */
[----:B------:R-:W-:Y:S01]  /*125a0*/  VIADD R0, R18, 0x20 ;  /* 0x0000002012007836 */ /* 0x000fe20000000000 */
[-C--:B------:R-:W-:Y:S01]  /*125b0*/  ISETP.GE.AND P4, PT, R8, R61.reuse, PT ;  /* 0x0000003d0800720c */ /* 0x080fe20003f86270 */
[----:B------:R-:W-:Y:S01]  /*125c0*/  FMUL.FTZ R110, R110, UR5 ;  /* 0x000000056e6e7c20 */ /* 0x000fe20008410000 */
[-C--:B------:R-:W-:Y:S01]  /*125d0*/  ISETP.GE.AND P2, PT, R4, R61.reuse, PT ;  /* 0x0000003d0400720c */ /* 0x080fe20003f46270 */
[----:B------:R-:W-:Y:S01]  /*125e0*/  MUFU.TANH R17, R17 ;  /* 0x0000001100117308 */ /* 0x000fe20000002400 */
[----:B------:R-:W-:Y:S01]  /*125f0*/  FSEL R19, R48, -INF , !P4 ;  /* 0xff80000030137808 */ /* 0x000fe20006000000 */
[----:B------:R-:W-:Y:S01]  /*12600*/  VIADD R4, R18, 0x11 ;  /* 0x0000001112047836 */ /* 0x000fe20000000000 */
[----:B------:R-:W-:Y:S01]  /*12610*/  FSEL R14, R33, -INF , !P4 ;  /* 0xff800000210e7808 */ /* 0x000fe20006000000 */
[----:B------:R-:W-:Y:S01]  /*12620*/  FMUL.FTZ R109, R109, UR5 ;  /* 0x000000056d6d7c20 */ /* 0x000fe20008410000 */
[-C--:B------:R-:W-:Y:S01]  /*12630*/  ISETP.GE.AND P4, PT, R0, R61.reuse, PT ;  /* 0x0000003d0000720c */ /* 0x080fe20003f86270 */
[----:B------:R-:W-:Y:S01]  /*12640*/  VIADD R0, R18, 0x21 ;  /* 0x0000002112007836 */ /* 0x000fe20000000000 */
[----:B-----5:R-:W-:Y:S01]  /*12650*/  FSEL R15, R40, -INF , !P2 ;  /* 0xff800000280f7808 */ /* 0x020fe20005000000 */
[----:B------:R-:W2:Y:S01]  /*12660*/  MUFU.TANH R9, R9 ;  /* 0x0000000900097308 */ /* 0x000ea20000002400 */
[----:B------:R-:W-:Y:S01]  /*12670*/  FSEL R10, R34, -INF , !P2 ;  /* 0xff800000220a7808 */ /* 0x000fe20005000000 */
[----:B------:R-:W-:Y:S01]  /*12680*/  FMUL.FTZ R111, R111, UR5 ;  /* 0x000000056f6f7c20 */ /* 0x000fe20008410000 */
[----:B------:R-:W-:Y:S01]  /*12690*/  FSEL R45, R45, -INF , !P1 ;  /* 0xff8000002d2d7808 */ /* 0x000fe20004800000 */
[----:B------:R-:W-:Y:S01]  /*126a0*/  FMUL.FTZ R64, R64, UR5 ;  /* 0x0000000540407c20 */ /* 0x000fe20008410000 */
[-C--:B------:R-:W-:Y:S01]  /*126b0*/  ISETP.GE.AND P2, PT, R0, R61.reuse, PT ;  /* 0x0000003d0000720c */ /* 0x080fe20003f46270 */
[----:B------:R-:W-:Y:S01]  /*126c0*/  VIADD R0, R18, 0x28 ;  /* 0x0000002812007836 */ /* 0x000fe20000000000 */
[-C--:B------:R-:W-:Y:S01]  /*126d0*/  ISETP.GE.AND P1, PT, R4, R61.reuse, PT ;  /* 0x0000003d0400720c */ /* 0x080fe20003f26270 */
[----:B------:R-:W-:Y:S01]  /*126e0*/  MUFU.TANH R156, R108 ;  /* 0x0000006c009c7308 */ /* 0x000fe20000002400 */
[----:B------:R-:W-:Y:S01]  /*126f0*/  FMUL.FTZ R66, R66, UR5 ;  /* 0x0000000542427c20 */ /* 0x000fe20008410000 */
[----:B-1----:R-:W-:Y:S01]  /*12700*/  FSEL R4, R16, -INF , !P6 ;  /* 0xff80000010047808 */ /* 0x002fe20007000000 */
[----:B------:R-:W-:Y:S01]  /*12710*/  VIADD R16, R18, 0x30 ;  /* 0x0000003012107836 */ /* 0x000fe20000000000 */
[----:B------:R-:W-:Y:S01]  /*12720*/  FSEL R13, R41, -INF , !P1 ;  /* 0xff800000290d7808 */ /* 0x000fe20004800000 */
[----:B------:R-:W-:Y:S01]  /*12730*/  FMUL.FTZ R65, R65, UR5 ;  /* 0x0000000541417c20 */ /* 0x000fe20008410000 */
[----:B------:R-:W-:Y:S01]  /*12740*/  FSEL R8, R35, -INF , !P1 ;  /* 0xff80000023087808 */ /* 0x000fe20004800000 */
[----:B------:R-:W-:Y:S01]  /*12750*/  FMUL.FTZ R67, R67, UR5 ;  /* 0x0000000543437c20 */ /* 0x000fe20008410000 */
[----:B------:R-:W1:Y:S01]  /*12760*/  MUFU.TANH R161, R110 ;  /* 0x0000006e00a17308 */ /* 0x000e620000002400 */
[----:B------:R-:W-:Y:S01]  /*12770*/  ISETP.GE.AND P1, PT, R0, R61, PT ;  /* 0x0000003d0000720c */ /* 0x000fe20003f26270 */
[----:B------:R-:W-:-:S02]  /*12780*/  VIADD R0, R18, 0x29 ;  /* 0x0000002912007836 */ /* 0x000fc40000000000 */
[----:B------:R-:W-:Y:S01]  /*12790*/  FMUL.FTZ R92, R92, UR5 ;  /* 0x000000055c5c7c20 */ /* 0x000fe20008410000 */
[----:B------:R-:W-:Y:S01]  /*127a0*/  FMUL.FTZ R94, R94, UR5 ;  /* 0x000000055e5e7c20 */ /* 0x000fe20008410000 */
[----:B------:R-:W-:Y:S01]  /*127b0*/  FMUL.FTZ R93, R93, UR5 ;  /* 0x000000055d5d7c20 */ /* 0x000fe20008410000 */
[----:B------:R-:W-:Y:S01]  /*127c0*/  FMUL.FTZ R95, R95, UR5 ;  /* 0x000000055f5f7c20 */ /* 0x000fe20008410000 */
[----:B------:R-:W-:Y:S01]  /*127d0*/  FMUL.FTZ R88, R88, UR5 ;  /* 0x0000000558587c20 */ /* 0x000fe20008410000 */
[----:B------:R-:W3:Y:S01]  /*127e0*/  MUFU.TANH R166, R109 ;  /* 0x0000006d00a67308 */ /* 0x000ee20000002400 */
[----:B------:R-:W-:Y:S01]  /*127f0*/  FMUL.FTZ R90, R90, UR5 ;  /* 0x000000055a5a7c20 */ /* 0x000fe20008410000 */
[----:B------:R-:W-:Y:S01]  /*12800*/  FMUL.FTZ R91, R91, UR5 ;  /* 0x000000055b5b7c20 */ /* 0x000fe20008410000 */
[----:B------:R-:W-:Y:S01]  /*12810*/  FMUL.FTZ R89, R89, UR5 ;  /* 0x0000000559597c20 */ /* 0x000fe20008410000 */
[----:B------:R-:W-:Y:S02]  /*12820*/  FSEL R11, R36, -INF , !P6 ;  /* 0xff800000240b7808 */ /* 0x000fe40007000000 */
[----:B------:R-:W-:-:S02]  /*12830*/  ISETP.GE.AND P6, PT, R0, R61, PT ;  /* 0x0000003d0000720c */ /* 0x000fc40003fc6270 */
[----:B------:R-:W4:Y:S01]  /*12840*/  MUFU.TANH R175, R111 ;  /* 0x0000006f00af7308 */ /* 0x000f220000002400 */
[----:B--2---:R-:W-:Y:S02]  /*12850*/  FSEL R9, R9, -INF , !P5 ;  /* 0xff80000009097808 */ /* 0x004fe40006800000 */
[----:B------:R-:W-:Y:S02]  /*12860*/  FSEL R0, R17, -INF , !P5 ;  /* 0xff80000011007808 */ /* 0x000fe40006800000 */
[-C--:B------:R-:W-:Y:S01]  /*12870*/  ISETP.GE.AND P5, PT, R16, R61.reuse, PT ;  /* 0x0000003d1000720c */ /* 0x080fe20003fa6270 */
[----:B------:R-:W-:Y:S01]  /*12880*/  VIADD R16, R18, 0x31 ;  /* 0x0000003112107836 */ /* 0x000fe20000000000 */
[----:B-1----:R-:W-:Y:S01]  /*12890*/  FSEL R161, R161, -INF , !P4 ;  /* 0xff800000a1a17808 */ /* 0x002fe20006000000 */
[----:B------:R-:W1:Y:S01]  /*128a0*/  MUFU.TANH R158, R64 ;  /* 0x00000040009e7308 */ /* 0x000e620000002400 */
[----:B------:R-:W-:Y:S02]  /*128b0*/  FSEL R156, R156, -INF , !P4 ;  /* 0xff8000009c9c7808 */ /* 0x000fe40006000000 */
[----:B------:R-:W-:-:S02]  /*128c0*/  ISETP.GE.AND P4, PT, R16, R61, PT ;  /* 0x0000003d1000720c */ /* 0x000fc40003f86270 */
[C---:B------:R-:W-:Y:S01]  /*128d0*/  IADD3 R16, R18.reuse, 0x38, RZ ;  /* 0x0000003812107810 */ /* 0x040fe20007ffe0ff */
[----:B------:R-:W-:Y:S01]  /*128e0*/  VIADD R18, R18, 0x39 ;  /* 0x0000003912127836 */ /* 0x000fe20000000000 */
[----:B---3--:R-:W-:Y:S01]  /*128f0*/  FSEL R166, R166, -INF , !P2 ;  /* 0xff800000a6a67808 */ /* 0x008fe20005000000 */
[----:B------:R-:W2:Y:S01]  /*12900*/  MUFU.TANH R167, R66 ;  /* 0x0000004200a77308 */ /* 0x000ea20000002400 */
[----:B----4-:R-:W-:Y:S02]  /*12910*/  FSEL R175, R175, -INF , !P2 ;  /* 0xff800000afaf7808 */ /* 0x010fe40005000000 */
[----:B------:R-:W-:-:S05]  /*12920*/  ISETP.GE.AND P2, PT, R16, R61, PT ;  /* 0x0000003d1000720c */ /* 0x000fca0003f46270 */
        /* <DEDUP_REMOVED lines=35> */
[-C--:B------:R-:W-:Y:S02]  /*12b60*/  LOP3.LUT R24, R24, R17.reuse, RZ, 0x3c, !PT ;  /* 0x0000001118187212 */ /* 0x080fe400078e3cff */
[----:B------:R-:W-:Y:S02]  /*12b70*/  ISETP.GE.AND P4, PT, R2, RZ, PT ;  /* 0x000000ff0200720c */ /* 0x000fe40003f86270 */
[----:B------:R-:W-:-:S03]  /*12b80*/  LOP3.LUT R2, RZ, R17, RZ, 0x33, !PT ;  /* 0x00000011ff027212 */ /* 0x000fc600078e33ff */
        /* <DEDUP_REMOVED lines=48> */
.L_x_5024:
[----:B------:R-:W-:Y:S02]  /*12e90*/  ULDC UR10, c[0x0][0x248] ;  /* 0x00009200000a7ab9 */ /* 0x000fe40000000800 */
[----:B------:R-:W-:-:S06]  /*12ea0*/  USHF.L.U32 UR5, UR10, 0x6, URZ ;  /* 0x000000060a057899 */ /* 0x000fcc000800063f */
[----:B------:R-:W-:-:S04]  /*12eb0*/  IADD3 R3, RZ, -UR5, RZ ;  /* 0x80000005ff037c10 */ /* 0x000fc8000fffe0ff */
[----:B------:R-:W-:-:S07]  /*12ec0*/  SHF.R.S32.HI R2, RZ, 0x1f, R3 ;  /* 0x0000001fff027819 */ /* 0x000fce0000011403 */
.L_x_5025:
        /* <DEDUP_REMOVED lines=40> */
.L_x_5023:
        /* <DEDUP_REMOVED lines=76> */
[----:B------:R-:W1:Y:S01]  /*13610*/  LDSM.16.MT88.4 R12, [R198+0xc800] ;  /* 0x00c80000c60c783b */ /* 0x000e620000004200 */
        /* <DEDUP_REMOVED lines=11> */
[----:B------:R-:W5:Y:S01]  /*136d0*/  LDSM.16.MT88.4 R16, [R196+0xe800] ;  /* 0x00e80000c410783b */ /* 0x000f620000004200 */
        /* <DEDUP_REMOVED lines=129> */
[C---:B------:R-:W-:Y:S01]  /*13ef0*/  F2FP.BF16.F32.PACK_AB R5, R162.reuse, R161 ;  /* 0x000000a1a205723e */ /* 0x040fe200000010ff */
        /* <DEDUP_REMOVED lines=103> */
.L_x_5030:
        /* <DEDUP_REMOVED lines=66> */
.L_x_5027:
        /* <DEDUP_REMOVED lines=15> */
[----:B------:R-:W-:Y:S02]  /*14a80*/  ISETP.GT.AND P0, PT, R220, R207, PT ;  /* 0x000000cfdc00720c */ /* 0x000fe40003f04270 */
        /* <DEDUP_REMOVED lines=298> */
.L_x_5029:
        /* <DEDUP_REMOVED lines=24> */
.L_x_5028:
        /* <DEDUP_REMOVED lines=100> */
[--C-:B------:R-:W-:Y:S01]  /*164f0*/  FFMA.FTZ R226, R149, UR4, -R144.reuse ;  /* 0x0000000495e27c23 */ /* 0x100fe20008010890 */
[----:B------:R-:W-:Y:S01]  /*16500*/  FFMA.FTZ R231, R147, UR4, -R144 ;  /* 0x0000000493e77c23 */ /* 0x000fe20008010890 */
[----:B------:R-:W-:Y:S01]  /*16510*/  FFMA.FTZ R228, R146, UR4, -R148 ;  /* 0x0000000492e47c23 */ /* 0x000fe20008010894 */
[--C-:B------:R-:W-:Y:S03]  /*16520*/  FFMA.FTZ R134, R134, UR4, -R144.reuse ;  /* 0x0000000486867c23 */ /* 0x100fe60008010890 */
[----:B------:R-:W-:Y:S01]  /*16530*/  MUFU.EX2 R168, R168 ;  /* 0x000000a800a87308 */ /* 0x000fe20000000800 */
[----:B------:R-:W-:Y:S01]  /*16540*/  FFMA.FTZ R133, R133, UR4, -R144 ;  /* 0x0000000485857c23 */ /* 0x000fe20008010890 */
[----:B------:R-:W-:Y:S01]  /*16550*/  LDSM.16.MT88.4 R112, [R200+0x10000] ;  /* 0x01000000c870783b */ /* 0x000fe20000004200 */
[C---:B------:R-:W-:Y:S01]  /*16560*/  FMUL.FTZ R36, R2.reuse, R36 ;  /* 0x0000002402247220 */ /* 0x040fe20000410000 */
[----:B------:R-:W-:Y:S01]  /*16570*/  FMUL.FTZ R37, R2, R37 ;  /* 0x0000002502257220 */ /* 0x000fe20000410000 */
[C---:B------:R-:W-:Y:S01]  /*16580*/  FMUL.FTZ R38, R0.reuse, R38 ;  /* 0x0000002600267220 */ /* 0x040fe20000410000 */
[----:B------:R-:W-:Y:S01]  /*16590*/  FMUL.FTZ R39, R0, R39 ;  /* 0x0000002700277220 */ /* 0x000fe20000410000 */
[----:B------:R-:W-:Y:S03]  /*165a0*/  FMUL.FTZ R40, R2, R40 ;  /* 0x0000002802287220 */ /* 0x000fe60000410000 */
        /* <DEDUP_REMOVED lines=81> */
[----:B------:R-:W-:Y:S01]  /*16ac0*/  FFMA.FTZ R174, R181, UR4, -R148 ;  /* 0x00000004b5ae7c23 */ /* 0x000fe20008010894 */
[----:B------:R-:W-:Y:S01]  /*16ad0*/  FFMA.FTZ R181, R141, UR4, -R144 ;  /* 0x000000048db57c23 */ /* 0x000fe20008010890 */
[C---:B------:R-:W-:Y:S02]  /*16ae0*/  HMMA.16816.F32.BF16 R32, R128.reuse, R138, R32 ;  /* 0x0000008a8020723c */ /* 0x040fe40000041820 */
[----:B------:R-:W-:Y:S01]  /*16af0*/  LDSM.16.MT88.4 R136, [R198+0xe800] ;  /* 0x00e80000c688783b */ /* 0x000fe20000004200 */
[C---:B------:R-:W-:Y:S01]  /*16b00*/  FMUL.FTZ R84, R2.reuse, R84 ;  /* 0x0000005402547220 */ /* 0x040fe20000410000 */
[----:B------:R-:W-:Y:S02]  /*16b10*/  FMUL.FTZ R85, R2, R85 ;  /* 0x0000005502557220 */ /* 0x000fe40000410000 */
[C---:B--2---:R-:W-:Y:S01]  /*16b20*/  HMMA.16816.F32.BF16 R36, R128.reuse, R120, R36 ;  /* 0x000000788024723c */ /* 0x044fe20000041824 */
[----:B------:R-:W-:Y:S03]  /*16b30*/  MUFU.EX2 R174, R174 ;  /* 0x000000ae00ae7308 */ /* 0x000fe60000000800 */
[----:B------:R-:W-:Y:S02]  /*16b40*/  LDSM.16.MT88.4 R140, [R197+0xe800] ;  /* 0x00e80000c58c783b */ /* 0x000fe40000004200 */
[C---:B------:R-:W-:Y:S05]  /*16b50*/  HMMA.16816.F32.BF16 R40, R128.reuse, R122, R40 ;  /* 0x0000007a8028723c */ /* 0x040fea0000041828 */
[----:B------:R-:W-:Y:S01]  /*16b60*/  MUFU.EX2 R181, R181 ;  /* 0x000000b500b57308 */ /* 0x000fe20000000800 */
[C---:B------:R-:W-:Y:S01]  /*16b70*/  FMUL.FTZ R86, R0.reuse, R86 ;  /* 0x0000005600567220 */ /* 0x040fe20000410000 */
[C---:B-1----:R-:W-:Y:S01]  /*16b80*/  HMMA.16816.F32.BF16 R44, R128.reuse, R104, R44 ;  /* 0x00000068802c723c */ /* 0x042fe2000004182c */
[----:B------:R-:W-:Y:S03]  /*16b90*/  LDSM.16.MT88.4 R120, [R196+0xc800] ;  /* 0x00c80000c478783b */ /* 0x000fe60000004200 */
[----:B------:R-:W-:Y:S02]  /*16ba0*/  FMUL.FTZ R87, R0, R87 ;  /* 0x0000005700577220 */ /* 0x000fe40000410000 */
[C---:B------:R-:W-:Y:S02]  /*16bb0*/  HMMA.16816.F32.BF16 R48, R128.reuse, R106, R48 ;  /* 0x0000006a8030723c */ /* 0x040fe40000041830 */
[----:B------:R-:W-:Y:S01]  /*16bc0*/  MUFU.EX2 R224, R224 ;  /* 0x000000e000e07308 */ /* 0x000fe20000000800 */
[----:B------:R-:W1:Y:S02]  /*16bd0*/  LDSM.16.MT88.4 R104, [R198+0x10000] ;  /* 0x01000000c668783b */ /* 0x000e640000004200 */
[--C-:B------:R-:W-:Y:S01]  /*16be0*/  FFMA.FTZ R170, R229, UR4, -R148.reuse ;  /* 0x00000004e5aa7c23 */ /* 0x100fe20008010894 */
        /* <DEDUP_REMOVED lines=8> */
[----:B------:R-:W-:Y:S01]  /*16c70*/  FFMA.FTZ R227, R227, UR4, -R148 ;  /* 0x00000004e3e37c23 */ /* 0x000fe20008010894 */
[C---:B------:R-:W-:Y:S01]  /*16c80*/  HMMA.16816.F32.BF16 R64, R128.reuse, R102, R64 ;  /* 0x000000668040723c */ /* 0x040fe20000041840 */
[----:B------:R-:W2:Y:S05]  /*16c90*/  LDSM.16.MT88.4 R100, [R197+0x10000] ;  /* 0x01000000c564783b */ /* 0x000eaa0000004200 */
[----:B------:R3:W4:Y:S01]  /*16ca0*/  MUFU.EX2 R175, R227 ;  /* 0x000000e300af7308 */ /* 0x0007220000000800 */
[C---:B------:R-:W-:Y:S01]  /*16cb0*/  FMUL.FTZ R88, R2.reuse, R88 ;  /* 0x0000005802587220 */ /* 0x040fe20000410000 */
[C---:B------:R-:W-:Y:S03]  /*16cc0*/  HMMA.16816.F32.BF16 R68, R128.reuse, R112, R68 ;  /* 0x000000708044723c */ /* 0x040fe60000041844 */
[----:B------:R-:W-:Y:S03]  /*16cd0*/  FMUL.FTZ R89, R2, R89 ;  /* 0x0000005902597220 */ /* 0x000fe60000410000 */
[C---:B------:R-:W-:Y:S01]  /*16ce0*/  HMMA.16816.F32.BF16 R72, R128.reuse, R114, R72 ;  /* 0x000000728048723c */ /* 0x040fe20000041848 */
[----:B------:R-:W-:Y:S01]  /*16cf0*/  LDSM.16.MT88.4 R112, [R198+0xc800] ;  /* 0x00c80000c670783b */ /* 0x000fe20000004200 */
[----:B------:R-:W5:Y:S03]  /*16d00*/  MUFU.EX2 R179, R179 ;  /* 0x000000b300b37308 */ /* 0x000f660000000800 */
[C---:B------:R-:W-:Y:S01]  /*16d10*/  FMUL.FTZ R90, R0.reuse, R90 ;  /* 0x0000005a005a7220 */ /* 0x040fe20000410000 */
[----:B------:R-:W-:Y:S01]  /*16d20*/  FMUL.FTZ R91, R0, R91 ;  /* 0x0000005b005b7220 */ /* 0x000fe20000410000 */
[C---:B-1----:R-:W-:Y:S05]  /*16d30*/  HMMA.16816.F32.BF16 R76, R128.reuse, R104, R76 ;  /* 0x00000068804c723c */ /* 0x042fea000004184c */
[----:B------:R-:W-:Y:S01]  /*16d40*/  MUFU.EX2 R229, R229 ;  /* 0x000000e500e57308 */ /* 0x000fe20000000800 */
[----:B---3--:R-:W-:Y:S01]  /*16d50*/  FFMA.FTZ R227, R155, UR4, -R144 ;  /* 0x000000049be37c23 */ /* 0x008fe20008010890 */
[C---:B------:R-:W-:Y:S01]  /*16d60*/  FMUL.FTZ R92, R2.reuse, R92 ;  /* 0x0000005c025c7220 */ /* 0x040fe20000410000 */
[C---:B------:R-:W-:Y:S01]  /*16d70*/  HMMA.16816.F32.BF16 R80, R128.reuse, R106, R80 ;  /* 0x0000006a8050723c */ /* 0x040fe20000041850 */
[----:B------:R-:W1:Y:S02]  /*16d80*/  LDSM.16.MT88.4 R104, [R196+0x10000] ;  /* 0x01000000c468783b */ /* 0x000e640000004200 */
[----:B------:R-:W-:Y:S01]  /*16d90*/  FMUL.FTZ R93, R2, R93 ;  /* 0x0000005d025d7220 */ /* 0x000fe20000410000 */
[C---:B------:R-:W-:Y:S01]  /*16da0*/  FMUL.FTZ R94, R0.reuse, R94 ;  /* 0x0000005e005e7220 */ /* 0x040fe20000410000 */
[----:B------:R-:W-:Y:S01]  /*16db0*/  FMUL.FTZ R95, R0, R95 ;  /* 0x0000005f005f7220 */ /* 0x000fe20000410000 */
[C---:B------:R-:W-:Y:S03]  /*16dc0*/  FMUL.FTZ R96, R2.reuse, R96 ;  /* 0x0000006002607220 */ /* 0x040fe60000410000 */
[----:B------:R-:W-:Y:S01]  /*16dd0*/  LDSM.16.MT88.4 R152, [R197+0xf800] ;  /* 0x00f80000c598783b */ /* 0x000fe20000004200 */
[----:B------:R-:W-:Y:S01]  /*16de0*/  MUFU.EX2 R227, R227 ;  /* 0x000000e300e37308 */ /* 0x000fe20000000800 */
[----:B------:R-:W-:Y:S01]  /*16df0*/  FMUL.FTZ R97, R2, R97 ;  /* 0x0000006102617220 */ /* 0x000fe20000410000 */
[C---:B------:R-:W-:Y:S01]  /*16e00*/  FMUL.FTZ R98, R0.reuse, R98 ;  /* 0x0000006200627220 */ /* 0x040fe20000410000 */
[----:B------:R-:W-:Y:S01]  /*16e10*/  FMUL.FTZ R99, R0, R99 ;  /* 0x0000006300637220 */ /* 0x000fe20000410000 */
[--C-:B------:R-:W-:Y:S01]  /*16e20*/  FFMA.FTZ R178, R225, UR4, -R148.reuse ;  /* 0x00000004e1b27c23 */ /* 0x100fe20008010894 */
[--C-:B------:R-:W-:Y:S01]  /*16e30*/  FFMA.FTZ R225, R159, UR4, -R148.reuse ;  /* 0x000000049fe17c23 */ /* 0x100fe20008010894 */
[C---:B--2---:R-:W-:Y:S01]  /*16e40*/  HMMA.16816.F32.BF16 R84, R128.reuse, R100, R84 ;  /* 0x000000648054723c */ /* 0x044fe20000041854 */
[----:B------:R-:W-:Y:S03]  /*16e50*/  LDSM.16.MT88.4 R156, [R196+0xf800] ;  /* 0x00f80000c49c783b */ /* 0x000fe60000004200 */
[----:B------:R-:W-:Y:S01]  /*16e60*/  MUFU.EX2 R231, R231 ;  /* 0x000000e700e77308 */ /* 0x000fe20000000800 */
[--C-:B------:R-:W-:Y:S01]  /*16e70*/  FFMA.FTZ R223, R223, UR4, -R148.reuse ;  /* 0x00000004dfdf7c23 */ /* 0x100fe20008010894 */
[----:B------:R-:W-:Y:S01]  /*16e80*/  FFMA.FTZ R148, R145, UR4, -R148 ;  /* 0x0000000491947c23 */ /* 0x000fe20008010894 */
[----:B------:R-:W-:Y:S01]  /*16e90*/  FFMA.FTZ R173, R2, R221, R173 ;  /* 0x000000dd02ad7223 */ /* 0x000fe200000100ad */
[C---:B------:R-:W-:Y:S01]  /*16ea0*/  HMMA.16816.F32.BF16 R88, R128.reuse, R102, R88 ;  /* 0x000000668058723c */ /* 0x040fe20000041858 */
[----:B------:R-:W-:Y:S05]  /*16eb0*/  LDSM.16.MT88.4 R144, [R200+0xf800] ;  /* 0x00f80000c890783b */ /* 0x000fea0000004200 */
[----:B------:R2:W-:Y:S01]  /*16ec0*/  MUFU.EX2 R233, R148 ;  /* 0x0000009400e97308 */ /* 0x0005e20000000800 */
[----:B----4-:R-:W-:Y:S01]  /*16ed0*/  F2FP.BF16.F32.PACK_AB R100, R175, R170 ;  /* 0x000000aaaf64723e */ /* 0x010fe200000010ff */
[----:B------:R-:W-:Y:S03]  /*16ee0*/  FFMA.FTZ R171, R0, R219, R171 ;  /* 0x000000db00ab7223 */ /* 0x000fe600000100ab */
[----:B------:R-:W-:Y:S01]  /*16ef0*/  F2FP.BF16.F32.PACK_AB R101, R177, R172 ;  /* 0x000000acb165723e */ /* 0x000fe200000010ff */
[----:B------:R-:W-:Y:S01]  /*16f00*/  FADD.FTZ R173, R169, R173 ;  /* 0x000000ada9ad7221 */ /* 0x000fe20000010000 */
[----:B-----5:R-:W-:Y:S03]  /*16f10*/  F2FP.BF16.F32.PACK_AB R102, R179, R174 ;  /* 0x000000aeb366723e */ /* 0x020fe600000010ff */
[----:B------:R-:W-:Y:S01]  /*16f20*/  MUFU.EX2 R178, R178 ;  /* 0x000000b200b27308 */ /* 0x000fe20000000800 */
[----:B------:R-:W-:Y:S01]  /*16f30*/  F2FP.BF16.F32.PACK_AB R103, R181, R176 ;  /* 0x000000b0b567723e */ /* 0x000fe200000010ff */
[----:B------:R-:W-:Y:S01]  /*16f40*/  FADD.FTZ R166, R166, R171 ;  /* 0x000000aba6a67221 */ /* 0x000fe20000010000 */
[----:B------:R-:W-:Y:S01]  /*16f50*/  IADD3 R0, R220, -0x1, RZ ;  /* 0xffffffffdc007810 */ /* 0x000fe20007ffe0ff */
[----:B------:R-:W-:Y:S02]  /*16f60*/  FADD.FTZ R168, R168, R173 ;  /* 0x000000ada8a87221 */ /* 0x000fe40000010000 */
[----:B------:R-:W-:Y:S01]  /*16f70*/  FADD.FTZ R165, R165, R166 ;  /* 0x000000a6a5a57221 */ /* 0x000fe20000010000 */
[C---:B-1----:R-:W-:Y:S03]  /*16f80*/  HMMA.16816.F32.BF16 R92, R128.reuse, R104, R92 ;  /* 0x00000068805c723c */ /* 0x042fe6000004185c */
[----:B------:R-:W1:Y:S01]  /*16f90*/  MUFU.EX2 R223, R223 ;  /* 0x000000df00df7308 */ /* 0x000e620000000800 */
[----:B--2---:R-:W-:Y:S01]  /*16fa0*/  LDSM.16.MT88.4 R148, [R198+0xf800] ;  /* 0x00f80000c694783b */ /* 0x004fe20000004200 */
[----:B------:R-:W-:Y:S01]  /*16fb0*/  FADD.FTZ R167, R167, R168 ;  /* 0x000000a8a7a77221 */ /* 0x000fe20000010000 */
[----:B------:R-:W-:Y:S01]  /*16fc0*/  FADD.FTZ R165, R164, R165 ;  /* 0x000000a5a4a57221 */ /* 0x000fe20000010000 */
[----:B------:R-:W-:Y:S01]  /*16fd0*/  MOV R220, R0 ;  /* 0x0000000000dc7202 */ /* 0x000fe20000000f00 */
[----:B------:R-:W-:Y:S05]  /*16fe0*/  HMMA.16816.F32.BF16 R96, R128, R106, R96 ;  /* 0x0000006a8060723c */ /* 0x000fea0000041860 */
[----:B------:R-:W2:Y:S01]  /*16ff0*/  MUFU.EX2 R225, R225 ;  /* 0x000000e100e17308 */ /* 0x000ea20000000800 */
[----:B------:R-:W3:Y:S01]  /*17000*/  LDSM.16.MT88.4 R104, [R196+0xe800] ;  /* 0x00e80000c468783b */ /* 0x000ee20000004200 */
[----:B------:R-:W-:Y:S01]  /*17010*/  FADD.FTZ R170, R170, R167 ;  /* 0x000000a7aaaa7221 */ /* 0x000fe20000010000 */
[C---:B------:R-:W-:Y:S07]  /*17020*/  HMMA.16816.F32.BF16 R4, R100.reuse, R108, R4 ;  /* 0x0000006c6404723c */ /* 0x040fee0000041804 */
[----:B------:R-:W4:Y:S01]  /*17030*/  MUFU.EX2 R228, R228 ;  /* 0x000000e400e47308 */ /* 0x000f220000000800 */
[C---:B------:R-:W-:Y:S01]  /*17040*/  HMMA.16816.F32.BF16 R8, R100.reuse, R110, R8 ;  /* 0x0000006e6408723c */ /* 0x040fe20000041808 */
[----:B------:R-:W5:Y:S02]  /*17050*/  LDSM.16.MT88.4 R108, [R200+0x10800] ;  /* 0x01080000c86c783b */ /* 0x000f640000004200 */
[----:B------:R-:W-:Y:S03]  /*17060*/  FADD.FTZ R172, R172, R165 ;  /* 0x000000a5acac7221 */ /* 0x000fe60000010000 */
[C---:B------:R-:W-:Y:S03]  /*17070*/  HMMA.16816.F32.BF16 R12, R100.reuse, R112, R12 ;  /* 0x00000070640c723c */ /* 0x040fe6000004180c */
[----:B------:R-:W-:Y:S01]  /*17080*/  MUFU.EX2 R134, R134 ;  /* 0x0000008600867308 */ /* 0x000fe20000000800 */
[----:B------:R-:W-:Y:S01]  /*17090*/  LDSM.16.MT88.4 R128, [R196+0xd000] ;  /* 0x00d00000c480783b */ /* 0x000fe20000004200 */
[----:B------:R-:W-:Y:S01]  /*170a0*/  FADD.FTZ R175, R175, R170 ;  /* 0x000000aaafaf7221 */ /* 0x000fe20000010000 */
[C---:B------:R-:W-:Y:S07]  /*170b0*/  HMMA.16816.F32.BF16 R16, R100.reuse, R114, R16 ;  /* 0x000000726410723c */ /* 0x040fee0000041810 */
[----:B------:R-:W4:Y:S01]  /*170c0*/  MUFU.EX2 R133, R133 ;  /* 0x0000008500857308 */ /* 0x000f220000000800 */
[----:B------:R-:W2:Y:S01]  /*170d0*/  LDSM.16.MT88.4 R112, [R198+0x10800] ;  /* 0x01080000c670783b */ /* 0x000ea20000004200 */
[C---:B------:R-:W-:Y:S03]  /*170e0*/  HMMA.16816.F32.BF16 R20, R100.reuse, R116, R20 ;  /* 0x000000746414723c */ /* 0x040fe60000041814 */
[----:B------:R-:W-:Y:S03]  /*170f0*/  FADD.FTZ R177, R177, R172 ;  /* 0x000000acb1b17221 */ /* 0x000fe60000010000 */
        /* <DEDUP_REMOVED lines=25> */
[C---:B--2---:R-:W-:Y:S05]  /*17290*/  HMMA.16816.F32.BF16 R76, R100.reuse, R112, R76 ;  /* 0x00000070644c723c */ /* 0x044fea000004184c */
        /* <DEDUP_REMOVED lines=93> */
.L_x_5026:
        /* <DEDUP_REMOVED lines=9> */
[----:B------:R-:W5:Y:S01]  /*17900*/  S2R R18, SR_CTAID.Y ;  /* 0x0000000000127919 */ /* 0x000f620000002600 */
[----:B-1----:R-:W-:Y:S01]  /*17910*/  FADD.FTZ R2, R2, R221 ;  /* 0x000000dd02027221 */ /* 0x002fe20000010000 */
[----:B--2---:R-:W-:-:S04]  /*17920*/  ULEA UR5, UR5, UR4, 0x18 ;  /* 0x0000000405057291 */ /* 0x004fc8000f8ec03f */
[----:B------:R-:W1:Y:S01]  /*17930*/  S2UR UR4, SR_CTAID.Z ;  /* 0x00000000000479c3 */ /* 0x000e620000002700 */
[----:B---3--:R-:W-:Y:S01]  /*17940*/  FADD.FTZ R17, R4, R219 ;  /* 0x000000db04117221 */ /* 0x008fe20000010000 */
[----:B------:R-:W2:Y:S04]  /*17950*/  SHFL.BFLY PT, R5, R2, 0x1, 0x1f ;  /* 0x0c201f0002057f89 */ /* 0x000ea800000e0000 */
[----:B------:R-:W3:Y:S01]  /*17960*/  SHFL.BFLY PT, R4, R17, 0x1, 0x1f ;  /* 0x0c201f0011047f89 */ /* 0x000ee200000e0000 */
[----:B----4-:R-:W-:-:S04]  /*17970*/  SHF.R.S32.HI R9, RZ, 0x1f, R6 ;  /* 0x0000001fff097819 */ /* 0x010fc80000011406 */
        /* <DEDUP_REMOVED lines=134> */
[----:B------:R-:W-:Y:S01]  /*181e0*/  LOP3.LUT R8, R7, 0x1, RZ, 0xc0, !PT ;  /* 0x0000000107087812 */ /* 0x000fe200078ec0ff */
[----:B-1----:R-:W-:Y:S01]  /*181f0*/  @P5 FMUL.FTZ R5, R5, 0.69314718246459960938 ;  /* 0x3f31721805055820 */ /* 0x002fe20000410000 */
        /* <DEDUP_REMOVED lines=8> */
[----:B--2---:R-:W-:Y:S01]  /*18280*/  @P4 FMUL.FTZ R4, R4, 0.69314718246459960938 ;  /* 0x3f31721804044820 */ /* 0x004fe20000410000 */
[----:B------:R-:W-:Y:S02]  /*18290*/  LEA.HI R11, R11, R11, RZ, 0x1d ;  /* 0x0000000b0b0b7211 */ /* 0x000fe400078fe8ff */
        /* <DEDUP_REMOVED lines=9> */
[----:B------:R-:W-:Y:S02]  /*18330*/  MOV R8, 0x80 ;  /* 0x0000008000087802 */ /* 0x000fe40000000f00 */
[----:B------:R-:W-:Y:S01]  /*18340*/  IADD3 R9, R6, -0x20, RZ ;  /* 0xffffffe006097810 */ /* 0x000fe20007ffe0ff */
[----:B------:R-:W-:Y:S01]  /*18350*/  STS.64 [R6+0x800], R130 ;  /* 0x0008008206007388 */ /* 0x000fe20000000a00 */
[----:B------:R-:W-:-:S02]  /*18360*/  SEL R11, R11, 0xffffffc0, !P1 ;  /* 0xffffffc00b0b7807 */ /* 0x000fc40004800000 */
[----:B------:R-:W-:Y:S02]  /*18370*/  @P3 IADD3 R9, R6, 0x20, RZ ;  /* 0x0000002006093810 */ /* 0x000fe40007ffe0ff */
[----:B------:R-:W-:Y:S02]  /*18380*/  SEL R8, R8, 0xffffff80, !P2 ;  /* 0xffffff8008087807 */ /* 0x000fe40005000000 */
[C---:B------:R-:W-:Y:S01]  /*18390*/  IADD3 R14, R6.reuse, R11, RZ ;  /* 0x0000000b060e7210 */ /* 0x040fe20007ffe0ff */
[----:B------:R-:W-:Y:S01]  /*183a0*/  STS.64 [R9], R124 ;  /* 0x0000007c09007388 */ /* 0x000fe20000000a00 */
[-C--:B------:R-:W-:Y:S02]  /*183b0*/  IADD3 R11, R11, R9.reuse, RZ ;  /* 0x000000090b0b7210 */ /* 0x080fe40007ffe0ff */
[----:B------:R-:W-:Y:S01]  /*183c0*/  IADD3 R15, R6, R8, RZ ;  /* 0x00000008060f7210 */ /* 0x000fe20007ffe0ff */
[----:B------:R-:W-:Y:S01]  /*183d0*/  STS.64 [R9+0x800], R126 ;  /* 0x0008007e09007388 */ /* 0x000fe20000000a00 */
[----:B------:R-:W-:-:S02]  /*183e0*/  IADD3 R16, R8, R9, RZ ;  /* 0x0000000908107210 */ /* 0x000fc40007ffe0ff */
[-C--:B------:R-:W-:Y:S01]  /*183f0*/  IADD3 R17, R14, R8.reuse, RZ ;  /* 0x000000080e117210 */ /* 0x080fe20007ffe0ff */
[----:B------:R-:W-:Y:S01]  /*18400*/  STS.64 [R14], R120 ;  /* 0x000000780e007388 */ /* 0x000fe20000000a00 */
[----:B------:R-:W-:Y:S02]  /*18410*/  IADD3 R8, R11, R8, RZ ;  /* 0x000000080b087210 */ /* 0x000fe40007ffe0ff */
[----:B------:R-:W-:Y:S01]  /*18420*/  SHF.R.S32.HI R13, RZ, 0x2, R13 ;  /* 0x00000002ff0d7819 */ /* 0x000fe2000001140d */
[----:B------:R-:W-:Y:S03]  /*18430*/  STS.64 [R14+0x800], R122 ;  /* 0x0008007a0e007388 */ /* 0x000fe60000000a00 */
[----:B------:R-:W-:Y:S01]  /*18440*/  LEA R10, R10, R13, 0x4 ;  /* 0x0000000d0a0a7211 */ /* 0x000fe200078e20ff */
[----:B------:R-:W-:Y:S01]  /*18450*/  STS.64 [R11], R116 ;  /* 0x000000740b007388 */ /* 0x000fe20000000a00 */
[----:B------:R-:W5:Y:S03]  /*18460*/  LDC.64 R12, c[0x0][0x2c0] ;  /* 0x0000b000ff0c7b82 */ /* 0x000f660000000a00 */
[----:B------:R-:W-:Y:S04]  /*18470*/  STS.64 [R11+0x800], R118 ;  /* 0x000800760b007388 */ /* 0x000fe80000000a00 */
[----:B------:R-:W-:Y:S04]  /*18480*/  STS.64 [R15], R112 ;  /* 0x000000700f007388 */ /* 0x000fe80000000a00 */
[----:B------:R-:W-:Y:S04]  /*18490*/  STS.64 [R15+0x800], R114 ;  /* 0x000800720f007388 */ /* 0x000fe80000000a00 */
[----:B------:R-:W-:Y:S04]  /*184a0*/  STS.64 [R16], R108 ;  /* 0x0000006c10007388 */ /* 0x000fe80000000a00 */
[----:B------:R-:W-:Y:S04]  /*184b0*/  STS.64 [R16+0x800], R110 ;  /* 0x0008006e10007388 */ /* 0x000fe80000000a00 */
[----:B------:R-:W-:Y:S01]  /*184c0*/  STS.64 [R17], R104 ;  /* 0x0000006811007388 */ /* 0x000fe20000000a00 */
[----:B-----5:R-:W-:-:S03]  /*184d0*/  IMAD R12, R18, R12, R213 ;  /* 0x0000000c120c7224 */ /* 0x020fc600078e02d5 */
[----:B------:R-:W-:Y:S04]  /*184e0*/  STS.64 [R17+0x800], R106 ;  /* 0x0008006a11007388 */ /* 0x000fe80000000a00 */
[----:B------:R1:W-:Y:S04]  /*184f0*/  STS.64 [R8+0x800], R102 ;  /* 0x0008006608007388 */ /* 0x0003e80000000a00 */
[----:B------:R-:W-:Y:S04]  /*18500*/  STS.64 [R8], R100 ;  /* 0x0000006408007388 */ /* 0x000fe80000000a00 */
[----:B------:R-:W-:Y:S04]  /*18510*/  STS.64 [R6+0x4000], R36 ;  /* 0x0040002406007388 */ /* 0x000fe80000000a00 */
[----:B------:R-:W-:Y:S04]  /*18520*/  STS.64 [R6+0x4800], R38 ;  /* 0x0048002606007388 */ /* 0x000fe80000000a00 */
[----:B------:R-:W-:Y:S04]  /*18530*/  STS.64 [R9+0x4000], R40 ;  /* 0x0040002809007388 */ /* 0x000fe80000000a00 */
[----:B------:R-:W-:Y:S04]  /*18540*/  STS.64 [R9+0x4800], R42 ;  /* 0x0048002a09007388 */ /* 0x000fe80000000a00 */
[----:B------:R-:W-:Y:S01]  /*18550*/  STS.64 [R14+0x4000], R44 ;  /* 0x0040002c0e007388 */ /* 0x000fe20000000a00 */
[----:B-1----:R-:W-:Y:S01]  /*18560*/  LEA R102, R7, UR5, 0x2 ;  /* 0x0000000507667c11 */ /* 0x002fe2000f8e10ff */
[----:B------:R-:W1:Y:S02]  /*18570*/  S2R R103, SR_CTAID.X ;  /* 0x0000000000677919 */ /* 0x000e640000002500 */
        /* <DEDUP_REMOVED lines=19> */
[----:B--2---:R-:W-:-:S03]  /*186b0*/  IADD3 R6, -R213, RZ, RZ ;  /* 0x000000ffd5067210 */ /* 0x004fc60007ffe1ff */
[----:B------:R-:W-:Y:S02]  /*186c0*/  STS.64 [R15+0x8000], R84 ;  /* 0x008000540f007388 */ /* 0x000fe40000000a00 */
[----:B------:R-:W-:Y:S02]  /*186d0*/  IMAD R6, R19, R6, UR4 ;  /* 0x0000000413067e24 */ /* 0x000fe4000f8e0206 */
[----:B------:R2:W-:Y:S01]  /*186e0*/  STS.64 [R15+0x8800], R86 ;  /* 0x008800560f007388 */ /* 0x0005e20000000a00 */
[----:B----4-:R-:W-:Y:S01]  /*186f0*/  MOV R9, 0xff800000 ;  /* 0xff80000000097802 */ /* 0x010fe20000000f00 */
[----:B------:R-:W-:Y:S02]  /*18700*/  IMAD R12, R12, R19, R6 ;  /* 0x000000130c0c7224 */ /* 0x000fe400078e0206 */
[----:B------:R4:W-:Y:S01]  /*18710*/  STS.64 [R16+0x8000], R88 ;  /* 0x0080005810007388 */ /* 0x0009e20000000a00 */
[----:B------:R-:W-:Y:S01]  /*18720*/  MOV R6, 0xff800000 ;  /* 0xff80000000067802 */ /* 0x000fe20000000f00 */
[----:B---3--:R-:W-:Y:S01]  /*18730*/  @P5 FFMA.FTZ R6, R132, R21, R5 ;  /* 0x0000001584065223 */ /* 0x008fe20000010005 */
[----:B------:R-:W-:Y:S01]  /*18740*/  @P4 FFMA.FTZ R9, R3, R20, R4 ;  /* 0x0000001403094223 */ /* 0x000fe20000010004 */
[----:B------:R4:W-:Y:S01]  /*18750*/  STS.64 [R16+0x8800], R90 ;  /* 0x0088005a10007388 */ /* 0x0009e20000000a00 */
[----:B-----5:R-:W-:-:S03]  /*18760*/  SHF.L.U32 R14, R0, 0x2, RZ ;  /* 0x00000002000e7819 */ /* 0x020fc600000006ff */
[----:B------:R4:W-:Y:S01]  /*18770*/  STS.64 [R17+0x8000], R92 ;  /* 0x0080005c11007388 */ /* 0x0009e20000000a00 */
[----:B-1----:R-:W-:-:S03]  /*18780*/  SHF.L.U32 R0, R103, 0x6, RZ ;  /* 0x0000000667007819 */ /* 0x002fc600000006ff */
[----:B------:R4:W-:Y:S02]  /*18790*/  STS.64 [R17+0x8800], R94 ;  /* 0x0088005e11007388 */ /* 0x0009e40000000a00 */
[----:B------:R-:W-:Y:S02]  /*187a0*/  IMAD R13, R12, R13, R0 ;  /* 0x0000000d0c0d7224 */ /* 0x000fe400078e0200 */
[----:B------:R4:W-:Y:S04]  /*187b0*/  STS.64 [R8+0x8000], R96 ;  /* 0x0080006008007388 */ /* 0x0009e80000000a00 */
[----:B------:R4:W-:Y:S01]  /*187c0*/  STS.64 [R8+0x8800], R98 ;  /* 0x0088006208007388 */ /* 0x0009e20000000a00 */
[----:B--2---:R-:W-:Y:S01]  /*187d0*/  SHF.R.S32.HI R15, RZ, 0x1f, R14 ;  /* 0x0000001fff0f7819 */ /* 0x004fe2000001140e */
[----:B------:R-:W-:Y:S06]  /*187e0*/  BAR.SYNC.DEFER_BLOCKING 0x0 ;  /* 0x0000000000007b1d */ /* 0x000fec0000010000 */
[----:B------:R-:W-:Y:S05]  /*187f0*/  @P0 BRA `(.L_x_5032) ;  /* 0x0000000000300947 */ /* 0x000fea0003800000 */
[----:B------:R-:W-:Y:S01]  /*18800*/  IMAD R3, R103, -0x40, R212 ;  /* 0xffffffc067037824 */ /* 0x000fe200078e02d4 */
[----:B------:R-:W-:Y:S01]  /*18810*/  SHF.R.S32.HI R4, RZ, 0x1f, R10 ;  /* 0x0000001fff047819 */ /* 0x000fe2000001140a */
[C---:B----4-:R-:W-:Y:S01]  /*18820*/  VIADD R8, R10.reuse, 0x8 ;  /* 0x000000080a087836 */ /* 0x050fe20000000000 */
        /* <DEDUP_REMOVED lines=9> */
.L_x_5032:
[----:B------:R-:W-:Y:S05]  /*188c0*/  BSYNC B0 ;  /* 0x0000000000007941 */ /* 0x000fea0003800000 */
.L_x_5031:
[----:B----4-:R-:W2:Y:S01]  /*188d0*/  LDS.128 R96, [R102] ;  /* 0x0000000066607984 */ /* 0x010ea20000000c00 */
[----:B------:R-:W-:Y:S01]  /*188e0*/  ULDC UR4, c[0x0][0x2dc] ;  /* 0x0000b70000047ab9 */ /* 0x000fe20000000800 */
[C---:B------:R-:W-:Y:S02]  /*188f0*/  IMAD.WIDE R14, R2.reuse, 0xc0, R14 ;  /* 0x000000c0020e7825 */ /* 0x040fe400078e020e */
[----:B------:R-:W3:Y:S02]  /*18900*/  LDS.128 R64, [R102+0x4000] ;  /* 0x0040000066407984 */ /* 0x000ee40000000c00 */
[----:B------:R-:W-:Y:S01]  /*18910*/  IMAD R3, R13, UR4, RZ ;  /* 0x000000040d037c24 */ /* 0x000fe2000f8e02ff */
[----:B------:R-:W-:Y:S01]  /*18920*/  ULDC.64 UR4, c[0x0][0x288] ;  /* 0x0000a20000047ab9 */ /* 0x000fe20000000a00 */
[----:B------:R-:W4:Y:S01]  /*18930*/  LDS.128 R32, [R102+0x8000] ;  /* 0x0080000066207984 */ /* 0x000f220000000c00 */
        /* <DEDUP_REMOVED lines=37> */
[----:B------:R1:W1:Y:S04]  /*18b90*/  LDS.128 R68, [R102+0x3800] ;  /* 0x0038000066447984 */ /* 0x0002680000000c00 */
[----:B------:R1:W1:Y:S04]  /*18ba0*/  LDS.128 R36, [R102+0x7800] ;  /* 0x0078000066247984 */ /* 0x0002680000000c00 */
[----:B------:R1:W1:Y:S04]  /*18bb0*/  LDS.128 R4, [R102+0xb800] ;  /* 0x00b8000066047984 */ /* 0x0002680000000c00 */
[----:B--2---:R2:W-:Y:S04]  /*18bc0*/  @!P0 STG.E.64 desc[UR6][R104.64], R96 ;  /* 0x0000006068008986 */ /* 0x0045e8000c101b06 */
[----:B------:R2:W-:Y:S04]  /*18bd0*/  @!P0 STG.E.64 desc[UR6][R104.64+0x8], R98 ;  /* 0x0000086268008986 */ /* 0x0005e8000c101b06 */
[----:B---3--:R2:W-:Y:S04]  /*18be0*/  @!P0 STG.E.128 desc[UR6][R104.64+0x100], R64 ;  /* 0x0001004068008986 */ /* 0x0085e8000c101d06 */
[----:B----4-:R2:W-:Y:S01]  /*18bf0*/  @!P0 STG.E.128 desc[UR6][R104.64+0x200], R32 ;  /* 0x0002002068008986 */ /* 0x0105e2000c101d06 */
[----:B------:R-:W-:-:S03]  /*18c00*/  ISETP.GE.AND P0, PT, R2, R103, PT ;  /* 0x000000670200720c */ /* 0x000fc60003f06270 */
[----:B-----5:R2:W-:Y:S04]  /*18c10*/  @!P6 STG.E.128 desc[UR6][R104.64+0x1800], R92 ;  /* 0x0018005c6800e986 */ /* 0x0205e8000c101d06 */
        /* <DEDUP_REMOVED lines=22> */
.L_x_5033:
        /* <DEDUP_REMOVED lines=16> */
.L_x_7961:


//--------------------- .text._ZN5flash24flash_fwd_splitkv_kernelI23Flash_fwd_kernel_traitsILi192ELi64ELi64ELi4ELb0ELb0EN7cutlass10bfloat16_tE19Flash_kernel_traitsILi192ELi64ELi64ELi4ES3_EELb0ELb0ELb1ELb0ELb0ELb0ELb1ELb1EEEvNS_16Flash_fwd_paramsE --------------------------
	.section	.text._ZN5flash24flash_fwd_splitkv_kernelI23Flash_fwd_kernel_traitsILi192ELi64ELi64ELi4ELb0ELb0EN7cutlass10bfloat16_tE19Flash_kernel_traitsILi192ELi64ELi64ELi4ES3_EELb0ELb0ELb1ELb0ELb0ELb0ELb1ELb1EEEvNS_16Flash_fwd_paramsE,"ax",@progbits
	.align	128
        .global         _ZN5flash24flash_fwd_splitkv_kernelI23Flash_fwd_kernel_traitsILi192ELi64ELi64ELi4ELb0ELb0EN7cutlass10bfloat16_tE19Flash_kernel_traitsILi192ELi64ELi64ELi4ES3_EELb0ELb0ELb1ELb0ELb0ELb0ELb1ELb1EEEvNS_16Flash_fwd_paramsE
        .type           _ZN5flash24flash_fwd_splitkv_kernelI23Flash_fwd_kernel_traitsILi192ELi64ELi64ELi4ELb0ELb0EN7cutlass10bfloat16_tE19Flash_kernel_traitsILi192ELi64ELi64ELi4ES3_EELb0ELb0ELb1ELb0ELb0ELb0ELb1ELb1EEEvNS_16Flash_fwd_paramsE,@function
        .size           _ZN5flash24flash_fwd_splitkv_kernelI23Flash_fwd_kernel_traitsILi192ELi64ELi64ELi4ELb0ELb0EN7cutlass10bfloat16_tE19Flash_kernel_traitsILi192ELi64ELi64ELi4ES3_EELb0ELb0ELb1ELb0ELb0ELb0ELb1ELb1EEEvNS_16Flash_fwd_paramsE,(.L_x_7908 - _ZN5flash24flash_fwd_splitkv_kernelI23Flash_fwd_kernel_traitsILi192ELi64ELi64ELi4ELb0ELb0EN7cutlass10bfloat16_tE19Flash_kernel_traitsILi192ELi64ELi64ELi4ES3_EELb0ELb0ELb1ELb0ELb0ELb0ELb1ELb1EEEvNS_16Flash_fwd_paramsE)
        .other          _ZN5flash24flash_fwd_splitkv_kernelI23Flash_fwd_kernel_traitsILi192ELi64ELi64ELi4ELb0ELb0EN7cutlass10bfloat16_tE19Flash_kernel_traitsILi192ELi64ELi64ELi4ES3_EELb0ELb0ELb1ELb0ELb0ELb0ELb1ELb1EEEvNS_16Flash_fwd_paramsE,@"STO_CUDA_ENTRY STV_DEFAULT"
_ZN5flash24flash_fwd_splitkv_kernelI23Flash_fwd_kernel_traitsILi192ELi64ELi64ELi4ELb0ELb0EN7cutlass10bfloat16_tE19Flash_kernel_traitsILi192ELi64ELi64ELi4ES3_EELb0ELb0ELb1ELb0ELb0ELb0ELb1ELb1EEEvNS_16Flash_fwd_paramsE:
.text._ZN5flash24flash_fwd_splitkv_kernelI23Flash_fwd_kernel_traitsILi192ELi64ELi64ELi4ELb0ELb0EN7cutlass10bfloat16_tE19Flash_kernel_traitsILi192ELi64ELi64ELi4ES3_EELb0ELb0ELb1ELb0ELb0ELb0ELb1ELb1EEEvNS_16Flash_fwd_paramsE:
        /* <DEDUP_REMOVED lines=14> */
[----:B------:R-:W-:-:S03]  /*00e0*/  MOV R4, RZ ;  /* 0x000000ff00047202 */ /* 0x000fc60000000f00 */
[----:B------:R-:W-:-:S04]  /*00f0*/  IMAD R7, R0, R3, RZ ;  /* 0x0000000300077224 */ /* 0x000fc800078e02ff */
[----:B------:R-:W-:-:S06]  /*0100*/  IMAD.HI.U32 R7, R5, R7, R4 ;  /* 0x0000000705077227 */ /* 0x000fcc00078e0004 */
[----:B---3--:R-:W-:-:S04]  /*0110*/  IMAD.HI.U32 R211, R7, UR4, RZ ;  /* 0x0000000407d37c27 */ /* 0x008fc8000f8e00ff */
[----:B------:R-:W-:-:S04]  /*0120*/  IMAD.MOV R0, RZ, RZ, -R211 ;  /* 0x000000ffff007224 */ /* 0x000fc800078e0ad3 */
[----:B------:R-:W-:-:S05]  /*0130*/  IMAD R0, R3, R0, UR4 ;  /* 0x0000000403007e24 */ /* 0x000fca000f8e0200 */
[----:B------:R-:W-:-:S13]  /*0140*/  ISETP.GE.U32.AND P2, PT, R0, R3, PT ;  /* 0x000000030000720c */ /* 0x000fda0003f46070 */
[----:B------:R-:W-:Y:S01]  /*0150*/  @P2 IADD3 R0, R0, -R3, RZ ;  /* 0x8000000300002210 */ /* 0x000fe20007ffe0ff */
[----:B------:R-:W-:-:S03]  /*0160*/  @P2 VIADD R211, R211, 0x1 ;  /* 0x00000001d3d32836 */ /* 0x000fc60000000000 */
[----:B------:R-:W-:Y:S02]  /*0170*/  ISETP.GE.U32.AND P1, PT, R0, R3, PT ;  /* 0x000000030000720c */ /* 0x000fe40003f26070 */
[----:B------:R-:W1:Y:S11]  /*0180*/  LDC R0, c[0x0][0x10] ;  /* 0x00000400ff007b82 */ /* 0x000e760000000800 */
[----:B------:R-:W-:-:S02]  /*0190*/  @P1 IADD3 R211, R211, 0x1, RZ ;  /* 0x00000001d3d31810 */ /* 0x000fc40007ffe0ff */
[----:B------:R-:W-:-:S04]  /*01a0*/  @!P0 LOP3.LUT R211, RZ, R3, RZ, 0x33, !PT ;  /* 0x00000003ffd38212 */ /* 0x000fc800078e33ff */
[----:B------:R-:W-:-:S05]  /*01b0*/  IADD3 R214, -R211, RZ, RZ ;  /* 0x000000ffd3d67210 */ /* 0x000fca0007ffe1ff */
[----:B--2-4-:R-:W-:Y:S02]  /*01c0*/  IMAD R214, R3, R214, UR4 ;  /* 0x0000000403d67e24 */ /* 0x014fe4000f8e02d6 */
[----:B-1----:R-:W-:Y:S05]  /*01d0*/  CALL.REL.NOINC `($_ZN5flash24flash_fwd_splitkv_kernelI23Flash_fwd_kernel_traitsILi192ELi64ELi64ELi4ELb0ELb0EN7cutlass10bfloat16_tE19Flash_kernel_traitsILi192ELi64ELi64ELi4ES3_EELb0ELb0ELb1ELb0ELb0ELb0ELb1ELb1EEEvNS_16Flash_fwd_paramsE$_ZN5flash30compute_attn_1rowblock_splitkvI23Flash_fwd_kernel_traitsILi192ELi64ELi64ELi4ELb0ELb0EN7cutlass10bfloat16_tE19Flash_kernel_traitsILi192ELi64ELi64ELi4ES3_EELb0ELb0ELb1ELb0ELb0ELb0ELb1ELb1ENS_16Flash_fwd_paramsEEEvRKT8_iiiii) ;  /* 0x0000000000087944 */ /* 0x002fea0003c00000 */
[----:B------:R-:W-:Y:S05]  /*01e0*/  BSYNC B4 ;  /* 0x0000000000047941 */ /* 0x000fea0003800000 */
.L_x_5034:
[----:B------:R-:W-:Y:S05]  /*01f0*/  EXIT ;  /* 0x000000000000794d */ /* 0x000fea0003800000 */
        .type           $_ZN5flash24flash_fwd_splitkv_kernelI23Flash_fwd_kernel_traitsILi192ELi64ELi64ELi4ELb0ELb0EN7cutlass10bfloat16_tE19Flash_kernel_traitsILi192ELi64ELi64ELi4ES3_EELb0ELb0ELb1ELb0ELb0ELb0ELb1ELb1EEEvNS_16Flash_fwd_paramsE$_ZN5flash30compute_attn_1rowblock_splitkvI23Flash_fwd_kernel_traitsILi192ELi64ELi64ELi4ELb0ELb0EN7cutlass10bfloat16_tE19Flash_kernel_traitsILi192ELi64ELi64ELi4ES3_EELb0ELb0ELb1ELb0ELb0ELb0ELb1ELb1ENS_16Flash_fwd_paramsEEEvRKT8_iiiii,@function
        .size           $_ZN5flash24flash_fwd_splitkv_kernelI23Flash_fwd_kernel_traitsILi192ELi64ELi64ELi4ELb0ELb0EN7cutlass10bfloat16_tE19Flash_kernel_traitsILi192ELi64ELi64ELi4ES3_EELb0ELb0ELb1ELb0ELb0ELb0ELb1ELb1EEEvNS_16Flash_fwd_paramsE$_ZN5flash30compute_attn_1rowblock_splitkvI23Flash_fwd_kernel_traitsILi192ELi64ELi64ELi4ELb0ELb0EN7cutlass10bfloat16_tE19Flash_kernel_traitsILi192ELi64ELi64ELi4ES3_EELb0ELb0ELb1ELb0ELb0ELb0ELb1ELb1ENS_16Flash_fwd_paramsEEEvRKT8_iiiii,(.L_x_7908 - $_ZN5flash24flash_fwd_splitkv_kernelI23Flash_fwd_kernel_traitsILi192ELi64ELi64ELi4ELb0ELb0EN7cutlass10bfloat16_tE19Flash_kernel_traitsILi192ELi64ELi64ELi4ES3_EELb0ELb0ELb1ELb0ELb0ELb0ELb1ELb1EEEvNS_16Flash_fwd_paramsE$_ZN5flash30compute_attn_1rowblock_splitkvI23Flash_fwd_kernel_traitsILi192ELi64ELi64ELi4ELb0ELb0EN7cutlass10bfloat16_tE19Flash_kernel_traitsILi192ELi64ELi64ELi4ES3_EELb0ELb0ELb1ELb0ELb0ELb0ELb1ELb1ENS_16Flash_fwd_paramsEEEvRKT8_iiiii)
$_ZN5flash24flash_fwd_splitkv_kernelI23Flash_fwd_kernel_traitsILi192ELi64ELi64ELi4ELb0ELb0EN7cutlass10bfloat16_tE19Flash_kernel_traitsILi192ELi64ELi64ELi4ES3_EELb0ELb0ELb1ELb0ELb0ELb0ELb1ELb1EEEvNS_16Flash_fwd_paramsE$_ZN5flash30compute_attn_1rowblock_splitkvI23Flash_fwd_kernel_traitsILi192ELi64ELi64ELi4ELb0ELb0EN7cutlass10bfloat16_tE19Flash_kernel_traitsILi192ELi64ELi64ELi4ES3_EELb0ELb0ELb1ELb0ELb0ELb0ELb1ELb1ENS_16Flash_fwd_paramsEEEvRKT8_iiiii:
        /* <DEDUP_REMOVED lines=27> */
.L_x_5036:
[----:B------:R-:W-:Y:S05]  /*03b0*/  BSYNC B0 ;  /* 0x0000000000007941 */ /* 0x000fea0003800000 */
.L_x_5035:
        /* <DEDUP_REMOVED lines=8> */
.L_x_5038:
[----:B------:R3:W5:Y:S02]  /*0440*/  LD.E R73, desc[UR6][R10.64+0xb8] ;  /* 0x0000b8060a497980 */ /* 0x000764000c101900 */
.L_x_5039:
[----:B------:R-:W-:Y:S05]  /*0450*/  BSYNC B0 ;  /* 0x0000000000007941 */ /* 0x000fea0003800000 */
.L_x_5037:
        /* <DEDUP_REMOVED lines=10> */
.L_x_5041:
[----:B------:R-:W2:Y:S01]  /*0500*/  LD.E.64 R4, desc[UR6][R10.64+0x108] ;  /* 0x000108060a047980 */ /* 0x000ea2000c101b00 */
[----:B------:R-:W-:Y:S01]  /*0510*/  BSSY B0, `(.L_x_5043) ;  /* 0x0000006000007945 */ /* 0x000fe20003800000 */
[----:B------:R-:W-:Y:S01]  /*0520*/  IMAD.MOV.U32 R2, RZ, RZ, RZ ;  /* 0x000000ffff027224 */ /* 0x000fe200078e00ff */
[----:B--2---:R-:W-:-:S04]  /*0530*/  ISETP.NE.U32.AND P0, PT, R4, RZ, PT ;  /* 0x000000ff0400720c */ /* 0x004fc80003f05070 */
[----:B------:R-:W-:-:S13]  /*0540*/  ISETP.NE.AND.EX P0, PT, R5, RZ, PT, P0 ;  /* 0x000000ff0500720c */ /* 0x000fda0003f05300 */
[----:B------:R-:W-:Y:S05]  /*0550*/  @!P0 BRA `(.L_x_5044) ;  /* 0x0000000000048947 */ /* 0x000fea0003800000 */
[----:B------:R2:W5:Y:S02]  /*0560*/  LD.E R2, desc[UR6][R10.64+0xbc] ;  /* 0x0000bc060a027980 */ /* 0x000564000c101900 */
.L_x_5044:
[----:B------:R-:W-:Y:S05]  /*0570*/  BSYNC B0 ;  /* 0x0000000000007941 */ /* 0x000fea0003800000 */
.L_x_5043:
[----:B-----5:R-:W-:Y:S02]  /*0580*/  IADD3 R137, R73, R2, RZ ;  /* 0x0000000249897210 */ /* 0x020fe40007ffe0ff */
.L_x_5042:
[----:B------:R-:W-:Y:S05]  /*0590*/  BSYNC B1 ;  /* 0x0000000000017941 */ /* 0x000fea0003800000 */
.L_x_5040:
[----:B------:R-:W-:Y:S01]  /*05a0*/  IMAD.SHL.U32 R69, R209, 0x40, RZ ;  /* 0x00000040d1457824 */ /* 0x000fe200078e00ff */
[----:B------:R-:W-:Y:S01]  /*05b0*/  MOV R4, R210 ;  /* 0x000000d200047202 */ /* 0x000fe20000000f00 */
[----:B------:R-:W-:-:S03]  /*05c0*/  IMAD.MOV.U32 R5, RZ, RZ, 0x0 ;  /* 0x00000000ff057424 */ /* 0x000fc600078e00ff */
[----:B------:R-:W-:-:S13]  /*05d0*/  ISETP.GT.AND P0, PT, R212, R69, PT ;  /* 0x00000045d400720c */ /* 0x000fda0003f04270 */
[----:B-123--:R-:W-:Y:S05]  /*05e0*/  @!P0 RET.REL.NODEC R4 `(_ZN5flash24flash_fwd_splitkv_kernelI23Flash_fwd_kernel_traitsILi192ELi64ELi64ELi4ELb0ELb0EN7cutlass10bfloat16_tE19Flash_kernel_traitsILi192ELi64ELi64ELi4ES3_EELb0ELb0ELb1ELb0ELb0ELb0ELb1ELb1EEEvNS_16Flash_fwd_paramsE) ;  /* 0xfffffff804848950 */ /* 0x00efea0003c3ffff */
[----:B------:R-:W2:Y:S01]  /*05f0*/  LD.E R2, desc[UR6][R10.64+0xb8] ;  /* 0x0000b8060a027980 */ /* 0x000ea2000c101900 */
[----:B------:R-:W-:Y:S01]  /*0600*/  IABS R6, R0 ;  /* 0x0000000000067213 */ /* 0x000fe20000000000 */
[----:B------:R-:W1:Y:S03]  /*0610*/  S2R R57, SR_TID.X ;  /* 0x0000000000397919 */ /* 0x000e660000002100 */
[----:B------:R-:W3:Y:S08]  /*0620*/  I2F.RP R4, R6 ;  /* 0x0000000600047306 */ /* 0x000ef00000209400 */
[----:B---3--:R-:W3:Y:S02]  /*0630*/  MUFU.RCP R8, R4 ;  /* 0x0000000400087308 */ /* 0x008ee40000001000 */
[----:B---3--:R-:W-:-:S06]  /*0640*/  VIADD R8, R8, 0xffffffe ;  /* 0x0ffffffe08087836 */ /* 0x008fcc0000000000 */
[----:B------:R-:W3:Y:S02]  /*0650*/  F2I.FTZ.U32.TRUNC.NTZ R9, R8 ;  /* 0x0000000800097305 */ /* 0x000ee4000021f000 */
[----:B---3--:R-:W-:Y:S02]  /*0660*/  IMAD.MOV R5, RZ, RZ, -R9 ;  /* 0x000000ffff057224 */ /* 0x008fe400078e0a09 */
        /* <DEDUP_REMOVED lines=14> */
[----:B------:R-:W-:Y:S02]  /*0750*/  IMAD R9, R5, R2, R4 ;  /* 0x0000000205097224 */ /* 0x000fe400078e0204 */
[----:B------:R-:W-:-:S03]  /*0760*/  VIADD R7, R137, 0x3f ;  /* 0x0000003f89077836 */ /* 0x000fc60000000000 */
[----:B------:R-:W-:Y:S02]  /*0770*/  ISETP.GT.U32.AND P1, PT, R6, R9, PT ;  /* 0x000000090600720c */ /* 0x000fe40003f24070 */
[----:B------:R-:W-:-:S04]  /*0780*/  SHF.R.S32.HI R2, RZ, 0x1f, R7 ;  /* 0x0000001fff027819 */ /* 0x000fc80000011407 */
[----:B------:R-:W-:-:S04]  /*0790*/  LEA.HI R2, R2, R7, RZ, 0x6 ;  /* 0x0000000702027211 */ /* 0x000fc800078f30ff */
[----:B------:R-:W-:-:S03]  /*07a0*/  SHF.R.S32.HI R135, RZ, 0x6, R2 ;  /* 0x00000006ff877819 */ /* 0x000fc60000011402 */
[----:B------:R-:W-:Y:S02]  /*07b0*/  @!P1 IMAD.IADD R9, R9, 0x1, -R6 ;  /* 0x0000000109099824 */ /* 0x000fe400078e0a06 */
[----:B------:R-:W-:Y:S01]  /*07c0*/  @!P1 VIADD R5, R5, 0x1 ;  /* 0x0000000105059836 */ /* 0x000fe20000000000 */
[----:B------:R-:W-:Y:S02]  /*07d0*/  ISETP.NE.AND P1, PT, R0, RZ, PT ;  /* 0x000000ff0000720c */ /* 0x000fe40003f25270 */
[----:B------:R-:W-:-:S13]  /*07e0*/  ISETP.GE.U32.AND P2, PT, R9, R6, PT ;  /* 0x000000060900720c */ /* 0x000fda0003f46070 */
[----:B------:R-:W-:-:S04]  /*07f0*/  @P2 VIADD R5, R5, 0x1 ;  /* 0x0000000105052836 */ /* 0x000fc80000000000 */
[----:B------:R-:W-:Y:S01]  /*0800*/  @!P0 IMAD.MOV R5, RZ, RZ, -R5 ;  /* 0x000000ffff058224 */ /* 0x000fe200078e0a05 */
[----:B------:R-:W-:-:S05]  /*0810*/  @!P1 LOP3.LUT R5, RZ, R0, RZ, 0x33, !PT ;  /* 0x00000000ff059212 */ /* 0x000fca00078e33ff */
[----:B------:R-:W-:-:S05]  /*0820*/  IMAD R206, R5, UR8, RZ ;  /* 0x0000000805ce7c24 */ /* 0x000fca000f8e02ff */
[----:B------:R-:W-:-:S04]  /*0830*/  VIADDMNMX R135, R206, R5, R135, PT ;  /* 0x00000005ce877246 */ /* 0x000fc80003800187 */
[----:B------:R-:W-:-:S13]  /*0840*/  ISETP.GE.AND P0, PT, R206, R135, PT ;  /* 0x00000087ce00720c */ /* 0x000fda0003f06270 */
[----:B-1----:R-:W-:Y:S05]  /*0850*/  @!P0 BRA `(.L_x_5045) ;  /* 0x0000000800488947 */ /* 0x002fea0003800000 */
        /* <DEDUP_REMOVED lines=20> */
[----:B----4-:R-:W-:Y:S02]  /*09a0*/  IMAD R0, R3, R0, RZ ;  /* 0x0000000003007224 */ /* 0x010fe400078e02ff */
[C---:B------:R-:W-:Y:S01]  /*09b0*/  VIADD R2, R8.reuse, 0x8 ;  /* 0x0000000808027836 */ /* 0x040fe20000000000 */
[-C--:B------:R-:W-:Y:S02]  /*09c0*/  ISETP.GE.AND P2, PT, R8, R69.reuse, PT ;  /* 0x000000450800720c */ /* 0x080fe40003f46270 */
[----:B------:R-:W-:Y:S01]  /*09d0*/  IADD3 R5, P0, R0, R10, RZ ;  /* 0x0000000a00057210 */ /* 0x000fe20007f1e0ff */
[----:B------:R-:W-:Y:S01]  /*09e0*/  VIADD R10, R14, 0x40 ;  /* 0x000000400e0a7836 */ /* 0x000fe20000000000 */
[----:B------:R-:W-:-:S02]  /*09f0*/  ISETP.GE.AND P5, PT, R2, R69, PT ;  /* 0x000000450200720c */ /* 0x000fc40003fa6270 */
[----:B------:R-:W-:Y:S02]  /*0a00*/  LEA.HI.X.SX32 R0, R0, R11, 0x1, P0 ;  /* 0x0000000b00007211 */ /* 0x000fe400000f0eff */
[----:B------:R-:W-:Y:S02]  /*0a10*/  LEA R4, P1, R5, R6, 0x2 ;  /* 0x0000000605047211 */ /* 0x000fe400078210ff */
[----:B------:R-:W-:Y:S02]  /*0a20*/  SHF.R.S32.HI R11, RZ, 0x1f, R3 ;  /* 0x0000001fff0b7819 */ /* 0x000fe40000011403 */
[----:B------:R-:W-:Y:S02]  /*0a30*/  IADD3 R3, P0, R3, R8, RZ ;  /* 0x0000000803037210 */ /* 0x000fe40007f1e0ff */
[----:B------:R-:W-:Y:S01]  /*0a40*/  LEA.HI.X R5, R5, R7, R0, 0x2, P1 ;  /* 0x0000000705057211 */ /* 0x000fe200008f1400 */
[----:B------:R-:W-:Y:S01]  /*0a50*/  VIADD R0, R8, 0x10 ;  /* 0x0000001008007836 */ /* 0x000fe20000000000 */
[----:B------:R-:W-:Y:S01]  /*0a60*/  ISETP.GE.OR P4, PT, R2, R69, P6 ;  /* 0x000000450200720c */ /* 0x000fe20003786670 */
[C---:B------:R-:W-:Y:S01]  /*0a70*/  VIADD R2, R8.reuse, 0x18 ;  /* 0x0000001808027836 */ /* 0x040fe20000000000 */
[----:B------:R-:W-:-:S02]  /*0a80*/  LEA.HI.X.SX32 R11, R8, R11, 0x1, P0 ;  /* 0x0000000b080b7211 */ /* 0x000fc400000f0eff */
[C---:B------:R-:W-:Y:S02]  /*0a90*/  LEA R6, P1, R3.reuse, R12, 0x2 ;  /* 0x0000000c03067211 */ /* 0x040fe400078210ff */
        /* <DEDUP_REMOVED lines=12> */
.L_x_5047:
[----:B------:R-:W-:Y:S05]  /*0b60*/  BSYNC B0 ;  /* 0x0000000000007941 */ /* 0x000fea0003800000 */
.L_x_5046:
        /* <DEDUP_REMOVED lines=10> */
.L_x_5049:
[----:B------:R-:W-:Y:S05]  /*0c10*/  BSYNC B0 ;  /* 0x0000000000007941 */ /* 0x000fea0003800000 */
.L_x_5048:
        /* <DEDUP_REMOVED lines=10> */
.L_x_5051:
[----:B------:R-:W-:Y:S05]  /*0cc0*/  BSYNC B0 ;  /* 0x0000000000007941 */ /* 0x000fea0003800000 */
.L_x_5050:
        /* <DEDUP_REMOVED lines=10> */
.L_x_5053:
[----:B------:R-:W-:Y:S05]  /*0d70*/  BSYNC B0 ;  /* 0x0000000000007941 */ /* 0x000fea0003800000 */
.L_x_5052:
        /* <DEDUP_REMOVED lines=9> */
.L_x_5055:
[----:B------:R-:W-:Y:S05]  /*0e10*/  BSYNC B0 ;  /* 0x0000000000007941 */ /* 0x000fea0003800000 */
.L_x_5054:
        /* <DEDUP_REMOVED lines=10> */
.L_x_5057:
[----:B------:R-:W-:Y:S05]  /*0ec0*/  BSYNC B0 ;  /* 0x0000000000007941 */ /* 0x000fea0003800000 */
.L_x_5056:
        /* <DEDUP_REMOVED lines=9> */
.L_x_5059:
[----:B------:R-:W-:Y:S05]  /*0f60*/  BSYNC B0 ;  /* 0x0000000000007941 */ /* 0x000fea0003800000 */
.L_x_5058:
        /* <DEDUP_REMOVED lines=10> */
.L_x_5061:
[----:B------:R-:W-:Y:S05]  /*1010*/  BSYNC B0 ;  /* 0x0000000000007941 */ /* 0x000fea0003800000 */
.L_x_5060:
        /* <DEDUP_REMOVED lines=17> */
[----:B-1----:R-:W-:Y:S05]  /*1130*/  @P6 RET.REL.NODEC R210 `(_ZN5flash24flash_fwd_splitkv_kernelI23Flash_fwd_kernel_traitsILi192ELi64ELi64ELi4ELb0ELb0EN7cutlass10bfloat16_tE19Flash_kernel_traitsILi192ELi64ELi64ELi4ES3_EELb0ELb0ELb1ELb0ELb0ELb0ELb1ELb1EEEvNS_16Flash_fwd_paramsE) ;  /* 0xffffffecd2b06950 */ /* 0x002fea0003c3ffff */
[----:B------:R-:W-:Y:S02]  /*1140*/  MOV R3, 0xff800000 ;  /* 0xff80000000037802 */ /* 0x000fe40000000f00 */
[----:B------:R-:W-:-:S03]  /*1150*/  MOV R211, 0x0 ;  /* 0x0000000000d37802 */ /* 0x000fc60000000f00 */
[----:B------:R1:W-:Y:S02]  /*1160*/  ST.E desc[UR6][R6.64+0xe0], R3 ;  /* 0x0000e00306007985 */ /* 0x0003e4000c101906 */
[----:B-1----:R-:W-:Y:S05]  /*1170*/  RET.REL.NODEC R210 `(_ZN5flash24flash_fwd_splitkv_kernelI23Flash_fwd_kernel_traitsILi192ELi64ELi64ELi4ELb0ELb0EN7cutlass10bfloat16_tE19Flash_kernel_traitsILi192ELi64ELi64ELi4ES3_EELb0ELb0ELb1ELb0ELb0ELb0ELb1ELb1EEEvNS_16Flash_fwd_paramsE) ;  /* 0xffffffecd2a07950 */ /* 0x002fea0003c3ffff */
.L_x_5045:
        /* <DEDUP_REMOVED lines=49> */
[----:B------:R-:W-:Y:S01]  /*1490*/  ISETP.GE.AND P0, PT, R0, RZ, PT ;  /* 0x000000ff0000720c */ /* 0x000fe20003f06270 */
[----:B------:R-:W2:Y:S01]  /*14a0*/  LD.E.64 R12, desc[UR6][R10.64+0x28] ;  /* 0x000028060a0c7980 */ /* 0x000ea2000c101b00 */
        /* <DEDUP_REMOVED lines=10> */
[----:B-1----:R-:W1:Y:S01]  /*1550*/  F2I.FTZ.U32.TRUNC.NTZ R25, R14 ;  /* 0x0000000e00197305 */ /* 0x002e62000021f000 */
[----:B------:R-:W-:Y:S02]  /*1560*/  MOV R24, RZ ;  /* 0x000000ff00187202 */ /* 0x000fe40000000f00 */
[----:B------:R-:W-:Y:S01]  /*1570*/  IABS R6, R214 ;  /* 0x000000d600067213 */ /* 0x000fe20000000000 */
[----:B-1----:R-:W-:-:S04]  /*1580*/  IMAD.MOV R0, RZ, RZ, -R25 ;  /* 0x000000ffff007224 */ /* 0x002fc800078e0a19 */
        /* <DEDUP_REMOVED lines=9> */
[----:B------:R-:W-:Y:S02]  /*1620*/  ISETP.GE.U32.AND P2, PT, R23, R8, PT ;  /* 0x000000081700720c */ /* 0x000fe40003f46070 */
[----:B------:R-:W-:Y:S02]  /*1630*/  ISETP.GE.AND P0, PT, R6, RZ, PT ;  /* 0x000000ff0600720c */ /* 0x000fe40003f06270 */
[----:B------:R-:W-:Y:S01]  /*1640*/  @!P1 IADD3 R15, R15, 0x1, RZ ;  /* 0x000000010f0f9810 */ /* 0x000fe20007ffe0ff */
[----:B------:R-:W-:Y:S01]  /*1650*/  IMAD.MOV R9, RZ, RZ, -R9 ;  /* 0x000000ffff097224 */ /* 0x000fe200078e0a09 */
[----:B------:R-:W-:-:S03]  /*1660*/  ISETP.NE.AND P1, PT, R7, RZ, PT ;  /* 0x000000ff0700720c */ /* 0x000fc60003f25270 */
[----:B------:R-:W-:-:S04]  /*1670*/  IMAD R9, R4, R9, R5 ;  /* 0x0000000904097224 */ /* 0x000fc800078e0205 */
[----:B------:R-:W-:Y:S02]  /*1680*/  @P2 VIADD R15, R15, 0x1 ;  /* 0x000000010f0f2836 */ /* 0x000fe40000000000 */
[----:B----4-:R-:W-:-:S03]  /*1690*/  IMAD R4, R67, R9, RZ ;  /* 0x0000000943047224 */ /* 0x010fc600078e02ff */
[----:B------:R-:W-:Y:S02]  /*16a0*/  @!P0 IADD3 R15, -R15, RZ, RZ ;  /* 0x000000ff0f0f8210 */ /* 0x000fe40007ffe1ff */
[----:B------:R-:W-:-:S04]  /*16b0*/  @!P1 LOP3.LUT R15, RZ, R7, RZ, 0x33, !PT ;  /* 0x00000007ff0f9212 */ /* 0x000fc800078e33ff */
[----:B------:R-:W-:Y:S02]  /*16c0*/  SHF.R.S32.HI R14, RZ, 0x1f, R15 ;  /* 0x0000001fff0e7819 */ /* 0x000fe4000001140f */
[----:B--2---:R-:W-:Y:S01]  /*16d0*/  SHF.R.S32.HI R0, RZ, 0x1f, R2 ;  /* 0x0000001fff007819 */ /* 0x004fe20000011402 */
[-C--:B------:R-:W-:Y:S02]  /*16e0*/  IMAD R21, R21, R2.reuse, RZ ;  /* 0x0000000215157224 */ /* 0x080fe400078e02ff */
[----:B------:R-:W-:-:S04]  /*16f0*/  IMAD.WIDE.U32 R22, R20, R2, RZ ;  /* 0x0000000214167225 */ /* 0x000fc800078e00ff */
[----:B------:R-:W-:Y:S02]  /*1700*/  IMAD R21, R20, R0, R21 ;  /* 0x0000000014157224 */ /* 0x000fe400078e0215 */
[----:B------:R-:W-:-:S03]  /*1710*/  IMAD.MOV.U32 R20, RZ, RZ, R22 ;  /* 0x000000ffff147224 */ /* 0x000fc600078e0016 */
[----:B------:R-:W-:Y:S02]  /*1720*/  IADD3 R21, R23, R21, RZ ;  /* 0x0000001517157210 */ /* 0x000fe40007ffe0ff */
[----:B------:R-:W-:Y:S01]  /*1730*/  SHF.R.S32.HI R23, RZ, 0x1f, R9 ;  /* 0x0000001fff177819 */ /* 0x000fe20000011409 */
[----:B------:R-:W-:Y:S02]  /*1740*/  IMAD R7, R13, R2, RZ ;  /* 0x000000020d077224 */ /* 0x000fe400078e02ff */
[----:B------:R-:W-:-:S04]  /*1750*/  IMAD.WIDE.U32 R20, R9, R66, R20 ;  /* 0x0000004209147225 */ /* 0x000fc800078e0014 */
[----:B------:R-:W-:Y:S02]  /*1760*/  IMAD R4, R66, R23, R4 ;  /* 0x0000001742047224 */ /* 0x000fe400078e0204 */
        /* <DEDUP_REMOVED lines=8> */
[----:B------:R-:W-:Y:S02]  /*17f0*/  IADD3 R7, R19, R0, RZ ;  /* 0x0000000013077210 */ /* 0x000fe40007ffe0ff */
[----:B------:R-:W-:Y:S01]  /*1800*/  MOV R0, R18 ;  /* 0x0000001200007202 */ /* 0x000fe20000000f00 */
[----:B------:R-:W-:Y:S05]  /*1810*/  BRA `(.L_x_5064) ;  /* 0x0000000400407947 */ /* 0x000fea0003800000 */
.L_x_5063:
        /* <DEDUP_REMOVED lines=28> */
[----:B-----5:R-:W-:-:S04]  /*19e0*/  @!P3 SHF.R.S32.HI R5, RZ, 0x1f, R8 ;  /* 0x0000001fff05b819 */ /* 0x020fc80000011408 */
[----:B------:R-:W-:Y:S01]  /*19f0*/  @!P3 IADD3 R25, R25, R4, RZ ;  /* 0x000000041919b210 */ /* 0x000fe20007ffe0ff */
[----:B----4-:R-:W-:Y:S01]  /*1a00*/  @!P3 IMAD R4, R23, R8, RZ ;  /* 0x000000081704b224 */ /* 0x010fe200078e02ff */
[-C--:B------:R-:W-:Y:S01]  /*1a10*/  @!P0 IADD3 R0, R0, -R7.reuse, RZ ;  /* 0x8000000700008210 */ /* 0x080fe20007ffe0ff */
[-C--:B------:R-:W-:Y:S02]  /*1a20*/  @P3 IMAD R13, R67, R6.reuse, RZ ;  /* 0x00000006430d3224 */ /* 0x080fe400078e02ff */
[----:B------:R-:W-:Y:S01]  /*1a30*/  @P3 IMAD.WIDE.U32 R26, R66, R6, RZ ;  /* 0x00000006421a3225 */ /* 0x000fe200078e00ff */
[----:B------:R-:W-:-:S03]  /*1a40*/  ISETP.GE.U32.AND P2, PT, R0, R7, PT ;  /* 0x000000070000720c */ /* 0x000fc60003f46070 */
[C---:B------:R-:W-:Y:S02]  /*1a50*/  @!P3 IMAD R4, R22.reuse, R5, R4 ;  /* 0x000000051604b224 */ /* 0x040fe400078e0204 */
[----:B------:R-:W-:Y:S01]  /*1a60*/  @!P3 IMAD.WIDE.U32 R22, R22, R8, R24 ;  /* 0x000000081616b225 */ /* 0x000fe200078e0018 */
[----:B------:R-:W-:Y:S02]  /*1a70*/  LOP3.LUT R0, R214, R9, RZ, 0x3c, !PT ;  /* 0x00000009d6007212 */ /* 0x000fe400078e3cff */
[----:B------:R-:W-:Y:S01]  /*1a80*/  @!P3 SHF.R.S32.HI R7, RZ, 0x1f, R14 ;  /* 0x0000001fff07b819 */ /* 0x000fe2000001140e */
[----:B------:R-:W-:Y:S02]  /*1a90*/  @P3 IMAD.IADD R13, R27, 0x1, R13 ;  /* 0x000000011b0d3824 */ /* 0x000fe400078e020d */
[----:B------:R-:W-:Y:S01]  /*1aa0*/  @!P3 IMAD.IADD R13, R23, 0x1, R4 ;  /* 0x00000001170db824 */ /* 0x000fe200078e0204 */
[----:B------:R-:W-:Y:S01]  /*1ab0*/  ISETP.GE.AND P1, PT, R0, RZ, PT ;  /* 0x000000ff0000720c */ /* 0x000fe20003f26270 */
[----:B------:R-:W-:Y:S01]  /*1ac0*/  @!P3 IMAD R4, R65, R14, RZ ;  /* 0x0000000e4104b224 */ /* 0x000fe200078e02ff */
[----:B------:R-:W-:-:S02]  /*1ad0*/  @!P0 IADD3 R2, R2, 0x1, RZ ;  /* 0x0000000102028810 */ /* 0x000fc40007ffe0ff */
[----:B------:R-:W-:Y:S01]  /*1ae0*/  ISETP.NE.AND P0, PT, R9, RZ, PT ;  /* 0x000000ff0900720c */ /* 0x000fe20003f05270 */
[----:B------:R-:W-:Y:S01]  /*1af0*/  @!P3 IMAD R4, R7, R64, R4 ;  /* 0x000000400704b224 */ /* 0x000fe200078e0204 */
[----:B------:R-:W-:Y:S01]  /*1b00*/  LEA R5, R135, 0xffffffc0, 0x6 ;  /* 0xffffffc087057811 */ /* 0x000fe200078e30ff */
[----:B------:R-:W-:Y:S01]  /*1b10*/  @!P3 IMAD.WIDE.U32 R24, R64, R14, RZ ;  /* 0x0000000e4018b225 */ /* 0x000fe200078e00ff */
[----:B------:R-:W-:Y:S02]  /*1b20*/  @P3 MOV R12, R26 ;  /* 0x0000001a000c3202 */ /* 0x000fe40000000f00 */
[----:B------:R-:W-:Y:S01]  /*1b30*/  @!P3 MOV R12, R22 ;  /* 0x00000016000cb202 */ /* 0x000fe20000000f00 */
[----:B------:R-:W-:Y:S01]  /*1b40*/  @P2 VIADD R2, R2, 0x1 ;  /* 0x0000000102022836 */ /* 0x000fe20000000000 */
[----:B------:R-:W-:Y:S01]  /*1b50*/  SHF.R.S32.HI R23, RZ, 0x1f, R5 ;  /* 0x0000001fff177819 */ /* 0x000fe20000011405 */
[----:B------:R-:W-:Y:S01]  /*1b60*/  IMAD R6, R67, R5, RZ ;  /* 0x0000000543067224 */ /* 0x000fe200078e02ff */
[----:B------:R-:W-:Y:S01]  /*1b70*/  @!P3 IADD3 R25, R25, R4, RZ ;  /* 0x000000041919b210 */ /* 0x000fe20007ffe0ff */
[----:B------:R-:W-:Y:S01]  /*1b80*/  IMAD.MOV.U32 R4, RZ, RZ, R2 ;  /* 0x000000ffff047224 */ /* 0x000fe200078e0002 */
[----:B------:R-:W-:Y:S01]  /*1b90*/  @P3 IADD3 R14, R14, R15, RZ ;  /* 0x0000000f0e0e3210 */ /* 0x000fe20007ffe0ff */
[----:B------:R-:W-:-:S02]  /*1ba0*/  IMAD R6, R23, R66, R6 ;  /* 0x0000004217067224 */ /* 0x000fc400078e0206 */
[----:B------:R-:W-:-:S04]  /*1bb0*/  IMAD.WIDE.U32 R12, R66, R5, R12 ;  /* 0x00000005420c7225 */ /* 0x000fc800078e000c */
[----:B------:R-:W-:Y:S01]  /*1bc0*/  @!P1 IMAD.MOV R4, RZ, RZ, -R4 ;  /* 0x000000ffff049224 */ /* 0x000fe200078e0a04 */
[----:B------:R-:W-:Y:S01]  /*1bd0*/  @!P0 LOP3.LUT R4, RZ, R9, RZ, 0x33, !PT ;  /* 0x00000009ff048212 */ /* 0x000fe200078e33ff */
[----:B------:R-:W-:Y:S01]  /*1be0*/  @P3 IMAD.WIDE.U32 R26, R64, R14, RZ ;  /* 0x0000000e401a3225 */ /* 0x000fe200078e00ff */
[----:B------:R-:W-:Y:S02]  /*1bf0*/  IADD3 R7, R13, R6, RZ ;  /* 0x000000060d077210 */ /* 0x000fe40007ffe0ff */
[----:B------:R-:W-:Y:S01]  /*1c00*/  @!P3 SHF.R.S32.HI R15, RZ, 0x1f, R8 ;  /* 0x0000001fff0fb819 */ /* 0x000fe20000011408 */
[----:B------:R-:W-:Y:S01]  /*1c10*/  @P3 IMAD R13, R65, R14, RZ ;  /* 0x0000000e410d3224 */ /* 0x000fe200078e02ff */
[----:B------:R-:W-:Y:S01]  /*1c20*/  MOV R6, R12 ;  /* 0x0000000c00067202 */ /* 0x000fe20000000f00 */
[----:B------:R-:W-:Y:S01]  /*1c30*/  @!P3 IMAD R0, R21, R8, RZ ;  /* 0x000000081500b224 */ /* 0x000fe200078e02ff */
[----:B------:R-:W-:Y:S01]  /*1c40*/  SHF.R.S32.HI R14, RZ, 0x1f, R4 ;  /* 0x0000001fff0e7819 */ /* 0x000fe20000011404 */
[----:B------:R-:W-:-:S02]  /*1c50*/  IMAD R9, R19, R4, RZ ;  /* 0x0000000413097224 */ /* 0x000fc400078e02ff */
[C---:B------:R-:W-:Y:S02]  /*1c60*/  @!P3 IMAD R0, R20.reuse, R15, R0 ;  /* 0x0000000f1400b224 */ /* 0x040fe400078e0200 */
        /* <DEDUP_REMOVED lines=11> */
.L_x_5064:
[----:B------:R-:W-:Y:S05]  /*1d20*/  BSYNC B0 ;  /* 0x0000000000007941 */ /* 0x000fea0003800000 */
.L_x_5062:
[----:B------:R-:W-:Y:S01]  /*1d30*/  ISETP.NE.AND P3, PT, R3, -0x1, PT ;  /* 0xffffffff0300780c */ /* 0x000fe20003f65270 */
[----:B------:R-:W2:Y:S04]  /*1d40*/  LD.E.64 R178, desc[UR6][R10.64+0x30] ;  /* 0x000030060ab27980 */ /* 0x000ea8000c101b00 */
[----:B------:R-:W3:Y:S04]  /*1d50*/  LD.E R77, desc[UR6][R10.64+0xc0] ;  /* 0x0000c0060a4d7980 */ /* 0x000ee8000c101900 */
[----:B------:R-:W4:Y:S04]  /*1d60*/  LD.E.64 R24, desc[UR6][R10.64+0x48] ;  /* 0x000048060a187980 */ /* 0x000f28000c101b00 */
        /* <DEDUP_REMOVED lines=15> */
[----:B-1----:R-:W-:-:S02]  /*1e60*/  IMAD.SHL.U32 R16, R71, 0x8, RZ ;  /* 0x0000000847107824 */ /* 0x002fc400078e00ff */
        /* <DEDUP_REMOVED lines=12> */
[----:B------:R-:W-:Y:S02]  /*1f30*/  IMAD.IADD R19, R4, 0x1, -R19 ;  /* 0x0000000104137824 */ /* 0x000fe400078e0a13 */
[----:B------:R-:W-:Y:S01]  /*1f40*/  IMAD.X R23, R17, 0x1, R13, P0 ;  /* 0x0000000111177824 */ /* 0x000fe200000e060d */
[----:B------:R-:W-:Y:S01]  /*1f50*/  LEA.HI R13, R68, R57, RZ, 0x6 ;  /* 0x00000039440d7211 */ /* 0x000fe200078f30ff */
[----:B------:R-:W-:Y:S01]  /*1f60*/  IMAD.SHL.U32 R12, R19, 0x40, RZ ;  /* 0x00000040130c7824 */ /* 0x000fe200078e00ff */
[----:B------:R-:W-:Y:S01]  /*1f70*/  LOP3.LUT R8, R21, R8, RZ, 0x3c, !PT ;  /* 0x0000000815087212 */ /* 0x000fe200078e3cff */
[----:B------:R-:W-:-:S02]  /*1f80*/  IMAD R6, R9, R65, R6 ;  /* 0x0000004109067224 */ /* 0x000fc400078e0206 */
[----:B------:R-:W-:Y:S01]  /*1f90*/  IMAD.WIDE.U32 R22, R9, R64, R22 ;  /* 0x0000004009167225 */ /* 0x000fe200078e0016 */
[----:B------:R-:W-:-:S03]  /*1fa0*/  LOP3.LUT R9, R12, 0x1c0, RZ, 0xc0, !PT ;  /* 0x000001c00c097812 */ /* 0x000fc600078ec0ff */
[----:B------:R-:W-:Y:S02]  /*1fb0*/  IMAD.SHL.U32 R13, R13, 0x8, RZ ;  /* 0x000000080d0d7824 */ /* 0x000fe400078e00ff */
[----:B------:R-:W-:Y:S01]  /*1fc0*/  IMAD.SHL.U32 R4, R72, 0x8, RZ ;  /* 0x0000000848047824 */ /* 0x000fe200078e00ff */
[----:B------:R-:W-:Y:S02]  /*1fd0*/  SHF.R.U32.HI R55, RZ, 0x3, R9 ;  /* 0x00000003ff377819 */ /* 0x000fe40000011609 */
[----:B------:R-:W-:Y:S02]  /*1fe0*/  LOP3.LUT R156, R8, 0xfffffe00, R13, 0xf8, !PT ;  /* 0xfffffe00089c7812 */ /* 0x000fe400078ef80d */
[----:B------:R-:W-:Y:S02]  /*1ff0*/  LOP3.LUT R4, R9, 0x8, R4, 0xf8, !PT ;  /* 0x0000000809047812 */ /* 0x000fe400078ef804 */
[----:B------:R-:W-:Y:S02]  /*2000*/  SHF.R.S32.HI R74, RZ, 0x1f, R211 ;  /* 0x0000001fff4a7819 */ /* 0x000fe400000114d3 */
[----:B------:R-:W-:-:S02]  /*2010*/  LOP3.LUT P1, RZ, R19, 0x4, RZ, 0xc0, !PT ;  /* 0x0000000413ff7812 */ /* 0x000fc4000782c0ff */
[----:B------:R-:W-:Y:S02]  /*2020*/  LOP3.LUT P0, RZ, R19, 0x2, RZ, 0xc0, !PT ;  /* 0x0000000213ff7812 */ /* 0x000fe4000780c0ff */
[----:B------:R-:W-:Y:S01]  /*2030*/  LOP3.LUT R55, R4, R55, RZ, 0x3c, !PT ;  /* 0x0000003704377212 */ /* 0x000fe200078e3cff */
[----:B------:R-:W-:Y:S02]  /*2040*/  IMAD.IADD R23, R23, 0x1, R6 ;  /* 0x0000000117177824 */ /* 0x000fe400078e0206 */
[----:B------:R-:W-:Y:S01]  /*2050*/  IMAD R9, R29, R15, RZ ;  /* 0x0000000f1d097224 */ /* 0x000fe200078e02ff */
[----:B------:R-:W-:Y:S01]  /*2060*/  SHF.R.S32.HI R173, RZ, 0x1f, R214 ;  /* 0x0000001fffad7819 */ /* 0x000fe200000114d6 */
[----:B------:R-:W-:Y:S02]  /*2070*/  IMAD.SHL.U32 R2, R2, 0x40, RZ ;  /* 0x0000004002027824 */ /* 0x000fe400078e00ff */
[-C--:B------:R-:W-:Y:S02]  /*2080*/  IMAD R162, R14, R28.reuse, R9 ;  /* 0x0000001c0ea27224 */ /* 0x080fe400078e0209 */
[----:B------:R-:W-:Y:S01]  /*2090*/  VIADD R12, R16, 0x80 ;  /* 0x00000080100c7836 */ /* 0x000fe20000000000 */
[----:B------:R-:W-:Y:S01]  /*20a0*/  LOP3.LUT R55, R55, 0xfffffe00, R2, 0xf8, !PT ;  /* 0xfffffe0037377812 */ /* 0x000fe200078ef802 */
[----:B------:R-:W-:Y:S01]  /*20b0*/  IMAD.WIDE.U32 R22, R15, R28, R22 ;  /* 0x0000001c0f167225 */ /* 0x000fe200078e0016 */
[----:B------:R-:W-:-:S03]  /*20c0*/  SHF.R.S32.HI R171, RZ, 0x1f, R170 ;  /* 0x0000001fffab7819 */ /* 0x000fc600000114aa */
[----:B------:R-:W-:Y:S02]  /*20d0*/  IMAD.IADD R163, R23, 0x1, R162 ;  /* 0x0000000117a37824 */ /* 0x000fe400078e02a2 */
[----:B------:R-:W-:Y:S01]  /*20e0*/  IMAD.WIDE R174, R209, 0x40, R170 ;  /* 0x00000040d1ae7825 */ /* 0x000fe200078e02aa */
[----:B------:R-:W-:-:S03]  /*20f0*/  LEA.HI R68, R68, R57, RZ, 0x5 ;  /* 0x0000003944447211 */ /* 0x000fc600078f28ff */
[----:B------:R-:W-:Y:S02]  /*2100*/  IMAD.MOV.U32 R162, RZ, RZ, R22 ;  /* 0x000000ffffa27224 */ /* 0x000fe400078e0016 */
[-C--:B------:R-:W-:Y:S02]  /*2110*/  IMAD R157, R67, R170.reuse, RZ ;  /* 0x000000aa439d7224 */ /* 0x080fe400078e02ff */
[----:B------:R-:W-:Y:S02]  /*2120*/  IMAD R167, R65, R170, RZ ;  /* 0x000000aa41a77224 */ /* 0x000fe400078e02ff */
[C---:B------:R-:W-:Y:S02]  /*2130*/  IMAD R157, R171.reuse, R66, R157 ;  /* 0x00000042ab9d7224 */ /* 0x040fe400078e029d */
[-C--:B------:R-:W-:Y:S02]  /*2140*/  IMAD R167, R171, R64.reuse, R167 ;  /* 0x00000040aba77224 */ /* 0x080fe400078e02a7 */
[----:B------:R-:W-:Y:S01]  /*2150*/  IMAD.WIDE.U32 R162, R170, R64, R162 ;  /* 0x00000040aaa27225 */ /* 0x000fe200078e00a2 */
[----:B------:R-:W-:-:S02]  /*2160*/  SHF.R.S32.HI R70, RZ, 0x5, R68 ;  /* 0x00000005ff467819 */ /* 0x000fc40000011444 */
[----:B------:R-:W-:Y:S01]  /*2170*/  LOP3.LUT R68, R68, 0xffffffe0, RZ, 0xc0, !PT ;  /* 0xffffffe044447812 */ /* 0x000fe200078ec0ff */
[----:B------:R-:W-:Y:S02]  /*2180*/  IMAD.MOV.U32 R56, RZ, RZ, 0x10 ;  /* 0x00000010ff387424 */ /* 0x000fe400078e00ff */
[----:B------:R-:W-:Y:S02]  /*2190*/  IMAD.MOV.U32 R54, RZ, RZ, 0x20 ;  /* 0x00000020ff367424 */ /* 0x000fe400078e00ff */
[----:B------:R-:W-:Y:S01]  /*21a0*/  IMAD.IADD R167, R163, 0x1, R167 ;  /* 0x00000001a3a77824 */ /* 0x000fe200078e02a7 */
[C---:B------:R-:W-:Y:S01]  /*21b0*/  SHF.L.U64.HI R205, R66.reuse, 0x4, R67 ;  /* 0x0000000442cd7819 */ /* 0x040fe20000010243 */
[----:B------:R-:W-:Y:S01]  /*21c0*/  IMAD.SHL.U32 R204, R66, 0x10, RZ ;  /* 0x0000001042cc7824 */ /* 0x000fe200078e00ff */
[C---:B------:R-:W-:Y:S01]  /*21d0*/  SHF.L.U64.HI R203, R64.reuse, 0x4, R65 ;  /* 0x0000000440cb7819 */ /* 0x040fe20000010241 */
[----:B------:R-:W-:Y:S01]  /*21e0*/  IMAD.IADD R68, R57, 0x1, -R68 ;  /* 0x0000000139447824 */ /* 0x000fe200078e0a44 */
[----:B------:R-:W-:Y:S01]  /*21f0*/  SHF.L.U32 R202, R64, 0x4, RZ ;  /* 0x0000000440ca7819 */ /* 0x000fe200000006ff */
[----:B------:R-:W-:Y:S01]  /*2200*/  IMAD.SHL.U32 R75, R71, 0x4, RZ ;  /* 0x00000004474b7824 */ /* 0x000fe200078e00ff */
[----:B------:R-:W-:-:S02]  /*2210*/  SEL R56, R56, 0xfffffff0, !P0 ;  /* 0xfffffff038387807 */ /* 0x000fc40004000000 */
[----:B------:R-:W-:Y:S01]  /*2220*/  SEL R54, R54, 0xffffffe0, !P1 ;  /* 0xffffffe036367807 */ /* 0x000fe20004800000 */
[----:B--2---:R-:W-:-:S04]  /*2230*/  @P3 IMAD.WIDE.U32 R18, R178, R3, RZ ;  /* 0x00000003b2123225 */ /* 0x004fc800078e00ff */
[----:B------:R-:W-:Y:S02]  /*2240*/  @P3 IMAD.MOV.U32 R6, RZ, RZ, R18 ;  /* 0x000000ffff063224 */ /* 0x000fe400078e0012 */
[----:B---3--:R-:W-:-:S04]  /*2250*/  @!P3 IMAD R13, R27, R211, RZ ;  /* 0x000000d31b0db224 */ /* 0x008fc800078e02ff */
[C---:B------:R-:W-:Y:S02]  /*2260*/  @!P3 IMAD R4, R26.reuse, R74, R13 ;  /* 0x0000004a1a04b224 */ /* 0x040fe400078e020d */
[----:B------:R-:W-:-:S04]  /*2270*/  @!P3 IMAD.WIDE.U32 R26, R26, R211, RZ ;  /* 0x000000d31a1ab225 */ /* 0x000fc800078e00ff */
[----:B------:R-:W-:Y:S02]  /*2280*/  @!P3 IMAD.MOV.U32 R6, RZ, RZ, R26 ;  /* 0x000000ffff06b224 */ /* 0x000fe400078e001a */
[----:B------:R-:W-:Y:S01]  /*2290*/  @P3 IMAD R3, R179, R3, RZ ;  /* 0x00000003b3033224 */ /* 0x000fe200078e02ff */
[C---:B------:R-:W-:Y:S02]  /*22a0*/  IADD3 R13, R16.reuse, 0x40, RZ ;  /* 0x00000040100d7810 */ /* 0x040fe40007ffe0ff */
[----:B------:R-:W-:Y:S01]  /*22b0*/  IADD3 R18, P2, R16, R6, RZ ;  /* 0x0000000610127210 */ /* 0x000fe20007f5e0ff */
[----:B------:R-:W-:Y:S02]  /*22c0*/  @P3 IMAD.IADD R3, R19, 0x1, R3 ;  /* 0x0000000113033824 */ /* 0x000fe400078e0203 */
[----:B------:R-:W-:-:S04]  /*22d0*/  @!P3 IMAD.IADD R3, R27, 0x1, R4 ;  /* 0x000000011b03b824 */ /* 0x000fc800078e0204 */
[----:B------:R-:W-:Y:S01]  /*22e0*/  IMAD.X R19, R17, 0x1, R3, P2 ;  /* 0x0000000111137824 */ /* 0x000fe200010e0603 */
[-C--:B------:R-:W-:Y:S01]  /*22f0*/  ISETP.GE.AND P2, PT, R13, R77.reuse, PT ;  /* 0x0000004d0d00720c */ /* 0x080fe20003f46270 */
[----:B----4-:R-:W-:Y:S01]  /*2300*/  IMAD R9, R25, R214, RZ ;  /* 0x000000d619097224 */ /* 0x010fe200078e02ff */
[----:B------:R-:W-:Y:S02]  /*2310*/  ISETP.GE.AND P3, PT, R16, R77, PT ;  /* 0x0000004d1000720c */ /* 0x000fe40003f66270 */
[----:B------:R-:W-:Y:S01]  /*2320*/  SEL R3, RZ, 0xffffffff, P2 ;  /* 0xffffffffff037807 */ /* 0x000fe20001000000 */
[----:B------:R-:W-:Y:S01]  /*2330*/  IMAD R2, R24, R173, R9 ;  /* 0x000000ad18027224 */ /* 0x000fe200078e0209 */
[----:B------:R-:W-:Y:S01]  /*2340*/  ISETP.GE.AND P2, PT, R12, R77, PT ;  /* 0x0000004d0c00720c */ /* 0x000fe20003f46270 */
[----:B------:R-:W-:Y:S01]  /*2350*/  IMAD.WIDE.U32 R24, R214, R24, R18 ;  /* 0x00000018d6187225 */ /* 0x000fe200078e0012 */
[----:B------:R-:W-:-:S03]  /*2360*/  SEL R4, RZ, 0x1, P3 ;  /* 0x00000001ff047807 */ /* 0x000fc60001800000 */
[----:B------:R-:W-:Y:S01]  /*2370*/  IMAD.SHL.U32 R3, R3, 0x2, RZ ;  /* 0x0000000203037824 */ /* 0x000fe200078e00ff */
[----:B------:R-:W-:Y:S01]  /*2380*/  SEL R76, RZ, 0x4, P2 ;  /* 0x00000004ff4c7807 */ /* 0x000fe20001000000 */
[----:B------:R-:W-:Y:S01]  /*2390*/  IMAD.IADD R25, R25, 0x1, R2 ;  /* 0x0000000119197824 */ /* 0x000fe200078e0202 */
[----:B------:R-:W-:Y:S02]  /*23a0*/  SHF.R.S32.HI R2, RZ, 0x1f, R73 ;  /* 0x0000001fff027819 */ /* 0x000fe40000011449 */
[----:B------:R-:W-:-:S04]  /*23b0*/  LOP3.LUT R3, R3, 0x2, R4, 0xe2, !PT ;  /* 0x0000000203037812 */ /* 0x000fc800078ee204 */
        /* <DEDUP_REMOVED lines=33> */
[C---:B------:R-:W-:Y:S01]  /*25d0*/  IMAD.WIDE.U32 R182, R64.reuse, 0x60, RZ ;  /* 0x0000006040b67825 */ /* 0x040fe200078e00ff */
[----:B------:R-:W-:-:S02]  /*25e0*/  SHF.L.U64.HI R80, R64, 0x5, R65 ;  /* 0x0000000540507819 */ /* 0x000fc40000010241 */
[----:B------:R-:W-:Y:S01]  /*25f0*/  LOP3.LUT R154, R150, 0x1, RZ, 0xc0, !PT ;  /* 0x00000001969a7812 */ /* 0x000fe200078ec0ff */
[----:B------:R-:W-:Y:S01]  /*2600*/  IMAD.SHL.U32 R79, R64, 0x20, RZ ;  /* 0x00000020404f7824 */ /* 0x000fe200078e00ff */
[----:B------:R-:W-:Y:S01]  /*2610*/  LOP3.LUT R152, R150, 0x2, RZ, 0xc0, !PT ;  /* 0x0000000296987812 */ /* 0x000fe200078ec0ff */
[C---:B------:R-:W-:Y:S01]  /*2620*/  VIADD R151, R170.reuse, 0x20 ;  /* 0x00000020aa977836 */ /* 0x040fe20000000000 */
[C---:B------:R-:W-:Y:S01]  /*2630*/  IADD3 R153, R170.reuse, 0x10, RZ ;  /* 0x00000010aa997810 */ /* 0x040fe20007ffe0ff */
[----:B------:R-:W-:Y:S01]  /*2640*/  VIADD R149, R170, 0x30 ;  /* 0x00000030aa957836 */ /* 0x000fe20000000000 */
[----:B------:R-:W-:Y:S01]  /*2650*/  SHF.L.U64.HI R80, R79, 0x1, R80 ;  /* 0x000000014f507819 */ /* 0x000fe20000010250 */
        /* <DEDUP_REMOVED lines=11> */
[----:B------:R-:W-:Y:S01]  /*2710*/  IMAD.WIDE.U32 R32, R211, R32, R16 ;  /* 0x00000020d3207225 */ /* 0x000fe200078e0010 */
[----:B----4-:R-:W-:-:S03]  /*2720*/  SHF.L.U64.HI R114, R184, 0x5, R185 ;  /* 0x00000005b8727819 */ /* 0x010fc600000102b9 */
[----:B------:R-:W-:Y:S01]  /*2730*/  IMAD.WIDE.U32 R30, R211, R34, R16 ;  /* 0x00000022d31e7225 */ /* 0x000fe200078e0010 */
[C---:B------:R-:W-:Y:S02]  /*2740*/  SHF.L.U32 R98, R186.reuse, 0x4, RZ ;  /* 0x00000004ba627819 */ /* 0x040fe400000006ff */
[----:B------:R-:W-:Y:S01]  /*2750*/  SHF.L.U64.HI R95, R186, 0x4, R187 ;  /* 0x00000004ba5f7819 */ /* 0x000fe200000102bb */
[----:B------:R-:W-:Y:S01]  /*2760*/  IMAD R2, R34, R74, R3 ;  /* 0x0000004a22027224 */ /* 0x000fe200078e0203 */
[----:B------:R-:W-:Y:S01]  /*2770*/  SHF.R.S32.HI R3, RZ, 0x1f, R5 ;  /* 0x0000001fff037819 */ /* 0x000fe20000011405 */
[----:B------:R-:W-:Y:S01]  /*2780*/  IMAD.IADD R33, R33, 0x1, R0 ;  /* 0x0000000121217824 */ /* 0x000fe200078e0200 */
[----:B------:R-:W-:Y:S01]  /*2790*/  SHF.L.U64.HI R105, R186, 0x5, R187 ;  /* 0x00000005ba697819 */ /* 0x000fe200000102bb */
[-C--:B------:R-:W-:Y:S02]  /*27a0*/  IMAD R4, R185, R5.reuse, RZ ;  /* 0x00000005b9047224 */ /* 0x080fe400078e02ff */
[----:B------:R-:W-:-:S02]  /*27b0*/  IMAD R0, R187, R5, RZ ;  /* 0x00000005bb007224 */ /* 0x000fc400078e02ff */
        /* <DEDUP_REMOVED lines=21> */
[C---:B------:R-:W-:Y:S02]  /*2910*/  IMAD R121, R21.reuse, R186, RZ ;  /* 0x000000ba15797224 */ /* 0x040fe400078e02ff */
[----:B------:R-:W-:Y:S02]  /*2920*/  IMAD R117, R21, R184, RZ ;  /* 0x000000b815757224 */ /* 0x000fe400078e02ff */
[----:B------:R-:W-:Y:S02]  /*2930*/  IMAD R121, R187, R3, R121 ;  /* 0x00000003bb797224 */ /* 0x000fe400078e0279 */
[----:B------:R-:W-:Y:S02]  /*2940*/  IMAD R5, R147, R20, RZ ;  /* 0x0000001493057224 */ /* 0x000fe400078e02ff */
[----:B------:R-:W-:-:S02]  /*2950*/  IMAD R0, R170, R147, R75 ;  /* 0x00000093aa007224 */ /* 0x000fc400078e024b */
[----:B------:R-:W-:Y:S01]  /*2960*/  IMAD.WIDE.U32 R18, R186, R3, R26 ;  /* 0x00000003ba127225 */ /* 0x000fe200078e001a */
[----:B------:R-:W-:-:S03]  /*2970*/  SHF.R.S32.HI R125, RZ, 0x1f, R5 ;  /* 0x0000001fff7d7819 */ /* 0x000fc60000011405 */
[-C--:B------:R-:W-:Y:S01]  /*2980*/  IMAD R117, R185, R3.reuse, R117 ;  /* 0x00000003b9757224 */ /* 0x080fe200078e0275 */
[----:B------:R-:W-:Y:S01]  /*2990*/  LEA R120, P0, R18, R24, 0x1 ;  /* 0x0000001812787211 */ /* 0x000fe200078008ff */
[----:B------:R-:W-:Y:S01]  /*29a0*/  IMAD.WIDE.U32 R14, R184, R3, R28 ;  /* 0x00000003b80e7225 */ /* 0x000fe200078e001c */
[----:B------:R-:W-:-:S03]  /*29b0*/  IADD3 R3, P3, R5, R0, RZ ;  /* 0x0000000005037210 */ /* 0x000fc60007f7e0ff */
[----:B------:R-:W-:Y:S01]  /*29c0*/  IMAD.IADD R121, R19, 0x1, R121 ;  /* 0x0000000113797824 */ /* 0x000fe200078e0279 */
[----:B------:R-:W-:Y:S01]  /*29d0*/  IADD3 R117, R15, R117, RZ ;  /* 0x000000750f757210 */ /* 0x000fe20007ffe0ff */
[----:B------:R-:W-:Y:S01]  /*29e0*/  IMAD.IADD R4, R75, 0x1, R0 ;  /* 0x000000014b047824 */ /* 0x000fe200078e0200 */
[----:B------:R-:W-:Y:S01]  /*29f0*/  LEA R118, P1, R14, R22, 0x1 ;  /* 0x000000160e767211 */ /* 0x000fe200078208ff */
[----:B------:R-:W-:Y:S01]  /*2a00*/  IMAD.SHL.U32 R155, R147, 0x10, RZ ;  /* 0x00000010939b7824 */ /* 0x000fe200078e00ff */
[----:B------:R-:W-:Y:S01]  /*2a10*/  LEA.HI.X R121, R18, R25, R121, 0x1, P0 ;  /* 0x0000001912797211 */ /* 0x000fe200000f0c79 */
[----:B------:R-:W-:Y:S01]  /*2a20*/  IMAD.SHL.U32 R18, R3, 0x2, RZ ;  /* 0x0000000203127824 */ /* 0x000fe200078e00ff */
[----:B------:R-:W-:Y:S01]  /*2a30*/  LEA.HI.X.SX32 R0, R0, R125, 0x1, P3 ;  /* 0x0000007d00007211 */ /* 0x000fe200018f0eff */
[----:B------:R-:W-:Y:S01]  /*2a40*/  VIADD R146, R155, 0x40 ;  /* 0x000000409b927836 */ /* 0x000fe20000000000 */
[----:B------:R-:W-:Y:S01]  /*2a50*/  LEA.HI.X R117, R14, R23, R117, 0x1, P1 ;  /* 0x000000170e757211 */ /* 0x000fe200008f0c75 */
[----:B------:R-:W-:Y:S01]  /*2a60*/  IMAD.SHL.U32 R108, R186, 0x20, RZ ;  /* 0x00000020ba6c7824 */ /* 0x000fe200078e00ff */
[----:B------:R-:W-:Y:S01]  /*2a70*/  SHF.L.U64.HI R0, R3, 0x1, R0 ;  /* 0x0000000103007819 */ /* 0x000fe20000010200 */
[----:B------:R-:W-:Y:S01]  /*2a80*/  IMAD R3, R65, 0x60, RZ ;  /* 0x0000006041037824 */ /* 0x000fe200078e02ff */
[----:B------:R-:W-:Y:S01]  /*2a90*/  IADD3 R58, P1, R8, R18, RZ ;  /* 0x00000012083a7210 */ /* 0x000fe20007f3e0ff */
[----:B------:R-:W-:Y:S01]  /*2aa0*/  IMAD.IADD R144, R155, 0x1, R146 ;  /* 0x000000019b907824 */ /* 0x000fe200078e0292 */
[----:B------:R-:W-:Y:S01]  /*2ab0*/  IADD3 R2, P2, R5, R4, RZ ;  /* 0x0000000405027210 */ /* 0x000fe20007f5e0ff */
[----:B------:R-:W-:Y:S01]  /*2ac0*/  IMAD.IADD R78, R183, 0x1, R3 ;  /* 0x00000001b74e7824 */ /* 0x000fe200078e0203 */
[----:B------:R-:W-:Y:S01]  /*2ad0*/  IADD3 R18, P0, R6, R18, RZ ;  /* 0x0000001206127210 */ /* 0x000fe20007f1e0ff */
[----:B------:R-:W-:Y:S01]  /*2ae0*/  IMAD.X R59, R9, 0x1, R0, P1 ;  /* 0x00000001093b7824 */ /* 0x000fe200008e0600 */
[----:B------:R-:W-:Y:S01]  /*2af0*/  LEA.HI.X.SX32 R125, R4, R125, 0x1, P2 ;  /* 0x0000007d047d7211 */ /* 0x000fe200010f0eff */
[----:B------:R-:W-:Y:S01]  /*2b00*/  IMAD.SHL.U32 R113, R184, 0x10, RZ ;  /* 0x00000010b8717824 */ /* 0x000fe200078e00ff */
[----:B------:R-:W-:Y:S01]  /*2b10*/  SHF.L.U32 R124, R2, 0x1, RZ ;  /* 0x00000001027c7819 */ /* 0x000fe200000006ff */
[----:B------:R-:W-:Y:S01]  /*2b20*/  IMAD.SHL.U32 R115, R184, 0x20, RZ ;  /* 0x00000020b8737824 */ /* 0x000fe200078e00ff */
[----:B------:R-:W-:Y:S01]  /*2b30*/  IADD3.X R19, R7, R0, RZ, P0, !PT ;  /* 0x0000000007137210 */ /* 0x000fe200007fe4ff */
[----:B------:R-:W-:Y:S01]  /*2b40*/  IMAD R3, R185, 0x60, RZ ;  /* 0x00000060b9037824 */ /* 0x000fe200078e02ff */
[C---:B------:R-:W-:Y:S01]  /*2b50*/  IADD3 R91, P1, R204.reuse, 0x40, RZ ;  /* 0x00000040cc5b7810 */ /* 0x040fe20007f3e0ff */
[----:B------:R-:W-:Y:S01]  /*2b60*/  IMAD R147, R147, 0x30, RZ ;  /* 0x0000003093937824 */ /* 0x000fe200078e02ff */
[----:B------:R-:W-:-:S02]  /*2b70*/  IADD3 R87, P0, R204, 0x80, RZ ;  /* 0x00000080cc577810 */ /* 0x000fc40007f1e0ff */
[----:B------:R-:W-:Y:S01]  /*2b80*/  SHF.L.U64.HI R125, R2, 0x1, R125 ;  /* 0x00000001027d7819 */ /* 0x000fe2000001027d */
[----:B------:R-:W-:Y:S01]  /*2b90*/  IMAD.X R92, RZ, RZ, R205, P1 ;  /* 0x000000ffff5c7224 */ /* 0x000fe200008e06cd */
[-C--:B------:R-:W-:Y:S02]  /*2ba0*/  IADD3 R122, P3, R8, R124.reuse, RZ ;  /* 0x0000007c087a7210 */ /* 0x080fe40007f7e0ff */
[----:B------:R-:W-:Y:S02]  /*2bb0*/  IADD3 R124, P2, R6, R124, RZ ;  /* 0x0000007c067c7210 */ /* 0x000fe40007f5e0ff */
[-C--:B------:R-:W-:Y:S01]  /*2bc0*/  IADD3.X R88, RZ, R205.reuse, RZ, P0, !PT ;  /* 0x000000cdff587210 */ /* 0x080fe200007fe4ff */
[--C-:B------:R-:W-:Y:S01]  /*2bd0*/  IMAD.X R123, R9, 0x1, R125.reuse, P3 ;  /* 0x00000001097b7824 */ /* 0x100fe200018e067d */
[-C--:B------:R-:W-:Y:S01]  /*2be0*/  IADD3 R89, P1, R91, R204.reuse, RZ ;  /* 0x000000cc5b597210 */ /* 0x080fe20007f3e0ff */
[----:B------:R-:W-:Y:S01]  /*2bf0*/  IMAD.X R125, R7, 0x1, R125, P2 ;  /* 0x00000001077d7824 */ /* 0x000fe200010e067d */
[----:B------:R-:W-:Y:S01]  /*2c00*/  IADD3 R85, P0, R87, R204, RZ ;  /* 0x000000cc57557210 */ /* 0x000fe20007f1e0ff */
[----:B------:R-:W-:Y:S01]  /*2c10*/  IMAD.MOV.U32 R9, RZ, RZ, R135 ;  /* 0x000000ffff097224 */ /* 0x000fe200078e0087 */
[----:B------:R-:W-:Y:S01]  /*2c20*/  IADD3 R145, R155, 0x80, RZ ;  /* 0x000000809b917810 */ /* 0x000fe20007ffe0ff */
[----:B------:R-:W-:Y:S01]  /*2c30*/  IMAD.X R90, R92, 0x1, R205, P1 ;  /* 0x000000015c5a7824 */ /* 0x000fe200008e06cd */
[----:B------:R-:W-:-:S02]  /*2c40*/  IADD3.X R86, R88, R205, RZ, P0, !PT ;  /* 0x000000cd58567210 */ /* 0x000fc400007fe4ff */
[-C--:B------:R-:W-:Y:S01]  /*2c50*/  IADD3 R84, P2, R89, R204.reuse, RZ ;  /* 0x000000cc59547210 */ /* 0x080fe20007f5e0ff */
[----:B------:R-:W-:Y:S01]  /*2c60*/  IMAD.IADD R143, R155, 0x1, R145 ;  /* 0x000000019b8f7824 */ /* 0x000fe200078e0291 */
[----:B------:R-:W-:Y:S02]  /*2c70*/  IADD3 R101, P0, R98, 0x80, RZ ;  /* 0x0000008062657810 */ /* 0x000fe40007f1e0ff */
[----:B------:R-:W-:Y:S01]  /*2c80*/  IADD3 R82, P1, R85, R204, RZ ;  /* 0x000000cc55527210 */ /* 0x000fe20007f3e0ff */
[----:B------:R-:W-:Y:S01]  /*2c90*/  IMAD.X R83, R90, 0x1, R205, P2 ;  /* 0x000000015a537824 */ /* 0x000fe200010e06cd */
[----:B------:R-:W-:Y:S01]  /*2ca0*/  IADD3 R97, P3, R98, 0x40, RZ ;  /* 0x0000004062617810 */ /* 0x000fe20007f7e0ff */
[----:B------:R-:W-:Y:S01]  /*2cb0*/  IMAD.X R104, RZ, RZ, R95, P0 ;  /* 0x000000ffff687224 */ /* 0x000fe200000e065f */
[C---:B------:R-:W-:Y:S01]  /*2cc0*/  SHF.L.U64.HI R0, R184.reuse, 0x4, R185 ;  /* 0x00000004b8007819 */ /* 0x040fe200000102b9 */
[----:B------:R-:W-:Y:S01]  /*2cd0*/  IMAD.WIDE.U32 R184, R184, 0x60, RZ ;  /* 0x00000060b8b87825 */ /* 0x000fe200078e00ff */
[----:B------:R-:W-:-:S02]  /*2ce0*/  IADD3.X R100, RZ, R95, RZ, P3, !PT ;  /* 0x0000005fff647210 */ /* 0x000fc40001ffe4ff */
[-C--:B------:R-:W-:Y:S01]  /*2cf0*/  IADD3 R102, P3, R97, R98.reuse, RZ ;  /* 0x0000006261667210 */ /* 0x080fe20007f7e0ff */
[----:B------:R-:W-:Y:S01]  /*2d00*/  IMAD.X R81, R86, 0x1, R205, P1 ;  /* 0x0000000156517824 */ /* 0x000fe200008e06cd */
[----:B------:R-:W-:Y:S01]  /*2d10*/  IADD3 R106, P2, R101, R98, RZ ;  /* 0x00000062656a7210 */ /* 0x000fe20007f5e0ff */
[C---:B------:R-:W-:Y:S01]  /*2d20*/  IMAD.IADD R141, R155.reuse, 0x1, R143 ;  /* 0x000000019b8d7824 */ /* 0x040fe200078e028f */
[----:B------:R-:W-:Y:S01]  /*2d30*/  IADD3 R112, P0, R108, R101, RZ ;  /* 0x000000656c707210 */ /* 0x000fe20007f1e0ff */
[--C-:B------:R-:W-:Y:S01]  /*2d40*/  IMAD.X R99, R100, 0x1, R95.reuse, P3 ;  /* 0x0000000164637824 */ /* 0x100fe200018e065f */
        /* <DEDUP_REMOVED lines=8> */
[----:B------:R-:W-:-:S02]  /*2dd0*/  IADD3 R116, R185, R3, RZ ;  /* 0x00000003b9747210 */ /* 0x000fc40007ffe0ff */
[----:B------:R-:W-:Y:S02]  /*2de0*/  IADD3.X R107, R105, R100, RZ, P1, !PT ;  /* 0x00000064696b7210 */ /* 0x000fe40000ffe4ff */
[----:B------:R-:W-:Y:S02]  /*2df0*/  SHF.R.S32.HI R140, RZ, 0x1f, R155 ;  /* 0x0000001fff8c7819 */ /* 0x000fe4000001149b */
[----:B------:R-:W-:Y:S02]  /*2e00*/  SHF.R.S32.HI R136, RZ, 0x1f, R147 ;  /* 0x0000001fff887819 */ /* 0x000fe40000011493 */
[----:B------:R-:W-:Y:S02]  /*2e10*/  SHF.R.S32.HI R138, RZ, 0x1f, R146 ;  /* 0x0000001fff8a7819 */ /* 0x000fe40000011492 */
[----:B------:R-:W-:Y:S02]  /*2e20*/  SHF.R.S32.HI R134, RZ, 0x1f, R145 ;  /* 0x0000001fff867819 */ /* 0x000fe40000011491 */
[----:B------:R-:W-:-:S02]  /*2e30*/  SHF.R.S32.HI R133, RZ, 0x1f, R144 ;  /* 0x0000001fff857819 */ /* 0x000fc40000011490 */
[----:B------:R-:W-:Y:S02]  /*2e40*/  SHF.R.S32.HI R132, RZ, 0x1f, R143 ;  /* 0x0000001fff847819 */ /* 0x000fe4000001148f */
[----:B------:R-:W-:Y:S02]  /*2e50*/  SHF.R.S32.HI R131, RZ, 0x1f, R142 ;  /* 0x0000001fff837819 */ /* 0x000fe4000001148e */
[----:B------:R-:W-:-:S07]  /*2e60*/  SHF.R.S32.HI R130, RZ, 0x1f, R141 ;  /* 0x0000001fff827819 */ /* 0x000fce000001148d */
.L_x_5159:
        /* <DEDUP_REMOVED lines=24> */
.L_x_5067:
[----:B------:R-:W-:Y:S05]  /*2ff0*/  BSYNC B0 ;  /* 0x0000000000007941 */ /* 0x000fea0003800000 */
.L_x_5066:
        /* <DEDUP_REMOVED lines=15> */
.L_x_5069:
[----:B------:R-:W-:Y:S05]  /*30f0*/  BSYNC B0 ;  /* 0x0000000000007941 */ /* 0x000fea0003800000 */
.L_x_5068:
        /* <DEDUP_REMOVED lines=15> */
.L_x_5071:
[----:B------:R-:W-:Y:S05]  /*31f0*/  BSYNC B0 ;  /* 0x0000000000007941 */ /* 0x000fea0003800000 */
.L_x_5070:
        /* <DEDUP_REMOVED lines=15> */
.L_x_5073:
[----:B------:R-:W-:Y:S05]  /*32f0*/  BSYNC B0 ;  /* 0x0000000000007941 */ /* 0x000fea0003800000 */
.L_x_5072:
        /* <DEDUP_REMOVED lines=66> */
.L_x_5080:
[----:B------:R-:W-:Y:S05]  /*3720*/  BSYNC B0 ;  /* 0x0000000000007941 */ /* 0x000fea0003800000 */
.L_x_5079:
        /* <DEDUP_REMOVED lines=48> */
.L_x_5082:
[----:B------:R-:W-:Y:S05]  /*3a30*/  BSYNC B0 ;  /* 0x0000000000007941 */ /* 0x000fea0003800000 */
.L_x_5081:
        /* <DEDUP_REMOVED lines=47> */
.L_x_5078:
[----:B------:R-:W-:Y:S05]  /*3d30*/  BSYNC B1 ;  /* 0x0000000000017941 */ /* 0x000fea0003800000 */
.L_x_5077:
        /* <DEDUP_REMOVED lines=65> */
.L_x_5086:
[----:B------:R-:W-:Y:S05]  /*4150*/  BSYNC B0 ;  /* 0x0000000000007941 */ /* 0x000fea0003800000 */
.L_x_5085:
        /* <DEDUP_REMOVED lines=51> */
.L_x_5088:
[----:B------:R-:W-:Y:S05]  /*4490*/  BSYNC B0 ;  /* 0x0000000000007941 */ /* 0x000fea0003800000 */
.L_x_5087:
        /* <DEDUP_REMOVED lines=50> */
.L_x_5084:
[----:B------:R-:W-:Y:S05]  /*47c0*/  BSYNC B1 ;  /* 0x0000000000017941 */ /* 0x000fea0003800000 */
.L_x_5083:
        /* <DEDUP_REMOVED lines=65> */
.L_x_5092:
[----:B------:R-:W-:Y:S05]  /*4be0*/  BSYNC B0 ;  /* 0x0000000000007941 */ /* 0x000fea0003800000 */
.L_x_5091:
        /* <DEDUP_REMOVED lines=51> */
.L_x_5094:
[----:B------:R-:W-:Y:S05]  /*4f20*/  BSYNC B0 ;  /* 0x0000000000007941 */ /* 0x000fea0003800000 */
.L_x_5093:
        /* <DEDUP_REMOVED lines=50> */
.L_x_5090:
[----:B------:R-:W-:Y:S05]  /*5250*/  BSYNC B1 ;  /* 0x0000000000017941 */ /* 0x000fea0003800000 */
.L_x_5089:
        /* <DEDUP_REMOVED lines=67> */
.L_x_5098:
[----:B------:R-:W-:Y:S05]  /*5690*/  BSYNC B0 ;  /* 0x0000000000007941 */ /* 0x000fea0003800000 */
.L_x_5097:
        /* <DEDUP_REMOVED lines=51> */
.L_x_5100:
[----:B------:R-:W-:Y:S05]  /*59d0*/  BSYNC B0 ;  /* 0x0000000000007941 */ /* 0x000fea0003800000 */
.L_x_5099:
        /* <DEDUP_REMOVED lines=50> */
.L_x_5096:
[----:B------:R-:W-:Y:S05]  /*5d00*/  BSYNC B1 ;  /* 0x0000000000017941 */ /* 0x000fea0003800000 */
.L_x_5095:
[----:B------:R-:W2:Y:S02]  /*5d10*/  LD.E R3, desc[UR6][R10.64+0xd0] ;  /* 0x0000d0060a037980 */ /* 0x000ea4000c101900 */
[----:B--2---:R-:W-:Y:S05]  /*5d20*/  IMAD.U32 R3, R3, -0x20, RZ ;  /* 0xffffffe003037824 */ /* 0x004fea00078e00ff */
[C---:B------:R-:W-:Y:S02]  /*5d30*/  LEA R18, P1, R3.reuse, R18, 0x1 ;  /* 0x0000001203127211 */ /* 0x040fe400078208ff */
[C---:B------:R-:W-:Y:S02]  /*5d40*/  LEA R58, P0, R3.reuse, R58, 0x1 ;  /* 0x0000003a033a7211 */ /* 0x040fe400078008ff */
[C---:B------:R-:W-:Y:S02]  /*5d50*/  LEA.HI.X.SX32 R19, R3.reuse, R19, 0x1, P1 ;  /* 0x0000001303137211 */ /* 0x040fe400008f0eff */
[----:B------:R-:W-:Y:S01]  /*5d60*/  LEA.HI.X.SX32 R59, R3, R59, 0x1, P0 ;  /* 0x0000003b033b7211 */ /* 0x000fe200000f0eff */
[----:B------:R-:W-:Y:S05]  /*5d70*/  BRA `(.L_x_5101) ;  /* 0x0000004c00a87947 */ /* 0x000fea0003800000 */
.L_x_5076:
        /* <DEDUP_REMOVED lines=89> */
.L_x_5107:
[----:B------:R-:W-:Y:S05]  /*6310*/  BSYNC B0 ;  /* 0x0000000000007941 */ /* 0x000fea0003800000 */
.L_x_5106:
[----:B-----5:R2:W-:Y:S02]  /*6320*/  ST.E.128 desc[UR6][R126.64], R48 ;  /* 0x000000307e007985 */ /* 0x0205e4000c101d06 */
.L_x_5105:
[----:B------:R-:W-:Y:S05]  /*6330*/  BSYNC B1 ;  /* 0x0000000000017941 */ /* 0x000fea0003800000 */
.L_x_5104:
        /* <DEDUP_REMOVED lines=87> */
.L_x_5111:
[----:B------:R-:W-:Y:S05]  /*68b0*/  BSYNC B0 ;  /* 0x0000000000007941 */ /* 0x000fea0003800000 */
.L_x_5110:
[----:B-----5:R3:W-:Y:S02]  /*68c0*/  ST.E.128 desc[UR6][R126.64+0x80], R48 ;  /* 0x000080307e007985 */ /* 0x0207e4000c101d06 */
.L_x_5109:
[----:B------:R-:W-:Y:S05]  /*68d0*/  BSYNC B1 ;  /* 0x0000000000017941 */ /* 0x000fea0003800000 */
.L_x_5108:
        /* <DEDUP_REMOVED lines=86> */
.L_x_5113:
[----:B------:R-:W-:Y:S05]  /*6e40*/  BSYNC B0 ;  /* 0x0000000000007941 */ /* 0x000fea0003800000 */
.L_x_5112:
[----:B-----5:R4:W-:Y:S02]  /*6e50*/  ST.E.128 desc[UR6][R126.64+0x100], R48 ;  /* 0x000100307e007985 */ /* 0x0209e4000c101d06 */
.L_x_5103:
[----:B------:R-:W-:Y:S05]  /*6e60*/  BSYNC B2 ;  /* 0x0000000000027941 */ /* 0x000fea0003800000 */
.L_x_5102:
        /* <DEDUP_REMOVED lines=99> */
.L_x_5119:
[----:B------:R-:W-:Y:S05]  /*74a0*/  BSYNC B0 ;  /* 0x0000000000007941 */ /* 0x000fea0003800000 */
.L_x_5118:
[----:B-----5:R3:W-:Y:S02]  /*74b0*/  ST.E.128 desc[UR6][R196.64], R48 ;  /* 0x00000030c4007985 */ /* 0x0207e4000c101d06 */
.L_x_5117:
[----:B------:R-:W-:Y:S05]  /*74c0*/  BSYNC B1 ;  /* 0x0000000000017941 */ /* 0x000fea0003800000 */
.L_x_5116:
        /* <DEDUP_REMOVED lines=30> */
[----:B--2---:R-:W-:Y:S01]  /*76b0*/  LEA.HI.X.SX32 R192, R189, R138, 0x1, P2 ;  /* 0x0000008abdc07211 */ /* 0x004fe200010f0eff */
[----:B------:R-:W-:Y:S01]  /*76c0*/  IMAD.MOV.U32 R189, RZ, RZ, RZ ;  /* 0x000000ffffbd7224 */ /* 0x000fe200078e00ff */
[C---:B------:R-:W-:Y:S01]  /*76d0*/  LEA R194, P0, R53.reuse, R122, 0x1 ;  /* 0x0000007a35c27211 */ /* 0x040fe200078008ff */
        /* <DEDUP_REMOVED lines=61> */
.L_x_5123:
[----:B------:R-:W-:Y:S05]  /*7ab0*/  BSYNC B0 ;  /* 0x0000000000007941 */ /* 0x000fea0003800000 */
.L_x_5122:
[----:B-----5:R3:W-:Y:S02]  /*7ac0*/  ST.E.128 desc[UR6][R196.64], R48 ;  /* 0x00000030c4007985 */ /* 0x0207e4000c101d06 */
.L_x_5121:
[----:B------:R-:W-:Y:S05]  /*7ad0*/  BSYNC B1 ;  /* 0x0000000000017941 */ /* 0x000fea0003800000 */
.L_x_5120:
        /* <DEDUP_REMOVED lines=93> */
.L_x_5125:
[----:B------:R-:W-:Y:S05]  /*80b0*/  BSYNC B0 ;  /* 0x0000000000007941 */ /* 0x000fea0003800000 */
.L_x_5124:
[----:B-----5:R3:W-:Y:S02]  /*80c0*/  ST.E.128 desc[UR6][R196.64], R48 ;  /* 0x00000030c4007985 */ /* 0x0207e4000c101d06 */
.L_x_5115:
[----:B------:R-:W-:Y:S05]  /*80d0*/  BSYNC B2 ;  /* 0x0000000000027941 */ /* 0x000fea0003800000 */
.L_x_5114:
        /* <DEDUP_REMOVED lines=99> */
.L_x_5131:
[----:B------:R-:W-:Y:S05]  /*8710*/  BSYNC B0 ;  /* 0x0000000000007941 */ /* 0x000fea0003800000 */
.L_x_5130:
[----:B-----5:R3:W-:Y:S02]  /*8720*/  ST.E.128 desc[UR6][R196.64], R48 ;  /* 0x00000030c4007985 */ /* 0x0207e4000c101d06 */
.L_x_5129:
[----:B------:R-:W-:Y:S05]  /*8730*/  BSYNC B1 ;  /* 0x0000000000017941 */ /* 0x000fea0003800000 */
.L_x_5128:
        /* <DEDUP_REMOVED lines=94> */
.L_x_5135:
[----:B------:R-:W-:Y:S05]  /*8d20*/  BSYNC B0 ;  /* 0x0000000000007941 */ /* 0x000fea0003800000 */
.L_x_5134:
[----:B-----5:R3:W-:Y:S02]  /*8d30*/  ST.E.128 desc[UR6][R196.64], R48 ;  /* 0x00000030c4007985 */ /* 0x0207e4000c101d06 */
.L_x_5133:
[----:B------:R-:W-:Y:S05]  /*8d40*/  BSYNC B1 ;  /* 0x0000000000017941 */ /* 0x000fea0003800000 */
.L_x_5132:
        /* <DEDUP_REMOVED lines=93> */
.L_x_5137:
[----:B------:R-:W-:Y:S05]  /*9320*/  BSYNC B0 ;  /* 0x0000000000007941 */ /* 0x000fea0003800000 */
.L_x_5136:
[----:B-----5:R3:W-:Y:S02]  /*9330*/  ST.E.128 desc[UR6][R196.64], R48 ;  /* 0x00000030c4007985 */ /* 0x0207e4000c101d06 */
.L_x_5127:
[----:B------:R-:W-:Y:S05]  /*9340*/  BSYNC B2 ;  /* 0x0000000000027941 */ /* 0x000fea0003800000 */
.L_x_5126:
        /* <DEDUP_REMOVED lines=101> */
.L_x_5143:
[----:B------:R-:W-:Y:S05]  /*99a0*/  BSYNC B0 ;  /* 0x0000000000007941 */ /* 0x000fea0003800000 */
.L_x_5142:
[----:B-----5:R3:W-:Y:S02]  /*99b0*/  ST.E.128 desc[UR6][R192.64], R48 ;  /* 0x00000030c0007985 */ /* 0x0207e4000c101d06 */
.L_x_5141:
[----:B------:R-:W-:Y:S05]  /*99c0*/  BSYNC B1 ;  /* 0x0000000000017941 */ /* 0x000fea0003800000 */
.L_x_5140:
[----:B------:R-:W-:Y:S01]  /*99d0*/  ISETP.GE.AND P0, PT, R13, R119, PT ;  /* 0x000000770d00720c */ /* 0x000fe20003f06270 */
[----:B------:R-:W-:Y:S11]  /*99e0*/  BSSY B1, `(.L_x_5144) ;  /* 0x000005f000017945 */ /* 0x000ff60003800000 */
[----:B------:R-:W-:Y:S01]  /*99f0*/  @!UPT UIADD3 URZ, URZ, URZ, URZ ;  /* 0x0000003f3f3ff290 */ /* 0x000fe2000fffe03f */
[----:B------:R-:W-:Y:S05]  /*9a00*/  @P0 BRA `(.L_x_5145) ;  /* 0x0000000400700947 */ /* 0x000fea0003800000 */
[C---:B------:R-:W-:Y:S01]  /*9a10*/  LEA R190, P0, R110.reuse, R120, 0x1 ;  /* 0x000000786ebe7211 */ /* 0x040fe200078008ff */
[----:B------:R-:W-:Y:S01]  /*9a20*/  BSSY B0, `(.L_x_5146) ;  /* 0x0000059000007945 */ /* 0x000fe20003800000 */
[----:B------:R-:W-:Y:S02]  /*9a30*/  ISETP.GE.AND P1, PT, R13, R21, PT ;  /* 0x000000150d00720c */ /* 0x000fe40003f26270 */
[----:B------:R-:W-:Y:S02]  /*9a40*/  LEA.HI.X R191, R110, R121, R107, 0x1, P0 ;  /* 0x000000796ebf7211 */ /* 0x000fe400000f0c6b */
[C---:B--23--:R-:W-:Y:S03]  /*9a50*/  LEA R192, P0, R84.reuse, R126, 0x1 ;  /* 0x0000007e54c07211 */ /* 0x04cfe600078008ff */
        /* <DEDUP_REMOVED lines=85> */
.L_x_5147:
[----:B------:R-:W-:Y:S05]  /*9fb0*/  BSYNC B0 ;  /* 0x0000000000007941 */ /* 0x000fea0003800000 */
.L_x_5146:
[----:B-----5:R3:W-:Y:S02]  /*9fc0*/  ST.E.128 desc[UR6][R192.64], R48 ;  /* 0x00000030c0007985 */ /* 0x0207e4000c101d06 */
.L_x_5145:
[----:B------:R-:W-:Y:S05]  /*9fd0*/  BSYNC B1 ;  /* 0x0000000000017941 */ /* 0x000fea0003800000 */
.L_x_5144:
        /* <DEDUP_REMOVED lines=93> */
.L_x_5149:
[----:B------:R-:W-:Y:S05]  /*a5b0*/  BSYNC B0 ;  /* 0x0000000000007941 */ /* 0x000fea0003800000 */
.L_x_5148:
[----:B-----5:R3:W-:Y:S02]  /*a5c0*/  ST.E.128 desc[UR6][R192.64], R48 ;  /* 0x00000030c0007985 */ /* 0x0207e4000c101d06 */
.L_x_5139:
[----:B------:R-:W-:Y:S05]  /*a5d0*/  BSYNC B2 ;  /* 0x0000000000027941 */ /* 0x000fea0003800000 */
.L_x_5138:
[----:B------:R-:W4:Y:S02]  /*a5e0*/  LD.E R3, desc[UR6][R10.64+0xd0] ;  /* 0x0000d0060a037980 */ /* 0x000f24000c101900 */
[----:B----4-:R-:W-:Y:S05]  /*a5f0*/  IMAD.U32 R3, R3, -0x20, RZ ;  /* 0xffffffe003037824 */ /* 0x010fea00078e00ff */
[C---:B------:R-:W-:Y:S02]  /*a600*/  LEA R124, P1, R3.reuse, R124, 0x1 ;  /* 0x0000007c037c7211 */ /* 0x040fe400078208ff */
[C---:B------:R-:W-:Y:S02]  /*a610*/  LEA R122, P0, R3.reuse, R122, 0x1 ;  /* 0x0000007a037a7211 */ /* 0x040fe400078008ff */
[C---:B------:R-:W-:Y:S02]  /*a620*/  LEA.HI.X.SX32 R125, R3.reuse, R125, 0x1, P1 ;  /* 0x0000007d037d7211 */ /* 0x040fe400008f0eff */
[----:B------:R-:W-:Y:S01]  /*a630*/  LEA.HI.X.SX32 R123, R3, R123, 0x1, P0 ;  /* 0x0000007b037b7211 */ /* 0x000fe200000f0eff */
[----:B------:R-:W-:Y:S05]  /*a640*/  BRA `(.L_x_5101) ;  /* 0x0000000400747947 */ /* 0x000fea0003800000 */
.L_x_5075:
        /* <DEDUP_REMOVED lines=18> */
.L_x_5151:
[----:B------:R-:W-:Y:S05]  /*a770*/  BSYNC B0 ;  /* 0x0000000000007941 */ /* 0x000fea0003800000 */
.L_x_5150:
        /* <DEDUP_REMOVED lines=24> */
.L_x_5153:
[----:B------:R-:W-:Y:S05]  /*a900*/  BSYNC B0 ;  /* 0x0000000000007941 */ /* 0x000fea0003800000 */
.L_x_5152:
        /* <DEDUP_REMOVED lines=24> */
.L_x_5155:
[----:B------:R-:W-:Y:S05]  /*aa90*/  BSYNC B0 ;  /* 0x0000000000007941 */ /* 0x000fea0003800000 */
.L_x_5154:
        /* <DEDUP_REMOVED lines=24> */
.L_x_5101:
[----:B------:R-:W-:Y:S05]  /*ac20*/  BSYNC B3 ;  /* 0x0000000000037941 */ /* 0x000fea0003800000 */
.L_x_5074:
        /* <DEDUP_REMOVED lines=89> */
.L_x_5157:
        /* <DEDUP_REMOVED lines=8> */
.L_x_5158:
[----:B------:R-:W-:Y:S05]  /*b240*/  BSYNC B0 ;  /* 0x0000000000007941 */ /* 0x000fea0003800000 */
.L_x_5156:
[----:B------:R-:W-:Y:S04]  /*b250*/  IADD3 R9, R9, -0x1, RZ ;  /* 0xffffffff09097810 */ /* 0x000fe80007ffe0ff */
[----:B------:R-:W-:Y:S11]  /*b260*/  ISETP.GT.AND P0, PT, R9, R96, PT ;  /* 0x000000600900720c */ /* 0x000ff60003f04270 */
[----:B------:R-:W-:Y:S02]  /*b270*/  @!UPT UIADD3 URZ, URZ, URZ, URZ ;  /* 0x0000003f3f3ff290 */ /* 0x000fe4000fffe03f */
[----:B------:R-:W-:Y:S05]  /*b280*/  @P0 BRA `(.L_x_5159) ;  /* 0xffffff7800f80947 */ /* 0x000fea000383ffff */
.L_x_5065:
        /* <DEDUP_REMOVED lines=108> */
.L_x_5168:
[----:B------:R-:W-:Y:S05]  /*b950*/  BSYNC B0 ;  /* 0x0000000000007941 */ /* 0x000fea0003800000 */
.L_x_5167:
[----:B-----5:R3:W-:Y:S02]  /*b960*/  STS.128 [R213], R20 ;  /* 0x00000014d5007388 */ /* 0x0207e40000000c00 */
.L_x_5166:
[----:B------:R-:W-:Y:S05]  /*b970*/  BSYNC B1 ;  /* 0x0000000000017941 */ /* 0x000fea0003800000 */
.L_x_5165:
        /* <DEDUP_REMOVED lines=46> */
.L_x_5172:
[----:B------:R-:W-:Y:S05]  /*bc60*/  BSYNC B0 ;  /* 0x0000000000007941 */ /* 0x000fea0003800000 */
.L_x_5171:
[----:B-----5:R1:W-:Y:S02]  /*bc70*/  STS.128 [R213+0x2000], R20 ;  /* 0x00200014d5007388 */ /* 0x0203e40000000c00 */
.L_x_5170:
[----:B------:R-:W-:Y:S05]  /*bc80*/  BSYNC B1 ;  /* 0x0000000000017941 */ /* 0x000fea0003800000 */
.L_x_5169:
        /* <DEDUP_REMOVED lines=45> */
.L_x_5174:
[----:B------:R-:W-:Y:S05]  /*bf60*/  BSYNC B0 ;  /* 0x0000000000007941 */ /* 0x000fea0003800000 */
.L_x_5173:
[----:B-----5:R3:W-:Y:S02]  /*bf70*/  STS.128 [R213+0x4000], R20 ;  /* 0x00400014d5007388 */ /* 0x0207e40000000c00 */
.L_x_5164:
[----:B------:R-:W-:Y:S05]  /*bf80*/  BSYNC B2 ;  /* 0x0000000000027941 */ /* 0x000fea0003800000 */
.L_x_5163:
        /* <DEDUP_REMOVED lines=51> */
.L_x_5180:
[----:B------:R-:W-:Y:S05]  /*c2c0*/  BSYNC B0 ;  /* 0x0000000000007941 */ /* 0x000fea0003800000 */
.L_x_5179:
[----:B-----5:R3:W-:Y:S02]  /*c2d0*/  STS.128 [R213+0x800], R20 ;  /* 0x00080014d5007388 */ /* 0x0207e40000000c00 */
.L_x_5178:
[----:B------:R-:W-:Y:S05]  /*c2e0*/  BSYNC B1 ;  /* 0x0000000000017941 */ /* 0x000fea0003800000 */
.L_x_5177:
        /* <DEDUP_REMOVED lines=46> */
.L_x_5184:
[----:B------:R-:W-:Y:S05]  /*c5d0*/  BSYNC B0 ;  /* 0x0000000000007941 */ /* 0x000fea0003800000 */
.L_x_5183:
[----:B-----5:R3:W-:Y:S02]  /*c5e0*/  STS.128 [R213+0x2800], R20 ;  /* 0x00280014d5007388 */ /* 0x0207e40000000c00 */
.L_x_5182:
[----:B------:R-:W-:Y:S05]  /*c5f0*/  BSYNC B1 ;  /* 0x0000000000017941 */ /* 0x000fea0003800000 */
.L_x_5181:
        /* <DEDUP_REMOVED lines=45> */
.L_x_5186:
[----:B------:R-:W-:Y:S05]  /*c8d0*/  BSYNC B0 ;  /* 0x0000000000007941 */ /* 0x000fea0003800000 */
.L_x_5185:
[----:B-----5:R1:W-:Y:S02]  /*c8e0*/  STS.128 [R213+0x4800], R40 ;  /* 0x00480028d5007388 */ /* 0x0203e40000000c00 */
.L_x_5176:
[----:B------:R-:W-:Y:S05]  /*c8f0*/  BSYNC B2 ;  /* 0x0000000000027941 */ /* 0x000fea0003800000 */
.L_x_5175:
        /* <DEDUP_REMOVED lines=51> */
.L_x_5192:
[----:B------:R-:W-:Y:S05]  /*cc30*/  BSYNC B0 ;  /* 0x0000000000007941 */ /* 0x000fea0003800000 */
.L_x_5191:
[----:B-----5:R3:W-:Y:S02]  /*cc40*/  STS.128 [R213+0x1000], R20 ;  /* 0x00100014d5007388 */ /* 0x0207e40000000c00 */
.L_x_5190:
[----:B------:R-:W-:Y:S05]  /*cc50*/  BSYNC B1 ;  /* 0x0000000000017941 */ /* 0x000fea0003800000 */
.L_x_5189:
        /* <DEDUP_REMOVED lines=46> */
.L_x_5196:
[----:B------:R-:W-:Y:S05]  /*cf40*/  BSYNC B0 ;  /* 0x0000000000007941 */ /* 0x000fea0003800000 */
.L_x_5195:
[----:B-----5:R3:W-:Y:S02]  /*cf50*/  STS.128 [R213+0x3000], R20 ;  /* 0x00300014d5007388 */ /* 0x0207e40000000c00 */
.L_x_5194:
[----:B------:R-:W-:Y:S05]  /*cf60*/  BSYNC B1 ;  /* 0x0000000000017941 */ /* 0x000fea0003800000 */
.L_x_5193:
        /* <DEDUP_REMOVED lines=45> */
.L_x_5198:
[----:B------:R-:W-:Y:S05]  /*d240*/  BSYNC B0 ;  /* 0x0000000000007941 */ /* 0x000fea0003800000 */
.L_x_5197:
[----:B-----5:R1:W-:Y:S02]  /*d250*/  STS.128 [R213+0x5000], R36 ;  /* 0x00500024d5007388 */ /* 0x0203e40000000c00 */
.L_x_5188:
[----:B------:R-:W-:Y:S05]  /*d260*/  BSYNC B2 ;  /* 0x0000000000027941 */ /* 0x000fea0003800000 */
.L_x_5187:
        /* <DEDUP_REMOVED lines=50> */
.L_x_5203:
[----:B------:R-:W-:Y:S05]  /*d590*/  BSYNC B0 ;  /* 0x0000000000007941 */ /* 0x000fea0003800000 */
.L_x_5202:
[----:B-----5:R3:W-:Y:S02]  /*d5a0*/  STS.128 [R213+0x1800], R20 ;  /* 0x00180014d5007388 */ /* 0x0207e40000000c00 */
.L_x_5201:
[----:B------:R-:W-:Y:S05]  /*d5b0*/  BSYNC B1 ;  /* 0x0000000000017941 */ /* 0x000fea0003800000 */
.L_x_5200:
        /* <DEDUP_REMOVED lines=46> */
.L_x_5207:
[----:B------:R-:W-:Y:S05]  /*d8a0*/  BSYNC B0 ;  /* 0x0000000000007941 */ /* 0x000fea0003800000 */
.L_x_5206:
[----:B-----5:R3:W-:Y:S02]  /*d8b0*/  STS.128 [R213+0x3800], R20 ;  /* 0x00380014d5007388 */ /* 0x0207e40000000c00 */
.L_x_5205:
[----:B------:R-:W-:Y:S05]  /*d8c0*/  BSYNC B1 ;  /* 0x0000000000017941 */ /* 0x000fea0003800000 */
.L_x_5204:
        /* <DEDUP_REMOVED lines=46> */
.L_x_5209:
[----:B------:R-:W-:Y:S05]  /*dbb0*/  BSYNC B0 ;  /* 0x0000000000007941 */ /* 0x000fea0003800000 */
.L_x_5208:
[----:B-----5:R1:W-:Y:S01]  /*dbc0*/  STS.128 [R213+0x5800], R16 ;  /* 0x00580010d5007388 */ /* 0x0203e20000000c00 */
[----:B------:R-:W-:Y:S05]  /*dbd0*/  BRA `(.L_x_5199) ;  /* 0x0000004c000c7947 */ /* 0x000fea0003800000 */
.L_x_5162:
        /* <DEDUP_REMOVED lines=89> */
.L_x_5215:
[----:B------:R-:W-:Y:S05]  /*e170*/  BSYNC B0 ;  /* 0x0000000000007941 */ /* 0x000fea0003800000 */
.L_x_5214:
[----:B-----5:R3:W-:Y:S02]  /*e180*/  STS.128 [R213], R32 ;  /* 0x00000020d5007388 */ /* 0x0207e40000000c00 */
.L_x_5213:
[----:B------:R-:W-:Y:S05]  /*e190*/  BSYNC B1 ;  /* 0x0000000000017941 */ /* 0x000fea0003800000 */
.L_x_5212:
        /* <DEDUP_REMOVED lines=87> */
.L_x_5219:
[----:B------:R-:W-:Y:S05]  /*e710*/  BSYNC B0 ;  /* 0x0000000000007941 */ /* 0x000fea0003800000 */
.L_x_5218:
[----:B-----5:R1:W-:Y:S02]  /*e720*/  STS.128 [R213+0x2000], R32 ;  /* 0x00200020d5007388 */ /* 0x0203e40000000c00 */
.L_x_5217:
[----:B------:R-:W-:Y:S05]  /*e730*/  BSYNC B1 ;  /* 0x0000000000017941 */ /* 0x000fea0003800000 */
.L_x_5216:
        /* <DEDUP_REMOVED lines=86> */
.L_x_5221:
[----:B------:R-:W-:Y:S05]  /*eca0*/  BSYNC B0 ;  /* 0x0000000000007941 */ /* 0x000fea0003800000 */
.L_x_5220:
[----:B-----5:R3:W-:Y:S02]  /*ecb0*/  STS.128 [R213+0x4000], R32 ;  /* 0x00400020d5007388 */ /* 0x0207e40000000c00 */
.L_x_5211:
[----:B------:R-:W-:Y:S05]  /*ecc0*/  BSYNC B2 ;  /* 0x0000000000027941 */ /* 0x000fea0003800000 */
.L_x_5210:
        /* <DEDUP_REMOVED lines=92> */
.L_x_5227:
[----:B------:R-:W-:Y:S05]  /*f290*/  BSYNC B0 ;  /* 0x0000000000007941 */ /* 0x000fea0003800000 */
.L_x_5226:
[----:B-----5:R3:W-:Y:S02]  /*f2a0*/  STS.128 [R213+0x800], R32 ;  /* 0x00080020d5007388 */ /* 0x0207e40000000c00 */
.L_x_5225:
[----:B------:R-:W-:Y:S05]  /*f2b0*/  BSYNC B1 ;  /* 0x0000000000017941 */ /* 0x000fea0003800000 */
.L_x_5224:
        /* <DEDUP_REMOVED lines=87> */
.L_x_5231:
[----:B------:R-:W-:Y:S05]  /*f830*/  BSYNC B0 ;  /* 0x0000000000007941 */ /* 0x000fea0003800000 */
.L_x_5230:
[----:B-----5:R3:W-:Y:S02]  /*f840*/  STS.128 [R213+0x2800], R32 ;  /* 0x00280020d5007388 */ /* 0x0207e40000000c00 */
.L_x_5229:
[----:B------:R-:W-:Y:S05]  /*f850*/  BSYNC B1 ;  /* 0x0000000000017941 */ /* 0x000fea0003800000 */
.L_x_5228:
        /* <DEDUP_REMOVED lines=86> */
.L_x_5233:
[----:B------:R-:W-:Y:S05]  /*fdc0*/  BSYNC B0 ;  /* 0x0000000000007941 */ /* 0x000fea0003800000 */
.L_x_5232:
[----:B-----5:R3:W-:Y:S02]  /*fdd0*/  STS.128 [R213+0x4800], R32 ;  /* 0x00480020d5007388 */ /* 0x0207e40000000c00 */
.L_x_5223:
[----:B------:R-:W-:Y:S05]  /*fde0*/  BSYNC B2 ;  /* 0x0000000000027941 */ /* 0x000fea0003800000 */
.L_x_5222:
        /* <DEDUP_REMOVED lines=92> */
.L_x_5239:
[----:B------:R-:W-:Y:S05]  /*103b0*/  BSYNC B0 ;  /* 0x0000000000007941 */ /* 0x000fea0003800000 */
.L_x_5238:
[----:B-----5:R3:W-:Y:S02]  /*103c0*/  STS.128 [R213+0x1000], R32 ;  /* 0x00100020d5007388 */ /* 0x0207e40000000c00 */
.L_x_5237:
[----:B------:R-:W-:Y:S05]  /*103d0*/  BSYNC B1 ;  /* 0x0000000000017941 */ /* 0x000fea0003800000 */
.L_x_5236:
        /* <DEDUP_REMOVED lines=87> */
.L_x_5243:
[----:B------:R-:W-:Y:S05]  /*10950*/  BSYNC B0 ;  /* 0x0000000000007941 */ /* 0x000fea0003800000 */
.L_x_5242:
[----:B-----5:R3:W-:Y:S02]  /*10960*/  STS.128 [R213+0x3000], R32 ;  /* 0x00300020d5007388 */ /* 0x0207e40000000c00 */
.L_x_5241:
[----:B------:R-:W-:Y:S05]  /*10970*/  BSYNC B1 ;  /* 0x0000000000017941 */ /* 0x000fea0003800000 */
.L_x_5240:
        /* <DEDUP_REMOVED lines=86> */
.L_x_5245:
[----:B------:R-:W-:Y:S05]  /*10ee0*/  BSYNC B0 ;  /* 0x0000000000007941 */ /* 0x000fea0003800000 */
.L_x_5244:
[----:B-----5:R3:W-:Y:S02]  /*10ef0*/  STS.128 [R213+0x5000], R32 ;  /* 0x00500020d5007388 */ /* 0x0207e40000000c00 */
.L_x_5235:
[----:B------:R-:W-:Y:S05]  /*10f00*/  BSYNC B2 ;  /* 0x0000000000027941 */ /* 0x000fea0003800000 */
.L_x_5234:
        /* <DEDUP_REMOVED lines=94> */
.L_x_5249:
[----:B------:R-:W-:Y:S05]  /*114f0*/  BSYNC B0 ;  /* 0x0000000000007941 */ /* 0x000fea0003800000 */
.L_x_5248:
[----:B-----5:R1:W-:Y:S02]  /*11500*/  STS.128 [R213+0x1800], R20 ;  /* 0x00180014d5007388 */ /* 0x0203e40000000c00 */
.L_x_5247:
[----:B------:R-:W-:Y:S05]  /*11510*/  BSYNC B1 ;  /* 0x0000000000017941 */ /* 0x000fea0003800000 */
.L_x_5246:
        /* <DEDUP_REMOVED lines=88> */
.L_x_5253:
[----:B------:R-:W-:Y:S05]  /*11aa0*/  BSYNC B0 ;  /* 0x0000000000007941 */ /* 0x000fea0003800000 */
.L_x_5252:
[----:B-----5:R1:W-:Y:S02]  /*11ab0*/  STS.128 [R213+0x3800], R20 ;  /* 0x00380014d5007388 */ /* 0x0203e40000000c00 */
.L_x_5251:
[----:B------:R-:W-:Y:S05]  /*11ac0*/  BSYNC B1 ;  /* 0x0000000000017941 */ /* 0x000fea0003800000 */
.L_x_5250:
        /* <DEDUP_REMOVED lines=24> */
[----:B-1----:R-:W3:Y:S03]  /*11c50*/  LD.E.128 R16, desc[UR6][R16.64] ;  /* 0x0000000610107980 */ /* 0x002ee6000c101d00 */
        /* <DEDUP_REMOVED lines=64> */
.L_x_5255:
[----:B------:R-:W-:Y:S05]  /*12060*/  BSYNC B0 ;  /* 0x0000000000007941 */ /* 0x000fea0003800000 */
.L_x_5254:
[----:B-----5:R1:W-:Y:S01]  /*12070*/  STS.128 [R213+0x5800], R20 ;  /* 0x00580014d5007388 */ /* 0x0203e20000000c00 */
[----:B------:R-:W-:Y:S05]  /*12080*/  BRA `(.L_x_5199) ;  /* 0x0000000400e07947 */ /* 0x000fea0003800000 */
.L_x_5161:
        /* <DEDUP_REMOVED lines=35> */
.L_x_5257:
[----:B------:R-:W-:Y:S05]  /*122c0*/  BSYNC B0 ;  /* 0x0000000000007941 */ /* 0x000fea0003800000 */
.L_x_5256:
        /* <DEDUP_REMOVED lines=27> */
.L_x_5259:
[----:B------:R-:W-:Y:S05]  /*12480*/  BSYNC B0 ;  /* 0x0000000000007941 */ /* 0x000fea0003800000 */
.L_x_5258:
        /* <DEDUP_REMOVED lines=27> */
.L_x_5261:
[----:B------:R-:W-:Y:S05]  /*12640*/  BSYNC B0 ;  /* 0x0000000000007941 */ /* 0x000fea0003800000 */
.L_x_5260:
        /* <DEDUP_REMOVED lines=28> */
.L_x_5199:
[----:B------:R-:W-:Y:S05]  /*12810*/  BSYNC B3 ;  /* 0x0000000000037941 */ /* 0x000fea0003800000 */
.L_x_5160:
[----:B------:R-:W-:Y:S01]  /*12820*/  VIADD R9, R135, 0xffffffff ;  /* 0xffffffff87097836 */ /* 0x000fe20000000000 */
[----:B------:R-:W-:Y:S01]  /*12830*/  BSSY B0, `(.L_x_5262) ;  /* 0x0000020000007945 */ /* 0x000fe20003800000 */
[----:B------:R-:W-:-:S03]  /*12840*/  LOP3.LUT R215, R76, 0xff, RZ, 0xc0, !PT ;  /* 0x000000ff4cd77812 */ /* 0x000fc600078ec0ff */
[----:B--2-4-:R-:W-:-:S05]  /*12850*/  SHF.L.U32 R2, R9, 0x6, RZ ;  /* 0x0000000609027819 */ /* 0x014fca00000006ff */
        /* <DEDUP_REMOVED lines=28> */
.L_x_5264:
[----:B------:R2:W-:Y:S02]  /*12a20*/  STS.128 [R213+0xa000], RZ ;  /* 0x00a000ffd5007388 */ /* 0x0005e40000000c00 */
.L_x_5263:
[----:B------:R-:W-:Y:S05]  /*12a30*/  BSYNC B0 ;  /* 0x0000000000007941 */ /* 0x000fea0003800000 */
.L_x_5262:
        /* <DEDUP_REMOVED lines=31> */
.L_x_5267:
[----:B------:R3:W-:Y:S02]  /*12c30*/  STS.128 [R213+0xa800], RZ ;  /* 0x00a800ffd5007388 */ /* 0x0007e40000000c00 */
.L_x_5266:
[----:B------:R-:W-:Y:S05]  /*12c40*/  BSYNC B0 ;  /* 0x0000000000007941 */ /* 0x000fea0003800000 */
.L_x_5265:
        /* <DEDUP_REMOVED lines=33> */
.L_x_5270:
[----:B------:R3:W-:Y:S02]  /*12e60*/  STS.128 [R213+0xb000], RZ ;  /* 0x00b000ffd5007388 */ /* 0x0007e40000000c00 */
.L_x_5269:
[----:B------:R-:W-:Y:S05]  /*12e70*/  BSYNC B0 ;  /* 0x0000000000007941 */ /* 0x000fea0003800000 */
.L_x_5268:
        /* <DEDUP_REMOVED lines=35> */
.L_x_5272:
[----:B------:R-:W-:Y:S05]  /*130b0*/  BSYNC B0 ;  /* 0x0000000000007941 */ /* 0x000fea0003800000 */
.L_x_5271:
[----:B-1----:R-:W2:Y:S04]  /*130c0*/  LD.E.64 R16, desc[UR6][R10.64+0x1c0] ;  /* 0x0001c0060a107980 */ /* 0x002ea8000c101b00 */
[----:B---34-:R-:W3:Y:S01]  /*130d0*/  LD.E.64 R12, desc[UR6][R10.64+0x1b8] ;  /* 0x0001b8060a0c7980 */ /* 0x018ee2000c101b00 */
[----:B------:R-:W-:-:S03]  /*130e0*/  MOV R172, R214 ;  /* 0x000000d600ac7202 */ /* 0x000fc60000000f00 */
[----:B------:R-:W4:Y:S04]  /*130f0*/  LD.E R4, desc[UR6][R10.64+0xd8] ;  /* 0x0000d8060a047980 */ /* 0x000f28000c101900 */
[----:B------:R-:W0:Y:S01]  /*13100*/  LDGDEPBAR ;  /* 0x00000000000079af */ /* 0x000e220000000000 */
[----:B--2---:R-:W-:Y:S02]  /*13110*/  IMAD R3, R17, R211, RZ ;  /* 0x000000d311037224 */ /* 0x004fe400078e02ff */
[----:B------:R-:W-:-:S04]  /*13120*/  IMAD.WIDE.U32 R14, R211, R16, R172 ;  /* 0x00000010d30e7225 */ /* 0x000fc800078e00ac */
[----:B------:R-:W-:Y:S01]  /*13130*/  IMAD R3, R16, R74, R3 ;  /* 0x0000004a10037224 */ /* 0x000fe200078e0203 */
[----:B---3--:R-:W-:-:S04]  /*13140*/  LEA R12, P0, R14, R12, 0x2 ;  /* 0x0000000c0e0c7211 */ /* 0x008fc800078010ff */
[----:B------:R-:W-:-:S04]  /*13150*/  IADD3 R3, R15, R3, RZ ;  /* 0x000000030f037210 */ /* 0x000fc80007ffe0ff */
[----:B------:R-:W-:-:S05]  /*13160*/  LEA.HI.X R13, R14, R13, R3, 0x2, P0 ;  /* 0x0000000d0e0d7211 */ /* 0x000fca00000f1403 */
[----:B------:R-:W2:Y:S01]  /*13170*/  LD.E R3, desc[UR6][R12.64] ;  /* 0x000000060c037980 */ /* 0x000ea2000c101900 */
[----:B------:R-:W-:-:S04]  /*13180*/  DEPBAR.LE SB0, 0x0 ;  /* 0x000080000000791a */ /* 0x000fc80000000000 */
[----:B------:R-:W-:Y:S01]  /*13190*/  BAR.SYNC.DEFER_BLOCKING 0x0 ;  /* 0x0000000000007b1d */ /* 0x000fe20000010000 */
[----:B------:R-:W-:-:S05]  /*131a0*/  ISETP.GE.AND P0, PT, R170, R5, PT ;  /* 0x00000005aa00720c */ /* 0x000fca0003f06270 */
[----:B----4-:R-:W2:Y:S01]  /*131b0*/  MUFU.RCP R4, R4 ;  /* 0x0000000400047308 */ /* 0x010ea20000001000 */
[----:B------:R-:W-:Y:S07]  /*131c0*/  BSSY B0, `(.L_x_5273) ;  /* 0x000001c000007945 */ /* 0x000fee0003800000 */
[----:B------:R1:W-:Y:S04]  /*131d0*/  @P0 STS.128 [R213+0xc000], RZ ;  /* 0x00c000ffd5000388 */ /* 0x0003e80000000c00 */
[----:B------:R1:W-:Y:S04]  /*131e0*/  @P0 STS.128 [R213+0xe000], RZ ;  /* 0x00e000ffd5000388 */ /* 0x0003e80000000c00 */
[----:B------:R1:W-:Y:S01]  /*131f0*/  @P0 STS.128 [R213+0x10000], RZ ;  /* 0x010000ffd5000388 */ /* 0x0003e20000000c00 */
[----:B--2---:R-:W-:Y:S01]  /*13200*/  FMUL.FTZ R3, R3, R4 ;  /* 0x0000000403037220 */ /* 0x004fe20000410000 */
        /* <DEDUP_REMOVED lines=22> */
.L_x_5275:
[----:B------:R3:W-:Y:S02]  /*13370*/  STS.128 [R213+0x10000], RZ ;  /* 0x010000ffd5007388 */ /* 0x0007e40000000c00 */
.L_x_5274:
[----:B------:R-:W-:Y:S05]  /*13380*/  BSYNC B0 ;  /* 0x0000000000007941 */ /* 0x000fea0003800000 */
.L_x_5273:
        /* <DEDUP_REMOVED lines=9> */
[----:B-1----:R-:W-:-:S05]  /*13420*/  IADD3 R13, P2, R202, R162, RZ ;  /* 0x000000a2ca0d7210 */ /* 0x002fca0007f5e0ff */
[----:B------:R-:W-:-:S04]  /*13430*/  IMAD.X R7, R203, 0x1, R167, P2 ;  /* 0x00000001cb077824 */ /* 0x000fc800010e06a7 */
        /* <DEDUP_REMOVED lines=23> */
.L_x_5278:
[----:B------:R1:W-:Y:S02]  /*135b0*/  STS.128 [R213+0x10800], RZ ;  /* 0x010800ffd5007388 */ /* 0x0003e40000000c00 */
.L_x_5277:
[----:B------:R-:W-:Y:S05]  /*135c0*/  BSYNC B0 ;  /* 0x0000000000007941 */ /* 0x000fea0003800000 */
.L_x_5276:
        /* <DEDUP_REMOVED lines=10> */
[C---:B-1----:R-:W-:Y:S02]  /*13670*/  LEA R13, P2, R64.reuse, R162, 0x5 ;  /* 0x000000a2400d7211 */ /* 0x042fe400078428ff */
        /* <DEDUP_REMOVED lines=25> */
.L_x_5281:
[----:B------:R1:W-:Y:S02]  /*13810*/  STS.128 [R213+0x11000], RZ ;  /* 0x011000ffd5007388 */ /* 0x0003e40000000c00 */
.L_x_5280:
[----:B------:R-:W-:Y:S05]  /*13820*/  BSYNC B0 ;  /* 0x0000000000007941 */ /* 0x000fea0003800000 */
.L_x_5279:
        /* <DEDUP_REMOVED lines=46> */
.L_x_5283:
[----:B------:R-:W-:Y:S05]  /*13b10*/  BSYNC B0 ;  /* 0x0000000000007941 */ /* 0x000fea0003800000 */
.L_x_5282:
[----:B------:R-:W-:Y:S01]  /*13b20*/  LDSM.16.M88.4 R76, [R197] ;  /* 0x00000000c54c783b */ /* 0x000fe20000000200 */
[----:B------:R-:W-:Y:S01]  /*13b30*/  R2P PR, R71, 0x6 ;  /* 0x0000000647007804 */ /* 0x000fe20000000000 */
[----:B------:R-:W-:Y:S01]  /*13b40*/  VIADD R0, R196, 0x6000 ;  /* 0x00006000c4007836 */ /* 0x000fe20000000000 */
[-C--:B------:R-:W-:Y:S01]  /*13b50*/  LEA R195, R56, R197.reuse, 0x1 ;  /* 0x000000c538c37211 */ /* 0x080fe200078e08ff */
[----:B------:R-:W2:Y:S01]  /*13b60*/  LDSM.16.M88.4 R28, [R196+0x7000] ;  /* 0x00700000c41c783b */ /* 0x000ea20000000200 */
[----:B------:R-:W-:Y:S01]  /*13b70*/  VIADD R194, R196, 0x6020 ;  /* 0x00006020c4c27836 */ /* 0x000fe20000000000 */
[C---:B------:R-:W-:Y:S01]  /*13b80*/  LEA R193, R54.reuse, R197, 0x1 ;  /* 0x000000c536c17211 */ /* 0x040fe200078e08ff */
[----:B-1----:R-:W-:Y:S01]  /*13b90*/  IMAD.MOV.U32 R5, RZ, RZ, 0x40 ;  /* 0x00000040ff057424 */ /* 0x002fe200078e00ff */
[----:B------:R-:W1:Y:S01]  /*13ba0*/  LDSM.16.M88.4 R44, [R196+0x6000] ;  /* 0x00600000c42c783b */ /* 0x000e620000000200 */
[----:B------:R-:W-:Y:S01]  /*13bb0*/  IMAD R192, R54, 0x2, R195 ;  /* 0x0000000236c07824 */ /* 0x000fe200078e02c3 */
[----:B------:R-:W-:Y:S01]  /*13bc0*/  ISETP.GT.AND P4, PT, R9, R206, PT ;  /* 0x000000ce0900720c */ /* 0x000fe20003f84270 */
[----:B------:R-:W-:Y:S01]  /*13bd0*/  BSSY B1, `(.L_x_5284) ;  /* 0x000015a000017945 */ /* 0x000fe20003800000 */
[----:B------:R-:W3:Y:S01]  /*13be0*/  LDSM.16.M88.4 R36, [R196+0x6800] ;  /* 0x00680000c424783b */ /* 0x000ee20000000200 */
[----:B------:R-:W-:Y:S01]  /*13bf0*/  SEL R5, R5, 0xffffffc0, !P2 ;  /* 0xffffffc005057807 */ /* 0x000fe20005000000 */
[----:B------:R-:W-:Y:S01]  /*13c00*/  @P1 VIADD R194, R0, 0xffffffe0 ;  /* 0xffffffe000c21836 */ /* 0x000fe20000000000 */
[----:B------:R-:W-:Y:S01]  /*13c10*/  LOP3.LUT R57, R57, 0x3, RZ, 0xc0, !PT ;  /* 0x0000000339397812 */ /* 0x000fe200078ec0ff */
[----:B------:R-:W4:Y:S02]  /*13c20*/  LDSM.16.M88.4 R88, [R196+0x7800] ;  /* 0x00780000c458783b */ /* 0x000f240000000200 */
[----:B------:R-:W-:Y:S01]  /*13c30*/  IMAD.IADD R191, R196, 0x1, R5 ;  /* 0x00000001c4bf7824 */ /* 0x000fe200078e0205 */
[----:B------:R-:W-:Y:S01]  /*13c40*/  IADD3 R187, R5, R194, RZ ;  /* 0x000000c205bb7210 */ /* 0x000fe20007ffe0ff */
[----:B------:R-:W-:Y:S01]  /*13c50*/  LDSM.16.M88.4 R80, [R195] ;  /* 0x00000000c350783b */ /* 0x000fe20000000200 */
[C---:B------:R-:W-:Y:S01]  /*13c60*/  IADD3 R190, R194.reuse, 0x800, RZ ;  /* 0x00000800c2be7810 */ /* 0x040fe20007ffe0ff */
[C---:B------:R-:W-:Y:S01]  /*13c70*/  VIADD R189, R194.reuse, 0x1000 ;  /* 0x00001000c2bd7836 */ /* 0x040fe20000000000 */
[C---:B------:R-:W-:Y:S01]  /*13c80*/  IADD3 R188, R194.reuse, 0x1800, RZ ;  /* 0x00001800c2bc7810 */ /* 0x040fe20007ffe0ff */
[----:B------:R-:W4:Y:S01]  /*13c90*/  LDSM.16.M88.4 R12, [R194+0x1000] ;  /* 0x00100000c20c783b */ /* 0x000f220000000200 */
[C---:B------:R-:W-:Y:S01]  /*13ca0*/  VIADD R186, R194.reuse, 0x2000 ;  /* 0x00002000c2ba7836 */ /* 0x040fe20000000000 */
[C---:B------:R-:W-:Y:S01]  /*13cb0*/  IADD3 R185, R194.reuse, 0x2800, RZ ;  /* 0x00002800c2b97810 */ /* 0x040fe20007ffe0ff */
[C---:B------:R-:W-:Y:S01]  /*13cc0*/  VIADD R184, R194.reuse, 0x3000 ;  /* 0x00003000c2b87836 */ /* 0x040fe20000000000 */
[----:B------:R-:W4:Y:S01]  /*13cd0*/  LDSM.16.M88.4 R72, [R194] ;  /* 0x00000000c248783b */ /* 0x000f220000000200 */
[C---:B------:R-:W-:Y:S01]  /*13ce0*/  IADD3 R183, R194.reuse, 0x3800, RZ ;  /* 0x00003800c2b77810 */ /* 0x040fe20007ffe0ff */
[C---:B------:R-:W-:Y:S01]  /*13cf0*/  VIADD R182, R194.reuse, 0x4000 ;  /* 0x00004000c2b67836 */ /* 0x040fe20000000000 */
[C---:B-----5:R-:W-:Y:S01]  /*13d00*/  IADD3 R181, R194.reuse, 0x4800, RZ ;  /* 0x00004800c2b57810 */ /* 0x060fe20007ffe0ff */
[----:B------:R-:W4:Y:S01]  /*13d10*/  LDSM.16.M88.4 R16, [R194+0x800] ;  /* 0x00080000c210783b */ /* 0x000f220000000200 */
[C---:B------:R-:W-:Y:S01]  /*13d20*/  VIADD R180, R194.reuse, 0x5000 ;  /* 0x00005000c2b47836 */ /* 0x040fe20000000000 */
[----:B------:R-:W-:-:S02]  /*13d30*/  IADD3 R138, R194, 0x5800, RZ ;  /* 0x00005800c28a7810 */ /* 0x000fc40007ffe0ff */
[----:B------:R-:W4:Y:S04]  /*13d40*/  LDSM.16.M88.4 R92, [R194+0x1800] ;  /* 0x00180000c25c783b */ /* 0x000f280000000200 */
[----:B------:R-:W-:Y:S01]  /*13d50*/  LDSM.16.M88.4 R84, [R193] ;  /* 0x00000000c154783b */ /* 0x000fe20000000200 */
[C---:B--2---:R-:W-:Y:S03]  /*13d60*/  HMMA.16816.F32.BF16 R32, R76.reuse, R28, RZ ;  /* 0x0000001c4c20723c */ /* 0x044fe600000418ff */
[----:B------:R-:W2:Y:S04]  /*13d70*/  LDSM.16.M88.4 R20, [R191+0x7000] ;  /* 0x00700000bf14783b */ /* 0x000ea80000000200 */
[----:B------:R-:W2:Y:S01]  /*13d80*/  LDSM.16.M88.4 R60, [R191+0x6800] ;  /* 0x00680000bf3c783b */ /* 0x000ea20000000200 */
[C---:B-1----:R-:W-:Y:S03]  /*13d90*/  HMMA.16816.F32.BF16 R48, R76.reuse, R44, RZ ;  /* 0x0000002c4c30723c */ /* 0x042fe600000418ff */
[----:B------:R-:W1:Y:S03]  /*13da0*/  LDSM.16.M88.4 R64, [R191+0x6000] ;  /* 0x00600000bf40783b */ /* 0x000e660000000200 */
[C---:B---3--:R-:W-:Y:S01]  /*13db0*/  HMMA.16816.F32.BF16 R40, R76.reuse, R36, RZ ;  /* 0x000000244c28723c */ /* 0x048fe200000418ff */
[----:B------:R-:W-:Y:S04]  /*13dc0*/  LDSM.16.M88.4 R4, [R187+0x1000] ;  /* 0x00100000bb04783b */ /* 0x000fe80000000200 */
[----:B------:R-:W0:Y:S01]  /*13dd0*/  LDGDEPBAR ;  /* 0x00000000000079af */ /* 0x000e220000000000 */
[C---:B------:R-:W-:Y:S06]  /*13de0*/  HMMA.16816.F32.BF16 R44, R76.reuse, R46, RZ ;  /* 0x0000002e4c2c723c */ /* 0x040fec00000418ff */
[C---:B------:R-:W-:Y:S06]  /*13df0*/  HMMA.16816.F32.BF16 R36, R76.reuse, R38, RZ ;  /* 0x000000264c24723c */ /* 0x040fec00000418ff */
[C---:B------:R-:W-:Y:S06]  /*13e00*/  HMMA.16816.F32.BF16 R28, R76.reuse, R30, RZ ;  /* 0x0000001e4c1c723c */ /* 0x040fec00000418ff */
[C---:B----4-:R-:W-:Y:S06]  /*13e10*/  HMMA.16816.F32.BF16 R24, R76.reuse, R88, RZ ;  /* 0x000000584c18723c */ /* 0x050fec00000418ff */
[----:B------:R-:W-:Y:S01]  /*13e20*/  HMMA.16816.F32.BF16 R76, R76, R90, RZ ;  /* 0x0000005a4c4c723c */ /* 0x000fe200000418ff */
[----:B------:R-:W3:Y:S05]  /*13e30*/  LDSM.16.M88.4 R88, [R191+0x7800] ;  /* 0x00780000bf58783b */ /* 0x000eea0000000200 */
[C---:B------:R-:W-:Y:S06]  /*13e40*/  HMMA.16816.F32.BF16 R32, R80.reuse, R12, R32 ;  /* 0x0000000c5020723c */ /* 0x040fec0000041820 */
[C---:B------:R-:W-:Y:S06]  /*13e50*/  HMMA.16816.F32.BF16 R48, R80.reuse, R72, R48 ;  /* 0x000000485030723c */ /* 0x040fec0000041830 */
[C---:B------:R-:W-:Y:S01]  /*13e60*/  HMMA.16816.F32.BF16 R44, R80.reuse, R74, R44 ;  /* 0x0000004a502c723c */ /* 0x040fe2000004182c */
[----:B------:R-:W4:Y:S05]  /*13e70*/  LDSM.16.M88.4 R72, [R192] ;  /* 0x00000000c048783b */ /* 0x000f2a0000000200 */
[C---:B------:R-:W-:Y:S06]  /*13e80*/  HMMA.16816.F32.BF16 R40, R80.reuse, R16, R40 ;  /* 0x000000105028723c */ /* 0x040fec0000041828 */
[C---:B------:R-:W-:Y:S01]  /*13e90*/  HMMA.16816.F32.BF16 R36, R80.reuse, R18, R36 ;  /* 0x000000125024723c */ /* 0x040fe20000041824 */
[----:B------:R-:W-:Y:S05]  /*13ea0*/  LDSM.16.M88.4 R16, [R187] ;  /* 0x00000000bb10783b */ /* 0x000fea0000000200 */
[C---:B------:R-:W-:Y:S01]  /*13eb0*/  HMMA.16816.F32.BF16 R28, R80.reuse, R14, R28 ;  /* 0x0000000e501c723c */ /* 0x040fe2000004181c */
[----:B------:R-:W4:Y:S05]  /*13ec0*/  LDSM.16.M88.4 R12, [R187+0x800] ;  /* 0x00080000bb0c783b */ /* 0x000f2a0000000200 */
[C---:B------:R-:W-:Y:S06]  /*13ed0*/  HMMA.16816.F32.BF16 R24, R80.reuse, R92, R24 ;  /* 0x0000005c5018723c */ /* 0x040fec0000041818 */
[----:B------:R-:W-:Y:S01]  /*13ee0*/  HMMA.16816.F32.BF16 R76, R80, R94, R76 ;  /* 0x0000005e504c723c */ /* 0x000fe2000004184c */
[----:B------:R-:W4:Y:S04]  /*13ef0*/  LDSM.16.M88.4 R92, [R187+0x1800] ;  /* 0x00180000bb5c783b */ /* 0x000f280000000200 */
[----:B------:R-:W-:Y:S01]  /*13f00*/  LDSM.16.M88.4 R80, [R197+0x2000] ;  /* 0x00200000c550783b */ /* 0x000fe20000000200 */
[C---:B--2---:R-:W-:Y:S06]  /*13f10*/  HMMA.16816.F32.BF16 R32, R84.reuse, R20, R32 ;  /* 0x000000145420723c */ /* 0x044fec0000041820 */
[C---:B------:R-:W-:Y:S06]  /*13f20*/  HMMA.16816.F32.BF16 R40, R84.reuse, R60, R40 ;  /* 0x0000003c5428723c */ /* 0x040fec0000041828 */
[C---:B------:R-:W-:Y:S01]  /*13f30*/  HMMA.16816.F32.BF16 R36, R84.reuse, R62, R36 ;  /* 0x0000003e5424723c */ /* 0x040fe20000041824 */
[----:B------:R-:W-:Y:S05]  /*13f40*/  LDSM.16.M88.4 R60, [R196+0x8800] ;  /* 0x00880000c43c783b */ /* 0x000fea0000000200 */
[C---:B------:R-:W-:Y:S01]  /*13f50*/  HMMA.16816.F32.BF16 R28, R84.reuse, R22, R28 ;  /* 0x00000016541c723c */ /* 0x040fe2000004181c */
[----:B------:R-:W2:Y:S05]  /*13f60*/  LDSM.16.M88.4 R20, [R196+0x9000] ;  /* 0x00900000c414783b */ /* 0x000eaa0000000200 */
        /* <DEDUP_REMOVED lines=9> */
[C---:B------:R-:W-:Y:S01]  /*14000*/  HMMA.16816.F32.BF16 R36, R72.reuse, R14, R36 ;  /* 0x0000000e4824723c */ /* 0x040fe20000041824 */
[----:B------:R-:W-:Y:S05]  /*14010*/  LDSM.16.M88.4 R12, [R194+0x2800] ;  /* 0x00280000c20c783b */ /* 0x000fea0000000200 */
[C---:B------:R-:W-:Y:S01]  /*14020*/  HMMA.16816.F32.BF16 R28, R72.reuse, R6, R28 ;  /* 0x00000006481c723c */ /* 0x040fe2000004181c */
[----:B------:R-:W4:Y:S05]  /*14030*/  LDSM.16.M88.4 R4, [R194+0x3000] ;  /* 0x00300000c204783b */ /* 0x000f2a0000000200 */
        /* <DEDUP_REMOVED lines=34> */
[C---:B-1----:R-:W-:Y:S06]  /*14260*/  HMMA.16816.F32.BF16 R40, R60.reuse, R64, R40 ;  /* 0x000000403c28723c */ /* 0x042fec0000041828 */
[C---:B------:R-:W-:Y:S01]  /*14270*/  HMMA.16816.F32.BF16 R36, R60.reuse, R66, R36 ;  /* 0x000000423c24723c */ /* 0x040fe20000041824 */
[----:B------:R-:W-:Y:S05]  /*14280*/  LDSM.16.M88.4 R64, [R196+0xb000] ;  /* 0x00b00000c440783b */ /* 0x000fea0000000200 */
[C---:B------:R-:W-:Y:S01]  /*14290*/  HMMA.16816.F32.BF16 R28, R60.reuse, R22, R28 ;  /* 0x000000163c1c723c */ /* 0x040fe2000004181c */
[----:B------:R-:W1:Y:S05]  /*142a0*/  LDSM.16.M88.4 R20, [R197+0x4000] ;  /* 0x00400000c514783b */ /* 0x000e6a0000000200 */
[C---:B------:R-:W-:Y:S06]  /*142b0*/  HMMA.16816.F32.BF16 R48, R60.reuse, R72, R48 ;  /* 0x000000483c30723c */ /* 0x040fec0000041830 */
        /* <DEDUP_REMOVED lines=43> */
[----:B------:R-:W4:Y:S01]  /*14570*/  LDSM.16.M88.4 R84, [R187+0x5800] ;  /* 0x00580000bb54783b */ /* 0x000f220000000200 */
[----:B------:R-:W-:-:S04]  /*14580*/  DEPBAR.LE SB0, 0x0 ;  /* 0x000080000000791a */ /* 0x000fc80000000000 */
[C---:B-1----:R-:W-:Y:S06]  /*14590*/  HMMA.16816.F32.BF16 R32, R80.reuse, R64, R32 ;  /* 0x000000405020723c */ /* 0x042fec0000041820 */
[C---:B------:R-:W-:Y:S06]  /*145a0*/  HMMA.16816.F32.BF16 R48, R80.reuse, R76, R48 ;  /* 0x0000004c5030723c */ /* 0x040fec0000041830 */
[C---:B------:R-:W-:Y:S06]  /*145b0*/  HMMA.16816.F32.BF16 R44, R80.reuse, R78, R44 ;  /* 0x0000004e502c723c */ /* 0x040fec000004182c */
[C---:B--2---:R-:W-:Y:S06]  /*145c0*/  HMMA.16816.F32.BF16 R40, R80.reuse, R72, R40 ;  /* 0x000000485028723c */ /* 0x044fec0000041828 */
[C---:B------:R-:W-:Y:S06]  /*145d0*/  HMMA.16816.F32.BF16 R36, R80.reuse, R74, R36 ;  /* 0x0000004a5024723c */ /* 0x040fec0000041824 */
[C---:B------:R-:W-:Y:S06]  /*145e0*/  HMMA.16816.F32.BF16 R28, R80.reuse, R66, R28 ;  /* 0x00000042501c723c */ /* 0x040fec000004181c */
[C---:B---3--:R-:W-:Y:S06]  /*145f0*/  HMMA.16816.F32.BF16 R24, R80.reuse, R60, R24 ;  /* 0x0000003c5018723c */ /* 0x048fec0000041818 */
[----:B------:R-:W-:Y:S06]  /*14600*/  HMMA.16816.F32.BF16 R88, R80, R62, R88 ;  /* 0x0000003e5058723c */ /* 0x000fec0000041858 */
[C---:B----4-:R-:W-:Y:S06]  /*14610*/  HMMA.16816.F32.BF16 R32, R20.reuse, R4, R32 ;  /* 0x000000041420723c */ /* 0x050fec0000041820 */
[----:B------:R-:W-:Y:S01]  /*14620*/  HMMA.16816.F32.BF16 R48, R20, R16, R48 ;  /* 0x000000101430723c */ /* 0x000fe20000041830 */
[----:B------:R-:W-:-:S04]  /*14630*/  SHF.R.S32.HI R5, RZ, 0x1f, R68 ;  /* 0x0000001fff057819 */ /* 0x000fc80000011444 */
[----:B------:R-:W-:Y:S01]  /*14640*/  LEA.HI R5, R5, R68, RZ, 0x2 ;  /* 0x0000004405057211 */ /* 0x000fe200078f10ff */
[----:B------:R-:W-:Y:S03]  /*14650*/  HMMA.16816.F32.BF16 R44, R20, R18, R44 ;  /* 0x00000012142c723c */ /* 0x000fe6000004182c */
[----:B------:R-:W-:-:S03]  /*14660*/  SHF.R.S32.HI R5, RZ, 0x2, R5 ;  /* 0x00000002ff057819 */ /* 0x000fc60000011405 */
[----:B------:R-:W-:Y:S02]  /*14670*/  HMMA.16816.F32.BF16 R40, R20, R12, R40 ;  /* 0x0000000c1428723c */ /* 0x000fe40000041828 */
[----:B------:R-:W-:-:S04]  /*14680*/  IMAD R0, R70, 0x10, R5 ;  /* 0x0000001046007824 */ /* 0x000fc800078e0205 */
[----:B------:R-:W-:Y:S01]  /*14690*/  HMMA.16816.F32.BF16 R36, R20, R14, R36 ;  /* 0x0000000e1424723c */ /* 0x000fe20000041824 */
[----:B------:R-:W-:-:S05]  /*146a0*/  IMAD.IADD R0, R69, 0x1, R0 ;  /* 0x0000000145007824 */ /* 0x000fca00078e0200 */
[C---:B------:R-:W-:Y:S06]  /*146b0*/  HMMA.16816.F32.BF16 R28, R20.reuse, R6, R28 ;  /* 0x00000006141c723c */ /* 0x040fec000004181c */
[C---:B------:R-:W-:Y:S06]  /*146c0*/  HMMA.16816.F32.BF16 R24, R20.reuse, R84, R24 ;  /* 0x000000541418723c */ /* 0x040fec0000041818 */
[----:B------:R-:W-:Y:S01]  /*146d0*/  HMMA.16816.F32.BF16 R88, R20, R86, R88 ;  /* 0x000000561458723c */ /* 0x000fe20000041858 */
[----:B------:R-:W-:Y:S06]  /*146e0*/  BAR.SYNC.DEFER_BLOCKING 0x0 ;  /* 0x0000000000007b1d */ /* 0x000fec0000010000 */
[----:B------:R-:W-:-:S02]  /*146f0*/  NOP ;  /* 0x0000000000007918 */ /* 0x000fc40000000000 */
[----:B------:R-:W-:-:S15]  /*14700*/  @!P4 BRA `(.L_x_5285) ;  /* 0x000000080098c947 */ /* 0x000fde0003800000 */
[----:B------:R-:W-:Y:S01]  /*14710*/  ISETP.NE.U32.AND P0, PT, R216, RZ, PT ;  /* 0x000000ffd800720c */ /* 0x000fe20003f05070 */
[----:B------:R-:W-:Y:S03]  /*14720*/  BSSY B0, `(.L_x_5286) ;  /* 0x0000042000007945 */ /* 0x000fe60003800000 */
[----:B------:R-:W-:-:S13]  /*14730*/  ISETP.NE.AND.EX P0, PT, R217, RZ, PT, P0 ;  /* 0x000000ffd900720c */ /* 0x000fda0003f05300 */
        /* <DEDUP_REMOVED lines=17> */
[----:B------:R-:W-:-:S03]  /*14850*/  ISETP.GE.AND P0, PT, R9, RZ, PT ;  /* 0x000000ff0900720c */ /* 0x000fc60003f06270 */
[----:B------:R-:W-:-:S04]  /*14860*/  IMAD.HI.U32 R8, R15, R4, RZ ;  /* 0x000000040f087227 */ /* 0x000fc800078e00ff */
[----:B------:R-:W-:Y:S02]  /*14870*/  IMAD.HI.U32 R12, R15, R6, RZ ;  /* 0x000000060f0c7227 */ /* 0x000fe400078e00ff */
[----:B------:R-:W2:Y:S02]  /*14880*/  LD.E.64 R14, desc[UR6][R10.64+0x20] ;  /* 0x000020060a0e7980 */ /* 0x000ea4000c101b00 */
        /* <DEDUP_REMOVED lines=10> */
[----:B------:R-:W-:-:S02]  /*14930*/  LOP3.LUT R4, R2, R13, RZ, 0x3c, !PT ;  /* 0x0000000d02047212 */ /* 0x000fc400078e3cff */
[----:B------:R-:W-:Y:S02]  /*14940*/  ISETP.NE.AND P1, PT, R13, RZ, PT ;  /* 0x000000ff0d00720c */ /* 0x000fe40003f25270 */
[----:B------:R-:W-:Y:S02]  /*14950*/  ISETP.GE.AND P2, PT, R4, RZ, PT ;  /* 0x000000ff0400720c */ /* 0x000fe40003f46270 */
[----:B------:R-:W-:-:S03]  /*14960*/  LOP3.LUT R7, RZ, R13, RZ, 0x33, !PT ;  /* 0x0000000dff077212 */ /* 0x000fc600078e33ff */
[----:B------:R-:W-:Y:S02]  /*14970*/  @P5 VIADD R8, R8, 0x1 ;  /* 0x0000000108085836 */ /* 0x000fe40000000000 */
[----:B------:R-:W-:Y:S02]  /*14980*/  @P6 IADD3 R12, R12, 0x1, RZ ;  /* 0x000000010c0c6810 */ /* 0x000fe40007ffe0ff */
[----:B------:R-:W-:-:S04]  /*14990*/  @!P0 IMAD.MOV R8, RZ, RZ, -R8 ;  /* 0x000000ffff088224 */ /* 0x000fc800078e0a08 */
[----:B------:R-:W-:Y:S02]  /*149a0*/  @!P2 IADD3 R12, -R12, RZ, RZ ;  /* 0x000000ff0c0ca210 */ /* 0x000fe40007ffe1ff */
[C---:B------:R-:W-:Y:S02]  /*149b0*/  SEL R6, R7.reuse, R8, !P1 ;  /* 0x0000000807067207 */ /* 0x040fe40004800000 */
[----:B------:R-:W-:Y:S01]  /*149c0*/  SEL R7, R7, R12, !P1 ;  /* 0x0000000c07077207 */ /* 0x000fe20004800000 */
[----:B------:R-:W3:Y:S02]  /*149d0*/  LD.E.64 R8, desc[UR6][R10.64+0x38] ;  /* 0x000038060a087980 */ /* 0x000ee4000c101b00 */
        /* <DEDUP_REMOVED lines=17> */
[----:B------:R-:W-:Y:S01]  /*14af0*/  IMAD.MOV.U32 R5, RZ, RZ, R12 ;  /* 0x000000ffff057224 */ /* 0x000fe200078e000c */
[----:B------:R-:W-:Y:S05]  /*14b00*/  BRA `(.L_x_5288) ;  /* 0x00000000000c7947 */ /* 0x000fea0003800000 */
.L_x_5287:
[----:B------:R-:W2:Y:S02]  /*14b10*/  LD.E R5, desc[UR6][R10.64+0x38] ;  /* 0x000038060a057980 */ /* 0x000ea4000c101900 */
[----:B--2---:R-:W-:-:S04]  /*14b20*/  LEA R5, -R5, RZ, 0x6 ;  /* 0x000000ff05057211 */ /* 0x004fc800078e31ff */
[----:B------:R-:W-:Y:S02]  /*14b30*/  SHF.R.S32.HI R4, RZ, 0x1f, R5 ;  /* 0x0000001fff047819 */ /* 0x000fe40000011405 */
.L_x_5288:
[----:B------:R-:W-:Y:S05]  /*14b40*/  BSYNC B0 ;  /* 0x0000000000007941 */ /* 0x000fea0003800000 */
.L_x_5286:
        /* <DEDUP_REMOVED lines=98> */
.L_x_5285:
[----:B------:R-:W-:Y:S05]  /*15170*/  BSYNC B1 ;  /* 0x0000000000017941 */ /* 0x000fea0003800000 */
.L_x_5284:
[----:B------:R2:W3:Y:S01]  /*15180*/  LD.E R169, desc[UR6][R10.64+0xdc] ;  /* 0x0000dc060aa97980 */ /* 0x0004e2000c101900 */
[----:B------:R-:W-:Y:S01]  /*15190*/  IMAD R5, R57, 0x2, R2 ;  /* 0x0000000239057824 */ /* 0x000fe200078e0202 */
[----:B------:R-:W-:-:S03]  /*151a0*/  IADD3 R4, R137, R0, -R212 ;  /* 0x0000000089047210 */ /* 0x000fc60007ffe8d4 */
[----:B-1----:R-:W-:-:S04]  /*151b0*/  VIADD R59, R5, 0x1 ;  /* 0x00000001053b7836 */ /* 0x002fc80000000000 */
[----:B------:R-:W-:Y:S02]  /*151c0*/  IMAD.IADD R8, R4, 0x1, -R59 ;  /* 0x0000000104087824 */ /* 0x000fe400078e0a3b */
[----:B------:R-:W-:-:S03]  /*151d0*/  VIADD R53, R5, 0x9 ;  /* 0x0000000905357836 */ /* 0x000fc60000000000 */
[----:B------:R-:W-:Y:S01]  /*151e0*/  IABS R8, R8 ;  /* 0x0000000800087213 */ /* 0x000fe20000000000 */
[----:B------:R-:W-:-:S03]  /*151f0*/  IMAD.IADD R2, R4, 0x1, -R53 ;  /* 0x0000000104027824 */ /* 0x000fc600078e0a35 */
[----:B------:R-:W-:Y:S02]  /*15200*/  I2FP.F32.S32 R8, R8 ;  /* 0x0000000800087245 */ /* 0x000fe40000201400 */
[----:B------:R-:W-:-:S03]  /*15210*/  IABS R2, R2 ;  /* 0x0000000200027213 */ /* 0x000fc60000000000 */
[----:B------:R-:W-:Y:S01]  /*15220*/  FFMA.FTZ R8, -R3, R8, R49 ;  /* 0x0000000803087223 */ /* 0x000fe20000010131 */
[C---:B------:R-:W-:Y:S01]  /*15230*/  VIADD R49, R5.reuse, 0x11 ;  /* 0x0000001105317836 */ /* 0x040fe20000000000 */
[----:B------:R-:W-:Y:S01]  /*15240*/  I2FP.F32.S32 R2, R2 ;  /* 0x0000000200027245 */ /* 0x000fe20000201400 */
[C---:B------:R-:W-:Y:S02]  /*15250*/  VIADD R15, R5.reuse, 0x20 ;  /* 0x00000020050f7836 */ /* 0x040fe40000000000 */
[C---:B------:R-:W-:Y:S02]  /*15260*/  IMAD.IADD R12, R4.reuse, 0x1, -R49 ;  /* 0x00000001040c7824 */ /* 0x040fe400078e0a31 */
[----:B------:R-:W-:Y:S02]  /*15270*/  VIADD R13, R5, 0x21 ;  /* 0x00000021050d7836 */ /* 0x000fe40000000000 */
[----:B------:R-:W-:Y:S01]  /*15280*/  FFMA.FTZ R21, -R3, R2, R45 ;  /* 0x0000000203157223 */ /* 0x000fe2000001012d */
[C---:B------:R-:W-:Y:S01]  /*15290*/  IMAD.IADD R2, R4.reuse, 0x1, -R15 ;  /* 0x0000000104027824 */ /* 0x040fe200078e0a0f */
[----:B------:R-:W-:Y:S01]  /*152a0*/  IABS R12, R12 ;  /* 0x0000000c000c7213 */ /* 0x000fe20000000000 */
[----:B--2---:R-:W-:-:S02]  /*152b0*/  IMAD.IADD R10, R4, 0x1, -R13 ;  /* 0x00000001040a7824 */ /* 0x004fc400078e0a0d */
[C---:B------:R-:W-:Y:S01]  /*152c0*/  IMAD.IADD R6, R4.reuse, 0x1, -R5 ;  /* 0x0000000104067824 */ /* 0x040fe200078e0a05 */
[----:B------:R-:W-:Y:S02]  /*152d0*/  I2FP.F32.S32 R12, R12 ;  /* 0x0000000c000c7245 */ /* 0x000fe40000201400 */
[----:B------:R-:W-:Y:S02]  /*152e0*/  IABS R2, R2 ;  /* 0x0000000200027213 */ /* 0x000fe40000000000 */
[----:B------:R-:W-:Y:S01]  /*152f0*/  IABS R10, R10 ;  /* 0x0000000a000a7213 */ /* 0x000fe20000000000 */
[----:B------:R-:W-:Y:S01]  /*15300*/  FFMA.FTZ R9, -R3, R12, R41 ;  /* 0x0000000c03097223 */ /* 0x000fe20000010129 */
[----:B------:R-:W-:Y:S01]  /*15310*/  IABS R6, R6 ;  /* 0x0000000600067213 */ /* 0x000fe20000000000 */
[----:B------:R-:W-:Y:S01]  /*15320*/  VIADD R57, R5, 0x8 ;  /* 0x0000000805397836 */ /* 0x000fe20000000000 */
[----:B------:R-:W-:Y:S01]  /*15330*/  I2FP.F32.S32 R41, R2 ;  /* 0x0000000200297245 */ /* 0x000fe20000201400 */
[----:B------:R-:W-:Y:S01]  /*15340*/  VIADD R2, R4, 0x8 ;  /* 0x0000000804027836 */ /* 0x000fe20000000000 */
[----:B------:R-:W-:-:S02]  /*15350*/  I2FP.F32.S32 R10, R10 ;  /* 0x0000000a000a7245 */ /* 0x000fc40000201400 */
[----:B------:R-:W-:Y:S01]  /*15360*/  I2FP.F32.S32 R6, R6 ;  /* 0x0000000600067245 */ /* 0x000fe20000201400 */
[----:B------:R-:W-:Y:S01]  /*15370*/  VIADD R17, R5, 0x19 ;  /* 0x0000001905117836 */ /* 0x000fe20000000000 */
[----:B------:R-:W-:Y:S01]  /*15380*/  ISETP.GE.AND P1, PT, R57, R137, PT ;  /* 0x000000893900720c */ /* 0x000fe20003f26270 */
[----:B------:R-:W-:Y:S02]  /*15390*/  IMAD.IADD R16, R2, 0x1, -R5 ;  /* 0x0000000102107824 */ /* 0x000fe400078e0a05 */
[----:B------:R-:W-:Y:S01]  /*153a0*/  FFMA.FTZ R173, -R3, R10, R33 ;  /* 0x0000000a03ad7223 */ /* 0x000fe20000010121 */
[----:B------:R-:W-:Y:S02]  /*153b0*/  VIADD R19, R5, 0x10 ;  /* 0x0000001005137836 */ /* 0x000fe40000000000 */
[--C-:B------:R-:W-:Y:S02]  /*153c0*/  IMAD.IADD R23, R4, 0x1, -R57.reuse ;  /* 0x0000000104177824 */ /* 0x100fe400078e0a39 */
[----:B------:R-:W-:Y:S01]  /*153d0*/  FFMA.FTZ R48, -R3, R6, R48 ;  /* 0x0000000603307223 */ /* 0x000fe20000010130 */
[----:B------:R-:W-:-:S02]  /*153e0*/  IMAD.IADD R57, R2, 0x1, -R57 ;  /* 0x0000000102397824 */ /* 0x000fc400078e0a39 */
[----:B------:R-:W-:Y:S01]  /*153f0*/  IMAD.IADD R10, R2, 0x1, -R53 ;  /* 0x00000001020a7824 */ /* 0x000fe200078e0a35 */
[----:B------:R-:W-:Y:S01]  /*15400*/  IABS R16, R16 ;  /* 0x0000001000107213 */ /* 0x000fe20000000000 */
[C---:B------:R-:W-:Y:S01]  /*15410*/  IMAD.IADD R6, R4.reuse, 0x1, -R17 ;  /* 0x0000000104067824 */ /* 0x040fe200078e0a11 */
[----:B------:R-:W-:Y:S01]  /*15420*/  ISETP.GE.AND P6, PT, R19, R137, PT ;  /* 0x000000891300720c */ /* 0x000fe20003fc6270 */
[----:B------:R-:W-:Y:S01]  /*15430*/  IMAD.IADD R7, R4, 0x1, -R19 ;  /* 0x0000000104077824 */ /* 0x000fe200078e0a13 */
[----:B------:R-:W-:Y:S01]  /*15440*/  IABS R23, R23 ;  /* 0x0000001700177213 */ /* 0x000fe20000000000 */
[C---:B------:R-:W-:Y:S02]  /*15450*/  IMAD.IADD R14, R2.reuse, 0x1, -R59 ;  /* 0x00000001020e7824 */ /* 0x040fe400078e0a3b */
[----:B------:R-:W-:Y:S01]  /*15460*/  IMAD.IADD R12, R2, 0x1, -R19 ;  /* 0x00000001020c7824 */ /* 0x000fe200078e0a13 */
[----:B------:R-:W-:Y:S02]  /*15470*/  IABS R19, R57 ;  /* 0x0000003900137213 */ /* 0x000fe40000000000 */
[----:B------:R-:W-:-:S02]  /*15480*/  IABS R10, R10 ;  /* 0x0000000a000a7213 */ /* 0x000fc40000000000 */
[----:B------:R-:W-:Y:S02]  /*15490*/  IABS R6, R6 ;  /* 0x0000000600067213 */ /* 0x000fe40000000000 */
[----:B------:R-:W-:Y:S02]  /*154a0*/  I2FP.F32.S32 R16, R16 ;  /* 0x0000001000107245 */ /* 0x000fe40000201400 */
[----:B------:R-:W-:Y:S02]  /*154b0*/  I2FP.F32.S32 R23, R23 ;  /* 0x0000001700177245 */ /* 0x000fe40000201400 */
[----:B------:R-:W-:Y:S02]  /*154c0*/  IABS R14, R14 ;  /* 0x0000000e000e7213 */ /* 0x000fe40000000000 */
[----:B------:R-:W-:Y:S02]  /*154d0*/  I2FP.F32.S32 R19, R19 ;  /* 0x0000001300137245 */ /* 0x000fe40000201400 */
[----:B------:R-:W-:Y:S01]  /*154e0*/  I2FP.F32.S32 R10, R10 ;  /* 0x0000000a000a7245 */ /* 0x000fe20000201400 */
[----:B------:R-:W-:Y:S01]  /*154f0*/  FFMA.FTZ R50, -R3, R16, R50 ;  /* 0x0000001003327223 */ /* 0x000fe20000010132 */
[----:B------:R-:W-:Y:S01]  /*15500*/  I2FP.F32.S32 R6, R6 ;  /* 0x0000000600067245 */ /* 0x000fe20000201400 */
[----:B------:R-:W-:Y:S01]  /*15510*/  VIADD R45, R5, 0x18 ;  /* 0x00000018052d7836 */ /* 0x000fe20000000000 */
[----:B------:R-:W-:Y:S01]  /*15520*/  IABS R12, R12 ;  /* 0x0000000c000c7213 */ /* 0x000fe20000000000 */
[C---:B------:R-:W-:Y:S01]  /*15530*/  FFMA.FTZ R23, -R3.reuse, R23, R44 ;  /* 0x0000001703177223 */ /* 0x040fe2000001012c */
[----:B------:R-:W-:Y:S01]  /*15540*/  I2FP.F32.S32 R14, R14 ;  /* 0x0000000e000e7245 */ /* 0x000fe20000201400 */
[----:B------:R-:W-:Y:S01]  /*15550*/  FFMA.FTZ R32, -R3, R41, R32 ;  /* 0x0000002903207223 */ /* 0x000fe20000010120 */
[----:B------:R-:W-:Y:S01]  /*15560*/  ISETP.GE.AND P3, PT, R5, R137, PT ;  /* 0x000000890500720c */ /* 0x000fe20003f66270 */
[C---:B------:R-:W-:Y:S01]  /*15570*/  FFMA.FTZ R46, -R3.reuse, R19, R46 ;  /* 0x00000013032e7223 */ /* 0x040fe2000001012e */
[C---:B------:R-:W-:Y:S01]  /*15580*/  FFMA.FTZ R41, -R3.reuse, R10, R47 ;  /* 0x0000000a03297223 */ /* 0x040fe2000001012f */
[----:B------:R-:W-:Y:S01]  /*15590*/  FFMA.FTZ R6, -R3, R6, R37 ;  /* 0x0000000603067223 */ /* 0x000fe20000010125 */
[----:B------:R-:W-:Y:S01]  /*155a0*/  ISETP.GE.AND P5, PT, R49, R137, PT ;  /* 0x000000893100720c */ /* 0x000fe20003fa6270 */
[----:B------:R-:W-:Y:S01]  /*155b0*/  IMAD.IADD R10, R2, 0x1, -R49 ;  /* 0x00000001020a7824 */ /* 0x000fe200078e0a31 */
[----:B------:R-:W-:Y:S01]  /*155c0*/  IABS R11, R7 ;  /* 0x00000007000b7213 */ /* 0x000fe20000000000 */
[----:B------:R-:W-:Y:S01]  /*155d0*/  IMAD.IADD R7, R4, 0x1, -R45 ;  /* 0x0000000104077824 */ /* 0x000fe200078e0a2d */
[----:B------:R-:W-:Y:S01]  /*155e0*/  I2FP.F32.S32 R33, R12 ;  /* 0x0000000c00217245 */ /* 0x000fe20000201400 */
[----:B------:R-:W-:Y:S01]  /*155f0*/  FFMA.FTZ R51, -R3, R14, R51 ;  /* 0x0000000e03337223 */ /* 0x000fe20000010133 */
[----:B------:R-:W-:Y:S01]  /*15600*/  FSEL R37, R48, -INF , !P3 ;  /* 0xff80000030257808 */ /* 0x000fe20005800000 */
[----:B------:R-:W-:Y:S01]  /*15610*/  IMAD.IADD R12, R2, 0x1, -R45 ;  /* 0x00000001020c7824 */ /* 0x000fe200078e0a2d */
[----:B------:R-:W-:-:S02]  /*15620*/  FSEL R49, R50, -INF , !P3 ;  /* 0xff80000032317808 */ /* 0x000fc40005800000 */
[-C--:B------:R-:W-:Y:S02]  /*15630*/  ISETP.GE.AND P3, PT, R45, R137.reuse, PT ;  /* 0x000000892d00720c */ /* 0x080fe40003f66270 */
[-C--:B------:R-:W-:Y:S02]  /*15640*/  ISETP.GE.AND P2, PT, R59, R137.reuse, PT ;  /* 0x000000893b00720c */ /* 0x080fe40003f46270 */
[----:B------:R-:W-:Y:S02]  /*15650*/  FSEL R23, R23, -INF , !P1 ;  /* 0xff80000017177808 */ /* 0x000fe40004800000 */
[----:B------:R-:W-:Y:S02]  /*15660*/  FSEL R45, R46, -INF , !P1 ;  /* 0xff8000002e2d7808 */ /* 0x000fe40004800000 */
[----:B------:R-:W-:Y:S01]  /*15670*/  ISETP.GE.AND P1, PT, R15, R137, PT ;  /* 0x000000890f00720c */ /* 0x000fe20003f26270 */
[----:B------:R-:W-:Y:S02]  /*15680*/  IMAD.IADD R15, R2, 0x1, -R15 ;  /* 0x00000001020f7824 */ /* 0x000fe400078e0a0f */
[----:B------:R-:W-:Y:S01]  /*15690*/  FFMA.FTZ R19, -R3, R33, R42 ;  /* 0x0000002103137223 */ /* 0x000fe2000001012a */
[----:B------:R-:W-:-:S02]  /*156a0*/  ISETP.GE.AND P0, PT, R53, R137, PT ;  /* 0x000000893500720c */ /* 0x000fc40003f06270 */
[----:B------:R-:W-:Y:S02]  /*156b0*/  FSEL R33, R8, -INF , !P2 ;  /* 0xff80000008217808 */ /* 0x000fe40005000000 */
[----:B------:R-:W-:Y:S02]  /*156c0*/  FSEL R47, R51, -INF , !P2 ;  /* 0xff800000332f7808 */ /* 0x000fe40005000000 */
[----:B------:R-:W-:Y:S01]  /*156d0*/  ISETP.GE.AND P2, PT, R17, R137, PT ;  /* 0x000000891100720c */ /* 0x000fe20003f46270 */
[----:B------:R-:W-:Y:S01]  /*156e0*/  IMAD.IADD R17, R2, 0x1, -R17 ;  /* 0x0000000102117824 */ /* 0x000fe200078e0a11 */
[----:B------:R-:W-:Y:S02]  /*156f0*/  IABS R15, R15 ;  /* 0x0000000f000f7213 */ /* 0x000fe40000000000 */
[----:B------:R-:W-:Y:S02]  /*15700*/  FSEL R21, R21, -INF , !P0 ;  /* 0xff80000015157808 */ /* 0x000fe40004000000 */
[----:B------:R-:W-:-:S02]  /*15710*/  FSEL R41, R41, -INF , !P0 ;  /* 0xff80000029297808 */ /* 0x000fc40004000000 */
[----:B------:R-:W-:Y:S01]  /*15720*/  ISETP.GE.AND P0, PT, R13, R137, PT ;  /* 0x000000890d00720c */ /* 0x000fe20003f06270 */
[----:B------:R-:W-:Y:S01]  /*15730*/  IMAD.IADD R13, R2, 0x1, -R13 ;  /* 0x00000001020d7824 */ /* 0x000fe200078e0a0d */
[----:B------:R-:W-:Y:S02]  /*15740*/  IABS R10, R10 ;  /* 0x0000000a000a7213 */ /* 0x000fe40000000000 */
[----:B------:R-:W-:Y:S02]  /*15750*/  IABS R17, R17 ;  /* 0x0000001100117213 */ /* 0x000fe40000000000 */
[----:B------:R-:W-:Y:S02]  /*15760*/  I2FP.F32.S32 R51, R15 ;  /* 0x0000000f00337245 */ /* 0x000fe40000201400 */
[----:B------:R-:W-:Y:S02]  /*15770*/  IABS R12, R12 ;  /* 0x0000000c000c7213 */ /* 0x000fe40000000000 */
[----:B------:R-:W-:Y:S01]  /*15780*/  I2FP.F32.S32 R14, R10 ;  /* 0x0000000a000e7245 */ /* 0x000fe20000201400 */
[----:B------:R-:W-:Y:S01]  /*15790*/  FFMA.FTZ R34, -R3, R51, R34 ;  /* 0x0000003303227223 */ /* 0x000fe20000010122 */
[----:B------:R-:W-:-:S02]  /*157a0*/  IABS R13, R13 ;  /* 0x0000000d000d7213 */ /* 0x000fc40000000000 */
[----:B------:R-:W-:Y:S01]  /*157b0*/  I2FP.F32.S32 R10, R17 ;  /* 0x00000011000a7245 */ /* 0x000fe20000201400 */
[----:B------:R-:W-:Y:S01]  /*157c0*/  VIADD R51, R5, 0x31 ;  /* 0x0000003105337836 */ /* 0x000fe20000000000 */
[----:B------:R-:W-:Y:S02]  /*157d0*/  I2FP.F32.S32 R53, R12 ;  /* 0x0000000c00357245 */ /* 0x000fe40000201400 */
[----:B------:R-:W-:Y:S01]  /*157e0*/  I2FP.F32.S32 R8, R13 ;  /* 0x0000000d00087245 */ /* 0x000fe20000201400 */
[C---:B------:R-:W-:Y:S01]  /*157f0*/  FFMA.FTZ R13, -R3.reuse, R10, R39 ;  /* 0x0000000a030d7223 */ /* 0x040fe20000010127 */
[----:B------:R-:W-:Y:S02]  /*15800*/  IMAD.IADD R10, R4, 0x1, -R51 ;  /* 0x00000001040a7824 */ /* 0x000fe400078e0a33 */
[C---:B------:R-:W-:Y:S01]  /*15810*/  FFMA.FTZ R17, -R3.reuse, R14, R43 ;  /* 0x0000000e03117223 */ /* 0x040fe2000001012b */
[----:B------:R-:W-:Y:S01]  /*15820*/  FFMA.FTZ R15, -R3, R53, R38 ;  /* 0x00000035030f7223 */ /* 0x000fe20000010126 */
[----:B------:R-:W-:-:S02]  /*15830*/  VIADD R59, R5, 0x28 ;  /* 0x00000028053b7836 */ /* 0x000fc40000000000 */
[C---:B------:R-:W-:Y:S02]  /*15840*/  VIADD R57, R5.reuse, 0x29 ;  /* 0x0000002905397836 */ /* 0x040fe40000000000 */
[C---:B------:R-:W-:Y:S02]  /*15850*/  VIADD R53, R5.reuse, 0x30 ;  /* 0x0000003005357836 */ /* 0x040fe40000000000 */
[C---:B------:R-:W-:Y:S02]  /*15860*/  VIADD R43, R5.reuse, 0x38 ;  /* 0x00000038052b7836 */ /* 0x040fe40000000000 */
[----:B------:R-:W-:Y:S01]  /*15870*/  VIADD R39, R5, 0x39 ;  /* 0x0000003905277836 */ /* 0x000fe20000000000 */
[----:B------:R-:W-:Y:S02]  /*15880*/  FSEL R5, R6, -INF , !P2 ;  /* 0xff80000006057808 */ /* 0x000fe40005000000 */
[----:B------:R-:W-:Y:S02]  /*15890*/  FMNMX.FTZ R6, R49, R47, !PT ;  /* 0x0000002f31067209 */ /* 0x000fe40007810000 */
[----:B------:R-:W-:-:S02]  /*158a0*/  IABS R10, R10 ;  /* 0x0000000a000a7213 */ /* 0x000fc40000000000 */
[----:B------:R-:W-:Y:S02]  /*158b0*/  FMNMX.FTZ R6, R45, R6, !PT ;  /* 0x000000062d067209 */ /* 0x000fe40007810000 */
[----:B------:R-:W-:Y:S02]  /*158c0*/  IABS R7, R7 ;  /* 0x0000000700077213 */ /* 0x000fe40000000000 */
[----:B------:R-:W-:Y:S01]  /*158d0*/  I2FP.F32.S32 R10, R10 ;  /* 0x0000000a000a7245 */ /* 0x000fe20000201400 */
[----:B------:R-:W-:Y:S01]  /*158e0*/  IMAD.IADD R18, R4, 0x1, -R57 ;  /* 0x0000000104127824 */ /* 0x000fe200078e0a39 */
[----:B------:R-:W-:Y:S02]  /*158f0*/  FSEL R19, R19, -INF , !P6 ;  /* 0xff80000013137808 */ /* 0x000fe40007000000 */
[----:B------:R-:W-:Y:S01]  /*15900*/  FMNMX.FTZ R6, R41, R6, !PT ;  /* 0x0000000629067209 */ /* 0x000fe20007810000 */
[----:B------:R-:W-:Y:S01]  /*15910*/  FFMA.FTZ R25, -R3, R10, R25 ;  /* 0x0000000a03197223 */ /* 0x000fe20000010119 */
[----:B------:R-:W-:-:S02]  /*15920*/  I2FP.F32.S32 R11, R11 ;  /* 0x0000000b000b7245 */ /* 0x000fc40000201400 */
[----:B------:R-:W-:Y:S02]  /*15930*/  I2FP.F32.S32 R7, R7 ;  /* 0x0000000700077245 */ /* 0x000fe40000201400 */
[----:B------:R-:W-:Y:S01]  /*15940*/  FMNMX.FTZ R10, R37, R33, !PT ;  /* 0x00000021250a7209 */ /* 0x000fe20007810000 */
[C---:B------:R-:W-:Y:S01]  /*15950*/  IMAD.IADD R12, R2.reuse, 0x1, -R59 ;  /* 0x00000001020c7824 */ /* 0x040fe200078e0a3b */
[----:B------:R-:W-:Y:S02]  /*15960*/  FSEL R17, R17, -INF , !P5 ;  /* 0xff80000011117808 */ /* 0x000fe40006800000 */
[----:B------:R-:W-:Y:S02]  /*15970*/  IABS R18, R18 ;  /* 0x0000001200127213 */ /* 0x000fe40000000000 */
[----:B------:R-:W-:Y:S01]  /*15980*/  FMNMX.FTZ R6, R19, R6, !PT ;  /* 0x0000000613067209 */ /* 0x000fe20007810000 */
[C---:B------:R-:W-:Y:S01]  /*15990*/  FFMA.FTZ R11, -R3.reuse, R11, R40 ;  /* 0x0000000b030b7223 */ /* 0x040fe20000010128 */
[----:B------:R-:W-:Y:S01]  /*159a0*/  FFMA.FTZ R7, -R3, R7, R36 ;  /* 0x0000000703077223 */ /* 0x000fe20000010124 */
[----:B------:R-:W-:Y:S01]  /*159b0*/  FMNMX.FTZ R10, R23, R10, !PT ;  /* 0x0000000a170a7209 */ /* 0x000fe20007810000 */
[----:B------:R-:W-:Y:S01]  /*159c0*/  IMAD.IADD R16, R2, 0x1, -R57 ;  /* 0x0000000102107824 */ /* 0x000fe200078e0a39 */
[----:B------:R-:W-:-:S02]  /*159d0*/  FSEL R15, R15, -INF , !P3 ;  /* 0xff8000000f0f7808 */ /* 0x000fc40005800000 */
[----:B------:R-:W-:Y:S02]  /*159e0*/  I2FP.F32.S32 R18, R18 ;  /* 0x0000001200127245 */ /* 0x000fe40000201400 */
[----:B------:R-:W-:Y:S02]  /*159f0*/  FMNMX.FTZ R6, R17, R6, !PT ;  /* 0x0000000611067209 */ /* 0x000fe40007810000 */
[----:B------:R-:W-:Y:S01]  /*15a00*/  IABS R12, R12 ;  /* 0x0000000c000c7213 */ /* 0x000fe20000000000 */
[----:B------:R-:W-:Y:S01]  /*15a10*/  IMAD.IADD R14, R4, 0x1, -R53 ;  /* 0x00000001040e7824 */ /* 0x000fe200078e0a35 */
[----:B------:R-:W-:Y:S02]  /*15a20*/  FSEL R11, R11, -INF , !P6 ;  /* 0xff8000000b0b7808 */ /* 0x000fe40007000000 */
[----:B------:R-:W-:Y:S02]  /*15a30*/  FSEL R7, R7, -INF , !P3 ;  /* 0xff80000007077808 */ /* 0x000fe40005800000 */
[----:B------:R-:W-:Y:S01]  /*15a40*/  FMNMX.FTZ R10, R21, R10, !PT ;  /* 0x0000000a150a7209 */ /* 0x000fe20007810000 */
[----:B------:R-:W-:Y:S01]  /*15a50*/  FFMA.FTZ R18, -R3, R18, R29 ;  /* 0x0000001203127223 */ /* 0x000fe2000001011d */
[----:B------:R-:W-:Y:S01]  /*15a60*/  ISETP.GE.AND P3, PT, R53, R137, PT ;  /* 0x000000893500720c */ /* 0x000fe20003f66270 */
[----:B------:R-:W-:Y:S01]  /*15a70*/  IMAD.IADD R53, R2, 0x1, -R53 ;  /* 0x0000000102357824 */ /* 0x000fe200078e0a35 */
[----:B------:R-:W-:-:S02]  /*15a80*/  FSEL R13, R13, -INF , !P2 ;  /* 0xff8000000d0d7808 */ /* 0x000fc40005000000 */
[----:B------:R-:W-:Y:S01]  /*15a90*/  FMNMX.FTZ R6, R15, R6, !PT ;  /* 0x000000060f067209 */ /* 0x000fe20007810000 */
[----:B------:R-:W-:Y:S01]  /*15aa0*/  FFMA.FTZ R35, -R3, R8, R35 ;  /* 0x0000000803237223 */ /* 0x000fe20000010123 */
[----:B------:R-:W-:Y:S02]  /*15ab0*/  IABS R16, R16 ;  /* 0x0000001000107213 */ /* 0x000fe40000000000 */
[----:B------:R-:W-:Y:S01]  /*15ac0*/  I2FP.F32.S32 R29, R12 ;  /* 0x0000000c001d7245 */ /* 0x000fe20000201400 */
[----:B------:R-:W-:Y:S01]  /*15ad0*/  IMAD.IADD R20, R4, 0x1, -R59 ;  /* 0x0000000104147824 */ /* 0x000fe200078e0a3b */
[----:B------:R-:W-:Y:S02]  /*15ae0*/  FSEL R9, R9, -INF , !P5 ;  /* 0xff80000009097808 */ /* 0x000fe40006800000 */
[----:B------:R-:W-:Y:S02]  /*15af0*/  FMNMX.FTZ R10, R11, R10, !PT ;  /* 0x0000000a0b0a7209 */ /* 0x000fe40007810000 */
        /* <DEDUP_REMOVED lines=10> */
[----:B------:R-:W-:-:S02]  /*15ba0*/  ISETP.GE.AND P6, PT, R59, R137, PT ;  /* 0x000000893b00720c */ /* 0x000fc40003fc6270 */
[----:B------:R-:W-:Y:S01]  /*15bb0*/  ISETP.GE.AND P1, PT, R43, R137, PT ;  /* 0x000000892b00720c */ /* 0x000fe20003f26270 */
[C---:B------:R-:W-:Y:S01]  /*15bc0*/  IMAD.IADD R43, R2.reuse, 0x1, -R43 ;  /* 0x00000001022b7824 */ /* 0x040fe200078e0a2b */
[----:B------:R-:W-:Y:S02]  /*15bd0*/  FSEL R163, R35, -INF , !P0 ;  /* 0xff80000023a37808 */ /* 0x000fe40004000000 */
[----:B------:R-:W-:Y:S02]  /*15be0*/  FMNMX.FTZ R6, R235, R6, !PT ;  /* 0x00000006eb067209 */ /* 0x000fe40007810000 */
[----:B------:R-:W-:Y:S01]  /*15bf0*/  IABS R20, R20 ;  /* 0x0000001400147213 */ /* 0x000fe20000000000 */
[----:B------:R-:W-:Y:S01]  /*15c00*/  FFMA.FTZ R16, -R3, R16, R31 ;  /* 0x0000001003107223 */ /* 0x000fe2000001011f */
[----:B------:R-:W-:Y:S02]  /*15c10*/  I2FP.F32.S32 R53, R53 ;  /* 0x0000003500357245 */ /* 0x000fe40000201400 */
[----:B------:R-:W-:Y:S01]  /*15c20*/  IABS R51, R51 ;  /* 0x0000003300337213 */ /* 0x000fe20000000000 */
[----:B------:R-:W-:Y:S01]  /*15c30*/  IMAD.IADD R2, R2, 0x1, -R39 ;  /* 0x0000000102027824 */ /* 0x000fe200078e0a27 */
[----:B------:R-:W-:-:S02]  /*15c40*/  IABS R14, R14 ;  /* 0x0000000e000e7213 */ /* 0x000fc40000000000 */
[----:B------:R-:W-:Y:S02]  /*15c50*/  FMNMX.FTZ R10, R7, R10, !PT ;  /* 0x0000000a070a7209 */ /* 0x000fe40007810000 */
[----:B------:R-:W-:Y:S02]  /*15c60*/  ISETP.GE.AND P5, PT, R57, R137, PT ;  /* 0x000000893900720c */ /* 0x000fe40003fa6270 */
[----:B------:R-:W-:Y:S02]  /*15c70*/  FSEL R233, R29, -INF , !P6 ;  /* 0xff8000001de97808 */ /* 0x000fe40007000000 */
[----:B------:R-:W-:Y:S02]  /*15c80*/  FMNMX.FTZ R6, R163, R6, !PT ;  /* 0x00000006a3067209 */ /* 0x000fe40007810000 */
[----:B------:R-:W-:Y:S01]  /*15c90*/  I2FP.F32.S32 R20, R20 ;  /* 0x0000001400147245 */ /* 0x000fe20000201400 */
[----:B------:R-:W-:Y:S01]  /*15ca0*/  FFMA.FTZ R26, -R3, R53, R26 ;  /* 0x00000035031a7223 */ /* 0x000fe2000001011a */
[----:B------:R-:W-:-:S02]  /*15cb0*/  IABS R43, R43 ;  /* 0x0000002b002b7213 */ /* 0x000fc40000000000 */
[----:B------:R-:W-:Y:S02]  /*15cc0*/  I2FP.F32.S32 R12, R51 ;  /* 0x00000033000c7245 */ /* 0x000fe40000201400 */
[----:B------:R-:W-:Y:S02]  /*15cd0*/  I2FP.F32.S32 R35, R14 ;  /* 0x0000000e00237245 */ /* 0x000fe40000201400 */
[----:B------:R-:W-:Y:S02]  /*15ce0*/  FMNMX.FTZ R10, R5, R10, !PT ;  /* 0x0000000a050a7209 */ /* 0x000fe40007810000 */
[----:B------:R-:W-:Y:S02]  /*15cf0*/  FSEL R167, R16, -INF , !P5 ;  /* 0xff80000010a77808 */ /* 0x000fe40006800000 */
[----:B------:R-:W-:Y:S01]  /*15d00*/  FMNMX.FTZ R14, R233, R6, !PT ;  /* 0x00000006e90e7209 */ /* 0x000fe20007810000 */
[C---:B------:R-:W-:Y:S01]  /*15d10*/  FFMA.FTZ R20, -R3.reuse, R20, R28 ;  /* 0x0000001403147223 */ /* 0x040fe2000001011c */
[----:B------:R-:W-:Y:S01]  /*15d20*/  IABS R2, R2 ;  /* 0x0000000200027213 */ /* 0x000fe20000000000 */
[----:B------:R-:W-:Y:S01]  /*15d30*/  FFMA.FTZ R12, -R3, R12, R27 ;  /* 0x0000000c030c7223 */ /* 0x000fe2000001011b */
[----:B------:R-:W-:-:S02]  /*15d40*/  I2FP.F32.S32 R43, R43 ;  /* 0x0000002b002b7245 */ /* 0x000fc40000201400 */
[----:B------:R-:W-:Y:S02]  /*15d50*/  FSEL R173, R173, -INF , !P0 ;  /* 0xff800000adad7808 */ /* 0x000fe40004000000 */
[----:B------:R-:W-:Y:S02]  /*15d60*/  FMNMX.FTZ R10, R231, R10, !PT ;  /* 0x0000000ae70a7209 */ /* 0x000fe40007810000 */
[----:B------:R-:W-:Y:S02]  /*15d70*/  FSEL R227, R26, -INF , !P3 ;  /* 0xff8000001ae37808 */ /* 0x000fe40005800000 */
[----:B------:R-:W-:Y:S02]  /*15d80*/  FMNMX.FTZ R14, R167, R14, !PT ;  /* 0x0000000ea70e7209 */ /* 0x000fe40007810000 */
[----:B------:R-:W-:Y:S01]  /*15d90*/  I2FP.F32.S32 R2, R2 ;  /* 0x0000000200027245 */ /* 0x000fe20000201400 */
[----:B------:R-:W-:Y:S01]  /*15da0*/  FFMA.FTZ R43, -R3, R43, R90 ;  /* 0x0000002b032b7223 */ /* 0x000fe2000001015a */
[----:B------:R-:W-:Y:S01]  /*15db0*/  FSEL R229, R20, -INF , !P6 ;  /* 0xff80000014e57808 */ /* 0x000fe20007000000 */
[----:B------:R-:W-:Y:S01]  /*15dc0*/  IMAD.IADD R4, R4, 0x1, -R39 ;  /* 0x0000000104047824 */ /* 0x000fe200078e0a27 */
[----:B------:R-:W-:-:S02]  /*15dd0*/  FMNMX.FTZ R10, R173, R10, !PT ;  /* 0x0000000aad0a7209 */ /* 0x000fc40007810000 */
[----:B------:R-:W-:Y:S02]  /*15de0*/  FSEL R225, R12, -INF , !P2 ;  /* 0xff8000000ce17808 */ /* 0x000fe40005000000 */
[----:B------:R-:W-:Y:S01]  /*15df0*/  FMNMX.FTZ R14, R227, R14, !PT ;  /* 0x0000000ee30e7209 */ /* 0x000fe20007810000 */
[C---:B------:R-:W-:Y:S01]  /*15e00*/  FFMA.FTZ R24, -R3.reuse, R35, R24 ;  /* 0x0000002303187223 */ /* 0x040fe20000010118 */
[----:B------:R-:W-:Y:S01]  /*15e10*/  IABS R6, R8 ;  /* 0x0000000800067213 */ /* 0x000fe20000000000 */
[----:B------:R-:W-:Y:S01]  /*15e20*/  FFMA.FTZ R2, -R3, R2, R91 ;  /* 0x0000000203027223 */ /* 0x000fe2000001015b */
[----:B------:R-:W-:Y:S02]  /*15e30*/  ISETP.GE.AND P0, PT, R39, R137, PT ;  /* 0x000000892700720c */ /* 0x000fe40003f06270 */
[----:B------:R-:W-:Y:S02]  /*15e40*/  FSEL R179, R18, -INF , !P5 ;  /* 0xff80000012b37808 */ /* 0x000fe40006800000 */
[----:B------:R-:W-:-:S02]  /*15e50*/  FMNMX.FTZ R10, R229, R10, !PT ;  /* 0x0000000ae50a7209 */ /* 0x000fc40007810000 */
[----:B------:R-:W-:Y:S02]  /*15e60*/  FSEL R223, R43, -INF , !P1 ;  /* 0xff8000002bdf7808 */ /* 0x000fe40004800000 */
[----:B------:R-:W-:Y:S02]  /*15e70*/  FMNMX.FTZ R14, R225, R14, !PT ;  /* 0x0000000ee10e7209 */ /* 0x000fe40007810000 */
[----:B------:R-:W-:Y:S02]  /*15e80*/  IABS R4, R4 ;  /* 0x0000000400047213 */ /* 0x000fe40000000000 */
[----:B------:R-:W-:Y:S02]  /*15e90*/  I2FP.F32.S32 R6, R6 ;  /* 0x0000000600067245 */ /* 0x000fe40000201400 */
[----:B------:R-:W-:Y:S02]  /*15ea0*/  FSEL R221, R2, -INF , !P0 ;  /* 0xff80000002dd7808 */ /* 0x000fe40004000000 */
[----:B------:R-:W-:-:S02]  /*15eb0*/  FSEL R219, R24, -INF , !P3 ;  /* 0xff80000018db7808 */ /* 0x000fc40005800000 */
[----:B------:R-:W-:Y:S02]  /*15ec0*/  FMNMX.FTZ R10, R179, R10, !PT ;  /* 0x0000000ab30a7209 */ /* 0x000fe40007810000 */
[----:B------:R-:W-:Y:S01]  /*15ed0*/  FMNMX.FTZ R2, R223, R14, !PT ;  /* 0x0000000edf027209 */ /* 0x000fe20007810000 */
[----:B------:R-:W-:Y:S01]  /*15ee0*/  FFMA.FTZ R6, -R3, R6, R88 ;  /* 0x0000000603067223 */ /* 0x000fe20000010158 */
[----:B------:R-:W-:Y:S02]  /*15ef0*/  I2FP.F32.S32 R4, R4 ;  /* 0x0000000400047245 */ /* 0x000fe40000201400 */
[----:B------:R-:W-:Y:S02]  /*15f00*/  FSEL R177, R25, -INF , !P2 ;  /* 0xff80000019b17808 */ /* 0x000fe40005000000 */
[----:B------:R-:W-:Y:S02]  /*15f10*/  FMNMX.FTZ R10, R219, R10, !PT ;  /* 0x0000000adb0a7209 */ /* 0x000fe40007810000 */
[----:B------:R-:W-:Y:S01]  /*15f20*/  FMNMX.FTZ R2, R221, R2, !PT ;  /* 0x00000002dd027209 */ /* 0x000fe20007810000 */
[----:B------:R-:W-:Y:S01]  /*15f30*/  FFMA.FTZ R4, -R3, R4, R89 ;  /* 0x0000000403047223 */ /* 0x000fe20000010159 */
[----:B------:R-:W-:-:S02]  /*15f40*/  FSEL R175, R6, -INF , !P1 ;  /* 0xff80000006af7808 */ /* 0x000fc40004800000 */
[----:B------:R-:W-:Y:S01]  /*15f50*/  FMNMX.FTZ R10, R177, R10, !PT ;  /* 0x0000000ab10a7209 */ /* 0x000fe20007810000 */
[----:B------:R-:W1:Y:S01]  /*15f60*/  SHFL.BFLY PT, R27, R2, 0x2, 0x1f ;  /* 0x0c401f00021b7f89 */ /* 0x000e6200000e0000 */
[----:B------:R-:W-:Y:S02]  /*15f70*/  FSEL R171, R4, -INF , !P0 ;  /* 0xff80000004ab7808 */ /* 0x000fe40004000000 */
[----:B------:R-:W-:-:S04]  /*15f80*/  FMNMX.FTZ R10, R175, R10, !PT ;  /* 0x0000000aaf0a7209 */ /* 0x000fc80007810000 */
[----:B------:R-:W-:-:S05]  /*15f90*/  FMNMX.FTZ R25, R171, R10, !PT ;  /* 0x0000000aab197209 */ /* 0x000fca0007810000 */
[----:B------:R-:W2:Y:S01]  /*15fa0*/  SHFL.BFLY PT, R4, R25, 0x2, 0x1f ;  /* 0x0c401f0019047f89 */ /* 0x000ea200000e0000 */
[----:B-1----:R-:W-:-:S05]  /*15fb0*/  FMNMX.FTZ R27, R2, R27, !PT ;  /* 0x0000001b021b7209 */ /* 0x002fca0007810000 */
[----:B------:R-:W1:Y:S01]  /*15fc0*/  SHFL.BFLY PT, R132, R27, 0x1, 0x1f ;  /* 0x0c201f001b847f89 */ /* 0x000e6200000e0000 */
[----:B--2---:R-:W-:-:S05]  /*15fd0*/  FMNMX.FTZ R2, R25, R4, !PT ;  /* 0x0000000419027209 */ /* 0x004fca0007810000 */
[----:B------:R-:W2:Y:S01]  /*15fe0*/  SHFL.BFLY PT, R133, R2, 0x1, 0x1f ;  /* 0x0c201f0002857f89 */ /* 0x000ea200000e0000 */
[----:B------:R-:W-:Y:S02]  /*15ff0*/  LEA R201, R55, UR4, 0x1 ;  /* 0x0000000437c97c11 */ /* 0x000fe4000f8e08ff */
[----:B-1----:R-:W-:-:S03]  /*16000*/  FMNMX.FTZ R132, R27, R132, !PT ;  /* 0x000000841b847209 */ /* 0x002fc60007810000 */
[----:B------:R-:W-:Y:S01]  /*16010*/  LDSM.16.MT88.4 R64, [R201+0xe000] ;  /* 0x00e00000c940783b */ /* 0x000fe20000004200 */
[----:B------:R-:W-:Y:S01]  /*16020*/  FSETP.NEU.FTZ.AND P0, PT, R132, -INF , PT ;  /* 0xff8000008400780b */ /* 0x000fe20003f1d000 */
[----:B---3--:R-:W-:Y:S01]  /*16030*/  FMUL.FTZ R170, R169, R132 ;  /* 0x00000084a9aa7220 */ /* 0x008fe20000410000 */
[--C-:B------:R-:W-:Y:S01]  /*16040*/  IMAD R200, R56, 0x2, R201.reuse ;  /* 0x0000000238c87824 */ /* 0x100fe200078e02c9 */
[----:B------:R-:W-:Y:S03]  /*16050*/  LDSM.16.MT88.4 R96, [R201+0x10000] ;  /* 0x01000000c960783b */ /* 0x000fe60000004200 */
[----:B------:R-:W-:Y:S02]  /*16060*/  FSEL R170, R170, RZ, P0 ;  /* 0x000000ffaaaa7208 */ /* 0x000fe40000000000 */
[----:B--2---:R-:W-:Y:S01]  /*16070*/  FMNMX.FTZ R133, R2, R133, !PT ;  /* 0x0000008502857209 */ /* 0x004fe20007810000 */
[----:B------:R-:W-:Y:S01]  /*16080*/  IMAD R199, R54, 0x2, R201 ;  /* 0x0000000236c77824 */ /* 0x000fe200078e02c9 */
[----:B------:R-:W-:Y:S01]  /*16090*/  LDSM.16.MT88.4 R104, [R200+0x10000] ;  /* 0x01000000c868783b */ /* 0x000fe20000004200 */
[--C-:B------:R-:W-:Y:S01]  /*160a0*/  FFMA.FTZ R150, R41, R169, -R170.reuse ;  /* 0x000000a929967223 */ /* 0x100fe200000108aa */
[----:B------:R-:W-:Y:S01]  /*160b0*/  FSETP.NEU.FTZ.AND P0, PT, R133, -INF , PT ;  /* 0xff8000008500780b */ /* 0x000fe20003f1d000 */
[----:B------:R-:W-:Y:S01]  /*160c0*/  FMUL.FTZ R166, R169, R133 ;  /* 0x00000085a9a67220 */ /* 0x000fe20000410000 */
[----:B------:R-:W1:Y:S04]  /*160d0*/  LDSM.16.MT88.4 R40, [R200+0xc000] ;  /* 0x00c00000c828783b */ /* 0x000e680000004200 */
[----:B------:R-:W-:Y:S01]  /*160e0*/  FSEL R166, R166, RZ, P0 ;  /* 0x000000ffa6a67208 */ /* 0x000fe20000000000 */
[-CC-:B------:R-:W-:Y:S01]  /*160f0*/  FFMA.FTZ R159, R49, R169.reuse, -R170.reuse ;  /* 0x000000a9319f7223 */ /* 0x180fe200000108aa */
[-CC-:B------:R-:W-:Y:S01]  /*16100*/  FFMA.FTZ R154, R47, R169.reuse, -R170.reuse ;  /* 0x000000a92f9a7223 */ /* 0x180fe200000108aa */
[-C--:B------:R-:W-:Y:S01]  /*16110*/  FFMA.FTZ R155, R45, R169.reuse, -R170 ;  /* 0x000000a92d9b7223 */ /* 0x080fe200000108aa */
[----:B------:R-:W-:Y:S01]  /*16120*/  MUFU.EX2 R150, R150 ;  /* 0x0000009600967308 */ /* 0x000fe20000000800 */
[-CC-:B------:R-:W-:Y:S01]  /*16130*/  FFMA.FTZ R156, R37, R169.reuse, -R166.reuse ;  /* 0x000000a9259c7223 */ /* 0x180fe200000108a6 */
[-CC-:B------:R-:W-:Y:S01]  /*16140*/  FFMA.FTZ R161, R33, R169.reuse, -R166.reuse ;  /* 0x000000a921a17223 */ /* 0x180fe200000108a6 */
[-CC-:B------:R-:W-:Y:S01]  /*16150*/  FFMA.FTZ R157, R23, R169.reuse, -R166.reuse ;  /* 0x000000a9179d7223 */ /* 0x180fe200000108a6 */
[-C--:B------:R-:W-:Y:S01]  /*16160*/  FFMA.FTZ R152, R21, R169.reuse, -R166 ;  /* 0x000000a915987223 */ /* 0x080fe200000108a6 */
[-CC-:B------:R-:W-:Y:S01]  /*16170*/  FFMA.FTZ R139, R15, R169.reuse, -R170.reuse ;  /* 0x000000a90f8b7223 */ /* 0x180fe200000108aa */
[-C--:B------:R-:W-:Y:S01]  /*16180*/  FFMA.FTZ R2, R13, R169.reuse, -R170 ;  /* 0x000000a90d027223 */ /* 0x080fe200000108aa */
[-CC-:B------:R-:W-:Y:S01]  /*16190*/  FFMA.FTZ R153, R11, R169.reuse, -R166.reuse ;  /* 0x000000a90b997223 */ /* 0x180fe200000108a6 */
[----:B------:R-:W-:Y:S01]  /*161a0*/  MUFU.EX2 R159, R159 ;  /* 0x0000009f009f7308 */ /* 0x000fe20000000800 */
[----:B------:R-:W-:Y:S01]  /*161b0*/  FFMA.FTZ R148, R9, R169, -R166 ;  /* 0x000000a909947223 */ /* 0x000fe200000108a6 */
[----:B------:R-:W2:Y:S01]  /*161c0*/  LDSM.16.MT88.4 R12, [R200+0xc800] ;  /* 0x00c80000c80c783b */ /* 0x000ea20000004200 */
[----:B------:R-:W-:-:S03]  /*161d0*/  IMAD R198, R54, 0x2, R200 ;  /* 0x0000000236c67824 */ /* 0x000fc600078e02c8 */
[----:B------:R-:W3:Y:S02]  /*161e0*/  LDSM.16.MT88.4 R8, [R201+0xe800] ;  /* 0x00e80000c908783b */ /* 0x000ee40000004200 */
[----:B------:R-:W4:Y:S02]  /*161f0*/  MUFU.EX2 R154, R154 ;  /* 0x0000009a009a7308 */ /* 0x000f240000000800 */
[----:B------:R-:W5:Y:S01]  /*16200*/  LDSM.16.MT88.4 R80, [R199+0xe000] ;  /* 0x00e00000c750783b */ /* 0x000f620000004200 */
[-CC-:B------:R-:W-:Y:S01]  /*16210*/  FFMA.FTZ R151, R19, R169.reuse, -R170.reuse ;  /* 0x000000a913977223 */ /* 0x180fe200000108aa */
[-C--:B------:R-:W-:Y:S02]  /*16220*/  FFMA.FTZ R136, R17, R169.reuse, -R170 ;  /* 0x000000a911887223 */ /* 0x080fe400000108aa */
[----:B------:R-:W5:Y:S02]  /*16230*/  LDSM.16.MT88.4 R88, [R198+0xe000] ;  /* 0x00e00000c658783b */ /* 0x000f640000004200 */
[----:B------:R-:W1:Y:S01]  /*16240*/  MUFU.EX2 R155, R155 ;  /* 0x0000009b009b7308 */ /* 0x000e620000000800 */
[-CC-:B------:R-:W-:Y:S01]  /*16250*/  FFMA.FTZ R149, R7, R169.reuse, -R166.reuse ;  /* 0x000000a907957223 */ /* 0x180fe200000108a6 */
[----:B------:R-:W-:Y:S01]  /*16260*/  FFMA.FTZ R134, R5, R169, -R166 ;  /* 0x000000a905867223 */ /* 0x000fe200000108a6 */
[----:B------:R-:W5:Y:S04]  /*16270*/  LDSM.16.MT88.4 R48, [R199+0xc000] ;  /* 0x00c00000c730783b */ /* 0x000f680000004200 */
[----:B------:R-:W5:Y:S01]  /*16280*/  LDSM.16.MT88.4 R20, [R199+0xe800] ;  /* 0x00e80000c714783b */ /* 0x000f620000004200 */
[----:B------:R-:W-:Y:S03]  /*16290*/  MUFU.EX2 R156, R156 ;  /* 0x0000009c009c7308 */ /* 0x000fe60000000800 */
[----:B------:R-:W-:Y:S04]  /*162a0*/  LDSM.16.MT88.4 R124, [R201+0xc000] ;  /* 0x00c00000c97c783b */ /* 0x000fe80000004200 */
[----:B------:R-:W-:Y:S01]  /*162b0*/  LDSM.16.MT88.4 R72, [R200+0xe000] ;  /* 0x00e00000c848783b */ /* 0x000fe20000004200 */
[----:B------:R-:W2:Y:S03]  /*162c0*/  MUFU.EX2 R161, R161 ;  /* 0x000000a100a17308 */ /* 0x000ea60000000800 */
[----:B------:R-:W-:Y:S04]  /*162d0*/  LDSM.16.MT88.4 R120, [R199+0x10000] ;  /* 0x01000000c778783b */ /* 0x000fe80000004200 */
[----:B------:R-:W-:Y:S01]  /*162e0*/  LDSM.16.MT88.4 R32, [R199+0xc800] ;  /* 0x00c80000c720783b */ /* 0x000fe20000004200 */
[----:B------:R-:W-:Y:S03]  /*162f0*/  MUFU.EX2 R157, R157 ;  /* 0x0000009d009d7308 */ /* 0x000fe60000000800 */
[----:B------:R-:W-:Y:S04]  /*16300*/  LDSM.16.MT88.4 R140, [R201+0xc800] ;  /* 0x00c80000c98c783b */ /* 0x000fe80000004200 */
[----:B------:R-:W-:Y:S01]  /*16310*/  LDSM.16.MT88.4 R24, [R200+0xe800] ;  /* 0x00e80000c818783b */ /* 0x000fe20000004200 */
[----:B------:R-:W3:Y:S01]  /*16320*/  MUFU.EX2 R152, R152 ;  /* 0x0000009800987308 */ /* 0x000ee20000000800 */
[----:B----4-:R-:W-:-:S02]  /*16330*/  F2FP.BF16.F32.PACK_AB R113, R154, R159 ;  /* 0x0000009f9a71723e */ /* 0x010fc400000010ff */
[----:B-1----:R-:W-:Y:S01]  /*16340*/  F2FP.BF16.F32.PACK_AB R115, R150, R155 ;  /* 0x0000009b9673723e */ /* 0x002fe200000010ff */
[----:B------:R-:W1:Y:S01]  /*16350*/  LDSM.16.MT88.4 R16, [R198+0xe800] ;  /* 0x00e80000c610783b */ /* 0x000e620000004200 */
[----:B--2---:R-:W-:-:S03]  /*16360*/  F2FP.BF16.F32.PACK_AB R112, R161, R156 ;  /* 0x0000009ca170723e */ /* 0x004fc600000010ff */
[----:B------:R-:W-:Y:S01]  /*16370*/  MUFU.EX2 R151, R151 ;  /* 0x0000009700977308 */ /* 0x000fe20000000800 */
[----:B------:R-:W-:Y:S04]  /*16380*/  LDSM.16.MT88.4 R56, [R198+0xc000] ;  /* 0x00c00000c638783b */ /* 0x000fe80000004200 */
[----:B------:R-:W-:Y:S01]  /*16390*/  LDSM.16.MT88.4 R144, [R198+0x10000] ;  /* 0x01000000c690783b */ /* 0x000fe20000004200 */
[----:B---3--:R-:W-:Y:S02]  /*163a0*/  F2FP.BF16.F32.PACK_AB R114, R152, R157 ;  /* 0x0000009d9872723e */ /* 0x008fe400000010ff */
[----:B------:R-:W2:Y:S01]  /*163b0*/  MUFU.EX2 R136, R136 ;  /* 0x0000008800887308 */ /* 0x000ea20000000800 */
[----:B------:R-:W-:Y:S04]  /*163c0*/  LDSM.16.MT88.4 R28, [R198+0xc800] ;  /* 0x00c80000c61c783b */ /* 0x000fe80000004200 */
[C---:B------:R-:W-:Y:S03]  /*163d0*/  HMMA.16816.F32.BF16 R36, R112.reuse, R40, RZ ;  /* 0x000000287024723c */ /* 0x040fe600000418ff */
[----:B------:R-:W-:Y:S03]  /*163e0*/  MUFU.EX2 R139, R139 ;  /* 0x0000008b008b7308 */ /* 0x000fe60000000800 */
[C---:B------:R-:W-:Y:S05]  /*163f0*/  HMMA.16816.F32.BF16 R60, R112.reuse, R64, RZ ;  /* 0x00000040703c723c */ /* 0x040fea00000418ff */
[----:B------:R-:W3:Y:S01]  /*16400*/  MUFU.EX2 R2, R2 ;  /* 0x0000000200027308 */ /* 0x000ee20000000800 */
[C---:B------:R-:W-:Y:S06]  /*16410*/  HMMA.16816.F32.BF16 R40, R112.reuse, R42, RZ ;  /* 0x0000002a7028723c */ /* 0x040fec00000418ff */
[----:B------:R-:W-:Y:S01]  /*16420*/  HMMA.16816.F32.BF16 R64, R112, R66, RZ ;  /* 0x000000427040723c */ /* 0x000fe200000418ff */
[----:B------:R-:W-:Y:S08]  /*16430*/  MUFU.EX2 R153, R153 ;  /* 0x0000009900997308 */ /* 0x000ff00000000800 */
[----:B------:R-:W4:Y:S08]  /*16440*/  MUFU.EX2 R148, R148 ;  /* 0x0000009400947308 */ /* 0x000f300000000800 */
[----:B------:R-:W-:Y:S08]  /*16450*/  MUFU.EX2 R149, R149 ;  /* 0x0000009500957308 */ /* 0x000ff00000000800 */
[----:B------:R-:W5:Y:S01]  /*16460*/  MUFU.EX2 R134, R134 ;  /* 0x0000008600867308 */ /* 0x000f620000000800 */
[----:B--2---:R-:W-:-:S02]  /*16470*/  F2FP.BF16.F32.PACK_AB R5, R136, R151 ;  /* 0x000000978805723e */ /* 0x004fc400000010ff */
[----:B---3--:R-:W-:Y:S02]  /*16480*/  F2FP.BF16.F32.PACK_AB R7, R2, R139 ;  /* 0x0000008b0207723e */ /* 0x008fe400000010ff */
[----:B----4-:R-:W-:Y:S02]  /*16490*/  F2FP.BF16.F32.PACK_AB R4, R148, R153 ;  /* 0x000000999404723e */ /* 0x010fe400000010ff */
[----:B-----5:R-:W-:-:S07]  /*164a0*/  F2FP.BF16.F32.PACK_AB R6, R134, R149 ;  /* 0x000000958606723e */ /* 0x020fce00000010ff */
[C---:B------:R-:W-:Y:S06]  /*164b0*/  HMMA.16816.F32.BF16 R36, R4.reuse, R12, R36 ;  /* 0x0000000c0424723c */ /* 0x040fec0000041824 */
[C---:B------:R-:W-:Y:S01]  /*164c0*/  HMMA.16816.F32.BF16 R40, R4.reuse, R14, R40 ;  /* 0x0000000e0428723c */ /* 0x040fe20000041828 */
[----:B------:R-:W2:Y:S05]  /*164d0*/  LDSM.16.MT88.4 R12, [R201+0x10800] ;  /* 0x01080000c90c783b */ /* 0x000eaa0000004200 */
[C---:B------:R-:W-:Y:S06]  /*164e0*/  HMMA.16816.F32.BF16 R60, R4.reuse, R8, R60 ;  /* 0x00000008043c723c */ /* 0x040fec000004183c */
[----:B------:R-:W-:Y:S01]  /*164f0*/  HMMA.16816.F32.BF16 R64, R4, R10, R64 ;  /* 0x0000000a0440723c */ /* 0x000fe20000041840 */
[----:B------:R-:W3:Y:S05]  /*16500*/  LDSM.16.MT88.4 R8, [R200+0x10800] ;  /* 0x01080000c808783b */ /* 0x000eea0000004200 */
[C---:B------:R-:W-:Y:S06]  /*16510*/  HMMA.16816.F32.BF16 R76, R112.reuse, R80, RZ ;  /* 0x00000050704c723c */ /* 0x040fec00000418ff */
[C---:B------:R-:W-:Y:S06]  /*16520*/  HMMA.16816.F32.BF16 R84, R112.reuse, R88, RZ ;  /* 0x000000587054723c */ /* 0x040fec00000418ff */
[C---:B------:R-:W-:Y:S06]  /*16530*/  HMMA.16816.F32.BF16 R80, R112.reuse, R82, RZ ;  /* 0x000000527050723c */ /* 0x040fec00000418ff */
[C---:B------:R-:W-:Y:S06]  /*16540*/  HMMA.16816.F32.BF16 R88, R112.reuse, R90, RZ ;  /* 0x0000005a7058723c */ /* 0x040fec00000418ff */
[C---:B------:R-:W-:Y:S06]  /*16550*/  HMMA.16816.F32.BF16 R92, R112.reuse, R96, RZ ;  /* 0x00000060705c723c */ /* 0x040fec00000418ff */
[C---:B------:R-:W-:Y:S06]  /*16560*/  HMMA.16816.F32.BF16 R100, R112.reuse, R104, RZ ;  /* 0x000000687064723c */ /* 0x040fec00000418ff */
[C---:B------:R-:W-:Y:S06]  /*16570*/  HMMA.16816.F32.BF16 R96, R112.reuse, R98, RZ ;  /* 0x000000627060723c */ /* 0x040fec00000418ff */
[C---:B------:R-:W-:Y:S06]  /*16580*/  HMMA.16816.F32.BF16 R104, R112.reuse, R106, RZ ;  /* 0x0000006a7068723c */ /* 0x040fec00000418ff */
[----:B------:R-:W-:Y:S06]  /*16590*/  HMMA.16816.F32.BF16 R44, R112, R48, RZ ;  /* 0x00000030702c723c */ /* 0x000fec00000418ff */
[C---:B------:R-:W-:Y:S06]  /*165a0*/  HMMA.16816.F32.BF16 R76, R4.reuse, R20, R76 ;  /* 0x00000014044c723c */ /* 0x040fec000004184c */
[C---:B------:R-:W-:Y:S01]  /*165b0*/  HMMA.16816.F32.BF16 R80, R4.reuse, R22, R80 ;  /* 0x000000160450723c */ /* 0x040fe20000041850 */
[----:B------:R-:W4:Y:S05]  /*165c0*/  LDSM.16.MT88.4 R20, [R199+0x10800] ;  /* 0x01080000c714783b */ /* 0x000f2a0000004200 */
[C---:B-1----:R-:W-:Y:S06]  /*165d0*/  HMMA.16816.F32.BF16 R84, R4.reuse, R16, R84 ;  /* 0x000000100454723c */ /* 0x042fec0000041854 */
[----:B------:R-:W-:Y:S01]  /*165e0*/  HMMA.16816.F32.BF16 R88, R4, R18, R88 ;  /* 0x000000120458723c */ /* 0x000fe20000041858 */
[----:B------:R-:W1:Y:S05]  /*165f0*/  LDSM.16.MT88.4 R16, [R198+0x10800] ;  /* 0x01080000c610783b */ /* 0x000e6a0000004200 */
[----:B------:R-:W-:Y:S06]  /*16600*/  HMMA.16816.F32.BF16 R48, R112, R50, RZ ;  /* 0x000000327030723c */ /* 0x000fec00000418ff */
[C---:B--2---:R-:W-:Y:S06]  /*16610*/  HMMA.16816.F32.BF16 R92, R4.reuse, R12, R92 ;  /* 0x0000000c045c723c */ /* 0x044fec000004185c */
[C---:B------:R-:W-:Y:S01]  /*16620*/  HMMA.16816.F32.BF16 R96, R4.reuse, R14, R96 ;  /* 0x0000000e0460723c */ /* 0x040fe20000041860 */
[----:B------:R-:W2:Y:S05]  /*16630*/  LDSM.16.MT88.4 R12, [R199+0xd000] ;  /* 0x00d00000c70c783b */ /* 0x000eaa0000004200 */
[C---:B---3--:R-:W-:Y:S06]  /*16640*/  HMMA.16816.F32.BF16 R100, R4.reuse, R8, R100 ;  /* 0x000000080464723c */ /* 0x048fec0000041864 */
[----:B------:R-:W-:Y:S01]  /*16650*/  HMMA.16816.F32.BF16 R104, R4, R10, R104 ;  /* 0x0000000a0468723c */ /* 0x000fe20000041868 */
[----:B------:R-:W3:Y:S01]  /*16660*/  LDSM.16.MT88.4 R8, [R199+0xf000] ;  /* 0x00f00000c708783b */ /* 0x000ee20000004200 */
[----:B------:R-:W-:-:S04]  /*16670*/  FFMA.FTZ R158, R235, R169, -R170 ;  /* 0x000000a9eb9e7223 */ /* 0x000fc800000108aa */
[----:B------:R-:W-:Y:S01]  /*16680*/  HMMA.16816.F32.BF16 R128, R112, R124, RZ ;  /* 0x0000007c7080723c */ /* 0x000fe200000418ff */
[-CC-:B------:R-:W-:Y:S01]  /*16690*/  FFMA.FTZ R163, R163, R169.reuse, -R170.reuse ;  /* 0x000000a9a3a37223 */ /* 0x180fe200000108aa */
[----:B------:R-:W-:-:S04]  /*166a0*/  FFMA.FTZ R160, R233, R169, -R170 ;  /* 0x000000a9e9a07223 */ /* 0x000fc800000108aa */
[----:B------:R-:W-:Y:S01]  /*166b0*/  HMMA.16816.F32.BF16 R52, R112, R56, RZ ;  /* 0x000000387034723c */ /* 0x000fe200000418ff */
[-C--:B------:R-:W-:Y:S01]  /*166c0*/  FFMA.FTZ R167, R167, R169.reuse, -R170 ;  /* 0x000000a9a7a77223 */ /* 0x080fe200000108aa */
[----:B------:R-:W-:-:S04]  /*166d0*/  FFMA.FTZ R162, R231, R169, -R166 ;  /* 0x000000a9e7a27223 */ /* 0x000fc800000108a6 */
[----:B------:R-:W-:Y:S01]  /*166e0*/  HMMA.16816.F32.BF16 R68, R112, R72, RZ ;  /* 0x000000487044723c */ /* 0x000fe200000418ff */
[-CC-:B------:R-:W-:Y:S01]  /*166f0*/  FFMA.FTZ R173, R173, R169.reuse, -R166.reuse ;  /* 0x000000a9adad7223 */ /* 0x180fe200000108a6 */
[----:B------:R-:W-:-:S04]  /*16700*/  FFMA.FTZ R168, R229, R169, -R166 ;  /* 0x000000a9e5a87223 */ /* 0x000fc800000108a6 */
[----:B------:R-:W-:Y:S01]  /*16710*/  HMMA.16816.F32.BF16 R108, R112, R120, RZ ;  /* 0x00000078706c723c */ /* 0x000fe200000418ff */
[----:B------:R-:W-:-:S05]  /*16720*/  FFMA.FTZ R179, R179, R169, -R166 ;  /* 0x000000a9b3b37223 */ /* 0x000fca00000108a6 */
[C---:B------:R-:W-:Y:S06]  /*16730*/  HMMA.16816.F32.BF16 R124, R112.reuse, R126, RZ ;  /* 0x0000007e707c723c */ /* 0x040fec00000418ff */
[C---:B------:R-:W-:Y:S06]  /*16740*/  HMMA.16816.F32.BF16 R56, R112.reuse, R58, RZ ;  /* 0x0000003a7038723c */ /* 0x040fec00000418ff */
[C---:B------:R-:W-:Y:S06]  /*16750*/  HMMA.16816.F32.BF16 R72, R112.reuse, R74, RZ ;  /* 0x0000004a7048723c */ /* 0x040fec00000418ff */
[C---:B------:R-:W-:Y:S06]  /*16760*/  HMMA.16816.F32.BF16 R120, R112.reuse, R122, RZ ;  /* 0x0000007a7078723c */ /* 0x040fec00000418ff */
[C---:B------:R-:W-:Y:S06]  /*16770*/  HMMA.16816.F32.BF16 R116, R112.reuse, R144, RZ ;  /* 0x000000907074723c */ /* 0x040fec00000418ff */
[----:B------:R-:W-:Y:S01]  /*16780*/  HMMA.16816.F32.BF16 R112, R112, R146, RZ ;  /* 0x000000927070723c */ /* 0x000fe200000418ff */
[----:B------:R-:W-:Y:S01]  /*16790*/  MUFU.EX2 R158, R158 ;  /* 0x0000009e009e7308 */ /* 0x000fe20000000800 */
[----:B------:R-:W-:Y:S04]  /*167a0*/  LDSM.16.MT88.4 R144, [R201+0xd000] ;  /* 0x00d00000c990783b */ /* 0x000fe80000004200 */
[C---:B------:R-:W-:Y:S03]  /*167b0*/  HMMA.16816.F32.BF16 R44, R4.reuse, R32, R44 ;  /* 0x00000020042c723c */ /* 0x040fe6000004182c */
[----:B------:R-:W5:Y:S03]  /*167c0*/  MUFU.EX2 R163, R163 ;  /* 0x000000a300a37308 */ /* 0x000f660000000800 */
[C---:B------:R-:W-:Y:S01]  /*167d0*/  HMMA.16816.F32.BF16 R48, R4.reuse, R34, R48 ;  /* 0x000000220430723c */ /* 0x040fe20000041830 */
[----:B------:R-:W-:Y:S04]  /*167e0*/  LDSM.16.MT88.4 R32, [R198+0xd000] ;  /* 0x00d00000c620783b */ /* 0x000fe80000004200 */
[----:B------:R-:W-:Y:S08]  /*167f0*/  MUFU.EX2 R160, R160 ;  /* 0x000000a000a07308 */ /* 0x000ff00000000800 */
[----:B------:R-:W2:Y:S08]  /*16800*/  MUFU.EX2 R167, R167 ;  /* 0x000000a700a77308 */ /* 0x000eb00000000800 */
[----:B------:R-:W-:Y:S08]  /*16810*/  MUFU.EX2 R162, R162 ;  /* 0x000000a200a27308 */ /* 0x000ff00000000800 */
[----:B------:R-:W3:Y:S08]  /*16820*/  MUFU.EX2 R173, R173 ;  /* 0x000000ad00ad7308 */ /* 0x000ef00000000800 */
[----:B------:R-:W-:Y:S08]  /*16830*/  MUFU.EX2 R168, R168 ;  /* 0x000000a800a87308 */ /* 0x000ff00000000800 */
[----:B------:R-:W3:Y:S01]  /*16840*/  MUFU.EX2 R179, R179 ;  /* 0x000000b300b37308 */ /* 0x000ee20000000800 */
        /* <DEDUP_REMOVED lines=12> */
[C---:B-1----:R-:W-:Y:S06]  /*16910*/  HMMA.16816.F32.BF16 R116, R4.reuse, R16, R116 ;  /* 0x000000100474723c */ /* 0x042fec0000041874 */
[----:B------:R-:W-:Y:S01]  /*16920*/  HMMA.16816.F32.BF16 R112, R4, R18, R112 ;  /* 0x000000120470723c */ /* 0x000fe20000041870 */
[----:B------:R-:W1:Y:S06]  /*16930*/  LDSM.16.MT88.4 R16, [R201+0x11000] ;  /* 0x01100000c910783b */ /* 0x000e6c0000004200 */
[----:B-----5:R-:W-:-:S02]  /*16940*/  F2FP.BF16.F32.PACK_AB R5, R163, R158 ;  /* 0x0000009ea305723e */ /* 0x020fc400000010ff */
[----:B--2---:R-:W-:Y:S02]  /*16950*/  F2FP.BF16.F32.PACK_AB R7, R167, R160 ;  /* 0x000000a0a707723e */ /* 0x004fe400000010ff */
[----:B---3--:R-:W-:Y:S02]  /*16960*/  F2FP.BF16.F32.PACK_AB R4, R173, R162 ;  /* 0x000000a2ad04723e */ /* 0x008fe400000010ff */
[----:B------:R-:W-:-:S07]  /*16970*/  F2FP.BF16.F32.PACK_AB R6, R179, R168 ;  /* 0x000000a8b306723e */ /* 0x000fce00000010ff */
[C---:B------:R-:W-:Y:S06]  /*16980*/  HMMA.16816.F32.BF16 R44, R4.reuse, R12, R44 ;  /* 0x0000000c042c723c */ /* 0x040fec000004182c */
[C---:B------:R-:W-:Y:S01]  /*16990*/  HMMA.16816.F32.BF16 R48, R4.reuse, R14, R48 ;  /* 0x0000000e0430723c */ /* 0x040fe20000041830 */
[----:B------:R-:W2:Y:S05]  /*169a0*/  LDSM.16.MT88.4 R12, [R200+0x11000] ;  /* 0x01100000c80c783b */ /* 0x000eaa0000004200 */
[C---:B------:R-:W-:Y:S06]  /*169b0*/  HMMA.16816.F32.BF16 R76, R4.reuse, R8, R76 ;  /* 0x00000008044c723c */ /* 0x040fec000004184c */
        /* <DEDUP_REMOVED lines=11> */
[C---:B---3--:R-:W-:Y:S06]  /*16a70*/  HMMA.16816.F32.BF16 R108, R4.reuse, R8, R108 ;  /* 0x00000008046c723c */ /* 0x048fec000004186c */
[C---:B------:R-:W-:Y:S01]  /*16a80*/  HMMA.16816.F32.BF16 R120, R4.reuse, R10, R120 ;  /* 0x0000000a0478723c */ /* 0x040fe20000041878 */
[----:B------:R-:W3:Y:S01]  /*16a90*/  LDSM.16.MT88.4 R8, [R199+0xf800] ;  /* 0x00f80000c708783b */ /* 0x000ee20000004200 */
[-CC-:B------:R-:W-:Y:S01]  /*16aa0*/  FFMA.FTZ R172, R227, R169.reuse, -R170.reuse ;  /* 0x000000a9e3ac7223 */ /* 0x180fe200000108aa */
[-CC-:B------:R-:W-:Y:S01]  /*16ab0*/  FFMA.FTZ R225, R225, R169.reuse, -R170.reuse ;  /* 0x000000a9e1e17223 */ /* 0x180fe200000108aa */
[-CC-:B------:R-:W-:Y:S01]  /*16ac0*/  FFMA.FTZ R174, R223, R169.reuse, -R170.reuse ;  /* 0x000000a9dfae7223 */ /* 0x180fe200000108aa */
[-C--:B------:R-:W-:Y:S01]  /*16ad0*/  FFMA.FTZ R221, R221, R169.reuse, -R170 ;  /* 0x000000a9dddd7223 */ /* 0x080fe200000108aa */
[-CC-:B------:R-:W-:Y:S01]  /*16ae0*/  FFMA.FTZ R170, R219, R169.reuse, -R166.reuse ;  /* 0x000000a9dbaa7223 */ /* 0x180fe200000108a6 */
[-CC-:B------:R-:W-:Y:S01]  /*16af0*/  FFMA.FTZ R177, R177, R169.reuse, -R166.reuse ;  /* 0x000000a9b1b17223 */ /* 0x180fe200000108a6 */
[-CC-:B------:R-:W-:Y:S01]  /*16b00*/  FFMA.FTZ R175, R175, R169.reuse, -R166.reuse ;  /* 0x000000a9afaf7223 */ /* 0x180fe200000108a6 */
[----:B------:R-:W-:Y:S01]  /*16b10*/  FFMA.FTZ R166, R171, R169, -R166 ;  /* 0x000000a9aba67223 */ /* 0x000fe200000108a6 */
[C---:B------:R-:W-:Y:S01]  /*16b20*/  HMMA.16816.F32.BF16 R128, R4.reuse, R144, R128 ;  /* 0x000000900480723c */ /* 0x040fe20000041880 */
[----:B------:R-:W-:Y:S05]  /*16b30*/  MUFU.EX2 R172, R172 ;  /* 0x000000ac00ac7308 */ /* 0x000fea0000000800 */
[C---:B------:R-:W-:Y:S01]  /*16b40*/  HMMA.16816.F32.BF16 R124, R4.reuse, R146, R124 ;  /* 0x00000092047c723c */ /* 0x040fe2000004187c */
[----:B------:R-:W-:Y:S01]  /*16b50*/  FADD.FTZ R154, R159, R154 ;  /* 0x0000009a9f9a7221 */ /* 0x000fe20000010000 */
[----:B------:R-:W-:Y:S01]  /*16b60*/  FADD.FTZ R156, R156, R161 ;  /* 0x000000a19c9c7221 */ /* 0x000fe20000010000 */
[----:B------:R-:W5:Y:S01]  /*16b70*/  MUFU.EX2 R225, R225 ;  /* 0x000000e100e17308 */ /* 0x000f620000000800 */
[----:B------:R-:W3:Y:S02]  /*16b80*/  LDSM.16.MT88.4 R144, [R199+0xd800] ;  /* 0x00d80000c790783b */ /* 0x000ee40000004200 */
[C---:B------:R-:W-:Y:S05]  /*16b90*/  HMMA.16816.F32.BF16 R36, R4.reuse, R140, R36 ;  /* 0x0000008c0424723c */ /* 0x040fea0000041824 */
[----:B------:R-:W-:Y:S01]  /*16ba0*/  MUFU.EX2 R174, R174 ;  /* 0x000000ae00ae7308 */ /* 0x000fe20000000800 */
[C---:B------:R-:W-:Y:S07]  /*16bb0*/  HMMA.16816.F32.BF16 R40, R4.reuse, R142, R40 ;  /* 0x0000008e0428723c */ /* 0x040fee0000041828 */
[----:B------:R-:W1:Y:S08]  /*16bc0*/  MUFU.EX2 R221, R221 ;  /* 0x000000dd00dd7308 */ /* 0x000e700000000800 */
[----:B------:R-:W-:Y:S08]  /*16bd0*/  MUFU.EX2 R170, R170 ;  /* 0x000000aa00aa7308 */ /* 0x000ff00000000800 */
[----:B------:R-:W2:Y:S08]  /*16be0*/  MUFU.EX2 R177, R177 ;  /* 0x000000b100b17308 */ /* 0x000eb00000000800 */
[----:B------:R-:W-:Y:S08]  /*16bf0*/  MUFU.EX2 R175, R175 ;  /* 0x000000af00af7308 */ /* 0x000ff00000000800 */
[----:B------:R-:W3:Y:S01]  /*16c00*/  MUFU.EX2 R166, R166 ;  /* 0x000000a600a67308 */ /* 0x000ee20000000800 */
[C---:B------:R-:W-:Y:S01]  /*16c10*/  HMMA.16816.F32.BF16 R52, R4.reuse, R32, R52 ;  /* 0x000000200434723c */ /* 0x040fe20000041834 */
[----:B------:R-:W-:Y:S01]  /*16c20*/  FADD.FTZ R155, R155, R154 ;  /* 0x0000009a9b9b7221 */ /* 0x000fe20000010000 */
[----:B------:R-:W-:Y:S01]  /*16c30*/  FADD.FTZ R157, R157, R156 ;  /* 0x0000009c9d9d7221 */ /* 0x000fe20000010000 */
[----:B------:R-:W3:Y:S03]  /*16c40*/  LDSM.16.MT88.4 R140, [R198+0xd800] ;  /* 0x00d80000c68c783b */ /* 0x000ee60000004200 */
[C---:B------:R-:W-:Y:S01]  /*16c50*/  HMMA.16816.F32.BF16 R56, R4.reuse, R34, R56 ;  /* 0x000000220438723c */ /* 0x040fe20000041838 */
[----:B------:R-:W-:Y:S01]  /*16c60*/  FADD.FTZ R150, R150, R155 ;  /* 0x0000009b96967221 */ /* 0x000fe20000010000 */
[----:B------:R-:W-:Y:S01]  /*16c70*/  FADD.FTZ R152, R152, R157 ;  /* 0x0000009d98987221 */ /* 0x000fe20000010000 */
[----:B------:R-:W3:Y:S03]  /*16c80*/  LDSM.16.MT88.4 R32, [R201+0xf800] ;  /* 0x00f80000c920783b */ /* 0x000ee60000004200 */
[C---:B------:R-:W-:Y:S06]  /*16c90*/  HMMA.16816.F32.BF16 R60, R4.reuse, R28, R60 ;  /* 0x0000001c043c723c */ /* 0x040fec000004183c */
[C---:B------:R-:W-:Y:S06]  /*16ca0*/  HMMA.16816.F32.BF16 R64, R4.reuse, R30, R64 ;  /* 0x0000001e0440723c */ /* 0x040fec0000041840 */
[C---:B------:R-:W-:Y:S06]  /*16cb0*/  HMMA.16816.F32.BF16 R68, R4.reuse, R24, R68 ;  /* 0x000000180444723c */ /* 0x040fec0000041844 */
[C---:B------:R-:W-:Y:S06]  /*16cc0*/  HMMA.16816.F32.BF16 R72, R4.reuse, R26, R72 ;  /* 0x0000001a0448723c */ /* 0x040fec0000041848 */
[C---:B----4-:R-:W-:Y:S06]  /*16cd0*/  HMMA.16816.F32.BF16 R116, R4.reuse, R20, R116 ;  /* 0x000000140474723c */ /* 0x050fec0000041874 */
[----:B------:R-:W-:Y:S01]  /*16ce0*/  HMMA.16816.F32.BF16 R112, R4, R22, R112 ;  /* 0x000000160470723c */ /* 0x000fe20000041870 */
[----:B------:R-:W-:Y:S01]  /*16cf0*/  FADD.FTZ R151, R151, R150 ;  /* 0x0000009697977221 */ /* 0x000fe20000010000 */
[----:B------:R-:W-:Y:S01]  /*16d00*/  FADD.FTZ R153, R153, R152 ;  /* 0x0000009899997221 */ /* 0x000fe20000010000 */
[----:B------:R-:W4:Y:S04]  /*16d10*/  LDSM.16.MT88.4 R28, [R200+0xf800] ;  /* 0x00f80000c81c783b */ /* 0x000f280000004200 */
[----:B-----5:R-:W-:Y:S01]  /*16d20*/  F2FP.BF16.F32.PACK_AB R5, R225, R172 ;  /* 0x000000ace105723e */ /* 0x020fe200000010ff */
[----:B------:R-:W5:Y:S01]  /*16d30*/  LDSM.16.MT88.4 R24, [R198+0xf800] ;  /* 0x00f80000c618783b */ /* 0x000f620000004200 */
[----:B-1----:R-:W-:-:S02]  /*16d40*/  F2FP.BF16.F32.PACK_AB R7, R221, R174 ;  /* 0x000000aedd07723e */ /* 0x002fc400000010ff */
[----:B--2---:R-:W-:Y:S01]  /*16d50*/  F2FP.BF16.F32.PACK_AB R4, R177, R170 ;  /* 0x000000aab104723e */ /* 0x004fe200000010ff */
[----:B------:R-:W1:Y:S01]  /*16d60*/  LDSM.16.MT88.4 R20, [R201+0x11800] ;  /* 0x01180000c914783b */ /* 0x000e620000004200 */
[----:B---3--:R-:W-:Y:S01]  /*16d70*/  F2FP.BF16.F32.PACK_AB R6, R166, R175 ;  /* 0x000000afa606723e */ /* 0x008fe200000010ff */
[----:B------:R-:W-:Y:S01]  /*16d80*/  FADD.FTZ R136, R136, R151 ;  /* 0x0000009788887221 */ /* 0x000fe20000010000 */
[----:B------:R-:W-:-:S05]  /*16d90*/  FADD.FTZ R148, R148, R153 ;  /* 0x0000009994947221 */ /* 0x000fca0000010000 */
[C---:B------:R-:W-:Y:S06]  /*16da0*/  HMMA.16816.F32.BF16 R128, R4.reuse, R16, R128 ;  /* 0x000000100480723c */ /* 0x040fec0000041880 */
[C---:B------:R-:W-:Y:S01]  /*16db0*/  HMMA.16816.F32.BF16 R124, R4.reuse, R18, R124 ;  /* 0x00000012047c723c */ /* 0x040fe2000004187c */
[----:B------:R-:W2:Y:S05]  /*16dc0*/  LDSM.16.MT88.4 R16, [R200+0x11800] ;  /* 0x01180000c810783b */ /* 0x000eaa0000004200 */
[C---:B------:R-:W-:Y:S06]  /*16dd0*/  HMMA.16816.F32.BF16 R36, R4.reuse, R12, R36 ;  /* 0x0000000c0424723c */ /* 0x040fec0000041824 */
[C---:B------:R-:W-:Y:S01]  /*16de0*/  HMMA.16816.F32.BF16 R40, R4.reuse, R14, R40 ;  /* 0x0000000e0428723c */ /* 0x040fe20000041828 */
[----:B------:R-:W3:Y:S05]  /*16df0*/  LDSM.16.MT88.4 R12, [R199+0x11800] ;  /* 0x01180000c70c783b */ /* 0x000eea0000004200 */
[C---:B------:R-:W-:Y:S06]  /*16e00*/  HMMA.16816.F32.BF16 R76, R4.reuse, R8, R76 ;  /* 0x00000008044c723c */ /* 0x040fec000004184c */
[----:B------:R-:W-:Y:S01]  /*16e10*/  HMMA.16816.F32.BF16 R80, R4, R10, R80 ;  /* 0x0000000a0450723c */ /* 0x000fe20000041850 */
[----:B------:R-:W3:Y:S01]  /*16e20*/  LDSM.16.MT88.4 R8, [R198+0x11800] ;  /* 0x01180000c608783b */ /* 0x000ee20000004200 */
[----:B------:R-:W-:Y:S01]  /*16e30*/  FADD.FTZ R139, R139, R136 ;  /* 0x000000888b8b7221 */ /* 0x000fe20000010000 */
[----:B------:R-:W-:-:S03]  /*16e40*/  FADD.FTZ R149, R149, R148 ;  /* 0x0000009495957221 */ /* 0x000fc60000010000 */
        /* <DEDUP_REMOVED lines=13> */
[----:B------:R-:W-:Y:S01]  /*16f20*/  FADD.FTZ R170, R177, R170 ;  /* 0x000000aab1aa7221 */ /* 0x000fe20000010000 */
[----:B------:R-:W-:Y:S02]  /*16f30*/  HMMA.16816.F32.BF16 R44, R4, R144, R44 ;  /* 0x00000090042c723c */ /* 0x000fe4000004182c */
[----:B------:R-:W-:Y:S01]  /*16f40*/  FADD.FTZ R174, R174, R225 ;  /* 0x000000e1aeae7221 */ /* 0x000fe20000010000 */
[----:B------:R-:W-:-:S03]  /*16f50*/  FADD.FTZ R175, R175, R170 ;  /* 0x000000aaafaf7221 */ /* 0x000fc60000010000 */
[----:B------:R-:W-:Y:S01]  /*16f60*/  HMMA.16816.F32.BF16 R48, R4, R146, R48 ;  /* 0x000000920430723c */ /* 0x000fe20000041830 */
[----:B------:R-:W-:Y:S01]  /*16f70*/  FADD.FTZ R221, R221, R174 ;  /* 0x000000aedddd7221 */ /* 0x000fe20000010000 */
[----:B------:R-:W-:-:S04]  /*16f80*/  FADD.FTZ R223, R166, R175 ;  /* 0x000000afa6df7221 */ /* 0x000fc80000010000 */
[C---:B------:R-:W-:Y:S06]  /*16f90*/  HMMA.16816.F32.BF16 R52, R4.reuse, R140, R52 ;  /* 0x0000008c0434723c */ /* 0x040fec0000041834 */
[C---:B------:R-:W-:Y:S06]  /*16fa0*/  HMMA.16816.F32.BF16 R56, R4.reuse, R142, R56 ;  /* 0x0000008e0438723c */ /* 0x040fec0000041838 */
[C---:B------:R-:W-:Y:S06]  /*16fb0*/  HMMA.16816.F32.BF16 R60, R4.reuse, R32, R60 ;  /* 0x00000020043c723c */ /* 0x040fec000004183c */
[C---:B------:R-:W-:Y:S06]  /*16fc0*/  HMMA.16816.F32.BF16 R64, R4.reuse, R34, R64 ;  /* 0x000000220440723c */ /* 0x040fec0000041840 */
[C---:B----4-:R-:W-:Y:S06]  /*16fd0*/  HMMA.16816.F32.BF16 R68, R4.reuse, R28, R68 ;  /* 0x0000001c0444723c */ /* 0x050fec0000041844 */
[C---:B------:R-:W-:Y:S06]  /*16fe0*/  HMMA.16816.F32.BF16 R72, R4.reuse, R30, R72 ;  /* 0x0000001e0448723c */ /* 0x040fec0000041848 */
[C---:B-----5:R-:W-:Y:S06]  /*16ff0*/  HMMA.16816.F32.BF16 R84, R4.reuse, R24, R84 ;  /* 0x000000180454723c */ /* 0x060fec0000041854 */
[C---:B------:R-:W-:Y:S06]  /*17000*/  HMMA.16816.F32.BF16 R88, R4.reuse, R26, R88 ;  /* 0x0000001a0458723c */ /* 0x040fec0000041858 */
[C---:B-1----:R-:W-:Y:S06]  /*17010*/  HMMA.16816.F32.BF16 R92, R4.reuse, R20, R92 ;  /* 0x00000014045c723c */ /* 0x042fec000004185c */
[C---:B------:R-:W-:Y:S06]  /*17020*/  HMMA.16816.F32.BF16 R96, R4.reuse, R22, R96 ;  /* 0x000000160460723c */ /* 0x040fec0000041860 */
[C---:B--2---:R-:W-:Y:S06]  /*17030*/  HMMA.16816.F32.BF16 R100, R4.reuse, R16, R100 ;  /* 0x000000100464723c */ /* 0x044fec0000041864 */
[C---:B------:R-:W-:Y:S06]  /*17040*/  HMMA.16816.F32.BF16 R104, R4.reuse, R18, R104 ;  /* 0x000000120468723c */ /* 0x040fec0000041868 */
[C---:B---3--:R-:W-:Y:S06]  /*17050*/  HMMA.16816.F32.BF16 R108, R4.reuse, R12, R108 ;  /* 0x0000000c046c723c */ /* 0x048fec000004186c */
[C---:B------:R-:W-:Y:S06]  /*17060*/  HMMA.16816.F32.BF16 R120, R4.reuse, R14, R120 ;  /* 0x0000000e0478723c */ /* 0x040fec0000041878 */
[C---:B------:R-:W-:Y:S06]  /*17070*/  HMMA.16816.F32.BF16 R116, R4.reuse, R8, R116 ;  /* 0x000000080474723c */ /* 0x040fec0000041874 */
        /* <DEDUP_REMOVED lines=10> */
.L_x_5298:
        /* <DEDUP_REMOVED lines=81> */
.L_x_5291:
[----:B--2---:R-:W-:Y:S02]  /*17630*/  R2UR UR4, R136 ;  /* 0x00000000880472ca */ /* 0x004fe400000e0000 */
[----:B------:R-:W-:Y:S11]  /*17640*/  R2UR UR5, R137 ;  /* 0x00000000890572ca */ /* 0x000ff600000e0000 */
[----:B------:R-:W-:Y:S02]  /*17650*/  @!UPT UIADD3 URZ, URZ, URZ, URZ ;  /* 0x0000003f3f3ff290 */ /* 0x000fe4000fffe03f */
[----:B-1----:R-:W2:Y:S02]  /*17660*/  LD.E R8, desc[UR4][R132.64+0x40] ;  /* 0x0000400484087980 */ /* 0x002ea4000c101900 */
[----:B--2---:R-:W-:Y:S05]  /*17670*/  IMAD.U32 R8, R8, -0x40, RZ ;  /* 0xffffffc008087824 */ /* 0x004fea00078e00ff */
[----:B------:R-:W-:Y:S02]  /*17680*/  SHF.R.S32.HI R4, RZ, 0x1f, R8 ;  /* 0x0000001fff047819 */ /* 0x000fe40000011408 */
.L_x_5292:
[----:B------:R-:W-:Y:S05]  /*17690*/  BSYNC B0 ;  /* 0x0000000000007941 */ /* 0x000fea0003800000 */
.L_x_5290:
        /* <DEDUP_REMOVED lines=353> */
.L_x_5296:
[----:B------:R-:W-:Y:S02]  /*18cb0*/  R2UR UR4, R136 ;  /* 0x00000000880472ca */ /* 0x000fe400000e0000 */
[----:B------:R-:W-:Y:S11]  /*18cc0*/  R2UR UR5, R137 ;  /* 0x00000000890572ca */ /* 0x000ff600000e0000 */
[----:B------:R-:W-:Y:S02]  /*18cd0*/  @!UPT UIADD3 URZ, URZ, URZ, URZ ;  /* 0x0000003f3f3ff290 */ /* 0x000fe4000fffe03f */
[----:B------:R-:W2:Y:S02]  /*18ce0*/  LD.E R142, desc[UR4][R132.64+0x38] ;  /* 0x00003804848e7980 */ /* 0x000ea4000c101900 */
[----:B--2---:R-:W-:Y:S05]  /*18cf0*/  IMAD.U32 R142, R142, -0x40, RZ ;  /* 0xffffffc08e8e7824 */ /* 0x004fea00078e00ff */
[----:B------:R-:W-:Y:S02]  /*18d00*/  SHF.R.S32.HI R134, RZ, 0x1f, R142 ;  /* 0x0000001fff867819 */ /* 0x000fe4000001148e */
.L_x_5297:
[----:B------:R-:W-:Y:S05]  /*18d10*/  BSYNC B0 ;  /* 0x0000000000007941 */ /* 0x000fea0003800000 */
.L_x_5295:
        /* <DEDUP_REMOVED lines=113> */
.L_x_5294:
[----:B------:R-:W-:Y:S05]  /*19430*/  BSYNC B1 ;  /* 0x0000000000017941 */ /* 0x000fea0003800000 */
.L_x_5293:
        /* <DEDUP_REMOVED lines=266> */
[----:B------:R-:W-:Y:S01]  /*1a4e0*/  ISETP.GT.AND P0, PT, R219, R206, PT ;  /* 0x000000cedb00720c */ /* 0x000fe20003f04270 */
        /* <DEDUP_REMOVED lines=251> */
.L_x_5289:
        /* <DEDUP_REMOVED lines=9> */
[----:B------:R-:W-:Y:S01]  /*1b530*/  UMOV UR4, 0xffffffff ;  /* 0xffffffff00047882 */ /* 0x000fe20000000000 */
[----:B------:R-:W-:Y:S01]  /*1b540*/  LEA.HI R2, R2, R11, RZ, 0x4 ;  /* 0x0000000b02027211 */ /* 0x000fe200078f20ff */
[----:B------:R-:W-:-:S03]  /*1b550*/  IMAD.IADD R9, R11, 0x1, -R0 ;  /* 0x000000010b097824 */ /* 0x000fc600078e0a00 */
[----:B------:R-:W-:Y:S02]  /*1b560*/  SHF.R.S32.HI R2, RZ, 0x4, R2 ;  /* 0x00000004ff027819 */ /* 0x000fe40000011402 */
[----:B------:R-:W-:-:S04]  /*1b570*/  SHF.R.S32.HI R0, RZ, 0x1f, R9 ;  /* 0x0000001fff007819 */ /* 0x000fc80000011409 */
[----:B------:R-:W-:-:S04]  /*1b580*/  LEA.HI R0, R0, R9, RZ, 0x2 ;  /* 0x0000000900007211 */ /* 0x000fc800078f10ff */
        /* <DEDUP_REMOVED lines=9> */
.L_x_5320:
        /* <DEDUP_REMOVED lines=190> */
[----:B------:R3:W-:Y:S04]  /*1c200*/  STS.64 [R19+0x8000], R112 ;  /* 0x0080007013007388 */ /* 0x0007e80000000a00 */
[----:B------:R4:W-:Y:S04]  /*1c210*/  STS.64 [R19+0x8800], R114 ;  /* 0x0088007213007388 */ /* 0x0009e80000000a00 */
[----:B-1----:R-:W4:Y:S04]  /*1c220*/  LD.E.64 R16, desc[UR12][R6.64+0xb0] ;  /* 0x0000b00c06107980 */ /* 0x002f28000c101b00 */
[----:B------:R-:W4:Y:S01]  /*1c230*/  LD.E R23, desc[UR10][R6.64+0x60] ;  /* 0x0000600a06177980 */ /* 0x000f22000c101900 */
[----:B------:R-:W-:Y:S01]  /*1c240*/  LEA.HI R13, R13, R12, RZ, 0x4 ;  /* 0x0000000c0d0d7211 */ /* 0x000fe200078f20ff */
[----:B------:R1:W-:Y:S01]  /*1c250*/  @P3 MUFU.LG2 R25, R8 ;  /* 0x0000000800193308 */ /* 0x0003e20000000c00 */
[----:B------:R-:W-:Y:S01]  /*1c260*/  LOP3.LUT R15, R15, 0xffffffe0, RZ, 0xc0, !PT ;  /* 0xffffffe00f0f7812 */ /* 0x000fe200078ec0ff */
[----:B--2---:R2:W5:Y:S01]  /*1c270*/  LD.E R11, desc[UR12][R6.64+0xcc] ;  /* 0x0000cc0c060b7980 */ /* 0x004562000c101900 */
[----:B------:R-:W-:-:S04]  /*1c280*/  LOP3.LUT R13, R13, 0xfffffff0, RZ, 0xc0, !PT ;  /* 0xfffffff00d0d7812 */ /* 0x000fc800078ec0ff */
[----:B------:R-:W-:Y:S01]  /*1c290*/  IADD3 R10, -R13, R12, RZ ;  /* 0x0000000c0d0a7210 */ /* 0x000fe20007ffe1ff */
[----:B------:R-:W2:Y:S03]  /*1c2a0*/  @P4 MUFU.LG2 R24, R9 ;  /* 0x0000000900184308 */ /* 0x000ea60000000c00 */
[----:B------:R-:W-:Y:S01]  /*1c2b0*/  LEA.HI R18, R10, R10, RZ, 0x1 ;  /* 0x0000000a0a127211 */ /* 0x000fe200078f08ff */
[----:B---3--:R3:W5:Y:S01]  /*1c2c0*/  LD.E.64 R112, desc[UR10][R6.64+0x78] ;  /* 0x0000780a06707980 */ /* 0x008762000c101b00 */
[----:B----4-:R-:W-:Y:S02]  /*1c2d0*/  SHF.L.U32 R19, R2, 0x6, RZ ;  /* 0x0000000602137819 */ /* 0x010fe400000006ff */
[----:B------:R-:W-:Y:S02]  /*1c2e0*/  SHF.L.U32 R22, R18, 0x2, RZ ;  /* 0x0000000212167819 */ /* 0x000fe400000006ff */
[----:B------:R-:W-:-:S04]  /*1c2f0*/  LOP3.LUT R19, R19, 0x1c0, RZ, 0xc0, !PT ;  /* 0x000001c013137812 */ /* 0x000fc800078ec0ff */
[----:B------:R-:W-:Y:S02]  /*1c300*/  LOP3.LUT R21, R19, 0x38, R22, 0xf8, !PT ;  /* 0x0000003813157812 */ /* 0x000fe400078ef816 */
[----:B-1----:R-:W-:Y:S02]  /*1c310*/  SHF.R.U32.HI R8, RZ, 0x3, R19 ;  /* 0x00000003ff087819 */ /* 0x002fe40000011613 */
[----:B------:R-:W-:-:S04]  /*1c320*/  SHF.R.S32.HI R19, RZ, 0x1f, R14 ;  /* 0x0000001fff137819 */ /* 0x000fc8000001140e */
[----:B------:R-:W-:Y:S02]  /*1c330*/  LEA.HI R19, R19, R14, RZ, 0x2 ;  /* 0x0000000e13137211 */ /* 0x000fe400078f10ff */
[----:B------:R-:W-:Y:S02]  /*1c340*/  IADD3 R15, -R15, R12, RZ ;  /* 0x0000000c0f0f7210 */ /* 0x000fe40007ffe1ff */
[----:B------:R-:W-:Y:S02]  /*1c350*/  LOP3.LUT R19, R19, 0xffffffc, RZ, 0xc0, !PT ;  /* 0x0ffffffc13137812 */ /* 0x000fe400078ec0ff */
[----:B------:R-:W-:Y:S02]  /*1c360*/  LOP3.LUT P0, RZ, R15, 0x3, RZ, 0xc0, !PT ;  /* 0x000000030fff7812 */ /* 0x000fe4000780c0ff */
[----:B------:R-:W-:Y:S02]  /*1c370*/  IADD3 R19, R14, -R19, RZ ;  /* 0x800000130e137210 */ /* 0x000fe40007ffe0ff */
[----:B------:R3:W5:Y:S01]  /*1c380*/  LD.E.64 R14, desc[UR10][R6.64+0xa8] ;  /* 0x0000a80a060e7980 */ /* 0x000762000c101b00 */
[----:B--2---:R-:W-:Y:S01]  /*1c390*/  @P4 FMUL.FTZ R20, R24, 0.69314718246459960938 ;  /* 0x3f31721818144820 */ /* 0x004fe20000410000 */
[----:B------:R-:W-:Y:S01]  /*1c3a0*/  @P3 FMUL.FTZ R25, R25, 0.69314718246459960938 ;  /* 0x3f31721819193820 */ /* 0x000fe20000410000 */
[----:B------:R-:W-:-:S02]  /*1c3b0*/  MOV R13, 0xff800000 ;  /* 0xff800000000d7802 */ /* 0x000fc40000000f00 */
[----:B------:R-:W-:Y:S01]  /*1c3c0*/  MOV R9, 0xff800000 ;  /* 0xff80000000097802 */ /* 0x000fe20000000f00 */
[C---:B-----5:R-:W-:Y:S01]  /*1c3d0*/  @P4 FFMA.FTZ R13, R3.reuse, R133, R20 ;  /* 0x00000085030d4223 */ /* 0x060fe20000010014 */
[----:B------:R-:W-:Y:S01]  /*1c3e0*/  @P3 FFMA.FTZ R9, R3, R132, R25 ;  /* 0x0000008403093223 */ /* 0x000fe20000010019 */
[----:B------:R-:W-:Y:S02]  /*1c3f0*/  LOP3.LUT R3, R18, 0xffffffe, RZ, 0xc0, !PT ;  /* 0x0ffffffe12037812 */ /* 0x000fe400078ec0ff */
[----:B------:R-:W-:Y:S02]  /*1c400*/  LOP3.LUT R8, R21, R8, RZ, 0x3c, !PT ;  /* 0x0000000815087212 */ /* 0x000fe400078e3cff */
[----:B------:R-:W-:-:S04]  /*1c410*/  IADD3 R3, R10, -R3, RZ ;  /* 0x800000030a037210 */ /* 0x000fc80007ffe0ff */
[----:B------:R-:W-:Y:S02]  /*1c420*/  LEA R3, R3, R8, 0x2 ;  /* 0x0000000803037211 */ /* 0x000fe400078e10ff */
[----:B------:R-:W-:Y:S02]  /*1c430*/  SHF.L.U32 R12, R209, 0x6, RZ ;  /* 0x00000006d10c7819 */ /* 0x000fe400000006ff */
[----:B------:R-:W-:Y:S01]  /*1c440*/  LEA R3, R3, UR4, 0x2 ;  /* 0x0000000403037c11 */ /* 0x000fe2000f8e10ff */
[----:B------:R-:W-:Y:S01]  /*1c450*/  BAR.SYNC.DEFER_BLOCKING 0x0 ;  /* 0x0000000000007b1d */ /* 0x000fe20000010000 */
[----:B------:R-:W-:-:S05]  /*1c460*/  LEA R8, R19, R0, 0x4 ;  /* 0x0000000013087211 */ /* 0x000fca00078e20ff */
[----:B------:R3:W1:Y:S04]  /*1c470*/  LDS.128 R108, [R3] ;  /* 0x00000000036c7984 */ /* 0x0006680000000c00 */
[----:B------:R3:W2:Y:S04]  /*1c480*/  LDS.128 R104, [R3+0x800] ;  /* 0x0008000003687984 */ /* 0x0006a80000000c00 */
        /* <DEDUP_REMOVED lines=22> */
[----:B------:R-:W-:Y:S02]  /*1c5f0*/  IMAD R16, R16, R23, R214 ;  /* 0x0000001710107224 */ /* 0x000fe400078e02d6 */
[----:B------:R3:W1:Y:S02]  /*1c600*/  LDS.128 R20, [R3+0xb000] ;  /* 0x00b0000003147984 */ /* 0x0006640000000c00 */
[----:B------:R-:W-:Y:S02]  /*1c610*/  IMAD R12, R17, R16, R12 ;  /* 0x00000010110c7224 */ /* 0x000fe400078e020c */
[----:B------:R3:W1:Y:S01]  /*1c620*/  LDS.128 R16, [R3+0xb800] ;  /* 0x00b8000003107984 */ /* 0x0006620000000c00 */
[----:B--2-4-:R-:W-:Y:S05]  /*1c630*/  @P0 BRA `(.L_x_5301) ;  /* 0x00000000003c0947 */ /* 0x014fea0003800000 */
[----:B---3--:R-:W-:Y:S02]  /*1c640*/  IMAD R3, R209, -0x40, R212 ;  /* 0xffffffc0d1037824 */ /* 0x008fe400078e02d4 */
        /* <DEDUP_REMOVED lines=14> */
.L_x_5301:
[----:B------:R-:W-:Y:S05]  /*1c730*/  BSYNC B0 ;  /* 0x0000000000007941 */ /* 0x000fea0003800000 */
.L_x_5300:
[----:B--2---:R-:W-:Y:S01]  /*1c740*/  IMAD.SHL.U32 R14, R10, 0x4, RZ ;  /* 0x000000040a0e7824 */ /* 0x004fe200078e00ff */
        /* <DEDUP_REMOVED lines=8> */
[----:B------:R-:W-:Y:S01]  /*1c7d0*/  VIADD R0, R2, 0x18 ;  /* 0x0000001802007836 */ /* 0x000fe20000000000 */
[----:B------:R-:W-:Y:S01]  /*1c7e0*/  IADD3 R10, P3, R12, R11, RZ ;  /* 0x0000000b0c0a7210 */ /* 0x000fe20007f7e0ff */
[----:B------:R-:W-:Y:S01]  /*1c7f0*/  VIADD R8, R2, 0x10 ;  /* 0x0000001002087836 */ /* 0x000fe20000000000 */
[----:B---3--:R2:W5:Y:S01]  /*1c800*/  LD.E R6, desc[UR4][R6.64+0xc0] ;  /* 0x0000c00406067980 */ /* 0x008562000c101900 */
        /* <DEDUP_REMOVED lines=17> */
[----:B--2---:R-:W-:-:S12]  /*1c920*/  VIADD R7, R3, 0x40 ;  /* 0x0000004003077836 */ /* 0x004fd80000000000 */
        /* <DEDUP_REMOVED lines=14> */
.L_x_5303:
[----:B------:R-:W-:Y:S05]  /*1ca10*/  BSYNC B0 ;  /* 0x0000000000007941 */ /* 0x000fea0003800000 */
.L_x_5302:
[----:B------:R-:W-:Y:S01]  /*1ca20*/  BSSY B0, `(.L_x_5304) ;  /* 0x0000010000007945 */ /* 0x000fe20003800000 */
[----:B------:R-:W-:-:S03]  /*1ca30*/  ISETP.GE.AND P3, PT, R2, R209, PT ;  /* 0x000000d10200720c */ /* 0x000fc60003f66270 */
[----:B------:R-:W-:Y:S10]  /*1ca40*/  @P0 BRA `(.L_x_5305) ;  /* 0x0000000000340947 */ /* 0x000ff40003800000 */
[----:B-----5:R-:W-:Y:S01]  /*1ca50*/  ISETP.GE.AND P0, PT, R14, R6, PT ;  /* 0x000000060e00720c */ /* 0x020fe20003f06270 */
[----:B--2---:R-:W-:-:S12]  /*1ca60*/  VIADD R7, R3, 0x40 ;  /* 0x0000004003077836 */ /* 0x004fd80000000000 */
        /* <DEDUP_REMOVED lines=11> */
.L_x_5305:
[----:B------:R-:W-:Y:S05]  /*1cb20*/  BSYNC B0 ;  /* 0x0000000000007941 */ /* 0x000fea0003800000 */
.L_x_5304:
[----:B------:R-:W-:Y:S04]  /*1cb30*/  BSSY B0, `(.L_x_5306) ;  /* 0x000000f000007945 */ /* 0x000fe80003800000 */
[----:B------:R-:W-:Y:S05]  /*1cb40*/  @P1 BRA `(.L_x_5307) ;  /* 0x0000000000341947 */ /* 0x000fea0003800000 */
[-C--:B-----5:R-:W-:Y:S01]  /*1cb50*/  ISETP.GE.AND P0, PT, R14, R6.reuse, PT ;  /* 0x000000060e00720c */ /* 0x0a0fe20003f06270 */
[C---:B--2---:R-:W-:Y:S01]  /*1cb60*/  VIADD R7, R3.reuse, 0x40 ;  /* 0x0000004003077836 */ /* 0x044fe20000000000 */
[----:B------:R-:W-:-:S11]  /*1cb70*/  ISETP.GE.AND P1, PT, R3, R6, PT ;  /* 0x000000060300720c */ /* 0x000fd60003f26270 */
[C---:B------:R-:W-:Y:S02]  /*1cb80*/  @!P0 R2UR UR4, R4.reuse ;  /* 0x00000000040482ca */ /* 0x040fe400000e0000 */
[C---:B------:R-:W-:Y:S02]  /*1cb90*/  @!P0 R2UR UR5, R5.reuse ;  /* 0x00000000050582ca */ /* 0x040fe400000e0000 */
[----:B------:R-:W-:Y:S02]  /*1cba0*/  @!P1 R2UR UR10, R4 ;  /* 0x00000000040a92ca */ /* 0x000fe400000e0000 */
[----:B------:R-:W-:-:S09]  /*1cbb0*/  @!P1 R2UR UR11, R5 ;  /* 0x00000000050b92ca */ /* 0x000fd200000e0000 */
[----:B------:R2:W-:Y:S01]  /*1cbc0*/  @!P0 ST.E.128 desc[UR4][R12.64+0x3000], R100 ;  /* 0x003000640c008985 */ /* 0x0005e2000c101d04 */
[----:B------:R-:W-:-:S03]  /*1cbd0*/  ISETP.GE.AND P0, PT, R7, R6, PT ;  /* 0x000000060700720c */ /* 0x000fc60003f06270 */
[----:B-1----:R2:W-:Y:S10]  /*1cbe0*/  @!P1 ST.E.128 desc[UR10][R12.64+0x3100], R68 ;  /* 0x003100440c009985 */ /* 0x0025f4000c101d0a */
[----:B------:R-:W-:-:S02]  /*1cbf0*/  @!P0 R2UR UR4, R4 ;  /* 0x00000000040482ca */ /* 0x000fc400000e0000 */
[----:B------:R-:W-:-:S13]  /*1cc00*/  @!P0 R2UR UR5, R5 ;  /* 0x00000000050582ca */ /* 0x000fda00000e0000 */
[----:B------:R2:W-:Y:S02]  /*1cc10*/  @!P0 ST.E.128 desc[UR4][R12.64+0x3200], R36 ;  /* 0x003200240c008985 */ /* 0x0005e4000c101d04 */
.L_x_5307:
[----:B------:R-:W-:Y:S05]  /*1cc20*/  BSYNC B0 ;  /* 0x0000000000007941 */ /* 0x000fea0003800000 */
.L_x_5306:
[----:B------:R-:W-:Y:S04]  /*1cc30*/  BSSY B0, `(.L_x_5308) ;  /* 0x000000f000007945 */ /* 0x000fe80003800000 */
[----:B------:R-:W-:Y:S05]  /*1cc40*/  @P2 BRA `(.L_x_5309) ;  /* 0x0000000000342947 */ /* 0x000fea0003800000 */
[C---:B--2---:R-:W-:Y:S01]  /*1cc50*/  VIADD R7, R3.reuse, 0x40 ;  /* 0x0000004003077836 */ /* 0x044fe20000000000 */
        /* <DEDUP_REMOVED lines=12> */
.L_x_5309:
[----:B------:R-:W-:Y:S05]  /*1cd20*/  BSYNC B0 ;  /* 0x0000000000007941 */ /* 0x000fea0003800000 */
.L_x_5308:
        /* <DEDUP_REMOVED lines=15> */
.L_x_5311:
[----:B------:R-:W-:Y:S05]  /*1ce20*/  BSYNC B0 ;  /* 0x0000000000007941 */ /* 0x000fea0003800000 */
.L_x_5310:
        /* <DEDUP_REMOVED lines=15> */
.L_x_5313:
[----:B------:R-:W-:Y:S05]  /*1cf20*/  BSYNC B0 ;  /* 0x0000000000007941 */ /* 0x000fea0003800000 */
.L_x_5312:
        /* <DEDUP_REMOVED lines=15> */
.L_x_5315:
[----:B------:R-:W-:Y:S05]  /*1d020*/  BSYNC B0 ;  /* 0x0000000000007941 */ /* 0x000fea0003800000 */
.L_x_5314:
[----:B------:R-:W-:-:S04]  /*1d030*/  MOV R211, 0x0 ;  /* 0x0000000000d37802 */ /* 0x000fc80000000f00 */
[----:B-12345:R-:W-:Y:S05]  /*1d040*/  @P3 RET.REL.NODEC R210 `(_ZN5flash24flash_fwd_splitkv_kernelI23Flash_fwd_kernel_traitsILi192ELi64ELi64ELi4ELb0ELb0EN7cutlass10bfloat16_tE19Flash_kernel_traitsILi192ELi64ELi64ELi4ES3_EELb0ELb0ELb1ELb0ELb0ELb0ELb1ELb1EEEvNS_16Flash_fwd_paramsE) ;  /* 0xfffffe2cd2ec3950 */ /* 0x03efea0003c3ffff */
        /* <DEDUP_REMOVED lines=11> */
[----:B-1----:R-:W-:Y:S05]  /*1d100*/  @P0 RET.REL.NODEC R210 `(_ZN5flash24flash_fwd_splitkv_kernelI23Flash_fwd_kernel_traitsILi192ELi64ELi64ELi4ELb0ELb0EN7cutlass10bfloat16_tE19Flash_kernel_traitsILi192ELi64ELi64ELi4ES3_EELb0ELb0ELb1ELb0ELb0ELb0ELb1ELb1EEEvNS_16Flash_fwd_paramsE) ;  /* 0xfffffe2cd2bc0950 */ /* 0x002fea0003c3ffff */
[----:B------:R-:W-:Y:S01]  /*1d110*/  R2UR UR4, R4 ;  /* 0x00000000040472ca */ /* 0x000fe200000e0000 */
[----:B------:R-:W-:Y:S01]  /*1d120*/  IMAD.MOV.U32 R211, RZ, RZ, 0x0 ;  /* 0x00000000ffd37424 */ /* 0x000fe200078e00ff */
[----:B------:R-:W-:-:S13]  /*1d130*/  R2UR UR5, R5 ;  /* 0x00000000050572ca */ /* 0x000fda00000e0000 */
[----:B------:R1:W-:Y:S02]  /*1d140*/  ST.E.128 desc[UR4][R12.64+0xaa00], R16 ;  /* 0x00aa00100c007985 */ /* 0x0003e4000c101d04 */
[----:B-1----:R-:W-:Y:S05]  /*1d150*/  RET.REL.NODEC R210 `(_ZN5flash24flash_fwd_splitkv_kernelI23Flash_fwd_kernel_traitsILi192ELi64ELi64ELi4ELb0ELb0EN7cutlass10bfloat16_tE19Flash_kernel_traitsILi192ELi64ELi64ELi4ES3_EELb0ELb0ELb1ELb0ELb0ELb0ELb1ELb1EEEvNS_16Flash_fwd_paramsE) ;  /* 0xfffffe2cd2a87950 */ /* 0x002fea0003c3ffff */
.L_x_5299:
[----:B------:R-:W-:Y:S01]  /*1d160*/  MOV R11, 0x2 ;  /* 0x00000002000b7802 */ /* 0x000fe20000000f00 */
[----:B------:R-:W-:Y:S01]  /*1d170*/  IMAD.MOV.U32 R8, RZ, RZ, 0x1f ;  /* 0x0000001fff087424 */ /* 0x000fe200078e00ff */
[----:B------:R-:W-:-:S07]  /*1d180*/  MOV R10, 0xffffffff ;  /* 0xffffffff000a7802 */ /* 0x000fce0000000f00 */
[----:B-1---5:R-:W-:Y:S05]  /*1d190*/  WARPSYNC.COLLECTIVE R10, `(.L_x_5316) ;  /* 0x000000000a087348 */ /* 0x022fea0003c00000 */
[----:B------:R2:W3:Y:S02]  /*1d1a0*/  SHFL.BFLY P0, R14, R223, R11, R8 ;  /* 0x0c00000bdf0e7389 */ /* 0x0004e40000000008 */
[----:B-123-5:R-:W-:Y:S01]  /*1d1b0*/  ENDCOLLECTIVE ;  /* 0x000000000000791b */ /* 0x02efe20003800000 */
.L_x_5316:
[----:B------:R-:W-:Y:S02]  /*1d1c0*/  IMAD.MOV.U32 R12, RZ, RZ, R14 ;  /* 0x000000ffff0c7224 */ /* 0x000fe400078e000e */
[----:B------:R-:W-:Y:S02]  /*1d1d0*/  IMAD.MOV.U32 R11, RZ, RZ, 0x1 ;  /* 0x00000001ff0b7424 */ /* 0x000fe400078e00ff */
[----:B------:R-:W-:-:S05]  /*1d1e0*/  FADD.FTZ R12, R12, R223 ;  /* 0x000000df0c0c7221 */ /* 0x000fca0000010000 */
[----:B------:R-:W-:-:S07]  /*1d1f0*/  MOV R223, R12 ;  /* 0x0000000c00df7202 */ /* 0x000fce0000000f00 */
[----:B------:R-:W-:Y:S05]  /*1d200*/  WARPSYNC.COLLECTIVE R10, `(.L_x_5317) ;  /* 0x000000000a087348 */ /* 0x000fea0003c00000 */
[----:B------:R1:W2:Y:S02]  /*1d210*/  SHFL.BFLY P0, R14, R223, R11, R8 ;  /* 0x0c00000bdf0e7389 */ /* 0x0002a40000000008 */
[----:B-12---:R-:W-:Y:S01]  /*1d220*/  ENDCOLLECTIVE ;  /* 0x000000000000791b */ /* 0x006fe20003800000 */
.L_x_5317:
[----:B------:R-:W-:Y:S01]  /*1d230*/  MOV R223, R221 ;  /* 0x000000dd00df7202 */ /* 0x000fe20000000f00 */
[----:B------:R-:W-:Y:S01]  /*1d240*/  IMAD.MOV.U32 R11, RZ, RZ, 0x2 ;  /* 0x00000002ff0b7424 */ /* 0x000fe200078e00ff */
[----:B------:R-:W-:-:S07]  /*1d250*/  MOV R9, R14 ;  /* 0x0000000e00097202 */ /* 0x000fce0000000f00 */
[----:B------:R-:W-:Y:S05]  /*1d260*/  WARPSYNC.COLLECTIVE R10, `(.L_x_5318) ;  /* 0x000000000a087348 */ /* 0x000fea0003c00000 */
[----:B------:R1:W2:Y:S02]  /*1d270*/  SHFL.BFLY P0, R14, R223, R11, R8 ;  /* 0x0c00000bdf0e7389 */ /* 0x0002a40000000008 */
[----:B-12---:R-:W-:Y:S01]  /*1d280*/  ENDCOLLECTIVE ;  /* 0x000000000000791b */ /* 0x006fe20003800000 */
.L_x_5318:
[----:B------:R-:W-:Y:S01]  /*1d290*/  FADD.FTZ R9, R12, R9 ;  /* 0x000000090c097221 */ /* 0x000fe20000010000 */
[----:B------:R-:W-:Y:S01]  /*1d2a0*/  FADD.FTZ R13, R14, R221 ;  /* 0x000000dd0e0d7221 */ /* 0x000fe20000010000 */
[----:B------:R-:W-:-:S04]  /*1d2b0*/  MOV R11, 0x1 ;  /* 0x00000001000b7802 */ /* 0x000fc80000000f00 */
[----:B------:R-:W-:-:S07]  /*1d2c0*/  MOV R223, R13 ;  /* 0x0000000d00df7202 */ /* 0x000fce0000000f00 */
[----:B------:R-:W-:Y:S05]  /*1d2d0*/  WARPSYNC.COLLECTIVE R10, `(.L_x_5319) ;  /* 0x000000000a087348 */ /* 0x000fea0003c00000 */
[----:B------:R1:W2:Y:S02]  /*1d2e0*/  SHFL.BFLY P0, R14, R223, R11, R8 ;  /* 0x0c00000bdf0e7389 */ /* 0x0002a40000000008 */
[----:B-12---:R-:W-:Y:S01]  /*1d2f0*/  ENDCOLLECTIVE ;  /* 0x000000000000791b */ /* 0x006fe20003800000 */
.L_x_5319:
[----:B------:R-:W-:Y:S05]  /*1d300*/  BRA `(.L_x_5320) ;  /* 0xffffffe000c47947 */ /* 0x000fea000383ffff */
.L_x_5321:
        /* <DEDUP_REMOVED lines=15> */
.L_x_7908:


//--------------------- .text._ZN5flash24flash_fwd_splitkv_kernelI23Flash_fwd_kernel_traitsILi192ELi64ELi64ELi4ELb0ELb0EN7cutlass10bfloat16_tE19Flash_kernel_traitsILi192ELi64ELi64ELi4ES3_EELb0ELb0ELb1ELb0ELb0ELb1ELb1ELb1EEEvNS_16Flash_fwd_paramsE --------------------------
	.section	.text._ZN5flash24flash_fwd_splitkv_kernelI23Flash_fwd_kernel_traitsILi192ELi64ELi64ELi4ELb0ELb0EN7cutlass10bfloat16_tE19Flash_kernel_traitsILi192ELi64ELi64ELi4ES3_EELb0ELb0ELb1ELb0ELb0ELb1ELb1ELb1EEEvNS_16Flash_fwd_paramsE,"ax",@progbits
	.align	128
        .global         _ZN5flash24flash_fwd_splitkv_kernelI23Flash_fwd_kernel_traitsILi192ELi64ELi64ELi4ELb0ELb0EN7cutlass10bfloat16_tE19Flash_kernel_traitsILi192ELi64ELi64ELi4ES3_EELb0ELb0ELb1ELb0ELb0ELb1ELb1ELb1EEEvNS_16Flash_fwd_paramsE
        .type           _ZN5flash24flash_fwd_splitkv_kernelI23Flash_fwd_kernel_traitsILi192ELi64ELi64ELi4ELb0ELb0EN7cutlass10bfloat16_tE19Flash_kernel_traitsILi192ELi64ELi64ELi4ES3_EELb0ELb0ELb1ELb0ELb0ELb1ELb1ELb1EEEvNS_16Flash_fwd_paramsE,@function
        .size           _ZN5flash24flash_fwd_splitkv_kernelI23Flash_fwd_kernel_traitsILi192ELi64ELi64ELi4ELb0ELb0EN7cutlass10bfloat16_tE19Flash_kernel_traitsILi192ELi64ELi64ELi4ES3_EELb0ELb0ELb1ELb0ELb0ELb1ELb1ELb1EEEvNS_16Flash_fwd_paramsE,(.L_x_7909 - _ZN5flash24flash_fwd_splitkv_kernelI23Flash_fwd_kernel_traitsILi192ELi64ELi64ELi4ELb0ELb0EN7cutlass10bfloat16_tE19Flash_kernel_traitsILi192ELi64ELi64ELi4ES3_EELb0ELb0ELb1ELb0ELb0ELb1ELb1ELb1EEEvNS_16Flash_fwd_paramsE)
        .other          _ZN5flash24flash_fwd_splitkv_kernelI23Flash_fwd_kernel_traitsILi192ELi64ELi64ELi4ELb0ELb0EN7cutlass10bfloat16_tE19Flash_kernel_traitsILi192ELi64ELi64ELi4ES3_EELb0ELb0ELb1ELb0ELb0ELb1ELb1ELb1EEEvNS_16Flash_fwd_paramsE,@"STO_CUDA_ENTRY STV_DEFAULT"
_ZN5flash24flash_fwd_splitkv_kernelI23Flash_fwd_kernel_traitsILi192ELi64ELi64ELi4ELb0ELb0EN7cutlass10bfloat16_tE19Flash_kernel_traitsILi192ELi64ELi64ELi4ES3_EELb0ELb0ELb1ELb0ELb0ELb1ELb1ELb1EEEvNS_16Flash_fwd_paramsE:
.text._ZN5flash24flash_fwd_splitkv_kernelI23Flash_fwd_kernel_traitsILi192ELi64ELi64ELi4ELb0ELb0EN7cutlass10bfloat16_tE19Flash_kernel_traitsILi192ELi64ELi64ELi4ES3_EELb0ELb0ELb1ELb0ELb0ELb1ELb1ELb1EEEvNS_16Flash_fwd_paramsE:
        /* <DEDUP_REMOVED lines=29> */
[----:B-1----:R-:W-:Y:S05]  /*01d0*/  CALL.REL.NOINC `($_ZN5flash24flash_fwd_splitkv_kernelI23Flash_fwd_kernel_traitsILi192ELi64ELi64ELi4ELb0ELb0EN7cutlass10bfloat16_tE19Flash_kernel_traitsILi192ELi64ELi64ELi4ES3_EELb0ELb0ELb1ELb0ELb0ELb1ELb1ELb1EEEvNS_16Flash_fwd_paramsE$_ZN5flash30compute_attn_1rowblock_splitkvI23Flash_fwd_kernel_traitsILi192ELi64ELi64ELi4ELb0ELb0EN7cutlass10bfloat16_tE19Flash_kernel_traitsILi192ELi64ELi64ELi4ES3_EELb0ELb0ELb1ELb0ELb0ELb1ELb1ELb1ENS_16Flash_fwd_paramsEEEvRKT8_iiiii) ;  /* 0x0000000000087944 */ /* 0x002fea0003c00000 */
[----:B------:R-:W-:Y:S05]  /*01e0*/  BSYNC B4 ;  /* 0x0000000000047941 */ /* 0x000fea0003800000 */
.L_x_5322:
[----:B------:R-:W-:Y:S05]  /*01f0*/  EXIT ;  /* 0x000000000000794d */ /* 0x000fea0003800000 */
        .type           $_ZN5flash24flash_fwd_splitkv_kernelI23Flash_fwd_kernel_traitsILi192ELi64ELi64ELi4ELb0ELb0EN7cutlass10bfloat16_tE19Flash_kernel_traitsILi192ELi64ELi64ELi4ES3_EELb0ELb0ELb1ELb0ELb0ELb1ELb1ELb1EEEvNS_16Flash_fwd_paramsE$_ZN5flash30compute_attn_1rowblock_splitkvI23Flash_fwd_kernel_traitsILi192ELi64ELi64ELi4ELb0ELb0EN7cutlass10bfloat16_tE19Flash_kernel_traitsILi192ELi64ELi64ELi4ES3_EELb0ELb0ELb1ELb0ELb0ELb1ELb1ELb1ENS_16Flash_fwd_paramsEEEvRKT8_iiiii,@function
        .size           $_ZN5flash24flash_fwd_splitkv_kernelI23Flash_fwd_kernel_traitsILi192ELi64ELi64ELi4ELb0ELb0EN7cutlass10bfloat16_tE19Flash_kernel_traitsILi192ELi64ELi64ELi4ES3_EELb0ELb0ELb1ELb0ELb0ELb1ELb1ELb1EEEvNS_16Flash_fwd_paramsE$_ZN5flash30compute_attn_1rowblock_splitkvI23Flash_fwd_kernel_traitsILi192ELi64ELi64ELi4ELb0ELb0EN7cutlass10bfloat16_tE19Flash_kernel_traitsILi192ELi64ELi64ELi4ES3_EELb0ELb0ELb1ELb0ELb0ELb1ELb1ELb1ENS_16Flash_fwd_paramsEEEvRKT8_iiiii,(.L_x_7909 - $_ZN5flash24flash_fwd_splitkv_kernelI23Flash_fwd_kernel_traitsILi192ELi64ELi64ELi4ELb0ELb0EN7cutlass10bfloat16_tE19Flash_kernel_traitsILi192ELi64ELi64ELi4ES3_EELb0ELb0ELb1ELb0ELb0ELb1ELb1ELb1EEEvNS_16Flash_fwd_paramsE$_ZN5flash30compute_attn_1rowblock_splitkvI23Flash_fwd_kernel_traitsILi192ELi64ELi64ELi4ELb0ELb0EN7cutlass10bfloat16_tE19Flash_kernel_traitsILi192ELi64ELi64ELi4ES3_EELb0ELb0ELb1ELb0ELb0ELb1ELb1ELb1ENS_16Flash_fwd_paramsEEEvRKT8_iiiii)
$_ZN5flash24flash_fwd_splitkv_kernelI23Flash_fwd_kernel_traitsILi192ELi64ELi64ELi4ELb0ELb0EN7cutlass10bfloat16_tE19Flash_kernel_traitsILi192ELi64ELi64ELi4ES3_EELb0ELb0ELb1ELb0ELb0ELb1ELb1ELb1EEEvNS_16Flash_fwd_paramsE$_ZN5flash30compute_attn_1rowblock_splitkvI23Flash_fwd_kernel_traitsILi192ELi64ELi64ELi4ELb0ELb0EN7cutlass10bfloat16_tE19Flash_kernel_traitsILi192ELi64ELi64ELi4ES3_EELb0ELb0ELb1ELb0ELb0ELb1ELb1ELb1ENS_16Flash_fwd_paramsEEEvRKT8_iiiii:
        /* <DEDUP_REMOVED lines=27> */
.L_x_5324:
[----:B------:R-:W-:Y:S05]  /*03b0*/  BSYNC B0 ;  /* 0x0000000000007941 */ /* 0x000fea0003800000 */
.L_x_5323:
        /* <DEDUP_REMOVED lines=8> */
.L_x_5326:
[----:B------:R3:W5:Y:S02]  /*0440*/  LD.E R73, desc[UR6][R10.64+0xb8] ;  /* 0x0000b8060a497980 */ /* 0x000764000c101900 */
.L_x_5327:
[----:B------:R-:W-:Y:S05]  /*0450*/  BSYNC B0 ;  /* 0x0000000000007941 */ /* 0x000fea0003800000 */
.L_x_5325:
        /* <DEDUP_REMOVED lines=10> */
.L_x_5329:
[----:B------:R-:W2:Y:S01]  /*0500*/  LD.E.64 R4, desc[UR6][R10.64+0x108] ;  /* 0x000108060a047980 */ /* 0x000ea2000c101b00 */
[----:B------:R-:W-:Y:S01]  /*0510*/  BSSY B0, `(.L_x_5331) ;  /* 0x0000006000007945 */ /* 0x000fe20003800000 */
[----:B------:R-:W-:Y:S01]  /*0520*/  IMAD.MOV.U32 R2, RZ, RZ, RZ ;  /* 0x000000ffff027224 */ /* 0x000fe200078e00ff */
[----:B--2---:R-:W-:-:S04]  /*0530*/  ISETP.NE.U32.AND P0, PT, R4, RZ, PT ;  /* 0x000000ff0400720c */ /* 0x004fc80003f05070 */
[----:B------:R-:W-:-:S13]  /*0540*/  ISETP.NE.AND.EX P0, PT, R5, RZ, PT, P0 ;  /* 0x000000ff0500720c */ /* 0x000fda0003f05300 */
[----:B------:R-:W-:Y:S05]  /*0550*/  @!P0 BRA `(.L_x_5332) ;  /* 0x0000000000048947 */ /* 0x000fea0003800000 */
[----:B------:R2:W5:Y:S02]  /*0560*/  LD.E R2, desc[UR6][R10.64+0xbc] ;  /* 0x0000bc060a027980 */ /* 0x000564000c101900 */
.L_x_5332:
[----:B------:R-:W-:Y:S05]  /*0570*/  BSYNC B0 ;  /* 0x0000000000007941 */ /* 0x000fea0003800000 */
.L_x_5331:
[----:B-----5:R-:W-:Y:S02]  /*0580*/  IADD3 R135, R73, R2, RZ ;  /* 0x0000000249877210 */ /* 0x020fe40007ffe0ff */
.L_x_5330:
[----:B------:R-:W-:Y:S05]  /*0590*/  BSYNC B1 ;  /* 0x0000000000017941 */ /* 0x000fea0003800000 */
.L_x_5328:
[----:B------:R-:W-:Y:S01]  /*05a0*/  IMAD.SHL.U32 R69, R217, 0x40, RZ ;  /* 0x00000040d9457824 */ /* 0x000fe200078e00ff */
[----:B------:R-:W-:Y:S01]  /*05b0*/  MOV R4, R218 ;  /* 0x000000da00047202 */ /* 0x000fe20000000f00 */
[----:B------:R-:W-:-:S03]  /*05c0*/  IMAD.MOV.U32 R5, RZ, RZ, 0x0 ;  /* 0x00000000ff057424 */ /* 0x000fc600078e00ff */
[----:B------:R-:W-:-:S13]  /*05d0*/  ISETP.GT.AND P0, PT, R220, R69, PT ;  /* 0x00000045dc00720c */ /* 0x000fda0003f04270 */
[----:B-123--:R-:W-:Y:S05]  /*05e0*/  @!P0 RET.REL.NODEC R4 `(_ZN5flash24flash_fwd_splitkv_kernelI23Flash_fwd_kernel_traitsILi192ELi64ELi64ELi4ELb0ELb0EN7cutlass10bfloat16_tE19Flash_kernel_traitsILi192ELi64ELi64ELi4ES3_EELb0ELb0ELb1ELb0ELb0ELb1ELb1ELb1EEEvNS_16Flash_fwd_paramsE) ;  /* 0xfffffff804848950 */ /* 0x00efea0003c3ffff */
        /* <DEDUP_REMOVED lines=87> */
.L_x_5335:
[----:B------:R-:W-:Y:S05]  /*0b60*/  BSYNC B0 ;  /* 0x0000000000007941 */ /* 0x000fea0003800000 */
.L_x_5334:
        /* <DEDUP_REMOVED lines=10> */
.L_x_5337:
[----:B------:R-:W-:Y:S05]  /*0c10*/  BSYNC B0 ;  /* 0x0000000000007941 */ /* 0x000fea0003800000 */
.L_x_5336:
        /* <DEDUP_REMOVED lines=10> */
.L_x_5339:
[----:B------:R-:W-:Y:S05]  /*0cc0*/  BSYNC B0 ;  /* 0x0000000000007941 */ /* 0x000fea0003800000 */
.L_x_5338:
        /* <DEDUP_REMOVED lines=10> */
.L_x_5341:
[----:B------:R-:W-:Y:S05]  /*0d70*/  BSYNC B0 ;  /* 0x0000000000007941 */ /* 0x000fea0003800000 */
.L_x_5340:
        /* <DEDUP_REMOVED lines=9> */
.L_x_5343:
[----:B------:R-:W-:Y:S05]  /*0e10*/  BSYNC B0 ;  /* 0x0000000000007941 */ /* 0x000fea0003800000 */
.L_x_5342:
        /* <DEDUP_REMOVED lines=10> */
.L_x_5345:
[----:B------:R-:W-:Y:S05]  /*0ec0*/  BSYNC B0 ;  /* 0x0000000000007941 */ /* 0x000fea0003800000 */
.L_x_5344:
        /* <DEDUP_REMOVED lines=9> */
.L_x_5347:
[----:B------:R-:W-:Y:S05]  /*0f60*/  BSYNC B0 ;  /* 0x0000000000007941 */ /* 0x000fea0003800000 */
.L_x_5346:
        /* <DEDUP_REMOVED lines=10> */
.L_x_5349:
[----:B------:R-:W-:Y:S05]  /*1010*/  BSYNC B0 ;  /* 0x0000000000007941 */ /* 0x000fea0003800000 */
.L_x_5348:
        /* <DEDUP_REMOVED lines=17> */
[----:B-1----:R-:W-:Y:S05]  /*1130*/  @P6 RET.REL.NODEC R218 `(_ZN5flash24flash_fwd_splitkv_kernelI23Flash_fwd_kernel_traitsILi192ELi64ELi64ELi4ELb0ELb0EN7cutlass10bfloat16_tE19Flash_kernel_traitsILi192ELi64ELi64ELi4ES3_EELb0ELb0ELb1ELb0ELb0ELb1ELb1ELb1EEEvNS_16Flash_fwd_paramsE) ;  /* 0xffffffecdab06950 */ /* 0x002fea0003c3ffff */
[----:B------:R-:W-:Y:S02]  /*1140*/  MOV R3, 0xff800000 ;  /* 0xff80000000037802 */ /* 0x000fe40000000f00 */
[----:B------:R-:W-:-:S03]  /*1150*/  MOV R219, 0x0 ;  /* 0x0000000000db7802 */ /* 0x000fc60000000f00 */
[----:B------:R1:W-:Y:S02]  /*1160*/  ST.E desc[UR6][R6.64+0xe0], R3 ;  /* 0x0000e00306007985 */ /* 0x0003e4000c101906 */
[----:B-1----:R-:W-:Y:S05]  /*1170*/  RET.REL.NODEC R218 `(_ZN5flash24flash_fwd_splitkv_kernelI23Flash_fwd_kernel_traitsILi192ELi64ELi64ELi4ELb0ELb0EN7cutlass10bfloat16_tE19Flash_kernel_traitsILi192ELi64ELi64ELi4ES3_EELb0ELb0ELb1ELb0ELb0ELb1ELb1ELb1EEEvNS_16Flash_fwd_paramsE) ;  /* 0xffffffecdaa07950 */ /* 0x002fea0003c3ffff */
.L_x_5333:
        /* <DEDUP_REMOVED lines=106> */
.L_x_5351:
        /* <DEDUP_REMOVED lines=80> */
.L_x_5352:
[----:B------:R-:W-:Y:S05]  /*1d20*/  BSYNC B0 ;  /* 0x0000000000007941 */ /* 0x000fea0003800000 */
.L_x_5350:
        /* <DEDUP_REMOVED lines=276> */
.L_x_5447:
        /* <DEDUP_REMOVED lines=24> */
.L_x_5355:
[----:B------:R-:W-:Y:S05]  /*2ff0*/  BSYNC B0 ;  /* 0x0000000000007941 */ /* 0x000fea0003800000 */
.L_x_5354:
        /* <DEDUP_REMOVED lines=15> */
.L_x_5357:
[----:B------:R-:W-:Y:S05]  /*30f0*/  BSYNC B0 ;  /* 0x0000000000007941 */ /* 0x000fea0003800000 */
.L_x_5356:
        /* <DEDUP_REMOVED lines=15> */
.L_x_5359:
[----:B------:R-:W-:Y:S05]  /*31f0*/  BSYNC B0 ;  /* 0x0000000000007941 */ /* 0x000fea0003800000 */
.L_x_5358:
        /* <DEDUP_REMOVED lines=15> */
.L_x_5361:
[----:B------:R-:W-:Y:S05]  /*32f0*/  BSYNC B0 ;  /* 0x0000000000007941 */ /* 0x000fea0003800000 */
.L_x_5360:
        /* <DEDUP_REMOVED lines=66> */
.L_x_5368:
[----:B------:R-:W-:Y:S05]  /*3720*/  BSYNC B0 ;  /* 0x0000000000007941 */ /* 0x000fea0003800000 */
.L_x_5367:
        /* <DEDUP_REMOVED lines=48> */
.L_x_5370:
[----:B------:R-:W-:Y:S05]  /*3a30*/  BSYNC B0 ;  /* 0x0000000000007941 */ /* 0x000fea0003800000 */
.L_x_5369:
        /* <DEDUP_REMOVED lines=47> */
.L_x_5366:
[----:B------:R-:W-:Y:S05]  /*3d30*/  BSYNC B1 ;  /* 0x0000000000017941 */ /* 0x000fea0003800000 */
.L_x_5365:
        /* <DEDUP_REMOVED lines=65> */
.L_x_5374:
[----:B------:R-:W-:Y:S05]  /*4150*/  BSYNC B0 ;  /* 0x0000000000007941 */ /* 0x000fea0003800000 */
.L_x_5373:
        /* <DEDUP_REMOVED lines=51> */
.L_x_5376:
[----:B------:R-:W-:Y:S05]  /*4490*/  BSYNC B0 ;  /* 0x0000000000007941 */ /* 0x000fea0003800000 */
.L_x_5375:
        /* <DEDUP_REMOVED lines=50> */
.L_x_5372:
[----:B------:R-:W-:Y:S05]  /*47c0*/  BSYNC B1 ;  /* 0x0000000000017941 */ /* 0x000fea0003800000 */
.L_x_5371:
        /* <DEDUP_REMOVED lines=65> */
.L_x_5380:
[----:B------:R-:W-:Y:S05]  /*4be0*/  BSYNC B0 ;  /* 0x0000000000007941 */ /* 0x000fea0003800000 */
.L_x_5379:
        /* <DEDUP_REMOVED lines=51> */
.L_x_5382:
[----:B------:R-:W-:Y:S05]  /*4f20*/  BSYNC B0 ;  /* 0x0000000000007941 */ /* 0x000fea0003800000 */
.L_x_5381:
        /* <DEDUP_REMOVED lines=50> */
.L_x_5378:
[----:B------:R-:W-:Y:S05]  /*5250*/  BSYNC B1 ;  /* 0x0000000000017941 */ /* 0x000fea0003800000 */
.L_x_5377:
        /* <DEDUP_REMOVED lines=67> */
.L_x_5386:
[----:B------:R-:W-:Y:S05]  /*5690*/  BSYNC B0 ;  /* 0x0000000000007941 */ /* 0x000fea0003800000 */
.L_x_5385:
        /* <DEDUP_REMOVED lines=51> */
.L_x_5388:
[----:B------:R-:W-:Y:S05]  /*59d0*/  BSYNC B0 ;  /* 0x0000000000007941 */ /* 0x000fea0003800000 */
.L_x_5387:
        /* <DEDUP_REMOVED lines=50> */
.L_x_5384:
[----:B------:R-:W-:Y:S05]  /*5d00*/  BSYNC B1 ;  /* 0x0000000000017941 */ /* 0x000fea0003800000 */
.L_x_5383:
[----:B------:R-:W2:Y:S02]  /*5d10*/  LD.E R3, desc[UR6][R10.64+0xd0] ;  /* 0x0000d0060a037980 */ /* 0x000ea4000c101900 */
[----:B--2---:R-:W-:Y:S05]  /*5d20*/  IMAD.U32 R3, R3, -0x20, RZ ;  /* 0xffffffe003037824 */ /* 0x004fea00078e00ff */
[C---:B------:R-:W-:Y:S02]  /*5d30*/  LEA R18, P1, R3.reuse, R18, 0x1 ;  /* 0x0000001203127211 */ /* 0x040fe400078208ff */
[C---:B------:R-:W-:Y:S02]  /*5d40*/  LEA R58, P0, R3.reuse, R58, 0x1 ;  /* 0x0000003a033a7211 */ /* 0x040fe400078008ff */
[C---:B------:R-:W-:Y:S02]  /*5d50*/  LEA.HI.X.SX32 R19, R3.reuse, R19, 0x1, P1 ;  /* 0x0000001303137211 */ /* 0x040fe400008f0eff */
[----:B------:R-:W-:Y:S01]  /*5d60*/  LEA.HI.X.SX32 R59, R3, R59, 0x1, P0 ;  /* 0x0000003b033b7211 */ /* 0x000fe200000f0eff */
[----:B------:R-:W-:Y:S05]  /*5d70*/  BRA `(.L_x_5389) ;  /* 0x0000004c00a87947 */ /* 0x000fea0003800000 */
.L_x_5364:
        /* <DEDUP_REMOVED lines=89> */
.L_x_5395:
[----:B------:R-:W-:Y:S05]  /*6310*/  BSYNC B0 ;  /* 0x0000000000007941 */ /* 0x000fea0003800000 */
.L_x_5394:
[----:B-----5:R2:W-:Y:S02]  /*6320*/  ST.E.128 desc[UR6][R126.64], R48 ;  /* 0x000000307e007985 */ /* 0x0205e4000c101d06 */
.L_x_5393:
[----:B------:R-:W-:Y:S05]  /*6330*/  BSYNC B1 ;  /* 0x0000000000017941 */ /* 0x000fea0003800000 */
.L_x_5392:
        /* <DEDUP_REMOVED lines=87> */
.L_x_5399:
[----:B------:R-:W-:Y:S05]  /*68b0*/  BSYNC B0 ;  /* 0x0000000000007941 */ /* 0x000fea0003800000 */
.L_x_5398:
[----:B-----5:R3:W-:Y:S02]  /*68c0*/  ST.E.128 desc[UR6][R126.64+0x80], R48 ;  /* 0x000080307e007985 */ /* 0x0207e4000c101d06 */
.L_x_5397:
[----:B------:R-:W-:Y:S05]  /*68d0*/  BSYNC B1 ;  /* 0x0000000000017941 */ /* 0x000fea0003800000 */
.L_x_5396:
        /* <DEDUP_REMOVED lines=86> */
.L_x_5401:
[----:B------:R-:W-:Y:S05]  /*6e40*/  BSYNC B0 ;  /* 0x0000000000007941 */ /* 0x000fea0003800000 */
.L_x_5400:
[----:B-----5:R4:W-:Y:S02]  /*6e50*/  ST.E.128 desc[UR6][R126.64+0x100], R48 ;  /* 0x000100307e007985 */ /* 0x0209e4000c101d06 */
.L_x_5391:
[----:B------:R-:W-:Y:S05]  /*6e60*/  BSYNC B2 ;  /* 0x0000000000027941 */ /* 0x000fea0003800000 */
.L_x_5390:
        /* <DEDUP_REMOVED lines=99> */
.L_x_5407:
[----:B------:R-:W-:Y:S05]  /*74a0*/  BSYNC B0 ;  /* 0x0000000000007941 */ /* 0x000fea0003800000 */
.L_x_5406:
[----:B-----5:R3:W-:Y:S02]  /*74b0*/  ST.E.128 desc[UR6][R196.64], R48 ;  /* 0x00000030c4007985 */ /* 0x0207e4000c101d06 */
.L_x_5405:
[----:B------:R-:W-:Y:S05]  /*74c0*/  BSYNC B1 ;  /* 0x0000000000017941 */ /* 0x000fea0003800000 */
.L_x_5404:
        /* <DEDUP_REMOVED lines=94> */
.L_x_5411:
[----:B------:R-:W-:Y:S05]  /*7ab0*/  BSYNC B0 ;  /* 0x0000000000007941 */ /* 0x000fea0003800000 */
.L_x_5410:
[----:B-----5:R3:W-:Y:S02]  /*7ac0*/  ST.E.128 desc[UR6][R196.64], R48 ;  /* 0x00000030c4007985 */ /* 0x0207e4000c101d06 */
.L_x_5409:
[----:B------:R-:W-:Y:S05]  /*7ad0*/  BSYNC B1 ;  /* 0x0000000000017941 */ /* 0x000fea0003800000 */
.L_x_5408:
        /* <DEDUP_REMOVED lines=93> */
.L_x_5413:
[----:B------:R-:W-:Y:S05]  /*80b0*/  BSYNC B0 ;  /* 0x0000000000007941 */ /* 0x000fea0003800000 */
.L_x_5412:
[----:B-----5:R3:W-:Y:S02]  /*80c0*/  ST.E.128 desc[UR6][R196.64], R48 ;  /* 0x00000030c4007985 */ /* 0x0207e4000c101d06 */
.L_x_5403:
[----:B------:R-:W-:Y:S05]  /*80d0*/  BSYNC B2 ;  /* 0x0000000000027941 */ /* 0x000fea0003800000 */
.L_x_5402:
        /* <DEDUP_REMOVED lines=99> */
.L_x_5419:
[----:B------:R-:W-:Y:S05]  /*8710*/  BSYNC B0 ;  /* 0x0000000000007941 */ /* 0x000fea0003800000 */
.L_x_5418:
[----:B-----5:R3:W-:Y:S02]  /*8720*/  ST.E.128 desc[UR6][R196.64], R48 ;  /* 0x00000030c4007985 */ /* 0x0207e4000c101d06 */
.L_x_5417:
[----:B------:R-:W-:Y:S05]  /*8730*/  BSYNC B1 ;  /* 0x0000000000017941 */ /* 0x000fea0003800000 */
.L_x_5416:
        /* <DEDUP_REMOVED lines=94> */
.L_x_5423:
[----:B------:R-:W-:Y:S05]  /*8d20*/  BSYNC B0 ;  /* 0x0000000000007941 */ /* 0x000fea0003800000 */
.L_x_5422:
[----:B-----5:R3:W-:Y:S02]  /*8d30*/  ST.E.128 desc[UR6][R196.64], R48 ;  /* 0x00000030c4007985 */ /* 0x0207e4000c101d06 */
.L_x_5421:
[----:B------:R-:W-:Y:S05]  /*8d40*/  BSYNC B1 ;  /* 0x0000000000017941 */ /* 0x000fea0003800000 */
.L_x_5420:
        /* <DEDUP_REMOVED lines=93> */
.L_x_5425:
[----:B------:R-:W-:Y:S05]  /*9320*/  BSYNC B0 ;  /* 0x0000000000007941 */ /* 0x000fea0003800000 */
.L_x_5424:
[----:B-----5:R3:W-:Y:S02]  /*9330*/  ST.E.128 desc[UR6][R196.64], R48 ;  /* 0x00000030c4007985 */ /* 0x0207e4000c101d06 */
.L_x_5415:
[----:B------:R-:W-:Y:S05]  /*9340*/  BSYNC B2 ;  /* 0x0000000000027941 */ /* 0x000fea0003800000 */
.L_x_5414:
        /* <DEDUP_REMOVED lines=101> */
.L_x_5431:
[----:B------:R-:W-:Y:S05]  /*99a0*/  BSYNC B0 ;  /* 0x0000000000007941 */ /* 0x000fea0003800000 */
.L_x_5430:
[----:B-----5:R3:W-:Y:S02]  /*99b0*/  ST.E.128 desc[UR6][R192.64], R48 ;  /* 0x00000030c0007985 */ /* 0x0207e4000c101d06 */
.L_x_5429:
[----:B------:R-:W-:Y:S05]  /*99c0*/  BSYNC B1 ;  /* 0x0000000000017941 */ /* 0x000fea0003800000 */
.L_x_5428:
        /* <DEDUP_REMOVED lines=94> */
.L_x_5435:
[----:B------:R-:W-:Y:S05]  /*9fb0*/  BSYNC B0 ;  /* 0x0000000000007941 */ /* 0x000fea0003800000 */
.L_x_5434:
[----:B-----5:R3:W-:Y:S02]  /*9fc0*/  ST.E.128 desc[UR6][R192.64], R48 ;  /* 0x00000030c0007985 */ /* 0x0207e4000c101d06 */
.L_x_5433:
[----:B------:R-:W-:Y:S05]  /*9fd0*/  BSYNC B1 ;  /* 0x0000000000017941 */ /* 0x000fea0003800000 */
.L_x_5432:
        /* <DEDUP_REMOVED lines=93> */
.L_x_5437:
[----:B------:R-:W-:Y:S05]  /*a5b0*/  BSYNC B0 ;  /* 0x0000000000007941 */ /* 0x000fea0003800000 */
.L_x_5436:
[----:B-----5:R3:W-:Y:S02]  /*a5c0*/  ST.E.128 desc[UR6][R192.64], R48 ;  /* 0x00000030c0007985 */ /* 0x0207e4000c101d06 */
.L_x_5427:
[----:B------:R-:W-:Y:S05]  /*a5d0*/  BSYNC B2 ;  /* 0x0000000000027941 */ /* 0x000fea0003800000 */
.L_x_5426:
[----:B------:R-:W4:Y:S02]  /*a5e0*/  LD.E R3, desc[UR6][R10.64+0xd0] ;  /* 0x0000d0060a037980 */ /* 0x000f24000c101900 */
[----:B----4-:R-:W-:Y:S05]  /*a5f0*/  IMAD.U32 R3, R3, -0x20, RZ ;  /* 0xffffffe003037824 */ /* 0x010fea00078e00ff */
[C---:B------:R-:W-:Y:S02]  /*a600*/  LEA R124, P1, R3.reuse, R124, 0x1 ;  /* 0x0000007c037c7211 */ /* 0x040fe400078208ff */
[C---:B------:R-:W-:Y:S02]  /*a610*/  LEA R122, P0, R3.reuse, R122, 0x1 ;  /* 0x0000007a037a7211 */ /* 0x040fe400078008ff */
[C---:B------:R-:W-:Y:S02]  /*a620*/  LEA.HI.X.SX32 R125, R3.reuse, R125, 0x1, P1 ;  /* 0x0000007d037d7211 */ /* 0x040fe400008f0eff */
[----:B------:R-:W-:Y:S01]  /*a630*/  LEA.HI.X.SX32 R123, R3, R123, 0x1, P0 ;  /* 0x0000007b037b7211 */ /* 0x000fe200000f0eff */
[----:B------:R-:W-:Y:S05]  /*a640*/  BRA `(.L_x_5389) ;  /* 0x0000000400747947 */ /* 0x000fea0003800000 */
.L_x_5363:
        /* <DEDUP_REMOVED lines=18> */
.L_x_5439:
[----:B------:R-:W-:Y:S05]  /*a770*/  BSYNC B0 ;  /* 0x0000000000007941 */ /* 0x000fea0003800000 */
.L_x_5438:
        /* <DEDUP_REMOVED lines=24> */
.L_x_5441:
[----:B------:R-:W-:Y:S05]  /*a900*/  BSYNC B0 ;  /* 0x0000000000007941 */ /* 0x000fea0003800000 */
.L_x_5440:
        /* <DEDUP_REMOVED lines=24> */
.L_x_5443:
[----:B------:R-:W-:Y:S05]  /*aa90*/  BSYNC B0 ;  /* 0x0000000000007941 */ /* 0x000fea0003800000 */
.L_x_5442:
        /* <DEDUP_REMOVED lines=24> */
.L_x_5389:
[----:B------:R-:W-:Y:S05]  /*ac20*/  BSYNC B3 ;  /* 0x0000000000037941 */ /* 0x000fea0003800000 */
.L_x_5362:
        /* <DEDUP_REMOVED lines=89> */
.L_x_5445:
        /* <DEDUP_REMOVED lines=8> */
.L_x_5446:
[----:B------:R-:W-:Y:S05]  /*b240*/  BSYNC B0 ;  /* 0x0000000000007941 */ /* 0x000fea0003800000 */
.L_x_5444:
[----:B------:R-:W-:Y:S04]  /*b250*/  IADD3 R9, R9, -0x1, RZ ;  /* 0xffffffff09097810 */ /* 0x000fe80007ffe0ff */
[----:B------:R-:W-:Y:S11]  /*b260*/  ISETP.GT.AND P0, PT, R9, R96, PT ;  /* 0x000000600900720c */ /* 0x000ff60003f04270 */
[----:B------:R-:W-:Y:S02]  /*b270*/  @!UPT UIADD3 URZ, URZ, URZ, URZ ;  /* 0x0000003f3f3ff290 */ /* 0x000fe4000fffe03f */
[----:B------:R-:W-:Y:S05]  /*b280*/  @P0 BRA `(.L_x_5447) ;  /* 0xffffff7800f80947 */ /* 0x000fea000383ffff */
.L_x_5353:
        /* <DEDUP_REMOVED lines=108> */
.L_x_5456:
[----:B------:R-:W-:Y:S05]  /*b950*/  BSYNC B0 ;  /* 0x0000000000007941 */ /* 0x000fea0003800000 */
.L_x_5455:
[----:B-----5:R3:W-:Y:S02]  /*b960*/  STS.128 [R221], R20 ;  /* 0x00000014dd007388 */ /* 0x0207e40000000c00 */
.L_x_5454:
[----:B------:R-:W-:Y:S05]  /*b970*/  BSYNC B1 ;  /* 0x0000000000017941 */ /* 0x000fea0003800000 */
.L_x_5453:
        /* <DEDUP_REMOVED lines=46> */
.L_x_5460:
[----:B------:R-:W-:Y:S05]  /*bc60*/  BSYNC B0 ;  /* 0x0000000000007941 */ /* 0x000fea0003800000 */
.L_x_5459:
[----:B-----5:R1:W-:Y:S02]  /*bc70*/  STS.128 [R221+0x2000], R20 ;  /* 0x00200014dd007388 */ /* 0x0203e40000000c00 */
.L_x_5458:
[----:B------:R-:W-:Y:S05]  /*bc80*/  BSYNC B1 ;  /* 0x0000000000017941 */ /* 0x000fea0003800000 */
.L_x_5457:
        /* <DEDUP_REMOVED lines=45> */
.L_x_5462:
[----:B------:R-:W-:Y:S05]  /*bf60*/  BSYNC B0 ;  /* 0x0000000000007941 */ /* 0x000fea0003800000 */
.L_x_5461:
[----:B-----5:R3:W-:Y:S02]  /*bf70*/  STS.128 [R221+0x4000], R20 ;  /* 0x00400014dd007388 */ /* 0x0207e40000000c00 */
.L_x_5452:
[----:B------:R-:W-:Y:S05]  /*bf80*/  BSYNC B2 ;  /* 0x0000000000027941 */ /* 0x000fea0003800000 */
.L_x_5451:
        /* <DEDUP_REMOVED lines=51> */
.L_x_5468:
[----:B------:R-:W-:Y:S05]  /*c2c0*/  BSYNC B0 ;  /* 0x0000000000007941 */ /* 0x000fea0003800000 */
.L_x_5467:
[----:B-----5:R3:W-:Y:S02]  /*c2d0*/  STS.128 [R221+0x800], R20 ;  /* 0x00080014dd007388 */ /* 0x0207e40000000c00 */
.L_x_5466:
[----:B------:R-:W-:Y:S05]  /*c2e0*/  BSYNC B1 ;  /* 0x0000000000017941 */ /* 0x000fea0003800000 */
.L_x_5465:
        /* <DEDUP_REMOVED lines=46> */
.L_x_5472:
[----:B------:R-:W-:Y:S05]  /*c5d0*/  BSYNC B0 ;  /* 0x0000000000007941 */ /* 0x000fea0003800000 */
.L_x_5471:
[----:B-----5:R3:W-:Y:S02]  /*c5e0*/  STS.128 [R221+0x2800], R20 ;  /* 0x00280014dd007388 */ /* 0x0207e40000000c00 */
.L_x_5470:
[----:B------:R-:W-:Y:S05]  /*c5f0*/  BSYNC B1 ;  /* 0x0000000000017941 */ /* 0x000fea0003800000 */
.L_x_5469:
        /* <DEDUP_REMOVED lines=45> */
.L_x_5474:
[----:B------:R-:W-:Y:S05]  /*c8d0*/  BSYNC B0 ;  /* 0x0000000000007941 */ /* 0x000fea0003800000 */
.L_x_5473:
[----:B-----5:R1:W-:Y:S02]  /*c8e0*/  STS.128 [R221+0x4800], R40 ;  /* 0x00480028dd007388 */ /* 0x0203e40000000c00 */
.L_x_5464:
[----:B------:R-:W-:Y:S05]  /*c8f0*/  BSYNC B2 ;  /* 0x0000000000027941 */ /* 0x000fea0003800000 */
.L_x_5463:
        /* <DEDUP_REMOVED lines=51> */
.L_x_5480:
[----:B------:R-:W-:Y:S05]  /*cc30*/  BSYNC B0 ;  /* 0x0000000000007941 */ /* 0x000fea0003800000 */
.L_x_5479:
[----:B-----5:R3:W-:Y:S02]  /*cc40*/  STS.128 [R221+0x1000], R20 ;  /* 0x00100014dd007388 */ /* 0x0207e40000000c00 */
.L_x_5478:
[----:B------:R-:W-:Y:S05]  /*cc50*/  BSYNC B1 ;  /* 0x0000000000017941 */ /* 0x000fea0003800000 */
.L_x_5477:
        /* <DEDUP_REMOVED lines=46> */
.L_x_5484:
[----:B------:R-:W-:Y:S05]  /*cf40*/  BSYNC B0 ;  /* 0x0000000000007941 */ /* 0x000fea0003800000 */
.L_x_5483:
[----:B-----5:R3:W-:Y:S02]  /*cf50*/  STS.128 [R221+0x3000], R20 ;  /* 0x00300014dd007388 */ /* 0x0207e40000000c00 */
.L_x_5482:
[----:B------:R-:W-:Y:S05]  /*cf60*/  BSYNC B1 ;  /* 0x0000000000017941 */ /* 0x000fea0003800000 */
.L_x_5481:
        /* <DEDUP_REMOVED lines=45> */
.L_x_5486:
[----:B------:R-:W-:Y:S05]  /*d240*/  BSYNC B0 ;  /* 0x0000000000007941 */ /* 0x000fea0003800000 */
.L_x_5485:
[----:B-----5:R1:W-:Y:S02]  /*d250*/  STS.128 [R221+0x5000], R36 ;  /* 0x00500024dd007388 */ /* 0x0203e40000000c00 */
.L_x_5476:
[----:B------:R-:W-:Y:S05]  /*d260*/  BSYNC B2 ;  /* 0x0000000000027941 */ /* 0x000fea0003800000 */
.L_x_5475:
        /* <DEDUP_REMOVED lines=52> */
.L_x_5491:
[----:B------:R-:W-:Y:S05]  /*d5b0*/  BSYNC B0 ;  /* 0x0000000000007941 */ /* 0x000fea0003800000 */
.L_x_5490:
[----:B-----5:R1:W-:Y:S02]  /*d5c0*/  STS.128 [R221+0x1800], R20 ;  /* 0x00180014dd007388 */ /* 0x0203e40000000c00 */
.L_x_5489:
[----:B------:R-:W-:Y:S05]  /*d5d0*/  BSYNC B1 ;  /* 0x0000000000017941 */ /* 0x000fea0003800000 */
.L_x_5488:
        /* <DEDUP_REMOVED lines=31> */
[----:B------:R-:W-:Y:S01]  /*d7d0*/  FMUL.FTZ R8, R23, R20 ;  /* 0x0000001417087220 */ /* 0x000fe20000410000 */
[----:B------:R-:W-:Y:S01]  /*d7e0*/  SHF.L.U32 R5, R5, 0x10, RZ ;  /* 0x0000001005057819 */ /* 0x000fe200000006ff */
        /* <DEDUP_REMOVED lines=14> */
.L_x_5495:
[----:B------:R-:W-:Y:S05]  /*d8d0*/  BSYNC B0 ;  /* 0x0000000000007941 */ /* 0x000fea0003800000 */
.L_x_5494:
[----:B-----5:R3:W-:Y:S02]  /*d8e0*/  STS.128 [R221+0x3800], R20 ;  /* 0x00380014dd007388 */ /* 0x0207e40000000c00 */
.L_x_5493:
[----:B------:R-:W-:Y:S05]  /*d8f0*/  BSYNC B1 ;  /* 0x0000000000017941 */ /* 0x000fea0003800000 */
.L_x_5492:
        /* <DEDUP_REMOVED lines=45> */
.L_x_5497:
[----:B------:R-:W-:Y:S05]  /*dbd0*/  BSYNC B0 ;  /* 0x0000000000007941 */ /* 0x000fea0003800000 */
.L_x_5496:
[----:B-----5:R1:W-:Y:S01]  /*dbe0*/  STS.128 [R221+0x5800], R16 ;  /* 0x00580010dd007388 */ /* 0x0203e20000000c00 */
[----:B------:R-:W-:Y:S05]  /*dbf0*/  BRA `(.L_x_5487) ;  /* 0x0000004c00007947 */ /* 0x000fea0003800000 */
.L_x_5450:
        /* <DEDUP_REMOVED lines=89> */
.L_x_5503:
[----:B------:R-:W-:Y:S05]  /*e190*/  BSYNC B0 ;  /* 0x0000000000007941 */ /* 0x000fea0003800000 */
.L_x_5502:
[----:B-----5:R3:W-:Y:S02]  /*e1a0*/  STS.128 [R221], R32 ;  /* 0x00000020dd007388 */ /* 0x0207e40000000c00 */
.L_x_5501:
[----:B------:R-:W-:Y:S05]  /*e1b0*/  BSYNC B1 ;  /* 0x0000000000017941 */ /* 0x000fea0003800000 */
.L_x_5500:
        /* <DEDUP_REMOVED lines=87> */
.L_x_5507:
[----:B------:R-:W-:Y:S05]  /*e730*/  BSYNC B0 ;  /* 0x0000000000007941 */ /* 0x000fea0003800000 */
.L_x_5506:
[----:B-----5:R1:W-:Y:S02]  /*e740*/  STS.128 [R221+0x2000], R32 ;  /* 0x00200020dd007388 */ /* 0x0203e40000000c00 */
.L_x_5505:
[----:B------:R-:W-:Y:S05]  /*e750*/  BSYNC B1 ;  /* 0x0000000000017941 */ /* 0x000fea0003800000 */
.L_x_5504:
        /* <DEDUP_REMOVED lines=86> */
.L_x_5509:
[----:B------:R-:W-:Y:S05]  /*ecc0*/  BSYNC B0 ;  /* 0x0000000000007941 */ /* 0x000fea0003800000 */
.L_x_5508:
[----:B-----5:R3:W-:Y:S02]  /*ecd0*/  STS.128 [R221+0x4000], R32 ;  /* 0x00400020dd007388 */ /* 0x0207e40000000c00 */
.L_x_5499:
[----:B------:R-:W-:Y:S05]  /*ece0*/  BSYNC B2 ;  /* 0x0000000000027941 */ /* 0x000fea0003800000 */
.L_x_5498:
        /* <DEDUP_REMOVED lines=92> */
.L_x_5515:
[----:B------:R-:W-:Y:S05]  /*f2b0*/  BSYNC B0 ;  /* 0x0000000000007941 */ /* 0x000fea0003800000 */
.L_x_5514:
[----:B-----5:R3:W-:Y:S02]  /*f2c0*/  STS.128 [R221+0x800], R32 ;  /* 0x00080020dd007388 */ /* 0x0207e40000000c00 */
.L_x_5513:
[----:B------:R-:W-:Y:S05]  /*f2d0*/  BSYNC B1 ;  /* 0x0000000000017941 */ /* 0x000fea0003800000 */
.L_x_5512:
        /* <DEDUP_REMOVED lines=87> */
.L_x_5519:
[----:B------:R-:W-:Y:S05]  /*f850*/  BSYNC B0 ;  /* 0x0000000000007941 */ /* 0x000fea0003800000 */
.L_x_5518:
[----:B-----5:R3:W-:Y:S02]  /*f860*/  STS.128 [R221+0x2800], R32 ;  /* 0x00280020dd007388 */ /* 0x0207e40000000c00 */
.L_x_5517:
[----:B------:R-:W-:Y:S05]  /*f870*/  BSYNC B1 ;  /* 0x0000000000017941 */ /* 0x000fea0003800000 */
.L_x_5516:
        /* <DEDUP_REMOVED lines=86> */
.L_x_5521:
[----:B------:R-:W-:Y:S05]  /*fde0*/  BSYNC B0 ;  /* 0x0000000000007941 */ /* 0x000fea0003800000 */
.L_x_5520:
[----:B-----5:R3:W-:Y:S02]  /*fdf0*/  STS.128 [R221+0x4800], R32 ;  /* 0x00480020dd007388 */ /* 0x0207e40000000c00 */
.L_x_5511:
[----:B------:R-:W-:Y:S05]  /*fe00*/  BSYNC B2 ;  /* 0x0000000000027941 */ /* 0x000fea0003800000 */
.L_x_5510:
        /* <DEDUP_REMOVED lines=92> */
.L_x_5527:
[----:B------:R-:W-:Y:S05]  /*103d0*/  BSYNC B0 ;  /* 0x0000000000007941 */ /* 0x000fea0003800000 */
.L_x_5526:
[----:B-----5:R3:W-:Y:S02]  /*103e0*/  STS.128 [R221+0x1000], R32 ;  /* 0x00100020dd007388 */ /* 0x0207e40000000c00 */
.L_x_5525:
[----:B------:R-:W-:Y:S05]  /*103f0*/  BSYNC B1 ;  /* 0x0000000000017941 */ /* 0x000fea0003800000 */
.L_x_5524:
        /* <DEDUP_REMOVED lines=87> */
.L_x_5531:
[----:B------:R-:W-:Y:S05]  /*10970*/  BSYNC B0 ;  /* 0x0000000000007941 */ /* 0x000fea0003800000 */
.L_x_5530:
[----:B-----5:R3:W-:Y:S02]  /*10980*/  STS.128 [R221+0x3000], R32 ;  /* 0x00300020dd007388 */ /* 0x0207e40000000c00 */
.L_x_5529:
[----:B------:R-:W-:Y:S05]  /*10990*/  BSYNC B1 ;  /* 0x0000000000017941 */ /* 0x000fea0003800000 */
.L_x_5528:
        /* <DEDUP_REMOVED lines=86> */
.L_x_5533:
[----:B------:R-:W-:Y:S05]  /*10f00*/  BSYNC B0 ;  /* 0x0000000000007941 */ /* 0x000fea0003800000 */
.L_x_5532:
[----:B-----5:R3:W-:Y:S02]  /*10f10*/  STS.128 [R221+0x5000], R32 ;  /* 0x00500020dd007388 */ /* 0x0207e40000000c00 */
.L_x_5523:
[----:B------:R-:W-:Y:S05]  /*10f20*/  BSYNC B2 ;  /* 0x0000000000027941 */ /* 0x000fea0003800000 */
.L_x_5522:
        /* <DEDUP_REMOVED lines=92> */
.L_x_5537:
[----:B------:R-:W-:Y:S05]  /*114f0*/  BSYNC B0 ;  /* 0x0000000000007941 */ /* 0x000fea0003800000 */
.L_x_5536:
[----:B-----5:R1:W-:Y:S02]  /*11500*/  STS.128 [R221+0x1800], R20 ;  /* 0x00180014dd007388 */ /* 0x0203e40000000c00 */
.L_x_5535:
[----:B------:R-:W-:Y:S05]  /*11510*/  BSYNC B1 ;  /* 0x0000000000017941 */ /* 0x000fea0003800000 */
.L_x_5534:
        /* <DEDUP_REMOVED lines=34> */
[----:B------:R-:W-:Y:S02]  /*11740*/  SHF.L.U32 R37, R23, 0x10, RZ ;  /* 0x0000001017257819 */ /* 0x000fe400000006ff */
[C---:B--2---:R-:W-:Y:S01]  /*11750*/  SHF.L.U32 R21, R25.reuse, 0x10, RZ ;  /* 0x0000001019157819 */ /* 0x044fe200000006ff */
[----:B------:R-:W-:Y:S01]  /*11760*/  IMAD.U32 R23, R24, 0x10000, RZ ;  /* 0x0001000018177824 */ /* 0x000fe200078e00ff */
[----:B------:R-:W-:Y:S01]  /*11770*/  LOP3.LUT R43, R25, 0xffff0000, RZ, 0xc0, !PT ;  /* 0xffff0000192b7812 */ /* 0x000fe200078ec0ff */
[----:B------:R-:W-:Y:S01]  /*11780*/  IMAD.U32 R42, R26, 0x10000, RZ ;  /* 0x000100001a2a7824 */ /* 0x000fe200078e00ff */
[----:B------:R-:W-:Y:S02]  /*11790*/  LOP3.LUT R22, R24, 0xffff0000, RZ, 0xc0, !PT ;  /* 0xffff000018167812 */ /* 0x000fe400078ec0ff */
[----:B------:R-:W-:Y:S02]  /*117a0*/  LOP3.LUT R25, R26, 0xffff0000, RZ, 0xc0, !PT ;  /* 0xffff00001a197812 */ /* 0x000fe400078ec0ff */
[----:B------:R-:W-:-:S02]  /*117b0*/  SHF.L.U32 R24, R27, 0x10, RZ ;  /* 0x000000101b187819 */ /* 0x000fc400000006ff */
        /* <DEDUP_REMOVED lines=45> */
.L_x_5541:
[----:B------:R-:W-:Y:S05]  /*11a90*/  BSYNC B0 ;  /* 0x0000000000007941 */ /* 0x000fea0003800000 */
.L_x_5540:
[----:B-----5:R1:W-:Y:S02]  /*11aa0*/  STS.128 [R221+0x3800], R20 ;  /* 0x00380014dd007388 */ /* 0x0203e40000000c00 */
.L_x_5539:
[----:B------:R-:W-:Y:S05]  /*11ab0*/  BSYNC B1 ;  /* 0x0000000000017941 */ /* 0x000fea0003800000 */
.L_x_5538:
        /* <DEDUP_REMOVED lines=40> */
[C---:B------:R-:W-:Y:S02]  /*11d40*/  SHF.L.U32 R13, R19.reuse, 0x10, RZ ;  /* 0x00000010130d7819 */ /* 0x040fe400000006ff */
[----:B------:R-:W-:Y:S02]  /*11d50*/  LOP3.LUT R23, R19, 0xffff0000, RZ, 0xc0, !PT ;  /* 0xffff000013177812 */ /* 0x000fe400078ec0ff */
[----:B------:R-:W-:Y:S02]  /*11d60*/  LOP3.LUT R15, R18, 0xffff0000, RZ, 0xc0, !PT ;  /* 0xffff0000120f7812 */ /* 0x000fe400078ec0ff */
[----:B------:R-:W-:Y:S01]  /*11d70*/  SHF.L.U32 R8, R17, 0x10, RZ ;  /* 0x0000001011087819 */ /* 0x000fe200000006ff */
[----:B---3--:R-:W-:Y:S01]  /*11d80*/  IMAD.U32 R21, R24, 0x10000, RZ ;  /* 0x0001000018157824 */ /* 0x008fe200078e00ff */
[----:B------:R-:W-:-:S02]  /*11d90*/  SHF.L.U32 R19, R25, 0x10, RZ ;  /* 0x0000001019137819 */ /* 0x000fc400000006ff */
        /* <DEDUP_REMOVED lines=43> */
.L_x_5543:
[----:B------:R-:W-:Y:S05]  /*12050*/  BSYNC B0 ;  /* 0x0000000000007941 */ /* 0x000fea0003800000 */
.L_x_5542:
[----:B-----5:R1:W-:Y:S01]  /*12060*/  STS.128 [R221+0x5800], R20 ;  /* 0x00580014dd007388 */ /* 0x0203e20000000c00 */
[----:B------:R-:W-:Y:S05]  /*12070*/  BRA `(.L_x_5487) ;  /* 0x0000000400e07947 */ /* 0x000fea0003800000 */
.L_x_5449:
        /* <DEDUP_REMOVED lines=35> */
.L_x_5545:
[----:B------:R-:W-:Y:S05]  /*122b0*/  BSYNC B0 ;  /* 0x0000000000007941 */ /* 0x000fea0003800000 */
.L_x_5544:
        /* <DEDUP_REMOVED lines=27> */
.L_x_5547:
[----:B------:R-:W-:Y:S05]  /*12470*/  BSYNC B0 ;  /* 0x0000000000007941 */ /* 0x000fea0003800000 */
.L_x_5546:
        /* <DEDUP_REMOVED lines=27> */
.L_x_5549:
[----:B------:R-:W-:Y:S05]  /*12630*/  BSYNC B0 ;  /* 0x0000000000007941 */ /* 0x000fea0003800000 */
.L_x_5548:
        /* <DEDUP_REMOVED lines=28> */
.L_x_5487:
[----:B------:R-:W-:Y:S05]  /*12800*/  BSYNC B3 ;  /* 0x0000000000037941 */ /* 0x000fea0003800000 */
.L_x_5448:
[----:B-123--:R-:W-:Y:S01]  /*12810*/  VIADD R9, R137, 0xffffffff ;  /* 0xffffffff89097836 */ /* 0x00efe20000000000 */
[----:B------:R-:W-:Y:S01]  /*12820*/  BSSY B0, `(.L_x_5550) ;  /* 0x0000020000007945 */ /* 0x000fe20003800000 */
[----:B------:R-:W-:-:S03]  /*12830*/  LOP3.LUT R223, R76, 0xff, RZ, 0xc0, !PT ;  /* 0x000000ff4cdf7812 */ /* 0x000fc600078ec0ff */
[----:B------:R-:W-:-:S05]  /*12840*/  SHF.L.U32 R8, R9, 0x6, RZ ;  /* 0x0000000609087819 */ /* 0x000fca00000006ff */
[----:B----4-:R-:W-:-:S05]  /*12850*/  IMAD.IADD R3, R135, 0x1, -R8 ;  /* 0x0000000187037824 */ /* 0x010fca00078e0a08 */
[----:B------:R-:W-:-:S13]  /*12860*/  ISETP.GE.AND P0, PT, R168, R3, PT ;  /* 0x00000003a800720c */ /* 0x000fda0003f06270 */
[----:B------:R-:W-:Y:S05]  /*12870*/  @P0 BRA `(.L_x_5551) ;  /* 0x0000000000680947 */ /* 0x000fea0003800000 */
[C---:B------:R-:W-:Y:S02]  /*12880*/  LOP3.LUT R0, R223.reuse, 0x1, RZ, 0xc0, !PT ;  /* 0x00000001df007812 */ /* 0x040fe400078ec0ff */
[----:B------:R-:W-:Y:S02]  /*12890*/  R2P PR, R223, 0x6 ;  /* 0x00000006df007804 */ /* 0x000fe40000000000 */
[----:B------:R-:W-:-:S11]  /*128a0*/  ISETP.NE.U32.AND P0, PT, R0, 0x1, PT ;  /* 0x000000010000780c */ /* 0x000fd60003f05070 */
[----:B------:R-:W-:Y:S02]  /*128b0*/  @P1 IMAD.MOV.U32 R4, RZ, RZ, R216 ;  /* 0x000000ffff041224 */ /* 0x000fe400078e00d8 */
        /* <DEDUP_REMOVED lines=21> */
.L_x_5552:
[----:B------:R2:W-:Y:S02]  /*12a10*/  STS.128 [R221+0xa000], RZ ;  /* 0x00a000ffdd007388 */ /* 0x0005e40000000c00 */
.L_x_5551:
[----:B------:R-:W-:Y:S05]  /*12a20*/  BSYNC B0 ;  /* 0x0000000000007941 */ /* 0x000fea0003800000 */
.L_x_5550:
        /* <DEDUP_REMOVED lines=31> */
.L_x_5555:
[----:B------:R4:W-:Y:S02]  /*12c20*/  STS.128 [R221+0xa800], RZ ;  /* 0x00a800ffdd007388 */ /* 0x0009e40000000c00 */
.L_x_5554:
[----:B------:R-:W-:Y:S05]  /*12c30*/  BSYNC B0 ;  /* 0x0000000000007941 */ /* 0x000fea0003800000 */
.L_x_5553:
        /* <DEDUP_REMOVED lines=9> */
[----:B-1-3--:R-:W-:-:S05]  /*12cd0*/  LEA.HI.X R5, R66, R157, R67, 0x5, P2 ;  /* 0x0000009d42057211 */ /* 0x00afca00010f2c43 */
        /* <DEDUP_REMOVED lines=23> */
.L_x_5558:
[----:B------:R3:W-:Y:S02]  /*12e50*/  STS.128 [R221+0xb000], RZ ;  /* 0x00b000ffdd007388 */ /* 0x0007e40000000c00 */
.L_x_5557:
[----:B------:R-:W-:Y:S05]  /*12e60*/  BSYNC B0 ;  /* 0x0000000000007941 */ /* 0x000fea0003800000 */
.L_x_5556:
        /* <DEDUP_REMOVED lines=35> */
.L_x_5560:
[----:B------:R-:W-:Y:S05]  /*130a0*/  BSYNC B0 ;  /* 0x0000000000007941 */ /* 0x000fea0003800000 */
.L_x_5559:
[----:B-1-3--:R-:W3:Y:S04]  /*130b0*/  LD.E.64 R4, desc[UR6][R10.64+0x1c0] ;  /* 0x0001c0060a047980 */ /* 0x00aee8000c101b00 */
[----:B------:R-:W2:Y:S01]  /*130c0*/  LD.E.64 R12, desc[UR6][R10.64+0x1b8] ;  /* 0x0001b8060a0c7980 */ /* 0x000ea2000c101b00 */
[----:B------:R-:W-:-:S03]  /*130d0*/  MOV R170, R222 ;  /* 0x000000de00aa7202 */ /* 0x000fc60000000f00 */
[----:B------:R-:W4:Y:S04]  /*130e0*/  LD.E R2, desc[UR6][R10.64+0xd8] ;  /* 0x0000d8060a027980 */ /* 0x000f28000c101900 */
[----:B------:R-:W0:Y:S01]  /*130f0*/  LDGDEPBAR ;  /* 0x00000000000079af */ /* 0x000e220000000000 */
[----:B---3--:R-:W-:Y:S02]  /*13100*/  IMAD R5, R5, R219, RZ ;  /* 0x000000db05057224 */ /* 0x008fe400078e02ff */
[----:B------:R-:W-:-:S04]  /*13110*/  IMAD.WIDE.U32 R16, R219, R4, R170 ;  /* 0x00000004db107225 */ /* 0x000fc800078e00aa */
[----:B------:R-:W-:Y:S01]  /*13120*/  IMAD R5, R4, R74, R5 ;  /* 0x0000004a04057224 */ /* 0x000fe200078e0205 */
[----:B--2---:R-:W-:-:S04]  /*13130*/  LEA R12, P0, R16, R12, 0x2 ;  /* 0x0000000c100c7211 */ /* 0x004fc800078010ff */
        /* <DEDUP_REMOVED lines=34> */
.L_x_5563:
[----:B------:R3:W-:Y:S02]  /*13360*/  STS.128 [R221+0x10000], RZ ;  /* 0x010000ffdd007388 */ /* 0x0007e40000000c00 */
.L_x_5562:
[----:B------:R-:W-:Y:S05]  /*13370*/  BSYNC B0 ;  /* 0x0000000000007941 */ /* 0x000fea0003800000 */
.L_x_5561:
        /* <DEDUP_REMOVED lines=34> */
.L_x_5566:
[----:B------:R1:W-:Y:S02]  /*135a0*/  STS.128 [R221+0x10800], RZ ;  /* 0x010800ffdd007388 */ /* 0x0003e40000000c00 */
.L_x_5565:
[----:B------:R-:W-:Y:S05]  /*135b0*/  BSYNC B0 ;  /* 0x0000000000007941 */ /* 0x000fea0003800000 */
.L_x_5564:
        /* <DEDUP_REMOVED lines=36> */
.L_x_5569:
[----:B------:R1:W-:Y:S02]  /*13800*/  STS.128 [R221+0x11000], RZ ;  /* 0x011000ffdd007388 */ /* 0x0003e40000000c00 */
.L_x_5568:
[----:B------:R-:W-:Y:S05]  /*13810*/  BSYNC B0 ;  /* 0x0000000000007941 */ /* 0x000fea0003800000 */
.L_x_5567:
        /* <DEDUP_REMOVED lines=46> */
.L_x_5571:
[----:B------:R-:W-:Y:S05]  /*13b00*/  BSYNC B0 ;  /* 0x0000000000007941 */ /* 0x000fea0003800000 */
.L_x_5570:
[----:B------:R-:W-:Y:S01]  /*13b10*/  LDSM.16.M88.4 R48, [R205] ;  /* 0x00000000cd30783b */ /* 0x000fe20000000200 */
[----:B------:R-:W-:Y:S02]  /*13b20*/  R2P PR, R71, 0x6 ;  /* 0x0000000647007804 */ /* 0x000fe40000000000 */
[C---:B-1----:R-:W-:Y:S01]  /*13b30*/  IADD3 R2, R204.reuse, 0x6000, RZ ;  /* 0x00006000cc027810 */ /* 0x042fe20007ffe0ff */
[----:B------:R-:W1:Y:S01]  /*13b40*/  LDSM.16.M88.4 R16, [R204+0x6000] ;  /* 0x00600000cc10783b */ /* 0x000e620000000200 */
[----:B------:R-:W-:Y:S02]  /*13b50*/  IADD3 R202, R204, 0x6020, RZ ;  /* 0x00006020ccca7810 */ /* 0x000fe40007ffe0ff */
[----:B------:R-:W-:Y:S01]  /*13b60*/  LEA R203, R56, R205, 0x1 ;  /* 0x000000cd38cb7211 */ /* 0x000fe200078e08ff */
[----:B------:R-:W2:Y:S04]  /*13b70*/  LDSM.16.M88.4 R40, [R204+0x6800] ;  /* 0x00680000cc28783b */ /* 0x000ea80000000200 */
[----:B------:R-:W-:Y:S02]  /*13b80*/  LDSM.16.M88.4 R12, [R203] ;  /* 0x00000000cb0c783b */ /* 0x000fe40000000200 */
[----:B------:R-:W-:-:S02]  /*13b90*/  @P1 IADD3 R202, R2, -0x20, RZ ;  /* 0xffffffe002ca1810 */ /* 0x000fc40007ffe0ff */
[----:B------:R-:W3:Y:S04]  /*13ba0*/  LD.E R2, desc[UR6][R10.64+0x18c] ;  /* 0x00018c060a027980 */ /* 0x000ee8000c101900 */
[----:B------:R-:W-:Y:S04]  /*13bb0*/  LDSM.16.M88.4 R60, [R202] ;  /* 0x00000000ca3c783b */ /* 0x000fe80000000200 */
[----:B------:R-:W4:Y:S01]  /*13bc0*/  LDSM.16.M88.4 R72, [R204+0x7000] ;  /* 0x00700000cc48783b */ /* 0x000f220000000200 */
[----:B------:R-:W-:Y:S02]  /*13bd0*/  MOV R3, 0x40 ;  /* 0x0000004000037802 */ /* 0x000fe40000000f00 */
[----:B------:R-:W-:Y:S01]  /*13be0*/  LEA R201, R54, R205, 0x1 ;  /* 0x000000cd36c97211 */ /* 0x000fe200078e08ff */
[----:B------:R-:W-:Y:S01]  /*13bf0*/  LDSM.16.M88.4 R32, [R204+0x7800] ;  /* 0x00780000cc20783b */ /* 0x000fe20000000200 */
[----:B------:R-:W-:-:S03]  /*13c00*/  SEL R3, R3, 0xffffffc0, !P2 ;  /* 0xffffffc003037807 */ /* 0x000fc60005000000 */
[----:B------:R-:W-:Y:S01]  /*13c10*/  LDSM.16.M88.4 R92, [R201] ;  /* 0x00000000c95c783b */ /* 0x000fe20000000200 */
[----:B------:R-:W-:-:S03]  /*13c20*/  IADD3 R199, R204, R3, RZ ;  /* 0x00000003ccc77210 */ /* 0x000fc60007ffe0ff */
[----:B------:R-:W-:Y:S04]  /*13c30*/  LDSM.16.M88.4 R4, [R202+0x800] ;  /* 0x00080000ca04783b */ /* 0x000fe80000000200 */
[----:B------:R-:W4:Y:S01]  /*13c40*/  LDSM.16.M88.4 R84, [R199+0x6000] ;  /* 0x00600000c754783b */ /* 0x000f220000000200 */
[C---:B-1---5:R-:W-:Y:S03]  /*13c50*/  HMMA.16816.F32.BF16 R20, R48.reuse, R16, RZ ;  /* 0x000000103014723c */ /* 0x062fe600000418ff */
[----:B------:R-:W1:Y:S01]  /*13c60*/  LDSM.16.M88.4 R24, [R202+0x1000] ;  /* 0x00100000ca18783b */ /* 0x000e620000000200 */
[----:B------:R-:W-:Y:S02]  /*13c70*/  LEA R200, R54, R203, 0x1 ;  /* 0x000000cb36c87211 */ /* 0x000fe400078e08ff */
[----:B------:R-:W-:Y:S01]  /*13c80*/  IADD3 R195, R3, R202, RZ ;  /* 0x000000ca03c37210 */ /* 0x000fe20007ffe0ff */
[----:B------:R-:W-:Y:S01]  /*13c90*/  LDSM.16.M88.4 R64, [R202+0x1800] ;  /* 0x00180000ca40783b */ /* 0x000fe20000000200 */
[C---:B------:R-:W-:Y:S03]  /*13ca0*/  HMMA.16816.F32.BF16 R16, R48.reuse, R18, RZ ;  /* 0x000000123010723c */ /* 0x040fe600000418ff */
[----:B------:R-:W-:Y:S03]  /*13cb0*/  LDSM.16.M88.4 R80, [R200] ;  /* 0x00000000c850783b */ /* 0x000fe60000000200 */
[C---:B--2---:R-:W-:Y:S01]  /*13cc0*/  HMMA.16816.F32.BF16 R44, R48.reuse, R40, RZ ;  /* 0x00000028302c723c */ /* 0x044fe200000418ff */
[----:B------:R-:W2:Y:S04]  /*13cd0*/  LDSM.16.M88.4 R100, [R195] ;  /* 0x00000000c364783b */ /* 0x000ea80000000200 */
[----:B------:R-:W2:Y:S01]  /*13ce0*/  LDSM.16.M88.4 R28, [R199+0x6800] ;  /* 0x00680000c71c783b */ /* 0x000ea20000000200 */
[----:B----4-:R-:W-:Y:S03]  /*13cf0*/  HMMA.16816.F32.BF16 R76, R48, R72, RZ ;  /* 0x00000048304c723c */ /* 0x010fe600000418ff */
[----:B------:R-:W4:Y:S04]  /*13d00*/  LDSM.16.M88.4 R36, [R199+0x7000] ;  /* 0x00700000c724783b */ /* 0x000f280000000200 */
[----:B------:R-:W-:Y:S01]  /*13d10*/  LDSM.16.M88.4 R88, [R204+0x8000] ;  /* 0x00800000cc58783b */ /* 0x000fe20000000200 */
[C---:B------:R-:W-:Y:S03]  /*13d20*/  HMMA.16816.F32.BF16 R20, R12.reuse, R60, R20 ;  /* 0x0000003c0c14723c */ /* 0x040fe60000041814 */
[----:B------:R-:W-:Y:S03]  /*13d30*/  LDSM.16.M88.4 R104, [R201+0x2000] ;  /* 0x00200000c968783b */ /* 0x000fe60000000200 */
[----:B------:R-:W-:Y:S01]  /*13d40*/  HMMA.16816.F32.BF16 R16, R12, R62, R16 ;  /* 0x0000003e0c10723c */ /* 0x000fe20000041810 */
[----:B------:R-:W-:Y:S04]  /*13d50*/  LDSM.16.M88.4 R60, [R199+0x7800] ;  /* 0x00780000c73c783b */ /* 0x000fe80000000200 */
[----:B------:R-:W0:Y:S01]  /*13d60*/  LDGDEPBAR ;  /* 0x00000000000079af */ /* 0x000e220000000000 */
[C---:B------:R-:W-:Y:S06]  /*13d70*/  HMMA.16816.F32.BF16 R40, R48.reuse, R42, RZ ;  /* 0x0000002a3028723c */ /* 0x040fec00000418ff */
[----:B------:R-:W-:Y:S06]  /*13d80*/  HMMA.16816.F32.BF16 R72, R48, R74, RZ ;  /* 0x0000004a3048723c */ /* 0x000fec00000418ff */
[----:B------:R-:W-:Y:S06]  /*13d90*/  HMMA.16816.F32.BF16 R20, R92, R84, R20 ;  /* 0x000000545c14723c */ /* 0x000fec0000041814 */
[C---:B------:R-:W-:Y:S06]  /*13da0*/  HMMA.16816.F32.BF16 R96, R48.reuse, R32, RZ ;  /* 0x000000203060723c */ /* 0x040fec00000418ff */
[----:B------:R-:W-:Y:S01]  /*13db0*/  HMMA.16816.F32.BF16 R48, R48, R34, RZ ;  /* 0x000000223030723c */ /* 0x000fe200000418ff */
[----:B------:R-:W-:Y:S05]  /*13dc0*/  LDSM.16.M88.4 R32, [R195+0x1000] ;  /* 0x00100000c320783b */ /* 0x000fea0000000200 */
[----:B------:R-:W-:Y:S01]  /*13dd0*/  HMMA.16816.F32.BF16 R16, R92, R86, R16 ;  /* 0x000000565c10723c */ /* 0x000fe20000041810 */
[----:B------:R-:W-:Y:S05]  /*13de0*/  LDSM.16.M88.4 R84, [R195+0x1800] ;  /* 0x00180000c354783b */ /* 0x000fea0000000200 */
[C---:B------:R-:W-:Y:S06]  /*13df0*/  HMMA.16816.F32.BF16 R44, R12.reuse, R4, R44 ;  /* 0x000000040c2c723c */ /* 0x040fec000004182c */
[C---:B------:R-:W-:Y:S01]  /*13e00*/  HMMA.16816.F32.BF16 R40, R12.reuse, R6, R40 ;  /* 0x000000060c28723c */ /* 0x040fe20000041828 */
[----:B------:R-:W-:Y:S05]  /*13e10*/  LDSM.16.M88.4 R4, [R195+0x800] ;  /* 0x00080000c304783b */ /* 0x000fea0000000200 */
[C---:B-1----:R-:W-:Y:S06]  /*13e20*/  HMMA.16816.F32.BF16 R76, R12.reuse, R24, R76 ;  /* 0x000000180c4c723c */ /* 0x042fec000004184c */
[----:B------:R-:W-:Y:S01]  /*13e30*/  HMMA.16816.F32.BF16 R72, R12, R26, R72 ;  /* 0x0000001a0c48723c */ /* 0x000fe20000041848 */
[----:B------:R-:W1:Y:S05]  /*13e40*/  LDSM.16.M88.4 R24, [R205+0x2000] ;  /* 0x00200000cd18783b */ /* 0x000e6a0000000200 */
[----:B--2---:R-:W-:Y:S06]  /*13e50*/  HMMA.16816.F32.BF16 R20, R80, R100, R20 ;  /* 0x000000645014723c */ /* 0x004fec0000041814 */
[C---:B------:R-:W-:Y:S06]  /*13e60*/  HMMA.16816.F32.BF16 R96, R12.reuse, R64, R96 ;  /* 0x000000400c60723c */ /* 0x040fec0000041860 */
[----:B------:R-:W-:Y:S01]  /*13e70*/  HMMA.16816.F32.BF16 R12, R12, R66, R48 ;  /* 0x000000420c0c723c */ /* 0x000fe20000041830 */
[----:B------:R-:W-:Y:S04]  /*13e80*/  LDSM.16.M88.4 R64, [R202+0x2000] ;  /* 0x00200000ca40783b */ /* 0x000fe80000000200 */
[----:B------:R-:W-:Y:S01]  /*13e90*/  LDSM.16.M88.4 R48, [R204+0x8800] ;  /* 0x00880000cc30783b */ /* 0x000fe20000000200 */
[----:B------:R-:W-:Y:S03]  /*13ea0*/  HMMA.16816.F32.BF16 R16, R80, R102, R16 ;  /* 0x000000665010723c */ /* 0x000fe60000041810 */
[----:B------:R-:W-:Y:S03]  /*13eb0*/  LDSM.16.M88.4 R100, [R199+0x9800] ;  /* 0x00980000c764783b */ /* 0x000fe60000000200 */
[C---:B------:R-:W-:Y:S06]  /*13ec0*/  HMMA.16816.F32.BF16 R44, R92.reuse, R28, R44 ;  /* 0x0000001c5c2c723c */ /* 0x040fec000004182c */
[C---:B------:R-:W-:Y:S01]  /*13ed0*/  HMMA.16816.F32.BF16 R40, R92.reuse, R30, R40 ;  /* 0x0000001e5c28723c */ /* 0x040fe20000041828 */
[----:B------:R-:W-:Y:S05]  /*13ee0*/  LDSM.16.M88.4 R28, [R204+0x9000] ;  /* 0x00900000cc1c783b */ /* 0x000fea0000000200 */
[C---:B----4-:R-:W-:Y:S06]  /*13ef0*/  HMMA.16816.F32.BF16 R76, R92.reuse, R36, R76 ;  /* 0x000000245c4c723c */ /* 0x050fec000004184c */
[----:B------:R-:W-:Y:S01]  /*13f00*/  HMMA.16816.F32.BF16 R72, R92, R38, R72 ;  /* 0x000000265c48723c */ /* 0x000fe20000041848 */
[----:B------:R-:W2:Y:S05]  /*13f10*/  LDSM.16.M88.4 R36, [R203+0x2000] ;  /* 0x00200000cb24783b */ /* 0x000eaa0000000200 */
[----:B-1----:R-:W-:Y:S06]  /*13f20*/  HMMA.16816.F32.BF16 R20, R24, R88, R20 ;  /* 0x000000581814723c */ /* 0x002fec0000041814 */
        /* <DEDUP_REMOVED lines=9> */
[C---:B------:R-:W-:Y:S06]  /*13fc0*/  HMMA.16816.F32.BF16 R76, R80.reuse, R32, R76 ;  /* 0x00000020504c723c */ /* 0x040fec000004184c */
        /* <DEDUP_REMOVED lines=14> */
[----:B------:R-:W2:Y:S05]  /*140b0*/  LDSM.16.M88.4 R28, [R195+0x2000] ;  /* 0x00200000c31c783b */ /* 0x000eaa0000000200 */
[----:B-1----:R-:W-:Y:S06]  /*140c0*/  HMMA.16816.F32.BF16 R20, R104, R32, R20 ;  /* 0x000000206814723c */ /* 0x002fec0000041814 */
[C---:B------:R-:W-:Y:S06]  /*140d0*/  HMMA.16816.F32.BF16 R96, R24.reuse, R60, R96 ;  /* 0x0000003c1860723c */ /* 0x040fec0000041860 */
[----:B------:R-:W-:Y:S01]  /*140e0*/  HMMA.16816.F32.BF16 R92, R24, R62, R92 ;  /* 0x0000003e185c723c */ /* 0x000fe2000004185c */
[----:B------:R-:W1:Y:S04]  /*140f0*/  LDSM.16.M88.4 R24, [R199+0x8800] ;  /* 0x00880000c718783b */ /* 0x000e680000000200 */
[----:B------:R-:W-:Y:S01]  /*14100*/  LDSM.16.M88.4 R60, [R204+0xa800] ;  /* 0x00a80000cc3c783b */ /* 0x000fe20000000200 */
[----:B------:R-:W-:Y:S03]  /*14110*/  HMMA.16816.F32.BF16 R16, R104, R34, R16 ;  /* 0x000000226810723c */ /* 0x000fe60000041810 */
[----:B------:R-:W-:Y:S03]  /*14120*/  LDSM.16.M88.4 R32, [R195+0x2800] ;  /* 0x00280000c320783b */ /* 0x000fe60000000200 */
[C---:B------:R-:W-:Y:S06]  /*14130*/  HMMA.16816.F32.BF16 R44, R36.reuse, R12, R44 ;  /* 0x0000000c242c723c */ /* 0x040fec000004182c */
[----:B------:R-:W-:Y:S01]  /*14140*/  HMMA.16816.F32.BF16 R40, R36, R14, R40 ;  /* 0x0000000e2428723c */ /* 0x000fe20000041828 */
[----:B------:R-:W4:Y:S05]  /*14150*/  LDSM.16.M88.4 R12, [R204+0xa000] ;  /* 0x00a00000cc0c783b */ /* 0x000f2a0000000200 */
[----:B--2---:R-:W-:Y:S06]  /*14160*/  HMMA.16816.F32.BF16 R20, R88, R28, R20 ;  /* 0x0000001c5814723c */ /* 0x004fec0000041814 */
[C---:B------:R-:W-:Y:S06]  /*14170*/  HMMA.16816.F32.BF16 R76, R36.reuse, R4, R76 ;  /* 0x00000004244c723c */ /* 0x040fec000004184c */
[----:B------:R-:W-:Y:S01]  /*14180*/  HMMA.16816.F32.BF16 R72, R36, R6, R72 ;  /* 0x000000062448723c */ /* 0x000fe20000041848 */
[----:B------:R-:W2:Y:S05]  /*14190*/  LDSM.16.M88.4 R4, [R199+0x9000] ;  /* 0x00900000c704783b */ /* 0x000eaa0000000200 */
[----:B------:R-:W-:Y:S01]  /*141a0*/  HMMA.16816.F32.BF16 R16, R88, R30, R16 ;  /* 0x0000001e5810723c */ /* 0x000fe20000041810 */
[----:B------:R-:W-:Y:S05]  /*141b0*/  LDSM.16.M88.4 R28, [R201+0x4000] ;  /* 0x00400000c91c783b */ /* 0x000fea0000000200 */
[C---:B------:R-:W-:Y:S06]  /*141c0*/  HMMA.16816.F32.BF16 R96, R36.reuse, R48, R96 ;  /* 0x000000302460723c */ /* 0x040fec0000041860 */
[----:B------:R-:W-:Y:S01]  /*141d0*/  HMMA.16816.F32.BF16 R92, R36, R50, R92 ;  /* 0x00000032245c723c */ /* 0x000fe2000004185c */
[----:B------:R-:W-:Y:S04]  /*141e0*/  LDSM.16.M88.4 R36, [R203+0x4000] ;  /* 0x00400000cb24783b */ /* 0x000fe80000000200 */
[----:B------:R-:W3:Y:S01]  /*141f0*/  LDSM.16.M88.4 R48, [R202+0x4000] ;  /* 0x00400000ca30783b */ /* 0x000ee20000000200 */
[C---:B-1----:R-:W-:Y:S06]  /*14200*/  HMMA.16816.F32.BF16 R44, R104.reuse, R24, R44 ;  /* 0x00000018682c723c */ /* 0x042fec000004182c */
[----:B------:R-:W-:Y:S01]  /*14210*/  HMMA.16816.F32.BF16 R40, R104, R26, R40 ;  /* 0x0000001a6828723c */ /* 0x000fe20000041828 */
[----:B------:R-:W1:Y:S05]  /*14220*/  LDSM.16.M88.4 R24, [R199+0xa000] ;  /* 0x00a00000c718783b */ /* 0x000e6a0000000200 */
[C---:B----4-:R-:W-:Y:S06]  /*14230*/  HMMA.16816.F32.BF16 R20, R64.reuse, R12, R20 ;  /* 0x0000000c4014723c */ /* 0x050fec0000041814 */
[----:B------:R-:W-:Y:S01]  /*14240*/  HMMA.16816.F32.BF16 R16, R64, R14, R16 ;  /* 0x0000000e4010723c */ /* 0x000fe20000041810 */
[----:B------:R-:W-:Y:S05]  /*14250*/  LDSM.16.M88.4 R12, [R200+0x4000] ;  /* 0x00400000c80c783b */ /* 0x000fea0000000200 */
[----:B--2---:R-:W-:Y:S06]  /*14260*/  HMMA.16816.F32.BF16 R76, R104, R4, R76 ;  /* 0x00000004684c723c */ /* 0x004fec000004184c */
[C---:B------:R-:W-:Y:S06]  /*14270*/  HMMA.16816.F32.BF16 R44, R88.reuse, R32, R44 ;  /* 0x00000020582c723c */ /* 0x040fec000004182c */
[----:B------:R-:W-:Y:S01]  /*14280*/  HMMA.16816.F32.BF16 R40, R88, R34, R40 ;  /* 0x000000225828723c */ /* 0x000fe20000041828 */
[----:B------:R-:W2:Y:S05]  /*14290*/  LDSM.16.M88.4 R32, [R202+0x4800] ;  /* 0x00480000ca20783b */ /* 0x000eaa0000000200 */
[C---:B---3--:R-:W-:Y:S06]  /*142a0*/  HMMA.16816.F32.BF16 R20, R36.reuse, R48, R20 ;  /* 0x000000302414723c */ /* 0x048fec0000041814 */
[----:B------:R-:W-:Y:S01]  /*142b0*/  HMMA.16816.F32.BF16 R16, R36, R50, R16 ;  /* 0x000000322410723c */ /* 0x000fe20000041810 */
[----:B------:R-:W3:Y:S05]  /*142c0*/  LDSM.16.M88.4 R48, [R204+0xb000] ;  /* 0x00b00000cc30783b */ /* 0x000eea0000000200 */
[----:B------:R-:W-:Y:S01]  /*142d0*/  HMMA.16816.F32.BF16 R72, R104, R6, R72 ;  /* 0x000000066848723c */ /* 0x000fe20000041848 */
[----:B------:R-:W4:Y:S05]  /*142e0*/  LDSM.16.M88.4 R4, [R195+0x4000] ;  /* 0x00400000c304783b */ /* 0x000f2a0000000200 */
[----:B------:R-:W-:Y:S06]  /*142f0*/  HMMA.16816.F32.BF16 R44, R64, R60, R44 ;  /* 0x0000003c402c723c */ /* 0x000fec000004182c */
[----:B------:R-:W-:Y:S06]  /*14300*/  HMMA.16816.F32.BF16 R76, R88, R84, R76 ;  /* 0x00000054584c723c */ /* 0x000fec000004184c */
[----:B-1----:R-:W-:Y:S06]  /*14310*/  HMMA.16816.F32.BF16 R20, R28, R24, R20 ;  /* 0x000000181c14723c */ /* 0x002fec0000041814 */
[----:B------:R-:W-:Y:S01]  /*14320*/  HMMA.16816.F32.BF16 R40, R64, R62, R40 ;  /* 0x0000003e4028723c */ /* 0x000fe20000041828 */
[----:B------:R-:W-:Y:S05]  /*14330*/  LDSM.16.M88.4 R60, [R195+0x4800] ;  /* 0x00480000c33c783b */ /* 0x000fea0000000200 */
[C---:B------:R-:W-:Y:S06]  /*14340*/  HMMA.16816.F32.BF16 R96, R104.reuse, R100, R96 ;  /* 0x000000646860723c */ /* 0x040fec0000041860 */
[----:B------:R-:W-:Y:S01]  /*14350*/  HMMA.16816.F32.BF16 R100, R104, R102, R92 ;  /* 0x000000666864723c */ /* 0x000fe2000004185c */
[----:B------:R-:W1:Y:S05]  /*14360*/  LDSM.16.M88.4 R92, [R199+0xa800] ;  /* 0x00a80000c75c783b */ /* 0x000e6a0000000200 */
[----:B------:R-:W-:Y:S01]  /*14370*/  HMMA.16816.F32.BF16 R16, R28, R26, R16 ;  /* 0x0000001a1c10723c */ /* 0x000fe20000041810 */
[----:B------:R-:W1:Y:S05]  /*14380*/  LDSM.16.M88.4 R24, [R202+0x5000] ;  /* 0x00500000ca18783b */ /* 0x000e6a0000000200 */
[----:B--2---:R-:W-:Y:S06]  /*14390*/  HMMA.16816.F32.BF16 R44, R36, R32, R44 ;  /* 0x00000020242c723c */ /* 0x004fec000004182c */
[----:B------:R-:W-:Y:S06]  /*143a0*/  HMMA.16816.F32.BF16 R72, R88, R86, R72 ;  /* 0x000000565848723c */ /* 0x000fec0000041848 */
[----:B---3--:R-:W-:Y:S06]  /*143b0*/  HMMA.16816.F32.BF16 R76, R64, R48, R76 ;  /* 0x00000030404c723c */ /* 0x008fec000004184c */
[----:B----4-:R-:W-:Y:S06]  /*143c0*/  HMMA.16816.F32.BF16 R20, R12, R4, R20 ;  /* 0x000000040c14723c */ /* 0x010fec0000041814 */
[----:B------:R-:W-:Y:S01]  /*143d0*/  HMMA.16816.F32.BF16 R40, R36, R34, R40 ;  /* 0x000000222428723c */ /* 0x000fe20000041828 */
[----:B------:R-:W2:Y:S05]  /*143e0*/  LDSM.16.M88.4 R32, [R204+0xb800] ;  /* 0x00b80000cc20783b */ /* 0x000eaa0000000200 */
[C---:B------:R-:W-:Y:S06]  /*143f0*/  HMMA.16816.F32.BF16 R96, R88.reuse, R80, R96 ;  /* 0x000000505860723c */ /* 0x040fec0000041860 */
[----:B------:R-:W-:Y:S06]  /*14400*/  HMMA.16816.F32.BF16 R100, R88, R82, R100 ;  /* 0x000000525864723c */ /* 0x000fec0000041864 */
[----:B------:R-:W-:Y:S01]  /*14410*/  HMMA.16816.F32.BF16 R16, R12, R6, R16 ;  /* 0x000000060c10723c */ /* 0x000fe20000041810 */
[-C--:B------:R-:W-:Y:S01]  /*14420*/  FMUL.FTZ R3, R20, R2.reuse ;  /* 0x0000000214037220 */ /* 0x080fe20000410000 */
[-C--:B------:R-:W-:Y:S01]  /*14430*/  FMUL.FTZ R53, R21, R2.reuse ;  /* 0x0000000215357220 */ /* 0x080fe20000410000 */
[-C--:B------:R-:W-:Y:S01]  /*14440*/  FMUL.FTZ R59, R22, R2.reuse ;  /* 0x00000002163b7220 */ /* 0x080fe20000410000 */
[----:B------:R-:W3:Y:S02]  /*14450*/  LDSM.16.M88.4 R4, [R199+0xb000] ;  /* 0x00b00000c704783b */ /* 0x000ee40000000200 */
[----:B-1----:R-:W-:Y:S06]  /*14460*/  HMMA.16816.F32.BF16 R44, R28, R92, R44 ;  /* 0x0000005c1c2c723c */ /* 0x002fec000004182c */
[----:B------:R-:W-:Y:S01]  /*14470*/  HMMA.16816.F32.BF16 R72, R64, R50, R72 ;  /* 0x000000324048723c */ /* 0x000fe20000041848 */
[----:B------:R-:W-:Y:S05]  /*14480*/  LDSM.16.M88.4 R48, [R195+0x5000] ;  /* 0x00500000c330783b */ /* 0x000fea0000000200 */
[----:B------:R-:W-:Y:S07]  /*14490*/  HMMA.16816.F32.BF16 R76, R36, R24, R76 ;  /* 0x00000018244c723c */ /* 0x000fee000004184c */
[----:B------:R-:W-:-:S02]  /*144a0*/  FMUL.FTZ R25, R23, R2 ;  /* 0x0000000217197220 */ /* 0x000fc40000410000 */
[----:B------:R-:W1:Y:S01]  /*144b0*/  LDSM.16.M88.4 R20, [R202+0x5800] ;  /* 0x00580000ca14783b */ /* 0x000e620000000200 */
[----:B--2---:R-:W-:Y:S01]  /*144c0*/  HMMA.16816.F32.BF16 R96, R64, R32, R96 ;  /* 0x000000204060723c */ /* 0x004fe20000041860 */
[----:B------:R-:W-:-:S05]  /*144d0*/  FMUL.FTZ R16, R16, R2 ;  /* 0x0000000210107220 */ /* 0x000fca0000410000 */
[----:B------:R-:W-:Y:S01]  /*144e0*/  HMMA.16816.F32.BF16 R100, R64, R34, R100 ;  /* 0x000000224064723c */ /* 0x000fe20000041864 */
[----:B------:R2:W4:Y:S01]  /*144f0*/  MUFU.TANH R71, R16 ;  /* 0x0000001000477308 */ /* 0x0005220000002400 */
[----:B------:R-:W-:-:S04]  /*14500*/  FMUL.FTZ R24, R17, R2 ;  /* 0x0000000211187220 */ /* 0x000fc80000410000 */
[----:B------:R-:W-:Y:S06]  /*14510*/  HMMA.16816.F32.BF16 R44, R12, R60, R44 ;  /* 0x0000003c0c2c723c */ /* 0x000fec000004182c */
[----:B------:R-:W-:Y:S01]  /*14520*/  HMMA.16816.F32.BF16 R72, R36, R26, R72 ;  /* 0x0000001a2448723c */ /* 0x000fe20000041848 */
[----:B------:R-:W-:-:S06]  /*14530*/  FMUL.FTZ R61, R19, R2 ;  /* 0x00000002133d7220 */ /* 0x000fcc0000410000 */
[-C--:B------:R-:W-:Y:S02]  /*14540*/  FMUL.FTZ R27, R18, R2.reuse ;  /* 0x00000002121b7220 */ /* 0x080fe40000410000 */
[----:B--2---:R-:W2:Y:S01]  /*14550*/  LDSM.16.M88.4 R16, [R199+0xb800] ;  /* 0x00b80000c710783b */ /* 0x004ea20000000200 */
[----:B---3--:R-:W-:Y:S06]  /*14560*/  HMMA.16816.F32.BF16 R76, R28, R4, R76 ;  /* 0x000000041c4c723c */ /* 0x008fec000004184c */
[C---:B-1----:R-:W-:Y:S06]  /*14570*/  HMMA.16816.F32.BF16 R96, R36.reuse, R20, R96 ;  /* 0x000000142460723c */ /* 0x042fec0000041860 */
[----:B------:R-:W-:Y:S06]  /*14580*/  HMMA.16816.F32.BF16 R100, R36, R22, R100 ;  /* 0x000000162464723c */ /* 0x000fec0000041864 */
[C---:B------:R-:W-:Y:S01]  /*14590*/  HMMA.16816.F32.BF16 R72, R28.reuse, R6, R72 ;  /* 0x000000061c48723c */ /* 0x040fe20000041848 */
[----:B------:R-:W1:Y:S05]  /*145a0*/  LDSM.16.M88.4 R4, [R195+0x5800] ;  /* 0x00580000c304783b */ /* 0x000e6a0000000200 */
[----:B------:R-:W-:Y:S06]  /*145b0*/  HMMA.16816.F32.BF16 R40, R28, R94, R40 ;  /* 0x0000005e1c28723c */ /* 0x000fec0000041828 */
[----:B------:R-:W-:Y:S01]  /*145c0*/  HMMA.16816.F32.BF16 R76, R12, R48, R76 ;  /* 0x000000300c4c723c */ /* 0x000fe2000004184c */
[----:B------:R-:W-:Y:S01]  /*145d0*/  FMUL.FTZ R35, R45, R2 ;  /* 0x000000022d237220 */ /* 0x000fe20000410000 */
[----:B------:R-:W-:Y:S01]  /*145e0*/  ISETP.GT.AND P4, PT, R9, R214, PT ;  /* 0x000000d60900720c */ /* 0x000fe20003f84270 */
[-C--:B------:R-:W-:Y:S01]  /*145f0*/  FMUL.FTZ R21, R46, R2.reuse ;  /* 0x000000022e157220 */ /* 0x080fe20000410000 */
[----:B------:R-:W-:Y:S01]  /*14600*/  FMUL.FTZ R44, R44, R2 ;  /* 0x000000022c2c7220 */ /* 0x000fe20000410000 */
[----:B------:R-:W3:Y:S01]  /*14610*/  MUFU.TANH R3, R3 ;  /* 0x0000000300037308 */ /* 0x000ee20000002400 */
[----:B--2---:R-:W-:Y:S01]  /*14620*/  HMMA.16816.F32.BF16 R96, R28, R16, R96 ;  /* 0x000000101c60723c */ /* 0x004fe20000041860 */
[----:B------:R-:W-:-:S05]  /*14630*/  DEPBAR.LE SB0, 0x0 ;  /* 0x000080000000791a */ /* 0x000fca0000000000 */
[----:B------:R-:W-:Y:S06]  /*14640*/  HMMA.16816.F32.BF16 R100, R28, R18, R100 ;  /* 0x000000121c64723c */ /* 0x000fec0000041864 */
[C---:B------:R-:W-:Y:S06]  /*14650*/  HMMA.16816.F32.BF16 R72, R12.reuse, R50, R72 ;  /* 0x000000320c48723c */ /* 0x040fec0000041848 */
[C---:B------:R-:W-:Y:S06]  /*14660*/  HMMA.16816.F32.BF16 R40, R12.reuse, R62, R40 ;  /* 0x0000003e0c28723c */ /* 0x040fec0000041828 */
[C---:B-1----:R-:W-:Y:S06]  /*14670*/  HMMA.16816.F32.BF16 R96, R12.reuse, R4, R96 ;  /* 0x000000040c60723c */ /* 0x042fec0000041860 */
[----:B------:R-:W-:Y:S07]  /*14680*/  HMMA.16816.F32.BF16 R100, R12, R6, R100 ;  /* 0x000000060c64723c */ /* 0x000fee0000041864 */
[----:B------:R-:W-:Y:S01]  /*14690*/  SHF.R.S32.HI R13, RZ, 0x1f, R68 ;  /* 0x0000001fff0d7819 */ /* 0x000fe20000011444 */
[----:B------:R-:W-:-:S03]  /*146a0*/  FMUL.FTZ R19, R73, R2 ;  /* 0x0000000249137220 */ /* 0x000fc60000410000 */
[----:B------:R-:W-:-:S04]  /*146b0*/  LEA.HI R13, R13, R68, RZ, 0x2 ;  /* 0x000000440d0d7211 */ /* 0x000fc800078f10ff */
[----:B------:R-:W-:Y:S01]  /*146c0*/  SHF.R.S32.HI R73, RZ, 0x2, R13 ;  /* 0x00000002ff497819 */ /* 0x000fe2000001140d */
[-C--:B------:R-:W-:Y:S01]  /*146d0*/  FMUL.FTZ R17, R43, R2.reuse ;  /* 0x000000022b117220 */ /* 0x080fe20000410000 */
[-C--:B------:R-:W-:Y:S01]  /*146e0*/  FMUL.FTZ R45, R47, R2.reuse ;  /* 0x000000022f2d7220 */ /* 0x080fe20000410000 */
[-C--:B------:R-:W-:Y:S01]  /*146f0*/  FMUL.FTZ R41, R41, R2.reuse ;  /* 0x0000000229297220 */ /* 0x080fe20000410000 */
[----:B------:R-:W-:Y:S01]  /*14700*/  LEA R70, R70, R73, 0x4 ;  /* 0x0000004946467211 */ /* 0x000fe200078e20ff */
        /* <DEDUP_REMOVED lines=17> */
[----:B------:R-:W1:Y:S08]  /*14820*/  MUFU.TANH R53, R53 ;  /* 0x0000003500357308 */ /* 0x000e700000002400 */
[----:B------:R-:W2:Y:S08]  /*14830*/  MUFU.TANH R59, R59 ;  /* 0x0000003b003b7308 */ /* 0x000eb00000002400 */
[----:B------:R-:W1:Y:S08]  /*14840*/  MUFU.TANH R25, R25 ;  /* 0x0000001900197308 */ /* 0x000e700000002400 */
[----:B------:R1:W1:Y:S08]  /*14850*/  MUFU.TANH R33, R24 ;  /* 0x0000001800217308 */ /* 0x0002700000002400 */
[----:B------:R-:W1:Y:S08]  /*14860*/  MUFU.TANH R27, R27 ;  /* 0x0000001b001b7308 */ /* 0x000e700000002400 */
[----:B------:R-:W1:Y:S08]  /*14870*/  MUFU.TANH R61, R61 ;  /* 0x0000003d003d7308 */ /* 0x000e700000002400 */
[----:B------:R1:W1:Y:S08]  /*14880*/  MUFU.TANH R63, R44 ;  /* 0x0000002c003f7308 */ /* 0x0002700000002400 */
[----:B------:R-:W1:Y:S08]  /*14890*/  MUFU.TANH R35, R35 ;  /* 0x0000002300237308 */ /* 0x000e700000002400 */
[----:B------:R-:W1:Y:S08]  /*148a0*/  MUFU.TANH R21, R21 ;  /* 0x0000001500157308 */ /* 0x000e700000002400 */
[----:B------:R-:W1:Y:S08]  /*148b0*/  MUFU.TANH R45, R45 ;  /* 0x0000002d002d7308 */ /* 0x000e700000002400 */
        /* <DEDUP_REMOVED lines=18> */
[----:B------:R-:W1:Y:S08]  /*149e0*/  MUFU.TANH R73, R73 ;  /* 0x0000004900497308 */ /* 0x000e700000002400 */
[----:B------:R-:W1:Y:S01]  /*149f0*/  MUFU.TANH R9, R9 ;  /* 0x0000000900097308 */ /* 0x000e620000002400 */
[----:B------:R-:W-:Y:S01]  /*14a00*/  BSSY B1, `(.L_x_5572) ;  /* 0x00000b6000017945 */ /* 0x000fe20003800000 */
[----:B------:R-:W-:-:S02]  /*14a10*/  IADD3 R2, R69, R70, RZ ;  /* 0x0000004645027210 */ /* 0x000fc40007ffe0ff */
[----:B------:R-:W-:Y:S02]  /*14a20*/  LOP3.LUT R75, R57, 0x3, RZ, 0xc0, !PT ;  /* 0x00000003394b7812 */ /* 0x000fe400078ec0ff */
[C---:B------:R-:W-:Y:S02]  /*14a30*/  IADD3 R198, R202.reuse, 0x800, RZ ;  /* 0x00000800cac67810 */ /* 0x040fe40007ffe0ff */
[C---:B------:R-:W-:Y:S02]  /*14a40*/  IADD3 R197, R202.reuse, 0x1000, RZ ;  /* 0x00001000cac57810 */ /* 0x040fe40007ffe0ff */
        /* <DEDUP_REMOVED lines=11> */
[----:B------:R-:W-:Y:S01]  /*14b00*/  ISETP.NE.U32.AND P0, PT, R224, RZ, PT ;  /* 0x000000ffe000720c */ /* 0x000fe20003f05070 */
[----:B------:R-:W-:Y:S03]  /*14b10*/  BSSY B0, `(.L_x_5574) ;  /* 0x0000042000007945 */ /* 0x000fe60003800000 */
[----:B------:R-:W-:-:S13]  /*14b20*/  ISETP.NE.AND.EX P0, PT, R225, RZ, PT, P0 ;  /* 0x000000ffe100720c */ /* 0x000fda0003f05300 */
[----:B------:R-:W-:Y:S05]  /*14b30*/  @!P0 BRA `(.L_x_5575) ;  /* 0x0000000000f08947 */ /* 0x000fea0003800000 */
[----:B------:R-:W2:Y:S01]  /*14b40*/  LD.E R69, desc[UR6][R10.64+0x170] ;  /* 0x000170060a457980 */ /* 0x000ea2000c101900 */
[----:B------:R-:W-:Y:S02]  /*14b50*/  IADD3 R16, R8, -0x40, RZ ;  /* 0xffffffc008107810 */ /* 0x000fe40007ffe0ff */
[----:B------:R-:W-:Y:S01]  /*14b60*/  IABS R6, R8 ;  /* 0x0000000800067213 */ /* 0x000fe20000000000 */
[----:B------:R-:W3:Y:S01]  /*14b70*/  LD.E.64 R80, desc[UR6][R10.64+0x20] ;  /* 0x000020060a507980 */ /* 0x000ee2000c101b00 */
        /* <DEDUP_REMOVED lines=17> */
[----:B------:R-:W-:Y:S01]  /*14c90*/  IMAD R77, R14, R57, R4 ;  /* 0x000000390e4d7224 */ /* 0x000fe200078e0204 */
[----:B------:R-:W-:Y:S01]  /*14ca0*/  LOP3.LUT R4, R8, R69, RZ, 0x3c, !PT ;  /* 0x0000004508047212 */ /* 0x000fe200078e3cff */
[----:B------:R-:W-:-:S03]  /*14cb0*/  IMAD R57, R18, R57, R6 ;  /* 0x0000003912397224 */ /* 0x000fc600078e0206 */
[C---:B------:R-:W-:Y:S02]  /*14cc0*/  ISETP.GT.U32.AND P1, PT, R12.reuse, R77, PT ;  /* 0x0000004d0c00720c */ /* 0x040fe40003f24070 */
[----:B------:R-:W-:Y:S02]  /*14cd0*/  ISETP.GT.U32.AND P3, PT, R12, R57, PT ;  /* 0x000000390c00720c */ /* 0x000fe40003f64070 */
[----:B------:R-:W-:-:S09]  /*14ce0*/  ISETP.GE.AND P2, PT, R4, RZ, PT ;  /* 0x000000ff0400720c */ /* 0x000fd20003f46270 */
        /* <DEDUP_REMOVED lines=33> */
.L_x_5575:
[----:B------:R-:W2:Y:S02]  /*14f00*/  LD.E R57, desc[UR6][R10.64+0x38] ;  /* 0x000038060a397980 */ /* 0x000ea4000c101900 */
[----:B--2---:R-:W-:-:S04]  /*14f10*/  LEA R57, -R57, RZ, 0x6 ;  /* 0x000000ff39397211 */ /* 0x004fc800078e31ff */
[----:B------:R-:W-:Y:S02]  /*14f20*/  SHF.R.S32.HI R4, RZ, 0x1f, R57 ;  /* 0x0000001fff047819 */ /* 0x000fe40000011439 */
.L_x_5576:
[----:B------:R-:W-:Y:S05]  /*14f30*/  BSYNC B0 ;  /* 0x0000000000007941 */ /* 0x000fea0003800000 */
.L_x_5574:
        /* <DEDUP_REMOVED lines=98> */
.L_x_5573:
[----:B------:R-:W-:Y:S05]  /*15560*/  BSYNC B1 ;  /* 0x0000000000017941 */ /* 0x000fea0003800000 */
.L_x_5572:
[----:B------:R2:W3:Y:S01]  /*15570*/  LD.E R166, desc[UR6][R10.64+0xdc] ;  /* 0x0000dc060aa67980 */ /* 0x0004e2000c101900 */
[----:B------:R-:W-:Y:S01]  /*15580*/  IADD3 R4, R135, R2, -R220 ;  /* 0x0000000287047210 */ /* 0x000fe20007ffe8dc */
[----:B------:R-:W-:-:S04]  /*15590*/  IMAD R8, R75, 0x2, R8 ;  /* 0x000000024b087824 */ /* 0x000fc800078e0208 */
[----:B------:R-:W-:Y:S02]  /*155a0*/  IMAD.IADD R6, R4, 0x1, -R8 ;  /* 0x0000000104067824 */ /* 0x000fe400078e0a08 */
[C---:B------:R-:W-:Y:S02]  /*155b0*/  VIADD R34, R8.reuse, 0x11 ;  /* 0x0000001108227836 */ /* 0x040fe40000000000 */
[C---:B------:R-:W-:Y:S02]  /*155c0*/  VIADD R26, R8.reuse, 0x9 ;  /* 0x00000009081a7836 */ /* 0x040fe40000000000 */
[----:B------:R-:W-:Y:S01]  /*155d0*/  VIADD R12, R8, 0x21 ;  /* 0x00000021080c7836 */ /* 0x000fe20000000000 */
[----:B--2---:R-:W-:-:S04]  /*155e0*/  IABS R11, R6 ;  /* 0x00000006000b7213 */ /* 0x004fc80000000000 */
[----:B------:R-:W-:-:S05]  /*155f0*/  I2FP.F32.S32 R11, R11 ;  /* 0x0000000b000b7245 */ /* 0x000fca0000201400 */
[----:B------:R-:W-:Y:S01]  /*15600*/  FFMA.FTZ R11, -R0, R11, R3 ;  /* 0x0000000b000b7223 */ /* 0x000fe20000010103 */
[C---:B------:R-:W-:Y:S02]  /*15610*/  IMAD.IADD R3, R4.reuse, 0x1, -R34 ;  /* 0x0000000104037824 */ /* 0x040fe400078e0a22 */
[C---:B------:R-:W-:Y:S02]  /*15620*/  IMAD.IADD R20, R4.reuse, 0x1, -R26 ;  /* 0x0000000104147824 */ /* 0x040fe400078e0a1a */
[----:B------:R-:W-:Y:S01]  /*15630*/  IMAD.IADD R36, R4, 0x1, -R12 ;  /* 0x0000000104247824 */ /* 0x000fe200078e0a0c */
[----:B------:R-:W-:Y:S02]  /*15640*/  IABS R3, R3 ;  /* 0x0000000300037213 */ /* 0x000fe40000000000 */
[----:B------:R-:W-:Y:S02]  /*15650*/  IABS R20, R20 ;  /* 0x0000001400147213 */ /* 0x000fe40000000000 */
[----:B------:R-:W-:-:S02]  /*15660*/  I2FP.F32.S32 R3, R3 ;  /* 0x0000000300037245 */ /* 0x000fc40000201400 */
[----:B------:R-:W-:Y:S02]  /*15670*/  IABS R36, R36 ;  /* 0x0000002400247213 */ /* 0x000fe40000000000 */
[----:B------:R-:W-:Y:S01]  /*15680*/  I2FP.F32.S32 R20, R20 ;  /* 0x0000001400147245 */ /* 0x000fe20000201400 */
[----:B------:R-:W-:Y:S01]  /*15690*/  FFMA.FTZ R35, -R0, R3, R35 ;  /* 0x0000000300237223 */ /* 0x000fe20000010123 */
[----:B------:R-:W-:Y:S01]  /*156a0*/  I2FP.F32.S32 R36, R36 ;  /* 0x0000002400247245 */ /* 0x000fe20000201400 */
[C---:B------:R-:W-:Y:S02]  /*156b0*/  VIADD R30, R8.reuse, 0x1 ;  /* 0x00000001081e7836 */ /* 0x040fe40000000000 */
[----:B------:R-:W-:Y:S02]  /*156c0*/  VIADD R28, R8, 0x8 ;  /* 0x00000008081c7836 */ /* 0x000fe40000000000 */
[----:B------:R-:W-:Y:S02]  /*156d0*/  VIADD R3, R4, 0x8 ;  /* 0x0000000804037836 */ /* 0x000fe40000000000 */
[----:B------:R-:W-:Y:S01]  /*156e0*/  FFMA.FTZ R20, -R0, R20, R33 ;  /* 0x0000001400147223 */ /* 0x000fe20000010121 */
[----:B------:R-:W-:-:S02]  /*156f0*/  VIADD R18, R8, 0x10 ;  /* 0x0000001008127836 */ /* 0x000fc40000000000 */
[----:B------:R-:W-:Y:S01]  /*15700*/  FFMA.FTZ R39, -R0, R36, R39 ;  /* 0x0000002400277223 */ /* 0x000fe20000010127 */
[C---:B------:R-:W-:Y:S01]  /*15710*/  IMAD.IADD R33, R3.reuse, 0x1, -R8 ;  /* 0x0000000103217824 */ /* 0x040fe200078e0a08 */
[-C--:B------:R-:W-:Y:S01]  /*15720*/  ISETP.GE.AND P2, PT, R30, R135.reuse, PT ;  /* 0x000000871e00720c */ /* 0x080fe20003f46270 */
[----:B------:R-:W-:Y:S01]  /*15730*/  IMAD.IADD R24, R4, 0x1, -R30 ;  /* 0x0000000104187824 */ /* 0x000fe200078e0a1e */
[-C--:B------:R-:W-:Y:S01]  /*15740*/  ISETP.GE.AND P1, PT, R28, R135.reuse, PT ;  /* 0x000000871c00720c */ /* 0x080fe20003f26270 */
[--C-:B------:R-:W-:Y:S01]  /*15750*/  IMAD.IADD R22, R4, 0x1, -R28.reuse ;  /* 0x0000000104167824 */ /* 0x100fe200078e0a1c */
[----:B------:R-:W-:Y:S01]  /*15760*/  ISETP.GE.AND P0, PT, R26, R135, PT ;  /* 0x000000871a00720c */ /* 0x000fe20003f06270 */
[C---:B------:R-:W-:Y:S02]  /*15770*/  IMAD.IADD R36, R3.reuse, 0x1, -R28 ;  /* 0x0000000103247824 */ /* 0x040fe400078e0a1c */
[C---:B------:R-:W-:Y:S02]  /*15780*/  IMAD.IADD R30, R3.reuse, 0x1, -R30 ;  /* 0x00000001031e7824 */ /* 0x040fe400078e0a1e */
[----:B------:R-:W-:-:S02]  /*15790*/  IMAD.IADD R28, R3, 0x1, -R26 ;  /* 0x00000001031c7824 */ /* 0x000fc400078e0a1a */
[--C-:B------:R-:W-:Y:S01]  /*157a0*/  IMAD.IADD R26, R3, 0x1, -R18.reuse ;  /* 0x00000001031a7824 */ /* 0x100fe200078e0a12 */
[----:B------:R-:W-:Y:S01]  /*157b0*/  IABS R33, R33 ;  /* 0x0000002100217213 */ /* 0x000fe20000000000 */
[----:B------:R-:W-:Y:S01]  /*157c0*/  IMAD.IADD R6, R4, 0x1, -R18 ;  /* 0x0000000104067824 */ /* 0x000fe200078e0a12 */
[----:B------:R-:W-:Y:S02]  /*157d0*/  ISETP.GE.AND P6, PT, R18, R135, PT ;  /* 0x000000871200720c */ /* 0x000fe40003fc6270 */
[----:B------:R-:W-:Y:S02]  /*157e0*/  IABS R24, R24 ;  /* 0x0000001800187213 */ /* 0x000fe40000000000 */
[----:B------:R-:W-:Y:S02]  /*157f0*/  IABS R30, R30 ;  /* 0x0000001e001e7213 */ /* 0x000fe40000000000 */
[----:B------:R-:W-:Y:S02]  /*15800*/  IABS R18, R36 ;  /* 0x0000002400127213 */ /* 0x000fe40000000000 */
[----:B------:R-:W-:-:S02]  /*15810*/  IABS R26, R26 ;  /* 0x0000001a001a7213 */ /* 0x000fc40000000000 */
[----:B------:R-:W-:Y:S02]  /*15820*/  I2FP.F32.S32 R33, R33 ;  /* 0x0000002100217245 */ /* 0x000fe40000201400 */
[----:B------:R-:W-:Y:S02]  /*15830*/  I2FP.F32.S32 R24, R24 ;  /* 0x0000001800187245 */ /* 0x000fe40000201400 */
[----:B------:R-:W-:Y:S02]  /*15840*/  IABS R28, R28 ;  /* 0x0000001c001c7213 */ /* 0x000fe40000000000 */
[----:B------:R-:W-:Y:S02]  /*15850*/  I2FP.F32.S32 R30, R30 ;  /* 0x0000001e001e7245 */ /* 0x000fe40000201400 */
[----:B------:R-:W-:Y:S01]  /*15860*/  I2FP.F32.S32 R18, R18 ;  /* 0x0000001200127245 */ /* 0x000fe20000201400 */
[----:B------:R-:W-:Y:S01]  /*15870*/  VIADD R16, R8, 0x19 ;  /* 0x0000001908107836 */ /* 0x000fe20000000000 */
[----:B------:R-:W-:Y:S01]  /*15880*/  I2FP.F32.S32 R26, R26 ;  /* 0x0000001a001a7245 */ /* 0x000fe20000201400 */
[----:B------:R-:W-:Y:S01]  /*15890*/  FFMA.FTZ R59, -R0, R33, R59 ;  /* 0x00000021003b7223 */ /* 0x000fe2000001013b */
[----:B------:R-:W-:Y:S01]  /*158a0*/  VIADD R32, R8, 0x18 ;  /* 0x0000001808207836 */ /* 0x000fe20000000000 */
[----:B------:R-:W-:Y:S01]  /*158b0*/  I2FP.F32.S32 R28, R28 ;  /* 0x0000001c001c7245 */ /* 0x000fe20000201400 */
[----:B------:R-:W-:Y:S01]  /*158c0*/  FFMA.FTZ R24, -R0, R24, R53 ;  /* 0x0000001800187223 */ /* 0x000fe20000010135 */
[----:B------:R-:W-:Y:S01]  /*158d0*/  ISETP.GE.AND P3, PT, R8, R135, PT ;  /* 0x000000870800720c */ /* 0x000fe20003f66270 */
[C---:B------:R-:W-:Y:S01]  /*158e0*/  FFMA.FTZ R25, -R0.reuse, R30, R25 ;  /* 0x0000001e00197223 */ /* 0x040fe20000010119 */
[----:B------:R-:W-:Y:S01]  /*158f0*/  IABS R22, R22 ;  /* 0x0000001600167213 */ /* 0x000fe20000000000 */
[----:B------:R-:W-:Y:S01]  /*15900*/  FFMA.FTZ R27, -R0, R18, R27 ;  /* 0x00000012001b7223 */ /* 0x000fe2000001011b */
[----:B------:R-:W-:-:S02]  /*15910*/  IMAD.IADD R40, R4, 0x1, -R16 ;  /* 0x0000000104287824 */ /* 0x000fc400078e0a10 */
[----:B------:R-:W-:Y:S01]  /*15920*/  FFMA.FTZ R18, -R0, R26, R21 ;  /* 0x0000001a00127223 */ /* 0x000fe20000010115 */
[-C--:B------:R-:W-:Y:S01]  /*15930*/  ISETP.GE.AND P5, PT, R34, R135.reuse, PT ;  /* 0x000000872200720c */ /* 0x080fe20003fa6270 */
[----:B------:R-:W-:Y:S01]  /*15940*/  IMAD.IADD R21, R3, 0x1, -R34 ;  /* 0x0000000103157824 */ /* 0x000fe200078e0a22 */
[----:B------:R-:W-:Y:S01]  /*15950*/  IABS R10, R6 ;  /* 0x00000006000a7213 */ /* 0x000fe20000000000 */
[--C-:B------:R-:W-:Y:S01]  /*15960*/  IMAD.IADD R6, R4, 0x1, -R32.reuse ;  /* 0x0000000104067824 */ /* 0x100fe200078e0a20 */
[----:B------:R-:W-:Y:S01]  /*15970*/  FSEL R26, R11, -INF , !P3 ;  /* 0xff8000000b1a7808 */ /* 0x000fe20005800000 */
[----:B------:R-:W-:Y:S01]  /*15980*/  FFMA.FTZ R28, -R0, R28, R61 ;  /* 0x0000001c001c7223 */ /* 0x000fe2000001013d */
[----:B------:R-:W-:Y:S01]  /*15990*/  FSEL R34, R59, -INF , !P3 ;  /* 0xff8000003b227808 */ /* 0x000fe20005800000 */
[----:B------:R-:W-:Y:S01]  /*159a0*/  IMAD.IADD R11, R3, 0x1, -R32 ;  /* 0x00000001030b7824 */ /* 0x000fe200078e0a20 */
[----:B------:R-:W-:Y:S02]  /*159b0*/  I2FP.F32.S32 R22, R22 ;  /* 0x0000001600167245 */ /* 0x000fe40000201400 */
[----:B------:R-:W-:Y:S01]  /*159c0*/  ISETP.GE.AND P3, PT, R32, R135, PT ;  /* 0x000000872000720c */ /* 0x000fe20003f66270 */
[----:B------:R-:W-:Y:S01]  /*159d0*/  VIADD R14, R8, 0x20 ;  /* 0x00000020080e7836 */ /* 0x000fe20000000000 */
[----:B------:R-:W-:-:S02]  /*159e0*/  FSEL R24, R24, -INF , !P2 ;  /* 0xff80000018187808 */ /* 0x000fc40005000000 */
[----:B------:R-:W-:Y:S02]  /*159f0*/  FSEL R32, R25, -INF , !P2 ;  /* 0xff80000019207808 */ /* 0x000fe40005000000 */
[----:B------:R-:W-:Y:S02]  /*15a00*/  IABS R40, R40 ;  /* 0x0000002800287213 */ /* 0x000fe40000000000 */
[----:B------:R-:W-:Y:S01]  /*15a10*/  ISETP.GE.AND P2, PT, R16, R135, PT ;  /* 0x000000871000720c */ /* 0x000fe20003f46270 */
[----:B------:R-:W-:Y:S02]  /*15a20*/  IMAD.IADD R16, R3, 0x1, -R16 ;  /* 0x0000000103107824 */ /* 0x000fe400078e0a10 */
[----:B------:R-:W-:Y:S01]  /*15a30*/  FFMA.FTZ R22, -R0, R22, R71 ;  /* 0x0000001600167223 */ /* 0x000fe20000010147 */
[----:B------:R-:W-:Y:S01]  /*15a40*/  FSEL R20, R20, -INF , !P0 ;  /* 0xff80000014147808 */ /* 0x000fe20004000000 */
[----:B------:R-:W-:Y:S01]  /*15a50*/  IMAD.IADD R38, R4, 0x1, -R14 ;  /* 0x0000000104267824 */ /* 0x000fe200078e0a0e */
[----:B------:R-:W-:-:S02]  /*15a60*/  FSEL R28, R28, -INF , !P0 ;  /* 0xff8000001c1c7808 */ /* 0x000fc40004000000 */
[----:B------:R-:W-:Y:S02]  /*15a70*/  I2FP.F32.S32 R40, R40 ;  /* 0x0000002800287245 */ /* 0x000fe40000201400 */
[----:B------:R-:W-:Y:S01]  /*15a80*/  ISETP.GE.AND P0, PT, R12, R135, PT ;  /* 0x000000870c00720c */ /* 0x000fe20003f06270 */
[----:B------:R-:W-:Y:S01]  /*15a90*/  IMAD.IADD R12, R3, 0x1, -R12 ;  /* 0x00000001030c7824 */ /* 0x000fe200078e0a0c */
[----:B------:R-:W-:Y:S01]  /*15aa0*/  IABS R16, R16 ;  /* 0x0000001000107213 */ /* 0x000fe20000000000 */
[----:B------:R-:W-:Y:S01]  /*15ab0*/  FFMA.FTZ R41, -R0, R40, R41 ;  /* 0x0000002800297223 */ /* 0x000fe20000010129 */
[----:B------:R-:W-:Y:S02]  /*15ac0*/  FSEL R22, R22, -INF , !P1 ;  /* 0xff80000016167808 */ /* 0x000fe40004800000 */
[----:B------:R-:W-:Y:S02]  /*15ad0*/  FSEL R30, R27, -INF , !P1 ;  /* 0xff8000001b1e7808 */ /* 0x000fe40004800000 */
[----:B------:R-:W-:-:S02]  /*15ae0*/  IABS R38, R38 ;  /* 0x0000002600267213 */ /* 0x000fc40000000000 */
[----:B------:R-:W-:Y:S01]  /*15af0*/  ISETP.GE.AND P1, PT, R14, R135, PT ;  /* 0x000000870e00720c */ /* 0x000fe20003f26270 */
[----:B------:R-:W-:Y:S01]  /*15b00*/  IMAD.IADD R14, R3, 0x1, -R14 ;  /* 0x00000001030e7824 */ /* 0x000fe200078e0a0e */
[----:B------:R-:W-:Y:S02]  /*15b10*/  IABS R21, R21 ;  /* 0x0000001500157213 */ /* 0x000fe40000000000 */
[----:B------:R-:W-:Y:S02]  /*15b20*/  IABS R12, R12 ;  /* 0x0000000c000c7213 */ /* 0x000fe40000000000 */
[----:B------:R-:W-:Y:S02]  /*15b30*/  I2FP.F32.S32 R40, R16 ;  /* 0x0000001000287245 */ /* 0x000fe40000201400 */
[----:B------:R-:W-:Y:S01]  /*15b40*/  I2FP.F32.S32 R38, R38 ;  /* 0x0000002600267245 */ /* 0x000fe20000201400 */
[----:B------:R-:W-:Y:S01]  /*15b50*/  VIADD R44, R8, 0x30 ;  /* 0x00000030082c7836 */ /* 0x000fe20000000000 */
[----:B------:R-:W-:-:S02]  /*15b60*/  I2FP.F32.S32 R21, R21 ;  /* 0x0000001500157245 */ /* 0x000fc40000201400 */
[----:B------:R-:W-:Y:S01]  /*15b70*/  I2FP.F32.S32 R36, R12 ;  /* 0x0000000c00247245 */ /* 0x000fe20000201400 */
[----:B------:R-:W-:Y:S01]  /*15b80*/  FFMA.FTZ R12, -R0, R40, R17 ;  /* 0x00000028000c7223 */ /* 0x000fe20000010111 */
[----:B------:R-:W-:Y:S01]  /*15b90*/  IABS R11, R11 ;  /* 0x0000000b000b7213 */ /* 0x000fe20000000000 */
[----:B------:R-:W-:Y:S01]  /*15ba0*/  VIADD R40, R8, 0x31 ;  /* 0x0000003108287836 */ /* 0x000fe20000000000 */
[----:B------:R-:W-:Y:S02]  /*15bb0*/  IABS R14, R14 ;  /* 0x0000000e000e7213 */ /* 0x000fe40000000000 */
[----:B------:R-:W-:Y:S02]  /*15bc0*/  I2FP.F32.S32 R10, R10 ;  /* 0x0000000a000a7245 */ /* 0x000fe40000201400 */
[----:B------:R-:W-:Y:S01]  /*15bd0*/  IABS R6, R6 ;  /* 0x0000000600067213 */ /* 0x000fe20000000000 */
[C---:B------:R-:W-:Y:S01]  /*15be0*/  FFMA.FTZ R37, -R0.reuse, R38, R37 ;  /* 0x0000002600257223 */ /* 0x040fe20000010125 */
[----:B------:R-:W-:Y:S01]  /*15bf0*/  I2FP.F32.S32 R42, R11 ;  /* 0x0000000b002a7245 */ /* 0x000fe20000201400 */
[----:B------:R-:W-:Y:S01]  /*15c00*/  FFMA.FTZ R16, -R0, R21, R45 ;  /* 0x0000001500107223 */ /* 0x000fe2000001012d */
[----:B------:R-:W-:Y:S01]  /*15c10*/  I2FP.F32.S32 R38, R14 ;  /* 0x0000000e00267245 */ /* 0x000fe20000201400 */
[C---:B------:R-:W-:Y:S01]  /*15c20*/  IMAD.IADD R25, R4.reuse, 0x1, -R44 ;  /* 0x0000000104197824 */ /* 0x040fe200078e0a2c */
[----:B------:R-:W-:Y:S01]  /*15c30*/  I2FP.F32.S32 R6, R6 ;  /* 0x0000000600067245 */ /* 0x000fe20000201400 */
[----:B------:R-:W-:-:S02]  /*15c40*/  IMAD.IADD R21, R4, 0x1, -R40 ;  /* 0x0000000104157824 */ /* 0x000fc400078e0a28 */
[----:B------:R-:W-:Y:S01]  /*15c50*/  FFMA.FTZ R10, -R0, R10, R63 ;  /* 0x0000000a000a7223 */ /* 0x000fe2000001013f */
[----:B------:R-:W-:Y:S02]  /*15c60*/  VIADD R48, R8, 0x28 ;  /* 0x0000002808307836 */ /* 0x000fe40000000000 */
[C---:B------:R-:W-:Y:S01]  /*15c70*/  FFMA.FTZ R14, -R0.reuse, R42, R23 ;  /* 0x0000002a000e7223 */ /* 0x040fe20000010117 */
[C---:B------:R-:W-:Y:S01]  /*15c80*/  FFMA.FTZ R43, -R0.reuse, R38, R43 ;  /* 0x00000026002b7223 */ /* 0x040fe2000001012b */
[C---:B------:R-:W-:Y:S01]  /*15c90*/  FFMA.FTZ R49, -R0.reuse, R36, R49 ;  /* 0x0000002400317223 */ /* 0x040fe20000010131 */
[----:B------:R-:W-:Y:S01]  /*15ca0*/  IABS R25, R25 ;  /* 0x0000001900197213 */ /* 0x000fe20000000000 */
[----:B------:R-:W-:Y:S01]  /*15cb0*/  FFMA.FTZ R6, -R0, R6, R47 ;  /* 0x0000000600067223 */ /* 0x000fe2000001012f */
[C---:B------:R-:W-:Y:S01]  /*15cc0*/  VIADD R46, R8.reuse, 0x29 ;  /* 0x00000029082e7836 */ /* 0x040fe20000000000 */
[----:B------:R-:W-:Y:S01]  /*15cd0*/  IABS R21, R21 ;  /* 0x0000001500157213 */ /* 0x000fe20000000000 */
[----:B------:R-:W-:Y:S01]  /*15ce0*/  VIADD R38, R8, 0x38 ;  /* 0x0000003808267836 */ /* 0x000fe20000000000 */
[----:B------:R-:W-:Y:S01]  /*15cf0*/  FSEL R10, R10, -INF , !P6 ;  /* 0xff8000000a0a7808 */ /* 0x000fe20007000000 */
[----:B------:R-:W-:Y:S01]  /*15d00*/  VIADD R36, R8, 0x39 ;  /* 0x0000003908247836 */ /* 0x000fe20000000000 */
[----:B------:R-:W-:Y:S01]  /*15d10*/  FSEL R18, R18, -INF , !P6 ;  /* 0xff80000012127808 */ /* 0x000fe20007000000 */
[--C-:B------:R-:W-:Y:S01]  /*15d20*/  IMAD.IADD R23, R3, 0x1, -R48.reuse ;  /* 0x0000000103177824 */ /* 0x100fe200078e0a30 */
[----:B------:R-:W-:Y:S01]  /*15d30*/  ISETP.GE.AND P6, PT, R48, R135, PT ;  /* 0x000000873000720c */ /* 0x000fe20003fc6270 */
[C---:B------:R-:W-:Y:S01]  /*15d40*/  IMAD.IADD R42, R4.reuse, 0x1, -R48 ;  /* 0x00000001042a7824 */ /* 0x040fe200078e0a30 */
[----:B------:R-:W-:Y:S01]  /*15d50*/  I2FP.F32.S32 R48, R25 ;  /* 0x0000001900307245 */ /* 0x000fe20000201400 */
[C---:B------:R-:W-:Y:S01]  /*15d60*/  IMAD.IADD R33, R4.reuse, 0x1, -R46 ;  /* 0x0000000104217824 */ /* 0x040fe200078e0a2e */
[----:B------:R-:W-:Y:S01]  /*15d70*/  I2FP.F32.S32 R25, R21 ;  /* 0x0000001500197245 */ /* 0x000fe20000201400 */
        /* <DEDUP_REMOVED lines=8> */
[----:B------:R-:W-:Y:S02]  /*15e00*/  IABS R23, R23 ;  /* 0x0000001700177213 */ /* 0x000fe40000000000 */
[----:B------:R-:W-:Y:S01]  /*15e10*/  FMNMX.FTZ R21, R34, R32, !PT ;  /* 0x0000002022157209 */ /* 0x000fe20007810000 */
[C---:B------:R-:W-:Y:S01]  /*15e20*/  IMAD.IADD R27, R3.reuse, 0x1, -R46 ;  /* 0x00000001031b7824 */ /* 0x040fe200078e0a2e */
[-C--:B------:R-:W-:Y:S01]  /*15e30*/  ISETP.GE.AND P3, PT, R44, R135.reuse, PT ;  /* 0x000000872c00720c */ /* 0x080fe20003f66270 */
[C---:B------:R-:W-:Y:S01]  /*15e40*/  IMAD.IADD R44, R3.reuse, 0x1, -R44 ;  /* 0x00000001032c7824 */ /* 0x040fe200078e0a2c */
[-C--:B------:R-:W-:Y:S01]  /*15e50*/  ISETP.GE.AND P2, PT, R40, R135.reuse, PT ;  /* 0x000000872800720c */ /* 0x080fe20003f46270 */
[C---:B------:R-:W-:Y:S01]  /*15e60*/  IMAD.IADD R40, R3.reuse, 0x1, -R40 ;  /* 0x0000000103287824 */ /* 0x040fe200078e0a28 */
[----:B------:R-:W-:Y:S01]  /*15e70*/  ISETP.GE.AND P1, PT, R38, R135, PT ;  /* 0x000000872600720c */ /* 0x000fe20003f26270 */
[----:B------:R-:W-:Y:S01]  /*15e80*/  IMAD.IADD R38, R3, 0x1, -R38 ;  /* 0x0000000103267824 */ /* 0x000fe200078e0a26 */
[----:B------:R-:W-:Y:S01]  /*15e90*/  FSEL R228, R39, -INF , !P0 ;  /* 0xff80000027e47808 */ /* 0x000fe20004000000 */
[----:B------:R-:W-:Y:S01]  /*15ea0*/  IMAD.IADD R3, R3, 0x1, -R36 ;  /* 0x0000000103037824 */ /* 0x000fe200078e0a24 */
[----:B------:R-:W-:-:S02]  /*15eb0*/  FSEL R232, R49, -INF , !P0 ;  /* 0xff80000031e87808 */ /* 0x000fc40004000000 */
[----:B------:R-:W-:Y:S02]  /*15ec0*/  ISETP.GE.AND P0, PT, R36, R135, PT ;  /* 0x000000872400720c */ /* 0x000fe40003f06270 */
[----:B------:R-:W-:Y:S02]  /*15ed0*/  I2FP.F32.S32 R36, R23 ;  /* 0x0000001700247245 */ /* 0x000fe40000201400 */
[----:B------:R-:W-:Y:S02]  /*15ee0*/  FMNMX.FTZ R21, R30, R21, !PT ;  /* 0x000000151e157209 */ /* 0x000fe40007810000 */
[----:B------:R-:W-:Y:S02]  /*15ef0*/  FMNMX.FTZ R23, R26, R24, !PT ;  /* 0x000000181a177209 */ /* 0x000fe40007810000 */
[----:B------:R-:W-:Y:S02]  /*15f00*/  FMNMX.FTZ R21, R28, R21, !PT ;  /* 0x000000151c157209 */ /* 0x000fe40007810000 */
[----:B------:R-:W-:-:S02]  /*15f10*/  FMNMX.FTZ R23, R22, R23, !PT ;  /* 0x0000001716177209 */ /* 0x000fc40007810000 */
[----:B------:R-:W-:Y:S02]  /*15f20*/  FSEL R16, R16, -INF , !P5 ;  /* 0xff80000010107808 */ /* 0x000fe40006800000 */
[----:B------:R-:W-:Y:S02]  /*15f30*/  FMNMX.FTZ R21, R18, R21, !PT ;  /* 0x0000001512157209 */ /* 0x000fe40007810000 */
[----:B------:R-:W-:Y:S02]  /*15f40*/  FMNMX.FTZ R23, R20, R23, !PT ;  /* 0x0000001714177209 */ /* 0x000fe40007810000 */
[----:B------:R-:W-:Y:S02]  /*15f50*/  IABS R42, R42 ;  /* 0x0000002a002a7213 */ /* 0x000fe40000000000 */
[----:B------:R-:W-:Y:S02]  /*15f60*/  FMNMX.FTZ R21, R16, R21, !PT ;  /* 0x0000001510157209 */ /* 0x000fe40007810000 */
[----:B------:R-:W-:-:S02]  /*15f70*/  FSEL R8, R35, -INF , !P5 ;  /* 0xff80000023087808 */ /* 0x000fc40006800000 */
[----:B------:R-:W-:Y:S02]  /*15f80*/  FMNMX.FTZ R23, R10, R23, !PT ;  /* 0x000000170a177209 */ /* 0x000fe40007810000 */
[----:B------:R-:W-:Y:S02]  /*15f90*/  I2FP.F32.S32 R42, R42 ;  /* 0x0000002a002a7245 */ /* 0x000fe40000201400 */
[----:B------:R-:W-:Y:S02]  /*15fa0*/  FMNMX.FTZ R21, R14, R21, !PT ;  /* 0x000000150e157209 */ /* 0x000fe40007810000 */
[----:B------:R-:W-:Y:S02]  /*15fb0*/  FMNMX.FTZ R23, R8, R23, !PT ;  /* 0x0000001708177209 */ /* 0x000fe40007810000 */
[----:B------:R-:W-:Y:S01]  /*15fc0*/  IABS R27, R27 ;  /* 0x0000001b001b7213 */ /* 0x000fe20000000000 */
[----:B------:R-:W-:Y:S01]  /*15fd0*/  FFMA.FTZ R5, -R0, R42, R5 ;  /* 0x0000002a00057223 */ /* 0x000fe20000010105 */
[----:B------:R-:W-:-:S02]  /*15fe0*/  FMNMX.FTZ R21, R12, R21, !PT ;  /* 0x000000150c157209 */ /* 0x000fc40007810000 */
[----:B------:R-:W-:Y:S01]  /*15ff0*/  FMNMX.FTZ R23, R6, R23, !PT ;  /* 0x0000001706177209 */ /* 0x000fe20007810000 */
[----:B------:R-:W-:Y:S01]  /*16000*/  FFMA.FTZ R29, -R0, R36, R29 ;  /* 0x00000024001d7223 */ /* 0x000fe2000001011d */
[----:B------:R-:W-:Y:S02]  /*16010*/  IABS R44, R44 ;  /* 0x0000002c002c7213 */ /* 0x000fe40000000000 */
[----:B------:R-:W-:Y:S02]  /*16020*/  I2FP.F32.S32 R42, R27 ;  /* 0x0000001b002a7245 */ /* 0x000fe40000201400 */
[----:B------:R-:W-:Y:S02]  /*16030*/  IABS R33, R33 ;  /* 0x0000002100217213 */ /* 0x000fe40000000000 */
[----:B------:R-:W-:Y:S02]  /*16040*/  FMNMX.FTZ R21, R160, R21, !PT ;  /* 0x00000015a0157209 */ /* 0x000fe40007810000 */
[----:B------:R-:W-:-:S02]  /*16050*/  IABS R3, R3 ;  /* 0x0000000300037213 */ /* 0x000fc40000000000 */
[----:B------:R-:W-:Y:S01]  /*16060*/  FMNMX.FTZ R23, R4, R23, !PT ;  /* 0x0000001704177209 */ /* 0x000fe20007810000 */
[----:B------:R-:W-:Y:S01]  /*16070*/  FFMA.FTZ R31, -R0, R42, R31 ;  /* 0x0000002a001f7223 */ /* 0x000fe2000001011f */
[----:B------:R-:W-:Y:S02]  /*16080*/  ISETP.GE.AND P5, PT, R46, R135, PT ;  /* 0x000000872e00720c */ /* 0x000fe40003fa6270 */
[----:B------:R-:W-:Y:S02]  /*16090*/  I2FP.F32.S32 R44, R44 ;  /* 0x0000002c002c7245 */ /* 0x000fe40000201400 */
[----:B------:R-:W-:Y:S02]  /*160a0*/  IABS R40, R40 ;  /* 0x0000002800287213 */ /* 0x000fe40000000000 */
[----:B------:R-:W-:Y:S02]  /*160b0*/  I2FP.F32.S32 R46, R33 ;  /* 0x00000021002e7245 */ /* 0x000fe40000201400 */
[----:B------:R-:W-:-:S02]  /*160c0*/  IABS R38, R38 ;  /* 0x0000002600267213 */ /* 0x000fc40000000000 */
[----:B------:R-:W-:Y:S02]  /*160d0*/  FSEL R162, R29, -INF , !P6 ;  /* 0xff8000001da27808 */ /* 0x000fe40007000000 */
[----:B------:R-:W-:Y:S02]  /*160e0*/  FMNMX.FTZ R21, R232, R21, !PT ;  /* 0x00000015e8157209 */ /* 0x000fe40007810000 */
[----:B------:R-:W-:Y:S02]  /*160f0*/  I2FP.F32.S32 R3, R3 ;  /* 0x0000000300037245 */ /* 0x000fe40000201400 */
[----:B------:R-:W-:Y:S01]  /*16100*/  FMNMX.FTZ R23, R164, R23, !PT ;  /* 0x00000017a4177209 */ /* 0x000fe20007810000 */
[C---:B------:R-:W-:Y:S01]  /*16110*/  FFMA.FTZ R44, -R0.reuse, R44, R65 ;  /* 0x0000002c002c7223 */ /* 0x040fe20000010141 */
[----:B------:R-:W-:Y:S01]  /*16120*/  I2FP.F32.S32 R40, R40 ;  /* 0x0000002800287245 */ /* 0x000fe20000201400 */
[----:B------:R-:W-:Y:S01]  /*16130*/  FFMA.FTZ R19, -R0, R46, R19 ;  /* 0x0000002e00137223 */ /* 0x000fe20000010113 */
[----:B------:R-:W-:-:S02]  /*16140*/  I2FP.F32.S32 R38, R38 ;  /* 0x0000002600267245 */ /* 0x000fc40000201400 */
[----:B------:R-:W-:Y:S02]  /*16150*/  FSEL R230, R31, -INF , !P5 ;  /* 0xff8000001fe67808 */ /* 0x000fe40006800000 */
[----:B------:R-:W-:Y:S01]  /*16160*/  FMNMX.FTZ R21, R162, R21, !PT ;  /* 0x00000015a2157209 */ /* 0x000fe20007810000 */
[----:B------:R-:W-:Y:S01]  /*16170*/  FFMA.FTZ R3, -R0, R3, R9 ;  /* 0x0000000300037223 */ /* 0x000fe20000010109 */
[----:B------:R-:W-:Y:S02]  /*16180*/  FSEL R226, R5, -INF , !P6 ;  /* 0xff80000005e27808 */ /* 0x000fe40007000000 */
[----:B------:R-:W-:Y:S01]  /*16190*/  FMNMX.FTZ R23, R228, R23, !PT ;  /* 0x00000017e4177209 */ /* 0x000fe20007810000 */
[C---:B------:R-:W-:Y:S01]  /*161a0*/  FFMA.FTZ R40, -R0.reuse, R40, R67 ;  /* 0x0000002800287223 */ /* 0x040fe20000010143 */
[----:B------:R-:W-:Y:S01]  /*161b0*/  IABS R9, R17 ;  /* 0x0000001100097213 */ /* 0x000fe20000000000 */
[----:B------:R-:W-:Y:S01]  /*161c0*/  FFMA.FTZ R15, -R0, R48, R15 ;  /* 0x00000030000f7223 */ /* 0x000fe2000001010f */
[----:B------:R-:W-:Y:S01]  /*161d0*/  FSEL R186, R44, -INF , !P3 ;  /* 0xff8000002cba7808 */ /* 0x000fe20005800000 */
[----:B------:R-:W-:Y:S01]  /*161e0*/  FFMA.FTZ R38, -R0, R38, R73 ;  /* 0x0000002600267223 */ /* 0x000fe20000010149 */
[----:B------:R-:W-:-:S02]  /*161f0*/  FMNMX.FTZ R21, R230, R21, !PT ;  /* 0x00000015e6157209 */ /* 0x000fc40007810000 */
[----:B------:R-:W-:Y:S02]  /*16200*/  FSEL R176, R19, -INF , !P5 ;  /* 0xff80000013b07808 */ /* 0x000fe40006800000 */
[----:B------:R-:W-:Y:S01]  /*16210*/  FMNMX.FTZ R23, R226, R23, !PT ;  /* 0x00000017e2177209 */ /* 0x000fe20007810000 */
[----:B------:R-:W-:Y:S01]  /*16220*/  FFMA.FTZ R51, -R0, R25, R51 ;  /* 0x0000001900337223 */ /* 0x000fe20000010133 */
[----:B------:R-:W-:Y:S02]  /*16230*/  IABS R11, R11 ;  /* 0x0000000b000b7213 */ /* 0x000fe40000000000 */
[----:B------:R-:W-:Y:S02]  /*16240*/  I2FP.F32.S32 R9, R9 ;  /* 0x0000000900097245 */ /* 0x000fe40000201400 */
[----:B------:R-:W-:Y:S02]  /*16250*/  FSEL R184, R40, -INF , !P2 ;  /* 0xff80000028b87808 */ /* 0x000fe40005000000 */
[----:B------:R-:W-:-:S02]  /*16260*/  FMNMX.FTZ R21, R186, R21, !PT ;  /* 0x00000015ba157209 */ /* 0x000fc40007810000 */
[----:B------:R-:W-:Y:S02]  /*16270*/  FSEL R178, R15, -INF , !P3 ;  /* 0xff8000000fb27808 */ /* 0x000fe40005800000 */
[----:B------:R-:W-:Y:S02]  /*16280*/  FMNMX.FTZ R23, R176, R23, !PT ;  /* 0x00000017b0177209 */ /* 0x000fe40007810000 */
[----:B------:R-:W-:Y:S01]  /*16290*/  FSEL R182, R38, -INF , !P1 ;  /* 0xff80000026b67808 */ /* 0x000fe20004800000 */
[----:B------:R-:W-:Y:S01]  /*162a0*/  FFMA.FTZ R7, -R0, R9, R7 ;  /* 0x0000000900077223 */ /* 0x000fe20000010107 */
[----:B------:R-:W-:Y:S02]  /*162b0*/  I2FP.F32.S32 R38, R11 ;  /* 0x0000000b00267245 */ /* 0x000fe40000201400 */
[----:B------:R-:W-:Y:S02]  /*162c0*/  FMNMX.FTZ R21, R184, R21, !PT ;  /* 0x00000015b8157209 */ /* 0x000fe40007810000 */
[----:B------:R-:W-:-:S02]  /*162d0*/  FSEL R174, R51, -INF , !P2 ;  /* 0xff80000033ae7808 */ /* 0x000fc40005000000 */
[----:B------:R-:W-:Y:S01]  /*162e0*/  FMNMX.FTZ R23, R178, R23, !PT ;  /* 0x00000017b2177209 */ /* 0x000fe20007810000 */
[----:B------:R-:W-:Y:S01]  /*162f0*/  FFMA.FTZ R13, -R0, R38, R13 ;  /* 0x00000026000d7223 */ /* 0x000fe2000001010d */
[----:B------:R-:W-:Y:S02]  /*16300*/  FSEL R180, R3, -INF , !P0 ;  /* 0xff80000003b47808 */ /* 0x000fe40004000000 */
[----:B------:R-:W-:Y:S02]  /*16310*/  FMNMX.FTZ R3, R182, R21, !PT ;  /* 0x00000015b6037209 */ /* 0x000fe40007810000 */
[----:B------:R-:W-:Y:S02]  /*16320*/  FSEL R170, R7, -INF , !P1 ;  /* 0xff80000007aa7808 */ /* 0x000fe40004800000 */
[----:B------:R-:W-:Y:S02]  /*16330*/  FMNMX.FTZ R23, R174, R23, !PT ;  /* 0x00000017ae177209 */ /* 0x000fe40007810000 */
[----:B------:R-:W-:-:S02]  /*16340*/  FMNMX.FTZ R3, R180, R3, !PT ;  /* 0x00000003b4037209 */ /* 0x000fc40007810000 */
[----:B------:R-:W-:Y:S02]  /*16350*/  FSEL R168, R13, -INF , !P0 ;  /* 0xff8000000da87808 */ /* 0x000fe40004000000 */
[----:B------:R-:W-:Y:S01]  /*16360*/  FMNMX.FTZ R23, R170, R23, !PT ;  /* 0x00000017aa177209 */ /* 0x000fe20007810000 */
[----:B------:R-:W2:Y:S03]  /*16370*/  SHFL.BFLY PT, R36, R3, 0x2, 0x1f ;  /* 0x0c401f0003247f89 */ /* 0x000ea600000e0000 */
[----:B------:R-:W-:-:S05]  /*16380*/  FMNMX.FTZ R38, R168, R23, !PT ;  /* 0x00000017a8267209 */ /* 0x000fca0007810000 */
[----:B------:R-:W4:Y:S01]  /*16390*/  SHFL.BFLY PT, R5, R38, 0x2, 0x1f ;  /* 0x0c401f0026057f89 */ /* 0x000f2200000e0000 */
[----:B--2---:R-:W-:-:S05]  /*163a0*/  FMNMX.FTZ R3, R3, R36, !PT ;  /* 0x0000002403037209 */ /* 0x004fca0007810000 */
[----:B------:R-:W2:Y:S01]  /*163b0*/  SHFL.BFLY PT, R132, R3, 0x1, 0x1f ;  /* 0x0c201f0003847f89 */ /* 0x000ea200000e0000 */
[----:B----4-:R-:W-:-:S05]  /*163c0*/  FMNMX.FTZ R36, R38, R5, !PT ;  /* 0x0000000526247209 */ /* 0x010fca0007810000 */
[----:B------:R-:W4:Y:S01]  /*163d0*/  SHFL.BFLY PT, R133, R36, 0x1, 0x1f ;  /* 0x0c201f0024857f89 */ /* 0x000f2200000e0000 */
[----:B------:R-:W-:-:S05]  /*163e0*/  LEA R209, R55, UR4, 0x1 ;  /* 0x0000000437d17c11 */ /* 0x000fca000f8e08ff */
[----:B------:R-:W-:Y:S01]  /*163f0*/  IMAD R208, R56, 0x2, R209 ;  /* 0x0000000238d07824 */ /* 0x000fe200078e02d1 */
[----:B------:R-:W-:Y:S04]  /*16400*/  LDSM.16.MT88.4 R40, [R209+0xe000] ;  /* 0x00e00000d128783b */ /* 0x000fe80000004200 */
[----:B------:R-:W5:Y:S01]  /*16410*/  LDSM.16.MT88.4 R112, [R208+0xc000] ;  /* 0x00c00000d070783b */ /* 0x000f620000004200 */
[----:B--2---:R-:W-:Y:S02]  /*16420*/  FMNMX.FTZ R132, R3, R132, !PT ;  /* 0x0000008403847209 */ /* 0x004fe40007810000 */
[----:B----4-:R-:W-:-:S03]  /*16430*/  FMNMX.FTZ R133, R36, R133, !PT ;  /* 0x0000008524857209 */ /* 0x010fc60007810000 */
[----:B---3--:R-:W-:Y:S01]  /*16440*/  FMUL.FTZ R171, R166, R132 ;  /* 0x00000084a6ab7220 */ /* 0x008fe20000410000 */
[----:B------:R-:W-:Y:S01]  /*16450*/  FSETP.NEU.FTZ.AND P0, PT, R132, -INF , PT ;  /* 0xff8000008400780b */ /* 0x000fe20003f1d000 */
[----:B------:R-:W-:Y:S01]  /*16460*/  IMAD R207, R54, 0x2, R209 ;  /* 0x0000000236cf7824 */ /* 0x000fe200078e02d1 */
[----:B------:R-:W-:Y:S01]  /*16470*/  LDSM.16.MT88.4 R72, [R209+0x10000] ;  /* 0x01000000d148783b */ /* 0x000fe20000004200 */
[----:B------:R-:W-:Y:S01]  /*16480*/  FMUL.FTZ R165, R166, R133 ;  /* 0x00000085a6a57220 */ /* 0x000fe20000410000 */
[----:B------:R-:W-:Y:S02]  /*16490*/  FSEL R171, R171, RZ, P0 ;  /* 0x000000ffabab7208 */ /* 0x000fe40000000000 */
[----:B------:R-:W-:Y:S01]  /*164a0*/  FSETP.NEU.FTZ.AND P0, PT, R133, -INF , PT ;  /* 0xff8000008500780b */ /* 0x000fe20003f1d000 */
[----:B------:R-:W-:Y:S01]  /*164b0*/  IMAD R206, R54, 0x2, R208 ;  /* 0x0000000236ce7824 */ /* 0x000fe200078e02d0 */
[----:B------:R-:W-:Y:S02]  /*164c0*/  LDSM.16.MT88.4 R56, [R207+0xe000] ;  /* 0x00e00000cf38783b */ /* 0x000fe40000004200 */
        /* <DEDUP_REMOVED lines=10> */
[-CC-:B------:R-:W-:Y:S01]  /*16570*/  FFMA.FTZ R138, R14, R166.reuse, -R171.reuse ;  /* 0x000000a60e8a7223 */ /* 0x180fe200000108ab */
[-C--:B------:R-:W-:Y:S01]  /*16580*/  FFMA.FTZ R3, R12, R166.reuse, -R171 ;  /* 0x000000a60c037223 */ /* 0x080fe200000108ab */
[-CC-:B------:R-:W-:Y:S01]  /*16590*/  FFMA.FTZ R151, R10, R166.reuse, -R165.reuse ;  /* 0x000000a60a977223 */ /* 0x180fe200000108a5 */
[-C--:B------:R-:W-:Y:S01]  /*165a0*/  FFMA.FTZ R148, R8, R166.reuse, -R165 ;  /* 0x000000a608947223 */ /* 0x080fe200000108a5 */
[----:B------:R-:W2:Y:S03]  /*165b0*/  LDSM.16.MT88.4 R12, [R208+0xc800] ;  /* 0x00c80000d00c783b */ /* 0x000ea60000004200 */
[----:B------:R-:W3:Y:S01]  /*165c0*/  MUFU.EX2 R156, R156 ;  /* 0x0000009c009c7308 */ /* 0x000ee20000000800 */
[----:B------:R-:W4:Y:S01]  /*165d0*/  LDSM.16.MT88.4 R8, [R209+0xe800] ;  /* 0x00e80000d108783b */ /* 0x000f220000004200 */
[-CC-:B------:R-:W-:Y:S01]  /*165e0*/  FFMA.FTZ R150, R18, R166.reuse, -R171.reuse ;  /* 0x000000a612967223 */ /* 0x180fe200000108ab */
[----:B------:R-:W-:-:S02]  /*165f0*/  FFMA.FTZ R139, R16, R166, -R171 ;  /* 0x000000a6108b7223 */ /* 0x000fc400000108ab */
[----:B------:R-:W4:Y:S03]  /*16600*/  LDSM.16.MT88.4 R64, [R206+0xe000] ;  /* 0x00e00000ce40783b */ /* 0x000f260000004200 */
[----:B------:R-:W-:Y:S01]  /*16610*/  MUFU.EX2 R155, R155 ;  /* 0x0000009b009b7308 */ /* 0x000fe20000000800 */
[-CC-:B------:R-:W-:Y:S01]  /*16620*/  FFMA.FTZ R149, R6, R166.reuse, -R165.reuse ;  /* 0x000000a606957223 */ /* 0x180fe200000108a5 */
[----:B------:R-:W-:Y:S01]  /*16630*/  FFMA.FTZ R134, R4, R166, -R165 ;  /* 0x000000a604867223 */ /* 0x000fe200000108a5 */
[----:B-1----:R-:W1:Y:S04]  /*16640*/  LDSM.16.MT88.4 R80, [R208+0x10000] ;  /* 0x01000000d050783b */ /* 0x002e680000004200 */
[----:B------:R-:W1:Y:S01]  /*16650*/  LDSM.16.MT88.4 R104, [R207+0xc000] ;  /* 0x00c00000cf68783b */ /* 0x000e620000004200 */
[----:B------:R-:W5:Y:S03]  /*16660*/  MUFU.EX2 R152, R152 ;  /* 0x0000009800987308 */ /* 0x000f660000000800 */
[----:B------:R-:W1:Y:S04]  /*16670*/  LDSM.16.MT88.4 R20, [R207+0xe800] ;  /* 0x00e80000cf14783b */ /* 0x000e680000004200 */
[----:B------:R-:W-:Y:S01]  /*16680*/  LDSM.16.MT88.4 R120, [R209+0xc000] ;  /* 0x00c00000d178783b */ /* 0x000fe20000004200 */
        /* <DEDUP_REMOVED lines=9> */
[----:B------:R-:W4:Y:S01]  /*16720*/  MUFU.EX2 R153, R153 ;  /* 0x0000009900997308 */ /* 0x000f220000000800 */
[----:B---3--:R-:W-:-:S02]  /*16730*/  F2FP.BF16.F32.PACK_AB R97, R156, R157 ;  /* 0x0000009d9c61723e */ /* 0x008fc400000010ff */
[----:B-----5:R-:W-:Y:S01]  /*16740*/  F2FP.BF16.F32.PACK_AB R99, R152, R155 ;  /* 0x0000009b9863723e */ /* 0x020fe200000010ff */
[----:B------:R-:W3:Y:S01]  /*16750*/  LDSM.16.MT88.4 R16, [R206+0xe800] ;  /* 0x00e80000ce10783b */ /* 0x000ee20000004200 */
[----:B--2---:R-:W-:-:S03]  /*16760*/  F2FP.BF16.F32.PACK_AB R96, R159, R158 ;  /* 0x0000009e9f60723e */ /* 0x004fc600000010ff */
[----:B------:R-:W-:Y:S01]  /*16770*/  MUFU.EX2 R150, R150 ;  /* 0x0000009600967308 */ /* 0x000fe20000000800 */
[----:B------:R-:W-:Y:S04]  /*16780*/  LDSM.16.MT88.4 R28, [R206+0xc800] ;  /* 0x00c80000ce1c783b */ /* 0x000fe80000004200 */
[----:B------:R-:W-:Y:S01]  /*16790*/  LDSM.16.MT88.4 R24, [R208+0xe800] ;  /* 0x00e80000d018783b */ /* 0x000fe20000004200 */
[----:B----4-:R-:W-:Y:S02]  /*167a0*/  F2FP.BF16.F32.PACK_AB R98, R153, R154 ;  /* 0x0000009a9962723e */ /* 0x010fe400000010ff */
[----:B------:R-:W2:Y:S05]  /*167b0*/  MUFU.EX2 R139, R139 ;  /* 0x0000008b008b7308 */ /* 0x000eaa0000000800 */
[C---:B------:R-:W-:Y:S03]  /*167c0*/  HMMA.16816.F32.BF16 R124, R96.reuse, R112, RZ ;  /* 0x00000070607c723c */ /* 0x040fe600000418ff */
[----:B------:R-:W-:Y:S03]  /*167d0*/  MUFU.EX2 R138, R138 ;  /* 0x0000008a008a7308 */ /* 0x000fe60000000800 */
[C---:B------:R-:W-:Y:S05]  /*167e0*/  HMMA.16816.F32.BF16 R36, R96.reuse, R40, RZ ;  /* 0x000000286024723c */ /* 0x040fea00000418ff */
[----:B------:R-:W4:Y:S01]  /*167f0*/  MUFU.EX2 R3, R3 ;  /* 0x0000000300037308 */ /* 0x000f220000000800 */
[C---:B------:R-:W-:Y:S06]  /*16800*/  HMMA.16816.F32.BF16 R112, R96.reuse, R114, RZ ;  /* 0x000000726070723c */ /* 0x040fec00000418ff */
[----:B------:R-:W-:Y:S01]  /*16810*/  HMMA.16816.F32.BF16 R40, R96, R42, RZ ;  /* 0x0000002a6028723c */ /* 0x000fe200000418ff */
[----:B------:R-:W-:Y:S08]  /*16820*/  MUFU.EX2 R151, R151 ;  /* 0x0000009700977308 */ /* 0x000ff00000000800 */
[----:B------:R-:W5:Y:S08]  /*16830*/  MUFU.EX2 R148, R148 ;  /* 0x0000009400947308 */ /* 0x000f700000000800 */
[----:B------:R-:W-:Y:S08]  /*16840*/  MUFU.EX2 R149, R149 ;  /* 0x0000009500957308 */ /* 0x000ff00000000800 */
[----:B------:R-:W1:Y:S01]  /*16850*/  MUFU.EX2 R134, R134 ;  /* 0x0000008600867308 */ /* 0x000e620000000800 */
[----:B--2---:R-:W-:-:S02]  /*16860*/  F2FP.BF16.F32.PACK_AB R5, R139, R150 ;  /* 0x000000968b05723e */ /* 0x004fc400000010ff */
[----:B----4-:R-:W-:Y:S02]  /*16870*/  F2FP.BF16.F32.PACK_AB R7, R3, R138 ;  /* 0x0000008a0307723e */ /* 0x010fe400000010ff */
[----:B-----5:R-:W-:Y:S02]  /*16880*/  F2FP.BF16.F32.PACK_AB R4, R148, R151 ;  /* 0x000000979404723e */ /* 0x020fe400000010ff */
[----:B-1----:R-:W-:-:S07]  /*16890*/  F2FP.BF16.F32.PACK_AB R6, R134, R149 ;  /* 0x000000958606723e */ /* 0x002fce00000010ff */
[C---:B------:R-:W-:Y:S06]  /*168a0*/  HMMA.16816.F32.BF16 R124, R4.reuse, R12, R124 ;  /* 0x0000000c047c723c */ /* 0x040fec000004187c */
[C---:B------:R-:W-:Y:S01]  /*168b0*/  HMMA.16816.F32.BF16 R112, R4.reuse, R14, R112 ;  /* 0x0000000e0470723c */ /* 0x040fe20000041870 */
[----:B------:R-:W1:Y:S05]  /*168c0*/  LDSM.16.MT88.4 R12, [R209+0x10800] ;  /* 0x01080000d10c783b */ /* 0x000e6a0000004200 */
[C---:B------:R-:W-:Y:S06]  /*168d0*/  HMMA.16816.F32.BF16 R36, R4.reuse, R8, R36 ;  /* 0x000000080424723c */ /* 0x040fec0000041824 */
[----:B------:R-:W-:Y:S01]  /*168e0*/  HMMA.16816.F32.BF16 R40, R4, R10, R40 ;  /* 0x0000000a0428723c */ /* 0x000fe20000041828 */
[----:B------:R-:W2:Y:S05]  /*168f0*/  LDSM.16.MT88.4 R8, [R208+0x10800] ;  /* 0x01080000d008783b */ /* 0x000eaa0000004200 */
        /* <DEDUP_REMOVED lines=12> */
[C---:B---3--:R-:W-:Y:S06]  /*169c0*/  HMMA.16816.F32.BF16 R60, R4.reuse, R16, R60 ;  /* 0x00000010043c723c */ /* 0x048fec000004183c */
[----:B------:R-:W-:Y:S01]  /*169d0*/  HMMA.16816.F32.BF16 R64, R4, R18, R64 ;  /* 0x000000120440723c */ /* 0x000fe20000041840 */
[----:B------:R-:W3:Y:S05]  /*169e0*/  LDSM.16.MT88.4 R16, [R206+0x10800] ;  /* 0x01080000ce10783b */ /* 0x000eea0000004200 */
[----:B------:R-:W-:Y:S06]  /*169f0*/  HMMA.16816.F32.BF16 R104, R96, R106, RZ ;  /* 0x0000006a6068723c */ /* 0x000fec00000418ff */
[C---:B-1----:R-:W-:Y:S06]  /*16a00*/  HMMA.16816.F32.BF16 R68, R4.reuse, R12, R68 ;  /* 0x0000000c0444723c */ /* 0x042fec0000041844 */
[C---:B------:R-:W-:Y:S01]  /*16a10*/  HMMA.16816.F32.BF16 R72, R4.reuse, R14, R72 ;  /* 0x0000000e0448723c */ /* 0x040fe20000041848 */
[----:B------:R-:W1:Y:S05]  /*16a20*/  LDSM.16.MT88.4 R12, [R207+0xd000] ;  /* 0x00d00000cf0c783b */ /* 0x000e6a0000004200 */
[C---:B--2---:R-:W-:Y:S06]  /*16a30*/  HMMA.16816.F32.BF16 R76, R4.reuse, R8, R76 ;  /* 0x00000008044c723c */ /* 0x044fec000004184c */
[----:B------:R-:W-:Y:S01]  /*16a40*/  HMMA.16816.F32.BF16 R80, R4, R10, R80 ;  /* 0x0000000a0450723c */ /* 0x000fe20000041850 */
[----:B------:R-:W2:Y:S01]  /*16a50*/  LDSM.16.MT88.4 R8, [R207+0xf000] ;  /* 0x00f00000cf08783b */ /* 0x000ea20000004200 */
        /* <DEDUP_REMOVED lines=25> */
[----:B------:R-:W1:Y:S08]  /*16bf0*/  MUFU.EX2 R163, R163 ;  /* 0x000000a300a37308 */ /* 0x000e700000000800 */
[----:B------:R-:W-:Y:S08]  /*16c00*/  MUFU.EX2 R164, R164 ;  /* 0x000000a400a47308 */ /* 0x000ff00000000800 */
[----:B------:R-:W2:Y:S08]  /*16c10*/  MUFU.EX2 R167, R167 ;  /* 0x000000a700a77308 */ /* 0x000eb00000000800 */
[----:B------:R-:W-:Y:S08]  /*16c20*/  MUFU.EX2 R169, R169 ;  /* 0x000000a900a97308 */ /* 0x000ff00000000800 */
[----:B------:R-:W2:Y:S01]  /*16c30*/  MUFU.EX2 R176, R176 ;  /* 0x000000b000b07308 */ /* 0x000ea20000000800 */
        /* <DEDUP_REMOVED lines=12> */
[C---:B---3--:R-:W-:Y:S06]  /*16d00*/  HMMA.16816.F32.BF16 R92, R4.reuse, R16, R92 ;  /* 0x00000010045c723c */ /* 0x048fec000004185c */
[----:B------:R-:W-:Y:S01]  /*16d10*/  HMMA.16816.F32.BF16 R96, R4, R18, R96 ;  /* 0x000000120460723c */ /* 0x000fe20000041860 */
[----:B------:R-:W3:Y:S06]  /*16d20*/  LDSM.16.MT88.4 R16, [R209+0x11000] ;  /* 0x01100000d110783b */ /* 0x000eec0000004200 */
[----:B-----5:R-:W-:-:S02]  /*16d30*/  F2FP.BF16.F32.PACK_AB R5, R161, R160 ;  /* 0x000000a0a105723e */ /* 0x020fc400000010ff */
[----:B-1----:R-:W-:Y:S02]  /*16d40*/  F2FP.BF16.F32.PACK_AB R7, R163, R162 ;  /* 0x000000a2a307723e */ /* 0x002fe400000010ff */
[----:B--2---:R-:W-:Y:S02]  /*16d50*/  F2FP.BF16.F32.PACK_AB R4, R167, R164 ;  /* 0x000000a4a704723e */ /* 0x004fe400000010ff */
[----:B------:R-:W-:-:S07]  /*16d60*/  F2FP.BF16.F32.PACK_AB R6, R176, R169 ;  /* 0x000000a9b006723e */ /* 0x000fce00000010ff */
[C---:B------:R-:W-:Y:S06]  /*16d70*/  HMMA.16816.F32.BF16 R116, R4.reuse, R12, R116 ;  /* 0x0000000c0474723c */ /* 0x040fec0000041874 */
[C---:B------:R-:W-:Y:S01]  /*16d80*/  HMMA.16816.F32.BF16 R104, R4.reuse, R14, R104 ;  /* 0x0000000e0468723c */ /* 0x040fe20000041868 */
[----:B------:R-:W1:Y:S05]  /*16d90*/  LDSM.16.MT88.4 R12, [R208+0x11000] ;  /* 0x01100000d00c783b */ /* 0x000e6a0000004200 */
[C---:B------:R-:W-:Y:S06]  /*16da0*/  HMMA.16816.F32.BF16 R52, R4.reuse, R8, R52 ;  /* 0x000000080434723c */ /* 0x040fec0000041834 */
[C---:B------:R-:W-:Y:S01]  /*16db0*/  HMMA.16816.F32.BF16 R56, R4.reuse, R10, R56 ;  /* 0x0000000a0438723c */ /* 0x040fe20000041838 */
[----:B------:R-:W2:Y:S05]  /*16dc0*/  LDSM.16.MT88.4 R8, [R207+0x11000] ;  /* 0x01100000cf08783b */ /* 0x000eaa0000004200 */
[C---:B----4-:R-:W-:Y:S06]  /*16dd0*/  HMMA.16816.F32.BF16 R60, R4.reuse, R20, R60 ;  /* 0x00000014043c723c */ /* 0x050fec000004183c */
        /* <DEDUP_REMOVED lines=8> */
[C---:B--2---:R-:W-:Y:S06]  /*16e60*/  HMMA.16816.F32.BF16 R84, R4.reuse, R8, R84 ;  /* 0x000000080454723c */ /* 0x044fec0000041854 */
[C---:B------:R-:W-:Y:S01]  /*16e70*/  HMMA.16816.F32.BF16 R88, R4.reuse, R10, R88 ;  /* 0x0000000a0458723c */ /* 0x040fe20000041858 */
[----:B------:R-:W2:Y:S01]  /*16e80*/  LDSM.16.MT88.4 R8, [R207+0xf800] ;  /* 0x00f80000cf08783b */ /* 0x000ea20000004200 */
        /* <DEDUP_REMOVED lines=14> */
[----:B------:R-:W2:Y:S02]  /*16f70*/  LDSM.16.MT88.4 R144, [R207+0xd800] ;  /* 0x00d80000cf90783b */ /* 0x000ea40000004200 */
[C---:B------:R-:W-:Y:S05]  /*16f80*/  HMMA.16816.F32.BF16 R124, R4.reuse, R140, R124 ;  /* 0x0000008c047c723c */ /* 0x040fea000004187c */
[----:B------:R-:W-:Y:S01]  /*16f90*/  MUFU.EX2 R177, R177 ;  /* 0x000000b100b17308 */ /* 0x000fe20000000800 */
[C---:B------:R-:W-:Y:S07]  /*16fa0*/  HMMA.16816.F32.BF16 R112, R4.reuse, R142, R112 ;  /* 0x0000008e0470723c */ /* 0x040fee0000041870 */
[----:B------:R-:W3:Y:S08]  /*16fb0*/  MUFU.EX2 R180, R180 ;  /* 0x000000b400b47308 */ /* 0x000ef00000000800 */
[----:B------:R-:W-:Y:S08]  /*16fc0*/  MUFU.EX2 R171, R171 ;  /* 0x000000ab00ab7308 */ /* 0x000ff00000000800 */
[----:B------:R-:W1:Y:S08]  /*16fd0*/  MUFU.EX2 R174, R174 ;  /* 0x000000ae00ae7308 */ /* 0x000e700000000800 */
[----:B------:R-:W-:Y:S08]  /*16fe0*/  MUFU.EX2 R170, R170 ;  /* 0x000000aa00aa7308 */ /* 0x000ff00000000800 */
[----:B------:R-:W2:Y:S01]  /*16ff0*/  MUFU.EX2 R165, R165 ;  /* 0x000000a500a57308 */ /* 0x000ea20000000800 */
[C---:B------:R-:W-:Y:S01]  /*17000*/  HMMA.16816.F32.BF16 R108, R4.reuse, R32, R108 ;  /* 0x00000020046c723c */ /* 0x040fe2000004186c */
[----:B------:R-:W-:Y:S01]  /*17010*/  FADD.FTZ R155, R155, R156 ;  /* 0x0000009c9b9b7221 */ /* 0x000fe20000010000 */
[----:B------:R-:W-:Y:S01]  /*17020*/  FADD.FTZ R154, R154, R159 ;  /* 0x0000009f9a9a7221 */ /* 0x000fe20000010000 */
[----:B------:R-:W2:Y:S03]  /*17030*/  LDSM.16.MT88.4 R140, [R206+0xd800] ;  /* 0x00d80000ce8c783b */ /* 0x000ea60000004200 */
[C---:B------:R-:W-:Y:S01]  /*17040*/  HMMA.16816.F32.BF16 R100, R4.reuse, R34, R100 ;  /* 0x000000220464723c */ /* 0x040fe20000041864 */
[----:B------:R-:W-:Y:S01]  /*17050*/  FADD.FTZ R155, R152, R155 ;  /* 0x0000009b989b7221 */ /* 0x000fe20000010000 */
[----:B------:R-:W-:Y:S01]  /*17060*/  FADD.FTZ R154, R153, R154 ;  /* 0x0000009a999a7221 */ /* 0x000fe20000010000 */
[----:B------:R-:W2:Y:S03]  /*17070*/  LDSM.16.MT88.4 R32, [R209+0xf800] ;  /* 0x00f80000d120783b */ /* 0x000ea60000004200 */
        /* <DEDUP_REMOVED lines=11> */
[----:B---3--:R-:W-:-:S02]  /*17130*/  F2FP.BF16.F32.PACK_AB R7, R180, R177 ;  /* 0x000000b1b407723e */ /* 0x008fc400000010ff */
[----:B-1----:R-:W-:Y:S01]  /*17140*/  F2FP.BF16.F32.PACK_AB R4, R174, R171 ;  /* 0x000000abae04723e */ /* 0x002fe200000010ff */
[----:B------:R-:W1:Y:S01]  /*17150*/  LDSM.16.MT88.4 R20, [R209+0x11800] ;  /* 0x01180000d114783b */ /* 0x000e620000004200 */
[----:B--2---:R-:W-:Y:S01]  /*17160*/  F2FP.BF16.F32.PACK_AB R6, R165, R170 ;  /* 0x000000aaa506723e */ /* 0x004fe200000010ff */
        /* <DEDUP_REMOVED lines=58> */
.L_x_5586:
        /* <DEDUP_REMOVED lines=80> */
.L_x_5579:
[----:B-1----:R-:W-:Y:S02]  /*17a10*/  R2UR UR4, R138 ;  /* 0x000000008a0472ca */ /* 0x002fe400000e0000 */
[----:B------:R-:W-:Y:S11]  /*17a20*/  R2UR UR5, R139 ;  /* 0x000000008b0572ca */ /* 0x000ff600000e0000 */
[----:B------:R-:W-:Y:S02]  /*17a30*/  @!UPT UIADD3 URZ, URZ, URZ, URZ ;  /* 0x0000003f3f3ff290 */ /* 0x000fe4000fffe03f */
[----:B--2---:R-:W2:Y:S02]  /*17a40*/  LD.E R8, desc[UR4][R132.64+0x40] ;  /* 0x0000400484087980 */ /* 0x004ea4000c101900 */
[----:B--2---:R-:W-:Y:S05]  /*17a50*/  IMAD.U32 R8, R8, -0x40, RZ ;  /* 0xffffffc008087824 */ /* 0x004fea00078e00ff */
[----:B------:R-:W-:Y:S02]  /*17a60*/  SHF.R.S32.HI R6, RZ, 0x1f, R8 ;  /* 0x0000001fff067819 */ /* 0x000fe40000011408 */
.L_x_5580:
[----:B------:R-:W-:Y:S05]  /*17a70*/  BSYNC B0 ;  /* 0x0000000000007941 */ /* 0x000fea0003800000 */
.L_x_5578:
        /* <DEDUP_REMOVED lines=420> */
.L_x_5584:
[----:B------:R-:W-:Y:S02]  /*194c0*/  R2UR UR4, R138 ;  /* 0x000000008a0472ca */ /* 0x000fe400000e0000 */
[----:B------:R-:W-:Y:S11]  /*194d0*/  R2UR UR5, R139 ;  /* 0x000000008b0572ca */ /* 0x000ff600000e0000 */
[----:B------:R-:W-:Y:S02]  /*194e0*/  @!UPT UIADD3 URZ, URZ, URZ, URZ ;  /* 0x0000003f3f3ff290 */ /* 0x000fe4000fffe03f */
[----:B------:R-:W2:Y:S02]  /*194f0*/  LD.E R8, desc[UR4][R132.64+0x38] ;  /* 0x0000380484087980 */ /* 0x000ea4000c101900 */
[----:B--2---:R-:W-:Y:S05]  /*19500*/  IMAD.U32 R8, R8, -0x40, RZ ;  /* 0xffffffc008087824 */ /* 0x004fea00078e00ff */
[----:B------:R-:W-:Y:S02]  /*19510*/  SHF.R.S32.HI R6, RZ, 0x1f, R8 ;  /* 0x0000001fff067819 */ /* 0x000fe40000011408 */
.L_x_5585:
[----:B------:R-:W-:Y:S05]  /*19520*/  BSYNC B0 ;  /* 0x0000000000007941 */ /* 0x000fea0003800000 */
.L_x_5583:
        /* <DEDUP_REMOVED lines=113> */
.L_x_5582:
[----:B------:R-:W-:Y:S05]  /*19c40*/  BSYNC B1 ;  /* 0x0000000000017941 */ /* 0x000fea0003800000 */
.L_x_5581:
        /* <DEDUP_REMOVED lines=518> */
.L_x_5577:
        /* <DEDUP_REMOVED lines=24> */
.L_x_5608:
        /* <DEDUP_REMOVED lines=195> */
[----:B------:R1:W-:Y:S01]  /*1ca60*/  @P3 MUFU.LG2 R25, R8 ;  /* 0x0000000800193308 */ /* 0x0003e20000000c00 */
[----:B------:R-:W-:Y:S01]  /*1ca70*/  LOP3.LUT R15, R15, 0xffffffe0, RZ, 0xc0, !PT ;  /* 0xffffffe00f0f7812 */ /* 0x000fe200078ec0ff */
[----:B--2---:R2:W5:Y:S01]  /*1ca80*/  LD.E R11, desc[UR12][R4.64+0xcc] ;  /* 0x0000cc0c040b7980 */ /* 0x004562000c101900 */
[----:B------:R-:W-:-:S03]  /*1ca90*/  LOP3.LUT R13, R13, 0xfffffff0, RZ, 0xc0, !PT ;  /* 0xfffffff00d0d7812 */ /* 0x000fc600078ec0ff */
[----:B------:R2:W5:Y:S01]  /*1caa0*/  LD.E.64 R112, desc[UR10][R4.64+0x78] ;  /* 0x0000780a04707980 */ /* 0x000562000c101b00 */
[----:B------:R-:W-:Y:S01]  /*1cab0*/  IADD3 R10, -R13, R12, RZ ;  /* 0x0000000c0d0a7210 */ /* 0x000fe20007ffe1ff */
[----:B------:R-:W2:Y:S03]  /*1cac0*/  @P4 MUFU.LG2 R24, R9 ;  /* 0x0000000900184308 */ /* 0x000ea60000000c00 */
[----:B------:R-:W-:Y:S02]  /*1cad0*/  LEA.HI R18, R10, R10, RZ, 0x1 ;  /* 0x0000000a0a127211 */ /* 0x000fe400078f08ff */
[----:B---3--:R-:W-:Y:S02]  /*1cae0*/  SHF.L.U32 R19, R2, 0x6, RZ ;  /* 0x0000000602137819 */ /* 0x008fe400000006ff */
        /* <DEDUP_REMOVED lines=25> */
[----:B------:R1:W2:Y:S04]  /*1cc80*/  LDS.128 R108, [R3] ;  /* 0x00000000036c7984 */ /* 0x0002a80000000c00 */
        /* <DEDUP_REMOVED lines=22> */
[----:B----4-:R-:W-:-:S04]  /*1cdf0*/  IMAD R16, R16, UR8, R219 ;  /* 0x0000000810107c24 */ /* 0x010fc8000f8e02db */
[----:B------:R-:W-:Y:S02]  /*1ce00*/  IMAD R16, R16, R23, R222 ;  /* 0x0000001710107224 */ /* 0x000fe400078e02de */
[----:B------:R4:W1:Y:S02]  /*1ce10*/  LDS.128 R20, [R3+0xb000] ;  /* 0x00b0000003147984 */ /* 0x0008640000000c00 */
[----:B------:R-:W-:Y:S02]  /*1ce20*/  IMAD R12, R17, R16, R12 ;  /* 0x00000010110c7224 */ /* 0x000fe400078e020c */
[----:B------:R4:W1:Y:S01]  /*1ce30*/  LDS.128 R16, [R3+0xb800] ;  /* 0x00b8000003107984 */ /* 0x0008620000000c00 */
[----:B--23--:R-:W-:Y:S05]  /*1ce40*/  @P0 BRA `(.L_x_5589) ;  /* 0x00000000003c0947 */ /* 0x00cfea0003800000 */
[----:B-1--4-:R-:W-:Y:S02]  /*1ce50*/  IMAD R3, R217, -0x40, R220 ;  /* 0xffffffc0d9037824 */ /* 0x012fe400078e02dc */
        /* <DEDUP_REMOVED lines=14> */
.L_x_5589:
[----:B------:R-:W-:Y:S05]  /*1cf40*/  BSYNC B0 ;  /* 0x0000000000007941 */ /* 0x000fea0003800000 */
.L_x_5588:
        /* <DEDUP_REMOVED lines=12> */
[----:B-1----:R1:W5:Y:S01]  /*1d010*/  LD.E R4, desc[UR4][R4.64+0xc0] ;  /* 0x0000c00404047980 */ /* 0x002362000c101900 */
[----:B------:R-:W-:Y:S01]  /*1d020*/  BSSY B0, `(.L_x_5590) ;  /* 0x0000020000007945 */ /* 0x000fe20003800000 */
[----:B----4-:R-:W-:Y:S02]  /*1d030*/  LEA.HI.X.SX32 R3, R11, R13, 0x1, P3 ;  /* 0x0000000d0b037211 */ /* 0x010fe400018f0eff */
        /* <DEDUP_REMOVED lines=30> */
.L_x_5591:
[----:B------:R-:W-:Y:S05]  /*1d220*/  BSYNC B0 ;  /* 0x0000000000007941 */ /* 0x000fea0003800000 */
.L_x_5590:
        /* <DEDUP_REMOVED lines=16> */
.L_x_5593:
[----:B------:R-:W-:Y:S05]  /*1d330*/  BSYNC B0 ;  /* 0x0000000000007941 */ /* 0x000fea0003800000 */
.L_x_5592:
        /* <DEDUP_REMOVED lines=15> */
.L_x_5595:
[----:B------:R-:W-:Y:S05]  /*1d430*/  BSYNC B0 ;  /* 0x0000000000007941 */ /* 0x000fea0003800000 */
.L_x_5594:
        /* <DEDUP_REMOVED lines=15> */
.L_x_5597:
[----:B------:R-:W-:Y:S05]  /*1d530*/  BSYNC B0 ;  /* 0x0000000000007941 */ /* 0x000fea0003800000 */
.L_x_5596:
        /* <DEDUP_REMOVED lines=15> */
.L_x_5599:
[----:B------:R-:W-:Y:S05]  /*1d630*/  BSYNC B0 ;  /* 0x0000000000007941 */ /* 0x000fea0003800000 */
.L_x_5598:
        /* <DEDUP_REMOVED lines=15> */
.L_x_5601:
[----:B------:R-:W-:Y:S05]  /*1d730*/  BSYNC B0 ;  /* 0x0000000000007941 */ /* 0x000fea0003800000 */
.L_x_5600:
        /* <DEDUP_REMOVED lines=15> */
.L_x_5603:
[----:B------:R-:W-:Y:S05]  /*1d830*/  BSYNC B0 ;  /* 0x0000000000007941 */ /* 0x000fea0003800000 */
.L_x_5602:
[----:B------:R-:W-:-:S04]  /*1d840*/  MOV R219, 0x0 ;  /* 0x0000000000db7802 */ /* 0x000fc80000000f00 */
[----:B-12345:R-:W-:Y:S05]  /*1d850*/  @P3 RET.REL.NODEC R218 `(_ZN5flash24flash_fwd_splitkv_kernelI23Flash_fwd_kernel_traitsILi192ELi64ELi64ELi4ELb0ELb0EN7cutlass10bfloat16_tE19Flash_kernel_traitsILi192ELi64ELi64ELi4ES3_EELb0ELb0ELb1ELb0ELb0ELb1ELb1ELb1EEEvNS_16Flash_fwd_paramsE) ;  /* 0xfffffe24dae83950 */ /* 0x03efea0003c3ffff */
        /* <DEDUP_REMOVED lines=11> */
[----:B-1----:R-:W-:Y:S05]  /*1d910*/  @P0 RET.REL.NODEC R218 `(_ZN5flash24flash_fwd_splitkv_kernelI23Flash_fwd_kernel_traitsILi192ELi64ELi64ELi4ELb0ELb0EN7cutlass10bfloat16_tE19Flash_kernel_traitsILi192ELi64ELi64ELi4ES3_EELb0ELb0ELb1ELb0ELb0ELb1ELb1ELb1EEEvNS_16Flash_fwd_paramsE) ;  /* 0xfffffe24dab80950 */ /* 0x002fea0003c3ffff */
[----:B------:R-:W-:Y:S01]  /*1d920*/  R2UR UR4, R6 ;  /* 0x00000000060472ca */ /* 0x000fe200000e0000 */
[----:B------:R-:W-:Y:S01]  /*1d930*/  IMAD.MOV.U32 R219, RZ, RZ, 0x0 ;  /* 0x00000000ffdb7424 */ /* 0x000fe200078e00ff */
[----:B------:R-:W-:-:S13]  /*1d940*/  R2UR UR5, R7 ;  /* 0x00000000070572ca */ /* 0x000fda00000e0000 */
[----:B------:R1:W-:Y:S02]  /*1d950*/  ST.E.128 desc[UR4][R12.64+0xaa00], R16 ;  /* 0x00aa00100c007985 */ /* 0x0003e4000c101d04 */
[----:B-1----:R-:W-:Y:S05]  /*1d960*/  RET.REL.NODEC R218 `(_ZN5flash24flash_fwd_splitkv_kernelI23Flash_fwd_kernel_traitsILi192ELi64ELi64ELi4ELb0ELb0EN7cutlass10bfloat16_tE19Flash_kernel_traitsILi192ELi64ELi64ELi4ES3_EELb0ELb0ELb1ELb0ELb0ELb1ELb1ELb1EEEvNS_16Flash_fwd_paramsE) ;  /* 0xfffffe24daa47950 */ /* 0x002fea0003c3ffff */
.L_x_5587:
[----:B------:R-:W-:Y:S01]  /*1d970*/  MOV R11, 0x2 ;  /* 0x00000002000b7802 */ /* 0x000fe20000000f00 */
[----:B------:R-:W-:Y:S01]  /*1d980*/  IMAD.MOV.U32 R8, RZ, RZ, 0x1f ;  /* 0x0000001fff087424 */ /* 0x000fe200078e00ff */
[----:B------:R-:W-:-:S07]  /*1d990*/  MOV R10, 0xffffffff ;  /* 0xffffffff000a7802 */ /* 0x000fce0000000f00 */
[----:B-1---5:R-:W-:Y:S05]  /*1d9a0*/  WARPSYNC.COLLECTIVE R10, `(.L_x_5604) ;  /* 0x000000000a087348 */ /* 0x022fea0003c00000 */
[----:B------:R2:W3:Y:S02]  /*1d9b0*/  SHFL.BFLY P0, R14, R228, R11, R8 ;  /* 0x0c00000be40e7389 */ /* 0x0004e40000000008 */
[----:B-123-5:R-:W-:Y:S01]  /*1d9c0*/  ENDCOLLECTIVE ;  /* 0x000000000000791b */ /* 0x02efe20003800000 */
.L_x_5604:
[----:B------:R-:W-:Y:S02]  /*1d9d0*/  IMAD.MOV.U32 R9, RZ, RZ, R14 ;  /* 0x000000ffff097224 */ /* 0x000fe400078e000e */
[----:B------:R-:W-:Y:S02]  /*1d9e0*/  IMAD.MOV.U32 R11, RZ, RZ, 0x1 ;  /* 0x00000001ff0b7424 */ /* 0x000fe400078e00ff */
[----:B------:R-:W-:-:S05]  /*1d9f0*/  FADD.FTZ R12, R9, R228 ;  /* 0x000000e4090c7221 */ /* 0x000fca0000010000 */
[----:B------:R-:W-:-:S07]  /*1da00*/  MOV R228, R12 ;  /* 0x0000000c00e47202 */ /* 0x000fce0000000f00 */
[----:B------:R-:W-:Y:S05]  /*1da10*/  WARPSYNC.COLLECTIVE R10, `(.L_x_5605) ;  /* 0x000000000a087348 */ /* 0x000fea0003c00000 */
[----:B------:R1:W2:Y:S02]  /*1da20*/  SHFL.BFLY P0, R14, R228, R11, R8 ;  /* 0x0c00000be40e7389 */ /* 0x0002a40000000008 */
[----:B-12---:R-:W-:Y:S01]  /*1da30*/  ENDCOLLECTIVE ;  /* 0x000000000000791b */ /* 0x006fe20003800000 */
.L_x_5605:
[----:B------:R-:W-:Y:S01]  /*1da40*/  MOV R228, R229 ;  /* 0x000000e500e47202 */ /* 0x000fe20000000f00 */
[----:B------:R-:W-:Y:S01]  /*1da50*/  IMAD.MOV.U32 R11, RZ, RZ, 0x2 ;  /* 0x00000002ff0b7424 */ /* 0x000fe200078e00ff */
[----:B------:R-:W-:-:S07]  /*1da60*/  MOV R9, R14 ;  /* 0x0000000e00097202 */ /* 0x000fce0000000f00 */
[----:B------:R-:W-:Y:S05]  /*1da70*/  WARPSYNC.COLLECTIVE R10, `(.L_x_5606) ;  /* 0x000000000a087348 */ /* 0x000fea0003c00000 */
[----:B------:R1:W2:Y:S02]  /*1da80*/  SHFL.BFLY P0, R14, R228, R11, R8 ;  /* 0x0c00000be40e7389 */ /* 0x0002a40000000008 */
[----:B-12---:R-:W-:Y:S01]  /*1da90*/  ENDCOLLECTIVE ;  /* 0x000000000000791b */ /* 0x006fe20003800000 */
.L_x_5606:
[----:B------:R-:W-:Y:S01]  /*1daa0*/  FADD.FTZ R9, R12, R9 ;  /* 0x000000090c097221 */ /* 0x000fe20000010000 */
[----:B------:R-:W-:Y:S01]  /*1dab0*/  FADD.FTZ R13, R14, R229 ;  /* 0x000000e50e0d7221 */ /* 0x000fe20000010000 */
[----:B------:R-:W-:-:S04]  /*1dac0*/  MOV R11, 0x1 ;  /* 0x00000001000b7802 */ /* 0x000fc80000000f00 */
[----:B------:R-:W-:-:S07]  /*1dad0*/  MOV R228, R13 ;  /* 0x0000000d00e47202 */ /* 0x000fce0000000f00 */
[----:B------:R-:W-:Y:S05]  /*1dae0*/  WARPSYNC.COLLECTIVE R10, `(.L_x_5607) ;  /* 0x000000000a087348 */ /* 0x000fea0003c00000 */
[----:B------:R1:W2:Y:S02]  /*1daf0*/  SHFL.BFLY P0, R14, R228, R11, R8 ;  /* 0x0c00000be40e7389 */ /* 0x0002a40000000008 */
[----:B-12---:R-:W-:Y:S01]  /*1db00*/  ENDCOLLECTIVE ;  /* 0x000000000000791b */ /* 0x006fe20003800000 */
.L_x_5607:
[----:B------:R-:W-:Y:S05]  /*1db10*/  BRA `(.L_x_5608) ;  /* 0xffffffe000c47947 */ /* 0x000fea000383ffff */
.L_x_5609:
        /* <DEDUP_REMOVED lines=14> */
.L_x_7909:


//--------------------- .text._ZN5flash24flash_fwd_splitkv_kernelI23Flash_fwd_kernel_traitsILi192ELi64ELi64ELi4ELb0ELb0EN7cutlass10bfloat16_tE19Flash_kernel_traitsILi192ELi64ELi64ELi4ES3_EELb0ELb1ELb0ELb0ELb1ELb0ELb0ELb0EEEvNS_16Flash_fwd_paramsE --------------------------
	.section	.text._ZN5flash24flash_fwd_splitkv_kernelI23Flash_fwd_kernel_traitsILi192ELi64ELi64ELi4ELb0ELb0EN7cutlass10bfloat16_tE19Flash_kernel_traitsILi192ELi64ELi64ELi4ES3_EELb0ELb1ELb0ELb0ELb1ELb0ELb0ELb0EEEvNS_16Flash_fwd_paramsE,"ax",@progbits
	.align	128
        .global         _ZN5flash24flash_fwd_splitkv_kernelI23Flash_fwd_kernel_traitsILi192ELi64ELi64ELi4ELb0ELb0EN7cutlass10bfloat16_tE19Flash_kernel_traitsILi192ELi64ELi64ELi4ES3_EELb0ELb1ELb0ELb0ELb1ELb0ELb0ELb0EEEvNS_16Flash_fwd_paramsE
        .type           _ZN5flash24flash_fwd_splitkv_kernelI23Flash_fwd_kernel_traitsILi192ELi64ELi64ELi4ELb0ELb0EN7cutlass10bfloat16_tE19Flash_kernel_traitsILi192ELi64ELi64ELi4ES3_EELb0ELb1ELb0ELb0ELb1ELb0ELb0ELb0EEEvNS_16Flash_fwd_paramsE,@function
        .size           _ZN5flash24flash_fwd_splitkv_kernelI23Flash_fwd_kernel_traitsILi192ELi64ELi64ELi4ELb0ELb0EN7cutlass10bfloat16_tE19Flash_kernel_traitsILi192ELi64ELi64ELi4ES3_EELb0ELb1ELb0ELb0ELb1ELb0ELb0ELb0EEEvNS_16Flash_fwd_paramsE,(.L_x_7964 - _ZN5flash24flash_fwd_splitkv_kernelI23Flash_fwd_kernel_traitsILi192ELi64ELi64ELi4ELb0ELb0EN7cutlass10bfloat16_tE19Flash_kernel_traitsILi192ELi64ELi64ELi4ES3_EELb0ELb1ELb0ELb0ELb1ELb0ELb0ELb0EEEvNS_16Flash_fwd_paramsE)
        .other          _ZN5flash24flash_fwd_splitkv_kernelI23Flash_fwd_kernel_traitsILi192ELi64ELi64ELi4ELb0ELb0EN7cutlass10bfloat16_tE19Flash_kernel_traitsILi192ELi64ELi64ELi4ES3_EELb0ELb1ELb0ELb0ELb1ELb0ELb0ELb0EEEvNS_16Flash_fwd_paramsE,@"STO_CUDA_ENTRY STV_DEFAULT"
_ZN5flash24flash_fwd_splitkv_kernelI23Flash_fwd_kernel_traitsILi192ELi64ELi64ELi4ELb0ELb0EN7cutlass10bfloat16_tE19Flash_kernel_traitsILi192ELi64ELi64ELi4ES3_EELb0ELb1ELb0ELb0ELb1ELb0ELb0ELb0EEEvNS_16Flash_fwd_paramsE:
.text._ZN5flash24flash_fwd_splitkv_kernelI23Flash_fwd_kernel_traitsILi192ELi64ELi64ELi4ELb0ELb0EN7cutlass10bfloat16_tE19Flash_kernel_traitsILi192ELi64ELi64ELi4ES3_EELb0ELb1ELb0ELb0ELb1ELb0ELb0ELb0EEEvNS_16Flash_fwd_paramsE:
        /* <DEDUP_REMOVED lines=35> */
[----:B------:R-:W1:Y:S01]  /*0230*/  S2R R80, SR_TID.X ;  /* 0x0000000000507919 */ /* 0x000e620000002100 */
        /* <DEDUP_REMOVED lines=19> */
.L_x_5610:
[----:B------:R-:W-:-:S03]  /*0370*/  ULDC UR6, c[0x0][0x2c8] ;  /* 0x0000b20000067ab9 */ /* 0x000fc60000000800 */
.L_x_5611:
        /* <DEDUP_REMOVED lines=11> */
[----:B------:R-:W-:-:S06]  /*0430*/  UISETP.GT.AND UP0, UPT, UR18, UR16, UPT ;  /* 0x000000101200728c */ /* 0x000fcc000bf04270 */
[----:B------:R-:W-:Y:S01]  /*0440*/  PLOP3.LUT P0, PT, PT, PT, UP0, 0x80, 0x0 ;  /* 0x000000000000781c */ /* 0x000fe20003f0f008 */
[----:B------:R-:W-:-:S04]  /*0450*/  @!UP1 UISETP.NE.U32.AND UP0, UPT, UR4, URZ, UPT ;  /* 0x0000003f0400928c */ /* 0x000fc8000bf05070 */
[----:B------:R-:W-:-:S03]  /*0460*/  @!UP1 UISETP.NE.AND.EX UP0, UPT, UR5, URZ, UPT, UP0 ;  /* 0x0000003f0500928c */ /* 0x000fc6000bf05300 */
[----:B------:R-:W-:Y:S01]  /*0470*/  @!UP1 ULDC UR5, c[0x0][0x2cc] ;  /* 0x0000b30000059ab9 */ /* 0x000fe20000000800 */
[----:B--2---:R-:W-:-:S04]  /*0480*/  @P1 R2UR UR17, R0 ;  /* 0x00000000001112ca */ /* 0x004fc800000e0000 */
[----:B------:R-:W-:Y:S11]  /*0490*/  @!P0 EXIT ;  /* 0x000000000000894d */ /* 0x000ff60003800000 */
[----:B------:R-:W-:Y:S02]  /*04a0*/  @!UP1 USEL UR5, UR5, URZ, UP0 ;  /* 0x0000003f05059287 */ /* 0x000fe40008000000 */
[----:B------:R-:W-:Y:S01]  /*04b0*/  @UP1 UIADD3 UR17, UR17, -UR9, URZ ;  /* 0x8000000911111290 */ /* 0x000fe2000fffe03f */
[----:B------:R-:W-:Y:S01]  /*04c0*/  ULDC UR4, c[0x0][0x2c8] ;  /* 0x0000b20000047ab9 */ /* 0x000fe20000000800 */
[----:B------:R-:W-:Y:S02]  /*04d0*/  @!UP1 UIADD3 UR17, UR5, UR6, -UR9 ;  /* 0x0000000605119290 */ /* 0x000fe4000fffe809 */
[----:B------:R-:W-:Y:S02]  /*04e0*/  UIADD3 UR4, UR4, 0x3f, URZ ;  /* 0x0000003f04047890 */ /* 0x000fe4000fffe03f */
[----:B------:R-:W-:Y:S02]  /*04f0*/  UIADD3 UR5, -UR18, 0x7f, UR16 ;  /* 0x0000007f12057890 */ /* 0x000fe4000fffe110 */
[----:B------:R-:W-:Y:S01]  /*0500*/  UIADD3 UR10, UR17, UR16, -UR18 ;  /* 0x00000010110a7290 */ /* 0x000fe2000fffe812 */
[----:B------:R-:W-:Y:S01]  /*0510*/  ULDC UR12, c[0x0][0x398] ;  /* 0x0000e600000c7ab9 */ /* 0x000fe20000000800 */
[----:B------:R-:W-:Y:S01]  /*0520*/  ULDC UR13, c[0x0][0x394] ;  /* 0x0000e500000d7ab9 */ /* 0x000fe20000000800 */
[----:B------:R-:W-:-:S02]  /*0530*/  USHF.R.S32.HI UR22, URZ, 0x1f, UR4 ;  /* 0x0000001f3f167899 */ /* 0x000fc40008011404 */
[----:B------:R-:W-:Y:S02]  /*0540*/  UIADD3 UR7, UR17, 0x3f, URZ ;  /* 0x0000003f11077890 */ /* 0x000fe4000fffe03f */
[----:B------:R-:W-:Y:S02]  /*0550*/  UIADD3 UR5, UR5, UR12, UR17 ;  /* 0x0000000c05057290 */ /* 0x000fe4000fffe011 */
[----:B------:R-:W-:Y:S02]  /*0560*/  UIADD3 UR10, UR10, -UR13, URZ ;  /* 0x8000000d0a0a7290 */ /* 0x000fe4000fffe03f */
[----:B------:R-:W-:Y:S02]  /*0570*/  ULEA.HI UR22, UR22, UR4, URZ, 0x6 ;  /* 0x0000000416167291 */ /* 0x000fe4000f8f303f */
[----:B------:R-:W-:Y:S02]  /*0580*/  USHF.R.S32.HI UR6, URZ, 0x1f, UR7 ;  /* 0x0000001f3f067899 */ /* 0x000fe40008011407 */
[----:B------:R-:W-:-:S02]  /*0590*/  USHF.R.S32.HI UR4, URZ, 0x1f, UR5 ;  /* 0x0000001f3f047899 */ /* 0x000fc40008011405 */
[----:B------:R-:W-:Y:S02]  /*05a0*/  USHF.R.S32.HI UR8, URZ, 0x1f, UR10 ;  /* 0x0000001f3f087899 */ /* 0x000fe4000801140a */
[----:B------:R-:W-:Y:S02]  /*05b0*/  ULEA.HI UR6, UR6, UR7, URZ, 0x6 ;  /* 0x0000000706067291 */ /* 0x000fe4000f8f303f */
[----:B------:R-:W-:Y:S02]  /*05c0*/  ULEA.HI UR4, UR4, UR5, URZ, 0x6 ;  /* 0x0000000504047291 */ /* 0x000fe4000f8f303f */
[----:B------:R-:W-:Y:S02]  /*05d0*/  ULEA.HI UR8, UR8, UR10, URZ, 0x6 ;  /* 0x0000000a08087291 */ /* 0x000fe4000f8f303f */
[----:B------:R-:W-:Y:S02]  /*05e0*/  USHF.R.S32.HI UR6, URZ, 0x6, UR6 ;  /* 0x000000063f067899 */ /* 0x000fe40008011406 */
[----:B------:R-:W-:-:S02]  /*05f0*/  USHF.R.S32.HI UR4, URZ, 0x6, UR4 ;  /* 0x000000063f047899 */ /* 0x000fc40008011404 */
[----:B------:R-:W-:Y:S02]  /*0600*/  USHF.R.S32.HI UR8, URZ, 0x6, UR8 ;  /* 0x000000063f087899 */ /* 0x000fe40008011408 */
[----:B------:R-:W-:Y:S01]  /*0610*/  USHF.R.S32.HI UR22, URZ, 0x6, UR22 ;  /* 0x000000063f167899 */ /* 0x000fe20008011416 */
[----:B------:R-:W-:Y:S01]  /*0620*/  IMAD.U32 R145, RZ, RZ, UR6 ;  /* 0x00000006ff917e24 */ /* 0x000fe2000f8e00ff */
[----:B------:R-:W-:Y:S01]  /*0630*/  UISETP.LT.AND UP0, UPT, URZ, UR8, UPT ;  /* 0x000000083f00728c */ /* 0x000fe2000bf01270 */
[----:B------:R-:W-:-:S03]  /*0640*/  IMAD.U32 R0, RZ, RZ, UR4 ;  /* 0x00000004ff007e24 */ /* 0x000fc6000f8e00ff */
[----:B------:R-:W-:Y:S02]  /*0650*/  USEL UR10, URZ, UR8, !UP0 ;  /* 0x000000083f0a7287 */ /* 0x000fe4000c000000 */
[----:B------:R-:W-:-:S04]  /*0660*/  VIMNMX3 R145, R145, UR22, R0, PT ;  /* 0x0000001691917c0f */ /* 0x000fc8000b800100 */
[----:B------:R-:W-:-:S13]  /*0670*/  ISETP.LE.AND P0, PT, R145, UR10, PT ;  /* 0x0000000a91007c0c */ /* 0x000fda000bf03270 */
[----:B------:R-:W-:Y:S05]  /*0680*/  @!P0 BRA `(.L_x_5612) ;  /* 0x00000008000c8947 */ /* 0x000fea0003800000 */
[----:B------:R-:W-:Y:S01]  /*0690*/  SHF.R.S32.HI R7, RZ, 0x1f, R80 ;  /* 0x0000001fff077819 */ /* 0x000fe20000011450 */
[----:B------:R-:W-:Y:S01]  /*06a0*/  UISETP.NE.AND UP0, UPT, UR11, -0x1, UPT ;  /* 0xffffffff0b00788c */ /* 0x000fe2000bf05270 */
[C---:B------:R-:W-:Y:S01]  /*06b0*/  LOP3.LUT P6, RZ, R80.reuse, 0x7, RZ, 0xc0, !PT ;  /* 0x0000000750ff7812 */ /* 0x040fe200078cc0ff */
[----:B------:R-:W-:Y:S01]  /*06c0*/  USHF.R.S32.HI UR10, URZ, 0x1f, UR16 ;  /* 0x0000001f3f0a7899 */ /* 0x000fe20008011410 */
[----:B------:R-:W-:Y:S01]  /*06d0*/  LEA.HI R7, R7, R80, RZ, 0x3 ;  /* 0x0000005007077211 */ /* 0x000fe200078f18ff */
[----:B------:R-:W-:Y:S01]  /*06e0*/  ULDC.64 UR6, c[0x0][0x298] ;  /* 0x0000a60000067ab9 */ /* 0x000fe20000000a00 */
[----:B------:R-:W-:Y:S01]  /*06f0*/  UIADD3 UR18, -UR16, UR18, URZ ;  /* 0x0000001210127290 */ /* 0x000fe2000fffe13f */
[----:B------:R-:W-:Y:S01]  /*0700*/  IMAD.U32 R0, RZ, RZ, UR6 ;  /* 0x00000006ff007e24 */ /* 0x000fe2000f8e00ff */
[----:B------:R-:W-:Y:S01]  /*0710*/  LOP3.LUT R3, R7, 0x1ffffff8, RZ, 0xc0, !PT ;  /* 0x1ffffff807037812 */ /* 0x000fe200078ec0ff */
[----:B------:R-:W-:Y:S01]  /*0720*/  UIMAD UR10, UR10, UR6, URZ ;  /* 0x000000060a0a72a4 */ /* 0x000fe2000f8e023f */
[----:B------:R-:W-:Y:S01]  /*0730*/  SHF.R.S32.HI R7, RZ, 0x3, R7 ;  /* 0x00000003ff077819 */ /* 0x000fe20000011407 */
[----:B------:R-:W-:Y:S01]  /*0740*/  USHF.R.S32.HI UR9, URZ, 0x1f, UR20 ;  /* 0x0000001f3f097899 */ /* 0x000fe20008011414 */
[----:B------:R-:W-:Y:S01]  /*0750*/  BSSY B0, `(.L_x_5613) ;  /* 0x0000031000007945 */ /* 0x000fe20003800000 */
[----:B------:R-:W-:Y:S01]  /*0760*/  IMAD.IADD R4, R80, 0x1, -R3 ;  /* 0x0000000150047824 */ /* 0x000fe200078e0a03 */
[----:B------:R-:W-:Y:S01]  /*0770*/  @!UP0 USHF.R.S32.HI UR8, URZ, 0x1f, UR19 ;  /* 0x0000001f3f088899 */ /* 0x000fe20008011413 */
[C---:B------:R-:W-:Y:S01]  /*0780*/  VIADD R2, R7.reuse, 0x10 ;  /* 0x0000001007027836 */ /* 0x040fe20000000000 */
[----:B------:R-:W-:Y:S01]  /*0790*/  @!UP0 ULDC.64 UR4, c[0x0][0x290] ;  /* 0x0000a40000048ab9 */ /* 0x000fe20000000a00 */
[----:B------:R-:W-:Y:S01]  /*07a0*/  IMAD.SHL.U32 R4, R4, 0x8, RZ ;  /* 0x0000000804047824 */ /* 0x000fe200078e00ff */
[----:B------:R-:W-:Y:S01]  /*07b0*/  @!UP0 UIMAD UR8, UR8, UR4, URZ ;  /* 0x00000004080882a4 */ /* 0x000fe2000f8e023f */
[C---:B------:R-:W-:Y:S01]  /*07c0*/  ISETP.GE.OR P5, PT, R7.reuse, UR18, P6 ;  /* 0x0000001207007c0c */ /* 0x040fe2000b7a6670 */
[----:B------:R-:W-:Y:S01]  /*07d0*/  @!UP0 UIMAD.WIDE.U32 UR12, UR19, UR4, URZ ;  /* 0x00000004130c82a5 */ /* 0x000fe2000f8e003f */
[C---:B------:R-:W-:Y:S01]  /*07e0*/  ISETP.GE.AND P2, PT, R2.reuse, UR18, PT ;  /* 0x0000001202007c0c */ /* 0x040fe2000bf46270 */
[----:B------:R-:W-:Y:S01]  /*07f0*/  @UP0 UIMAD.WIDE.U32 UR22, UR11, UR6, URZ ;  /* 0x000000060b1602a5 */ /* 0x000fe2000f8e003f */
[--C-:B------:R-:W-:Y:S01]  /*0800*/  SHF.R.S32.HI R5, RZ, 0x1f, R4.reuse ;  /* 0x0000001fff057819 */ /* 0x100fe20000011404 */
[----:B------:R-:W-:Y:S01]  /*0810*/  UIMAD UR10, UR16, UR7, UR10 ;  /* 0x00000007100a72a4 */ /* 0x000fe2000f8e020a */
[----:B------:R-:W-:Y:S01]  /*0820*/  ISETP.GE.OR P4, PT, R2, UR18, P6 ;  /* 0x0000001202007c0c */ /* 0x000fe2000b786670 */
[----:B------:R-:W-:Y:S01]  /*0830*/  @!UP0 UIMAD UR8, UR19, UR5, UR8 ;  /* 0x00000005130882a4 */ /* 0x000fe2000f8e0208 */
[----:B------:R-:W-:Y:S01]  /*0840*/  VIADD R2, R7, 0x20 ;  /* 0x0000002007027836 */ /* 0x000fe20000000000 */
[----:B------:R-:W-:Y:S01]  /*0850*/  @UP0 UIMAD UR11, UR11, UR7, UR23 ;  /* 0x000000070b0b02a4 */ /* 0x000fe2000f8e0217 */
[----:B------:R-:W-:Y:S01]  /*0860*/  IMAD.WIDE.U32 R4, R0, UR16, R4 ;  /* 0x0000001000047c25 */ /* 0x000fe2000f8e0004 */
[----:B------:R-:W-:Y:S01]  /*0870*/  @!UP0 UMOV UR22, UR12 ;  /* 0x0000000c00168c82 */ /* 0x000fe20008000000 */
[----:B------:R-:W-:Y:S01]  /*0880*/  @!UP0 UIADD3 UR11, UR13, UR8, URZ ;  /* 0x000000080d0b8290 */ /* 0x000fe2000fffe03f */
[----:B------:R-:W-:Y:S01]  /*0890*/  ISETP.GE.AND P1, PT, R2, UR18, PT ;  /* 0x0000001202007c0c */ /* 0x000fe2000bf26270 */
[----:B------:R-:W-:Y:S01]  /*08a0*/  IMAD.U32 R0, RZ, RZ, UR10 ;  /* 0x0000000aff007e24 */ /* 0x000fe2000f8e00ff */
[----:B------:R-:W-:Y:S01]  /*08b0*/  IADD3 R8, P0, R4, UR22, RZ ;  /* 0x0000001604087c10 */ /* 0x000fe2000ff1e0ff */
[----:B------:R-:W-:Y:S01]  /*08c0*/  ULDC.64 UR4, c[0x0][0x2a0] ;  /* 0x0000a80000047ab9 */ /* 0x000fe20000000a00 */
[----:B------:R-:W-:Y:S01]  /*08d0*/  ULDC UR8, c[0x0][0x270] ;  /* 0x00009c0000087ab9 */ /* 0x000fe20000000800 */
[----:B------:R-:W-:Y:S01]  /*08e0*/  UIMAD UR9, UR9, UR4, URZ ;  /* 0x00000004090972a4 */ /* 0x000fe2000f8e023f */
[----:B------:R-:W-:Y:S01]  /*08f0*/  IADD3.X R9, R5, UR11, R0, P0, !PT ;  /* 0x0000000b05097c10 */ /* 0x000fe200087fe400 */
[----:B------:R-:W-:Y:S01]  /*0900*/  IMAD.U32 R3, RZ, RZ, UR4 ;  /* 0x00000004ff037e24 */ /* 0x000fe2000f8e00ff */
[----:B------:R-:W-:Y:S01]  /*0910*/  ISETP.GE.AND P0, PT, R7, UR18, PT ;  /* 0x0000001207007c0c */ /* 0x000fe2000bf06270 */
[----:B------:R-:W-:Y:S01]  /*0920*/  UIMAD UR5, UR20, UR5, UR9 ;  /* 0x00000005140572a4 */ /* 0x000fe2000f8e0209 */
[----:B------:R-:W-:Y:S01]  /*0930*/  ISETP.GE.OR P3, PT, R2, UR18, P6 ;  /* 0x0000001202007c0c */ /* 0x000fe2000b766670 */
[----:B------:R-:W-:Y:S01]  /*0940*/  UIMAD UR8, UR19, UR8, UR20 ;  /* 0x00000008130872a4 */ /* 0x000fe2000f8e0214 */
[----:B------:R-:W-:Y:S01]  /*0950*/  IMAD.WIDE.U32 R8, R3, UR20, R8 ;  /* 0x0000001403087c25 */ /* 0x000fe2000f8e0008 */
[----:B------:R-:W-:Y:S01]  /*0960*/  ULDC UR4, c[0x0][0x2c4] ;  /* 0x0000b10000047ab9 */ /* 0x000fe20000000800 */
[----:B------:R-:W-:Y:S01]  /*0970*/  SHF.R.S32.HI R5, RZ, 0x1f, R7 ;  /* 0x0000001fff057819 */ /* 0x000fe20000011407 */
[----:B------:R-:W-:Y:S01]  /*0980*/  UIMAD UR16, UR8, UR4, UR16 ;  /* 0x00000004081072a4 */ /* 0x000fe2000f8e0210 */
[----:B------:R-:W-:-:S05]  /*0990*/  VIADD R13, R9, UR5 ;  /* 0x00000005090d7c36 */ /* 0x000fca0008000000 */
[----:B------:R-:W-:Y:S06]  /*09a0*/  @P0 BRA `(.L_x_5614) ;  /* 0x00000000002c0947 */ /* 0x000fec0003800000 */
[----:B------:R-:W-:Y:S01]  /*09b0*/  MOV R12, R8 ;  /* 0x00000008000c7202 */ /* 0x000fe20000000f00 */
[----:B------:R-:W-:Y:S01]  /*09c0*/  IMAD R0, R5, UR6, RZ ;  /* 0x0000000605007c24 */ /* 0x000fe2000f8e02ff */
[----:B------:R-:W-:-:S03]  /*09d0*/  ULDC.64 UR4, c[0x0][0x280] ;  /* 0x0000a00000047ab9 */ /* 0x000fc60000000a00 */
[----:B------:R-:W-:-:S04]  /*09e0*/  IMAD.WIDE.U32 R2, R7, UR6, R12 ;  /* 0x0000000607027c25 */ /* 0x000fc8000f8e000c */
[----:B------:R-:W-:Y:S01]  /*09f0*/  IMAD R0, R7, UR7, R0 ;  /* 0x0000000707007c24 */ /* 0x000fe2000f8e0200 */
[----:B------:R-:W-:-:S04]  /*0a00*/  LEA R10, P0, R2, UR4, 0x1 ;  /* 0x00000004020a7c11 */ /* 0x000fc8000f8008ff */
[----:B------:R-:W-:-:S04]  /*0a10*/  IADD3 R0, R3, R0, RZ ;  /* 0x0000000003007210 */ /* 0x000fc80007ffe0ff */
[----:B------:R-:W-:-:S05]  /*0a20*/  LEA.HI.X R11, R2, UR5, R0, 0x1, P0 ;  /* 0x00000005020b7c11 */ /* 0x000fca00080f0c00 */
[----:B------:R1:W-:Y:S04]  /*0a30*/  STG.E.128 desc[UR14][R10.64], RZ ;  /* 0x000000ff0a007986 */ /* 0x0003e8000c101d0e */
[----:B------:R1:W-:Y:S04]  /*0a40*/  STG.E.128 desc[UR14][R10.64+0x80], RZ ;  /* 0x000080ff0a007986 */ /* 0x0003e8000c101d0e */
[----:B------:R1:W-:Y:S02]  /*0a50*/  STG.E.128 desc[UR14][R10.64+0x100], RZ ;  /* 0x000100ff0a007986 */ /* 0x0003e4000c101d0e */
.L_x_5614:
[----:B------:R-:W-:Y:S05]  /*0a60*/  BSYNC B0 ;  /* 0x0000000000007941 */ /* 0x000fea0003800000 */
.L_x_5613:
[----:B------:R-:W-:Y:S01]  /*0a70*/  BSSY B0, `(.L_x_5615) ;  /* 0x0000012000007945 */ /* 0x000fe20003800000 */
[C---:B------:R-:W-:Y:S02]  /*0a80*/  IADD3 R4, P0, R7.reuse, UR16, RZ ;  /* 0x0000001007047c10 */ /* 0x040fe4000ff1e0ff */
[----:B------:R-:W-:Y:S01]  /*0a90*/  IADD3 R6, R7, 0x30, RZ ;  /* 0x0000003007067810 */ /* 0x000fe20007ffe0ff */
[----:B------:R-:W-:Y:S05]  /*0aa0*/  @P2 BRA `(.L_x_5616) ;  /* 0x0000000000382947 */ /* 0x000fea0003800000 */
[----:B------:R-:W-:Y:S01]  /*0ab0*/  IADD3 R3, P2, R7, 0x10, RZ ;  /* 0x0000001007037810 */ /* 0x000fe20007f5e0ff */
[----:B-1----:R-:W-:Y:S01]  /*0ac0*/  IMAD.MOV.U32 R10, RZ, RZ, R8 ;  /* 0x000000ffff0a7224 */ /* 0x002fe200078e0008 */
[----:B------:R-:W-:Y:S01]  /*0ad0*/  MOV R11, R13 ;  /* 0x0000000d000b7202 */ /* 0x000fe20000000f00 */
[----:B------:R-:W-:Y:S02]  /*0ae0*/  ULDC.64 UR4, c[0x0][0x280] ;  /* 0x0000a00000047ab9 */ /* 0x000fe40000000a00 */
[----:B------:R-:W-:Y:S02]  /*0af0*/  IMAD.X R0, RZ, RZ, R5, P2 ;  /* 0x000000ffff007224 */ /* 0x000fe400010e0605 */
[----:B------:R-:W-:-:S04]  /*0b00*/  IMAD.WIDE.U32 R10, R3, UR6, R10 ;  /* 0x00000006030a7c25 */ /* 0x000fc8000f8e000a */
[----:B------:R-:W-:Y:S01]  /*0b10*/  IMAD R0, R0, UR6, RZ ;  /* 0x0000000600007c24 */ /* 0x000fe2000f8e02ff */
[----:B------:R-:W-:-:S03]  /*0b20*/  LEA R2, P2, R10, UR4, 0x1 ;  /* 0x000000040a027c11 */ /* 0x000fc6000f8408ff */
[----:B------:R-:W-:-:S05]  /*0b30*/  IMAD R0, R3, UR7, R0 ;  /* 0x0000000703007c24 */ /* 0x000fca000f8e0200 */
[----:B------:R-:W-:-:S04]  /*0b40*/  IADD3 R3, R11, R0, RZ ;  /* 0x000000000b037210 */ /* 0x000fc80007ffe0ff */
[----:B------:R-:W-:-:S05]  /*0b50*/  LEA.HI.X R3, R10, UR5, R3, 0x1, P2 ;  /* 0x000000050a037c11 */ /* 0x000fca00090f0c03 */
[----:B------:R2:W-:Y:S04]  /*0b60*/  STG.E.128 desc[UR14][R2.64], RZ ;  /* 0x000000ff02007986 */ /* 0x0005e8000c101d0e */
[----:B------:R2:W-:Y:S04]  /*0b70*/  STG.E.128 desc[UR14][R2.64+0x80], RZ ;  /* 0x000080ff02007986 */ /* 0x0005e8000c101d0e */
[----:B------:R2:W-:Y:S02]  /*0b80*/  STG.E.128 desc[UR14][R2.64+0x100], RZ ;  /* 0x000100ff02007986 */ /* 0x0005e4000c101d0e */
.L_x_5616:
[----:B------:R-:W-:Y:S05]  /*0b90*/  BSYNC B0 ;  /* 0x0000000000007941 */ /* 0x000fea0003800000 */
.L_x_5615:
[----:B------:R-:W-:Y:S01]  /*0ba0*/  BSSY B0, `(.L_x_5617) ;  /* 0x0000012000007945 */ /* 0x000fe20003800000 */
[----:B------:R-:W-:Y:S02]  /*0bb0*/  ISETP.GE.AND P2, PT, R6, UR18, PT ;  /* 0x0000001206007c0c */ /* 0x000fe4000bf46270 */
[----:B------:R-:W-:Y:S01]  /*0bc0*/  MOV R0, UR16 ;  /* 0x0000001000007c02 */ /* 0x000fe20008000f00 */
[----:B------:R-:W-:Y:S05]  /*0bd0*/  @P1 BRA `(.L_x_5618) ;  /* 0x0000000000381947 */ /* 0x000fea0003800000 */
[----:B--2---:R-:W-:Y:S01]  /*0be0*/  IADD3 R3, P1, R7, 0x20, RZ ;  /* 0x0000002007037810 */ /* 0x004fe20007f3e0ff */
        /* <DEDUP_REMOVED lines=13> */
.L_x_5618:
[----:B------:R-:W-:Y:S05]  /*0cc0*/  BSYNC B0 ;  /* 0x0000000000007941 */ /* 0x000fea0003800000 */
.L_x_5617:
[----:B------:R-:W-:Y:S04]  /*0cd0*/  BSSY B0, `(.L_x_5619) ;  /* 0x000000f000007945 */ /* 0x000fe80003800000 */
[----:B------:R-:W-:Y:S05]  /*0ce0*/  @P2 BRA `(.L_x_5620) ;  /* 0x0000000000342947 */ /* 0x000fea0003800000 */
[----:B------:R-:W-:Y:S01]  /*0cf0*/  IADD3 R7, P1, R7, 0x30, RZ ;  /* 0x0000003007077810 */ /* 0x000fe20007f3e0ff */
[----:B------:R-:W-:Y:S01]  /*0d00*/  ULDC.64 UR4, c[0x0][0x280] ;  /* 0x0000a00000047ab9 */ /* 0x000fe20000000a00 */
[----:B------:R-:W-:Y:S02]  /*0d10*/  MOV R9, R13 ;  /* 0x0000000d00097202 */ /* 0x000fe40000000f00 */
[----:B--2---:R-:W-:Y:S01]  /*0d20*/  IADD3.X R2, RZ, R5, RZ, P1, !PT ;  /* 0x00000005ff027210 */ /* 0x004fe20000ffe4ff */
[----:B------:R-:W-:-:S04]  /*0d30*/  IMAD.WIDE.U32 R8, R7, UR6, R8 ;  /* 0x0000000607087c25 */ /* 0x000fc8000f8e0008 */
[----:B------:R-:W-:-:S04]  /*0d40*/  IMAD R2, R2, UR6, RZ ;  /* 0x0000000602027c24 */ /* 0x000fc8000f8e02ff */
[----:B------:R-:W-:Y:S01]  /*0d50*/  IMAD R7, R7, UR7, R2 ;  /* 0x0000000707077c24 */ /* 0x000fe2000f8e0202 */
[----:B------:R-:W-:-:S04]  /*0d60*/  LEA R2, P1, R8, UR4, 0x1 ;  /* 0x0000000408027c11 */ /* 0x000fc8000f8208ff */
[----:B------:R-:W-:-:S04]  /*0d70*/  IADD3 R7, R9, R7, RZ ;  /* 0x0000000709077210 */ /* 0x000fc80007ffe0ff */
[----:B------:R-:W-:-:S05]  /*0d80*/  LEA.HI.X R3, R8, UR5, R7, 0x1, P1 ;  /* 0x0000000508037c11 */ /* 0x000fca00088f0c07 */
[----:B------:R4:W-:Y:S04]  /*0d90*/  STG.E.128 desc[UR14][R2.64], RZ ;  /* 0x000000ff02007986 */ /* 0x0009e8000c101d0e */
[----:B------:R4:W-:Y:S04]  /*0da0*/  STG.E.128 desc[UR14][R2.64+0x80], RZ ;  /* 0x000080ff02007986 */ /* 0x0009e8000c101d0e */
[----:B------:R4:W-:Y:S02]  /*0db0*/  STG.E.128 desc[UR14][R2.64+0x100], RZ ;  /* 0x000100ff02007986 */ /* 0x0009e4000c101d0e */
.L_x_5620:
[----:B------:R-:W-:Y:S05]  /*0dc0*/  BSYNC B0 ;  /* 0x0000000000007941 */ /* 0x000fea0003800000 */
.L_x_5619:
[----:B------:R-:W-:Y:S01]  /*0dd0*/  ISETP.GE.OR P6, PT, R6, UR18, P6 ;  /* 0x0000001206007c0c */ /* 0x000fe2000b7c6670 */
[----:B------:R-:W-:Y:S01]  /*0de0*/  ULDC.64 UR4, c[0x0][0x2b0] ;  /* 0x0000ac0000047ab9 */ /* 0x000fe20000000a00 */
[----:B------:R-:W-:Y:S01]  /*0df0*/  LEA.HI.X.SX32 R5, R0, R5, 0x1, P0 ;  /* 0x0000000500057211 */ /* 0x000fe200000f0eff */
[----:B--2-4-:R-:W-:Y:S01]  /*0e00*/  @!P5 IMAD.MOV.U32 R3, RZ, RZ, 0x7f800000 ;  /* 0x7f800000ff03d424 */ /* 0x014fe200078e00ff */
[C---:B------:R-:W-:Y:S01]  /*0e10*/  LEA R8, P0, R4.reuse, UR4, 0x2 ;  /* 0x0000000404087c11 */ /* 0x040fe2000f8010ff */
[----:B------:R-:W-:Y:S02]  /*0e20*/  @!P4 IMAD.MOV.U32 R2, RZ, RZ, 0x7f800000 ;  /* 0x7f800000ff02c424 */ /* 0x000fe400078e00ff */
[----:B------:R-:W-:Y:S01]  /*0e30*/  @!P3 IMAD.MOV.U32 R0, RZ, RZ, 0x7f800000 ;  /* 0x7f800000ff00b424 */ /* 0x000fe200078e00ff */
[----:B------:R-:W-:-:S05]  /*0e40*/  LEA.HI.X R9, R4, UR5, R5, 0x2, P0 ;  /* 0x0000000504097c11 */ /* 0x000fca00080f1405 */
[----:B------:R2:W-:Y:S04]  /*0e50*/  @!P5 STG.E desc[UR14][R8.64], R3 ;  /* 0x000000030800d986 */ /* 0x0005e8000c10190e */
[----:B------:R2:W-:Y:S04]  /*0e60*/  @!P4 STG.E desc[UR14][R8.64+0x40], R2 ;  /* 0x000040020800c986 */ /* 0x0005e8000c10190e */
[----:B------:R2:W-:Y:S01]  /*0e70*/  @!P3 STG.E desc[UR14][R8.64+0x80], R0 ;  /* 0x000080000800b986 */ /* 0x0005e2000c10190e */
[----:B------:R-:W-:Y:S05]  /*0e80*/  @P6 EXIT ;  /* 0x000000000000694d */ /* 0x000fea0003800000 */
[----:B--2---:R-:W-:-:S05]  /*0e90*/  MOV R3, 0x7f800000 ;  /* 0x7f80000000037802 */ /* 0x004fca0000000f00 */
[----:B------:R-:W-:Y:S01]  /*0ea0*/  STG.E desc[UR14][R8.64+0xc0], R3 ;  /* 0x0000c00308007986 */ /* 0x000fe2000c10190e */
[----:B------:R-:W-:Y:S05]  /*0eb0*/  EXIT ;  /* 0x000000000000794d */ /* 0x000fea0003800000 */
.L_x_5612:
        /* <DEDUP_REMOVED lines=8> */
[----:B------:R-:W-:-:S04]  /*0f40*/  ULDC.64 UR4, c[0x0][0x370] ;  /* 0x0000dc0000047ab9 */ /* 0x000fc80000000a00 */
[----:B------:R-:W2:Y:S01]  /*0f50*/  @P0 LDG.E R2, desc[UR14][R2.64] ;  /* 0x0000000e02020981 */ /* 0x000ea2000c1e1900 */
[----:B------:R-:W-:Y:S01]  /*0f60*/  ISETP.NE.U32.AND P1, PT, RZ, UR4, PT ;  /* 0x00000004ff007c0c */ /* 0x000fe2000bf25070 */
[----:B------:R-:W-:Y:S01]  /*0f70*/  UMOV UR8, UR19 ;  /* 0x0000001300087c82 */ /* 0x000fe20008000000 */
[----:B------:R-:W-:Y:S02]  /*0f80*/  PLOP3.LUT P3, PT, PT, PT, PT, 0x8, 0x0 ;  /* 0x000000000000781c */ /* 0x000fe40003f6e170 */
[----:B------:R-:W-:Y:S02]  /*0f90*/  CS2R R200, SRZ ;  /* 0x0000000000c87805 */ /* 0x000fe4000001ff00 */
[----:B------:R-:W-:Y:S02]  /*0fa0*/  ISETP.NE.AND.EX P1, PT, RZ, UR5, PT, P1 ;  /* 0x00000005ff007c0c */ /* 0x000fe4000bf25310 */
[----:B--2---:R-:W-:-:S11]  /*0fb0*/  @P0 R2UR UR8, R2 ;  /* 0x00000000020802ca */ /* 0x004fd600000e0000 */
[----:B------:R-:W-:Y:S05]  /*0fc0*/  @!P1 BRA `(.L_x_5621) ;  /* 0x00000000002c9947 */ /* 0x000fea0003800000 */
[----:B------:R-:W1:Y:S01]  /*0fd0*/  LDC.64 R2, c[0x0][0x378] ;  /* 0x0000de00ff027b82 */ /* 0x000e620000000a00 */
[----:B------:R-:W-:-:S06]  /*0fe0*/  USHF.R.S32.HI UR6, URZ, 0x1f, UR19 ;  /* 0x0000001f3f067899 */ /* 0x000fcc0008011413 */
[C---:B-1----:R-:W-:Y:S02]  /*0ff0*/  IMAD R0, R2.reuse, UR6, RZ ;  /* 0x0000000602007c24 */ /* 0x042fe4000f8e02ff */
[----:B------:R-:W-:-:S04]  /*1000*/  IMAD.WIDE.U32 R4, R2, UR19, RZ ;  /* 0x0000001302047c25 */ /* 0x000fc8000f8e00ff */
[----:B------:R-:W-:Y:S01]  /*1010*/  IMAD R3, R3, UR19, R0 ;  /* 0x0000001303037c24 */ /* 0x000fe2000f8e0200 */
[----:B------:R-:W-:-:S03]  /*1020*/  LEA R200, P0, R4, UR4, 0x2 ;  /* 0x0000000404c87c11 */ /* 0x000fc6000f8010ff */
[----:B------:R-:W-:Y:S01]  /*1030*/  IMAD.IADD R3, R5, 0x1, R3 ;  /* 0x0000000105037824 */ /* 0x000fe200078e0203 */
[----:B------:R-:W-:-:S04]  /*1040*/  ISETP.NE.U32.AND P3, PT, R200, RZ, PT ;  /* 0x000000ffc800720c */ /* 0x000fc80003f65070 */
[----:B------:R-:W-:-:S04]  /*1050*/  SHF.L.U64.HI R3, R4, 0x2, R3 ;  /* 0x0000000204037819 */ /* 0x000fc80000010203 */
[----:B------:R-:W-:-:S04]  /*1060*/  IADD3.X R201, R3, UR5, RZ, P0, !PT ;  /* 0x0000000503c97c10 */ /* 0x000fc800087fe4ff */
[----:B------:R-:W-:-:S13]  /*1070*/  ISETP.NE.AND.EX P3, PT, R201, RZ, PT, P3 ;  /* 0x000000ffc900720c */ /* 0x000fda0003f65330 */
.L_x_5621:
[----:B------:R-:W-:Y:S05]  /*1080*/  @!P3 BRA `(.L_x_5622) ;  /* 0x000000040054b947 */ /* 0x000fea0003800000 */
[----:B------:R-:W1:Y:S01]  /*1090*/  LDC R6, c[0x0][0x380] ;  /* 0x0000e000ff067b82 */ /* 0x000e620000000800 */
[----:B------:R-:W-:Y:S01]  /*10a0*/  LEA R11, R145, 0xffffffc0, 0x6 ;  /* 0xffffffc0910b7811 */ /* 0x000fe200078e30ff */
[----:B------:R-:W-:Y:S01]  /*10b0*/  IMAD.MOV.U32 R8, RZ, RZ, RZ ;  /* 0x000000ffff087224 */ /* 0x000fe200078e00ff */
[----:B------:R-:W-:Y:S02]  /*10c0*/  ULDC.64 UR4, c[0x0][0x230] ;  /* 0x00008c0000047ab9 */ /* 0x000fe40000000a00 */
[----:B------:R-:W-:Y:S02]  /*10d0*/  IABS R0, R11 ;  /* 0x0000000b00007213 */ /* 0x000fe40000000000 */
[----:B-1----:R-:W-:-:S04]  /*10e0*/  IABS R3, R6 ;  /* 0x0000000600037213 */ /* 0x002fc80000000000 */
[----:B------:R-:W1:Y:S08]  /*10f0*/  I2F.RP R7, R3 ;  /* 0x0000000300077306 */ /* 0x000e700000209400 */
[----:B-1----:R-:W1:Y:S02]  /*1100*/  MUFU.RCP R4, R7 ;  /* 0x0000000700047308 */ /* 0x002e640000001000 */
[----:B-1----:R-:W-:-:S06]  /*1110*/  VIADD R4, R4, 0xffffffe ;  /* 0x0ffffffe04047836 */ /* 0x002fcc0000000000 */
[----:B------:R-:W1:Y:S02]  /*1120*/  F2I.FTZ.U32.TRUNC.NTZ R5, R4 ;  /* 0x0000000400057305 */ /* 0x000e64000021f000 */
[----:B-1----:R-:W-:Y:S01]  /*1130*/  IMAD.MOV R2, RZ, RZ, -R5 ;  /* 0x000000ffff027224 */ /* 0x002fe200078e0a05 */
        /* <DEDUP_REMOVED lines=14> */
[----:B------:R-:W1:Y:S05]  /*1220*/  LDC R0, c[0x0][0x278] ;  /* 0x00009e00ff007b82 */ /* 0x000e6a0000000800 */
[----:B------:R-:W-:-:S06]  /*1230*/  @P2 VIADD R7, R7, 0x1 ;  /* 0x0000000107072836 */ /* 0x000fcc0000000000 */
[----:B------:R-:W-:Y:S02]  /*1240*/  @!P0 IADD3 R7, -R7, RZ, RZ ;  /* 0x000000ff07078210 */ /* 0x000fe40007ffe1ff */
[----:B------:R-:W-:-:S05]  /*1250*/  @!P1 LOP3.LUT R7, RZ, R6, RZ, 0x33, !PT ;  /* 0x00000006ff079212 */ /* 0x000fca00078e33ff */
[----:B------:R-:W-:-:S05]  /*1260*/  IMAD.WIDE R14, R7, 0x4, R200 ;  /* 0x00000004070e7825 */ /* 0x000fca00078e02c8 */
[----:B------:R-:W2:Y:S01]  /*1270*/  LDG.E R3, desc[UR14][R14.64] ;  /* 0x0000000e0e037981 */ /* 0x000ea2000c1e1900 */
[----:B-1----:R-:W-:Y:S01]  /*1280*/  IABS R5, R0 ;  /* 0x0000000000057213 */ /* 0x002fe20000000000 */
[----:B------:R-:W-:Y:S01]  /*1290*/  IMAD.MOV R7, RZ, RZ, -R7 ;  /* 0x000000ffff077224 */ /* 0x000fe200078e0a07 */
[----:B------:R-:W1:Y:S02]  /*12a0*/  S2R R2, SR_CTAID.Z ;  /* 0x0000000000027919 */ /* 0x000e640000002700 */
[----:B------:R-:W3:Y:S01]  /*12b0*/  I2F.RP R12, R5 ;  /* 0x00000005000c7306 */ /* 0x000ee20000209400 */
[----:B------:R-:W-:-:S05]  /*12c0*/  IMAD R11, R6, R7, R11 ;  /* 0x00000007060b7224 */ /* 0x000fca00078e020b */
[----:B------:R-:W-:Y:S02]  /*12d0*/  SHF.R.S32.HI R35, RZ, 0x1f, R11 ;  /* 0x0000001fff237819 */ /* 0x000fe4000001140b */
[----:B---3--:R-:W3:Y:S01]  /*12e0*/  MUFU.RCP R10, R12 ;  /* 0x0000000c000a7308 */ /* 0x008ee20000001000 */
[----:B-1----:R-:W-:Y:S01]  /*12f0*/  IABS R2, R2 ;  /* 0x0000000200027213 */ /* 0x002fe20000000000 */
[----:B---3--:R-:W-:-:S06]  /*1300*/  VIADD R10, R10, 0xffffffe ;  /* 0x0ffffffe0a0a7836 */ /* 0x008fcc0000000000 */
[----:B------:R-:W1:Y:S02]  /*1310*/  F2I.FTZ.U32.TRUNC.NTZ R9, R10 ;  /* 0x0000000a00097305 */ /* 0x000e64000021f000 */
[----:B-1----:R-:W-:-:S05]  /*1320*/  IADD3 R4, RZ, -R9, RZ ;  /* 0x80000009ff047210 */ /* 0x002fca0007ffe0ff */
[----:B------:R-:W-:-:S04]  /*1330*/  IMAD R4, R4, R5, RZ ;  /* 0x0000000504047224 */ /* 0x000fc800078e02ff */
[----:B------:R-:W-:Y:S01]  /*1340*/  IMAD.HI.U32 R9, R9, R4, R8 ;  /* 0x0000000409097227 */ /* 0x000fe200078e0008 */
[----:B------:R-:W-:-:S05]  /*1350*/  MOV R8, R2 ;  /* 0x0000000200087202 */ /* 0x000fca0000000f00 */
[----:B------:R-:W-:-:S04]  /*1360*/  IMAD.HI.U32 R2, R9, R8, RZ ;  /* 0x0000000809027227 */ /* 0x000fc800078e00ff */
[----:B------:R-:W-:-:S04]  /*1370*/  IMAD.MOV R4, RZ, RZ, -R2 ;  /* 0x000000ffff047224 */ /* 0x000fc800078e0a02 */
[----:B------:R-:W-:-:S05]  /*1380*/  IMAD R4, R5, R4, R8 ;  /* 0x0000000405047224 */ /* 0x000fca00078e0208 */
[----:B------:R-:W-:-:S13]  /*1390*/  ISETP.GT.U32.AND P1, PT, R5, R4, PT ;  /* 0x000000040500720c */ /* 0x000fda0003f24070 */
[-C--:B------:R-:W-:Y:S02]  /*13a0*/  @!P1 IADD3 R4, R4, -R5.reuse, RZ ;  /* 0x8000000504049210 */ /* 0x080fe40007ffe0ff */
[----:B------:R-:W-:Y:S02]  /*13b0*/  @!P1 IADD3 R2, R2, 0x1, RZ ;  /* 0x0000000102029810 */ /* 0x000fe40007ffe0ff */
[----:B------:R-:W-:Y:S02]  /*13c0*/  ISETP.GE.U32.AND P2, PT, R4, R5, PT ;  /* 0x000000050400720c */ /* 0x000fe40003f46070 */
[----:B------:R-:W-:-:S11]  /*13d0*/  ISETP.NE.AND P1, PT, R0, RZ, PT ;  /* 0x000000ff0000720c */ /* 0x000fd60003f25270 */
[----:B------:R-:W-:Y:S01]  /*13e0*/  @P2 VIADD R2, R2, 0x1 ;  /* 0x0000000102022836 */ /* 0x000fe20000000000 */
[----:B--2---:R-:W-:Y:S02]  /*13f0*/  R2UR UR22, R3 ;  /* 0x00000000031672ca */ /* 0x004fe400000e0000 */
[----:B------:R-:W-:-:S04]  /*1400*/  LOP3.LUT R3, R0, UR20, RZ, 0x3c, !PT ;  /* 0x0000001400037c12 */ /* 0x000fc8000f8e3cff */
[----:B------:R-:W-:-:S07]  /*1410*/  ISETP.GE.AND P0, PT, R3, RZ, PT ;  /* 0x000000ff0300720c */ /* 0x000fce0003f06270 */
[----:B------:R-:W-:Y:S02]  /*1420*/  USHF.R.S32.HI UR21, URZ, 0x1f, UR22 ;  /* 0x0000001f3f157899 */ /* 0x000fe40008011416 */
[----:B------:R-:W-:Y:S02]  /*1430*/  UIMAD.WIDE.U32 UR8, UR22, UR4, URZ ;  /* 0x00000004160872a5 */ /* 0x000fe4000f8e003f */
[----:B------:R-:W-:Y:S02]  /*1440*/  UIMAD UR6, UR21, UR4, URZ ;  /* 0x00000004150672a4 */ /* 0x000fe4000f8e023f */
[----:B------:R-:W-:Y:S02]  /*1450*/  @!P0 IADD3 R2, -R2, RZ, RZ ;  /* 0x000000ff02028210 */ /* 0x000fe40007ffe1ff */
[----:B------:R-:W-:Y:S01]  /*1460*/  UIMAD UR4, UR22, UR5, UR6 ;  /* 0x00000005160472a4 */ /* 0x000fe2000f8e0206 */
[----:B------:R-:W-:Y:S01]  /*1470*/  MOV R7, UR9 ;  /* 0x0000000900077c02 */ /* 0x000fe20008000f00 */
[----:B------:R-:W-:Y:S01]  /*1480*/  IMAD.U32 R6, RZ, RZ, UR8 ;  /* 0x00000008ff067e24 */ /* 0x000fe2000f8e00ff */
[----:B------:R-:W-:Y:S01]  /*1490*/  ULDC.64 UR6, c[0x0][0x248] ;  /* 0x0000920000067ab9 */ /* 0x000fe20000000a00 */
[----:B------:R-:W-:Y:S01]  /*14a0*/  UIADD3 UR4, UR9, UR4, URZ ;  /* 0x0000000409047290 */ /* 0x000fe2000fffe03f */
[----:B------:R-:W-:Y:S01]  /*14b0*/  IMAD R4, R35, UR6, RZ ;  /* 0x0000000623047c24 */ /* 0x000fe2000f8e02ff */
[----:B------:R-:W-:Y:S01]  /*14c0*/  @!P1 LOP3.LUT R2, RZ, R0, RZ, 0x33, !PT ;  /* 0x00000000ff029212 */ /* 0x000fe200078e33ff */
[----:B------:R-:W-:-:S02]  /*14d0*/  ULDC.64 UR8, c[0x0][0x260] ;  /* 0x0000980000087ab9 */ /* 0x000fc40000000a00 */
[C---:B------:R-:W-:Y:S01]  /*14e0*/  IMAD R0, R11.reuse, UR7, R4 ;  /* 0x000000070b007c24 */ /* 0x040fe2000f8e0204 */
[----:B------:R-:W-:Y:S01]  /*14f0*/  SHF.R.S32.HI R19, RZ, 0x1f, R2 ;  /* 0x0000001fff137819 */ /* 0x000fe20000011402 */
[----:B------:R-:W-:Y:S01]  /*1500*/  IMAD.U32 R7, RZ, RZ, UR4 ;  /* 0x00000004ff077e24 */ /* 0x000fe2000f8e00ff */
[----:B------:R-:W-:Y:S01]  /*1510*/  ULDC.64 UR4, c[0x0][0x238] ;  /* 0x00008e0000047ab9 */ /* 0x000fe20000000a00 */
[----:B------:R-:W-:Y:S01]  /*1520*/  MOV R18, R2 ;  /* 0x0000000200127202 */ /* 0x000fe20000000f00 */
[----:B------:R-:W-:Y:S01]  /*1530*/  UIMAD UR21, UR21, UR4, URZ ;  /* 0x00000004151572a4 */ /* 0x000fe2000f8e023f */
[----:B------:R-:W-:Y:S01]  /*1540*/  IMAD.WIDE.U32 R4, R11, UR6, R6 ;  /* 0x000000060b047c25 */ /* 0x000fe2000f8e0006 */
[----:B------:R-:W-:Y:S02]  /*1550*/  UIMAD.WIDE.U32 UR24, UR22, UR4, URZ ;  /* 0x00000004161872a5 */ /* 0x000fe4000f8e003f */
[----:B------:R-:W-:Y:S01]  /*1560*/  UIMAD UR5, UR22, UR5, UR21 ;  /* 0x00000005160572a4 */ /* 0x000fe2000f8e0215 */
[----:B------:R-:W-:Y:S01]  /*1570*/  IMAD R3, R19, UR8, RZ ;  /* 0x0000000813037c24 */ /* 0x000fe2000f8e02ff */
[----:B------:R-:W-:-:S02]  /*1580*/  IADD3 R5, R5, R0, RZ ;  /* 0x0000000005057210 */ /* 0x000fc40007ffe0ff */
[----:B------:R-:W-:Y:S01]  /*1590*/  UIADD3 UR22, UR25, UR5, URZ ;  /* 0x0000000519167290 */ /* 0x000fe2000fffe03f */
[C---:B------:R-:W-:Y:S02]  /*15a0*/  IMAD R3, R2.reuse, UR9, R3 ;  /* 0x0000000902037c24 */ /* 0x040fe4000f8e0203 */
[----:B------:R-:W-:-:S04]  /*15b0*/  IMAD.WIDE.U32 R26, R2, UR8, R4 ;  /* 0x00000008021a7c25 */ /* 0x000fc8000f8e0004 */
[----:B------:R-:W-:Y:S01]  /*15c0*/  IMAD.IADD R33, R27, 0x1, R3 ;  /* 0x000000011b217824 */ /* 0x000fe200078e0203 */
[----:B------:R-:W-:Y:S06]  /*15d0*/  BRA `(.L_x_5623) ;  /* 0x0000000400347947 */ /* 0x000fec0003800000 */
.L_x_5622:
[----:B------:R-:W1:Y:S01]  /*15e0*/  LDC R0, c[0x0][0x278] ;  /* 0x00009e00ff007b82 */ /* 0x000e620000000800 */
[----:B------:R-:W2:Y:S01]  /*15f0*/  S2R R2, SR_CTAID.Z ;  /* 0x0000000000027919 */ /* 0x000ea20000002700 */
[----:B------:R-:W-:Y:S01]  /*1600*/  UISETP.NE.AND UP0, UPT, UR21, -0x1, UPT ;  /* 0xffffffff1500788c */ /* 0x000fe2000bf05270 */
[----:B------:R-:W-:-:S04]  /*1610*/  LEA R11, R145, 0xffffffc0, 0x6 ;  /* 0xffffffc0910b7811 */ /* 0x000fc800078e30ff */
[----:B------:R-:W-:Y:S02]  /*1620*/  SHF.R.S32.HI R35, RZ, 0x1f, R11 ;  /* 0x0000001fff237819 */ /* 0x000fe4000001140b */
[----:B------:R-:W-:-:S04]  /*1630*/  PLOP3.LUT P0, PT, PT, PT, UP0, 0x80, 0x0 ;  /* 0x000000000000781c */ /* 0x000fc80003f0f008 */
[----:B------:R-:W-:Y:S01]  /*1640*/  @UP0 UIADD3 UR4, UR9, UR21, URZ ;  /* 0x0000001509040290 */ /* 0x000fe2000fffe03f */
[----:B------:R-:W-:-:S03]  /*1650*/  @UP0 ULDC.64 UR6, c[0x0][0x248] ;  /* 0x0000920000060ab9 */ /* 0x000fc60000000a00 */
[----:B------:R-:W-:Y:S02]  /*1660*/  @UP0 UIMAD.WIDE.U32 UR22, UR4, UR6, URZ ;  /* 0x00000006041602a5 */ /* 0x000fe4000f8e003f */
[----:B------:R-:W-:-:S04]  /*1670*/  @UP0 UIMAD UR4, UR4, UR7, URZ ;  /* 0x00000007040402a4 */ /* 0x000fc8000f8e023f */
[----:B------:R-:W-:Y:S01]  /*1680*/  @UP0 UIADD3 UR4, UR23, UR4, URZ ;  /* 0x0000000417040290 */ /* 0x000fe2000fffe03f */
[----:B-1----:R-:W-:-:S04]  /*1690*/  IABS R4, R0 ;  /* 0x0000000000047213 */ /* 0x002fc80000000000 */
[----:B------:R-:W1:Y:S01]  /*16a0*/  I2F.RP R5, R4 ;  /* 0x0000000400057306 */ /* 0x000e620000209400 */
[----:B--2---:R-:W-:-:S07]  /*16b0*/  IABS R2, R2 ;  /* 0x0000000200027213 */ /* 0x004fce0000000000 */
[----:B-1----:R-:W1:Y:S02]  /*16c0*/  MUFU.RCP R6, R5 ;  /* 0x0000000500067308 */ /* 0x002e640000001000 */
[----:B-1----:R-:W-:-:S06]  /*16d0*/  VIADD R6, R6, 0xffffffe ;  /* 0x0ffffffe06067836 */ /* 0x002fcc0000000000 */
[----:B------:R-:W1:Y:S02]  /*16e0*/  F2I.FTZ.U32.TRUNC.NTZ R7, R6 ;  /* 0x0000000600077305 */ /* 0x000e64000021f000 */
[----:B-1----:R-:W-:Y:S02]  /*16f0*/  IMAD.MOV R3, RZ, RZ, -R7 ;  /* 0x000000ffff037224 */ /* 0x002fe400078e0a07 */
[----:B------:R-:W-:Y:S02]  /*1700*/  IMAD.MOV.U32 R6, RZ, RZ, RZ ;  /* 0x000000ffff067224 */ /* 0x000fe400078e00ff */
[----:B------:R-:W-:-:S04]  /*1710*/  IMAD R3, R3, R4, RZ ;  /* 0x0000000403037224 */ /* 0x000fc800078e02ff */
[----:B------:R-:W-:-:S06]  /*1720*/  IMAD.HI.U32 R3, R7, R3, R6 ;  /* 0x0000000307037227 */ /* 0x000fcc00078e0006 */
[----:B------:R-:W-:-:S05]  /*1730*/  IMAD.HI.U32 R18, R3, R2, RZ ;  /* 0x0000000203127227 */ /* 0x000fca00078e00ff */
[----:B------:R-:W-:-:S05]  /*1740*/  IADD3 R5, -R18, RZ, RZ ;  /* 0x000000ff12057210 */ /* 0x000fca0007ffe1ff */
[C---:B------:R-:W-:Y:S02]  /*1750*/  IMAD R5, R4.reuse, R5, R2 ;  /* 0x0000000504057224 */ /* 0x040fe400078e0202 */
[----:B------:R-:W1:Y:S03]  /*1760*/  LDC.64 R2, c[0x0][0x260] ;  /* 0x00009800ff027b82 */ /* 0x000e660000000a00 */
[----:B------:R-:W-:-:S13]  /*1770*/  ISETP.GT.U32.AND P1, PT, R4, R5, PT ;  /* 0x000000050400720c */ /* 0x000fda0003f24070 */
[----:B------:R-:W-:Y:S02]  /*1780*/  @!P1 IMAD.IADD R5, R5, 0x1, -R4 ;  /* 0x0000000105059824 */ /* 0x000fe400078e0a04 */
[----:B------:R-:W-:Y:S01]  /*1790*/  @!P1 VIADD R18, R18, 0x1 ;  /* 0x0000000112129836 */ /* 0x000fe20000000000 */
[C---:B------:R-:W-:Y:S02]  /*17a0*/  ISETP.NE.AND P1, PT, R0.reuse, RZ, PT ;  /* 0x000000ff0000720c */ /* 0x040fe40003f25270 */
[----:B------:R-:W-:Y:S02]  /*17b0*/  ISETP.GE.U32.AND P4, PT, R5, R4, PT ;  /* 0x000000040500720c */ /* 0x000fe40003f86070 */
[----:B------:R-:W-:-:S04]  /*17c0*/  LOP3.LUT R4, R0, UR20, RZ, 0x3c, !PT ;  /* 0x0000001400047c12 */ /* 0x000fc8000f8e3cff */
[----:B------:R-:W-:-:S07]  /*17d0*/  ISETP.GE.AND P2, PT, R4, RZ, PT ;  /* 0x000000ff0400720c */ /* 0x000fce0003f46270 */
        /* <DEDUP_REMOVED lines=8> */
[----:B------:R-:W-:-:S03]  /*1860*/  ULDC.64 UR4, c[0x0][0x230] ;  /* 0x00008c0000047ab9 */ /* 0x000fc60000000a00 */
[----:B------:R-:W-:Y:S02]  /*1870*/  UIADD3 UR25, UR25, UR22, URZ ;  /* 0x0000001619197290 */ /* 0x000fe4000fffe03f */
[----:B------:R-:W-:Y:S02]  /*1880*/  UIMAD UR23, UR23, UR4, URZ ;  /* 0x00000004171772a4 */ /* 0x000fe4000f8e023f */
[----:B------:R-:W-:Y:S02]  /*1890*/  UIMAD.WIDE.U32 UR24, UR8, UR4, UR24 ;  /* 0x00000004081872a5 */ /* 0x000fe4000f8e0018 */
[----:B------:R-:W-:-:S04]  /*18a0*/  UIMAD UR5, UR8, UR5, UR23 ;  /* 0x00000005080572a4 */ /* 0x000fc8000f8e0217 */
[----:B------:R-:W-:Y:S01]  /*18b0*/  UIADD3 UR4, UR25, UR5, URZ ;  /* 0x0000000519047290 */ /* 0x000fe2000fffe03f */
[----:B------:R-:W-:-:S11]  /*18c0*/  UMOV UR22, UR24 ;  /* 0x0000001800167c82 */ /* 0x000fd60008000000 */
.L_x_5624:
[----:B------:R-:W-:Y:S01]  /*18d0*/  MOV R6, UR22 ;  /* 0x0000001600067c02 */ /* 0x000fe20008000f00 */
[----:B------:R-:W-:Y:S01]  /*18e0*/  IMAD R4, R35, UR6, RZ ;  /* 0x0000000623047c24 */ /* 0x000fe2000f8e02ff */
[----:B------:R-:W-:Y:S01]  /*18f0*/  MOV R7, UR4 ;  /* 0x0000000400077c02 */ /* 0x000fe20008000f00 */
[----:B------:R-:W-:Y:S01]  /*1900*/  @UP0 UIADD3 UR21, UR9, UR21, URZ ;  /* 0x0000001509150290 */ /* 0x000fe2000fffe03f */
[----:B------:R-:W-:Y:S01]  /*1910*/  @!P2 IADD3 R18, -R18, RZ, RZ ;  /* 0x000000ff1212a210 */ /* 0x000fe20007ffe1ff */
[----:B------:R-:W-:Y:S01]  /*1920*/  @UP0 ULDC.64 UR4, c[0x0][0x250] ;  /* 0x0000940000040ab9 */ /* 0x000fe20000000a00 */
[----:B------:R-:W-:Y:S01]  /*1930*/  @!P1 LOP3.LUT R18, RZ, R0, RZ, 0x33, !PT ;  /* 0x00000000ff129212 */ /* 0x000fe200078e33ff */
[C---:B------:R-:W-:Y:S01]  /*1940*/  IMAD R0, R11.reuse, UR7, R4 ;  /* 0x000000070b007c24 */ /* 0x040fe2000f8e0204 */
[----:B------:R-:W-:Y:S01]  /*1950*/  @UP0 UIMAD.WIDE.U32 UR24, UR21, UR4, URZ ;  /* 0x00000004151802a5 */ /* 0x000fe2000f8e003f */
[----:B------:R-:W-:Y:S01]  /*1960*/  IMAD.WIDE.U32 R4, R11, UR6, R6 ;  /* 0x000000060b047c25 */ /* 0x000fe2000f8e0006 */
[----:B------:R-:W-:-:S02]  /*1970*/  SHF.R.S32.HI R19, RZ, 0x1f, R18 ;  /* 0x0000001fff137819 */ /* 0x000fc40000011412 */
[----:B------:R-:W-:Y:S02]  /*1980*/  @UP0 UIMAD UR22, UR21, UR5, UR25 ;  /* 0x00000005151602a4 */ /* 0x000fe4000f8e0219 */
[----:B------:R-:W-:Y:S01]  /*1990*/  IADD3 R5, R5, R0, RZ ;  /* 0x0000000005057210 */ /* 0x000fe20007ffe0ff */
[-C--:B-1----:R-:W-:Y:S02]  /*19a0*/  IMAD R0, R19, R2.reuse, RZ ;  /* 0x0000000213007224 */ /* 0x082fe400078e02ff */
[----:B------:R-:W-:-:S04]  /*19b0*/  IMAD.WIDE.U32 R26, R18, R2, R4 ;  /* 0x00000002121a7225 */ /* 0x000fc800078e0004 */
[----:B------:R-:W-:-:S05]  /*19c0*/  IMAD R0, R18, R3, R0 ;  /* 0x0000000312007224 */ /* 0x000fca00078e0200 */
[----:B------:R-:W-:Y:S01]  /*19d0*/  IADD3 R33, R27, R0, RZ ;  /* 0x000000001b217210 */ /* 0x000fe20007ffe0ff */
        /* <DEDUP_REMOVED lines=13> */
.L_x_5623:
[----:B------:R-:W-:Y:S01]  /*1ab0*/  SHF.R.S32.HI R5, RZ, 0x1f, R80 ;  /* 0x0000001fff057819 */ /* 0x000fe20000011450 */
[----:B------:R-:W-:Y:S01]  /*1ac0*/  UISETP.NE.AND UP0, UPT, UR11, -0x1, UPT ;  /* 0xffffffff0b00788c */ /* 0x000fe2000bf05270 */
[----:B------:R-:W1:Y:S01]  /*1ad0*/  S2R R37, SR_CTAID.X ;  /* 0x0000000000257919 */ /* 0x000e620000002500 */
[----:B------:R-:W-:Y:S01]  /*1ae0*/  UIADD3 UR21, -UR16, UR18, URZ ;  /* 0x0000001210157290 */ /* 0x000fe2000fffe13f */
[-C--:B------:R-:W-:Y:S01]  /*1af0*/  LEA.HI R3, R5, R80.reuse, RZ, 0x3 ;  /* 0x0000005005037211 */ /* 0x080fe200078f18ff */
[----:B------:R-:W-:Y:S01]  /*1b00*/  VIADD R198, R145, 0xffffffff ;  /* 0xffffffff91c67836 */ /* 0x000fe20000000000 */
[----:B------:R-:W2:Y:S01]  /*1b10*/  LDC.64 R134, c[0x0][0x250] ;  /* 0x00009400ff867b82 */ /* 0x000ea20000000a00 */
[----:B------:R-:W-:Y:S01]  /*1b20*/  LEA.HI R82, R5, R80, RZ, 0x5 ;  /* 0x0000005005527211 */ /* 0x000fe200078f28ff */
[----:B------:R-:W-:Y:S01]  /*1b30*/  IMAD.SHL.U32 R207, R80, 0x2, RZ ;  /* 0x0000000250cf7824 */ /* 0x000fe200078e00ff */
[----:B------:R-:W-:Y:S01]  /*1b40*/  SHF.R.S32.HI R16, RZ, 0x3, R3 ;  /* 0x00000003ff107819 */ /* 0x000fe20000011403 */
[----:B------:R-:W-:Y:S01]  /*1b50*/  IMAD.U32 R202, RZ, RZ, UR17 ;  /* 0x00000011ffca7e24 */ /* 0x000fe2000f8e00ff */
[----:B------:R-:W-:Y:S01]  /*1b60*/  LOP3.LUT R3, R3, 0xfffffff8, RZ, 0xc0, !PT ;  /* 0xfffffff803037812 */ /* 0x000fe200078ec0ff */
[----:B------:R-:W-:Y:S01]  /*1b70*/  @UP0 ULDC.64 UR4, c[0x0][0x240] ;  /* 0x0000900000040ab9 */ /* 0x000fe20000000a00 */
[C---:B------:R-:W-:Y:S01]  /*1b80*/  ISETP.GE.AND P2, PT, R16.reuse, UR21, PT ;  /* 0x0000001510007c0c */ /* 0x040fe2000bf46270 */
[C---:B------:R-:W-:Y:S01]  /*1b90*/  VIADD R14, R16.reuse, 0x20 ;  /* 0x00000020100e7836 */ /* 0x040fe20000000000 */
[----:B------:R-:W-:Y:S01]  /*1ba0*/  @UP0 UIMAD.WIDE.U32 UR26, UR11, UR4, URZ ;  /* 0x000000040b1a02a5 */ /* 0x000fe2000f8e003f */
[----:B------:R-:W-:Y:S01]  /*1bb0*/  VIADD R13, R16, 0x30 ;  /* 0x00000030100d7836 */ /* 0x000fe20000000000 */
[----:B------:R-:W-:Y:S01]  /*1bc0*/  @!UP0 USHF.R.S32.HI UR9, URZ, 0x1f, UR19 ;  /* 0x0000001f3f098899 */ /* 0x000fe20008011413 */
[----:B------:R-:W-:Y:S01]  /*1bd0*/  IMAD.IADD R0, R80, 0x1, -R3 ;  /* 0x0000000150007824 */ /* 0x000fe200078e0a03 */
[----:B------:R-:W-:Y:S01]  /*1be0*/  @UP0 UIMAD UR8, UR11, UR5, UR27 ;  /* 0x000000050b0802a4 */ /* 0x000fe2000f8e021b */
[----:B------:R-:W-:Y:S01]  /*1bf0*/  ISETP.GE.AND P0, PT, R14, UR21, PT ;  /* 0x000000150e007c0c */ /* 0x000fe2000bf06270 */
[----:B------:R-:W-:Y:S01]  /*1c00*/  VIADD R15, R16, 0x10 ;  /* 0x00000010100f7836 */ /* 0x000fe20000000000 */
[----:B------:R-:W-:Y:S01]  /*1c10*/  @!UP0 ULDC.64 UR4, c[0x0][0x228] ;  /* 0x00008a0000048ab9 */ /* 0x000fe20000000a00 */
[----:B------:R-:W-:Y:S01]  /*1c20*/  ISETP.GE.AND P6, PT, R13, UR21, PT ;  /* 0x000000150d007c0c */ /* 0x000fe2000bfc6270 */
[----:B------:R-:W-:Y:S01]  /*1c30*/  @!UP0 UIMAD UR9, UR9, UR4, URZ ;  /* 0x00000004090982a4 */ /* 0x000fe2000f8e023f */
[----:B------:R-:W-:Y:S01]  /*1c40*/  IMAD.SHL.U32 R21, R0, 0x8, RZ ;  /* 0x0000000800157824 */ /* 0x000fe200078e00ff */
[----:B------:R-:W-:Y:S01]  /*1c50*/  @!UP0 UIMAD.WIDE.U32 UR28, UR19, UR4, URZ ;  /* 0x00000004131c82a5 */ /* 0x000fe2000f8e003f */
[----:B------:R-:W3:Y:S01]  /*1c60*/  @!P2 LDC.64 R8, c[0x0][0x240] ;  /* 0x00009000ff08ab82 */ /* 0x000ee20000000a00 */
[----:B------:R-:W-:Y:S01]  /*1c70*/  @!UP0 UIMAD UR5, UR19, UR5, UR9 ;  /* 0x00000005130582a4 */ /* 0x000fe2000f8e0209 */
[----:B------:R-:W-:Y:S01]  /*1c80*/  IMAD.SHL.U32 R12, R16, 0x40, RZ ;  /* 0x00000040100c7824 */ /* 0x000fe200078e00ff */
[----:B------:R-:W-:Y:S01]  /*1c90*/  ISETP.GE.AND P1, PT, R15, UR21, PT ;  /* 0x000000150f007c0c */ /* 0x000fe2000bf26270 */
[----:B------:R-:W-:Y:S01]  /*1ca0*/  USHF.R.S32.HI UR9, URZ, 0x1f, UR20 ;  /* 0x0000001f3f097899 */ /* 0x000fe20008011414 */
[--C-:B------:R-:W-:Y:S01]  /*1cb0*/  SHF.R.S32.HI R20, RZ, 0x1f, R21.reuse ;  /* 0x0000001fff147819 */ /* 0x100fe20000011415 */
[----:B------:R-:W-:Y:S01]  /*1cc0*/  @!UP0 UIADD3 UR8, UR29, UR5, URZ ;  /* 0x000000051d088290 */ /* 0x000fe2000fffe03f */
[----:B------:R-:W4:Y:S01]  /*1cd0*/  @!P0 S2R R23, SR_CgaCtaId ;  /* 0x0000000000178919 */ /* 0x000f220000008800 */
[----:B------:R-:W5:Y:S01]  /*1ce0*/  S2UR UR19, SR_CgaCtaId ;  /* 0x00000000001379c3 */ /* 0x000f620000008800 */
[----:B------:R-:W-:Y:S01]  /*1cf0*/  @!UP0 UMOV UR26, UR28 ;  /* 0x0000001c001a8c82 */ /* 0x000fe20008000000 */
[----:B------:R-:W-:Y:S01]  /*1d00*/  LOP3.LUT R12, R12, 0x1c0, RZ, 0xc0, !PT ;  /* 0x000001c00c0c7812 */ /* 0x000fe200078ec0ff */
[----:B------:R-:W-:Y:S01]  /*1d10*/  ULDC.64 UR4, c[0x0][0x258] ;  /* 0x0000960000047ab9 */ /* 0x000fe20000000a00 */
[----:B------:R-:W-:Y:S01]  /*1d20*/  IADD3 R30, P4, R21, UR26, RZ ;  /* 0x0000001a151e7c10 */ /* 0x000fe2000ff9e0ff */
[----:B------:R-:W-:Y:S01]  /*1d30*/  UIMAD UR9, UR9, UR4, URZ ;  /* 0x00000004090972a4 */ /* 0x000fe2000f8e023f */
[----:B------:R-:W-:Y:S01]  /*1d40*/  LOP3.LUT R7, R12, 0x38, R21, 0xf8, !PT ;  /* 0x000000380c077812 */ /* 0x000fe200078ef815 */
[----:B------:R-:W-:Y:S01]  /*1d50*/  IMAD.U32 R24, RZ, RZ, UR4 ;  /* 0x00000004ff187e24 */ /* 0x000fe2000f8e00ff */
[----:B------:R-:W2:Y:S01]  /*1d60*/  @!P2 LDC.64 R2, c[0x0][0x210] ;  /* 0x00008400ff02ab82 */ /* 0x000ea20000000a00 */
[----:B------:R-:W-:Y:S01]  /*1d70*/  IADD3.X R31, R20, UR8, RZ, P4, !PT ;  /* 0x00000008141f7c10 */ /* 0x000fe2000a7fe4ff */
[----:B------:R-:W2:Y:S01]  /*1d80*/  @!P6 S2R R27, SR_CgaCtaId ;  /* 0x00000000001be919 */ /* 0x000ea20000008800 */
[----:B------:R-:W-:Y:S01]  /*1d90*/  SHF.R.S32.HI R17, RZ, 0x1f, R16 ;  /* 0x0000001fff117819 */ /* 0x000fe20000011410 */
[----:B------:R-:W-:Y:S01]  /*1da0*/  UIMAD UR5, UR20, UR5, UR9 ;  /* 0x00000005140572a4 */ /* 0x000fe2000f8e0209 */
[----:B------:R-:W-:Y:S01]  /*1db0*/  SHF.R.U32.HI R12, RZ, 0x3, R12 ;  /* 0x00000003ff0c7819 */ /* 0x000fe2000001160c */
[----:B------:R-:W-:Y:S01]  /*1dc0*/  IMAD.WIDE.U32 R24, R24, UR20, R30 ;  /* 0x0000001418187c25 */ /* 0x000fe2000f8e001e */
[----:B------:R-:W2:Y:S01]  /*1dd0*/  @!P1 S2R R29, SR_CgaCtaId ;  /* 0x00000000001d9919 */ /* 0x000ea20000008800 */
[----:B------:R-:W-:Y:S01]  /*1de0*/  UMOV UR4, 0x400 ;  /* 0x0000040000047882 */ /* 0x000fe20000000000 */
[----:B------:R-:W-:Y:S01]  /*1df0*/  LOP3.LUT R12, R7, R12, RZ, 0x3c, !PT ;  /* 0x0000000c070c7212 */ /* 0x000fe200078e3cff */
[----:B-1----:R-:W-:Y:S01]  /*1e00*/  IMAD.WIDE R36, R37, 0x40, R16 ;  /* 0x0000004025247825 */ /* 0x002fe200078e0210 */
[----:B------:R-:W1:Y:S01]  /*1e10*/  @!P1 LDC.64 R6, c[0x0][0x240] ;  /* 0x00009000ff069b82 */ /* 0x000e620000000a00 */
[----:B------:R-:W-:Y:S01]  /*1e20*/  @!P0 MOV R10, 0x400 ;  /* 0x00000400000a8802 */ /* 0x000fe20000000f00 */
[----:B------:R-:W-:Y:S01]  /*1e30*/  UIMAD.WIDE.U32 UR8, UR6, 0x20, URZ ;  /* 0x00000020060878a5 */ /* 0x000fe2000f8e003f */
[----:B------:R-:W-:Y:S01]  /*1e40*/  VIADD R31, R25, UR5 ;  /* 0x00000005191f7c36 */ /* 0x000fe20008000000 */
[----:B------:R-:W-:Y:S01]  /*1e50*/  LEA.HI R25, R5, R80, RZ, 0x6 ;  /* 0x0000005005197211 */ /* 0x000fe200078f30ff */
[-C--:B---3--:R-:W-:Y:S01]  /*1e60*/  @!P2 IMAD R4, R37, R8.reuse, RZ ;  /* 0x000000082504a224 */ /* 0x088fe200078e02ff */
[----:B-----5:R-:W-:Y:S01]  /*1e70*/  ULEA UR4, UR19, UR4, 0x18 ;  /* 0x0000000413047291 */ /* 0x020fe2000f8ec03f */
[----:B------:R-:W-:Y:S01]  /*1e80*/  @!P2 IMAD.MOV.U32 R30, RZ, RZ, R24 ;  /* 0x000000ffff1ea224 */ /* 0x000fe200078e0018 */
[C---:B------:R-:W-:Y:S01]  /*1e90*/  @!P1 IADD3 R38, P4, R36.reuse, 0x10, RZ ;  /* 0x0000001024269810 */ /* 0x040fe20007f9e0ff */
[C---:B------:R-:W-:Y:S01]  /*1ea0*/  @!P2 IMAD R4, R36.reuse, R9, R4 ;  /* 0x000000092404a224 */ /* 0x040fe200078e0204 */
[----:B------:R-:W-:Y:S01]  /*1eb0*/  @!P1 MOV R22, 0x400 ;  /* 0x0000040000169802 */ /* 0x000fe20000000f00 */
[----:B------:R-:W-:Y:S01]  /*1ec0*/  @!P2 IMAD.WIDE.U32 R42, R36, R8, R30 ;  /* 0x00000008242aa225 */ /* 0x000fe200078e001e */
[----:B----4-:R-:W-:Y:S01]  /*1ed0*/  @!P0 LEA R23, R23, R10, 0x18 ;  /* 0x0000000a17178211 */ /* 0x010fe200078ec0ff */
[----:B------:R-:W3:Y:S01]  /*1ee0*/  @!P0 LDC.64 R8, c[0x0][0x240] ;  /* 0x00009000ff088b82 */ /* 0x000ee20000000a00 */
[----:B------:R-:W-:Y:S01]  /*1ef0*/  @!P6 MOV R10, 0x400 ;  /* 0x00000400000ae802 */ /* 0x000fe20000000f00 */
[----:B------:R-:W-:Y:S01]  /*1f00*/  IMAD.SHL.U32 R25, R25, 0x8, RZ ;  /* 0x0000000819197824 */ /* 0x000fe200078e00ff */
[----:B--2---:R-:W-:Y:S01]  /*1f10*/  @!P2 LEA R40, P5, R42, R2, 0x1 ;  /* 0x000000022a28a211 */ /* 0x004fe200078a08ff */
[----:B------:R-:W-:Y:S01]  /*1f20*/  @!P2 IMAD.IADD R4, R43, 0x1, R4 ;  /* 0x000000012b04a824 */ /* 0x000fe200078e0204 */
[----:B------:R-:W-:Y:S01]  /*1f30*/  USHF.L.U32 UR5, UR7, 0x5, URZ ;  /* 0x0000000507057899 */ /* 0x000fe2000800063f */
[----:B------:R-:W-:Y:S01]  /*1f40*/  SHF.R.S32.HI R81, RZ, 0x5, R82 ;  /* 0x00000005ff517819 */ /* 0x000fe20000011452 */
[----:B------:R-:W-:Y:S01]  /*1f50*/  UIADD3 UR13, UR17, -UR13, -UR18 ;  /* 0x8000000d110d7290 */ /* 0x000fe2000fffe812 */
[----:B------:R-:W-:Y:S01]  /*1f60*/  LOP3.LUT R12, R12, 0xfffffe00, R25, 0xf8, !PT ;  /* 0xfffffe000c0c7812 */ /* 0x000fe200078ef819 */
[----:B------:R-:W-:Y:S01]  /*1f70*/  @!P1 IMAD.X R25, RZ, RZ, R37, P4 ;  /* 0x000000ffff199224 */ /* 0x000fe200020e0625 */
[----:B------:R-:W-:Y:S01]  /*1f80*/  @!P2 LEA.HI.X R41, R42, R3, R4, 0x1, P5 ;  /* 0x000000032a29a211 */ /* 0x000fe200028f0c04 */
[----:B------:R-:W-:Y:S01]  /*1f90*/  IMAD.SHL.U32 R4, R198, 0x40, RZ ;  /* 0x00000040c6047824 */ /* 0x000fe200078e00ff */
[C---:B------:R-:W-:Y:S01]  /*1fa0*/  LEA R199, R12.reuse, UR4, 0x1 ;  /* 0x000000040cc77c11 */ /* 0x040fe2000f8e08ff */
[----:B------:R-:W2:Y:S01]  /*1fb0*/  @!P1 LDC.64 R2, c[0x0][0x210] ;  /* 0x00008400ff029b82 */ /* 0x000ea20000000a00 */
[----:B-1----:R-:W-:Y:S01]  /*1fc0*/  @!P1 IMAD R25, R25, R6, RZ ;  /* 0x0000000619199224 */ /* 0x002fe200078e02ff */
[----:B------:R-:W-:Y:S01]  /*1fd0*/  @!P6 LEA R27, R27, R10, 0x18 ;  /* 0x0000000a1b1be211 */ /* 0x000fe200078ec0ff */
[----:B------:R-:W-:Y:S01]  /*1fe0*/  @!P0 IMAD R23, R12, 0x2, R23 ;  /* 0x000000020c178824 */ /* 0x000fe200078e0217 */
[----:B------:R-:W-:Y:S01]  /*1ff0*/  @!PT LDS RZ, [RZ] ;  /* 0x00000000fffff984 */ /* 0x000fe20000000800 */
[----:B------:R-:W-:Y:S01]  /*2000*/  @!PT LDS RZ, [RZ] ;  /* 0x00000000fffff984 */ /* 0x000fe20000000800 */
[----:B------:R-:W-:Y:S01]  /*2010*/  @!PT LDS RZ, [RZ] ;  /* 0x00000000fffff984 */ /* 0x000fe20000000800 */
[----:B------:R-:W-:Y:S01]  /*2020*/  @!P2 LDGSTS.E.BYPASS.LTC128B.128 [R199], desc[UR14][R40.64] ;  /* 0x0000000028c7afae */ /* 0x000fe2000b901d4e */
[----:B------:R-:W-:Y:S01]  /*2030*/  IADD3 R146, P4, R16, R11, RZ ;  /* 0x0000000b10927210 */ /* 0x000fe20007f9e0ff */
[----:B------:R-:W-:Y:S01]  /*2040*/  @!P1 IMAD R28, R38, R7, R25 ;  /* 0x00000007261c9224 */ /* 0x000fe200078e0219 */
[----:B------:R-:W-:Y:S01]  /*2050*/  @!P1 LEA R29, R29, R22, 0x18 ;  /* 0x000000161d1d9211 */ /* 0x000fe200078ec0ff */
[----:B------:R-:W-:Y:S01]  /*2060*/  @!P2 LDGSTS.E.BYPASS.LTC128B.128 [R199+0x2000], desc[UR14][R40.64+0x80] ;  /* 0x0200008028c7afae */ /* 0x000fe2000b901d4e */
[----:B------:R-:W1:Y:S01]  /*2070*/  @!P0 LDC.64 R10, c[0x0][0x210] ;  /* 0x00008400ff0a8b82 */ /* 0x000e620000000a00 */
[----:B------:R-:W-:Y:S01]  /*2080*/  @!P1 IMAD.MOV.U32 R25, RZ, RZ, R31 ;  /* 0x000000ffff199224 */ /* 0x000fe200078e001f */
[----:B------:R-:W-:Y:S01]  /*2090*/  IADD3 R22, -R4, UR17, RZ ;  /* 0x0000001104167c10 */ /* 0x000fe2000fffe1ff */
[----:B------:R4:W-:Y:S01]  /*20a0*/  @!P2 LDGSTS.E.BYPASS.LTC128B.128 [R199+0x4000], desc[UR14][R40.64+0x100] ;  /* 0x0400010028c7afae */ /* 0x0009e2000b901d4e */
[----:B------:R-:W-:Y:S01]  /*20b0*/  @!P0 IADD3 R30, P2, R36, 0x20, RZ ;  /* 0x00000020241e8810 */ /* 0x000fe20007f5e0ff */
[----:B------:R-:W-:Y:S01]  /*20c0*/  @!P1 IMAD.WIDE.U32 R38, R38, R6, R24 ;  /* 0x0000000626269225 */ /* 0x000fe200078e0018 */
[----:B------:R-:W-:-:S02]  /*20d0*/  ISETP.GE.AND P5, PT, R16, R22, PT ;  /* 0x000000161000720c */ /* 0x000fc40003fa6270 */
[----:B------:R-:W-:Y:S01]  /*20e0*/  LEA R205, R81, UR16, 0x4 ;  /* 0x0000001051cd7c11 */ /* 0x000fe2000f8e20ff */
[----:B------:R-:W-:Y:S01]  /*20f0*/  @!P0 IMAD.X R7, RZ, RZ, R37, P2 ;  /* 0x000000ffff078224 */ /* 0x000fe200010e0625 */
[----:B------:R-:W-:Y:S01]  /*2100*/  IADD3 R34, P2, R21, R26, RZ ;  /* 0x0000001a15227210 */ /* 0x000fe20007f5e0ff */
[----:B------:R-:W-:Y:S01]  /*2110*/  IMAD.X R25, R17, 0x1, R35, P4 ;  /* 0x0000000111197824 */ /* 0x000fe200020e0623 */
[----:B------:R-:W-:Y:S01]  /*2120*/  LOP3.LUT R207, R207, 0x6, RZ, 0xc0, !PT ;  /* 0x00000006cfcf7812 */ /* 0x000fe200078ec0ff */
[----:B---3--:R-:W-:Y:S02]  /*2130*/  @!P0 IMAD R6, R7, R8, RZ ;  /* 0x0000000807068224 */ /* 0x008fe400078e02ff */
[----:B------:R-:W-:Y:S01]  /*2140*/  IMAD R7, R17, UR6, RZ ;  /* 0x0000000611077c24 */ /* 0x000fe2000f8e02ff */
[----:B--2---:R-:W-:Y:S01]  /*2150*/  @!P1 LEA R32, P4, R38, R2, 0x1 ;  /* 0x0000000226209211 */ /* 0x004fe200078808ff */
[----:B------:R-:W-:Y:S02]  /*2160*/  @!P0 IMAD R9, R30, R9, R6 ;  /* 0x000000091e098224 */ /* 0x000fe400078e0206 */
[----:B------:R-:W-:-:S02]  /*2170*/  IMAD R26, R16, UR7, R7 ;  /* 0x00000007101a7c24 */ /* 0x000fc4000f8e0207 */
[----:B------:R-:W2:Y:S01]  /*2180*/  @!P6 LDC.64 R6, c[0x0][0x240] ;  /* 0x00009000ff06eb82 */ /* 0x000ea20000000a00 */
[----:B------:R-:W-:Y:S01]  /*2190*/  IMAD.X R35, R20, 0x1, R33, P2 ;  /* 0x0000000114237824 */ /* 0x000fe200010e0621 */
[----:B------:R-:W-:Y:S01]  /*21a0*/  @!P6 IADD3 R17, P2, R36, 0x30, RZ ;  /* 0x000000302411e810 */ /* 0x000fe20007f5e0ff */
[----:B------:R-:W-:Y:S02]  /*21b0*/  @!P1 IMAD.IADD R28, R39, 0x1, R28 ;  /* 0x00000001271c9824 */ /* 0x000fe400078e021c */
[----:B------:R-:W-:-:S03]  /*21c0*/  IMAD.WIDE.U32 R34, R16, UR6, R34 ;  /* 0x0000000610227c25 */ /* 0x000fc6000f8e0022 */
[----:B------:R-:W-:Y:S01]  /*21d0*/  @!P1 LEA.HI.X R33, R38, R3, R28, 0x1, P4 ;  /* 0x0000000326219211 */ /* 0x000fe200020f0c1c */
[----:B----4-:R-:W-:Y:S01]  /*21e0*/  @!P0 IMAD.MOV.U32 R40, RZ, RZ, R24 ;  /* 0x000000ffff288224 */ /* 0x010fe200078e0018 */
[----:B------:R-:W3:Y:S01]  /*21f0*/  @!P5 S2R R3, SR_CgaCtaId ;  /* 0x000000000003d919 */ /* 0x000ee20000008800 */
[----:B------:R-:W-:Y:S01]  /*2200*/  @!P0 IMAD.MOV.U32 R41, RZ, RZ, R31 ;  /* 0x000000ffff298224 */ /* 0x000fe200078e001f */
[----:B------:R-:W-:Y:S01]  /*2210*/  @!P5 MOV R28, 0x400 ;  /* 0x00000400001cd802 */ /* 0x000fe20000000f00 */
[----:B------:R-:W-:Y:S02]  /*2220*/  IMAD.IADD R2, R35, 0x1, R26 ;  /* 0x0000000123027824 */ /* 0x000fe400078e021a */
[----:B------:R-:W-:-:S04]  /*2230*/  @!P0 IMAD.WIDE.U32 R40, R30, R8, R40 ;  /* 0x000000081e288225 */ /* 0x000fc800078e0028 */
[----:B------:R-:W-:Y:S01]  /*2240*/  @!P6 IMAD.X R37, RZ, RZ, R37, P2 ;  /* 0x000000ffff25e224 */ /* 0x000fe200010e0625 */
[C---:B-1----:R-:W-:Y:S01]  /*2250*/  @!P0 LEA R30, P2, R40.reuse, R10, 0x1 ;  /* 0x0000000a281e8211 */ /* 0x042fe200078408ff */
[----:B------:R-:W-:Y:S02]  /*2260*/  @!P0 IMAD.IADD R26, R41, 0x1, R9 ;  /* 0x00000001291a8824 */ /* 0x000fe400078e0209 */
[----:B------:R-:W1:Y:S01]  /*2270*/  @!P6 LDC.64 R8, c[0x0][0x210] ;  /* 0x00008400ff08eb82 */ /* 0x000e620000000a00 */
[----:B------:R-:W-:Y:S02]  /*2280*/  @!P6 IMAD.MOV.U32 R35, RZ, RZ, R31 ;  /* 0x000000ffff23e224 */ /* 0x000fe400078e001f */
[----:B------:R-:W-:Y:S01]  /*2290*/  @!P0 LEA.HI.X R31, R40, R11, R26, 0x1, P2 ;  /* 0x0000000b281f8211 */ /* 0x000fe200010f0c1a */
[----:B------:R-:W-:Y:S01]  /*22a0*/  @!P1 IMAD R29, R12, 0x2, R29 ;  /* 0x000000020c1d9824 */ /* 0x000fe200078e021d */
[----:B------:R-:W-:Y:S01]  /*22b0*/  ISETP.GE.AND P2, PT, R15, R22, PT ;  /* 0x000000160f00720c */ /* 0x000fe20003f46270 */
[----:B------:R-:W-:-:S02]  /*22c0*/  IMAD.MOV.U32 R133, RZ, RZ, R34 ;  /* 0x000000ffff857224 */ /* 0x000fc400078e0022 */
[----:B------:R-:W4:Y:S01]  /*22d0*/  @!P5 LDC.64 R10, c[0x0][0x218] ;  /* 0x00008600ff0adb82 */ /* 0x000f220000000a00 */
[----:B------:R-:W-:Y:S01]  /*22e0*/  @!P6 IMAD.MOV.U32 R34, RZ, RZ, R24 ;  /* 0x000000ffff22e224 */ /* 0x000fe200078e0018 */
[----:B------:R-:W-:Y:S01]  /*22f0*/  @!P1 LDGSTS.E.BYPASS.LTC128B.128 [R29+0x800], desc[UR14][R32.64] ;  /* 0x00800000201d9fae */ /* 0x000fe2000b901d4e */
[-C--:B--2---:R-:W-:Y:S02]  /*2300*/  @!P6 IMAD R24, R37, R6.reuse, RZ ;  /* 0x000000062518e224 */ /* 0x084fe400078e02ff */
[C---:B------:R-:W-:Y:S01]  /*2310*/  @!P6 IMAD.WIDE.U32 R36, R17.reuse, R6, R34 ;  /* 0x000000061124e225 */ /* 0x040fe200078e0022 */
[----:B------:R-:W-:Y:S03]  /*2320*/  @!P1 LDGSTS.E.BYPASS.LTC128B.128 [R29+0x2800], desc[UR14][R32.64+0x80] ;  /* 0x02800080201d9fae */ /* 0x000fe6000b901d4e */
[----:B------:R-:W-:Y:S01]  /*2330*/  @!P6 IMAD R24, R17, R7, R24 ;  /* 0x000000071118e224 */ /* 0x000fe200078e0218 */
[----:B------:R1:W-:Y:S01]  /*2340*/  @!P1 LDGSTS.E.BYPASS.LTC128B.128 [R29+0x4800], desc[UR14][R32.64+0x100] ;  /* 0x04800100201d9fae */ /* 0x0003e2000b901d4e */
[----:B------:R-:W-:Y:S01]  /*2350*/  IMAD.U32 R26, RZ, RZ, UR6 ;  /* 0x00000006ff1a7e24 */ /* 0x000fe2000f8e00ff */
[----:B------:R-:W2:Y:S01]  /*2360*/  @!P2 LDC.64 R6, c[0x0][0x218] ;  /* 0x00008600ff06ab82 */ /* 0x000ea20000000a00 */
[----:B------:R-:W-:Y:S01]  /*2370*/  @!P6 IMAD.IADD R24, R37, 0x1, R24 ;  /* 0x000000012518e824 */ /* 0x000fe200078e0218 */
[----:B------:R-:W-:Y:S01]  /*2380*/  @!P0 LDGSTS.E.BYPASS.LTC128B.128 [R23+0x1000], desc[UR14][R30.64] ;  /* 0x010000001e178fae */ /* 0x000fe2000b901d4e */
[----:B------:R-:W-:Y:S01]  /*2390*/  IMAD.U32 R35, RZ, RZ, UR6 ;  /* 0x00000006ff237e24 */ /* 0x000fe2000f8e00ff */
[----:B------:R-:W-:Y:S01]  /*23a0*/  @!P2 LEA R26, P1, R26, R133, 0x4 ;  /* 0x000000851a1aa211 */ /* 0x000fe200078220ff */
[----:B------:R-:W-:Y:S01]  /*23b0*/  @!P6 IMAD R27, R12, 0x2, R27 ;  /* 0x000000020c1be824 */ /* 0x000fe200078e021b */
[----:B------:R-:W-:Y:S01]  /*23c0*/  @!P0 LDGSTS.E.BYPASS.LTC128B.128 [R23+0x3000], desc[UR14][R30.64+0x80] ;  /* 0x030000801e178fae */ /* 0x000fe2000b901d4e */
[----:B---3--:R-:W-:Y:S01]  /*23d0*/  @!P5 LEA R3, R3, R28, 0x18 ;  /* 0x0000001c0303d211 */ /* 0x008fe200078ec0ff */
[----:B------:R-:W-:-:S02]  /*23e0*/  IMAD R25, R25, R134, RZ ;  /* 0x0000008619197224 */ /* 0x000fc400078e02ff */
[----:B------:R3:W-:Y:S01]  /*23f0*/  @!P0 LDGSTS.E.BYPASS.LTC128B.128 [R23+0x5000], desc[UR14][R30.64+0x100] ;  /* 0x050001001e178fae */ /* 0x0007e2000b901d4e */
[----:B------:R-:W-:Y:S01]  /*2400*/  ISETP.GE.AND P0, PT, R14, R22, PT ;  /* 0x000000160e00720c */ /* 0x000fe20003f06270 */
[----:B------:R-:W-:Y:S01]  /*2410*/  @!P5 IMAD R3, R12, 0x2, R3 ;  /* 0x000000020c03d824 */ /* 0x000fe200078e0203 */
[----:B------:R-:W3:Y:S01]  /*2420*/  @!P2 S2R R17, SR_CgaCtaId ;  /* 0x000000000011a919 */ /* 0x000ee20000008800 */
[----:B------:R-:W-:Y:S01]  /*2430*/  IMAD R25, R146, R135, R25 ;  /* 0x0000008792197224 */ /* 0x000fe200078e0219 */
[----:B-1----:R-:W-:Y:S01]  /*2440*/  @!P6 LEA R32, P4, R36, R8, 0x1 ;  /* 0x000000082420e211 */ /* 0x002fe200078808ff */
[----:B------:R-:W-:-:S03]  /*2450*/  IMAD.U32 R8, RZ, RZ, UR7 ;  /* 0x00000007ff087e24 */ /* 0x000fc6000f8e00ff */
[----:B------:R-:W-:Y:S02]  /*2460*/  @!P6 LEA.HI.X R33, R36, R9, R24, 0x1, P4 ;  /* 0x000000092421e211 */ /* 0x000fe400020f0c18 */
[----:B----4-:R-:W-:Y:S02]  /*2470*/  @!P5 LEA R10, P4, R133, R10, 0x1 ;  /* 0x0000000a850ad211 */ /* 0x010fe400078808ff */
[----:B------:R-:W-:Y:S01]  /*2480*/  @!P2 LEA.HI.X R35, R35, R2, R8, 0x4, P1 ;  /* 0x000000022323a211 */ /* 0x000fe200008f2408 */
[----:B------:R-:W-:Y:S01]  /*2490*/  @!P6 LDGSTS.E.BYPASS.LTC128B.128 [R27+0x1800], desc[UR14][R32.64] ;  /* 0x01800000201befae */ /* 0x000fe2000b901d4e */
[----:B------:R-:W1:Y:S01]  /*24a0*/  @!P0 LDC.64 R8, c[0x0][0x218] ;  /* 0x00008600ff088b82 */ /* 0x000e620000000a00 */
[----:B------:R-:W-:Y:S02]  /*24b0*/  @!P5 LEA.HI.X R11, R133, R11, R2, 0x1, P4 ;  /* 0x0000000b850bd211 */ /* 0x000fe400020f0c02 */
[----:B------:R-:W-:Y:S01]  /*24c0*/  @!P6 LDGSTS.E.BYPASS.LTC128B.128 [R27+0x3800], desc[UR14][R32.64+0x80] ;  /* 0x03800080201befae */ /* 0x000fe2000b901d4e */
[----:B--2---:R-:W-:-:S02]  /*24d0*/  @!P2 LEA R6, P1, R26, R6, 0x1 ;  /* 0x000000061a06a211 */ /* 0x004fc400078208ff */
[----:B------:R-:W-:Y:S01]  /*24e0*/  @!P2 MOV R24, 0x400 ;  /* 0x000004000018a802 */ /* 0x000fe20000000f00 */
[----:B------:R2:W-:Y:S01]  /*24f0*/  @!P6 LDGSTS.E.BYPASS.LTC128B.128 [R27+0x5800], desc[UR14][R32.64+0x100] ;  /* 0x05800100201befae */ /* 0x0005e2000b901d4e */
[-C--:B------:R-:W-:Y:S02]  /*2500*/  ISETP.GE.AND P6, PT, R13, R22.reuse, PT ;  /* 0x000000160d00720c */ /* 0x080fe40003fc6270 */
[----:B------:R-:W-:Y:S01]  /*2510*/  ISETP.GE.AND P4, PT, R15, R22, PT ;  /* 0x000000160f00720c */ /* 0x000fe20003f86270 */
[----:B------:R-:W-:Y:S01]  /*2520*/  @!P5 LDGSTS.E.BYPASS.LTC128B.128 [R3+0x6000], desc[UR14][R10.64] ;  /* 0x060000000a03dfae */ /* 0x000fe2000b901d4e */
[----:B------:R-:W-:Y:S02]  /*2530*/  @!P2 LEA.HI.X R7, R26, R7, R35, 0x1, P1 ;  /* 0x000000071a07a211 */ /* 0x000fe400008f0c23 */
[----:B---3--:R-:W-:Y:S01]  /*2540*/  @!P2 LEA R23, R17, R24, 0x18 ;  /* 0x000000181117a211 */ /* 0x008fe200078ec0ff */
[----:B------:R-:W-:Y:S01]  /*2550*/  @!P5 LDGSTS.E.BYPASS.LTC128B.128 [R3+0x8000], desc[UR14][R10.64+0x80] ;  /* 0x080000800a03dfae */ /* 0x000fe2000b901d4e */
[----:B------:R-:W-:-:S02]  /*2560*/  @!P0 IADD3 R15, P1, R133, UR8, RZ ;  /* 0x00000008850f8c10 */ /* 0x000fc4000ff3e0ff */
[----:B------:R-:W-:Y:S01]  /*2570*/  LEA.HI R17, R5, R80, RZ, 0x4 ;  /* 0x0000005005117211 */ /* 0x000fe200078f20ff */
[----:B------:R3:W-:Y:S01]  /*2580*/  @!P5 LDGSTS.E.BYPASS.LTC128B.128 [R3+0xa000], desc[UR14][R10.64+0x100] ;  /* 0x0a0001000a03dfae */ /* 0x0007e2000b901d4e */
[C---:B------:R-:W-:Y:S01]  /*2590*/  ISETP.GE.AND P5, PT, R16.reuse, R22, PT ;  /* 0x000000161000720c */ /* 0x040fe20003fa6270 */
[----:B------:R-:W-:Y:S01]  /*25a0*/  VOTEU.ALL UP0, P6 ;  /* 0x00000000003f7886 */ /* 0x000fe20003000000 */
[----:B------:R-:W-:Y:S02]  /*25b0*/  IMAD.SHL.U32 R16, R16, 0x8, RZ ;  /* 0x0000000810107824 */ /* 0x000fe400078e00ff */
[----:B------:R-:W-:Y:S02]  /*25c0*/  IMAD.MOV.U32 R5, RZ, RZ, 0x20 ;  /* 0x00000020ff057424 */ /* 0x000fe400078e00ff */
[----:B--2---:R-:W-:Y:S01]  /*25d0*/  IMAD.U32 R27, RZ, RZ, UR5 ;  /* 0x00000005ff1b7e24 */ /* 0x004fe2000f8e00ff */
[----:B------:R-:W-:-:S04]  /*25e0*/  @!UP0 UIMAD UR5, UR7, 0x30, URZ ;  /* 0x00000030070588a4 */ /* 0x000fc8000f8e023f */
[----:B------:R-:W-:Y:S01]  /*25f0*/  @!P0 IADD3.X R24, R2, UR9, R27, P1, !PT ;  /* 0x0000000902188c10 */ /* 0x000fe20008ffe41b */
[----:B------:R-:W-:Y:S01]  /*2600*/  ULDC.64 UR8, c[0x0][0x268] ;  /* 0x00009a0000087ab9 */ /* 0x000fe20000000a00 */
[----:B-1----:R-:W-:Y:S01]  /*2610*/  @!P0 LEA R26, P1, R15, R8, 0x1 ;  /* 0x000000080f1a8211 */ /* 0x002fe200078208ff */
[----:B------:R-:W-:Y:S01]  /*2620*/  IMAD R19, R19, UR8, RZ ;  /* 0x0000000813137c24 */ /* 0x000fe2000f8e02ff */
[----:B------:R-:W-:Y:S02]  /*2630*/  SHF.R.S32.HI R8, RZ, 0x4, R17 ;  /* 0x00000004ff087819 */ /* 0x000fe40000011411 */
[----:B------:R-:W-:Y:S01]  /*2640*/  @!P0 LEA.HI.X R27, R15, R9, R24, 0x1, P1 ;  /* 0x000000090f1b8211 */ /* 0x000fe200008f0c18 */
[----:B---3--:R-:W1:Y:S01]  /*2650*/  @!P0 S2R R10, SR_CgaCtaId ;  /* 0x00000000000a8919 */ /* 0x008e620000008800 */
[----:B------:R-:W-:Y:S01]  /*2660*/  @!P2 IMAD R11, R12, 0x2, R23 ;  /* 0x000000020c0ba824 */ /* 0x000fe200078e0217 */
[----:B------:R-:W-:Y:S01]  /*2670*/  IADD3 R28, P1, R21, UR24, RZ ;  /* 0x00000018151c7c10 */ /* 0x000fe2000ff3e0ff */
[----:B------:R-:W-:Y:S01]  /*2680*/  @!P6 IMAD.MOV.U32 R21, RZ, RZ, R2 ;  /* 0x000000ffff15e224 */ /* 0x000fe200078e0002 */
[----:B------:R-:W2:Y:S01]  /*2690*/  @!P6 S2R R3, SR_CgaCtaId ;  /* 0x000000000003e919 */ /* 0x000ea20000008800 */
[----:B------:R-:W-:-:S02]  /*26a0*/  LEA.HI R9, R17, R8, RZ, 0x1 ;  /* 0x0000000811097211 */ /* 0x000fc400078f08ff */
[----:B------:R-:W-:Y:S01]  /*26b0*/  LOP3.LUT R17, R17, 0xfffffff0, RZ, 0xc0, !PT ;  /* 0xfffffff011117812 */ /* 0x000fe200078ec0ff */
[----:B------:R-:W-:Y:S01]  /*26c0*/  @!P2 LDGSTS.E.BYPASS.LTC128B.128 [R11+0x6800], desc[UR14][R6.64] ;  /* 0x06800000060bafae */ /* 0x000fe2000b901d4e */
[----:B------:R-:W-:Y:S01]  /*26d0*/  IADD3.X R29, R20, UR22, RZ, P1, !PT ;  /* 0x00000016141d7c10 */ /* 0x000fe20008ffe4ff */
[----:B------:R-:W-:Y:S01]  /*26e0*/  @!P6 IMAD.MOV.U32 R20, RZ, RZ, R133 ;  /* 0x000000ffff14e224 */ /* 0x000fe200078e0085 */
[-C--:B------:R-:W-:Y:S01]  /*26f0*/  ISETP.GE.AND P1, PT, R13, R22.reuse, PT ;  /* 0x000000160d00720c */ /* 0x080fe20003f26270 */
[----:B------:R-:W-:Y:S01]  /*2700*/  @!P2 LDGSTS.E.BYPASS.LTC128B.128 [R11+0x8800], desc[UR14][R6.64+0x80] ;  /* 0x08800080060bafae */ /* 0x000fe2000b901d4e */
[C---:B------:R-:W-:Y:S01]  /*2710*/  IMAD R13, R18.reuse, UR9, R19 ;  /* 0x00000009120d7c24 */ /* 0x040fe2000f8e0213 */
[----:B------:R-:W-:Y:S01]  /*2720*/  LOP3.LUT R9, R9, 0xfffffffe, RZ, 0xc0, !PT ;  /* 0xfffffffe09097812 */ /* 0x000fe200078ec0ff */
[----:B------:R-:W-:Y:S01]  /*2730*/  IMAD.WIDE.U32 R18, R18, UR8, R28 ;  /* 0x0000000812127c25 */ /* 0x000fe2000f8e001c */
[----:B------:R3:W-:Y:S01]  /*2740*/  @!P2 LDGSTS.E.BYPASS.LTC128B.128 [R11+0xa800], desc[UR14][R6.64+0x100] ;  /* 0x0a800100060bafae */ /* 0x0007e2000b901d4e */
[----:B------:R-:W-:Y:S01]  /*2750*/  ISETP.GE.AND P2, PT, R14, R22, PT ;  /* 0x000000160e00720c */ /* 0x000fe20003f46270 */
[----:B------:R-:W-:Y:S01]  /*2760*/  ULDC.64 UR8, c[0x0][0x220] ;  /* 0x0000880000087ab9 */ /* 0x000fe20000000a00 */
[----:B------:R-:W-:Y:S01]  /*2770*/  IMAD.IADD R14, R80, 0x1, -R17 ;  /* 0x00000001500e7824 */ /* 0x000fe200078e0a11 */
[----:B------:R-:W-:Y:S01]  /*2780*/  @!P0 MOV R17, 0x400 ;  /* 0x0000040000118802 */ /* 0x000fe20000000f00 */
[----:B------:R-:W-:-:S02]  /*2790*/  IMAD.IADD R19, R19, 0x1, R13 ;  /* 0x0000000113137824 */ /* 0x000fc400078e020d */
[----:B------:R-:W-:-:S04]  /*27a0*/  IMAD.WIDE.U32 R146, R146, R134, R18 ;  /* 0x0000008692927225 */ /* 0x000fc800078e0012 */
[----:B------:R-:W-:Y:S01]  /*27b0*/  IMAD.IADD R144, R147, 0x1, R25 ;  /* 0x0000000193907824 */ /* 0x000fe200078e0219 */
[----:B-1----:R-:W-:Y:S01]  /*27c0*/  @!P0 LEA R13, R10, R17, 0x18 ;  /* 0x000000110a0d8211 */ /* 0x002fe200078ec0ff */
[----:B------:R-:W-:-:S04]  /*27d0*/  IMAD.U32 R10, RZ, RZ, UR6 ;  /* 0x00000006ff0a7e24 */ /* 0x000fc8000f8e00ff */
[----:B------:R-:W-:Y:S02]  /*27e0*/  @!P0 IMAD R13, R12, 0x2, R13 ;  /* 0x000000020c0d8824 */ /* 0x000fe400078e020d */
[----:B------:R-:W-:-:S03]  /*27f0*/  @!P6 IMAD.WIDE.U32 R20, R10, 0x30, R20 ;  /* 0x000000300a14e825 */ /* 0x000fc600078e0014 */
[----:B------:R-:W-:Y:S01]  /*2800*/  @!P0 LDGSTS.E.BYPASS.LTC128B.128 [R13+0x7000], desc[UR14][R26.64] ;  /* 0x070000001a0d8fae */ /* 0x000fe2000b901d4e */
[----:B---3--:R-:W1:Y:S01]  /*2810*/  @!P6 LDC.64 R6, c[0x0][0x218] ;  /* 0x00008600ff06eb82 */ /* 0x008e620000000a00 */
[----:B------:R-:W-:Y:S01]  /*2820*/  IMAD.IADD R11, R8, 0x1, -R9 ;  /* 0x00000001080b7824 */ /* 0x000fe200078e0a09 */
[----:B------:R-:W-:Y:S01]  /*2830*/  @!P6 MOV R8, 0x400 ;  /* 0x000004000008e802 */ /* 0x000fe20000000f00 */
[----:B------:R-:W-:Y:S01]  /*2840*/  @!P0 LDGSTS.E.BYPASS.LTC128B.128 [R13+0x9000], desc[UR14][R26.64+0x80] ;  /* 0x090000801a0d8fae */ /* 0x000fe2000b901d4e */
[----:B------:R-:W-:Y:S01]  /*2850*/  @!P6 VIADD R10, R21, UR5 ;  /* 0x00000005150aec36 */ /* 0x000fe20008000000 */
[----:B------:R-:W-:Y:S01]  /*2860*/  SHF.R.S32.HI R9, RZ, 0x1f, R14 ;  /* 0x0000001fff097819 */ /* 0x000fe2000001140e */
[----:B------:R-:W-:Y:S01]  /*2870*/  UIADD3 UR5, UR17, 0x1, -UR18 ;  /* 0x0000000111057890 */ /* 0x000fe2000fffe812 */
[----:B--2---:R-:W-:Y:S01]  /*2880*/  @!P6 LEA R3, R3, R8, 0x18 ;  /* 0x000000080303e211 */ /* 0x004fe200078ec0ff */
[----:B------:R2:W-:Y:S01]  /*2890*/  @!P0 LDGSTS.E.BYPASS.LTC128B.128 [R13+0xb000], desc[UR14][R26.64+0x100] ;  /* 0x0b0001001a0d8fae */ /* 0x0005e2000b901d4e */
[----:B------:R-:W-:Y:S01]  /*28a0*/  LEA.HI R9, R9, R14, RZ, 0x3 ;  /* 0x0000000e09097211 */ /* 0x000fe200078f18ff */
[----:B------:R-:W-:-:S02]  /*28b0*/  UIADD3 UR5, UR5, UR12, URZ ;  /* 0x0000000c05057290 */ /* 0x000fc4000fffe03f */
[----:B------:R-:W-:Y:S01]  /*28c0*/  @!P6 IMAD R17, R12, 0x2, R3 ;  /* 0x000000020c11e824 */ /* 0x000fe200078e0203 */
[C---:B------:R-:W-:Y:S01]  /*28d0*/  LOP3.LUT R15, R9.reuse, 0xfffffff8, RZ, 0xc0, !PT ;  /* 0xfffffff8090f7812 */ /* 0x040fe200078ec0ff */
[----:B------:R-:W-:-:S04]  /*28e0*/  IMAD.SHL.U32 R9, R9, 0x40, RZ ;  /* 0x0000004009097824 */ /* 0x000fc800078e00ff */
[----:B------:R-:W-:Y:S02]  /*28f0*/  IMAD.IADD R8, R14, 0x1, -R15 ;  /* 0x000000010e087824 */ /* 0x000fe400078e0a0f */
[----:B------:R-:W-:Y:S02]  /*2900*/  IMAD.SHL.U32 R14, R0, 0x40, RZ ;  /* 0x00000040000e7824 */ /* 0x000fe400078e00ff */
[----:B------:R-:W-:Y:S01]  /*2910*/  IMAD.SHL.U32 R3, R8, 0x40, RZ ;  /* 0x0000004008037824 */ /* 0x000fe200078e00ff */
[----:B-1----:R-:W-:Y:S02]  /*2920*/  @!P6 LEA R6, P0, R20, R6, 0x1 ;  /* 0x000000061406e211 */ /* 0x002fe400078008ff */
[----:B------:R-:W-:Y:S02]  /*2930*/  LOP3.LUT R15, R14, 0x1c0, RZ, 0xc0, !PT ;  /* 0x000001c00e0f7812 */ /* 0x000fe400078ec0ff */
[----:B------:R-:W-:Y:S01]  /*2940*/  @!P6 LEA.HI.X R7, R20, R7, R10, 0x1, P0 ;  /* 0x000000071407e211 */ /* 0x000fe200000f0c0a */
[----:B------:R-:W-:Y:S01]  /*2950*/  IMAD.SHL.U32 R10, R11, 0x8, RZ ;  /* 0x000000080b0a7824 */ /* 0x000fe200078e00ff */
[----:B------:R-:W-:-:S02]  /*2960*/  LEA R196, P0, R146, UR8, 0x1 ;  /* 0x0000000892c47c11 */ /* 0x000fc4000f8008ff */
[----:B------:R-:W-:Y:S01]  /*2970*/  LOP3.LUT R16, R15, 0x8, R16, 0xf8, !PT ;  /* 0x000000080f107812 */ /* 0x000fe200078ef810 */
[----:B------:R-:W-:Y:S01]  /*2980*/  @!P6 LDGSTS.E.BYPASS.LTC128B.128 [R17+0x7800], desc[UR14][R6.64] ;  /* 0x078000000611efae */ /* 0x000fe2000b901d4e */
[----:B------:R-:W-:Y:S01]  /*2990*/  SHF.R.U32.HI R15, RZ, 0x3, R15 ;  /* 0x00000003ff0f7819 */ /* 0x000fe2000001160f */
[----:B--2---:R-:W-:Y:S01]  /*29a0*/  IMAD.WIDE.U32 R12, R134, 0x20, RZ ;  /* 0x00000020860c7825 */ /* 0x004fe200078e00ff */
[----:B------:R-:W-:Y:S01]  /*29b0*/  LOP3.LUT R3, R3, 0x1c0, RZ, 0xc0, !PT ;  /* 0x000001c003037812 */ /* 0x000fe200078ec0ff */
[----:B------:R-:W-:Y:S01]  /*29c0*/  @!P6 LDGSTS.E.BYPASS.LTC128B.128 [R17+0x9800], desc[UR14][R6.64+0x80] ;  /* 0x098000800611efae */ /* 0x000fe2000b901d4e */
[----:B------:R-:W-:Y:S01]  /*29d0*/  LEA.HI.X R195, R146, UR9, R144, 0x1, P0 ;  /* 0x0000000992c37c11 */ /* 0x000fe200080f0c90 */
[----:B------:R-:W-:Y:S01]  /*29e0*/  @!P1 IMAD.MOV.U32 R194, RZ, RZ, R196 ;  /* 0x000000ffffc29224 */ /* 0x000fe200078e00c4 */
[----:B------:R-:W-:Y:S01]  /*29f0*/  @!P4 IADD3 R12, P0, R196, R12, RZ ;  /* 0x0000000cc40cc210 */ /* 0x000fe20007f1e0ff */
[----:B------:R1:W-:Y:S01]  /*2a00*/  @!P6 LDGSTS.E.BYPASS.LTC128B.128 [R17+0xb800], desc[UR14][R6.64+0x100] ;  /* 0x0b8001000611efae */ /* 0x0003e2000b901d4e */
[----:B------:R-:W-:Y:S01]  /*2a10*/  LOP3.LUT R16, R16, R15, RZ, 0x3c, !PT ;  /* 0x0000000f10107212 */ /* 0x000fe200078e3cff */
[----:B------:R-:W-:Y:S01]  /*2a20*/  @!P1 IMAD.WIDE.U32 R14, R134, 0x60, R194 ;  /* 0x00000060860e9825 */ /* 0x000fe200078e00c2 */
[----:B------:R-:W-:Y:S01]  /*2a30*/  LOP3.LUT R10, R3, 0x8, R10, 0xf8, !PT ;  /* 0x00000008030a7812 */ /* 0x000fe200078ef80a */
[----:B------:R-:W0:Y:S01]  /*2a40*/  LDGDEPBAR ;  /* 0x00000000000079af */ /* 0x000e220000000000 */
[----:B------:R-:W-:Y:S01]  /*2a50*/  SHF.R.U32.HI R3, RZ, 0x3, R3 ;  /* 0x00000003ff037819 */ /* 0x000fe20000011603 */
[----:B------:R-:W-:-:S02]  /*2a60*/  @!P5 IMAD.MOV.U32 R197, RZ, RZ, R195 ;  /* 0x000000ffffc5d224 */ /* 0x000fc400078e00c3 */
[----:B------:R-:W-:Y:S01]  /*2a70*/  IMAD R193, R11, 0x200, R16 ;  /* 0x000002000bc17824 */ /* 0x000fe200078e0210 */
[----:B------:R-:W-:Y:S01]  /*2a80*/  LOP3.LUT R3, R10, R3, RZ, 0x3c, !PT ;  /* 0x000000030a037212 */ /* 0x000fe200078e3cff */
[----:B------:R-:W-:Y:S02]  /*2a90*/  @!P1 IMAD R11, R135, 0x60, RZ ;  /* 0x00000060870b9824 */ /* 0x000fe400078e02ff */
[----:B------:R-:W-:Y:S01]  /*2aa0*/  @!P1 IMAD.MOV.U32 R10, RZ, RZ, R14 ;  /* 0x000000ffff0a9224 */ /* 0x000fe200078e000e */
[----:B------:R-:W-:Y:S01]  /*2ab0*/  LEA R193, R193, UR4, 0x1 ;  /* 0x00000004c1c17c11 */ /* 0x000fe2000f8e08ff */
[----:B------:R-:W-:-:S04]  /*2ac0*/  @!P1 IMAD.IADD R11, R15, 0x1, R11 ;  /* 0x000000010f0b9824 */ /* 0x000fc800078e020b */
[----:B------:R-:W-:Y:S02]  /*2ad0*/  VIADD R191, R193, 0x6020 ;  /* 0x00006020c1bf7836 */ /* 0x000fe40000000000 */
[----:B-1----:R-:W-:Y:S01]  /*2ae0*/  IMAD.SHL.U32 R6, R135, 0x20, RZ ;  /* 0x0000002087067824 */ /* 0x002fe200078e00ff */
[----:B------:R-:W-:-:S04]  /*2af0*/  DEPBAR.LE SB0, 0x0 ;  /* 0x000080000000791a */ /* 0x000fc80000000000 */
[----:B------:R-:W-:Y:S01]  /*2b00*/  BAR.SYNC.DEFER_BLOCKING 0x0 ;  /* 0x0000000000007b1d */ /* 0x000fe20000010000 */
[----:B------:R-:W-:Y:S01]  /*2b10*/  @!P4 IADD3.X R13, R195, R13, R6, P0, !PT ;  /* 0x0000000dc30dc210 */ /* 0x000fe200007fe406 */
[----:B------:R-:W-:Y:S01]  /*2b20*/  IMAD.MOV.U32 R7, RZ, RZ, 0x10 ;  /* 0x00000010ff077424 */ /* 0x000fe200078e00ff */
[----:B------:R-:W-:Y:S02]  /*2b30*/  LOP3.LUT R6, R9, 0xfffffe00, RZ, 0xc0, !PT ;  /* 0xfffffe0009067812 */ /* 0x000fe400078ec0ff */
[----:B------:R-:W-:-:S03]  /*2b40*/  @!P2 LEA R14, P0, R134, R196, 0x6 ;  /* 0x000000c4860ea211 */ /* 0x000fc600078030ff */
[----:B------:R-:W-:Y:S01]  /*2b50*/  IMAD R194, R81, 0x400, R6 ;  /* 0x0000040051c27824 */ /* 0x000fe200078e0206 */
[----:B------:R-:W-:-:S03]  /*2b60*/  @!P2 LEA.HI.X R15, R134, R195, R135, 0x6, P0 ;  /* 0x000000c3860fa211 */ /* 0x000fc600000f3487 */
[----:B------:R-:W-:-:S05]  /*2b70*/  IMAD.IADD R194, R3, 0x1, R194 ;  /* 0x0000000103c27824 */ /* 0x000fca00078e02c2 */
        /* <DEDUP_REMOVED lines=37> */
[----:B------:R-:W-:-:S03]  /*2dd0*/  R2P PR, R8, 0x6 ;  /* 0x0000000608007804 */ /* 0x000fc60000000000 */
[----:B------:R-:W-:Y:S02]  /*2de0*/  LDSM.16.M88.4 R52, [R194] ;  /* 0x00000000c234783b */ /* 0x000fe40000000200 */
[----:B------:R-:W-:Y:S02]  /*2df0*/  SEL R7, R7, 0xfffffff0, !P1 ;  /* 0xfffffff007077807 */ /* 0x000fe40004800000 */
[----:B------:R-:W3:Y:S01]  /*2e00*/  LDSM.16.M88.4 R40, [R193+0x6000] ;  /* 0x00600000c128783b */ /* 0x000ee20000000200 */
[----:B------:R-:W-:Y:S02]  /*2e10*/  SEL R5, R5, 0xffffffe0, !P2 ;  /* 0xffffffe005057807 */ /* 0x000fe40005000000 */
[----:B------:R-:W-:Y:S01]  /*2e20*/  R2P PR, R0, 0x6 ;  /* 0x0000000600007804 */ /* 0x000fe20000000000 */
[----:B------:R-:W4:Y:S01]  /*2e30*/  LDSM.16.M88.4 R32, [R193+0x6800] ;  /* 0x00680000c120783b */ /* 0x000f220000000200 */
[----:B------:R-:W-:Y:S02]  /*2e40*/  VIADD R0, R193, 0x6000 ;  /* 0x00006000c1007836 */ /* 0x000fe40000000000 */
[--C-:B------:R-:W-:Y:S01]  /*2e50*/  IMAD R192, R7, 0x2, R194.reuse ;  /* 0x0000000207c07824 */ /* 0x100fe200078e02c2 */
[----:B------:R-:W5:Y:S01]  /*2e60*/  LDSM.16.M88.4 R24, [R193+0x7000] ;  /* 0x00700000c118783b */ /* 0x000f620000000200 */
[----:B------:R-:W-:-:S02]  /*2e70*/  IMAD R190, R5, 0x2, R194 ;  /* 0x0000000205be7824 */ /* 0x000fc400078e02c2 */
[----:B------:R-:W-:Y:S01]  /*2e80*/  IMAD R189, R5, 0x2, R192 ;  /* 0x0000000205bd7824 */ /* 0x000fe200078e02c0 */
[----:B-1----:R-:W1:Y:S04]  /*2e90*/  LDSM.16.M88.4 R12, [R193+0x7800] ;  /* 0x00780000c10c783b */ /* 0x002e680000000200 */
[----:B------:R-:W-:Y:S01]  /*2ea0*/  @P1 VIADD R191, R0, 0xffffffe0 ;  /* 0xffffffe000bf1836 */ /* 0x000fe20000000000 */
[----:B------:R-:W-:Y:S01]  /*2eb0*/  LDSM.16.M88.4 R16, [R192] ;  /* 0x00000000c010783b */ /* 0x000fe20000000200 */
[----:B------:R-:W-:Y:S02]  /*2ec0*/  IMAD.MOV.U32 R0, RZ, RZ, 0x40 ;  /* 0x00000040ff007424 */ /* 0x000fe400078e00ff */
[C---:B------:R-:W-:Y:S01]  /*2ed0*/  VIADD R183, R191.reuse, 0x800 ;  /* 0x00000800bfb77836 */ /* 0x040fe20000000000 */
[----:B------:R-:W1:Y:S01]  /*2ee0*/  LDSM.16.M88.4 R56, [R191] ;  /* 0x00000000bf38783b */ /* 0x000e620000000200 */
[C---:B------:R-:W-:Y:S01]  /*2ef0*/  VIADD R182, R191.reuse, 0x1000 ;  /* 0x00001000bfb67836 */ /* 0x040fe20000000000 */
[----:B------:R-:W-:Y:S01]  /*2f00*/  SEL R0, R0, 0xffffffc0, !P2 ;  /* 0xffffffc000007807 */ /* 0x000fe20005000000 */
[C---:B------:R-:W-:Y:S01]  /*2f10*/  VIADD R181, R191.reuse, 0x1800 ;  /* 0x00001800bfb57836 */ /* 0x040fe20000000000 */
[----:B--2---:R-:W2:Y:S01]  /*2f20*/  LDSM.16.M88.4 R8, [R191+0x800] ;  /* 0x00080000bf08783b */ /* 0x004ea20000000200 */
        /* <DEDUP_REMOVED lines=8> */
[----:B------:R-:W-:Y:S01]  /*2fb0*/  LDSM.16.M88.4 R68, [R190] ;  /* 0x00000000be44783b */ /* 0x000fe20000000200 */
[C---:B------:R-:W-:Y:S01]  /*2fc0*/  VIADD R175, R191.reuse, 0x4000 ;  /* 0x00004000bfaf7836 */ /* 0x040fe20000000000 */
[----:B---3--:R-:W-:Y:S02]  /*2fd0*/  HMMA.16816.F32.BF16 R44, R52, R40, RZ ;  /* 0x00000028342c723c */ /* 0x008fe400000418ff */
[----:B------:R-:W-:Y:S01]  /*2fe0*/  LDSM.16.M88.4 R60, [R187+0x6800] ;  /* 0x00680000bb3c783b */ /* 0x000fe20000000200 */
[----:B------:R-:W-:-:S02]  /*2ff0*/  VIADD R174, R191, 0x4800 ;  /* 0x00004800bfae7836 */ /* 0x000fc40000000000 */
[C---:B------:R-:W-:Y:S01]  /*3000*/  VIADD R173, R191.reuse, 0x5000 ;  /* 0x00005000bfad7836 */ /* 0x040fe20000000000 */
[----:B------:R-:W-:Y:S01]  /*3010*/  LDSM.16.M88.4 R72, [R189] ;  /* 0x00000000bd48783b */ /* 0x000fe20000000200 */
[C---:B----4-:R-:W-:Y:S01]  /*3020*/  HMMA.16816.F32.BF16 R36, R52.reuse, R32, RZ ;  /* 0x000000203424723c */ /* 0x050fe200000418ff */
[----:B------:R-:W-:Y:S02]  /*3030*/  VIADD R172, R191, 0x5800 ;  /* 0x00005800bfac7836 */ /* 0x000fe40000000000 */
[----:B------:R-:W-:Y:S03]  /*3040*/  LDSM.16.M88.4 R76, [R180+0x1800] ;  /* 0x00180000b44c783b */ /* 0x000fe60000000200 */
[C---:B------:R-:W-:Y:S01]  /*3050*/  HMMA.16816.F32.BF16 R40, R52.reuse, R42, RZ ;  /* 0x0000002a3428723c */ /* 0x040fe200000418ff */
[----:B------:R-:W0:Y:S05]  /*3060*/  LDGDEPBAR ;  /* 0x00000000000079af */ /* 0x000e2a0000000000 */
[C---:B------:R-:W-:Y:S06]  /*3070*/  HMMA.16816.F32.BF16 R32, R52.reuse, R34, RZ ;  /* 0x000000223420723c */ /* 0x040fec00000418ff */
[C---:B-----5:R-:W-:Y:S06]  /*3080*/  HMMA.16816.F32.BF16 R28, R52.reuse, R24, RZ ;  /* 0x00000018341c723c */ /* 0x060fec00000418ff */
[C---:B------:R-:W-:Y:S06]  /*3090*/  HMMA.16816.F32.BF16 R24, R52.reuse, R26, RZ ;  /* 0x0000001a3418723c */ /* 0x040fec00000418ff */
[C---:B-1----:R-:W-:Y:S06]  /*30a0*/  HMMA.16816.F32.BF16 R20, R52.reuse, R12, RZ ;  /* 0x0000000c3414723c */ /* 0x042fec00000418ff */
[----:B------:R-:W-:Y:S01]  /*30b0*/  HMMA.16816.F32.BF16 R52, R52, R14, RZ ;  /* 0x0000000e3434723c */ /* 0x000fe200000418ff */
[----:B------:R-:W1:Y:S05]  /*30c0*/  LDSM.16.M88.4 R12, [R187+0x6000] ;  /* 0x00600000bb0c783b */ /* 0x000e6a0000000200 */
        /* <DEDUP_REMOVED lines=8> */
[----:B------:R-:W3:Y:S05]  /*3150*/  LDSM.16.M88.4 R48, [R180] ;  /* 0x00000000b430783b */ /* 0x000eea0000000200 */
        /* <DEDUP_REMOVED lines=22> */
[----:B------:R-:W4:Y:S05]  /*32c0*/  LDSM.16.M88.4 R16, [R191+0x2000] ;  /* 0x00200000bf10783b */ /* 0x000f2a0000000200 */
        /* <DEDUP_REMOVED lines=10> */
[C---:B------:R-:W-:Y:S06]  /*3370*/  HMMA.16816.F32.BF16 R36, R8.reuse, R64, R36 ;  /* 0x000000400824723c */ /* 0x040fec0000041824 */
[C---:B------:R-:W-:Y:S01]  /*3380*/  HMMA.16816.F32.BF16 R32, R8.reuse, R66, R32 ;  /* 0x000000420820723c */ /* 0x040fe20000041820 */
[----:B------:R-:W-:Y:S05]  /*3390*/  LDSM.16.M88.4 R64, [R180+0x2000] ;  /* 0x00200000b440783b */ /* 0x000fea0000000200 */
[C---:B-----5:R-:W-:Y:S06]  /*33a0*/  HMMA.16816.F32.BF16 R28, R8.reuse, R56, R28 ;  /* 0x00000038081c723c */ /* 0x060fec000004181c */
[C---:B------:R-:W-:Y:S01]  /*33b0*/  HMMA.16816.F32.BF16 R24, R8.reuse, R58, R24 ;  /* 0x0000003a0818723c */ /* 0x040fe20000041818 */
[----:B------:R-:W5:Y:S05]  /*33c0*/  LDSM.16.M88.4 R56, [R191+0x3800] ;  /* 0x00380000bf38783b */ /* 0x000f6a0000000200 */
[C---:B---3--:R-:W-:Y:S06]  /*33d0*/  HMMA.16816.F32.BF16 R20, R8.reuse, R48, R20 ;  /* 0x000000300814723c */ /* 0x048fec0000041814 */
[----:B------:R-:W-:Y:S01]  /*33e0*/  HMMA.16816.F32.BF16 R68, R8, R50, R68 ;  /* 0x000000320844723c */ /* 0x000fe20000041844 */
[----:B------:R-:W3:Y:S04]  /*33f0*/  LDSM.16.M88.4 R8, [R190+0x2000] ;  /* 0x00200000be08783b */ /* 0x000ee80000000200 */
        /* <DEDUP_REMOVED lines=10> */
[C---:B-----5:R-:W-:Y:S06]  /*34a0*/  HMMA.16816.F32.BF16 R20, R52.reuse, R56, R20 ;  /* 0x000000383414723c */ /* 0x060fec0000041814 */
[----:B------:R-:W-:Y:S01]  /*34b0*/  HMMA.16816.F32.BF16 R68, R52, R58, R68 ;  /* 0x0000003a3444723c */ /* 0x000fe20000041844 */
[----:B------:R-:W5:Y:S04]  /*34c0*/  LDSM.16.M88.4 R56, [R180+0x3000] ;  /* 0x00300000b438783b */ /* 0x000f680000000200 */
[----:B------:R-:W-:Y:S01]  /*34d0*/  LDSM.16.M88.4 R52, [R180+0x3800] ;  /* 0x00380000b434783b */ /* 0x000fe20000000200 */
[C---:B---3--:R-:W-:Y:S06]  /*34e0*/  HMMA.16816.F32.BF16 R36, R8.reuse, R72, R36 ;  /* 0x000000480824723c */ /* 0x048fec0000041824 */
[C---:B------:R-:W-:Y:S06]  /*34f0*/  HMMA.16816.F32.BF16 R44, R8.reuse, R76, R44 ;  /* 0x0000004c082c723c */ /* 0x040fec000004182c */
[C---:B------:R-:W-:Y:S01]  /*3500*/  HMMA.16816.F32.BF16 R40, R8.reuse, R78, R40 ;  /* 0x0000004e0828723c */ /* 0x040fe20000041828 */
[----:B------:R-:W-:Y:S05]  /*3510*/  LDSM.16.M88.4 R76, [R193+0xb800] ;  /* 0x00b80000c14c783b */ /* 0x000fea0000000200 */
[C---:B------:R-:W-:Y:S01]  /*3520*/  HMMA.16816.F32.BF16 R32, R8.reuse, R74, R32 ;  /* 0x0000004a0820723c */ /* 0x040fe20000041820 */
[----:B------:R-:W-:Y:S05]  /*3530*/  LDSM.16.M88.4 R72, [R194+0x4000] ;  /* 0x00400000c248783b */ /* 0x000fea0000000200 */
[C---:B----4-:R-:W-:Y:S06]  /*3540*/  HMMA.16816.F32.BF16 R28, R8.reuse, R16, R28 ;  /* 0x00000010081c723c */ /* 0x050fec000004181c */
[C---:B------:R-:W-:Y:S01]  /*3550*/  HMMA.16816.F32.BF16 R24, R8.reuse, R18, R24 ;  /* 0x000000120818723c */ /* 0x040fe20000041818 */
[----:B------:R-:W-:Y:S05]  /*3560*/  LDSM.16.M88.4 R16, [R193+0xa000] ;  /* 0x00a00000c110783b */ /* 0x000fea0000000200 */
[C---:B-1----:R-:W-:Y:S06]  /*3570*/  HMMA.16816.F32.BF16 R20, R8.reuse, R12, R20 ;  /* 0x0000000c0814723c */ /* 0x042fec0000041814 */
[----:B------:R-:W-:Y:S01]  /*3580*/  HMMA.16816.F32.BF16 R68, R8, R14, R68 ;  /* 0x0000000e0844723c */ /* 0x000fe20000041844 */
[----:B------:R-:W1:Y:S04]  /*3590*/  LDSM.16.M88.4 R12, [R193+0xa800] ;  /* 0x00a80000c10c783b */ /* 0x000e680000000200 */
[----:B------:R-:W3:Y:S01]  /*35a0*/  LDSM.16.M88.4 R8, [R193+0xb000] ;  /* 0x00b00000c108783b */ /* 0x000ee20000000200 */
[C---:B--2---:R-:W-:Y:S06]  /*35b0*/  HMMA.16816.F32.BF16 R36, R48.reuse, R60, R36 ;  /* 0x0000003c3024723c */ /* 0x044fec0000041824 */
[C---:B------:R-:W-:Y:S06]  /*35c0*/  HMMA.16816.F32.BF16 R44, R48.reuse, R64, R44 ;  /* 0x00000040302c723c */ /* 0x040fec000004182c */
[C---:B------:R-:W-:Y:S01]  /*35d0*/  HMMA.16816.F32.BF16 R40, R48.reuse, R66, R40 ;  /* 0x000000423028723c */ /* 0x040fe20000041828 */
[----:B------:R-:W-:Y:S05]  /*35e0*/  LDSM.16.M88.4 R64, [R192+0x4000] ;  /* 0x00400000c040783b */ /* 0x000fea0000000200 */
[C---:B-----5:R-:W-:Y:S06]  /*35f0*/  HMMA.16816.F32.BF16 R28, R48.reuse, R56, R28 ;  /* 0x00000038301c723c */ /* 0x060fec000004181c */
[C---:B------:R-:W-:Y:S01]  /*3600*/  HMMA.16816.F32.BF16 R24, R48.reuse, R58, R24 ;  /* 0x0000003a3018723c */ /* 0x040fe20000041818 */
[----:B------:R-:W2:Y:S05]  /*3610*/  LDSM.16.M88.4 R56, [R191+0x4800] ;  /* 0x00480000bf38783b */ /* 0x000eaa0000000200 */
[----:B------:R-:W-:Y:S01]  /*3620*/  HMMA.16816.F32.BF16 R32, R48, R62, R32 ;  /* 0x0000003e3020723c */ /* 0x000fe20000041820 */
[----:B------:R-:W4:Y:S05]  /*3630*/  LDSM.16.M88.4 R60, [R191+0x4000] ;  /* 0x00400000bf3c783b */ /* 0x000f2a0000000200 */
[----:B-1----:R-:W-:Y:S06]  /*3640*/  HMMA.16816.F32.BF16 R36, R72, R12, R36 ;  /* 0x0000000c4824723c */ /* 0x002fec0000041824 */
[----:B------:R-:W-:Y:S06]  /*3650*/  HMMA.16816.F32.BF16 R20, R48, R52, R20 ;  /* 0x000000343014723c */ /* 0x000fec0000041814 */
[C---:B------:R-:W-:Y:S06]  /*3660*/  HMMA.16816.F32.BF16 R44, R72.reuse, R16, R44 ;  /* 0x00000010482c723c */ /* 0x040fec000004182c */
[C---:B------:R-:W-:Y:S01]  /*3670*/  HMMA.16816.F32.BF16 R40, R72.reuse, R18, R40 ;  /* 0x000000124828723c */ /* 0x040fe20000041828 */
[----:B------:R-:W-:Y:S05]  /*3680*/  LDSM.16.M88.4 R16, [R190+0x4000] ;  /* 0x00400000be10783b */ /* 0x000fea0000000200 */
[C---:B---3--:R-:W-:Y:S06]  /*3690*/  HMMA.16816.F32.BF16 R28, R72.reuse, R8, R28 ;  /* 0x00000008481c723c */ /* 0x048fec000004181c */
[----:B------:R-:W-:Y:S01]  /*36a0*/  HMMA.16816.F32.BF16 R24, R72, R10, R24 ;  /* 0x0000000a4818723c */ /* 0x000fe20000041818 */
[----:B------:R-:W1:Y:S05]  /*36b0*/  LDSM.16.M88.4 R8, [R187+0xa800] ;  /* 0x00a80000bb08783b */ /* 0x000e6a0000000200 */
[----:B------:R-:W-:Y:S01]  /*36c0*/  HMMA.16816.F32.BF16 R68, R48, R54, R68 ;  /* 0x000000363044723c */ /* 0x000fe20000041844 */
[----:B------:R-:W3:Y:S04]  /*36d0*/  LDSM.16.M88.4 R52, [R191+0x5000] ;  /* 0x00500000bf34783b */ /* 0x000ee80000000200 */
[----:B------:R-:W5:Y:S01]  /*36e0*/  LDSM.16.M88.4 R48, [R191+0x5800] ;  /* 0x00580000bf30783b */ /* 0x000f620000000200 */
[----:B------:R-:W-:Y:S03]  /*36f0*/  HMMA.16816.F32.BF16 R32, R72, R14, R32 ;  /* 0x0000000e4820723c */ /* 0x000fe60000041820 */
[----:B------:R-:W5:Y:S03]  /*3700*/  LDSM.16.M88.4 R12, [R187+0xa000] ;  /* 0x00a00000bb0c783b */ /* 0x000f660000000200 */
[----:B--2---:R-:W-:Y:S06]  /*3710*/  HMMA.16816.F32.BF16 R36, R64, R56, R36 ;  /* 0x000000384024723c */ /* 0x004fec0000041824 */
[----:B------:R-:W-:Y:S06]  /*3720*/  HMMA.16816.F32.BF16 R20, R72, R76, R20 ;  /* 0x0000004c4814723c */ /* 0x000fec0000041814 */
[C---:B----4-:R-:W-:Y:S06]  /*3730*/  HMMA.16816.F32.BF16 R44, R64.reuse, R60, R44 ;  /* 0x0000003c402c723c */ /* 0x050fec000004182c */
[----:B------:R-:W-:Y:S06]  /*3740*/  HMMA.16816.F32.BF16 R32, R64, R58, R32 ;  /* 0x0000003a4020723c */ /* 0x000fec0000041820 */
[----:B-1----:R-:W-:Y:S06]  /*3750*/  HMMA.16816.F32.BF16 R36, R16, R8, R36 ;  /* 0x000000081024723c */ /* 0x002fec0000041824 */
[----:B---3--:R-:W-:Y:S01]  /*3760*/  HMMA.16816.F32.BF16 R28, R64, R52, R28 ;  /* 0x00000034401c723c */ /* 0x008fe2000004181c */
[----:B------:R-:W-:-:S05]  /*3770*/  LOP3.LUT R9, R82, 0xffffffe0, RZ, 0xc0, !PT ;  /* 0xffffffe052097812 */ /* 0x000fca00078ec0ff */
[----:B------:R-:W-:Y:S01]  /*3780*/  HMMA.16816.F32.BF16 R24, R64, R54, R24 ;  /* 0x000000364018723c */ /* 0x000fe20000041818 */
[----:B------:R-:W-:Y:S01]  /*3790*/  LDSM.16.M88.4 R52, [R180+0x4000] ;  /* 0x00400000b434783b */ /* 0x000fe20000000200 */
[----:B------:R-:W-:-:S04]  /*37a0*/  IMAD.IADD R0, R80, 0x1, -R9 ;  /* 0x0000000150007824 */ /* 0x000fc800078e0a09 */
[----:B-----5:R-:W-:Y:S01]  /*37b0*/  HMMA.16816.F32.BF16 R56, R64, R48, R20 ;  /* 0x000000304038723c */ /* 0x020fe20000041814 */
[----:B------:R-:W1:Y:S05]  /*37c0*/  LDSM.16.M88.4 R20, [R189+0x4000] ;  /* 0x00400000bd14783b */ /* 0x000e6a0000000200 */
[----:B------:R-:W-:Y:S06]  /*37d0*/  HMMA.16816.F32.BF16 R44, R16, R12, R44 ;  /* 0x0000000c102c723c */ /* 0x000fec000004182c */
[----:B------:R-:W-:Y:S01]  /*37e0*/  HMMA.16816.F32.BF16 R72, R72, R78, R68 ;  /* 0x0000004e4848723c */ /* 0x000fe20000041844 */
[----:B------:R-:W-:Y:S01]  /*37f0*/  SHF.R.S32.HI R13, RZ, 0x1f, R0 ;  /* 0x0000001fff0d7819 */ /* 0x000fe20000011400 */
[----:B------:R-:W2:Y:S03]  /*3800*/  LDSM.16.M88.4 R68, [R187+0xb000] ;  /* 0x00b00000bb44783b */ /* 0x000ea60000000200 */
[----:B------:R-:W-:Y:S01]  /*3810*/  LEA.HI R0, R13, R0, RZ, 0x2 ;  /* 0x000000000d007211 */ /* 0x000fe200078f10ff */
[----:B------:R-:W-:Y:S01]  /*3820*/  HMMA.16816.F32.BF16 R40, R64, R62, R40 ;  /* 0x0000003e4028723c */ /* 0x000fe20000041828 */
[----:B------:R-:W-:Y:S02]  /*3830*/  LDSM.16.M88.4 R60, [R187+0xb800] ;  /* 0x00b80000bb3c783b */ /* 0x000fe40000000200 */
[----:B------:R-:W-:-:S03]  /*3840*/  SHF.R.S32.HI R0, RZ, 0x2, R0 ;  /* 0x00000002ff007819 */ /* 0x000fc60000011400 */
[----:B------:R-:W-:Y:S01]  /*3850*/  HMMA.16816.F32.BF16 R32, R16, R10, R32 ;  /* 0x0000000a1020723c */ /* 0x000fe20000041820 */
[----:B------:R-:W3:Y:S01]  /*3860*/  LDSM.16.M88.4 R8, [R180+0x4800] ;  /* 0x00480000b408783b */ /* 0x000ee20000000200 */
[----:B------:R-:W-:Y:S02]  /*3870*/  IMAD.IADD R205, R0, 0x1, R205 ;  /* 0x0000000100cd7824 */ /* 0x000fe400078e02cd */
[----:B------:R-:W-:Y:S02]  /*3880*/  IMAD.IADD R0, R4, 0x1, R207 ;  /* 0x0000000104007824 */ /* 0x000fe400078e02cf */
[C---:B------:R-:W-:Y:S01]  /*3890*/  VIADD R203, R205.reuse, 0x8 ;  /* 0x00000008cdcb7836 */ /* 0x040fe20000000000 */
[C-C-:B------:R-:W-:Y:S01]  /*38a0*/  VIADDMNMX R204, R205.reuse, UR5, R202.reuse, PT ;  /* 0x00000005cdcc7c46 */ /* 0x140fe2000b8001ca */
[----:B------:R-:W-:Y:S01]  /*38b0*/  VIADD R12, R0, 0x1 ;  /* 0x00000001000c7836 */ /* 0x000fe20000000000 */
[----:B------:R-:W-:Y:S02]  /*38c0*/  VIADDMNMX R205, R205, UR13, RZ, !PT ;  /* 0x0000000dcdcd7c46 */ /* 0x000fe4000f8001ff */
[C---:B------:R-:W-:Y:S01]  /*38d0*/  VIADDMNMX R202, R203.reuse, UR5, R202, PT ;  /* 0x00000005cbca7c46 */ /* 0x040fe2000b8001ca */
[----:B------:R-:W-:Y:S01]  /*38e0*/  HMMA.16816.F32.BF16 R72, R64, R50, R72 ;  /* 0x000000324048723c */ /* 0x000fe20000041848 */
[----:B------:R-:W-:-:S02]  /*38f0*/  VIADDMNMX R203, R203, UR13, RZ, !PT ;  /* 0x0000000dcbcb7c46 */ /* 0x000fc4000f8001ff */
[C---:B------:R-:W-:Y:S02]  /*3900*/  ISETP.GE.AND P4, PT, R12.reuse, R204, PT ;  /* 0x000000cc0c00720c */ /* 0x040fe40003f86270 */
[C---:B------:R-:W-:Y:S01]  /*3910*/  ISETP.GE.AND P0, PT, R12.reuse, R202, PT ;  /* 0x000000ca0c00720c */ /* 0x040fe20003f06270 */
[----:B------:R-:W-:Y:S01]  /*3920*/  HMMA.16816.F32.BF16 R40, R16, R14, R40 ;  /* 0x0000000e1028723c */ /* 0x000fe20000041828 */
[C---:B------:R-:W-:Y:S02]  /*3930*/  ISETP.LT.OR P4, PT, R12.reuse, R205, P4 ;  /* 0x000000cd0c00720c */ /* 0x040fe40002781670 */
[----:B------:R-:W-:Y:S02]  /*3940*/  ISETP.LT.OR P0, PT, R12, R203, P0 ;  /* 0x000000cb0c00720c */ /* 0x000fe40000701670 */
[----:B------:R-:W4:Y:S01]  /*3950*/  LDSM.16.M88.4 R12, [R180+0x5000] ;  /* 0x00500000b40c783b */ /* 0x000f220000000200 */
[----:B-1----:R-:W-:Y:S01]  /*3960*/  HMMA.16816.F32.BF16 R44, R20, R52, R44 ;  /* 0x00000034142c723c */ /* 0x002fe2000004182c */
[----:B------:R-:W-:-:S02]  /*3970*/  ISETP.GE.AND P6, PT, R0, R204, PT ;  /* 0x000000cc0000720c */ /* 0x000fc40003fc6270 */
[C---:B------:R-:W-:Y:S02]  /*3980*/  ISETP.GE.AND P1, PT, R0.reuse, R202, PT ;  /* 0x000000ca0000720c */ /* 0x040fe40003f26270 */
[C---:B------:R-:W-:Y:S01]  /*3990*/  ISETP.LT.OR P6, PT, R0.reuse, R205, P6 ;  /* 0x000000cd0000720c */ /* 0x040fe200037c1670 */
[----:B--2---:R-:W-:Y:S01]  /*39a0*/  HMMA.16816.F32.BF16 R28, R16, R68, R28 ;  /* 0x00000044101c723c */ /* 0x004fe2000004181c */
[----:B------:R-:W-:-:S05]  /*39b0*/  ISETP.LT.OR P1, PT, R0, R203, P1 ;  /* 0x000000cb0000720c */ /* 0x000fca0000f21670 */
[----:B------:R-:W-:Y:S06]  /*39c0*/  HMMA.16816.F32.BF16 R24, R16, R70, R24 ;  /* 0x000000461018723c */ /* 0x000fec0000041818 */
[C---:B---3--:R-:W-:Y:S06]  /*39d0*/  HMMA.16816.F32.BF16 R36, R20.reuse, R8, R36 ;  /* 0x000000081424723c */ /* 0x048fec0000041824 */
[----:B------:R-:W-:Y:S01]  /*39e0*/  HMMA.16816.F32.BF16 R40, R20, R54, R40 ;  /* 0x000000361428723c */ /* 0x000fe20000041828 */
[----:B------:R-:W-:Y:S01]  /*39f0*/  VIADD R9, R0, 0x9 ;  /* 0x0000000900097836 */ /* 0x000fe20000000000 */
[----:B------:R-:W-:Y:S01]  /*3a00*/  FSEL R49, R44, -INF , !P6 ;  /* 0xff8000002c317808 */ /* 0x000fe20007000000 */
[----:B------:R-:W-:Y:S01]  /*3a10*/  VIADD R8, R0, 0x10 ;  /* 0x0000001000087836 */ /* 0x000fe20000000000 */
[----:B------:R-:W-:-:S02]  /*3a20*/  FSEL R46, R46, -INF , !P1 ;  /* 0xff8000002e2e7808 */ /* 0x000fc40004800000 */
[----:B------:R-:W-:Y:S01]  /*3a30*/  FSEL R45, R45, -INF , !P4 ;  /* 0xff8000002d2d7808 */ /* 0x000fe20006000000 */
[----:B------:R-:W-:Y:S01]  /*3a40*/  HMMA.16816.F32.BF16 R32, R20, R10, R32 ;  /* 0x0000000a1420723c */ /* 0x000fe20000041820 */
[----:B------:R-:W-:Y:S02]  /*3a50*/  FSEL R44, R47, -INF , !P0 ;  /* 0xff8000002f2c7808 */ /* 0x000fe40004000000 */
[C---:B------:R-:W-:Y:S02]  /*3a60*/  ISETP.GE.AND P4, PT, R9.reuse, R204, PT ;  /* 0x000000cc0900720c */ /* 0x040fe40003f86270 */
[----:B------:R-:W-:Y:S01]  /*3a70*/  ISETP.GE.AND P0, PT, R9, R202, PT ;  /* 0x000000ca0900720c */ /* 0x000fe20003f06270 */
[----:B------:R-:W-:Y:S01]  /*3a80*/  HMMA.16816.F32.BF16 R56, R16, R60, R56 ;  /* 0x0000003c1038723c */ /* 0x000fe20000041838 */
[C---:B------:R-:W-:Y:S02]  /*3a90*/  ISETP.GE.AND P6, PT, R8.reuse, R204, PT ;  /* 0x000000cc0800720c */ /* 0x040fe40003fc6270 */
[----:B------:R-:W-:-:S02]  /*3aa0*/  ISETP.GE.AND P1, PT, R8, R202, PT ;  /* 0x000000ca0800720c */ /* 0x000fc40003f26270 */
[C---:B------:R-:W-:Y:S01]  /*3ab0*/  ISETP.LT.OR P4, PT, R9.reuse, R205, P4 ;  /* 0x000000cd0900720c */ /* 0x040fe20002781670 */
[----:B------:R-:W-:Y:S01]  /*3ac0*/  HMMA.16816.F32.BF16 R72, R16, R62, R72 ;  /* 0x0000003e1048723c */ /* 0x000fe20000041848 */
[----:B------:R-:W-:Y:S02]  /*3ad0*/  ISETP.LT.OR P0, PT, R9, R203, P0 ;  /* 0x000000cb0900720c */ /* 0x000fe40000701670 */
[C---:B------:R-:W-:Y:S02]  /*3ae0*/  ISETP.LT.OR P6, PT, R8.reuse, R205, P6 ;  /* 0x000000cd0800720c */ /* 0x040fe400037c1670 */
[----:B------:R-:W-:Y:S01]  /*3af0*/  ISETP.LT.OR P1, PT, R8, R203, P1 ;  /* 0x000000cb0800720c */ /* 0x000fe20000f21670 */
[C---:B----4-:R-:W-:Y:S01]  /*3b00*/  HMMA.16816.F32.BF16 R28, R20.reuse, R12, R28 ;  /* 0x0000000c141c723c */ /* 0x050fe2000004181c */
[----:B------:R-:W1:Y:S01]  /*3b10*/  LDSM.16.M88.4 R8, [R180+0x5800] ;  /* 0x00580000b408783b */ /* 0x000e620000000200 */
[C---:B------:R-:W-:Y:S01]  /*3b20*/  VIADD R16, R0.reuse, 0x8 ;  /* 0x0000000800107836 */ /* 0x040fe20000000000 */
[----:B------:R-:W-:Y:S01]  /*3b30*/  FSEL R41, R41, -INF , !P4 ;  /* 0xff80000029297808 */ /* 0x000fe20006000000 */
[----:B------:R-:W-:Y:S01]  /*3b40*/  VIADD R17, R0, 0x11 ;  /* 0x0000001100117836 */ /* 0x000fe20000000000 */
[----:B------:R-:W-:Y:S01]  /*3b50*/  FSEL R18, R38, -INF , !P1 ;  /* 0xff80000026127808 */ /* 0x000fe20004800000 */
[----:B------:R-:W-:Y:S01]  /*3b60*/  HMMA.16816.F32.BF16 R24, R20, R14, R24 ;  /* 0x0000000e1418723c */ /* 0x000fe20000041818 */
[----:B------:R-:W-:Y:S01]  /*3b70*/  ISETP.GE.AND P5, PT, R16, R204, PT ;  /* 0x000000cc1000720c */ /* 0x000fe20003fa6270 */
[----:B------:R-:W-:Y:S01]  /*3b80*/  VIADD R13, R0, 0x20 ;  /* 0x00000020000d7836 */ /* 0x000fe20000000000 */
[----:B------:R-:W-:Y:S01]  /*3b90*/  ISETP.GE.AND P2, PT, R16, R202, PT ;  /* 0x000000ca1000720c */ /* 0x000fe20003f46270 */
[----:B------:R-:W-:-:S04]  /*3ba0*/  DEPBAR.LE SB0, 0x0 ;  /* 0x000080000000791a */ /* 0x000fc80000000000 */
[----:B------:R-:W-:Y:S01]  /*3bb0*/  ISETP.LT.OR P5, PT, R16, R205, P5 ;  /* 0x000000cd1000720c */ /* 0x000fe20002fa1670 */
[----:B------:R-:W-:Y:S01]  /*3bc0*/  VIADD R15, R0, 0x21 ;  /* 0x00000021000f7836 */ /* 0x000fe20000000000 */
[----:B------:R-:W-:Y:S01]  /*3bd0*/  ISETP.LT.OR P2, PT, R16, R203, P2 ;  /* 0x000000cb1000720c */ /* 0x000fe20001741670 */
[----:B------:R-:W-:Y:S01]  /*3be0*/  VIADD R16, R0, 0x18 ;  /* 0x0000001800107836 */ /* 0x000fe20000000000 */
[----:B------:R-:W-:Y:S01]  /*3bf0*/  FSEL R47, R40, -INF , !P5 ;  /* 0xff800000282f7808 */ /* 0x000fe20006800000 */
[----:B------:R-:W-:Y:S01]  /*3c00*/  VIADD R14, R0, 0x28 ;  /* 0x00000028000e7836 */ /* 0x000fe20000000000 */
[----:B------:R-:W-:Y:S02]  /*3c10*/  FSEL R42, R42, -INF , !P2 ;  /* 0xff8000002a2a7808 */ /* 0x000fe40005000000 */
[----:B------:R-:W-:Y:S02]  /*3c20*/  FSEL R40, R43, -INF , !P0 ;  /* 0xff8000002b287808 */ /* 0x000fe40004000000 */
[----:B------:R-:W-:-:S02]  /*3c30*/  ISETP.GE.AND P5, PT, R16, R204, PT ;  /* 0x000000cc1000720c */ /* 0x000fc40003fa6270 */
[CC--:B------:R-:W-:Y:S02]  /*3c40*/  ISETP.GE.AND P2, PT, R16.reuse, R202.reuse, PT ;  /* 0x000000ca1000720c */ /* 0x0c0fe40003f46270 */
[C---:B------:R-:W-:Y:S02]  /*3c50*/  ISETP.GE.AND P0, PT, R17.reuse, R202, PT ;  /* 0x000000ca1100720c */ /* 0x040fe40003f06270 */
[C---:B------:R-:W-:Y:S02]  /*3c60*/  ISETP.GE.AND P4, PT, R17.reuse, R204, PT ;  /* 0x000000cc1100720c */ /* 0x040fe40003f86270 */
[C---:B------:R-:W-:Y:S01]  /*3c70*/  ISETP.LT.OR P5, PT, R16.reuse, R205, P5 ;  /* 0x000000cd1000720c */ /* 0x040fe20002fa1670 */
[----:B------:R-:W-:Y:S01]  /*3c80*/  BAR.SYNC.DEFER_BLOCKING 0x0 ;  /* 0x0000000000007b1d */ /* 0x000fe20000010000 */
[-C--:B------:R-:W-:Y:S01]  /*3c90*/  ISETP.LT.OR P2, PT, R16, R203.reuse, P2 ;  /* 0x000000cb1000720c */ /* 0x080fe20001741670 */
[----:B------:R-:W-:Y:S01]  /*3ca0*/  VIADD R16, R0, 0x19 ;  /* 0x0000001900107836 */ /* 0x000fe20000000000 */
[----:B------:R-:W-:-:S02]  /*3cb0*/  ISETP.LT.OR P0, PT, R17, R203, P0 ;  /* 0x000000cb1100720c */ /* 0x000fc40000701670 */
[-C--:B------:R-:W-:Y:S02]  /*3cc0*/  ISETP.GE.AND P1, PT, R13, R202.reuse, PT ;  /* 0x000000ca0d00720c */ /* 0x080fe40003f26270 */
[----:B------:R-:W-:Y:S01]  /*3cd0*/  ISETP.LT.OR P4, PT, R17, R205, P4 ;  /* 0x000000cd1100720c */ /* 0x000fe20002781670 */
[C---:B-1----:R-:W-:Y:S01]  /*3ce0*/  HMMA.16816.F32.BF16 R56, R20.reuse, R8, R56 ;  /* 0x000000081438723c */ /* 0x042fe20000041838 */
[----:B------:R-:W-:Y:S02]  /*3cf0*/  FSEL R12, R39, -INF , !P0 ;  /* 0xff800000270c7808 */ /* 0x000fe40004000000 */
[----:B------:R-:W-:Y:S02]  /*3d00*/  ISETP.LT.OR P1, PT, R13, R203, P1 ;  /* 0x000000cb0d00720c */ /* 0x000fe40000f21670 */
[----:B------:R-:W-:Y:S01]  /*3d10*/  ISETP.GE.AND P0, PT, R16, R202, PT ;  /* 0x000000ca1000720c */ /* 0x000fe20003f06270 */
[----:B------:R-:W-:Y:S01]  /*3d20*/  HMMA.16816.F32.BF16 R72, R20, R10, R72 ;  /* 0x0000000a1448723c */ /* 0x000fe20000041848 */
[----:B------:R-:W-:Y:S01]  /*3d30*/  FSEL R17, R37, -INF , !P4 ;  /* 0xff80000025117808 */ /* 0x000fe20006000000 */
[----:B------:R-:W-:Y:S01]  /*3d40*/  VIADD R8, R0, 0x29 ;  /* 0x0000002900087836 */ /* 0x000fe20000000000 */
[----:B------:R-:W-:Y:S01]  /*3d50*/  ISETP.GE.AND P4, PT, R16, R204, PT ;  /* 0x000000cc1000720c */ /* 0x000fe20003f86270 */
[----:B------:R-:W-:Y:S01]  /*3d60*/  VIADD R9, R0, 0x30 ;  /* 0x0000003000097836 */ /* 0x000fe20000000000 */
[----:B------:R-:W-:-:S02]  /*3d70*/  FSEL R166, R30, -INF , !P1 ;  /* 0xff8000001ea67808 */ /* 0x000fc40004800000 */
[----:B------:R-:W-:Y:S02]  /*3d80*/  ISETP.LT.OR P0, PT, R16, R203, P0 ;  /* 0x000000cb1000720c */ /* 0x000fe40000701670 */
[----:B------:R-:W-:Y:S02]  /*3d90*/  ISETP.GT.AND P1, PT, R198, UR10, PT ;  /* 0x0000000ac6007c0c */ /* 0x000fe4000bf24270 */
[----:B------:R-:W-:Y:S02]  /*3da0*/  ISETP.LT.OR P4, PT, R16, R205, P4 ;  /* 0x000000cd1000720c */ /* 0x000fe40002781670 */
[----:B------:R-:W-:Y:S02]  /*3db0*/  FSEL R19, R36, -INF , !P6 ;  /* 0xff80000024137808 */ /* 0x000fe40007000000 */
[----:B------:R-:W-:Y:S02]  /*3dc0*/  FSEL R16, R35, -INF , !P0 ;  /* 0xff80000023107808 */ /* 0x000fe40004000000 */
[----:B------:R-:W-:-:S02]  /*3dd0*/  ISETP.GE.AND P6, PT, R13, R204, PT ;  /* 0x000000cc0d00720c */ /* 0x000fc40003fc6270 */
[----:B------:R-:W-:Y:S02]  /*3de0*/  ISETP.GE.AND P0, PT, R15, R202, PT ;  /* 0x000000ca0f00720c */ /* 0x000fe40003f06270 */
[----:B------:R-:W-:Y:S01]  /*3df0*/  ISETP.LT.OR P6, PT, R13, R205, P6 ;  /* 0x000000cd0d00720c */ /* 0x000fe200037c1670 */
[----:B------:R-:W1:Y:S01]  /*3e00*/  @!P1 LDC.64 R210, c[0x0][0x218] ;  /* 0x00008600ffd29b82 */ /* 0x000e620000000a00 */
[----:B------:R-:W-:Y:S02]  /*3e10*/  ISETP.LT.OR P0, PT, R15, R203, P0 ;  /* 0x000000cb0f00720c */ /* 0x000fe40000701670 */
[----:B------:R-:W-:Y:S02]  /*3e20*/  FSEL R13, R32, -INF , !P5 ;  /* 0xff800000200d7808 */ /* 0x000fe40006800000 */
[----:B------:R-:W-:Y:S02]  /*3e30*/  FSEL R33, R33, -INF , !P4 ;  /* 0xff80000021217808 */ /* 0x000fe40006000000 */
[----:B------:R-:W-:-:S02]  /*3e40*/  ISETP.GE.AND P5, PT, R15, R204, PT ;  /* 0x000000cc0f00720c */ /* 0x000fc40003fa6270 */
[-C--:B------:R-:W-:Y:S02]  /*3e50*/  ISETP.GE.AND P4, PT, R14, R204.reuse, PT ;  /* 0x000000cc0e00720c */ /* 0x080fe40003f86270 */
[----:B------:R-:W-:Y:S02]  /*3e60*/  FSEL R197, R28, -INF , !P6 ;  /* 0xff8000001cc57808 */ /* 0x000fe40007000000 */
[----:B------:R-:W-:Y:S02]  /*3e70*/  FSEL R220, R31, -INF , !P0 ;  /* 0xff8000001fdc7808 */ /* 0x000fe40004000000 */
[----:B------:R-:W-:Y:S02]  /*3e80*/  FSEL R34, R34, -INF , !P2 ;  /* 0xff80000022227808 */ /* 0x000fe40005000000 */
[C---:B------:R-:W-:Y:S02]  /*3e90*/  ISETP.GE.AND P0, PT, R8.reuse, R204, PT ;  /* 0x000000cc0800720c */ /* 0x040fe40003f06270 */
[----:B------:R-:W-:-:S02]  /*3ea0*/  ISETP.GE.AND P6, PT, R8, R202, PT ;  /* 0x000000ca0800720c */ /* 0x000fc40003fc6270 */
[C---:B------:R-:W-:Y:S02]  /*3eb0*/  ISETP.GE.AND P2, PT, R14.reuse, R202, PT ;  /* 0x000000ca0e00720c */ /* 0x040fe40003f46270 */
[-C--:B------:R-:W-:Y:S02]  /*3ec0*/  ISETP.LT.OR P5, PT, R15, R205.reuse, P5 ;  /* 0x000000cd0f00720c */ /* 0x080fe40002fa1670 */
[-C--:B------:R-:W-:Y:S02]  /*3ed0*/  ISETP.LT.OR P4, PT, R14, R205.reuse, P4 ;  /* 0x000000cd0e00720c */ /* 0x080fe40002781670 */
[C---:B------:R-:W-:Y:S02]  /*3ee0*/  ISETP.LT.OR P0, PT, R8.reuse, R205, P0 ;  /* 0x000000cd0800720c */ /* 0x040fe40000701670 */
[-C--:B------:R-:W-:Y:S01]  /*3ef0*/  ISETP.LT.OR P6, PT, R8, R203.reuse, P6 ;  /* 0x000000cb0800720c */ /* 0x080fe200037c1670 */
[----:B------:R-:W-:Y:S01]  /*3f00*/  VIADD R8, R0, 0x31 ;  /* 0x0000003100087836 */ /* 0x000fe20000000000 */
[----:B------:R-:W-:-:S02]  /*3f10*/  ISETP.LT.OR P2, PT, R14, R203, P2 ;  /* 0x000000cb0e00720c */ /* 0x000fc40001741670 */
[----:B------:R-:W-:Y:S02]  /*3f20*/  FSEL R165, R29, -INF , !P5 ;  /* 0xff8000001da57808 */ /* 0x000fe40006800000 */
[----:B------:R-:W-:Y:S02]  /*3f30*/  FSEL R171, R24, -INF , !P4 ;  /* 0xff80000018ab7808 */ /* 0x000fe40006000000 */
[C---:B------:R-:W-:Y:S02]  /*3f40*/  ISETP.GE.AND P5, PT, R9.reuse, R204, PT ;  /* 0x000000cc0900720c */ /* 0x040fe40003fa6270 */
[----:B------:R-:W-:Y:S02]  /*3f50*/  ISETP.GE.AND P4, PT, R9, R202, PT ;  /* 0x000000ca0900720c */ /* 0x000fe40003f86270 */
[----:B------:R-:W-:Y:S02]  /*3f60*/  FSEL R218, R26, -INF , !P2 ;  /* 0xff8000001ada7808 */ /* 0x000fe40005000000 */
[----:B------:R-:W-:-:S02]  /*3f70*/  ISETP.GE.AND P2, PT, R8, R204, PT ;  /* 0x000000cc0800720c */ /* 0x000fc40003f46270 */
[C---:B------:R-:W-:Y:S02]  /*3f80*/  ISETP.LT.OR P5, PT, R9.reuse, R205, P5 ;  /* 0x000000cd0900720c */ /* 0x040fe40002fa1670 */
[----:B------:R-:W-:Y:S01]  /*3f90*/  ISETP.LT.OR P4, PT, R9, R203, P4 ;  /* 0x000000cb0900720c */ /* 0x000fe20002781670 */
[C---:B------:R-:W-:Y:S01]  /*3fa0*/  VIADD R9, R0.reuse, 0x38 ;  /* 0x0000003800097836 */ /* 0x040fe20000000000 */
[----:B------:R-:W-:Y:S01]  /*3fb0*/  FSEL R167, R25, -INF , !P0 ;  /* 0xff80000019a77808 */ /* 0x000fe20004000000 */
[----:B------:R-:W-:Y:S01]  /*3fc0*/  VIADD R0, R0, 0x39 ;  /* 0x0000003900007836 */ /* 0x000fe20000000000 */
[C---:B------:R-:W-:Y:S02]  /*3fd0*/  ISETP.GE.AND P0, PT, R8.reuse, R202, PT ;  /* 0x000000ca0800720c */ /* 0x040fe40003f06270 */
[C---:B------:R-:W-:Y:S02]  /*3fe0*/  ISETP.LT.OR P2, PT, R8.reuse, R205, P2 ;  /* 0x000000cd0800720c */ /* 0x040fe40001741670 */
[----:B------:R-:W-:-:S02]  /*3ff0*/  ISETP.LT.OR P0, PT, R8, R203, P0 ;  /* 0x000000cb0800720c */ /* 0x000fc40000701670 */
[----:B------:R-:W-:Y:S02]  /*4000*/  FSEL R212, R27, -INF , !P6 ;  /* 0xff8000001bd47808 */ /* 0x000fe40007000000 */
[----:B------:R-:W-:Y:S02]  /*4010*/  FSEL R219, R56, -INF , !P5 ;  /* 0xff80000038db7808 */ /* 0x000fe40006800000 */
[----:B------:R-:W-:Y:S02]  /*4020*/  FSEL R214, R58, -INF , !P4 ;  /* 0xff8000003ad67808 */ /* 0x000fe40006000000 */
[----:B------:R-:W-:Y:S02]  /*4030*/  FSEL R217, R57, -INF , !P2 ;  /* 0xff80000039d97808 */ /* 0x000fe40005000000 */
[-C--:B------:R-:W-:Y:S02]  /*4040*/  ISETP.GE.AND P6, PT, R9, R204.reuse, PT ;  /* 0x000000cc0900720c */ /* 0x080fe40003fc6270 */
[----:B------:R-:W-:-:S02]  /*4050*/  ISETP.GE.AND P5, PT, R0, R204, PT ;  /* 0x000000cc0000720c */ /* 0x000fc40003fa6270 */
[-C--:B------:R-:W-:Y:S02]  /*4060*/  ISETP.GE.AND P4, PT, R9, R202.reuse, PT ;  /* 0x000000ca0900720c */ /* 0x080fe40003f86270 */
[C---:B------:R-:W-:Y:S02]  /*4070*/  ISETP.GE.AND P2, PT, R0.reuse, R202, PT ;  /* 0x000000ca0000720c */ /* 0x040fe40003f46270 */
[----:B------:R-:W-:Y:S02]  /*4080*/  FSEL R206, R59, -INF , !P0 ;  /* 0xff8000003bce7808 */ /* 0x000fe40004000000 */
[C---:B------:R-:W-:Y:S02]  /*4090*/  ISETP.LT.OR P6, PT, R9.reuse, R205, P6 ;  /* 0x000000cd0900720c */ /* 0x040fe400037c1670 */
[----:B------:R-:W-:Y:S02]  /*40a0*/  ISETP.LT.OR P4, PT, R9, R203, P4 ;  /* 0x000000cb0900720c */ /* 0x000fe40002781670 */
[----:B------:R-:W-:-:S02]  /*40b0*/  ISETP.LT.OR P5, PT, R0, R205, P5 ;  /* 0x000000cd0000720c */ /* 0x000fc40002fa1670 */
[----:B------:R-:W-:Y:S01]  /*40c0*/  ISETP.LT.OR P2, PT, R0, R203, P2 ;  /* 0x000000cb0000720c */ /* 0x000fe20001741670 */
[----:B------:R-:W-:Y:S01]  /*40d0*/  IMAD.IADD R0, R6, 0x1, R3 ;  /* 0x0000000106007824 */ /* 0x000fe200078e0203 */
[----:B-1----:R-:W-:Y:S02]  /*40e0*/  @!P1 LEA R208, P0, R133, R210, 0x1 ;  /* 0x000000d285d09211 */ /* 0x002fe400078008ff */
        /* <DEDUP_REMOVED lines=17> */
[----:B------:R-:W-:-:S02]  /*4200*/  ISETP.GE.AND P0, PT, R20, RZ, PT ;  /* 0x000000ff1400720c */ /* 0x000fc40003f06270 */
[----:B------:R-:W-:Y:S01]  /*4210*/  LOP3.LUT R4, RZ, R9, RZ, 0x33, !PT ;  /* 0x00000009ff047212 */ /* 0x000fe200078e33ff */
        /* <DEDUP_REMOVED lines=35> */
[----:B------:R-:W-:-:S04]  /*4450*/  IMAD R3, R3, UR6, RZ ;  /* 0x0000000603037c24 */ /* 0x000fc8000f8e02ff */
[C---:B------:R-:W-:Y:S01]  /*4460*/  IMAD R3, R6.reuse, UR7, R3 ;  /* 0x0000000706037c24 */ /* 0x040fe2000f8e0203 */
[----:B--2---:R-:W-:Y:S01]  /*4470*/  IADD3 R8, -R11, R8, RZ ;  /* 0x000000080b087210 */ /* 0x004fe20007ffe1ff */
[----:B------:R-:W-:-:S03]  /*4480*/  IMAD.WIDE.U32 R10, R6, UR6, RZ ;  /* 0x00000006060a7c25 */ /* 0x000fc6000f8e00ff */
        /* <DEDUP_REMOVED lines=8> */
.L_x_5626:
[----:B------:R-:W-:-:S04]  /*4510*/  ULEA UR5, -UR6, URZ, 0x6 ;  /* 0x0000003f06057291 */ /* 0x000fc8000f8e313f */
[----:B------:R-:W-:Y:S02]  /*4520*/  USHF.R.S32.HI UR12, URZ, 0x1f, UR5 ;  /* 0x0000001f3f0c7899 */ /* 0x000fe40008011405 */
[----:B------:R-:W-:-:S04]  /*4530*/  MOV R4, UR5 ;  /* 0x0000000500047c02 */ /* 0x000fc80008000f00 */
[----:B------:R-:W-:-:S07]  /*4540*/  MOV R9, UR12 ;  /* 0x0000000c00097c02 */ /* 0x000fce0008000f00 */
.L_x_5627:
[----:B------:R-:W1:Y:S01]  /*4550*/  LDC.64 R210, c[0x0][0x218] ;  /* 0x00008600ffd27b82 */ /* 0x000e620000000a00 */
[----:B------:R-:W-:Y:S01]  /*4560*/  IADD3 R133, P0, R4, R133, RZ ;  /* 0x0000008504857210 */ /* 0x000fe20007f1e0ff */
[----:B------:R-:W-:Y:S02]  /*4570*/  USHF.L.U32 UR12, UR6, 0x5, URZ ;  /* 0x00000005060c7899 */ /* 0x000fe4000800063f */
[----:B------:R-:W-:Y:S02]  /*4580*/  USHF.L.U64.HI UR5, UR6, 0x5, UR7 ;  /* 0x0000000506057899 */ /* 0x000fe40008010207 */
[----:B------:R-:W-:Y:S01]  /*4590*/  IMAD.X R2, R9, 0x1, R2, P0 ;  /* 0x0000000109027824 */ /* 0x000fe200000e0602 */
[----:B-1----:R-:W-:-:S04]  /*45a0*/  LEA R208, P0, R133, R210, 0x1 ;  /* 0x000000d285d07211 */ /* 0x002fc800078008ff */
[----:B------:R-:W-:Y:S02]  /*45b0*/  LEA.HI.X R209, R133, R211, R2, 0x1, P0 ;  /* 0x000000d385d17211 */ /* 0x000fe400000f0c02 */
[----:B------:R-:W-:-:S03]  /*45c0*/  IADD3 R14, P0, R208, UR12, RZ ;  /* 0x0000000cd00e7c10 */ /* 0x000fc6000ff1e0ff */
        /* <DEDUP_REMOVED lines=9> */
[----:B------:R-:W-:-:S03]  /*4660*/  IADD3 R8, P0, R10, UR12, RZ ;  /* 0x0000000c0a087c10 */ /* 0x000fc6000ff1e0ff */
[----:B------:R1:W-:Y:S01]  /*4670*/  LDGSTS.E.BYPASS.LTC128B.128 [R199+0x6800], desc[UR14][R14.64] ;  /* 0x068000000ec77fae */ /* 0x0003e2000b901d4e */
[----:B------:R-:W-:-:S03]  /*4680*/  IADD3.X R9, R11, UR5, RZ, P0, !PT ;  /* 0x000000050b097c10 */ /* 0x000fc600087fe4ff */
        /* <DEDUP_REMOVED lines=9> */
.L_x_5625:
        /* <DEDUP_REMOVED lines=32> */
[----:B------:R-:W1:Y:S01]  /*4920*/  SHFL.BFLY PT, R9, R6, 0x2, 0x1f ;  /* 0x0c401f0006097f89 */ /* 0x000e6200000e0000 */
[----:B------:R-:W-:Y:S02]  /*4930*/  ISETP.GT.AND P4, PT, R198, UR10, PT ;  /* 0x0000000ac6007c0c */ /* 0x000fe4000bf84270 */
        /* <DEDUP_REMOVED lines=36> */
[----:B------:R-:W1:Y:S01]  /*4b80*/  LDSM.16.MT88.4 R40, [R188+0xe000] ;  /* 0x00e00000bc28783b */ /* 0x000e620000004200 */
[--C-:B------:R-:W-:Y:S01]  /*4b90*/  FFMA.FTZ R163, R44, UR12, -R169.reuse ;  /* 0x0000000c2ca37c23 */ /* 0x100fe200080108a9 */
[----:B------:R-:W-:Y:S01]  /*4ba0*/  MUFU.EX2 R161, R161 ;  /* 0x000000a100a17308 */ /* 0x000fe20000000800 */
[--C-:B------:R-:W-:Y:S01]  /*4bb0*/  FFMA.FTZ R150, R12, UR12, -R169.reuse ;  /* 0x0000000c0c967c23 */ /* 0x100fe200080108a9 */
[--C-:B------:R-:W-:Y:S01]  /*4bc0*/  FFMA.FTZ R155, R19, UR12, -R216.reuse ;  /* 0x0000000c139b7c23 */ /* 0x100fe200080108d8 */
[----:B------:R-:W2:Y:S01]  /*4bd0*/  LDSM.16.MT88.4 R12, [R186+0xc800] ;  /* 0x00c80000ba0c783b */ /* 0x000ea20000004200 */
[--C-:B------:R-:W-:Y:S01]  /*4be0*/  FFMA.FTZ R152, R17, UR12, -R216.reuse ;  /* 0x0000000c11987c23 */ /* 0x100fe200080108d8 */
[--C-:B------:R-:W-:Y:S01]  /*4bf0*/  FFMA.FTZ R0, R33, UR12, -R216.reuse ;  /* 0x0000000c21007c23 */ /* 0x100fe200080108d8 */
[--C-:B------:R-:W-:Y:S01]  /*4c00*/  FFMA.FTZ R153, R18, UR12, -R169.reuse ;  /* 0x0000000c12997c23 */ /* 0x100fe200080108a9 */
[--C-:B------:R-:W-:Y:S01]  /*4c10*/  FFMA.FTZ R149, R34, UR12, -R169.reuse ;  /* 0x0000000c22957c23 */ /* 0x100fe200080108a9 */
[----:B------:R-:W3:Y:S01]  /*4c20*/  MUFU.EX2 R158, R158 ;  /* 0x0000009e009e7308 */ /* 0x000ee20000000800 */
        /* <DEDUP_REMOVED lines=16> */
[----:B---3--:R-:W-:Y:S01]  /*4d30*/  F2FP.BF16.F32.PACK_AB R96, R158, R161 ;  /* 0x000000a19e60723e */ /* 0x008fe200000010ff */
        /* <DEDUP_REMOVED lines=8> */
[--C-:B------:R-:W-:Y:S01]  /*4dc0*/  FFMA.FTZ R170, R170, UR12, -R169.reuse ;  /* 0x0000000caaaa7c23 */ /* 0x100fe200080108a9 */
[----:B------:R-:W-:Y:S01]  /*4dd0*/  FFMA.FTZ R169, R168, UR12, -R169 ;  /* 0x0000000ca8a97c23 */ /* 0x000fe200080108a9 */
[----:B------:R-:W-:-:S04]  /*4de0*/  FADD.FTZ R158, R161, R158 ;  /* 0x0000009ea19e7221 */ /* 0x000fc80000010000 */
[----:B------:R-:W3:Y:S01]  /*4df0*/  MUFU.EX2 R163, R163 ;  /* 0x000000a300a37308 */ /* 0x000ee20000000800 */
[----:B-----5:R-:W-:Y:S01]  /*4e00*/  F2FP.BF16.F32.PACK_AB R98, R154, R157 ;  /* 0x0000009d9a62723e */ /* 0x020fe200000010ff */
[----:B------:R-:W-:-:S04]  /*4e10*/  FADD.FTZ R157, R157, R158 ;  /* 0x0000009e9d9d7221 */ /* 0x000fc80000010000 */
[----:B------:R-:W-:Y:S02]  /*4e20*/  FADD.FTZ R154, R154, R157 ;  /* 0x0000009d9a9a7221 */ /* 0x000fe40000010000 */
[----:B------:R-:W-:Y:S08]  /*4e30*/  MUFU.EX2 R159, R159 ;  /* 0x0000009f009f7308 */ /* 0x000ff00000000800 */
[----:B------:R-:W5:Y:S01]  /*4e40*/  MUFU.EX2 R156, R156 ;  /* 0x0000009c009c7308 */ /* 0x000f620000000800 */
[----:B---3--:R-:W-:Y:S01]  /*4e50*/  F2FP.BF16.F32.PACK_AB R97, R163, R160 ;  /* 0x000000a0a361723e */ /* 0x008fe200000010ff */
[----:B------:R-:W-:-:S06]  /*4e60*/  FADD.FTZ R160, R160, R163 ;  /* 0x000000a3a0a07221 */ /* 0x000fcc0000010000 */
[----:B------:R-:W-:Y:S08]  /*4e70*/  MUFU.EX2 R155, R155 ;  /* 0x0000009b009b7308 */ /* 0x000ff00000000800 */
[----:B------:R-:W3:Y:S01]  /*4e80*/  MUFU.EX2 R152, R152 ;  /* 0x0000009800987308 */ /* 0x000ee20000000800 */
[----:B-----5:R-:W-:Y:S01]  /*4e90*/  F2FP.BF16.F32.PACK_AB R99, R156, R159 ;  /* 0x0000009f9c63723e */ /* 0x020fe200000010ff */
[----:B------:R-:W-:-:S04]  /*4ea0*/  FADD.FTZ R159, R159, R160 ;  /* 0x000000a09f9f7221 */ /* 0x000fc80000010000 */
[----:B------:R-:W-:Y:S02]  /*4eb0*/  FADD.FTZ R156, R156, R159 ;  /* 0x0000009f9c9c7221 */ /* 0x000fe40000010000 */
[C---:B------:R-:W-:Y:S01]  /*4ec0*/  HMMA.16816.F32.BF16 R120, R96.reuse, R116, RZ ;  /* 0x000000746078723c */ /* 0x040fe200000418ff */
[----:B------:R-:W-:Y:S05]  /*4ed0*/  MUFU.EX2 R151, R151 ;  /* 0x0000009700977308 */ /* 0x000fea0000000800 */
[C---:B-1----:R-:W-:Y:S03]  /*4ee0*/  HMMA.16816.F32.BF16 R36, R96.reuse, R40, RZ ;  /* 0x000000286024723c */ /* 0x042fe600000418ff */
        /* <DEDUP_REMOVED lines=38> */
[----:B------:R-:W5:Y:S05]  /*5150*/  MUFU.EX2 R171, R171 ;  /* 0x000000ab00ab7308 */ /* 0x000f6a0000000800 */
[----:B------:R-:W-:Y:S03]  /*5160*/  HMMA.16816.F32.BF16 R112, R96, R108, RZ ;  /* 0x0000006c6070723c */ /* 0x000fe600000418ff */
[----:B------:R-:W-:Y:S03]  /*5170*/  MUFU.EX2 R197, R197 ;  /* 0x000000c500c57308 */ /* 0x000fe60000000800 */
[C---:B------:R-:W-:Y:S05]  /*5180*/  HMMA.16816.F32.BF16 R52, R4.reuse, R20, R52 ;  /* 0x000000140434723c */ /* 0x040fea0000041834 */
[----:B------:R-:W5:Y:S01]  /*5190*/  MUFU.EX2 R212, R212 ;  /* 0x000000d400d47308 */ /* 0x000f620000000800 */
[C---:B------:R-:W-:Y:S01]  /*51a0*/  HMMA.16816.F32.BF16 R56, R4.reuse, R22, R56 ;  /* 0x000000160438723c */ /* 0x040fe20000041838 */
[----:B------:R-:W1:Y:S05]  /*51b0*/  LDSM.16.MT88.4 R20, [R185+0x10800] ;  /* 0x01080000b914783b */ /* 0x000e6a0000004200 */
[C---:B----4-:R-:W-:Y:S01]  /*51c0*/  HMMA.16816.F32.BF16 R60, R4.reuse, R16, R60 ;  /* 0x00000010043c723c */ /* 0x050fe2000004183c */
        /* <DEDUP_REMOVED lines=48> */
[----:B-----5:R-:W-:Y:S01]  /*54d0*/  F2FP.BF16.F32.PACK_AB R5, R171, R166 ;  /* 0x000000a6ab05723e */ /* 0x020fe200000010ff */
        /* <DEDUP_REMOVED lines=86> */
[----:B------:R-:W-:-:S04]  /*5a40*/  DEPBAR.LE SB0, 0x0 ;  /* 0x000080000000791a */ /* 0x000fc80000000000 */
[----:B------:R-:W-:Y:S01]  /*5a50*/  IADD3 R198, R145, -0x2, RZ ;  /* 0xfffffffe91c67810 */ /* 0x000fe20007ffe0ff */
[----:B------:R-:W-:Y:S06]  /*5a60*/  BAR.SYNC.DEFER_BLOCKING 0x0 ;  /* 0x0000000000007b1d */ /* 0x000fec0000010000 */
[----:B------:R-:W-:Y:S05]  /*5a70*/  @!P3 BRA `(.L_x_5629) ;  /* 0x0000000000f0b947 */ /* 0x000fea0003800000 */
[----:B------:R-:W1:Y:S01]  /*5a80*/  LDC R0, c[0x0][0x380] ;  /* 0x0000e000ff007b82 */ /* 0x000e620000000800 */
[----:B------:R-:W-:-:S04]  /*5a90*/  SHF.L.U32 R5, R198, 0x6, RZ ;  /* 0x00000006c6057819 */ /* 0x000fc800000006ff */
[----:B------:R-:W-:Y:S01]  /*5aa0*/  IABS R6, R5 ;  /* 0x0000000500067213 */ /* 0x000fe20000000000 */
[----:B------:R-:W-:-:S05]  /*5ab0*/  VIADD R13, R5, 0x40 ;  /* 0x00000040050d7836 */ /* 0x000fca0000000000 */
        /* <DEDUP_REMOVED lines=10> */
[----:B-1----:R-:W-:Y:S01]  /*5b60*/  IMAD.MOV R7, RZ, RZ, -R11 ;  /* 0x000000ffff077224 */ /* 0x002fe200078e0a0b */
        /* <DEDUP_REMOVED lines=29> */
[----:B------:R-:W-:Y:S02]  /*5d40*/  IMAD.IADD R9, R9, 0x1, -R4 ;  /* 0x0000000109097824 */ /* 0x000fe400078e0a04 */
[----:B------:R-:W1:Y:S02]  /*5d50*/  LDC.64 R4, c[0x0][0x238] ;  /* 0x00008e00ff047b82 */ /* 0x000e640000000a00 */
[----:B------:R-:W-:-:S04]  /*5d60*/  IMAD R0, R9, R0, -0x40 ;  /* 0xffffffc009007424 */ /* 0x000fc800078e0200 */
[----:B------:R-:W-:Y:S01]  /*5d70*/  IMAD.WIDE.U32 R10, R0, R134, RZ ;  /* 0x00000086000a7225 */ /* 0x000fe200078e00ff */
[----:B------:R-:W-:Y:S02]  /*5d80*/  SHF.R.S32.HI R9, RZ, 0x1f, R0 ;  /* 0x0000001fff097819 */ /* 0x000fe40000011400 */
[----:B--2---:R-:W-:-:S03]  /*5d90*/  IADD3 R6, -R7, R6, RZ ;  /* 0x0000000607067210 */ /* 0x004fc60007ffe1ff */
[----:B------:R-:W-:Y:S01]  /*5da0*/  IMAD R7, R9, R134, RZ ;  /* 0x0000008609077224 */ /* 0x000fe200078e02ff */
[----:B------:R-:W-:-:S03]  /*5db0*/  SHF.R.S32.HI R9, RZ, 0x1f, R6 ;  /* 0x0000001fff097819 */ /* 0x000fc60000011406 */
[----:B------:R-:W-:Y:S02]  /*5dc0*/  IMAD R7, R0, R135, R7 ;  /* 0x0000008700077224 */ /* 0x000fe400078e0207 */
[-C--:B-1----:R-:W-:Y:S02]  /*5dd0*/  IMAD R9, R9, R4.reuse, RZ ;  /* 0x0000000409097224 */ /* 0x082fe400078e02ff */
[----:B------:R-:W-:Y:S02]  /*5de0*/  IMAD.IADD R11, R11, 0x1, R7 ;  /* 0x000000010b0b7824 */ /* 0x000fe400078e0207 */
[C---:B------:R-:W-:Y:S02]  /*5df0*/  IMAD R5, R6.reuse, R5, R9 ;  /* 0x0000000506057224 */ /* 0x040fe400078e0209 */
[----:B------:R-:W-:-:S04]  /*5e00*/  IMAD.WIDE.U32 R6, R6, R4, R10 ;  /* 0x0000000406067225 */ /* 0x000fc800078e000a */
[----:B------:R-:W-:Y:S01]  /*5e10*/  IMAD.MOV.U32 R0, RZ, RZ, R6 ;  /* 0x000000ffff007224 */ /* 0x000fe200078e0006 */
[----:B------:R-:W-:Y:S01]  /*5e20*/  IADD3 R5, R7, R5, RZ ;  /* 0x0000000507057210 */ /* 0x000fe20007ffe0ff */
[----:B------:R-:W-:Y:S06]  /*5e30*/  BRA `(.L_x_5630) ;  /* 0x0000000000087947 */ /* 0x000fec0003800000 */
.L_x_5629:
[----:B------:R-:W-:-:S04]  /*5e40*/  LEA R0, -R134, RZ, 0x6 ;  /* 0x000000ff86007211 */ /* 0x000fc800078e31ff */
[----:B------:R-:W-:-:S07]  /*5e50*/  SHF.R.S32.HI R5, RZ, 0x1f, R0 ;  /* 0x0000001fff057819 */ /* 0x000fce0000011400 */
.L_x_5630:
[----:B------:R-:W-:Y:S02]  /*5e60*/  IADD3 R7, P0, R0, R146, RZ ;  /* 0x0000009200077210 */ /* 0x000fe40007f1e0ff */
[----:B------:R-:W-:Y:S02]  /*5e70*/  LEA R9, P1, R134, R0, 0x4 ;  /* 0x0000000086097211 */ /* 0x000fe400078220ff */
[----:B------:R-:W-:Y:S01]  /*5e80*/  LEA R196, P4, R0, R196, 0x1 ;  /* 0x000000c400c47211 */ /* 0x000fe200078808ff */
[--C-:B------:R-:W-:Y:S01]  /*5e90*/  IMAD.X R4, R5, 0x1, R144.reuse, P0 ;  /* 0x0000000105047824 */ /* 0x100fe200000e0690 */
[----:B------:R-:W-:Y:S02]  /*5ea0*/  IADD3 R146, P0, R9, R146, RZ ;  /* 0x0000009209927210 */ /* 0x000fe40007f1e0ff */
[----:B------:R-:W-:Y:S02]  /*5eb0*/  LEA.HI.X R9, R134, R5, R135, 0x4, P1 ;  /* 0x0000000586097211 */ /* 0x000fe400008f2487 */
[----:B------:R-:W-:Y:S01]  /*5ec0*/  LEA.HI.X R195, R0, R195, R5, 0x1, P4 ;  /* 0x000000c300c37211 */ /* 0x000fe200020f0c05 */
[C---:B------:R-:W-:Y:S01]  /*5ed0*/  IMAD.SHL.U32 R5, R134.reuse, 0x20, RZ ;  /* 0x0000002086057824 */ /* 0x040fe200078e00ff */
[----:B------:R-:W-:Y:S01]  /*5ee0*/  SHF.L.U64.HI R0, R134, 0x5, R135 ;  /* 0x0000000586007819 */ /* 0x000fe20000010287 */
[----:B------:R-:W-:Y:S01]  /*5ef0*/  IMAD.X R9, R9, 0x1, R144, P0 ;  /* 0x0000000109097824 */ /* 0x000fe200000e0690 */
[----:B------:R-:W-:Y:S01]  /*5f00*/  LEA R8, P0, R146, UR8, 0x1 ;  /* 0x0000000892087c11 */ /* 0x000fe2000f8008ff */
[----:B------:R-:W-:Y:S01]  /*5f10*/  IMAD.MOV.U32 R197, RZ, RZ, R195 ;  /* 0x000000ffffc57224 */ /* 0x000fe200078e00c3 */
[----:B------:R-:W-:-:S02]  /*5f20*/  IADD3 R10, P1, R5, R196, RZ ;  /* 0x000000c4050a7210 */ /* 0x000fc40007f3e0ff */
[C---:B------:R-:W-:Y:S02]  /*5f30*/  LEA R6, P2, R7.reuse, UR8, 0x1 ;  /* 0x0000000807067c11 */ /* 0x040fe4000f8408ff */
[----:B------:R-:W-:Y:S01]  /*5f40*/  LEA.HI.X R9, R146, UR9, R9, 0x1, P0 ;  /* 0x0000000992097c11 */ /* 0x000fe200080f0c09 */
[----:B------:R-:W-:Y:S01]  /*5f50*/  IMAD.X R11, R0, 0x1, R195, P1 ;  /* 0x00000001000b7824 */ /* 0x000fe200008e06c3 */
[-C--:B------:R-:W-:Y:S01]  /*5f60*/  IADD3 R16, P0, R10, R5.reuse, RZ ;  /* 0x000000050a107210 */ /* 0x080fe20007f1e0ff */
[----:B------:R-:W-:Y:S01]  /*5f70*/  @!PT LDS RZ, [RZ] ;  /* 0x00000000fffff984 */ /* 0x000fe20000000800 */
[----:B------:R-:W-:Y:S01]  /*5f80*/  @!PT LDS RZ, [RZ] ;  /* 0x00000000fffff984 */ /* 0x000fe20000000800 */
[----:B------:R-:W-:Y:S01]  /*5f90*/  @!PT LDS RZ, [RZ] ;  /* 0x00000000fffff984 */ /* 0x000fe20000000800 */
[----:B------:R-:W-:Y:S01]  /*5fa0*/  LDGSTS.E.BYPASS.LTC128B.128 [R199+0xc000], desc[UR14][R196.64] ;  /* 0x0c000000c4c77fae */ /* 0x000fe2000b901d4e */
[----:B------:R-:W-:Y:S02]  /*5fb0*/  LEA.HI.X R7, R7, UR9, R4, 0x1, P2 ;  /* 0x0000000907077c11 */ /* 0x000fe400090f0c04 */
[-C--:B------:R-:W-:Y:S01]  /*5fc0*/  IADD3 R18, P2, R8, R5.reuse, RZ ;  /* 0x0000000508127210 */ /* 0x080fe20007f5e0ff */
[--C-:B------:R-:W-:Y:S01]  /*5fd0*/  IMAD.X R17, R11, 0x1, R0.reuse, P0 ;  /* 0x000000010b117824 */ /* 0x100fe200000e0600 */
[-C--:B------:R-:W-:Y:S01]  /*5fe0*/  IADD3 R28, P1, R16, R5.reuse, RZ ;  /* 0x00000005101c7210 */ /* 0x080fe20007f3e0ff */
[----:B------:R-:W-:Y:S01]  /*5ff0*/  LDGSTS.E.BYPASS.LTC128B.128 [R199+0xe000], desc[UR14][R6.64+0x80] ;  /* 0x0e00008006c77fae */ /* 0x000fe2000b901d4e */
[----:B------:R-:W-:Y:S01]  /*6000*/  IADD3 R30, P0, R18, R5, RZ ;  /* 0x00000005121e7210 */ /* 0x000fe20007f1e0ff */
[----:B------:R-:W-:-:S02]  /*6010*/  IMAD.X R19, R9, 0x1, R0, P2 ;  /* 0x0000000109137824 */ /* 0x000fc400010e0600 */
[----:B------:R1:W-:Y:S01]  /*6020*/  LDGSTS.E.BYPASS.LTC128B.128 [R199+0x10000], desc[UR14][R6.64+0x100] ;  /* 0x1000010006c77fae */ /* 0x0003e2000b901d4e */
[--C-:B------:R-:W-:Y:S02]  /*6030*/  IMAD.X R29, R17, 0x1, R0.reuse, P1 ;  /* 0x00000001111d7824 */ /* 0x100fe400008e0600 */
[----:B------:R-:W-:Y:S01]  /*6040*/  IMAD.X R31, R19, 0x1, R0, P0 ;  /* 0x00000001131f7824 */ /* 0x000fe200000e0600 */
[----:B------:R-:W-:Y:S01]  /*6050*/  LDGSTS.E.BYPASS.LTC128B.128 [R199+0xc800], desc[UR14][R10.64] ;  /* 0x0c8000000ac77fae */ /* 0x000fe2000b901d4e */
[----:B------:R-:W-:-:S03]  /*6060*/  IMAD R0, R198, 0x40, R207 ;  /* 0x00000040c6007824 */ /* 0x000fc600078e02cf */
[----:B------:R-:W-:Y:S02]  /*6070*/  LDGSTS.E.BYPASS.LTC128B.128 [R199+0xe800], desc[UR14][R8.64+0x80] ;  /* 0x0e80008008c77fae */ /* 0x000fe4000b901d4e */
[C---:B------:R-:W-:Y:S02]  /*6080*/  ISETP.GE.AND P5, PT, R0.reuse, R204, PT ;  /* 0x000000cc0000720c */ /* 0x040fe40003fa6270 */
[----:B------:R-:W-:Y:S01]  /*6090*/  LDGSTS.E.BYPASS.LTC128B.128 [R199+0x10800], desc[UR14][R8.64+0x100] ;  /* 0x1080010008c77fae */ /* 0x000fe2000b901d4e */
[C---:B------:R-:W-:Y:S02]  /*60a0*/  ISETP.GE.AND P0, PT, R0.reuse, R202, PT ;  /* 0x000000ca0000720c */ /* 0x040fe40003f06270 */
[C---:B------:R-:W-:Y:S01]  /*60b0*/  ISETP.LT.OR P5, PT, R0.reuse, R205, P5 ;  /* 0x000000cd0000720c */ /* 0x040fe20002fa1670 */
[----:B------:R-:W-:Y:S01]  /*60c0*/  LDGSTS.E.BYPASS.LTC128B.128 [R199+0xd000], desc[UR14][R16.64] ;  /* 0x0d00000010c77fae */ /* 0x000fe2000b901d4e */
[----:B------:R-:W-:-:S03]  /*60d0*/  ISETP.LT.OR P0, PT, R0, R203, P0 ;  /* 0x000000cb0000720c */ /* 0x000fc60000701670 */
[----:B------:R-:W-:Y:S04]  /*60e0*/  LDGSTS.E.BYPASS.LTC128B.128 [R199+0xf000], desc[UR14][R18.64+0x80] ;  /* 0x0f00008012c77fae */ /* 0x000fe8000b901d4e */
[----:B------:R-:W-:Y:S04]  /*60f0*/  LDGSTS.E.BYPASS.LTC128B.128 [R199+0x11000], desc[UR14][R18.64+0x100] ;  /* 0x1100010012c77fae */ /* 0x000fe8000b901d4e */
[----:B------:R-:W-:Y:S04]  /*6100*/  LDGSTS.E.BYPASS.LTC128B.128 [R199+0xd800], desc[UR14][R28.64] ;  /* 0x0d8000001cc77fae */ /* 0x000fe8000b901d4e */
[----:B------:R-:W-:Y:S04]  /*6110*/  LDGSTS.E.BYPASS.LTC128B.128 [R199+0xf800], desc[UR14][R30.64+0x80] ;  /* 0x0f8000801ec77fae */ /* 0x000fe8000b901d4e */
[----:B------:R2:W-:Y:S04]  /*6120*/  LDGSTS.E.BYPASS.LTC128B.128 [R199+0x11800], desc[UR14][R30.64+0x100] ;  /* 0x118001001ec77fae */ /* 0x0005e8000b901d4e */
[----:B------:R-:W-:Y:S04]  /*6130*/  LDSM.16.M88.4 R140, [R194] ;  /* 0x00000000c28c783b */ /* 0x000fe80000000200 */
[----:B------:R-:W3:Y:S04]  /*6140*/  LDSM.16.M88.4 R12, [R193+0x6000] ;  /* 0x00600000c10c783b */ /* 0x000ee80000000200 */
[----:B------:R-:W-:Y:S04]  /*6150*/  LDSM.16.M88.4 R24, [R192] ;  /* 0x00000000c018783b */ /* 0x000fe80000000200 */
[----:B-1----:R-:W-:Y:S04]  /*6160*/  LDSM.16.M88.4 R4, [R191] ;  /* 0x00000000bf04783b */ /* 0x002fe80000000200 */
[----:B------:R-:W1:Y:S04]  /*6170*/  LDSM.16.M88.4 R156, [R193+0x6800] ;  /* 0x00680000c19c783b */ /* 0x000e680000000200 */
[----:B------:R-:W4:Y:S04]  /*6180*/  LDSM.16.M88.4 R148, [R193+0x7000] ;  /* 0x00700000c194783b */ /* 0x000f280000000200 */
[----:B------:R-:W5:Y:S04]  /*6190*/  LDSM.16.M88.4 R20, [R193+0x7800] ;  /* 0x00780000c114783b */ /* 0x000f680000000200 */
[----:B--2---:R-:W-:Y:S04]  /*61a0*/  LDSM.16.M88.4 R28, [R190] ;  /* 0x00000000be1c783b */ /* 0x004fe80000000200 */
[----:B------:R-:W2:Y:S04]  /*61b0*/  LDSM.16.M88.4 R8, [R187+0x6000] ;  /* 0x00600000bb08783b */ /* 0x000ea80000000200 */
[----:B------:R-:W2:Y:S04]  /*61c0*/  LDSM.16.M88.4 R168, [R183] ;  /* 0x00000000b7a8783b */ /* 0x000ea80000000200 */
[----:B------:R-:W2:Y:S01]  /*61d0*/  LDSM.16.M88.4 R164, [R182] ;  /* 0x00000000b6a4783b */ /* 0x000ea20000000200 */
[C---:B---3--:R-:W-:Y:S03]  /*61e0*/  HMMA.16816.F32.BF16 R16, R140.reuse, R12, RZ ;  /* 0x0000000c8c10723c */ /* 0x048fe600000418ff */
[----:B------:R-:W3:Y:S04]  /*61f0*/  LDSM.16.M88.4 R136, [R181] ;  /* 0x00000000b588783b */ /* 0x000ee80000000200 */
[----:B------:R-:W-:Y:S01]  /*6200*/  LDSM.16.M88.4 R220, [R187+0x6800] ;  /* 0x00680000bbdc783b */ /* 0x000fe20000000200 */
[C---:B------:R-:W-:Y:S03]  /*6210*/  HMMA.16816.F32.BF16 R12, R140.reuse, R14, RZ ;  /* 0x0000000e8c0c723c */ /* 0x040fe600000418ff */
[----:B------:R-:W-:Y:S03]  /*6220*/  LDSM.16.M88.4 R216, [R187+0x7000] ;  /* 0x00700000bbd8783b */ /* 0x000fe60000000200 */
[C---:B-1----:R-:W-:Y:S01]  /*6230*/  HMMA.16816.F32.BF16 R160, R140.reuse, R156, RZ ;  /* 0x0000009c8ca0723c */ /* 0x042fe200000418ff */
[----:B------:R-:W-:Y:S04]  /*6240*/  LDSM.16.M88.4 R32, [R187+0x7800] ;  /* 0x00780000bb20783b */ /* 0x000fe80000000200 */
[----:B------:R-:W-:Y:S01]  /*6250*/  LDSM.16.M88.4 R224, [R193+0xb800] ;  /* 0x00b80000c1e0783b */ /* 0x000fe20000000200 */
[----:B----4-:R-:W-:Y:S03]  /*6260*/  HMMA.16816.F32.BF16 R152, R140, R148, RZ ;  /* 0x000000948c98723c */ /* 0x010fe600000418ff */
[----:B------:R-:W0:Y:S03]  /*6270*/  LDGDEPBAR ;  /* 0x00000000000079af */ /* 0x000e260000000000 */
[----:B------:R-:W-:Y:S06]  /*6280*/  HMMA.16816.F32.BF16 R16, R24, R4, R16 ;  /* 0x000000041810723c */ /* 0x000fec0000041810 */
[C---:B------:R-:W-:Y:S06]  /*6290*/  HMMA.16816.F32.BF16 R156, R140.reuse, R158, RZ ;  /* 0x0000009e8c9c723c */ /* 0x040fec00000418ff */
[C---:B------:R-:W-:Y:S06]  /*62a0*/  HMMA.16816.F32.BF16 R148, R140.reuse, R150, RZ ;  /* 0x000000968c94723c */ /* 0x040fec00000418ff */
[C---:B-----5:R-:W-:Y:S06]  /*62b0*/  HMMA.16816.F32.BF16 R144, R140.reuse, R20, RZ ;  /* 0x000000148c90723c */ /* 0x060fec00000418ff */
[----:B------:R-:W-:Y:S01]  /*62c0*/  HMMA.16816.F32.BF16 R140, R140, R22, RZ ;  /* 0x000000168c8c723c */ /* 0x000fe200000418ff */
[----:B------:R-:W-:Y:S05]  /*62d0*/  LDSM.16.M88.4 R20, [R189] ;  /* 0x00000000bd14783b */ /* 0x000fea0000000200 */
[----:B------:R-:W-:Y:S01]  /*62e0*/  HMMA.16816.F32.BF16 R12, R24, R6, R12 ;  /* 0x00000006180c723c */ /* 0x000fe2000004180c */
[----:B------:R-:W1:Y:S05]  /*62f0*/  LDSM.16.M88.4 R4, [R180] ;  /* 0x00000000b404783b */ /* 0x000e6a0000000200 */
[----:B--2---:R-:W-:Y:S06]  /*6300*/  HMMA.16816.F32.BF16 R16, R28, R8, R16 ;  /* 0x000000081c10723c */ /* 0x004fec0000041810 */
        /* <DEDUP_REMOVED lines=24> */
[----:B------:R-:W1:Y:S03]  /*6490*/  LDSM.16.M88.4 R4, [R179] ;  /* 0x00000000b304783b */ /* 0x000e660000000200 */
[----:B--2---:R-:W-:Y:S06]  /*64a0*/  HMMA.16816.F32.BF16 R16, R24, R8, R16 ;  /* 0x000000081810723c */ /* 0x004fec0000041810 */
[C---:B------:R-:W-:Y:S06]  /*64b0*/  HMMA.16816.F32.BF16 R160, R20.reuse, R168, R160 ;  /* 0x000000a814a0723c */ /* 0x040fec00000418a0 */
[C---:B------:R-:W-:Y:S01]  /*64c0*/  HMMA.16816.F32.BF16 R156, R20.reuse, R170, R156 ;  /* 0x000000aa149c723c */ /* 0x040fe2000004189c */
[----:B------:R-:W-:Y:S05]  /*64d0*/  LDSM.16.M88.4 R168, [R178] ;  /* 0x00000000b2a8783b */ /* 0x000fea0000000200 */
[C---:B------:R-:W-:Y:S06]  /*64e0*/  HMMA.16816.F32.BF16 R152, R20.reuse, R164, R152 ;  /* 0x000000a41498723c */ /* 0x040fec0000041898 */
[C---:B------:R-:W-:Y:S01]  /*64f0*/  HMMA.16816.F32.BF16 R148, R20.reuse, R166, R148 ;  /* 0x000000a61494723c */ /* 0x040fe20000041894 */
[----:B------:R-:W-:Y:S05]  /*6500*/  LDSM.16.M88.4 R164, [R177] ;  /* 0x00000000b1a4783b */ /* 0x000fea0000000200 */
[C---:B------:R-:W-:Y:S06]  /*6510*/  HMMA.16816.F32.BF16 R144, R20.reuse, R136, R144 ;  /* 0x000000881490723c */ /* 0x040fec0000041890 */
[----:B------:R-:W-:Y:S01]  /*6520*/  HMMA.16816.F32.BF16 R140, R20, R138, R140 ;  /* 0x0000008a148c723c */ /* 0x000fe2000004188c */
[----:B------:R-:W-:Y:S04]  /*6530*/  LDSM.16.M88.4 R20, [R187+0x8000] ;  /* 0x00800000bb14783b */ /* 0x000fe80000000200 */
[----:B------:R-:W-:Y:S01]  /*6540*/  LDSM.16.M88.4 R136, [R176] ;  /* 0x00000000b088783b */ /* 0x000fe20000000200 */
        /* <DEDUP_REMOVED lines=34> */
[----:B------:R-:W-:Y:S05]  /*6770*/  LDSM.16.M88.4 R216, [R174] ;  /* 0x00000000aed8783b */ /* 0x000fea0000000200 */
        /* <DEDUP_REMOVED lines=16> */
[----:B------:R-:W2:Y:S01]  /*6880*/  LDSM.16.M88.4 R32, [R187+0xa000] ;  /* 0x00a00000bb20783b */ /* 0x000ea20000000200 */
[----:B------:R-:W-:Y:S03]  /*6890*/  HMMA.16816.F32.BF16 R12, R20, R30, R12 ;  /* 0x0000001e140c723c */ /* 0x000fe6000004180c */
[----:B------:R-:W-:Y:S03]  /*68a0*/  LDSM.16.M88.4 R28, [R187+0xa800] ;  /* 0x00a80000bb1c783b */ /* 0x000fe60000000200 */
[----:B-1----:R-:W-:Y:S06]  /*68b0*/  HMMA.16816.F32.BF16 R16, R220, R4, R16 ;  /* 0x00000004dc10723c */ /* 0x002fec0000041810 */
[C---:B------:R-:W-:Y:S06]  /*68c0*/  HMMA.16816.F32.BF16 R152, R20.reuse, R8, R152 ;  /* 0x000000081498723c */ /* 0x040fec0000041898 */
[----:B------:R-:W-:Y:S01]  /*68d0*/  HMMA.16816.F32.BF16 R148, R20, R10, R148 ;  /* 0x0000000a1494723c */ /* 0x000fe20000041894 */
[----:B------:R-:W-:Y:S05]  /*68e0*/  LDSM.16.M88.4 R8, [R189+0x4000] ;  /* 0x00400000bd08783b */ /* 0x000fea0000000200 */
[----:B------:R-:W-:Y:S01]  /*68f0*/  HMMA.16816.F32.BF16 R12, R220, R6, R12 ;  /* 0x00000006dc0c723c */ /* 0x000fe2000004180c */
[----:B------:R-:W1:Y:S05]  /*6900*/  LDSM.16.M88.4 R4, [R180+0x4000] ;  /* 0x00400000b404783b */ /* 0x000e6a0000000200 */
[C---:B------:R-:W-:Y:S06]  /*6910*/  HMMA.16816.F32.BF16 R160, R20.reuse, R24, R160 ;  /* 0x0000001814a0723c */ /* 0x040fec00000418a0 */
[----:B------:R-:W-:Y:S06]  /*6920*/  HMMA.16816.F32.BF16 R144, R20, R224, R144 ;  /* 0x000000e01490723c */ /* 0x000fec0000041890 */
[----:B--2---:R-:W-:Y:S06]  /*6930*/  HMMA.16816.F32.BF16 R16, R136, R32, R16 ;  /* 0x000000208810723c */ /* 0x004fec0000041810 */
[C---:B------:R-:W-:Y:S01]  /*6940*/  HMMA.16816.F32.BF16 R156, R20.reuse, R26, R156 ;  /* 0x0000001a149c723c */ /* 0x040fe2000004189c */
[----:B------:R-:W-:Y:S05]  /*6950*/  LDSM.16.M88.4 R24, [R187+0xb000] ;  /* 0x00b00000bb18783b */ /* 0x000fea0000000200 */
[----:B------:R-:W-:Y:S01]  /*6960*/  HMMA.16816.F32.BF16 R140, R20, R226, R140 ;  /* 0x000000e2148c723c */ /* 0x000fe2000004188c */
[----:B------:R-:W2:Y:S05]  /*6970*/  LDSM.16.M88.4 R20, [R187+0xb800] ;  /* 0x00b80000bb14783b */ /* 0x000eaa0000000200 */
[----:B------:R-:W-:Y:S06]  /*6980*/  HMMA.16816.F32.BF16 R12, R136, R34, R12 ;  /* 0x00000022880c723c */ /* 0x000fec000004180c */
[C---:B------:R-:W-:Y:S06]  /*6990*/  HMMA.16816.F32.BF16 R160, R220.reuse, R216, R160 ;  /* 0x000000d8dca0723c */ /* 0x040fec00000418a0 */
[----:B------:R-:W-:Y:S06]  /*69a0*/  HMMA.16816.F32.BF16 R144, R220, R164, R144 ;  /* 0x000000a4dc90723c */ /* 0x000fec0000041890 */
[----:B-1----:R-:W-:Y:S06]  /*69b0*/  HMMA.16816.F32.BF16 R16, R8, R4, R16 ;  /* 0x000000040810723c */ /* 0x002fec0000041810 */
[----:B------:R-:W-:Y:S01]  /*69c0*/  HMMA.16816.F32.BF16 R152, R220, R168, R152 ;  /* 0x000000a8dc98723c */ /* 0x000fe20000041898 */
[----:B------:R-:W-:-:S02]  /*69d0*/  VIADD R4, R0, 0x1 ;  /* 0x0000000100047836 */ /* 0x000fc40000000000 */
[----:B------:R-:W-:-:S03]  /*69e0*/  VIADD R5, R0, 0x8 ;  /* 0x0000000800057836 */ /* 0x000fc60000000000 */
[----:B------:R-:W-:Y:S01]  /*69f0*/  HMMA.16816.F32.BF16 R148, R220, R170, R148 ;  /* 0x000000aadc94723c */ /* 0x000fe20000041894 */
[----:B------:R-:W1:Y:S01]  /*6a00*/  LDSM.16.M88.4 R168, [R180+0x4800] ;  /* 0x00480000b4a8783b */ /* 0x000e620000000200 */
[C---:B------:R-:W-:Y:S02]  /*6a10*/  ISETP.GE.AND P4, PT, R4.reuse, R204, PT ;  /* 0x000000cc0400720c */ /* 0x040fe40003f86270 */
[C---:B------:R-:W-:Y:S02]  /*6a20*/  ISETP.GE.AND P2, PT, R4.reuse, R202, PT ;  /* 0x000000ca0400720c */ /* 0x040fe40003f46270 */
[----:B------:R-:W-:Y:S01]  /*6a30*/  HMMA.16816.F32.BF16 R12, R8, R6, R12 ;  /* 0x00000006080c723c */ /* 0x000fe2000004180c */
[C---:B------:R-:W-:Y:S02]  /*6a40*/  ISETP.LT.OR P4, PT, R4.reuse, R205, P4 ;  /* 0x000000cd0400720c */ /* 0x040fe40002781670 */
[----:B------:R-:W-:Y:S01]  /*6a50*/  ISETP.LT.OR P2, PT, R4, R203, P2 ;  /* 0x000000cb0400720c */ /* 0x000fe20001741670 */
[----:B------:R-:W-:Y:S01]  /*6a60*/  VIADD R4, R0, 0x9 ;  /* 0x0000000900047836 */ /* 0x000fe20000000000 */
[----:B------:R-:W-:Y:S01]  /*6a70*/  ISETP.GE.AND P6, PT, R5, R204, PT ;  /* 0x000000cc0500720c */ /* 0x000fe20003fc6270 */
[----:B------:R-:W-:Y:S01]  /*6a80*/  HMMA.16816.F32.BF16 R156, R220, R218, R156 ;  /* 0x000000dadc9c723c */ /* 0x000fe2000004189c */
[----:B------:R-:W-:-:S02]  /*6a90*/  FSEL R18, R18, -INF , !P0 ;  /* 0xff80000012127808 */ /* 0x000fc40004000000 */
[CC--:B------:R-:W-:Y:S02]  /*6aa0*/  ISETP.GE.AND P1, PT, R5.reuse, R202.reuse, PT ;  /* 0x000000ca0500720c */ /* 0x0c0fe40003f26270 */
[----:B------:R-:W-:Y:S01]  /*6ab0*/  ISETP.GE.AND P0, PT, R4, R202, PT ;  /* 0x000000ca0400720c */ /* 0x000fe20003f06270 */
[C---:B------:R-:W-:Y:S01]  /*6ac0*/  HMMA.16816.F32.BF16 R160, R136.reuse, R28, R160 ;  /* 0x0000001c88a0723c */ /* 0x040fe200000418a0 */
[C---:B------:R-:W-:Y:S02]  /*6ad0*/  ISETP.LT.OR P6, PT, R5.reuse, R205, P6 ;  /* 0x000000cd0500720c */ /* 0x040fe400037c1670 */
[-C--:B------:R-:W-:Y:S01]  /*6ae0*/  ISETP.LT.OR P1, PT, R5, R203.reuse, P1 ;  /* 0x000000cb0500720c */ /* 0x080fe20000f21670 */
[----:B------:R-:W-:Y:S01]  /*6af0*/  VIADD R5, R0, 0x11 ;  /* 0x0000001100057836 */ /* 0x000fe20000000000 */
[----:B------:R-:W-:Y:S01]  /*6b00*/  ISETP.LT.OR P0, PT, R4, R203, P0 ;  /* 0x000000cb0400720c */ /* 0x000fe20000701670 */
[----:B--2---:R-:W-:Y:S01]  /*6b10*/  HMMA.16816.F32.BF16 R144, R136, R20, R144 ;  /* 0x000000148890723c */ /* 0x004fe20000041890 */
[----:B------:R-:W-:-:S05]  /*6b20*/  FSEL R17, R17, -INF , !P4 ;  /* 0xff80000011117808 */ /* 0x000fca0006000000 */
[C---:B------:R-:W-:Y:S01]  /*6b30*/  HMMA.16816.F32.BF16 R152, R136.reuse, R24, R152 ;  /* 0x000000188898723c */ /* 0x040fe20000041898 */
[----:B------:R-:W-:Y:S01]  /*6b40*/  FSEL R21, R16, -INF , !P5 ;  /* 0xff80000010157808 */ /* 0x000fe20006800000 */
[----:B------:R-:W-:Y:S01]  /*6b50*/  VIADD R20, R0, 0x18 ;  /* 0x0000001800147836 */ /* 0x000fe20000000000 */
[C---:B------:R-:W-:Y:S02]  /*6b60*/  ISETP.GE.AND P5, PT, R4.reuse, R204, PT ;  /* 0x000000cc0400720c */ /* 0x040fe40003fa6270 */
[----:B------:R-:W-:Y:S01]  /*6b70*/  FSEL R16, R19, -INF , !P2 ;  /* 0xff80000013107808 */ /* 0x000fe20005000000 */
[----:B------:R-:W-:Y:S01]  /*6b80*/  HMMA.16816.F32.BF16 R148, R136, R26, R148 ;  /* 0x0000001a8894723c */ /* 0x000fe20000041894 */
[----:B------:R-:W-:Y:S01]  /*6b90*/  ISETP.LT.OR P5, PT, R4, R205, P5 ;  /* 0x000000cd0400720c */ /* 0x000fe20002fa1670 */
[----:B------:R-:W2:Y:S01]  /*6ba0*/  LDSM.16.M88.4 R24, [R180+0x5000] ;  /* 0x00500000b418783b */ /* 0x000ea20000000200 */
[----:B------:R-:W-:Y:S01]  /*6bb0*/  VIADD R4, R0, 0x10 ;  /* 0x0000001000047836 */ /* 0x000fe20000000000 */
[----:B------:R-:W-:-:S02]  /*6bc0*/  FSEL R19, R12, -INF , !P6 ;  /* 0xff8000000c137808 */ /* 0x000fc40007000000 */
[----:B------:R-:W-:Y:S01]  /*6bd0*/  FSEL R14, R14, -INF , !P1 ;  /* 0xff8000000e0e7808 */ /* 0x000fe20004800000 */
[----:B------:R-:W-:Y:S01]  /*6be0*/  HMMA.16816.F32.BF16 R156, R136, R30, R156 ;  /* 0x0000001e889c723c */ /* 0x000fe2000004189c */
[C---:B------:R-:W-:Y:S02]  /*6bf0*/  ISETP.GE.AND P4, PT, R4.reuse, R204, PT ;  /* 0x000000cc0400720c */ /* 0x040fe40003f86270 */
[C---:B------:R-:W-:Y:S02]  /*6c00*/  ISETP.GE.AND P2, PT, R4.reuse, R202, PT ;  /* 0x000000ca0400720c */ /* 0x040fe40003f46270 */
[C---:B------:R-:W-:Y:S01]  /*6c10*/  ISETP.GE.AND P6, PT, R5.reuse, R204, PT ;  /* 0x000000cc0500720c */ /* 0x040fe20003fc6270 */
[----:B-1----:R-:W-:Y:S01]  /*6c20*/  HMMA.16816.F32.BF16 R160, R8, R168, R160 ;  /* 0x000000a808a0723c */ /* 0x002fe200000418a0 */
[----:B------:R-:W-:Y:S02]  /*6c30*/  ISETP.GE.AND P1, PT, R5, R202, PT ;  /* 0x000000ca0500720c */ /* 0x000fe40003f26270 */
[----:B------:R-:W-:-:S02]  /*6c40*/  ISETP.LT.OR P4, PT, R4, R205, P4 ;  /* 0x000000cd0400720c */ /* 0x000fc40002781670 */
[----:B------:R-:W-:Y:S01]  /*6c50*/  ISETP.LT.OR P2, PT, R4, R203, P2 ;  /* 0x000000cb0400720c */ /* 0x000fe20001741670 */
[----:B------:R-:W-:Y:S01]  /*6c60*/  HMMA.16816.F32.BF16 R140, R220, R166, R140 ;  /* 0x000000a6dc8c723c */ /* 0x000fe2000004188c */
[C---:B------:R-:W-:Y:S02]  /*6c70*/  ISETP.LT.OR P6, PT, R5.reuse, R205, P6 ;  /* 0x000000cd0500720c */ /* 0x040fe400037c1670 */
[----:B------:R-:W-:Y:S02]  /*6c80*/  ISETP.LT.OR P1, PT, R5, R203, P1 ;  /* 0x000000cb0500720c */ /* 0x000fe40000f21670 */
[----:B------:R-:W1:Y:S01]  /*6c90*/  LDSM.16.M88.4 R4, [R180+0x5800] ;  /* 0x00580000b404783b */ /* 0x000e620000000200 */
[----:B------:R-:W-:Y:S01]  /*6ca0*/  FSEL R12, R15, -INF , !P0 ;  /* 0xff8000000f0c7808 */ /* 0x000fe20004000000 */
[----:B------:R-:W-:Y:S01]  /*6cb0*/  VIADD R15, R0, 0x19 ;  /* 0x00000019000f7836 */ /* 0x000fe20000000000 */
[----:B------:R-:W-:Y:S01]  /*6cc0*/  FSEL R13, R13, -INF , !P5 ;  /* 0xff8000000d0d7808 */ /* 0x000fe20006800000 */
[----:B------:R-:W-:-:S04]  /*6cd0*/  DEPBAR.LE SB0, 0x0 ;  /* 0x000080000000791a */ /* 0x000fc80000000000 */
[C---:B------:R-:W-:Y:S01]  /*6ce0*/  HMMA.16816.F32.BF16 R156, R8.reuse, R170, R156 ;  /* 0x000000aa089c723c */ /* 0x040fe2000004189c */
[C---:B------:R-:W-:Y:S02]  /*6cf0*/  ISETP.GE.AND P5, PT, R20.reuse, R204, PT ;  /* 0x000000cc1400720c */ /* 0x040fe40003fa6270 */
[----:B------:R-:W-:Y:S02]  /*6d00*/  ISETP.GE.AND P0, PT, R20, R202, PT ;  /* 0x000000ca1400720c */ /* 0x000fe40003f06270 */
[----:B------:R-:W-:Y:S02]  /*6d10*/  FSEL R197, R160, -INF , !P4 ;  /* 0xff800000a0c57808 */ /* 0x000fe40006000000 */
[----:B------:R-:W-:Y:S02]  /*6d20*/  FSEL R212, R162, -INF , !P2 ;  /* 0xff800000a2d47808 */ /* 0x000fe40005000000 */
[C---:B------:R-:W-:Y:S01]  /*6d30*/  ISETP.GE.AND P4, PT, R15.reuse, R204, PT ;  /* 0x000000cc0f00720c */ /* 0x040fe20003f86270 */
[----:B--2---:R-:W-:Y:S01]  /*6d40*/  HMMA.16816.F32.BF16 R152, R8, R24, R152 ;  /* 0x000000180898723c */ /* 0x004fe20000041898 */
[----:B------:R-:W-:-:S02]  /*6d50*/  ISETP.GE.AND P2, PT, R15, R202, PT ;  /* 0x000000ca0f00720c */ /* 0x000fc40003f46270 */
[C---:B------:R-:W-:Y:S02]  /*6d60*/  ISETP.LT.OR P4, PT, R15.reuse, R205, P4 ;  /* 0x000000cd0f00720c */ /* 0x040fe40002781670 */
[----:B------:R-:W-:Y:S01]  /*6d70*/  ISETP.LT.OR P2, PT, R15, R203, P2 ;  /* 0x000000cb0f00720c */ /* 0x000fe20001741670 */
[----:B------:R-:W-:Y:S01]  /*6d80*/  HMMA.16816.F32.BF16 R148, R8, R26, R148 ;  /* 0x0000001a0894723c */ /* 0x000fe20000041894 */
[----:B------:R-:W-:Y:S01]  /*6d90*/  VIADD R15, R0, 0x20 ;  /* 0x00000020000f7836 */ /* 0x000fe20000000000 */
[----:B------:R-:W-:Y:S02]  /*6da0*/  FSEL R221, R161, -INF , !P6 ;  /* 0xff800000a1dd7808 */ /* 0x000fe40007000000 */
[----:B------:R-:W-:Y:S02]  /*6db0*/  FSEL R218, R163, -INF , !P1 ;  /* 0xff800000a3da7808 */ /* 0x000fe40004800000 */
[----:B------:R-:W-:Y:S01]  /*6dc0*/  HMMA.16816.F32.BF16 R140, R136, R22, R140 ;  /* 0x00000016888c723c */ /* 0x000fe2000004188c */
[----:B------:R-:W-:-:S02]  /*6dd0*/  ISETP.GE.AND P6, PT, R15, R204, PT ;  /* 0x000000cc0f00720c */ /* 0x000fc40003fc6270 */
[C---:B------:R-:W-:Y:S02]  /*6de0*/  ISETP.GE.AND P1, PT, R15.reuse, R202, PT ;  /* 0x000000ca0f00720c */ /* 0x040fe40003f26270 */
[C---:B------:R-:W-:Y:S02]  /*6df0*/  ISETP.LT.OR P5, PT, R20.reuse, R205, P5 ;  /* 0x000000cd1400720c */ /* 0x040fe40002fa1670 */
[----:B------:R-:W-:Y:S01]  /*6e00*/  ISETP.LT.OR P0, PT, R20, R203, P0 ;  /* 0x000000cb1400720c */ /* 0x000fe20000701670 */
[C---:B------:R-:W-:Y:S01]  /*6e10*/  VIADD R20, R0.reuse, 0x21 ;  /* 0x0000002100147836 */ /* 0x040fe20000000000 */
[C---:B------:R-:W-:Y:S01]  /*6e20*/  ISETP.LT.OR P6, PT, R15.reuse, R205, P6 ;  /* 0x000000cd0f00720c */ /* 0x040fe200037c1670 */
[----:B-1----:R-:W-:Y:S01]  /*6e30*/  HMMA.16816.F32.BF16 R144, R8, R4, R144 ;  /* 0x000000040890723c */ /* 0x002fe20000041890 */
[----:B------:R-:W-:Y:S01]  /*6e40*/  ISETP.LT.OR P1, PT, R15, R203, P1 ;  /* 0x000000cb0f00720c */ /* 0x000fe20000f21670 */
[----:B------:R-:W-:Y:S01]  /*6e50*/  VIADD R15, R0, 0x28 ;  /* 0x00000028000f7836 */ /* 0x000fe20000000000 */
[----:B------:R-:W-:-:S02]  /*6e60*/  FSEL R219, R156, -INF , !P5 ;  /* 0xff8000009cdb7808 */ /* 0x000fc40006800000 */
[-C--:B------:R-:W-:Y:S02]  /*6e70*/  ISETP.GE.AND P5, PT, R20, R204.reuse, PT ;  /* 0x000000cc1400720c */ /* 0x080fe40003fa6270 */
[----:B------:R-:W-:Y:S01]  /*6e80*/  FSEL R137, R157, -INF , !P4 ;  /* 0xff8000009d897808 */ /* 0x000fe20006000000 */
[C---:B------:R-:W-:Y:S01]  /*6e90*/  VIADD R5, R0.reuse, 0x31 ;  /* 0x0000003100057836 */ /* 0x040fe20000000000 */
[C---:B------:R-:W-:Y:S01]  /*6ea0*/  ISETP.GE.AND P4, PT, R15.reuse, R204, PT ;  /* 0x000000cc0f00720c */ /* 0x040fe20003f86270 */
[----:B------:R-:W-:Y:S01]  /*6eb0*/  VIADD R4, R0, 0x30 ;  /* 0x0000003000047836 */ /* 0x000fe20000000000 */
[----:B------:R-:W-:Y:S01]  /*6ec0*/  BAR.SYNC.DEFER_BLOCKING 0x0 ;  /* 0x0000000000007b1d */ /* 0x000fe20000010000 */
[-C--:B------:R-:W-:Y:S02]  /*6ed0*/  ISETP.LT.OR P5, PT, R20, R205.reuse, P5 ;  /* 0x000000cd1400720c */ /* 0x080fe40002fa1670 */
[----:B------:R-:W-:Y:S01]  /*6ee0*/  FSEL R214, R158, -INF , !P0 ;  /* 0xff8000009ed67808 */ /* 0x000fe20004000000 */
[----:B------:R-:W-:Y:S01]  /*6ef0*/  HMMA.16816.F32.BF16 R140, R8, R6, R140 ;  /* 0x00000006088c723c */ /* 0x000fe2000004188c */
[----:B------:R-:W-:-:S02]  /*6f00*/  ISETP.LT.OR P4, PT, R15, R205, P4 ;  /* 0x000000cd0f00720c */ /* 0x000fc40002781670 */
[----:B------:R-:W-:Y:S02]  /*6f10*/  ISETP.GE.AND P0, PT, R20, R202, PT ;  /* 0x000000ca1400720c */ /* 0x000fe40003f06270 */
[----:B------:R-:W-:Y:S02]  /*6f20*/  FSEL R223, R153, -INF , !P5 ;  /* 0xff80000099df7808 */ /* 0x000fe40006800000 */
[----:B------:R-:W-:Y:S02]  /*6f30*/  FSEL R153, R148, -INF , !P4 ;  /* 0xff80000094997808 */ /* 0x000fe40006000000 */
[----:B------:R-:W-:Y:S01]  /*6f40*/  ISETP.LT.OR P0, PT, R20, R203, P0 ;  /* 0x000000cb1400720c */ /* 0x000fe20000701670 */
[----:B------:R-:W-:Y:S01]  /*6f50*/  VIADD R20, R0, 0x29 ;  /* 0x0000002900147836 */ /* 0x000fe20000000000 */
[----:B------:R-:W-:Y:S02]  /*6f60*/  ISETP.GE.AND P4, PT, R5, R204, PT ;  /* 0x000000cc0500720c */ /* 0x000fe40003f86270 */
[----:B------:R-:W-:-:S02]  /*6f70*/  FSEL R225, R152, -INF , !P6 ;  /* 0xff80000098e17808 */ /* 0x000fc40007000000 */
[----:B------:R-:W-:Y:S02]  /*6f80*/  FSEL R152, R155, -INF , !P0 ;  /* 0xff8000009b987808 */ /* 0x000fe40004000000 */
[----:B------:R-:W-:Y:S02]  /*6f90*/  ISETP.LT.OR P4, PT, R5, R205, P4 ;  /* 0x000000cd0500720c */ /* 0x000fe40002781670 */
[C---:B------:R-:W-:Y:S02]  /*6fa0*/  ISETP.GE.AND P5, PT, R4.reuse, R204, PT ;  /* 0x000000cc0400720c */ /* 0x040fe40003fa6270 */
[----:B------:R-:W-:Y:S02]  /*6fb0*/  ISETP.GE.AND P0, PT, R4, R202, PT ;  /* 0x000000ca0400720c */ /* 0x000fe40003f06270 */
[----:B------:R-:W-:Y:S02]  /*6fc0*/  FSEL R216, R159, -INF , !P2 ;  /* 0xff8000009fd87808 */ /* 0x000fe40005000000 */
[----:B------:R-:W-:-:S02]  /*6fd0*/  FSEL R154, R154, -INF , !P1 ;  /* 0xff8000009a9a7808 */ /* 0x000fc40004800000 */
[----:B------:R-:W-:Y:S02]  /*6fe0*/  ISETP.GE.AND P2, PT, R15, R202, PT ;  /* 0x000000ca0f00720c */ /* 0x000fe40003f46270 */
[C---:B------:R-:W-:Y:S02]  /*6ff0*/  ISETP.GE.AND P6, PT, R20.reuse, R204, PT ;  /* 0x000000cc1400720c */ /* 0x040fe40003fc6270 */
[----:B------:R-:W-:Y:S02]  /*7000*/  ISETP.GE.AND P1, PT, R20, R202, PT ;  /* 0x000000ca1400720c */ /* 0x000fe40003f26270 */
[----:B------:R-:W-:Y:S02]  /*7010*/  FSEL R171, R145, -INF , !P4 ;  /* 0xff80000091ab7808 */ /* 0x000fe40006000000 */
[C---:B------:R-:W-:Y:S02]  /*7020*/  ISETP.LT.OR P5, PT, R4.reuse, R205, P5 ;  /* 0x000000cd0400720c */ /* 0x040fe40002fa1670 */
[-C--:B------:R-:W-:Y:S01]  /*7030*/  ISETP.LT.OR P0, PT, R4, R203.reuse, P0 ;  /* 0x000000cb0400720c */ /* 0x080fe20000701670 */
[----:B------:R-:W-:Y:S01]  /*7040*/  VIADD R4, R0, 0x38 ;  /* 0x0000003800047836 */ /* 0x000fe20000000000 */
[----:B------:R-:W-:Y:S01]  /*7050*/  ISETP.GT.AND P4, PT, R198, UR10, PT ;  /* 0x0000000ac6007c0c */ /* 0x000fe2000bf84270 */
[----:B------:R-:W-:Y:S01]  /*7060*/  VIADD R0, R0, 0x39 ;  /* 0x0000003900007836 */ /* 0x000fe20000000000 */
[----:B------:R-:W-:-:S02]  /*7070*/  ISETP.LT.OR P2, PT, R15, R203, P2 ;  /* 0x000000cb0f00720c */ /* 0x000fc40001741670 */
[C---:B------:R-:W-:Y:S02]  /*7080*/  ISETP.LT.OR P6, PT, R20.reuse, R205, P6 ;  /* 0x000000cd1400720c */ /* 0x040fe400037c1670 */
[----:B------:R-:W-:Y:S02]  /*7090*/  ISETP.LT.OR P1, PT, R20, R203, P1 ;  /* 0x000000cb1400720c */ /* 0x000fe40000f21670 */
[----:B------:R-:W-:Y:S02]  /*70a0*/  FSEL R150, R150, -INF , !P2 ;  /* 0xff80000096967808 */ /* 0x000fe40005000000 */
[----:B------:R-:W-:Y:S02]  /*70b0*/  FSEL R149, R149, -INF , !P6 ;  /* 0xff80000095957808 */ /* 0x000fe40007000000 */
[----:B------:R-:W-:Y:S02]  /*70c0*/  FSEL R148, R151, -INF , !P1 ;  /* 0xff80000097947808 */ /* 0x000fe40004800000 */
[----:B------:R-:W-:-:S02]  /*70d0*/  FSEL R217, R144, -INF , !P5 ;  /* 0xff80000090d97808 */ /* 0x000fc40006800000 */
[----:B------:R-:W-:Y:S02]  /*70e0*/  FSEL R168, R146, -INF , !P0 ;  /* 0xff80000092a87808 */ /* 0x000fe40004000000 */
[----:B------:R-:W-:Y:S02]  /*70f0*/  ISETP.GE.AND P2, PT, R5, R202, PT ;  /* 0x000000ca0500720c */ /* 0x000fe40003f46270 */
[C---:B------:R-:W-:Y:S02]  /*7100*/  ISETP.GE.AND P6, PT, R4.reuse, R204, PT ;  /* 0x000000cc0400720c */ /* 0x040fe40003fc6270 */
[----:B------:R-:W-:Y:S02]  /*7110*/  ISETP.GE.AND P1, PT, R4, R202, PT ;  /* 0x000000ca0400720c */ /* 0x000fe40003f26270 */
[C---:B------:R-:W-:Y:S02]  /*7120*/  ISETP.GE.AND P5, PT, R0.reuse, R204, PT ;  /* 0x000000cc0000720c */ /* 0x040fe40003fa6270 */
[----:B------:R-:W-:-:S02]  /*7130*/  ISETP.GE.AND P0, PT, R0, R202, PT ;  /* 0x000000ca0000720c */ /* 0x000fc40003f06270 */
[----:B------:R-:W-:Y:S02]  /*7140*/  ISETP.LT.OR P2, PT, R5, R203, P2 ;  /* 0x000000cb0500720c */ /* 0x000fe40001741670 */
[C---:B------:R-:W-:Y:S02]  /*7150*/  ISETP.LT.OR P6, PT, R4.reuse, R205, P6 ;  /* 0x000000cd0400720c */ /* 0x040fe400037c1670 */
[----:B------:R-:W-:Y:S02]  /*7160*/  ISETP.LT.OR P1, PT, R4, R203, P1 ;  /* 0x000000cb0400720c */ /* 0x000fe40000f21670 */
[C---:B------:R-:W-:Y:S02]  /*7170*/  ISETP.LT.OR P5, PT, R0.reuse, R205, P5 ;  /* 0x000000cd0000720c */ /* 0x040fe40002fa1670 */
[----:B------:R-:W-:Y:S02]  /*7180*/  ISETP.LT.OR P0, PT, R0, R203, P0 ;  /* 0x000000cb0000720c */ /* 0x000fe40000701670 */
[----:B------:R-:W-:-:S02]  /*7190*/  FSEL R166, R147, -INF , !P2 ;  /* 0xff80000093a67808 */ /* 0x000fc40005000000 */
[----:B------:R-:W-:Y:S02]  /*71a0*/  FSEL R169, R140, -INF , !P6 ;  /* 0xff8000008ca97808 */ /* 0x000fe40007000000 */
[----:B------:R-:W-:Y:S02]  /*71b0*/  FSEL R164, R142, -INF , !P1 ;  /* 0xff8000008ea47808 */ /* 0x000fe40004800000 */
[----:B------:R-:W-:Y:S02]  /*71c0*/  FSEL R167, R141, -INF , !P5 ;  /* 0xff8000008da77808 */ /* 0x000fe40006800000 */
[----:B------:R-:W-:Y:S01]  /*71d0*/  FSEL R162, R143, -INF , !P0 ;  /* 0xff8000008fa27808 */ /* 0x000fe20004000000 */
[----:B------:R-:W-:Y:S06]  /*71e0*/  @!P4 BRA `(.L_x_5631) ;  /* 0x000000040070c947 */ /* 0x000fec0003800000 */
[----:B------:R-:W-:Y:S05]  /*71f0*/  @!P3 BRA `(.L_x_5632) ;  /* 0x0000000000ecb947 */ /* 0x000fea0003800000 */
[----:B------:R-:W1:Y:S01]  /*7200*/  LDC R4, c[0x0][0x380] ;  /* 0x0000e000ff047b82 */ /* 0x000e620000000800 */
[----:B------:R-:W-:Y:S01]  /*7210*/  IMAD.SHL.U32 R5, R198, 0x40, RZ ;  /* 0x00000040c6057824 */ /* 0x000fe200078e00ff */
[----:B------:R-:W-:-:S04]  /*7220*/  ULDC.64 UR4, c[0x0][0x230] ;  /* 0x00008c0000047ab9 */ /* 0x000fc80000000a00 */
[C---:B------:R-:W-:Y:S02]  /*7230*/  IADD3 R11, R5.reuse, -0x40, RZ ;  /* 0xffffffc0050b7810 */ /* 0x040fe40007ffe0ff */
        /* <DEDUP_REMOVED lines=43> */
[----:B------:R-:W-:Y:S01]  /*74f0*/  IMAD.WIDE.U32 R8, R5, UR6, RZ ;  /* 0x0000000605087c25 */ /* 0x000fe2000f8e00ff */
[----:B------:R-:W-:-:S05]  /*7500*/  SHF.R.S32.HI R0, RZ, 0x1f, R5 ;  /* 0x0000001fff007819 */ /* 0x000fca0000011405 */
[----:B------:R-:W-:-:S04]  /*7510*/  IMAD R0, R0, UR6, RZ ;  /* 0x0000000600007c24 */ /* 0x000fc8000f8e02ff */
[----:B------:R-:W-:-:S05]  /*7520*/  IMAD R0, R5, UR7, R0 ;  /* 0x0000000705007c24 */ /* 0x000fca000f8e0200 */
[----:B------:R-:W-:Y:S01]  /*7530*/  IADD3 R9, R9, R0, RZ ;  /* 0x0000000009097210 */ /* 0x000fe20007ffe0ff */
[----:B--2---:R-:W-:-:S05]  /*7540*/  IMAD.IADD R6, R6, 0x1, -R7 ;  /* 0x0000000106067824 */ /* 0x004fca00078e0a07 */
[----:B------:R-:W-:-:S05]  /*7550*/  SHF.R.S32.HI R4, RZ, 0x1f, R6 ;  /* 0x0000001fff047819 */ /* 0x000fca0000011406 */
[----:B------:R-:W-:-:S04]  /*7560*/  IMAD R5, R4, UR4, RZ ;  /* 0x0000000404057c24 */ /* 0x000fc8000f8e02ff */
[C---:B------:R-:W-:Y:S02]  /*7570*/  IMAD R5, R6.reuse, UR5, R5 ;  /* 0x0000000506057c24 */ /* 0x040fe4000f8e0205 */
[----:B------:R-:W-:-:S04]  /*7580*/  IMAD.WIDE.U32 R6, R6, UR4, R8 ;  /* 0x0000000406067c25 */ /* 0x000fc8000f8e0008 */
[----:B------:R-:W-:Y:S01]  /*7590*/  IMAD.IADD R5, R7, 0x1, R5 ;  /* 0x0000000107057824 */ /* 0x000fe200078e0205 */
[----:B------:R-:W-:Y:S06]  /*75a0*/  BRA `(.L_x_5633) ;  /* 0x0000000000107947 */ /* 0x000fec0003800000 */
.L_x_5632:
[----:B------:R-:W-:-:S04]  /*75b0*/  ULEA UR5, -UR6, URZ, 0x6 ;  /* 0x0000003f06057291 */ /* 0x000fc8000f8e313f */
[----:B------:R-:W-:Y:S02]  /*75c0*/  USHF.R.S32.HI UR4, URZ, 0x1f, UR5 ;  /* 0x0000001f3f047899 */ /* 0x000fe40008011405 */
[----:B------:R-:W-:-:S04]  /*75d0*/  MOV R6, UR5 ;  /* 0x0000000500067c02 */ /* 0x000fc80008000f00 */
[----:B------:R-:W-:-:S07]  /*75e0*/  MOV R5, UR4 ;  /* 0x0000000400057c02 */ /* 0x000fce0008000f00 */
.L_x_5633:
[----:B------:R-:W-:Y:S01]  /*75f0*/  IADD3 R6, P0, R133, R6, RZ ;  /* 0x0000000685067210 */ /* 0x000fe20007f1e0ff */
[----:B------:R-:W-:Y:S02]  /*7600*/  USHF.L.U32 UR4, UR6, 0x5, URZ ;  /* 0x0000000506047899 */ /* 0x000fe4000800063f */
[----:B------:R-:W-:Y:S02]  /*7610*/  USHF.L.U64.HI UR5, UR6, 0x5, UR7 ;  /* 0x0000000506057899 */ /* 0x000fe40008010207 */
[----:B------:R-:W-:Y:S01]  /*7620*/  IMAD.X R5, R2, 0x1, R5, P0 ;  /* 0x0000000102057824 */ /* 0x000fe200000e0605 */
[----:B------:R-:W-:-:S04]  /*7630*/  LEA R208, P0, R6, R210, 0x1 ;  /* 0x000000d206d07211 */ /* 0x000fc800078008ff */
        /* <DEDUP_REMOVED lines=23> */
.L_x_5631:
[----:B------:R-:W-:Y:S01]  /*77b0*/  FMNMX.FTZ R0, R132, R21, !PT ;  /* 0x0000001584007209 */ /* 0x000fe20007810000 */
[----:B------:R-:W-:Y:S01]  /*77c0*/  LDSM.16.MT88.4 R24, [R185+0xc000] ;  /* 0x00c00000b918783b */ /* 0x000fe20000004200 */
[----:B-1----:R-:W-:Y:S02]  /*77d0*/  FMNMX.FTZ R5, R3, R18, !PT ;  /* 0x0000001203057209 */ /* 0x002fe40007810000 */
        /* <DEDUP_REMOVED lines=9> */
[----:B------:R-:W-:Y:S01]  /*7870*/  FMNMX.FTZ R0, R197, R0, !PT ;  /* 0x00000000c5007209 */ /* 0x000fe20007810000 */
[----:B------:R-:W-:Y:S01]  /*7880*/  LDSM.16.MT88.4 R144, [R186+0xf000] ;  /* 0x00f00000ba90783b */ /* 0x000fe20000004200 */
        /* <DEDUP_REMOVED lines=40> */
[----:B------:R-:W-:Y:S01]  /*7b10*/  FSEL R6, R159, RZ, P0 ;  /* 0x000000ff9f067208 */ /* 0x000fe20000000000 */
[----:B------:R-:W-:Y:S01]  /*7b20*/  FADD.FTZ R4, R132, -R5 ;  /* 0x8000000584047221 */ /* 0x000fe20000010000 */
[--C-:B------:R-:W-:Y:S01]  /*7b30*/  FFMA.FTZ R156, R18, UR12, -R165.reuse ;  /* 0x0000000c129c7c23 */ /* 0x100fe200080108a5 */
[--C-:B------:R-:W-:Y:S01]  /*7b40*/  FFMA.FTZ R2, R16, UR12, -R165.reuse ;  /* 0x0000000c10027c23 */ /* 0x100fe200080108a5 */
[----:B------:R-:W-:Y:S01]  /*7b50*/  FFMA.FTZ R160, R21, UR12, -R170 ;  /* 0x0000000c15a07c23 */ /* 0x000fe200080108aa */
[----:B------:R-:W1:Y:S01]  /*7b60*/  LDSM.16.MT88.4 R16, [R186+0xc000] ;  /* 0x00c00000ba10783b */ /* 0x000e620000004200 */
[----:B------:R-:W-:Y:S01]  /*7b70*/  FADD.FTZ R6, R3, -R6 ;  /* 0x8000000603067221 */ /* 0x000fe20000010000 */
        /* <DEDUP_REMOVED lines=19> */
[--C-:B------:R-:W-:Y:S01]  /*7cb0*/  FFMA.FTZ R229, R148, UR12, -R165.reuse ;  /* 0x0000000c94e57c23 */ /* 0x100fe200080108a5 */
[--C-:B------:R-:W-:Y:S01]  /*7cc0*/  FFMA.FTZ R223, R223, UR12, -R170.reuse ;  /* 0x0000000cdfdf7c23 */ /* 0x100fe200080108aa */
[----:B------:R-:W-:Y:S01]  /*7cd0*/  MUFU.EX2 R158, R158 ;  /* 0x0000009e009e7308 */ /* 0x000fe20000000800 */
[----:B------:R-:W-:Y:S01]  /*7ce0*/  LDSM.16.MT88.4 R148, [R188+0xf000] ;  /* 0x00f00000bc94783b */ /* 0x000fe20000004200 */
[----:B------:R-:W-:Y:S01]  /*7cf0*/  FFMA.FTZ R218, R153, UR12, -R170 ;  /* 0x0000000c99da7c23 */ /* 0x000fe200080108aa */
[--C-:B------:R-:W-:Y:S01]  /*7d00*/  FFMA.FTZ R220, R154, UR12, -R165.reuse ;  /* 0x0000000c9adc7c23 */ /* 0x100fe200080108a5 */
[--C-:B------:R-:W-:Y:S01]  /*7d10*/  FFMA.FTZ R227, R152, UR12, -R165.reuse ;  /* 0x0000000c98e37c23 */ /* 0x100fe200080108a5 */
[--C-:B------:R-:W-:Y:S01]  /*7d20*/  FFMA.FTZ R166, R166, UR12, -R165.reuse ;  /* 0x0000000ca6a67c23 */ /* 0x100fe200080108a5 */
[----:B------:R-:W-:Y:S01]  /*7d30*/  LDSM.16.MT88.4 R152, [R184+0xd000] ;  /* 0x00d00000b898783b */ /* 0x000fe20000004200 */
        /* <DEDUP_REMOVED lines=12> */
[----:B------:R-:W3:Y:S01]  /*7e00*/  MUFU.EX2 R197, R197 ;  /* 0x000000c500c57308 */ /* 0x000ee20000000800 */
        /* <DEDUP_REMOVED lines=35> */
[----:B------:R-:W2:Y:S01]  /*8040*/  MUFU.EX2 R210, R210 ;  /* 0x000000d200d27308 */ /* 0x000ea20000000800 */
        /* <DEDUP_REMOVED lines=26> */
[----:B------:R-:W-:Y:S01]  /*81f0*/  FMUL.FTZ R97, R97, R132 ;  /* 0x0000008461617220 */ /* 0x000fe20000410000 */
[-C--:B------:R-:W-:Y:S01]  /*8200*/  FMUL.FTZ R98, R98, R3.reuse ;  /* 0x0000000362627220 */ /* 0x080fe20000410000 */
[----:B------:R-:W-:-:S03]  /*8210*/  FMUL.FTZ R99, R99, R3 ;  /* 0x0000000363637220 */ /* 0x000fc60000410000 */
        /* <DEDUP_REMOVED lines=9> */
[----:B------:R-:W5:Y:S01]  /*82b0*/  MUFU.EX2 R219, R219 ;  /* 0x000000db00db7308 */ /* 0x000f620000000800 */
[C---:B------:R-:W-:Y:S06]  /*82c0*/  HMMA.16816.F32.BF16 R92, R4.reuse, R140, R92 ;  /* 0x0000008c045c723c */ /* 0x040fec000004185c */
        /* <DEDUP_REMOVED lines=8> */
[----:B------:R-:W5:Y:S02]  /*8350*/  MUFU.EX2 R221, R221 ;  /* 0x000000dd00dd7308 */ /* 0x000f640000000800 */
        /* <DEDUP_REMOVED lines=47> */
[-C--:B------:R-:W-:Y:S01]  /*8650*/  FMUL.FTZ R81, R85, R132.reuse ;  /* 0x0000008455517220 */ /* 0x080fe20000410000 */
[----:B------:R-:W-:Y:S01]  /*8660*/  MUFU.EX2 R220, R220 ;  /* 0x000000dc00dc7308 */ /* 0x000fe20000000800 */
[C---:B----4-:R-:W-:Y:S01]  /*8670*/  HMMA.16816.F32.BF16 R76, R4.reuse, R108, R76 ;  /* 0x0000006c044c723c */ /* 0x050fe2000004184c */
[-C--:B------:R-:W-:Y:S01]  /*8680*/  FMUL.FTZ R114, R82, R3.reuse ;  /* 0x0000000352727220 */ /* 0x080fe20000410000 */
[-C--:B------:R-:W-:Y:S01]  /*8690*/  FMUL.FTZ R115, R83, R3.reuse ;  /* 0x0000000353737220 */ /* 0x080fe20000410000 */
[-C--:B------:R-:W-:Y:S01]  /*86a0*/  FMUL.FTZ R82, R86, R3.reuse ;  /* 0x0000000356527220 */ /* 0x080fe20000410000 */
[-C--:B------:R-:W-:Y:S01]  /*86b0*/  FMUL.FTZ R83, R87, R3.reuse ;  /* 0x0000000357537220 */ /* 0x080fe20000410000 */
[----:B------:R-:W-:Y:S01]  /*86c0*/  FFMA.FTZ R132, R215, R132, R160 ;  /* 0x00000084d7847223 */ /* 0x000fe200000100a0 */
[----:B------:R-:W-:Y:S01]  /*86d0*/  FFMA.FTZ R3, R213, R3, R156 ;  /* 0x00000003d5037223 */ /* 0x000fe2000001009c */
[----:B------:R-:W4:Y:S02]  /*86e0*/  MUFU.EX2 R227, R227 ;  /* 0x000000e300e37308 */ /* 0x000f240000000800 */
[----:B------:R-:W-:Y:S01]  /*86f0*/  HMMA.16816.F32.BF16 R84, R4, R110, R112 ;  /* 0x0000006e0454723c */ /* 0x000fe20000041870 */
[----:B------:R-:W4:Y:S01]  /*8700*/  LDSM.16.MT88.4 R112, [R186+0xe800] ;  /* 0x00e80000ba70783b */ /* 0x000f220000004200 */
[----:B------:R-:W-:Y:S01]  /*8710*/  FADD.FTZ R157, R157, R132 ;  /* 0x000000849d9d7221 */ /* 0x000fe20000010000 */
[----:B------:R-:W-:Y:S01]  /*8720*/  FADD.FTZ R3, R2, R3 ;  /* 0x0000000302037221 */ /* 0x000fe20000010000 */
[----:B------:R-:W-:Y:S01]  /*8730*/  MOV R132, R161 ;  /* 0x000000a100847202 */ /* 0x000fe20000000f00 */
[----:B------:R-:W4:Y:S01]  /*8740*/  LDSM.16.MT88.4 R108, [R185+0xe800] ;  /* 0x00e80000b96c783b */ /* 0x000f220000004200 */
[----:B------:R-:W-:Y:S01]  /*8750*/  MUFU.EX2 R222, R222 ;  /* 0x000000de00de7308 */ /* 0x000fe20000000800 */
[----:B------:R-:W-:Y:S01]  /*8760*/  FADD.FTZ R158, R158, R157 ;  /* 0x0000009d9e9e7221 */ /* 0x000fe20000010000 */
[----:B------:R-:W-:-:S03]  /*8770*/  FADD.FTZ R0, R0, R3 ;  /* 0x0000000300007221 */ /* 0x000fc60000010000 */
[----:B------:R-:W-:Y:S01]  /*8780*/  FADD.FTZ R158, R133, R158 ;  /* 0x0000009e859e7221 */ /* 0x000fe20000010000 */
[----:B------:R-:W-:Y:S01]  /*8790*/  FADD.FTZ R163, R163, R0 ;  /* 0x00000000a3a37221 */ /* 0x000fe20000010000 */
[----:B-1----:R-:W-:Y:S01]  /*87a0*/  HMMA.16816.F32.BF16 R80, R4, R104, R80 ;  /* 0x000000680450723c */ /* 0x002fe20000041850 */
[----:B------:R-:W1:Y:S01]  /*87b0*/  MUFU.EX2 R229, R229 ;  /* 0x000000e500e57308 */ /* 0x000e620000000800 */
[----:B------:R-:W-:-:S04]  /*87c0*/  FADD.FTZ R3, R197, R158 ;  /* 0x0000009ec5037221 */ /* 0x000fc80000010000 */
[C---:B------:R-:W-:Y:S01]  /*87d0*/  HMMA.16816.F32.BF16 R88, R4.reuse, R106, R88 ;  /* 0x0000006a0458723c */ /* 0x040fe20000041858 */
[C---:B--2---:R-:W-:Y:S01]  /*87e0*/  F2FP.BF16.F32.PACK_AB R104, R210.reuse, R197 ;  /* 0x000000c5d268723e */ /* 0x044fe200000010ff */
[----:B------:R-:W-:Y:S01]  /*87f0*/  FADD.FTZ R3, R210, R3 ;  /* 0x00000003d2037221 */ /* 0x000fe20000010000 */
[----:B-----5:R-:W-:Y:S01]  /*8800*/  F2FP.BF16.F32.PACK_AB R105, R219, R212 ;  /* 0x000000d4db69723e */ /* 0x020fe200000010ff */
[----:B------:R-:W-:Y:S01]  /*8810*/  MUFU.EX2 R166, R166 ;  /* 0x000000a600a67308 */ /* 0x000fe20000000800 */
[----:B------:R-:W-:Y:S01]  /*8820*/  FADD.FTZ R212, R212, R163 ;  /* 0x000000a3d4d47221 */ /* 0x000fe20000010000 */
[----:B------:R-:W-:Y:S01]  /*8830*/  HMMA.16816.F32.BF16 R4, R4, R142, R96 ;  /* 0x0000008e0404723c */ /* 0x000fe20000041860 */
[----:B------:R-:W-:Y:S01]  /*8840*/  F2FP.BF16.F32.PACK_AB R106, R211, R206 ;  /* 0x000000ced36a723e */ /* 0x000fe200000010ff */
[----:B------:R-:W-:Y:S01]  /*8850*/  LDSM.16.MT88.4 R96, [R185+0x10800] ;  /* 0x01080000b960783b */ /* 0x000fe20000004200 */
[----:B------:R-:W-:Y:S01]  /*8860*/  F2FP.BF16.F32.PACK_AB R107, R221, R214 ;  /* 0x000000d6dd6b723e */ /* 0x000fe200000010ff */
[----:B------:R-:W-:Y:S01]  /*8870*/  FADD.FTZ R219, R219, R212 ;  /* 0x000000d4dbdb7221 */ /* 0x000fe20000010000 */
[----:B------:R-:W-:Y:S01]  /*8880*/  FADD.FTZ R206, R206, R3 ;  /* 0x00000003cece7221 */ /* 0x000fe20000010000 */
[----:B------:R-:W-:Y:S01]  /*8890*/  LDSM.16.MT88.4 R140, [R184+0xf000] ;  /* 0x00f00000b88c783b */ /* 0x000fe20000004200 */
[----:B------:R-:W-:Y:S01]  /*88a0*/  MUFU.EX2 R164, R164 ;  /* 0x000000a400a47308 */ /* 0x000fe20000000800 */
[----:B------:R-:W-:Y:S01]  /*88b0*/  FADD.FTZ R214, R214, R219 ;  /* 0x000000dbd6d67221 */ /* 0x000fe20000010000 */
[----:B------:R-:W-:Y:S01]  /*88c0*/  FADD.FTZ R211, R211, R206 ;  /* 0x000000ced3d37221 */ /* 0x000fe20000010000 */
[----:B---3--:R-:W-:Y:S01]  /*88d0*/  HMMA.16816.F32.BF16 R20, R104, R116, R20 ;  /* 0x000000746814723c */ /* 0x008fe20000041814 */
[----:B------:R-:W-:Y:S01]  /*88e0*/  MOV R3, R159 ;  /* 0x0000009f00037202 */ /* 0x000fe20000000f00 */
[----:B------:R-:W-:-:S04]  /*88f0*/  FADD.FTZ R221, R221, R214 ;  /* 0x000000d6dddd7221 */ /* 0x000fc80000010000 */
[C---:B------:R-:W-:Y:S01]  /*8900*/  HMMA.16816.F32.BF16 R16, R104.reuse, R118, R16 ;  /* 0x000000766810723c */ /* 0x040fe20000041810 */
[----:B------:R-:W2:Y:S05]  /*8910*/  LDSM.16.MT88.4 R116, [R184+0xe800] ;  /* 0x00e80000b874783b */ /* 0x000eaa0000004200 */
[C---:B------:R-:W-:Y:S06]  /*8920*/  HMMA.16816.F32.BF16 R28, R104.reuse, R128, R28 ;  /* 0x00000080681c723c */ /* 0x040fec000004181c */
[C---:B------:R-:W-:Y:S01]  /*8930*/  HMMA.16816.F32.BF16 R24, R104.reuse, R130, R24 ;  /* 0x000000826818723c */ /* 0x040fe20000041818 */
[----:B------:R-:W3:Y:S05]  /*8940*/  LDSM.16.MT88.4 R128, [R188+0x10800] ;  /* 0x01080000bc80783b */ /* 0x000eea0000004200 */
        /* <DEDUP_REMOVED lines=24> */
[C---:B---3--:R-:W-:Y:S01]  /*8ad0*/  HMMA.16816.F32.BF16 R72, R104.reuse, R128, R72 ;  /* 0x000000806848723c */ /* 0x048fe20000041848 */
        /* <DEDUP_REMOVED lines=14> */
[C---:B-----5:R-:W-:Y:S06]  /*8bc0*/  HMMA.16816.F32.BF16 R112, R96.reuse, R108, R28 ;  /* 0x0000006c6070723c */ /* 0x060fec000004181c */
[C---:B------:R-:W-:Y:S06]  /*8bd0*/  HMMA.16816.F32.BF16 R28, R96.reuse, R148, R40 ;  /* 0x00000094601c723c */ /* 0x040fec0000041828 */
[----:B------:R-:W-:Y:S01]  /*8be0*/  HMMA.16816.F32.BF16 R40, R96, R150, R36 ;  /* 0x000000966028723c */ /* 0x000fe20000041824 */
[----:B------:R-:W3:Y:S04]  /*8bf0*/  LDSM.16.MT88.4 R36, [R186+0x11000] ;  /* 0x01100000ba24783b */ /* 0x000ee80000004200 */
[----:B------:R-:W-:Y:S01]  /*8c00*/  LDSM.16.MT88.4 R148, [R184+0x11000] ;  /* 0x01100000b894783b */ /* 0x000fe20000004200 */
[C---:B------:R-:W-:Y:S06]  /*8c10*/  HMMA.16816.F32.BF16 R76, R104.reuse, R120, R76 ;  /* 0x00000078684c723c */ /* 0x040fec000004184c */
[----:B------:R-:W-:Y:S01]  /*8c20*/  HMMA.16816.F32.BF16 R84, R104, R122, R84 ;  /* 0x0000007a6854723c */ /* 0x000fe20000041854 */
[----:B------:R-:W-:Y:S05]  /*8c30*/  LDSM.16.MT88.4 R104, [R185+0xd800] ;  /* 0x00d80000b968783b */ /* 0x000fea0000004200 */
[C---:B--2---:R-:W-:Y:S06]  /*8c40*/  HMMA.16816.F32.BF16 R120, R96.reuse, R116, R20 ;  /* 0x000000746078723c */ /* 0x044fec0000041814 */
[C---:B------:R-:W-:Y:S06]  /*8c50*/  HMMA.16816.F32.BF16 R20, R96.reuse, R136, R56 ;  /* 0x000000886014723c */ /* 0x040fec0000041838 */
[C---:B------:R-:W-:Y:S01]  /*8c60*/  HMMA.16816.F32.BF16 R56, R96.reuse, R138, R52 ;  /* 0x0000008a6038723c */ /* 0x040fe20000041834 */
[----:B------:R-:W2:Y:S04]  /*8c70*/  LDSM.16.MT88.4 R136, [R185+0x11000] ;  /* 0x01100000b988783b */ /* 0x000ea80000004200 */
[----:B------:R-:W-:Y:S01]  /*8c80*/  LDSM.16.MT88.4 R52, [R186+0xf800] ;  /* 0x00f80000ba34783b */ /* 0x000fe20000004200 */
[C---:B-1----:R-:W-:Y:S06]  /*8c90*/  HMMA.16816.F32.BF16 R12, R96.reuse, R8, R72 ;  /* 0x00000008600c723c */ /* 0x042fec0000041848 */
[C---:B------:R-:W-:Y:S01]  /*8ca0*/  HMMA.16816.F32.BF16 R72, R96.reuse, R10, R68 ;  /* 0x0000000a6048723c */ /* 0x040fe20000041844 */
[----:B------:R-:W-:Y:S05]  /*8cb0*/  LDSM.16.MT88.4 R68, [R184+0xf800] ;  /* 0x00f80000b844783b */ /* 0x000fea0000004200 */
[C---:B------:R-:W-:Y:S06]  /*8cc0*/  HMMA.16816.F32.BF16 R108, R96.reuse, R110, R24 ;  /* 0x0000006e606c723c */ /* 0x040fec0000041818 */
[C---:B---3--:R-:W-:Y:S06]  /*8cd0*/  HMMA.16816.F32.BF16 R76, R96.reuse, R36, R76 ;  /* 0x00000024604c723c */ /* 0x048fec000004184c */
[C---:B------:R-:W-:Y:S01]  /*8ce0*/  HMMA.16816.F32.BF16 R8, R96.reuse, R38, R84 ;  /* 0x000000266008723c */ /* 0x040fe20000041854 */
[----:B------:R-:W1:Y:S05]  /*8cf0*/  LDSM.16.MT88.4 R36, [R184+0xd800] ;  /* 0x00d80000b824783b */ /* 0x000e6a0000004200 */
        /* <DEDUP_REMOVED lines=12> */
[--C-:B------:R-:W-:Y:S01]  /*8dc0*/  FFMA.FTZ R167, R168, UR12, -R165.reuse ;  /* 0x0000000ca8a77c23 */ /* 0x100fe200080108a5 */
[----:B------:R-:W-:Y:S01]  /*8dd0*/  FFMA.FTZ R154, R169, UR12, -R170 ;  /* 0x0000000ca99a7c23 */ /* 0x000fe200080108aa */
[----:B------:R-:W-:-:S02]  /*8de0*/  FFMA.FTZ R165, R162, UR12, -R165 ;  /* 0x0000000ca2a57c23 */ /* 0x000fc400080108a5 */
[C---:B--2---:R-:W-:Y:S01]  /*8df0*/  HMMA.16816.F32.BF16 R84, R96.reuse, R136, R80 ;  /* 0x000000886054723c */ /* 0x044fe20000041850 */
[--C-:B------:R-:W-:Y:S01]  /*8e00*/  FFMA.FTZ R152, R217, UR12, -R170.reuse ;  /* 0x0000000cd9987c23 */ /* 0x100fe200080108aa */
[----:B------:R-:W-:Y:S01]  /*8e10*/  FFMA.FTZ R153, R171, UR12, -R170 ;  /* 0x0000000cab997c23 */ /* 0x000fe200080108aa */
[----:B------:R-:W-:Y:S01]  /*8e20*/  MUFU.EX2 R154, R154 ;  /* 0x0000009a009a7308 */ /* 0x000fe20000000800 */
[----:B------:R-:W2:Y:S02]  /*8e30*/  LDSM.16.MT88.4 R80, [R186+0x11800] ;  /* 0x01180000ba50783b */ /* 0x000ea40000004200 */
[C---:B------:R-:W-:Y:S02]  /*8e40*/  HMMA.16816.F32.BF16 R88, R96.reuse, R138, R88 ;  /* 0x0000008a6058723c */ /* 0x040fe40000041858 */
[----:B------:R-:W2:Y:S03]  /*8e50*/  LDSM.16.MT88.4 R136, [R188+0x11800] ;  /* 0x01180000bc88783b */ /* 0x000ea60000004200 */
[----:B------:R-:W-:Y:S01]  /*8e60*/  MUFU.EX2 R152, R152 ;  /* 0x0000009800987308 */ /* 0x000fe20000000800 */
[C---:B------:R-:W-:Y:S06]  /*8e70*/  HMMA.16816.F32.BF16 R92, R96.reuse, R148, R92 ;  /* 0x00000094605c723c */ /* 0x040fec000004185c */
[----:B------:R-:W-:Y:S01]  /*8e80*/  HMMA.16816.F32.BF16 R4, R96, R150, R4 ;  /* 0x000000966004723c */ /* 0x000fe20000041804 */
[----:B------:R-:W1:Y:S08]  /*8e90*/  MUFU.EX2 R153, R153 ;  /* 0x0000009900997308 */ /* 0x000e700000000800 */
[----:B------:R-:W3:Y:S08]  /*8ea0*/  MUFU.EX2 R155, R155 ;  /* 0x0000009b009b7308 */ /* 0x000ef00000000800 */
[----:B------:R-:W4:Y:S01]  /*8eb0*/  MUFU.EX2 R167, R167 ;  /* 0x000000a700a77308 */ /* 0x000f220000000800 */
[----:B-1----:R-:W-:Y:S01]  /*8ec0*/  F2FP.BF16.F32.PACK_AB R96, R153, R152 ;  /* 0x000000989960723e */ /* 0x002fe200000010ff */
[----:B------:R-:W-:-:S04]  /*8ed0*/  FADD.FTZ R152, R152, R225 ;  /* 0x000000e198987221 */ /* 0x000fc80000010000 */
[----:B------:R-:W-:Y:S02]  /*8ee0*/  FADD.FTZ R153, R153, R152 ;  /* 0x0000009899997221 */ /* 0x000fe40000010000 */
[----:B------:R-:W1:Y:S01]  /*8ef0*/  MUFU.EX2 R165, R165 ;  /* 0x000000a500a57308 */ /* 0x000e620000000800 */
[----:B---3--:R-:W-:Y:S01]  /*8f00*/  F2FP.BF16.F32.PACK_AB R98, R155, R154 ;  /* 0x0000009a9b62723e */ /* 0x008fe200000010ff */
[----:B------:R-:W-:-:S04]  /*8f10*/  FADD.FTZ R154, R154, R153 ;  /* 0x000000999a9a7221 */ /* 0x000fc80000010000 */
[----:B------:R-:W-:Y:S01]  /*8f20*/  FADD.FTZ R215, R155, R154 ;  /* 0x0000009a9bd77221 */ /* 0x000fe20000010000 */
[----:B----4-:R-:W-:Y:S01]  /*8f30*/  F2FP.BF16.F32.PACK_AB R97, R166, R167 ;  /* 0x000000a7a661723e */ /* 0x010fe200000010ff */
[----:B------:R-:W-:-:S04]  /*8f40*/  FADD.FTZ R167, R167, R0 ;  /* 0x00000000a7a77221 */ /* 0x000fc80000010000 */
[----:B------:R-:W-:Y:S01]  /*8f50*/  FADD.FTZ R167, R166, R167 ;  /* 0x000000a7a6a77221 */ /* 0x000fe20000010000 */
[----:B-1----:R-:W-:-:S03]  /*8f60*/  F2FP.BF16.F32.PACK_AB R99, R165, R164 ;  /* 0x000000a4a563723e */ /* 0x002fc600000010ff */
[----:B------:R-:W-:-:S04]  /*8f70*/  FADD.FTZ R164, R164, R167 ;  /* 0x000000a7a4a47221 */ /* 0x000fc80000010000 */
        /* <DEDUP_REMOVED lines=26> */
[----:B------:R-:W-:-:S15]  /*9120*/  HMMA.16816.F32.BF16 R96, R96, R18, R4 ;  /* 0x000000126060723c */ /* 0x000fde0000041804 */
[----:B------:R-:W-:-:S09]  /*9130*/  NOP ;  /* 0x0000000000007918 */ /* 0x000fd20000000000 */
.L_x_5628:
[----:B------:R-:W-:Y:S05]  /*9140*/  @!P4 BRA `(.L_x_5634) ;  /* 0x0000003400b4c947 */ /* 0x000fea0003800000 */
[C---:B------:R-:W-:Y:S01]  /*9150*/  IMAD.U32 R212, R134.reuse, -0x40, RZ ;  /* 0xffffffc086d47824 */ /* 0x040fe200078e00ff */
[----:B------:R-:W-:Y:S01]  /*9160*/  ULEA UR5, -UR6, URZ, 0x6 ;  /* 0x0000003f06057291 */ /* 0x000fe2000f8e313f */
[C---:B------:R-:W-:Y:S01]  /*9170*/  SHF.L.U64.HI R206, R134.reuse, 0x5, R135 ;  /* 0x0000000586ce7819 */ /* 0x040fe20000010287 */
[----:B------:R-:W-:Y:S01]  /*9180*/  IMAD.SHL.U32 R211, R134, 0x20, RZ ;  /* 0x0000002086d37824 */ /* 0x000fe200078e00ff */
[----:B------:R-:W-:Y:S01]  /*9190*/  MOV R2, R3 ;  /* 0x0000000300027202 */ /* 0x000fe20000000f00 */
[----:B------:R-:W-:Y:S01]  /*91a0*/  IMAD.MOV.U32 R0, RZ, RZ, R132 ;  /* 0x000000ffff007224 */ /* 0x000fe200078e0084 */
[----:B------:R-:W-:Y:S01]  /*91b0*/  SHF.R.S32.HI R210, RZ, 0x1f, R212 ;  /* 0x0000001fffd27819 */ /* 0x000fe200000114d4 */
[----:B------:R-:W-:Y:S02]  /*91c0*/  USHF.L.U64.HI UR7, UR6, 0x5, UR7 ;  /* 0x0000000506077899 */ /* 0x000fe40008010207 */
[----:B------:R-:W-:Y:S02]  /*91d0*/  USHF.L.U32 UR6, UR6, 0x5, URZ ;  /* 0x0000000506067899 */ /* 0x000fe4000800063f */
[----:B------:R-:W-:Y:S01]  /*91e0*/  USHF.R.S32.HI UR8, URZ, 0x1f, UR5 ;  /* 0x0000001f3f087899 */ /* 0x000fe20008011405 */
[----:B------:R-:W-:-:S11]  /*91f0*/  ULDC UR4, c[0x0][0x2ec] ;  /* 0x0000bb0000047ab9 */ /* 0x000fd60000000800 */
.L_x_5638:
[----:B------:R-:W-:Y:S04]  /*9200*/  DEPBAR.LE SB0, 0x0 ;  /* 0x000080000000791a */ /* 0x000fe80000000000 */
[----:B------:R-:W-:Y:S01]  /*9210*/  BAR.SYNC.DEFER_BLOCKING 0x0 ;  /* 0x0000000000007b1d */ /* 0x000fe20000010000 */
[----:B------:R-:W-:Y:S02]  /*9220*/  IADD3 R198, R198, -0x1, RZ ;  /* 0xffffffffc6c67810 */ /* 0x000fe40007ffe0ff */
[----:B------:R-:W-:Y:S02]  /*9230*/  MOV R12, R212 ;  /* 0x000000d4000c7202 */ /* 0x000fe40000000f00 */
[----:B------:R-:W-:Y:S01]  /*9240*/  MOV R3, R210 ;  /* 0x000000d200037202 */ /* 0x000fe20000000f00 */
[----:B------:R-:W-:Y:S06]  /*9250*/  @!P3 BRA `(.L_x_5635) ;  /* 0x0000000000f4b947 */ /* 0x000fec0003800000 */
[----:B------:R-:W1:Y:S01]  /*9260*/  LDC R3, c[0x0][0x380] ;  /* 0x0000e000ff037b82 */ /* 0x000e620000000800 */
[----:B------:R-:W-:Y:S04]  /*9270*/  SHF.L.U32 R6, R198, 0x6, RZ ;  /* 0x00000006c6067819 */ /* 0x000fe800000006ff */
[----:B------:R-:W-:Y:S01]  /*9280*/  IABS R7, R6 ;  /* 0x0000000600077213 */ /* 0x000fe20000000000 */
[C---:B------:R-:W-:Y:S05]  /*9290*/  VIADD R12, R6.reuse, 0x40 ;  /* 0x00000040060c7836 */ /* 0x040fea0000000000 */
[----:B------:R-:W-:Y:S02]  /*92a0*/  IABS R8, R12 ;  /* 0x0000000c00087213 */ /* 0x000fe40000000000 */
[-C--:B-1----:R-:W-:Y:S02]  /*92b0*/  IABS R4, R3.reuse ;  /* 0x0000000300047213 */ /* 0x082fe40000000000 */
[-C--:B------:R-:W-:Y:S02]  /*92c0*/  LOP3.LUT R6, R6, R3.reuse, RZ, 0x3c, !PT ;  /* 0x0000000306067212 */ /* 0x080fe400078e3cff */
[----:B------:R-:W1:Y:S01]  /*92d0*/  I2F.RP R9, R4 ;  /* 0x0000000400097306 */ /* 0x000e620000209400 */
[----:B------:R-:W-:Y:S02]  /*92e0*/  LOP3.LUT R12, R12, R3, RZ, 0x3c, !PT ;  /* 0x000000030c0c7212 */ /* 0x000fe400078e3cff */
[----:B------:R-:W-:Y:S02]  /*92f0*/  ISETP.GE.AND P0, PT, R6, RZ, PT ;  /* 0x000000ff0600720c */ /* 0x000fe40003f06270 */
[----:B------:R-:W-:Y:S05]  /*9300*/  ISETP.GE.AND P2, PT, R12, RZ, PT ;  /* 0x000000ff0c00720c */ /* 0x000fea0003f46270 */
        /* <DEDUP_REMOVED lines=37> */
[----:B------:R-:W3:Y:S02]  /*9560*/  LDG.E R8, desc[UR14][R16.64] ;  /* 0x0000000e10087981 */ /* 0x000ee4000c1e1900 */
[-C--:B-1----:R-:W-:Y:S01]  /*9570*/  IMAD.WIDE.U32 R12, R3, R6.reuse, RZ ;  /* 0x00000006030c7225 */ /* 0x082fe200078e00ff */
[----:B------:R-:W-:Y:S01]  /*9580*/  SHF.R.S32.HI R11, RZ, 0x1f, R3 ;  /* 0x0000001fff0b7819 */ /* 0x000fe20000011403 */
[----:B------:R-:W3:Y:S04]  /*9590*/  LDG.E R9, desc[UR14][R14.64] ;  /* 0x0000000e0e097981 */ /* 0x000ee8000c1e1900 */
[----:B------:R-:W-:Y:S04]  /*95a0*/  IMAD R10, R11, R6, RZ ;  /* 0x000000060b0a7224 */ /* 0x000fe800078e02ff */
        /* <DEDUP_REMOVED lines=8> */
.L_x_5635:
[C---:B------:R-:W-:Y:S04]  /*9630*/  LEA R196, P0, R12.reuse, R196, 0x1 ;  /* 0x000000c40cc47211 */ /* 0x040fe800078008ff */
[----:B------:R-:W-:Y:S02]  /*9640*/  LEA.HI.X R195, R12, R195, R3, 0x1, P0 ;  /* 0x000000c30cc37211 */ /* 0x000fe400000f0c03 */
[C---:B------:R-:W-:Y:S03]  /*9650*/  IADD3 R220, P0, R211.reuse, R196, RZ ;  /* 0x000000c4d3dc7210 */ /* 0x040fe60007f1e0ff */
[--C-:B------:R-:W-:Y:S02]  /*9660*/  IMAD.MOV.U32 R197, RZ, RZ, R195.reuse ;  /* 0x000000ffffc57224 */ /* 0x100fe400078e00c3 */
[C---:B------:R-:W-:Y:S01]  /*9670*/  IMAD.X R221, R206.reuse, 0x1, R195, P0 ;  /* 0x00000001cedd7824 */ /* 0x040fe200000e06c3 */
[C---:B------:R-:W-:Y:S02]  /*9680*/  IADD3 R218, P0, R211.reuse, R220, RZ ;  /* 0x000000dcd3da7210 */ /* 0x040fe40007f1e0ff */
[----:B------:R-:W-:Y:S01]  /*9690*/  @!PT LDS RZ, [RZ] ;  /* 0x00000000fffff984 */ /* 0x000fe20000000800 */
[----:B------:R-:W-:Y:S01]  /*96a0*/  @!PT LDS RZ, [RZ] ;  /* 0x00000000fffff984 */ /* 0x000fe20000000800 */
[----:B------:R-:W-:Y:S01]  /*96b0*/  @!PT LDS RZ, [RZ] ;  /* 0x00000000fffff984 */ /* 0x000fe20000000800 */
[----:B------:R1:W-:Y:S03]  /*96c0*/  LDGSTS.E.BYPASS.LTC128B.128 [R199+0xc000], desc[UR14][R196.64] ;  /* 0x0c000000c4c77fae */ /* 0x0003e6000b901d4e */
[C---:B------:R-:W-:Y:S01]  /*96d0*/  IMAD.X R219, R206.reuse, 0x1, R221, P0 ;  /* 0x00000001cedb7824 */ /* 0x040fe200000e06dd */
[----:B------:R1:W-:Y:S01]  /*96e0*/  LDGSTS.E.BYPASS.LTC128B.128 [R199+0xe000], desc[UR14][R196.64+0x80] ;  /* 0x0e000080c4c77fae */ /* 0x0003e2000b901d4e */
[----:B------:R-:W-:Y:S03]  /*96f0*/  IADD3 R216, P0, R211, R218, RZ ;  /* 0x000000dad3d87210 */ /* 0x000fe60007f1e0ff */
[----:B------:R1:W-:Y:S02]  /*9700*/  LDGSTS.E.BYPASS.LTC128B.128 [R199+0x10000], desc[UR14][R196.64+0x100] ;  /* 0x10000100c4c77fae */ /* 0x0003e4000b901d4e */
[----:B------:R-:W-:Y:S01]  /*9710*/  IMAD.X R217, R206, 0x1, R219, P0 ;  /* 0x00000001ced97824 */ /* 0x000fe200000e06db */
[----:B------:R-:W-:Y:S01]  /*9720*/  ISETP.GT.AND P0, PT, R198, UR10, PT ;  /* 0x0000000ac6007c0c */ /* 0x000fe2000bf04270 */
        /* <DEDUP_REMOVED lines=235> */
.L_x_5637:
        /* <DEDUP_REMOVED lines=24> */
.L_x_5636:
[----:B------:R-:W-:Y:S04]  /*a760*/  LEA R3, R198, R207, 0x6 ;  /* 0x000000cfc6037211 */ /* 0x000fe800078e30ff */
[C---:B-1----:R-:W-:Y:S02]  /*a770*/  IADD3 R132, R3.reuse, 0x1, RZ ;  /* 0x0000000103847810 */ /* 0x042fe40007ffe0ff */
[CC--:B------:R-:W-:Y:S02]  /*a780*/  ISETP.GE.AND P1, PT, R3.reuse, R205.reuse, PT ;  /* 0x000000cd0300720c */ /* 0x0c0fe40003f26270 */
[C---:B------:R-:W-:Y:S02]  /*a790*/  ISETP.GE.AND P5, PT, R132.reuse, R205, PT ;  /* 0x000000cd8400720c */ /* 0x040fe40003fa6270 */
[C---:B------:R-:W-:Y:S02]  /*a7a0*/  ISETP.GE.AND P0, PT, R132.reuse, R203, PT ;  /* 0x000000cb8400720c */ /* 0x040fe40003f06270 */
[C---:B------:R-:W-:Y:S02]  /*a7b0*/  ISETP.GE.OR P5, PT, R132.reuse, R204, !P5 ;  /* 0x000000cc8400720c */ /* 0x040fe40006fa6670 */
[----:B------:R-:W-:Y:S02]  /*a7c0*/  ISETP.GE.OR P0, PT, R132, R202, !P0 ;  /* 0x000000ca8400720c */ /* 0x000fe40004706670 */
[CC--:B------:R-:W-:Y:S02]  /*a7d0*/  ISETP.GE.OR P1, PT, R3.reuse, R204.reuse, !P1 ;  /* 0x000000cc0300720c */ /* 0x0c0fe40004f26670 */
[C---:B------:R-:W-:Y:S02]  /*a7e0*/  IADD3 R133, R3.reuse, 0x8, RZ ;  /* 0x0000000803857810 */ /* 0x040fe40007ffe0ff */
[----:B------:R-:W-:Y:S02]  /*a7f0*/  IADD3 R132, R3, 0x9, RZ ;  /* 0x0000000903847810 */ /* 0x000fe40007ffe0ff */
[----:B------:R-:W-:Y:S02]  /*a800*/  FSEL R138, R4, -INF , !P1 ;  /* 0xff800000048a7808 */ /* 0x000fe40004800000 */
[-C--:B------:R-:W-:Y:S02]  /*a810*/  ISETP.GE.AND P4, PT, R133, R205.reuse, PT ;  /* 0x000000cd8500720c */ /* 0x080fe40003f86270 */
[C---:B------:R-:W-:Y:S02]  /*a820*/  ISETP.GE.AND P1, PT, R132.reuse, R205, PT ;  /* 0x000000cd8400720c */ /* 0x040fe40003f26270 */
[----:B------:R-:W-:Y:S02]  /*a830*/  ISETP.GE.AND P2, PT, R3, R203, PT ;  /* 0x000000cb0300720c */ /* 0x000fe40003f46270 */
[----:B------:R-:W-:Y:S01]  /*a840*/  FSEL R136, R5, -INF , !P5 ;  /* 0xff80000005887808 */ /* 0x000fe20006800000 */
[----:B------:R-:W-:Y:S01]  /*a850*/  VIADD R5, R3, 0x11 ;  /* 0x0000001103057836 */ /* 0x000fe20000000000 */
[-C--:B------:R-:W-:Y:S02]  /*a860*/  ISETP.GE.OR P4, PT, R133, R204.reuse, !P4 ;  /* 0x000000cc8500720c */ /* 0x080fe40006786670 */
[----:B------:R-:W-:Y:S02]  /*a870*/  ISETP.GE.OR P1, PT, R132, R204, !P1 ;  /* 0x000000cc8400720c */ /* 0x000fe40004f26670 */
[C---:B------:R-:W-:Y:S02]  /*a880*/  ISETP.GE.OR P2, PT, R3.reuse, R202, !P2 ;  /* 0x000000ca0300720c */ /* 0x040fe40005746670 */
[----:B------:R-:W-:Y:S02]  /*a890*/  IADD3 R4, R3, 0x10, RZ ;  /* 0x0000001003047810 */ /* 0x000fe40007ffe0ff */
[----:B------:R-:W-:Y:S02]  /*a8a0*/  FSEL R7, R7, -INF , !P0 ;  /* 0xff80000007077808 */ /* 0x000fe40004000000 */
[----:B------:R-:W-:Y:S02]  /*a8b0*/  FSEL R148, R8, -INF , !P4 ;  /* 0xff80000008947808 */ /* 0x000fe40006000000 */
[----:B------:R-:W-:Y:S02]  /*a8c0*/  FSEL R134, R9, -INF , !P1 ;  /* 0xff80000009867808 */ /* 0x000fe40004800000 */
[----:B------:R-:W-:Y:S02]  /*a8d0*/  FSEL R135, R6, -INF , !P2 ;  /* 0xff80000006877808 */ /* 0x000fe40005000000 */
[-C--:B------:R-:W-:Y:S02]  /*a8e0*/  ISETP.GE.AND P0, PT, R4, R205.reuse, PT ;  /* 0x000000cd0400720c */ /* 0x080fe40003f06270 */
[C---:B------:R-:W-:Y:S02]  /*a8f0*/  ISETP.GE.AND P4, PT, R5.reuse, R205, PT ;  /* 0x000000cd0500720c */ /* 0x040fe40003f86270 */
[-C--:B------:R-:W-:Y:S02]  /*a900*/  ISETP.GE.AND P1, PT, R5, R203.reuse, PT ;  /* 0x000000cb0500720c */ /* 0x080fe40003f26270 */
[-C--:B------:R-:W-:Y:S02]  /*a910*/  ISETP.GE.AND P6, PT, R133, R203.reuse, PT ;  /* 0x000000cb8500720c */ /* 0x080fe40003fc6270 */
[-C--:B------:R-:W-:Y:S02]  /*a920*/  ISETP.GE.AND P2, PT, R132, R203.reuse, PT ;  /* 0x000000cb8400720c */ /* 0x080fe40003f46270 */
[C---:B------:R-:W-:Y:S02]  /*a930*/  ISETP.GE.AND P5, PT, R4.reuse, R203, PT ;  /* 0x000000cb0400720c */ /* 0x040fe40003fa6270 */
[----:B------:R-:W-:Y:S02]  /*a940*/  ISETP.GE.OR P0, PT, R4, R204, !P0 ;  /* 0x000000cc0400720c */ /* 0x000fe40004706670 */
[C---:B------:R-:W-:Y:S02]  /*a950*/  ISETP.GE.OR P1, PT, R5.reuse, R202, !P1 ;  /* 0x000000ca0500720c */ /* 0x040fe40004f26670 */
[----:B------:R-:W-:Y:S02]  /*a960*/  ISETP.GE.OR P4, PT, R5, R204, !P4 ;  /* 0x000000cc0500720c */ /* 0x000fe40006786670 */
[-C--:B------:R-:W-:Y:S02]  /*a970*/  ISETP.GE.OR P6, PT, R133, R202.reuse, !P6 ;  /* 0x000000ca8500720c */ /* 0x080fe400077c6670 */
[-C--:B------:R-:W-:Y:S02]  /*a980*/  ISETP.GE.OR P2, PT, R132, R202.reuse, !P2 ;  /* 0x000000ca8400720c */ /* 0x080fe40005746670 */
[----:B------:R-:W-:Y:S02]  /*a990*/  ISETP.GE.OR P5, PT, R4, R202, !P5 ;  /* 0x000000ca0400720c */ /* 0x000fe40006fa6670 */
[C---:B------:R-:W-:Y:S02]  /*a9a0*/  IADD3 R5, R3.reuse, 0x19, RZ ;  /* 0x0000001903057810 */ /* 0x040fe40007ffe0ff */
        /* <DEDUP_REMOVED lines=10> */
[----:B------:R-:W-:Y:S01]  /*aa50*/  ISETP.GE.OR P4, PT, R5, R202, !P4 ;  /* 0x000000ca0500720c */ /* 0x000fe20006786670 */
[C---:B------:R-:W-:Y:S01]  /*aa60*/  VIADD R5, R3.reuse, 0x21 ;  /* 0x0000002103057836 */ /* 0x040fe20000000000 */
[C---:B------:R-:W-:Y:S02]  /*aa70*/  ISETP.GE.OR P2, PT, R4.reuse, R204, !P2 ;  /* 0x000000cc0400720c */ /* 0x040fe40005746670 */
[----:B------:R-:W-:Y:S02]  /*aa80*/  ISETP.GE.OR P6, PT, R4, R202, !P6 ;  /* 0x000000ca0400720c */ /* 0x000fe400077c6670 */
        /* <DEDUP_REMOVED lines=15> */
[----:B------:R-:W-:Y:S02]  /*ab80*/  FMNMX.FTZ R6, R135, R2, !PT ;  /* 0x0000000287067209 */ /* 0x000fe40007810000 */
[----:B------:R-:W-:Y:S02]  /*ab90*/  FSEL R169, R15, -INF , !P1 ;  /* 0xff8000000fa97808 */ /* 0x000fe40004800000 */
[C---:B------:R-:W-:Y:S02]  /*aba0*/  ISETP.GE.AND P5, PT, R5.reuse, R205, PT ;  /* 0x000000cd0500720c */ /* 0x040fe40003fa6270 */
[----:B------:R-:W-:Y:S02]  /*abb0*/  ISETP.GE.AND P2, PT, R5, R203, PT ;  /* 0x000000cb0500720c */ /* 0x000fe40003f46270 */
[----:B------:R-:W-:Y:S02]  /*abc0*/  FMNMX.FTZ R13, R148, R13, !PT ;  /* 0x0000000d940d7209 */ /* 0x000fe40007810000 */
[C---:B------:R-:W-:Y:S02]  /*abd0*/  ISETP.GE.AND P1, PT, R4.reuse, R203, PT ;  /* 0x000000cb0400720c */ /* 0x040fe40003f26270 */
[----:B------:R-:W-:Y:S02]  /*abe0*/  FMNMX.FTZ R6, R7, R6, !PT ;  /* 0x0000000607067209 */ /* 0x000fe40007810000 */
[C---:B------:R-:W-:Y:S02]  /*abf0*/  ISETP.GE.OR P5, PT, R5.reuse, R204, !P5 ;  /* 0x000000cc0500720c */ /* 0x040fe40006fa6670 */
[-C--:B------:R-:W-:Y:S02]  /*ac00*/  ISETP.GE.OR P2, PT, R5, R202.reuse, !P2 ;  /* 0x000000ca0500720c */ /* 0x080fe40005746670 */
[----:B------:R-:W-:Y:S02]  /*ac10*/  ISETP.GE.OR P1, PT, R4, R202, !P1 ;  /* 0x000000ca0400720c */ /* 0x000fe40004f26670 */
[----:B------:R-:W-:Y:S02]  /*ac20*/  FMNMX.FTZ R5, R134, R13, !PT ;  /* 0x0000000d86057209 */ /* 0x000fe40007810000 */
        /* <DEDUP_REMOVED lines=9> */
[----:B------:R-:W-:Y:S01]  /*acc0*/  FMNMX.FTZ R13, R160, R5, !PT ;  /* 0x00000005a00d7209 */ /* 0x000fe20007810000 */
[----:B------:R-:W-:Y:S01]  /*acd0*/  VIADD R5, R3, 0x31 ;  /* 0x0000003103057836 */ /* 0x000fe20000000000 */
        /* <DEDUP_REMOVED lines=13> */
[----:B------:R-:W-:Y:S02]  /*adb0*/  ISETP.GE.OR P0, PT, R4, R202, !P0 ;  /* 0x000000ca0400720c */ /* 0x000fe40004706670 */
        /* <DEDUP_REMOVED lines=101> */
[----:B------:R-:W-:Y:S04]  /*b410*/  ISETP.GT.AND P0, PT, R198, UR10, PT ;  /* 0x0000000ac6007c0c */ /* 0x000fe8000bf04270 */
        /* <DEDUP_REMOVED lines=320> */
.L_x_5634:
[----:B------:R-:W1:Y:S01]  /*c820*/  SHFL.BFLY PT, R0, R213, 0x2, 0x1f ;  /* 0x0c401f00d5007f89 */ /* 0x000e6200000e0000 */
[----:B------:R-:W2:Y:S01]  /*c830*/  S2UR UR4, SR_CgaCtaId ;  /* 0x00000000000479c3 */ /* 0x000ea20000008800 */
[----:B------:R-:W-:Y:S01]  /*c840*/  MOV R5, 0x3f800000 ;  /* 0x3f80000000057802 */ /* 0x000fe20000000f00 */
[----:B------:R-:W-:Y:S01]  /*c850*/  UMOV UR5, 0x400 ;  /* 0x0000040000057882 */ /* 0x000fe20000000000 */
[----:B------:R-:W3:Y:S01]  /*c860*/  SHFL.BFLY PT, R2, R215, 0x2, 0x1f ;  /* 0x0c401f00d7027f89 */ /* 0x000ee200000e0000 */
[----:B------:R-:W-:Y:S01]  /*c870*/  MOV R6, 0x3f800000 ;  /* 0x3f80000000067802 */ /* 0x000fe20000000f00 */
[----:B------:R-:W-:Y:S01]  /*c880*/  UISETP.NE.AND UP0, UPT, UR11, -0x1, UPT ;  /* 0xffffffff0b00788c */ /* 0x000fe2000bf05270 */
[----:B------:R-:W-:Y:S01]  /*c890*/  ULDC.U8 UR6, c[0x0][0x3d8] ;  /* 0x0000f60000067ab9 */ /* 0x000fe20000000000 */
        /* <DEDUP_REMOVED lines=190> */
[C---:B------:R-:W-:Y:S01]  /*d480*/  FMUL.FTZ R87, R6.reuse, R87 ;  /* 0x0000005706577220 */ /* 0x040fe20000410000 */
[----:B------:R-:W-:Y:S01]  /*d490*/  F2FP.BF16.F32.PACK_AB R80, R81, R80 ;  /* 0x000000505150723e */ /* 0x000fe200000010ff */
[----:B------:R-:W-:Y:S01]  /*d4a0*/  STS [R9+0x2400], R50 ;  /* 0x0024003209007388 */ /* 0x000fe20000000800 */
[----:B------:R-:W-:Y:S01]  /*d4b0*/  F2FP.BF16.F32.PACK_AB R82, R83, R82 ;  /* 0x000000525352723e */ /* 0x000fe200000010ff */
[C---:B------:R-:W-:Y:S01]  /*d4c0*/  FMUL.FTZ R86, R6.reuse, R86 ;  /* 0x0000005606567220 */ /* 0x040fe20000410000 */
[----:B------:R-:W-:Y:S01]  /*d4d0*/  PLOP3.LUT P0, PT, PT, PT, UP0, 0x80, 0x0 ;  /* 0x000000000000781c */ /* 0x000fe20003f0f008 */
[----:B------:R-:W-:Y:S01]  /*d4e0*/  STS [R17+0x2000], R52 ;  /* 0x0020003411007388 */ /* 0x000fe20000000800 */
[C---:B------:R-:W-:Y:S01]  /*d4f0*/  FMUL.FTZ R88, R5.reuse, R88 ;  /* 0x0000005805587220 */ /* 0x040fe20000410000 */
[C---:B------:R-:W-:Y:S01]  /*d500*/  FMUL.FTZ R89, R5.reuse, R89 ;  /* 0x0000005905597220 */ /* 0x040fe20000410000 */
[C---:B------:R-:W-:Y:S01]  /*d510*/  FMUL.FTZ R91, R6.reuse, R91 ;  /* 0x0000005b065b7220 */ /* 0x040fe20000410000 */
        /* <DEDUP_REMOVED lines=10> */
[----:B------:R-:W-:Y:S01]  /*d5c0*/  FMUL.FTZ R5, R5, R97 ;  /* 0x0000006105057220 */ /* 0x000fe20000410000 */
[----:B------:R-:W-:Y:S01]  /*d5d0*/  FMUL.FTZ R6, R6, R98 ;  /* 0x0000006206067220 */ /* 0x000fe20000410000 */
[----:B------:R-:W-:Y:S01]  /*d5e0*/  STS [R21+0x2000], R60 ;  /* 0x0020003c15007388 */ /* 0x000fe20000000800 */
[----:B------:R-:W-:Y:S01]  /*d5f0*/  F2FP.BF16.F32.PACK_AB R84, R85, R84 ;  /* 0x000000545554723e */ /* 0x000fe200000010ff */
[----:B------:R-:W-:Y:S01]  /*d600*/  @UP0 ULDC.64 UR4, c[0x0][0x298] ;  /* 0x0000a60000040ab9 */ /* 0x000fe20000000a00 */
[----:B------:R-:W-:Y:S01]  /*d610*/  F2FP.BF16.F32.PACK_AB R86, R87, R86 ;  /* 0x000000565756723e */ /* 0x000fe200000010ff */
[----:B------:R-:W-:Y:S01]  /*d620*/  STS [R21+0x2400], R62 ;  /* 0x0024003e15007388 */ /* 0x000fe20000000800 */
[----:B------:R-:W-:Y:S01]  /*d630*/  F2FP.BF16.F32.PACK_AB R88, R89, R88 ;  /* 0x000000585958723e */ /* 0x000fe200000010ff */
[----:B------:R-:W-:Y:S01]  /*d640*/  @UP0 UIMAD.WIDE.U32 UR8, UR11, UR4, URZ ;  /* 0x000000040b0802a5 */ /* 0x000fe2000f8e003f */
[----:B------:R-:W-:Y:S01]  /*d650*/  F2FP.BF16.F32.PACK_AB R90, R91, R90 ;  /* 0x0000005a5b5a723e */ /* 0x000fe200000010ff */
[----:B------:R-:W-:Y:S01]  /*d660*/  STS [R23+0x2000], R64 ;  /* 0x0020004017007388 */ /* 0x000fe20000000800 */
[----:B------:R-:W-:Y:S01]  /*d670*/  F2FP.BF16.F32.PACK_AB R92, R93, R92 ;  /* 0x0000005c5d5c723e */ /* 0x000fe200000010ff */
[----:B------:R-:W-:Y:S01]  /*d680*/  @UP0 UIMAD UR7, UR11, UR5, UR9 ;  /* 0x000000050b0702a4 */ /* 0x000fe2000f8e0209 */
[----:B------:R-:W-:Y:S01]  /*d690*/  F2FP.BF16.F32.PACK_AB R94, R95, R94 ;  /* 0x0000005e5f5e723e */ /* 0x000fe200000010ff */
[----:B------:R-:W-:Y:S01]  /*d6a0*/  STS [R23+0x2400], R66 ;  /* 0x0024004217007388 */ /* 0x000fe20000000800 */
[----:B------:R-:W-:Y:S01]  /*d6b0*/  F2FP.BF16.F32.PACK_AB R5, R5, R96 ;  /* 0x000000600505723e */ /* 0x000fe200000010ff */
[----:B--2---:R-:W-:Y:S01]  /*d6c0*/  @P3 FMUL.FTZ R2, R2, 0.69314718246459960938 ;  /* 0x3f31721802023820 */ /* 0x004fe20000410000 */
[----:B------:R-:W-:Y:S01]  /*d6d0*/  F2FP.BF16.F32.PACK_AB R6, R99, R6 ;  /* 0x000000066306723e */ /* 0x000fe200000010ff */
[----:B------:R-:W-:Y:S01]  /*d6e0*/  STS [R11+0x4000], R68 ;  /* 0x004000440b007388 */ /* 0x000fe20000000800 */
[----:B------:R-:W-:-:S03]  /*d6f0*/  ISETP.NE.AND P1, PT, RZ, UR6, PT ;  /* 0x00000006ff007c0c */ /* 0x000fc6000bf25270 */
[----:B------:R2:W-:Y:S04]  /*d700*/  STS [R11+0x4400], R70 ;  /* 0x004400460b007388 */ /* 0x0005e80000000800 */
[----:B------:R-:W-:Y:S04]  /*d710*/  STS [R13+0x4000], R72 ;  /* 0x004000480d007388 */ /* 0x000fe80000000800 */
[----:B------:R-:W-:Y:S04]  /*d720*/  STS [R13+0x4400], R74 ;  /* 0x0044004a0d007388 */ /* 0x000fe80000000800 */
[----:B------:R-:W-:Y:S04]  /*d730*/  STS [R15+0x4000], R76 ;  /* 0x0040004c0f007388 */ /* 0x000fe80000000800 */
[----:B------:R-:W-:Y:S04]  /*d740*/  STS [R15+0x4400], R78 ;  /* 0x0044004e0f007388 */ /* 0x000fe80000000800 */
[----:B------:R-:W-:Y:S04]  /*d750*/  STS [R9+0x4000], R80 ;  /* 0x0040005009007388 */ /* 0x000fe80000000800 */
[----:B------:R3:W-:Y:S01]  /*d760*/  STS [R9+0x4400], R82 ;  /* 0x0044005209007388 */ /* 0x0007e20000000800 */
[----:B--2---:R-:W-:-:S03]  /*d770*/  @P4 FMUL.FTZ R11, R4, 0.69314718246459960938 ;  /* 0x3f317218040b4820 */ /* 0x004fc60000410000 */
[----:B------:R-:W-:Y:S04]  /*d780*/  STS [R17+0x4000], R84 ;  /* 0x0040005411007388 */ /* 0x000fe80000000800 */
[----:B------:R-:W-:Y:S04]  /*d790*/  STS [R17+0x4400], R86 ;  /* 0x0044005611007388 */ /* 0x000fe80000000800 */
[----:B------:R-:W-:Y:S04]  /*d7a0*/  STS [R19+0x4000], R88 ;  /* 0x0040005813007388 */ /* 0x000fe80000000800 */
[----:B------:R-:W-:Y:S04]  /*d7b0*/  STS [R19+0x4400], R90 ;  /* 0x0044005a13007388 */ /* 0x000fe80000000800 */
[----:B------:R-:W-:Y:S04]  /*d7c0*/  STS [R21+0x4000], R92 ;  /* 0x0040005c15007388 */ /* 0x000fe80000000800 */
[----:B------:R-:W-:Y:S01]  /*d7d0*/  STS [R21+0x4400], R94 ;  /* 0x0044005e15007388 */ /* 0x000fe20000000800 */
[----:B---3--:R-:W2:Y:S03]  /*d7e0*/  @P4 LDC R9, c[0x0][0x2e8] ;  /* 0x0000ba00ff094b82 */ /* 0x008ea60000000800 */
[----:B------:R3:W-:Y:S04]  /*d7f0*/  STS [R23+0x4000], R5 ;  /* 0x0040000517007388 */ /* 0x0007e80000000800 */
[----:B------:R4:W-:Y:S01]  /*d800*/  STS [R23+0x4400], R6 ;  /* 0x0044000617007388 */ /* 0x0009e20000000800 */
[----:B---3--:R-:W-:-:S02]  /*d810*/  MOV R5, 0x7f800000 ;  /* 0x7f80000000057802 */ /* 0x008fc40000000f00 */
[----:B----4-:R-:W-:Y:S01]  /*d820*/  MOV R6, 0x7f800000 ;  /* 0x7f80000000067802 */ /* 0x010fe20000000f00 */
[----:B-1----:R-:W-:Y:S06]  /*d830*/  @P0 BRA `(.L_x_5639) ;  /* 0x00000000001c0947 */ /* 0x002fec0003800000 */
[----:B------:R-:W1:Y:S01]  /*d840*/  S2UR UR7, SR_CTAID.Y ;  /* 0x00000000000779c3 */ /* 0x000e620000002600 */
[----:B------:R-:W-:Y:S01]  /*d850*/  ULDC.64 UR4, c[0x0][0x290] ;  /* 0x0000a40000047ab9 */ /* 0x000fe20000000a00 */
[----:B-1----:R-:W-:Y:S02]  /*d860*/  USHF.R.S32.HI UR6, URZ, 0x1f, UR7 ;  /* 0x0000001f3f067899 */ /* 0x002fe40008011407 */
[----:B------:R-:W-:Y:S02]  /*d870*/  UIMAD.WIDE.U32 UR8, UR7, UR4, URZ ;  /* 0x00000004070872a5 */ /* 0x000fe4000f8e003f */
[----:B------:R-:W-:-:S04]  /*d880*/  UIMAD UR6, UR6, UR4, URZ ;  /* 0x00000004060672a4 */ /* 0x000fc8000f8e023f */
[----:B------:R-:W-:-:S04]  /*d890*/  UIMAD UR5, UR7, UR5, UR6 ;  /* 0x00000005070572a4 */ /* 0x000fc8000f8e0206 */
[----:B------:R-:W-:-:S12]  /*d8a0*/  UIADD3 UR7, UR9, UR5, URZ ;  /* 0x0000000509077290 */ /* 0x000fd8000fffe03f */
.L_x_5639:
[----:B--2---:R-:W-:Y:S01]  /*d8b0*/  @P4 FFMA.FTZ R5, R132, R9, R11 ;  /* 0x0000000984054223 */ /* 0x004fe2000001000b */
        /* <DEDUP_REMOVED lines=9> */
.L_x_5640:
[----:B------:R-:W-:Y:S01]  /*d950*/  S2UR UR6, SR_CTAID.Z ;  /* 0x00000000000679c3 */ /* 0x000fe20000002700 */
[----:B------:R-:W-:Y:S01]  /*d960*/  ULDC UR4, c[0x0][0x270] ;  /* 0x00009c0000047ab9 */ /* 0x000fe20000000800 */
[----:B------:R-:W-:-:S06]  /*d970*/  ULDC UR11, c[0x0][0x2c4] ;  /* 0x0000b100000b7ab9 */ /* 0x000fcc0000000800 */
[----:B------:R-:W1:Y:S02]  /*d980*/  S2UR UR5, SR_CTAID.Y ;  /* 0x00000000000579c3 */ /* 0x000e640000002600 */
[----:B-1----:R-:W-:-:S04]  /*d990*/  UIMAD UR4, UR5, UR4, UR6 ;  /* 0x00000004050472a4 */ /* 0x002fc8000f8e0206 */
[----:B------:R-:W-:Y:S02]  /*d9a0*/  UIMAD UR11, UR4, UR11, URZ ;  /* 0x0000000b040b72a4 */ /* 0x000fe4000f8e023f */
.L_x_5641:
        /* <DEDUP_REMOVED lines=32> */
.L_x_5643:
[----:B------:R-:W-:Y:S05]  /*dbb0*/  BSYNC B0 ;  /* 0x0000000000007941 */ /* 0x000fea0003800000 */
.L_x_5642:
[----:B------:R-:W2:Y:S01]  /*dbc0*/  S2UR UR5, SR_CTAID.X ;  /* 0x00000000000579c3 */ /* 0x000ea20000002500 */
[----:B-1----:R-:W-:Y:S01]  /*dbd0*/  LEA.HI R6, R3, R2, RZ, 0x3 ;  /* 0x0000000203067211 */ /* 0x002fe200078f18ff */
[----:B------:R1:W3:Y:S01]  /*dbe0*/  LDS.128 R16, [R199+0x1800] ;  /* 0x00180000c7107984 */ /* 0x0002e20000000c00 */
[----:B------:R-:W-:Y:S02]  /*dbf0*/  BSSY B0, `(.L_x_5644) ;  /* 0x000002d000007945 */ /* 0x000fe40003800000 */
[----:B------:R-:W-:Y:S01]  /*dc00*/  LOP3.LUT R3, R6, 0xfffffff8, RZ, 0xc0, !PT ;  /* 0xfffffff806037812 */ /* 0x000fe200078ec0ff */
[----:B------:R1:W4:Y:S02]  /*dc10*/  LDS.128 R12, [R199+0x3800] ;  /* 0x00380000c70c7984 */ /* 0x0003240000000c00 */
[----:B------:R-:W5:Y:S02]  /*dc20*/  LDC.64 R4, c[0x0][0x298] ;  /* 0x0000a600ff047b82 */ /* 0x000f640000000a00 */
[----:B------:R-:W-:Y:S01]  /*dc30*/  IMAD.IADD R0, R2, 0x1, -R3 ;  /* 0x0000000102007824 */ /* 0x000fe200078e0a03 */
[----:B------:R1:W1:Y:S03]  /*dc40*/  LDS.128 R8, [R199+0x5800] ;  /* 0x00580000c7087984 */ /* 0x0002660000000c00 */
[----:B------:R-:W-:Y:S01]  /*dc50*/  IMAD.SHL.U32 R22, R0, 0x8, RZ ;  /* 0x0000000800167824 */ /* 0x000fe200078e00ff */
[----:B------:R1:W1:Y:S01]  /*dc60*/  LDS.128 R28, [R199] ;  /* 0x00000000c71c7984 */ /* 0x0002620000000c00 */
[----:B------:R-:W3:Y:S01]  /*dc70*/  LDC.64 R2, c[0x0][0x2a0] ;  /* 0x0000a800ff027b82 */ /* 0x000ee20000000a00 */
[----:B------:R-:W-:-:S02]  /*dc80*/  SHF.R.S32.HI R0, RZ, 0x3, R6 ;  /* 0x00000003ff007819 */ /* 0x000fc40000011406 */
[----:B------:R-:W-:Y:S01]  /*dc90*/  SHF.R.S32.HI R23, RZ, 0x1f, R22 ;  /* 0x0000001fff177819 */ /* 0x000fe20000011416 */
[----:B------:R1:W1:Y:S01]  /*dca0*/  LDS.128 R24, [R199+0x2000] ;  /* 0x00200000c7187984 */ /* 0x0002620000000c00 */
[C---:B------:R-:W-:Y:S01]  /*dcb0*/  IADD3 R7, R0.reuse, 0x20, RZ ;  /* 0x0000002000077810 */ /* 0x040fe20007ffe0ff */
[----:B------:R-:W-:Y:S01]  /*dcc0*/  VIADD R6, R0, 0x10 ;  /* 0x0000001000067836 */ /* 0x000fe20000000000 */
[----:B--2---:R-:W-:Y:S02]  /*dcd0*/  USHF.L.U32 UR5, UR5, 0x6, URZ ;  /* 0x0000000605057899 */ /* 0x004fe4000800063f */
[----:B------:R-:W-:Y:S02]  /*dce0*/  ISETP.GE.AND P2, PT, R7, UR21, PT ;  /* 0x0000001507007c0c */ /* 0x000fe4000bf46270 */
[----:B------:R-:W-:Y:S01]  /*dcf0*/  ISETP.GE.AND P3, PT, R6, UR21, PT ;  /* 0x0000001506007c0c */ /* 0x000fe2000bf66270 */
[----:B------:R-:W-:Y:S01]  /*dd00*/  USHF.R.S32.HI UR4, URZ, 0x1f, UR5 ;  /* 0x0000001f3f047899 */ /* 0x000fe20008011405 */
[----:B------:R-:W-:-:S02]  /*dd10*/  VIADD R6, R0, 0x30 ;  /* 0x0000003000067836 */ /* 0x000fc40000000000 */
[----:B-----5:R-:W-:-:S03]  /*dd20*/  IMAD.WIDE.U32 R22, R4, UR5, R22 ;  /* 0x0000000504167c25 */ /* 0x020fc6000f8e0016 */
[----:B------:R-:W-:Y:S01]  /*dd30*/  ISETP.GE.AND P1, PT, R6, UR21, PT ;  /* 0x0000001506007c0c */ /* 0x000fe2000bf26270 */
[----:B------:R-:W-:Y:S01]  /*dd40*/  IMAD R20, R4, UR4, RZ ;  /* 0x0000000404147c24 */ /* 0x000fe2000f8e02ff */
[----:B------:R-:W-:Y:S01]  /*dd50*/  USHF.R.S32.HI UR4, URZ, 0x1f, UR6 ;  /* 0x0000001f3f047899 */ /* 0x000fe20008011406 */
[----:B------:R-:W-:Y:S02]  /*dd60*/  IADD3 R34, P0, R22, UR8, RZ ;  /* 0x0000000816227c10 */ /* 0x000fe4000ff1e0ff */
[----:B------:R-:W-:-:S05]  /*dd70*/  IMAD R20, R5, UR5, R20 ;  /* 0x0000000505147c24 */ /* 0x000fca000f8e0214 */
[----:B------:R-:W-:Y:S01]  /*dd80*/  IADD3.X R35, R20, UR7, R23, P0, !PT ;  /* 0x0000000714237c10 */ /* 0x000fe200087fe417 */
[----:B---3--:R-:W-:Y:S01]  /*dd90*/  IMAD R20, R2, UR4, RZ ;  /* 0x0000000402147c24 */ /* 0x008fe2000f8e02ff */
[----:B------:R-:W-:-:S03]  /*dda0*/  ISETP.GE.AND P0, PT, R0, UR21, PT ;  /* 0x0000001500007c0c */ /* 0x000fc6000bf06270 */
[----:B------:R-:W-:Y:S01]  /*ddb0*/  IMAD R37, R3, UR6, R20 ;  /* 0x0000000603257c24 */ /* 0x000fe2000f8e0214 */
[----:B------:R-:W-:Y:S01]  /*ddc0*/  SHF.R.S32.HI R3, RZ, 0x1f, R0 ;  /* 0x0000001fff037819 */ /* 0x000fe20000011400 */
[----:B------:R2:W3:Y:S01]  /*ddd0*/  LDS.128 R20, [R199+0x4000] ;  /* 0x00400000c7147984 */ /* 0x0004e20000000c00 */
[----:B------:R-:W-:-:S05]  /*dde0*/  IMAD.WIDE.U32 R34, R2, UR6, R34 ;  /* 0x0000000602227c25 */ /* 0x000fca000f8e0022 */
[----:B------:R-:W-:Y:S02]  /*ddf0*/  IADD3 R37, R37, R35, RZ ;  /* 0x0000002325257210 */ /* 0x000fe40007ffe0ff */
[----:B-1--4-:R-:W-:Y:S05]  /*de00*/  @P0 BRA `(.L_x_5645) ;  /* 0x00000000002c0947 */ /* 0x012fea0003800000 */
        /* <DEDUP_REMOVED lines=10> */
[----:B---3--:R1:W-:Y:S02]  /*deb0*/  STG.E.128 desc[UR14][R32.64+0x100], R20 ;  /* 0x0001001420007986 */ /* 0x0083e4000c101d0e */
.L_x_5645:
[----:B------:R-:W-:Y:S05]  /*dec0*/  BSYNC B0 ;  /* 0x0000000000007941 */ /* 0x000fea0003800000 */
.L_x_5644:
[----:B-1----:R1:W4:Y:S01]  /*ded0*/  LDS.128 R28, [R199+0x800] ;  /* 0x00080000c71c7984 */ /* 0x0023220000000c00 */
[----:B------:R-:W-:Y:S03]  /*dee0*/  BSSY B0, `(.L_x_5646) ;  /* 0x0000012000007945 */ /* 0x000fe60003800000 */
[----:B------:R1:W1:Y:S04]  /*def0*/  LDS.128 R24, [R199+0x2800] ;  /* 0x00280000c7187984 */ /* 0x0002680000000c00 */
[----:B---3--:R3:W1:Y:S01]  /*df00*/  LDS.128 R20, [R199+0x4800] ;  /* 0x00480000c7147984 */ /* 0x0086620000000c00 */
        /* <DEDUP_REMOVED lines=15> */
.L_x_5647:
[----:B------:R-:W-:Y:S05]  /*e000*/  BSYNC B0 ;  /* 0x0000000000007941 */ /* 0x000fea0003800000 */
.L_x_5646:
        /* <DEDUP_REMOVED lines=19> */
.L_x_5649:
[----:B------:R-:W-:Y:S05]  /*e140*/  BSYNC B0 ;  /* 0x0000000000007941 */ /* 0x000fea0003800000 */
.L_x_5648:
[----:B------:R-:W-:Y:S05]  /*e150*/  @P1 EXIT ;  /* 0x000000000000194d */ /* 0x000fea0003800000 */
[----:B------:R-:W-:Y:S01]  /*e160*/  IADD3 R0, P0, R0, 0x30, RZ ;  /* 0x0000003000007810 */ /* 0x000fe20007f1e0ff */
[----:B----4-:R-:W-:Y:S01]  /*e170*/  IMAD.MOV.U32 R6, RZ, RZ, R34 ;  /* 0x000000ffff067224 */ /* 0x010fe200078e0022 */
        /* <DEDUP_REMOVED lines=13> */
.L_x_5650:
        /* <DEDUP_REMOVED lines=11> */
.L_x_7964:


//--------------------- .text._ZN5flash24flash_fwd_splitkv_kernelI23Flash_fwd_kernel_traitsILi192ELi64ELi64ELi4ELb0ELb0EN7cutlass10bfloat16_tE19Flash_kernel_traitsILi192ELi64ELi64ELi4ES3_EELb0ELb1ELb0ELb0ELb1ELb1ELb0ELb0EEEvNS_16Flash_fwd_paramsE --------------------------
	.section	.text._ZN5flash24flash_fwd_splitkv_kernelI23Flash_fwd_kernel_traitsILi192ELi64ELi64ELi4ELb0ELb0EN7cutlass10bfloat16_tE19Flash_kernel_traitsILi192ELi64ELi64ELi4ES3_EELb0ELb1ELb0ELb0ELb1ELb1ELb0ELb0EEEvNS_16Flash_fwd_paramsE,"ax",@progbits
	.align	128
        .global         _ZN5flash24flash_fwd_splitkv_kernelI23Flash_fwd_kernel_traitsILi192ELi64ELi64ELi4ELb0ELb0EN7cutlass10bfloat16_tE19Flash_kernel_traitsILi192ELi64ELi64ELi4ES3_EELb0ELb1ELb0ELb0ELb1ELb1ELb0ELb0EEEvNS_16Flash_fwd_paramsE
        .type           _ZN5flash24flash_fwd_splitkv_kernelI23Flash_fwd_kernel_traitsILi192ELi64ELi64ELi4ELb0ELb0EN7cutlass10bfloat16_tE19Flash_kernel_traitsILi192ELi64ELi64ELi4ES3_EELb0ELb1ELb0ELb0ELb1ELb1ELb0ELb0EEEvNS_16Flash_fwd_paramsE,@function
        .size           _ZN5flash24flash_fwd_splitkv_kernelI23Flash_fwd_kernel_traitsILi192ELi64ELi64ELi4ELb0ELb0EN7cutlass10bfloat16_tE19Flash_kernel_traitsILi192ELi64ELi64ELi4ES3_EELb0ELb1ELb0ELb0ELb1ELb1ELb0ELb0EEEvNS_16Flash_fwd_paramsE,(.L_x_7965 - _ZN5flash24flash_fwd_splitkv_kernelI23Flash_fwd_kernel_traitsILi192ELi64ELi64ELi4ELb0ELb0EN7cutlass10bfloat16_tE19Flash_kernel_traitsILi192ELi64ELi64ELi4ES3_EELb0ELb1ELb0ELb0ELb1ELb1ELb0ELb0EEEvNS_16Flash_fwd_paramsE)
        .other          _ZN5flash24flash_fwd_splitkv_kernelI23Flash_fwd_kernel_traitsILi192ELi64ELi64ELi4ELb0ELb0EN7cutlass10bfloat16_tE19Flash_kernel_traitsILi192ELi64ELi64ELi4ES3_EELb0ELb1ELb0ELb0ELb1ELb1ELb0ELb0EEEvNS_16Flash_fwd_paramsE,@"STO_CUDA_ENTRY STV_DEFAULT"
_ZN5flash24flash_fwd_splitkv_kernelI23Flash_fwd_kernel_traitsILi192ELi64ELi64ELi4ELb0ELb0EN7cutlass10bfloat16_tE19Flash_kernel_traitsILi192ELi64ELi64ELi4ES3_EELb0ELb1ELb0ELb0ELb1ELb1ELb0ELb0EEEvNS_16Flash_fwd_paramsE:
.text._ZN5flash24flash_fwd_splitkv_kernelI23Flash_fwd_kernel_traitsILi192ELi64ELi64ELi4ELb0ELb0EN7cutlass10bfloat16_tE19Flash_kernel_traitsILi192ELi64ELi64ELi4ES3_EELb0ELb1ELb0ELb0ELb1ELb1ELb0ELb0EEEvNS_16Flash_fwd_paramsE:
        /* <DEDUP_REMOVED lines=55> */
.L_x_5651:
[----:B------:R-:W-:-:S03]  /*0370*/  ULDC UR6, c[0x0][0x2c8] ;  /* 0x0000b20000067ab9 */ /* 0x000fc60000000800 */
.L_x_5652:
        /* <DEDUP_REMOVED lines=110> */
.L_x_5655:
[----:B------:R-:W-:Y:S05]  /*0a60*/  BSYNC B0 ;  /* 0x0000000000007941 */ /* 0x000fea0003800000 */
.L_x_5654:
        /* <DEDUP_REMOVED lines=18> */
.L_x_5657:
[----:B------:R-:W-:Y:S05]  /*0b90*/  BSYNC B0 ;  /* 0x0000000000007941 */ /* 0x000fea0003800000 */
.L_x_5656:
        /* <DEDUP_REMOVED lines=18> */
.L_x_5659:
[----:B------:R-:W-:Y:S05]  /*0cc0*/  BSYNC B0 ;  /* 0x0000000000007941 */ /* 0x000fea0003800000 */
.L_x_5658:
        /* <DEDUP_REMOVED lines=15> */
.L_x_5661:
[----:B------:R-:W-:Y:S05]  /*0dc0*/  BSYNC B0 ;  /* 0x0000000000007941 */ /* 0x000fea0003800000 */
.L_x_5660:
        /* <DEDUP_REMOVED lines=15> */
.L_x_5653:
        /* <DEDUP_REMOVED lines=28> */
.L_x_5662:
[----:B------:R-:W-:Y:S05]  /*1080*/  @!P3 BRA `(.L_x_5663) ;  /* 0x000000040058b947 */ /* 0x000fea0003800000 */
[----:B------:R-:W1:Y:S01]  /*1090*/  LDC R6, c[0x0][0x380] ;  /* 0x0000e000ff067b82 */ /* 0x000e620000000800 */
[----:B------:R-:W-:Y:S01]  /*10a0*/  LEA R29, R145, 0xffffffc0, 0x6 ;  /* 0xffffffc0911d7811 */ /* 0x000fe200078e30ff */
[----:B------:R-:W-:-:S03]  /*10b0*/  ULDC.64 UR4, c[0x0][0x230] ;  /* 0x00008c0000047ab9 */ /* 0x000fc60000000a00 */
        /* <DEDUP_REMOVED lines=21> */
[----:B------:R-:W1:Y:S05]  /*1210*/  LDC R0, c[0x0][0x278] ;  /* 0x00009e00ff007b82 */ /* 0x000e6a0000000800 */
[----:B------:R-:W-:-:S06]  /*1220*/  @P2 IADD3 R7, R7, 0x1, RZ ;  /* 0x0000000107072810 */ /* 0x000fcc0007ffe0ff */
[----:B------:R-:W-:Y:S01]  /*1230*/  @!P0 IMAD.MOV R7, RZ, RZ, -R7 ;  /* 0x000000ffff078224 */ /* 0x000fe200078e0a07 */
[----:B------:R-:W-:-:S05]  /*1240*/  @!P1 LOP3.LUT R7, RZ, R6, RZ, 0x33, !PT ;  /* 0x00000006ff079212 */ /* 0x000fca00078e33ff */
[----:B------:R-:W-:-:S05]  /*1250*/  IMAD.WIDE R12, R7, 0x4, R208 ;  /* 0x00000004070c7825 */ /* 0x000fca00078e02d0 */
[----:B------:R-:W2:Y:S01]  /*1260*/  LDG.E R3, desc[UR14][R12.64] ;  /* 0x0000000e0c037981 */ /* 0x000ea2000c1e1900 */
[----:B------:R-:W-:Y:S02]  /*1270*/  MOV R8, RZ ;  /* 0x000000ff00087202 */ /* 0x000fe40000000f00 */
[----:B-1----:R-:W-:Y:S01]  /*1280*/  IABS R5, R0 ;  /* 0x0000000000057213 */ /* 0x002fe20000000000 */
[----:B------:R-:W1:Y:S01]  /*1290*/  S2R R2, SR_CTAID.Z ;  /* 0x0000000000027919 */ /* 0x000e620000002700 */
[----:B------:R-:W-:Y:S02]  /*12a0*/  IADD3 R7, -R7, RZ, RZ ;  /* 0x000000ff07077210 */ /* 0x000fe40007ffe1ff */
[----:B------:R-:W3:Y:S03]  /*12b0*/  I2F.RP R11, R5 ;  /* 0x00000005000b7306 */ /* 0x000ee60000209400 */
[----:B------:R-:W-:-:S05]  /*12c0*/  IMAD R29, R6, R7, R29 ;  /* 0x00000007061d7224 */ /* 0x000fca00078e021d */
[----:B------:R-:W-:Y:S01]  /*12d0*/  SHF.R.S32.HI R21, RZ, 0x1f, R29 ;  /* 0x0000001fff157819 */ /* 0x000fe2000001141d */
[----:B---3--:R-:W3:Y:S01]  /*12e0*/  MUFU.RCP R10, R11 ;  /* 0x0000000b000a7308 */ /* 0x008ee20000001000 */
[----:B-1----:R-:W-:Y:S02]  /*12f0*/  IABS R2, R2 ;  /* 0x0000000200027213 */ /* 0x002fe40000000000 */
[----:B---3--:R-:W-:-:S05]  /*1300*/  IADD3 R10, R10, 0xffffffe, RZ ;  /* 0x0ffffffe0a0a7810 */ /* 0x008fca0007ffe0ff */
[----:B------:R-:W1:Y:S02]  /*1310*/  F2I.FTZ.U32.TRUNC.NTZ R9, R10 ;  /* 0x0000000a00097305 */ /* 0x000e64000021f000 */
[----:B-1----:R-:W-:-:S04]  /*1320*/  IMAD.MOV R4, RZ, RZ, -R9 ;  /* 0x000000ffff047224 */ /* 0x002fc800078e0a09 */
[----:B------:R-:W-:-:S04]  /*1330*/  IMAD R4, R4, R5, RZ ;  /* 0x0000000504047224 */ /* 0x000fc800078e02ff */
[----:B------:R-:W-:-:S04]  /*1340*/  IMAD.HI.U32 R9, R9, R4, R8 ;  /* 0x0000000409097227 */ /* 0x000fc800078e0008 */
[----:B------:R-:W-:-:S04]  /*1350*/  IMAD.MOV.U32 R8, RZ, RZ, R2 ;  /* 0x000000ffff087224 */ /* 0x000fc800078e0002 */
[----:B------:R-:W-:-:S05]  /*1360*/  IMAD.HI.U32 R2, R9, R8, RZ ;  /* 0x0000000809027227 */ /* 0x000fca00078e00ff */
[----:B------:R-:W-:-:S05]  /*1370*/  IADD3 R4, -R2, RZ, RZ ;  /* 0x000000ff02047210 */ /* 0x000fca0007ffe1ff */
[----:B------:R-:W-:-:S05]  /*1380*/  IMAD R4, R5, R4, R8 ;  /* 0x0000000405047224 */ /* 0x000fca00078e0208 */
[----:B------:R-:W-:-:S13]  /*1390*/  ISETP.GT.U32.AND P1, PT, R5, R4, PT ;  /* 0x000000040500720c */ /* 0x000fda0003f24070 */
[----:B------:R-:W-:Y:S02]  /*13a0*/  @!P1 IMAD.IADD R4, R4, 0x1, -R5 ;  /* 0x0000000104049824 */ /* 0x000fe400078e0a05 */
[----:B------:R-:W-:Y:S01]  /*13b0*/  @!P1 VIADD R2, R2, 0x1 ;  /* 0x0000000102029836 */ /* 0x000fe20000000000 */
[----:B------:R-:W-:Y:S02]  /*13c0*/  ISETP.NE.AND P1, PT, R0, RZ, PT ;  /* 0x000000ff0000720c */ /* 0x000fe40003f25270 */
[----:B------:R-:W-:-:S13]  /*13d0*/  ISETP.GE.U32.AND P2, PT, R4, R5, PT ;  /* 0x000000050400720c */ /* 0x000fda0003f46070 */
[----:B------:R-:W-:-:S05]  /*13e0*/  @P2 IADD3 R2, R2, 0x1, RZ ;  /* 0x0000000102022810 */ /* 0x000fca0007ffe0ff */
[----:B------:R-:W-:Y:S01]  /*13f0*/  IMAD.MOV.U32 R16, RZ, RZ, R2 ;  /* 0x000000ffff107224 */ /* 0x000fe200078e0002 */
        /* <DEDUP_REMOVED lines=18> */
[----:B------:R-:W-:Y:S02]  /*1520*/  ULDC.64 UR4, c[0x0][0x238] ;  /* 0x00008e0000047ab9 */ /* 0x000fe40000000a00 */
[----:B------:R-:W-:Y:S01]  /*1530*/  UIMAD UR21, UR21, UR4, URZ ;  /* 0x00000004151572a4 */ /* 0x000fe2000f8e023f */
[----:B------:R-:W-:Y:S01]  /*1540*/  IMAD.WIDE.U32 R2, R29, UR6, R4 ;  /* 0x000000061d027c25 */ /* 0x000fe2000f8e0004 */
[----:B------:R-:W-:Y:S02]  /*1550*/  UIMAD.WIDE.U32 UR24, UR22, UR4, URZ ;  /* 0x00000004161872a5 */ /* 0x000fe4000f8e003f */
[----:B------:R-:W-:Y:S01]  /*1560*/  UIMAD UR5, UR22, UR5, UR21 ;  /* 0x00000005160572a4 */ /* 0x000fe2000f8e0215 */
[----:B------:R-:W-:Y:S01]  /*1570*/  IMAD.MOV.U32 R4, RZ, RZ, R2 ;  /* 0x000000ffff047224 */ /* 0x000fe200078e0002 */
[----:B------:R-:W-:Y:S01]  /*1580*/  IADD3 R5, R3, R0, RZ ;  /* 0x0000000003057210 */ /* 0x000fe20007ffe0ff */
[----:B------:R-:W-:Y:S01]  /*1590*/  IMAD R3, R17, UR8, RZ ;  /* 0x0000000811037c24 */ /* 0x000fe2000f8e02ff */
[----:B------:R-:W-:-:S03]  /*15a0*/  UIADD3 UR22, UR25, UR5, URZ ;  /* 0x0000000519167290 */ /* 0x000fc6000fffe03f */
[C---:B------:R-:W-:Y:S02]  /*15b0*/  IMAD R3, R16.reuse, UR9, R3 ;  /* 0x0000000910037c24 */ /* 0x040fe4000f8e0203 */
[----:B------:R-:W-:-:S05]  /*15c0*/  IMAD.WIDE.U32 R22, R16, UR8, R4 ;  /* 0x0000000810167c25 */ /* 0x000fca000f8e0004 */
[----:B------:R-:W-:Y:S01]  /*15d0*/  IADD3 R2, R23, R3, RZ ;  /* 0x0000000317027210 */ /* 0x000fe20007ffe0ff */
[----:B------:R-:W-:Y:S06]  /*15e0*/  BRA `(.L_x_5664) ;  /* 0x0000000400347947 */ /* 0x000fec0003800000 */
.L_x_5663:
        /* <DEDUP_REMOVED lines=47> */
.L_x_5665:
        /* <DEDUP_REMOVED lines=30> */
.L_x_5664:
[----:B------:R-:W-:Y:S01]  /*1ac0*/  SHF.R.S32.HI R3, RZ, 0x1f, R112 ;  /* 0x0000001fff037819 */ /* 0x000fe20000011470 */
[----:B------:R-:W-:Y:S01]  /*1ad0*/  UISETP.NE.AND UP0, UPT, UR11, -0x1, UPT ;  /* 0xffffffff0b00788c */ /* 0x000fe2000bf05270 */
[----:B------:R-:W1:Y:S01]  /*1ae0*/  S2R R27, SR_CTAID.X ;  /* 0x00000000001b7919 */ /* 0x000e620000002500 */
[----:B------:R-:W-:Y:S01]  /*1af0*/  UIADD3 UR21, -UR16, UR18, URZ ;  /* 0x0000001210157290 */ /* 0x000fe2000fffe13f */
[-C--:B------:R-:W-:Y:S01]  /*1b00*/  LEA.HI R5, R3, R112.reuse, RZ, 0x3 ;  /* 0x0000007003057211 */ /* 0x080fe200078f18ff */
[----:B------:R-:W2:Y:S01]  /*1b10*/  S2UR UR23, SR_CgaCtaId ;  /* 0x00000000001779c3 */ /* 0x000ea20000008800 */
[----:B------:R-:W-:Y:S01]  /*1b20*/  VIADD R206, R145, 0xffffffff ;  /* 0xffffffff91ce7836 */ /* 0x000fe20000000000 */
[----:B------:R-:W-:Y:S01]  /*1b30*/  LEA.HI R114, R3, R112, RZ, 0x5 ;  /* 0x0000007003727211 */ /* 0x000fe200078f28ff */
[----:B------:R-:W-:Y:S01]  /*1b40*/  IMAD.SHL.U32 R215, R112, 0x2, RZ ;  /* 0x0000000270d77824 */ /* 0x000fe200078e00ff */
[----:B------:R-:W-:Y:S01]  /*1b50*/  SHF.R.S32.HI R14, RZ, 0x3, R5 ;  /* 0x00000003ff0e7819 */ /* 0x000fe20000011405 */
[----:B------:R-:W-:Y:S01]  /*1b60*/  UIADD3 UR13, UR17, -UR13, -UR18 ;  /* 0x8000000d110d7290 */ /* 0x000fe2000fffe812 */
[----:B------:R-:W-:Y:S01]  /*1b70*/  LOP3.LUT R5, R5, 0xfffffff8, RZ, 0xc0, !PT ;  /* 0xfffffff805057812 */ /* 0x000fe200078ec0ff */
[----:B------:R-:W-:Y:S01]  /*1b80*/  @UP0 ULDC.64 UR4, c[0x0][0x240] ;  /* 0x0000900000040ab9 */ /* 0x000fe20000000a00 */
[C---:B------:R-:W-:Y:S01]  /*1b90*/  ISETP.GE.AND P1, PT, R14.reuse, UR21, PT ;  /* 0x000000150e007c0c */ /* 0x040fe2000bf26270 */
[----:B------:R-:W-:Y:S01]  /*1ba0*/  VIADD R19, R14, 0x10 ;  /* 0x000000100e137836 */ /* 0x000fe20000000000 */
[----:B------:R-:W-:Y:S01]  /*1bb0*/  @UP0 UIMAD.WIDE.U32 UR26, UR11, UR4, URZ ;  /* 0x000000040b1a02a5 */ /* 0x000fe2000f8e003f */
[----:B------:R-:W-:Y:S01]  /*1bc0*/  IMAD.IADD R0, R112, 0x1, -R5 ;  /* 0x0000000170007824 */ /* 0x000fe200078e0a05 */
[----:B------:R-:W-:Y:S01]  /*1bd0*/  @!UP0 USHF.R.S32.HI UR9, URZ, 0x1f, UR19 ;  /* 0x0000001f3f098899 */ /* 0x000fe20008011413 */
[----:B------:R-:W-:Y:S01]  /*1be0*/  IMAD.SHL.U32 R31, R14, 0x40, RZ ;  /* 0x000000400e1f7824 */ /* 0x000fe200078e00ff */
[----:B------:R-:W-:Y:S01]  /*1bf0*/  ISETP.GE.AND P0, PT, R19, UR21, PT ;  /* 0x0000001513007c0c */ /* 0x000fe2000bf06270 */
[----:B------:R-:W-:Y:S01]  /*1c00*/  @UP0 UIMAD UR8, UR11, UR5, UR27 ;  /* 0x000000050b0802a4 */ /* 0x000fe2000f8e021b */
[----:B------:R-:W-:Y:S01]  /*1c10*/  IMAD.SHL.U32 R20, R0, 0x8, RZ ;  /* 0x0000000800147824 */ /* 0x000fe200078e00ff */
[----:B------:R-:W-:Y:S01]  /*1c20*/  SHF.R.S32.HI R15, RZ, 0x1f, R14 ;  /* 0x0000001fff0f7819 */ /* 0x000fe2000001140e */
[----:B------:R-:W-:Y:S01]  /*1c30*/  @!UP0 ULDC.64 UR4, c[0x0][0x228] ;  /* 0x00008a0000048ab9 */ /* 0x000fe20000000a00 */
[----:B------:R-:W-:Y:S01]  /*1c40*/  LOP3.LUT R31, R31, 0x1c0, RZ, 0xc0, !PT ;  /* 0x000001c01f1f7812 */ /* 0x000fe200078ec0ff */
[----:B------:R-:W-:Y:S01]  /*1c50*/  @!UP0 UIMAD UR9, UR9, UR4, URZ ;  /* 0x00000004090982a4 */ /* 0x000fe2000f8e023f */
[----:B------:R-:W3:Y:S01]  /*1c60*/  @!P1 LDC.64 R4, c[0x0][0x240] ;  /* 0x00009000ff049b82 */ /* 0x000ee20000000a00 */
[----:B------:R-:W-:Y:S01]  /*1c70*/  @!UP0 UIMAD.WIDE.U32 UR28, UR19, UR4, URZ ;  /* 0x00000004131c82a5 */ /* 0x000fe2000f8e003f */
[----:B------:R-:W-:Y:S01]  /*1c80*/  SHF.R.S32.HI R23, RZ, 0x1f, R20 ;  /* 0x0000001fff177819 */ /* 0x000fe20000011414 */
[----:B------:R-:W-:Y:S01]  /*1c90*/  @!UP0 UIMAD UR19, UR19, UR5, UR9 ;  /* 0x00000005131382a4 */ /* 0x000fe2000f8e0209 */
[----:B------:R-:W-:Y:S01]  /*1ca0*/  VIADD R18, R14, 0x20 ;  /* 0x000000200e127836 */ /* 0x000fe20000000000 */
[----:B------:R-:W-:Y:S01]  /*1cb0*/  USHF.R.S32.HI UR9, URZ, 0x1f, UR20 ;  /* 0x0000001f3f097899 */ /* 0x000fe20008011414 */
[----:B------:R-:W4:Y:S01]  /*1cc0*/  @!P0 S2R R30, SR_CgaCtaId ;  /* 0x00000000001e8919 */ /* 0x000f220000008800 */
[----:B------:R-:W-:Y:S01]  /*1cd0*/  @!UP0 UIADD3 UR8, UR29, UR19, URZ ;  /* 0x000000131d088290 */ /* 0x000fe2000fffe03f */
[----:B------:R-:W5:Y:S01]  /*1ce0*/  @!P1 LDC.64 R6, c[0x0][0x210] ;  /* 0x00008400ff069b82 */ /* 0x000f620000000a00 */
[----:B------:R-:W-:Y:S01]  /*1cf0*/  @!UP0 UMOV UR26, UR28 ;  /* 0x0000001c001a8c82 */ /* 0x000fe20008000000 */
[----:B------:R-:W-:Y:S01]  /*1d00*/  ULDC.64 UR4, c[0x0][0x258] ;  /* 0x0000960000047ab9 */ /* 0x000fe20000000a00 */
[----:B------:R-:W-:Y:S01]  /*1d10*/  IADD3 R8, P2, R20, UR26, RZ ;  /* 0x0000001a14087c10 */ /* 0x000fe2000ff5e0ff */
[----:B------:R-:W-:Y:S01]  /*1d20*/  IMAD.U32 R24, RZ, RZ, UR4 ;  /* 0x00000004ff187e24 */ /* 0x000fe2000f8e00ff */
[----:B------:R-:W-:Y:S01]  /*1d30*/  UIMAD UR9, UR9, UR4, URZ ;  /* 0x00000004090972a4 */ /* 0x000fe2000f8e023f */
[----:B-1----:R-:W-:Y:S01]  /*1d40*/  IMAD.WIDE R26, R27, 0x40, R14 ;  /* 0x000000401b1a7825 */ /* 0x002fe200078e020e */
[----:B------:R-:W-:Y:S01]  /*1d50*/  IADD3.X R9, R23, UR8, RZ, P2, !PT ;  /* 0x0000000817097c10 */ /* 0x000fe200097fe4ff */
[----:B------:R-:W1:Y:S01]  /*1d60*/  @!P0 LDC.64 R12, c[0x0][0x240] ;  /* 0x00009000ff0c8b82 */ /* 0x000e620000000a00 */
[----:B------:R-:W-:Y:S01]  /*1d70*/  ISETP.GE.AND P5, PT, R18, UR21, PT ;  /* 0x0000001512007c0c */ /* 0x000fe2000bfa6270 */
[----:B------:R-:W-:Y:S01]  /*1d80*/  UIMAD UR5, UR20, UR5, UR9 ;  /* 0x00000005140572a4 */ /* 0x000fe2000f8e0209 */
[----:B------:R-:W-:Y:S01]  /*1d90*/  @!P0 IADD3 R28, P4, R26, 0x10, RZ ;  /* 0x000000101a1c8810 */ /* 0x000fe20007f9e0ff */
[----:B------:R-:W-:Y:S01]  /*1da0*/  IMAD.WIDE.U32 R24, R24, UR20, R8 ;  /* 0x0000001418187c25 */ /* 0x000fe2000f8e0008 */
[----:B------:R-:W-:Y:S01]  /*1db0*/  LOP3.LUT R8, R31, 0x38, R20, 0xf8, !PT ;  /* 0x000000381f087812 */ /* 0x000fe200078ef814 */
[----:B------:R-:W-:Y:S01]  /*1dc0*/  UMOV UR4, 0x400 ;  /* 0x0000040000047882 */ /* 0x000fe20000000000 */
[----:B------:R-:W-:Y:S01]  /*1dd0*/  SHF.R.U32.HI R31, RZ, 0x3, R31 ;  /* 0x00000003ff1f7819 */ /* 0x000fe2000001161f */
[----:B------:R-:W-:Y:S01]  /*1de0*/  VIADD R25, R25, UR5 ;  /* 0x0000000519197c36 */ /* 0x000fe20008000000 */
[----:B------:R-:W-:Y:S01]  /*1df0*/  @!P0 MOV R9, 0x400 ;  /* 0x0000040000098802 */ /* 0x000fe20000000f00 */
[----:B--2---:R-:W-:Y:S01]  /*1e00*/  ULEA UR4, UR23, UR4, 0x18 ;  /* 0x0000000417047291 */ /* 0x004fe2000f8ec03f */
[----:B------:R-:W-:Y:S01]  /*1e10*/  LOP3.LUT R31, R8, R31, RZ, 0x3c, !PT ;  /* 0x0000001f081f7212 */ /* 0x000fe200078e3cff */
[-C--:B---3--:R-:W-:Y:S01]  /*1e20*/  @!P1 IMAD R8, R27, R4.reuse, RZ ;  /* 0x000000041b089224 */ /* 0x088fe200078e02ff */
[----:B------:R-:W-:Y:S01]  /*1e30*/  USHF.L.U32 UR5, UR7, 0x5, URZ ;  /* 0x0000000507057899 */ /* 0x000fe2000800063f */
[C---:B------:R-:W-:Y:S01]  /*1e40*/  @!P1 IMAD.WIDE.U32 R36, R26.reuse, R4, R24 ;  /* 0x000000041a249225 */ /* 0x040fe200078e0018 */
[----:B------:R-:W2:Y:S01]  /*1e50*/  @!P5 LDC.64 R10, c[0x0][0x240] ;  /* 0x00009000ff0adb82 */ /* 0x000ea20000000a00 */
[----:B------:R-:W-:Y:S01]  /*1e60*/  ULDC.64 UR8, c[0x0][0x268] ;  /* 0x00009a0000087ab9 */ /* 0x000fe20000000a00 */
[----:B------:R-:W-:Y:S01]  /*1e70*/  SHF.R.S32.HI R113, RZ, 0x5, R114 ;  /* 0x00000005ff717819 */ /* 0x000fe20000011472 */
[----:B------:R-:W-:Y:S01]  /*1e80*/  @!P1 IMAD R5, R26, R5, R8 ;  /* 0x000000051a059224 */ /* 0x000fe200078e0208 */
[----:B------:R-:W-:Y:S01]  /*1e90*/  LEA.HI R8, R3, R112, RZ, 0x6 ;  /* 0x0000007003087211 */ /* 0x000fe200078f30ff */
[----:B------:R-:W-:Y:S01]  /*1ea0*/  IMAD.U32 R210, RZ, RZ, UR17 ;  /* 0x00000011ffd27e24 */ /* 0x000fe2000f8e00ff */
[----:B-----5:R-:W-:Y:S01]  /*1eb0*/  @!P1 LEA R34, P6, R36, R6, 0x1 ;  /* 0x0000000624229211 */ /* 0x020fe200078c08ff */
[----:B------:R-:W-:Y:S01]  /*1ec0*/  @!P1 IMAD.IADD R32, R37, 0x1, R5 ;  /* 0x0000000125209824 */ /* 0x000fe200078e0205 */
[----:B----4-:R-:W-:Y:S01]  /*1ed0*/  @!P0 LEA R30, R30, R9, 0x18 ;  /* 0x000000091e1e8211 */ /* 0x010fe200078ec0ff */
[----:B------:R-:W-:Y:S01]  /*1ee0*/  IMAD.SHL.U32 R4, R8, 0x8, RZ ;  /* 0x0000000808047824 */ /* 0x000fe200078e00ff */
[----:B------:R-:W3:Y:S01]  /*1ef0*/  LDC.64 R134, c[0x0][0x250] ;  /* 0x00009400ff867b82 */ /* 0x000ee20000000a00 */
[----:B------:R-:W-:Y:S01]  /*1f00*/  @!P0 IMAD.MOV.U32 R37, RZ, RZ, R25 ;  /* 0x000000ffff258224 */ /* 0x000fe200078e0019 */
[----:B------:R-:W-:Y:S01]  /*1f10*/  @!P1 LEA.HI.X R35, R36, R7, R32, 0x1, P6 ;  /* 0x0000000724239211 */ /* 0x000fe200030f0c20 */
[----:B------:R-:W-:Y:S01]  /*1f20*/  @!P0 IMAD.MOV.U32 R36, RZ, RZ, R24 ;  /* 0x000000ffff248224 */ /* 0x000fe200078e0018 */
[----:B------:R-:W-:Y:S01]  /*1f30*/  LOP3.LUT R5, R31, 0xfffffe00, R4, 0xf8, !PT ;  /* 0xfffffe001f057812 */ /* 0x000fe200078ef804 */
[----:B------:R-:W-:Y:S01]  /*1f40*/  @!P0 IMAD.X R31, RZ, RZ, R27, P4 ;  /* 0x000000ffff1f8224 */ /* 0x000fe200020e061b */
[----:B------:R-:W-:Y:S01]  /*1f50*/  @!P5 IADD3 R4, P2, R26, 0x20, RZ ;  /* 0x000000201a04d810 */ /* 0x000fe20007f5e0ff */
[----:B-1----:R-:W-:Y:S01]  /*1f60*/  @!P0 IMAD.WIDE.U32 R36, R28, R12, R36 ;  /* 0x0000000c1c248225 */ /* 0x002fe200078e0024 */
[----:B------:R-:W1:Y:S01]  /*1f70*/  @!P0 LDC.64 R8, c[0x0][0x210] ;  /* 0x00008400ff088b82 */ /* 0x000e620000000a00 */
[----:B------:R-:W-:-:S02]  /*1f80*/  LEA R207, R5, UR4, 0x1 ;  /* 0x0000000405cf7c11 */ /* 0x000fc4000f8e08ff */
[----:B------:R-:W-:Y:S01]  /*1f90*/  @!P0 IMAD R32, R31, R12, RZ ;  /* 0x0000000c1f208224 */ /* 0x000fe200078e02ff */
[----:B------:R-:W-:Y:S01]  /*1fa0*/  LEA R212, R113, UR16, 0x4 ;  /* 0x0000001071d47c11 */ /* 0x000fe2000f8e20ff */
[----:B------:R-:W-:Y:S01]  /*1fb0*/  @!P5 IMAD.X R33, RZ, RZ, R27, P2 ;  /* 0x000000ffff21d224 */ /* 0x000fe200010e061b */
[----:B------:R-:W-:Y:S01]  /*1fc0*/  @!PT LDS RZ, [RZ] ;  /* 0x00000000fffff984 */ /* 0x000fe20000000800 */
[----:B------:R-:W-:Y:S01]  /*1fd0*/  @!PT LDS RZ, [RZ] ;  /* 0x00000000fffff984 */ /* 0x000fe20000000800 */
[----:B------:R-:W-:Y:S01]  /*1fe0*/  @!PT LDS RZ, [RZ] ;  /* 0x00000000fffff984 */ /* 0x000fe20000000800 */
[----:B------:R-:W-:Y:S01]  /*1ff0*/  @!P1 LDGSTS.E.BYPASS.LTC128B.128 [R207], desc[UR14][R34.64] ;  /* 0x0000000022cf9fae */ /* 0x000fe2000b901d4e */
[----:B------:R-:W-:Y:S01]  /*2000*/  @!P0 IMAD R13, R28, R13, R32 ;  /* 0x0000000d1c0d8224 */ /* 0x000fe200078e0220 */
[----:B------:R-:W4:Y:S01]  /*2010*/  @!P5 LDC.64 R6, c[0x0][0x210] ;  /* 0x00008400ff06db82 */ /* 0x000f220000000a00 */
[----:B------:R-:W-:Y:S01]  /*2020*/  VIADD R12, R14, 0x30 ;  /* 0x000000300e0c7836 */ /* 0x000fe20000000000 */
[----:B------:R-:W-:Y:S01]  /*2030*/  @!P1 LDGSTS.E.BYPASS.LTC128B.128 [R207+0x2000], desc[UR14][R34.64+0x80] ;  /* 0x0200008022cf9fae */ /* 0x000fe2000b901d4e */
[----:B--2---:R-:W-:Y:S01]  /*2040*/  @!P5 IMAD R31, R33, R10, RZ ;  /* 0x0000000a211fd224 */ /* 0x004fe200078e02ff */
[----:B------:R-:W-:Y:S01]  /*2050*/  LOP3.LUT R215, R215, 0x6, RZ, 0xc0, !PT ;  /* 0x00000006d7d77812 */ /* 0x000fe200078ec0ff */
[----:B------:R-:W-:Y:S01]  /*2060*/  @!P0 IMAD.IADD R32, R37, 0x1, R13 ;  /* 0x0000000125208824 */ /* 0x000fe200078e020d */
[----:B------:R2:W-:Y:S01]  /*2070*/  @!P1 LDGSTS.E.BYPASS.LTC128B.128 [R207+0x4000], desc[UR14][R34.64+0x100] ;  /* 0x0400010022cf9fae */ /* 0x0005e2000b901d4e */
[----:B------:R-:W-:Y:S01]  /*2080*/  @!P5 IMAD R11, R4, R11, R31 ;  /* 0x0000000b040bd224 */ /* 0x000fe200078e021f */
[----:B------:R-:W-:Y:S01]  /*2090*/  ISETP.GE.AND P6, PT, R12, UR21, PT ;  /* 0x000000150c007c0c */ /* 0x000fe2000bfc6270 */
[----:B------:R-:W-:Y:S01]  /*20a0*/  UIADD3 UR16, UR17, 0x1, -UR18 ;  /* 0x0000000111107890 */ /* 0x000fe2000fffe812 */
[----:B------:R-:W5:Y:S03]  /*20b0*/  @!P5 S2R R28, SR_CgaCtaId ;  /* 0x00000000001cd919 */ /* 0x000f660000008800 */
[----:B------:R-:W-:Y:S01]  /*20c0*/  UIADD3 UR16, UR16, UR12, URZ ;  /* 0x0000000c10107290 */ /* 0x000fe2000fffe03f */
[----:B-1----:R-:W-:Y:S01]  /*20d0*/  @!P0 LEA R38, P1, R36, R8, 0x1 ;  /* 0x0000000824268211 */ /* 0x002fe200078208ff */
[----:B------:R-:W-:-:S03]  /*20e0*/  @!P0 IMAD R8, R5, 0x2, R30 ;  /* 0x0000000205088824 */ /* 0x000fc600078e021e */
[----:B------:R-:W-:Y:S02]  /*20f0*/  @!P0 LEA.HI.X R39, R36, R9, R32, 0x1, P1 ;  /* 0x0000000924278211 */ /* 0x000fe400008f0c20 */
[----:B------:R-:W-:-:S03]  /*2100*/  IADD3 R32, P2, R20, R22, RZ ;  /* 0x0000001614207210 */ /* 0x000fc60007f5e0ff */
[----:B------:R-:W-:Y:S02]  /*2110*/  @!P0 LDGSTS.E.BYPASS.LTC128B.128 [R8+0x800], desc[UR14][R38.64] ;  /* 0x0080000026088fae */ /* 0x000fe4000b901d4e */
[----:B------:R-:W-:Y:S02]  /*2120*/  IMAD.X R33, R23, 0x1, R2, P2 ;  /* 0x0000000117217824 */ /* 0x000fe400010e0602 */
[----:B------:R-:W-:Y:S01]  /*2130*/  @!P0 LDGSTS.E.BYPASS.LTC128B.128 [R8+0x2800], desc[UR14][R38.64+0x80] ;  /* 0x0280008026088fae */ /* 0x000fe2000b901d4e */
[----:B------:R-:W-:-:S03]  /*2140*/  IMAD.WIDE.U32 R32, R14, UR6, R32 ;  /* 0x000000060e207c25 */ /* 0x000fc6000f8e0020 */
[----:B------:R1:W-:Y:S01]  /*2150*/  @!P0 LDGSTS.E.BYPASS.LTC128B.128 [R8+0x4800], desc[UR14][R38.64+0x100] ;  /* 0x0480010026088fae */ /* 0x0003e2000b901d4e */
[----:B------:R-:W-:Y:S01]  /*2160*/  IADD3 R146, P0, R14, R29, RZ ;  /* 0x0000001d0e927210 */ /* 0x000fe20007f1e0ff */
[----:B--2---:R-:W-:Y:S02]  /*2170*/  @!P5 IMAD.MOV.U32 R34, RZ, RZ, R24 ;  /* 0x000000ffff22d224 */ /* 0x004fe400078e0018 */
[----:B------:R-:W-:Y:S02]  /*2180*/  @!P5 IMAD.MOV.U32 R35, RZ, RZ, R25 ;  /* 0x000000ffff23d224 */ /* 0x000fe400078e0019 */
[----:B------:R-:W-:Y:S01]  /*2190*/  IMAD.X R21, R15, 0x1, R21, P0 ;  /* 0x000000010f157824 */ /* 0x000fe200000e0615 */
[----:B------:R-:W-:Y:S01]  /*21a0*/  IADD3 R22, P0, R20, UR24, RZ ;  /* 0x0000001814167c10 */ /* 0x000fe2000ff1e0ff */
[----:B------:R-:W-:Y:S01]  /*21b0*/  @!P5 IMAD.WIDE.U32 R34, R4, R10, R34 ;  /* 0x0000000a0422d225 */ /* 0x000fe200078e0022 */
[----:B------:R-:W2:Y:S02]  /*21c0*/  @!P6 S2R R20, SR_CgaCtaId ;  /* 0x000000000014e919 */ /* 0x000ea40000008800 */
[----:B------:R-:W-:Y:S01]  /*21d0*/  IADD3.X R23, R23, UR22, RZ, P0, !PT ;  /* 0x0000001617177c10 */ /* 0x000fe200087fe4ff */
[----:B------:R-:W-:Y:S01]  /*21e0*/  IMAD.SHL.U32 R4, R206, 0x40, RZ ;  /* 0x00000040ce047824 */ /* 0x000fe200078e00ff */
[----:B----4-:R-:W-:Y:S01]  /*21f0*/  @!P5 LEA R30, P1, R34, R6, 0x1 ;  /* 0x00000006221ed211 */ /* 0x010fe200078208ff */
[----:B------:R-:W-:Y:S01]  /*2200*/  @!P5 IMAD.IADD R10, R35, 0x1, R11 ;  /* 0x00000001230ad824 */ /* 0x000fe200078e020b */
[----:B------:R-:W-:Y:S01]  /*2210*/  @!P6 IADD3 R2, P0, R26, 0x30, RZ ;  /* 0x000000301a02e810 */ /* 0x000fe20007f1e0ff */
[----:B------:R-:W-:Y:S01]  /*2220*/  @!P6 IMAD.MOV.U32 R35, RZ, RZ, R25 ;  /* 0x000000ffff23e224 */ /* 0x000fe200078e0019 */
[----:B------:R-:W-:Y:S01]  /*2230*/  IADD3 R13, -R4, UR17, RZ ;  /* 0x00000011040d7c10 */ /* 0x000fe2000fffe1ff */
[----:B------:R-:W-:Y:S01]  /*2240*/  IMAD.MOV.U32 R133, RZ, RZ, R32 ;  /* 0x000000ffff857224 */ /* 0x000fe200078e0020 */
[----:B------:R-:W-:Y:S01]  /*2250*/  @!P5 LEA.HI.X R31, R34, R7, R10, 0x1, P1 ;  /* 0x00000007221fd211 */ /* 0x000fe200008f0c0a */
[----:B------:R-:W-:Y:S01]  /*2260*/  @!P6 IMAD.X R27, RZ, RZ, R27, P0 ;  /* 0x000000ffff1be224 */ /* 0x000fe200000e061b */
[-C--:B------:R-:W-:Y:S01]  /*2270*/  ISETP.GE.AND P1, PT, R14, R13.reuse, PT ;  /* 0x0000000d0e00720c */ /* 0x080fe20003f26270 */
[----:B------:R-:W4:Y:S01]  /*2280*/  @!P6 LDC.64 R10, c[0x0][0x240] ;  /* 0x00009000ff0aeb82 */ /* 0x000f220000000a00 */
[-C--:B------:R-:W-:Y:S01]  /*2290*/  ISETP.GE.AND P4, PT, R19, R13.reuse, PT ;  /* 0x0000000d1300720c */ /* 0x080fe20003f86270 */
[----:B------:R-:W-:Y:S01]  /*22a0*/  @!P6 IMAD.MOV.U32 R34, RZ, RZ, R24 ;  /* 0x000000ffff22e224 */ /* 0x000fe200078e0018 */
[-C--:B------:R-:W-:Y:S01]  /*22b0*/  ISETP.GE.AND P2, PT, R18, R13.reuse, PT ;  /* 0x0000000d1200720c */ /* 0x080fe20003f46270 */
[----:B------:R-:W-:Y:S01]  /*22c0*/  UIMAD.WIDE.U32 UR22, UR6, 0x20, URZ ;  /* 0x00000020061678a5 */ /* 0x000fe2000f8e003f */
[----:B------:R-:W-:Y:S01]  /*22d0*/  @!P5 MOV R7, 0x400 ;  /* 0x000004000007d802 */ /* 0x000fe20000000f00 */
[----:B------:R-:W-:Y:S01]  /*22e0*/  IMAD.WIDE.U32 R22, R16, UR8, R22 ;  /* 0x0000000810167c25 */ /* 0x000fe2000f8e0016 */
[----:B------:R-:W-:Y:S01]  /*22f0*/  ISETP.GE.AND P0, PT, R12, R13, PT ;  /* 0x0000000d0c00720c */ /* 0x000fe20003f06270 */
[----:B-1----:R-:W1:Y:S01]  /*2300*/  @!P6 LDC.64 R8, c[0x0][0x210] ;  /* 0x00008400ff08eb82 */ /* 0x002e620000000a00 */
[----:B-----5:R-:W-:Y:S01]  /*2310*/  @!P5 LEA R28, R28, R7, 0x18 ;  /* 0x000000071c1cd211 */ /* 0x020fe200078ec0ff */
[----:B---3--:R-:W-:-:S02]  /*2320*/  IMAD R21, R21, R134, RZ ;  /* 0x0000008615157224 */ /* 0x008fc400078e02ff */
[----:B------:R-:W3:Y:S02]  /*2330*/  @!P1 S2R R26, SR_CgaCtaId ;  /* 0x00000000001a9919 */ /* 0x000ee40000008800 */
[----:B------:R-:W-:Y:S02]  /*2340*/  @!P5 IMAD R29, R5, 0x2, R28 ;  /* 0x00000002051dd824 */ /* 0x000fe400078e021c */
[----:B------:R-:W5:Y:S01]  /*2350*/  @!P1 LDC.64 R6, c[0x0][0x218] ;  /* 0x00008600ff069b82 */ /* 0x000f620000000a00 */
[----:B------:R-:W5:Y:S01]  /*2360*/  @!P4 S2R R25, SR_CgaCtaId ;  /* 0x000000000019c919 */ /* 0x000f620000008800 */
[----:B------:R-:W-:Y:S02]  /*2370*/  IMAD.U32 R28, RZ, RZ, UR6 ;  /* 0x00000006ff1c7e24 */ /* 0x000fe4000f8e00ff */
[----:B------:R-:W-:Y:S01]  /*2380*/  VOTEU.ALL UP0, P0 ;  /* 0x00000000003f7886 */ /* 0x000fe20000000000 */
[----:B------:R-:W5:Y:S01]  /*2390*/  @!P2 S2R R24, SR_CgaCtaId ;  /* 0x000000000018a919 */ /* 0x000f620000008800 */
[-C--:B----4-:R-:W-:Y:S01]  /*23a0*/  @!P6 IMAD R27, R27, R10.reuse, RZ ;  /* 0x0000000a1b1be224 */ /* 0x090fe200078e02ff */
[----:B------:R-:W-:Y:S01]  /*23b0*/  @!P5 LDGSTS.E.BYPASS.LTC128B.128 [R29+0x1000], desc[UR14][R30.64] ;  /* 0x010000001e1ddfae */ /* 0x000fe2000b901d4e */
[----:B------:R-:W-:-:S03]  /*23c0*/  @!P6 IMAD.WIDE.U32 R34, R2, R10, R34 ;  /* 0x0000000a0222e225 */ /* 0x000fc600078e0022 */
[----:B------:R-:W-:Y:S01]  /*23d0*/  @!P5 LDGSTS.E.BYPASS.LTC128B.128 [R29+0x3000], desc[UR14][R30.64+0x80] ;  /* 0x030000801e1ddfae */ /* 0x000fe2000b901d4e */
[----:B------:R-:W-:Y:S02]  /*23e0*/  @!P6 IMAD R11, R2, R11, R27 ;  /* 0x0000000b020be224 */ /* 0x000fe400078e021b */
[----:B------:R-:W-:Y:S01]  /*23f0*/  IMAD R27, R15, UR6, RZ ;  /* 0x000000060f1b7c24 */ /* 0x000fe2000f8e02ff */
[----:B------:R-:W-:Y:S01]  /*2400*/  @!P6 MOV R15, 0x400 ;  /* 0x00000400000fe802 */ /* 0x000fe20000000f00 */
[----:B------:R-:W-:Y:S01]  /*2410*/  @!P6 IMAD.IADD R2, R35, 0x1, R11 ;  /* 0x000000012302e824 */ /* 0x000fe200078e020b */
[----:B------:R-:W-:Y:S01]  /*2420*/  @!P1 MOV R11, 0x400 ;  /* 0x00000400000b9802 */ /* 0x000fe20000000f00 */
[----:B------:R4:W-:Y:S01]  /*2430*/  @!P5 LDGSTS.E.BYPASS.LTC128B.128 [R29+0x5000], desc[UR14][R30.64+0x100] ;  /* 0x050001001e1ddfae */ /* 0x0009e2000b901d4e */
[----:B--2---:R-:W-:Y:S01]  /*2440*/  @!P6 LEA R20, R20, R15, 0x18 ;  /* 0x0000000f1414e211 */ /* 0x004fe200078ec0ff */
[----:B------:R-:W-:Y:S01]  /*2450*/  IMAD R27, R14, UR7, R27 ;  /* 0x000000070e1b7c24 */ /* 0x000fe2000f8e021b */
[C---:B-1----:R-:W-:Y:S01]  /*2460*/  @!P6 LEA R8, P5, R34.reuse, R8, 0x1 ;  /* 0x000000082208e211 */ /* 0x042fe200078a08ff */
[----:B------:R-:W1:Y:S03]  /*2470*/  @!P0 S2R R15, SR_CgaCtaId ;  /* 0x00000000000f8919 */ /* 0x000e660000008800 */
[----:B------:R-:W-:Y:S01]  /*2480*/  @!P6 LEA.HI.X R9, R34, R9, R2, 0x1, P5 ;  /* 0x000000092209e211 */ /* 0x000fe200028f0c02 */
[----:B------:R-:W-:Y:S01]  /*2490*/  IMAD.IADD R2, R33, 0x1, R27 ;  /* 0x0000000121027824 */ /* 0x000fe200078e021b */
[----:B---3--:R-:W-:-:S02]  /*24a0*/  @!P1 LEA R26, R26, R11, 0x18 ;  /* 0x0000000b1a1a9211 */ /* 0x008fc400078ec0ff */
[----:B------:R-:W2:Y:S01]  /*24b0*/  @!P4 LDC.64 R10, c[0x0][0x218] ;  /* 0x00008600ff0acb82 */ /* 0x000ea20000000a00 */
[----:B-----5:R-:W-:Y:S02]  /*24c0*/  @!P1 LEA R6, P5, R133, R6, 0x1 ;  /* 0x0000000685069211 */ /* 0x020fe400078a08ff */
[----:B------:R-:W-:Y:S02]  /*24d0*/  @!P1 IMAD R27, R5, 0x2, R26 ;  /* 0x00000002051b9824 */ /* 0x000fe400078e021a */
[----:B------:R-:W-:Y:S01]  /*24e0*/  @!P1 LEA.HI.X R7, R133, R7, R2, 0x1, P5 ;  /* 0x0000000785079211 */ /* 0x000fe200028f0c02 */
[----:B------:R-:W-:Y:S01]  /*24f0*/  IMAD.U32 R26, RZ, RZ, UR6 ;  /* 0x00000006ff1a7e24 */ /* 0x000fe2000f8e00ff */
[----:B------:R-:W-:Y:S01]  /*2500*/  ISETP.GE.AND P5, PT, R18, R13, PT ;  /* 0x0000000d1200720c */ /* 0x000fe20003fa6270 */
[----:B----4-:R-:W-:Y:S01]  /*2510*/  @!P6 IMAD R29, R5, 0x2, R20 ;  /* 0x00000002051de824 */ /* 0x010fe200078e0214 */
[----:B------:R-:W-:-:S04]  /*2520*/  @!P4 MOV R20, 0x400 ;  /* 0x000004000014c802 */ /* 0x000fc80000000f00 */
[----:B------:R-:W-:Y:S01]  /*2530*/  @!P6 LDGSTS.E.BYPASS.LTC128B.128 [R29+0x1800], desc[UR14][R8.64] ;  /* 0x01800000081defae */ /* 0x000fe2000b901d4e */
[----:B------:R-:W-:Y:S01]  /*2540*/  @!P4 LEA R18, R25, R20, 0x18 ;  /* 0x000000141912c211 */ /* 0x000fe200078ec0ff */
[----:B------:R-:W-:Y:S01]  /*2550*/  IMAD.U32 R25, RZ, RZ, UR7 ;  /* 0x00000007ff197e24 */ /* 0x000fe2000f8e00ff */
[----:B------:R-:W-:Y:S01]  /*2560*/  @!P0 MOV R20, 0x400 ;  /* 0x0000040000148802 */ /* 0x000fe20000000f00 */
[----:B------:R-:W-:Y:S03]  /*2570*/  @!P6 LDGSTS.E.BYPASS.LTC128B.128 [R29+0x3800], desc[UR14][R8.64+0x80] ;  /* 0x03800080081defae */ /* 0x000fe6000b901d4e */
[----:B-1----:R-:W-:Y:S01]  /*2580*/  @!P0 LEA R20, R15, R20, 0x18 ;  /* 0x000000140f148211 */ /* 0x002fe200078ec0ff */
[----:B------:R1:W-:Y:S01]  /*2590*/  @!P6 LDGSTS.E.BYPASS.LTC128B.128 [R29+0x5800], desc[UR14][R8.64+0x100] ;  /* 0x05800100081defae */ /* 0x0003e2000b901d4e */
[----:B------:R-:W-:Y:S01]  /*25a0*/  ISETP.GE.AND P6, PT, R19, R13, PT ;  /* 0x0000000d1300720c */ /* 0x000fe20003fc6270 */
[----:B------:R-:W-:Y:S01]  /*25b0*/  IMAD R15, R17, UR8, RZ ;  /* 0x00000008110f7c24 */ /* 0x000fe2000f8e02ff */
[----:B------:R-:W-:Y:S01]  /*25c0*/  @!P2 MOV R19, 0x400 ;  /* 0x000004000013a802 */ /* 0x000fe20000000f00 */
[----:B------:R-:W-:Y:S01]  /*25d0*/  @!P1 LDGSTS.E.BYPASS.LTC128B.128 [R27+0x6000], desc[UR14][R6.64] ;  /* 0x06000000061b9fae */ /* 0x000fe2000b901d4e */
[----:B------:R-:W-:Y:S01]  /*25e0*/  IMAD.U32 R17, RZ, RZ, UR5 ;  /* 0x00000005ff117e24 */ /* 0x000fe2000f8e00ff */
[----:B------:R-:W-:Y:S01]  /*25f0*/  @!UP0 UIMAD UR5, UR7, 0x30, URZ ;  /* 0x00000030070588a4 */ /* 0x000fe2000f8e023f */
[----:B------:R-:W-:Y:S01]  /*2600*/  @!P2 LEA R24, R24, R19, 0x18 ;  /* 0x000000131818a211 */ /* 0x000fe200078ec0ff */
[----:B------:R-:W-:Y:S01]  /*2610*/  @!P1 LDGSTS.E.BYPASS.LTC128B.128 [R27+0x8000], desc[UR14][R6.64+0x80] ;  /* 0x08000080061b9fae */ /* 0x000fe2000b901d4e */
[----:B------:R-:W-:Y:S01]  /*2620*/  IMAD R15, R16, UR9, R15 ;  /* 0x00000009100f7c24 */ /* 0x000fe2000f8e020f */
[----:B------:R-:W-:Y:S01]  /*2630*/  ULDC.64 UR8, c[0x0][0x220] ;  /* 0x0000880000087ab9 */ /* 0x000fe20000000a00 */
[----:B------:R-:W-:Y:S01]  /*2640*/  IMAD.U32 R16, RZ, RZ, UR6 ;  /* 0x00000006ff107e24 */ /* 0x000fe2000f8e00ff */
[----:B------:R3:W-:Y:S01]  /*2650*/  @!P1 LDGSTS.E.BYPASS.LTC128B.128 [R27+0xa000], desc[UR14][R6.64+0x100] ;  /* 0x0a000100061b9fae */ /* 0x0007e2000b901d4e */
[----:B------:R-:W-:Y:S01]  /*2660*/  @!P4 LEA R19, P1, R28, R133, 0x4 ;  /* 0x000000851c13c211 */ /* 0x000fe200078220ff */
[----:B------:R-:W-:-:S02]  /*2670*/  @!P0 IMAD.MOV.U32 R28, RZ, RZ, R133 ;  /* 0x000000ffff1c8224 */ /* 0x000fc400078e0085 */
[----:B------:R-:W-:Y:S01]  /*2680*/  IMAD.IADD R23, R23, 0x1, R15 ;  /* 0x0000000117177824 */ /* 0x000fe200078e020f */
[----:B------:R-:W-:Y:S01]  /*2690*/  @!P4 LEA.HI.X R26, R26, R2, R25, 0x4, P1 ;  /* 0x000000021a1ac211 */ /* 0x000fe200008f2419 */
[----:B------:R-:W-:Y:S01]  /*26a0*/  @!P0 IMAD R15, R5, 0x2, R20 ;  /* 0x00000002050f8824 */ /* 0x000fe200078e0214 */
[----:B--2---:R-:W-:-:S04]  /*26b0*/  @!P4 LEA R10, P1, R19, R10, 0x1 ;  /* 0x0000000a130ac211 */ /* 0x004fc800078208ff */
[----:B------:R-:W-:Y:S02]  /*26c0*/  @!P4 LEA.HI.X R11, R19, R11, R26, 0x1, P1 ;  /* 0x0000000b130bc211 */ /* 0x000fe400008f0c1a */
[----:B------:R-:W-:Y:S01]  /*26d0*/  @!P2 IADD3 R19, P1, R133, UR22, RZ ;  /* 0x000000168513ac10 */ /* 0x000fe2000ff3e0ff */
[----:B-1----:R-:W1:Y:S01]  /*26e0*/  @!P2 LDC.64 R8, c[0x0][0x218] ;  /* 0x00008600ff08ab82 */ /* 0x002e620000000a00 */
[----:B------:R-:W-:Y:S02]  /*26f0*/  @!P0 IMAD.MOV.U32 R29, RZ, RZ, R2 ;  /* 0x000000ffff1d8224 */ /* 0x000fe400078e0002 */
[----:B------:R-:W-:Y:S01]  /*2700*/  @!P2 IADD3.X R26, R2, UR23, R17, P1, !PT ;  /* 0x00000017021aac10 */ /* 0x000fe20008ffe411 */
[----:B------:R-:W-:Y:S02]  /*2710*/  @!P4 IMAD R17, R5, 0x2, R18 ;  /* 0x000000020511c824 */ /* 0x000fe400078e0212 */
[----:B------:R-:W-:-:S03]  /*2720*/  @!P0 IMAD.WIDE.U32 R28, R16, 0x30, R28 ;  /* 0x00000030101c8825 */ /* 0x000fc600078e001c */
[----:B------:R-:W-:Y:S01]  /*2730*/  @!P4 LDGSTS.E.BYPASS.LTC128B.128 [R17+0x6800], desc[UR14][R10.64] ;  /* 0x068000000a11cfae */ /* 0x000fe2000b901d4e */
[----:B------:R-:W-:Y:S01]  /*2740*/  @!P0 VIADD R16, R29, UR5 ;  /* 0x000000051d108c36 */ /* 0x000fe20008000000 */
[----:B------:R-:W-:Y:S01]  /*2750*/  ULDC UR5, c[0x0][0x39c] ;  /* 0x0000e70000057ab9 */ /* 0x000fe20000000800 */
[----:B---3--:R-:W2:Y:S01]  /*2760*/  @!P0 LDC.64 R6, c[0x0][0x218] ;  /* 0x00008600ff068b82 */ /* 0x008ea20000000a00 */
[----:B------:R-:W-:Y:S04]  /*2770*/  @!P4 LDGSTS.E.BYPASS.LTC128B.128 [R17+0x8800], desc[UR14][R10.64+0x80] ;  /* 0x088000800a11cfae */ /* 0x000fe8000b901d4e */
[----:B------:R3:W-:Y:S01]  /*2780*/  @!P4 LDGSTS.E.BYPASS.LTC128B.128 [R17+0xa800], desc[UR14][R10.64+0x100] ;  /* 0x0a8001000a11cfae */ /* 0x0007e2000b901d4e */
[----:B------:R-:W-:Y:S02]  /*2790*/  ISETP.GE.AND P4, PT, R12, R13, PT ;  /* 0x0000000d0c00720c */ /* 0x000fe40003f86270 */
[----:B-1----:R-:W-:-:S04]  /*27a0*/  @!P2 LEA R8, P1, R19, R8, 0x1 ;  /* 0x000000081308a211 */ /* 0x002fc800078208ff */
[----:B------:R-:W-:Y:S01]  /*27b0*/  @!P2 LEA.HI.X R9, R19, R9, R26, 0x1, P1 ;  /* 0x000000091309a211 */ /* 0x000fe200008f0c1a */
[----:B------:R-:W-:-:S05]  /*27c0*/  @!P2 IMAD R19, R5, 0x2, R24 ;  /* 0x000000020513a824 */ /* 0x000fca00078e0218 */
[----:B------:R-:W-:Y:S01]  /*27d0*/  @!P2 LDGSTS.E.BYPASS.LTC128B.128 [R19+0x7000], desc[UR14][R8.64] ;  /* 0x070000000813afae */ /* 0x000fe2000b901d4e */
[----:B--2---:R-:W-:-:S03]  /*27e0*/  @!P0 LEA R24, P1, R28, R6, 0x1 ;  /* 0x000000061c188211 */ /* 0x004fc600078208ff */
[----:B------:R-:W-:Y:S01]  /*27f0*/  @!P2 LDGSTS.E.BYPASS.LTC128B.128 [R19+0x9000], desc[UR14][R8.64+0x80] ;  /* 0x090000800813afae */ /* 0x000fe2000b901d4e */
[----:B------:R-:W-:-:S03]  /*2800*/  @!P0 LEA.HI.X R25, R28, R7, R16, 0x1, P1 ;  /* 0x000000071c198211 */ /* 0x000fc600008f0c10 */
[----:B------:R1:W-:Y:S01]  /*2810*/  @!P2 LDGSTS.E.BYPASS.LTC128B.128 [R19+0xb000], desc[UR14][R8.64+0x100] ;  /* 0x0b0001000813afae */ /* 0x0003e2000b901d4e */
[----:B------:R-:W-:Y:S01]  /*2820*/  LEA.HI R16, R3, R112, RZ, 0x4 ;  /* 0x0000007003107211 */ /* 0x000fe200078f20ff */
[----:B---3--:R-:W-:Y:S01]  /*2830*/  IMAD.SHL.U32 R11, R0, 0x40, RZ ;  /* 0x00000040000b7824 */ /* 0x008fe200078e00ff */
[----:B------:R-:W-:Y:S01]  /*2840*/  ISETP.GE.AND P2, PT, R14, R13, PT ;  /* 0x0000000d0e00720c */ /* 0x000fe20003f46270 */
[----:B------:R-:W-:Y:S01]  /*2850*/  @!P0 LDGSTS.E.BYPASS.LTC128B.128 [R15+0x7800], desc[UR14][R24.64] ;  /* 0x07800000180f8fae */ /* 0x000fe2000b901d4e */
[----:B------:R-:W-:Y:S01]  /*2860*/  LOP3.LUT R5, R16, 0xfffffff0, RZ, 0xc0, !PT ;  /* 0xfffffff010057812 */ /* 0x000fe200078ec0ff */
[----:B------:R-:W-:Y:S01]  /*2870*/  IMAD.SHL.U32 R10, R14, 0x8, RZ ;  /* 0x000000080e0a7824 */ /* 0x000fe200078e00ff */
[----:B------:R-:W-:Y:S01]  /*2880*/  SHF.R.S32.HI R7, RZ, 0x4, R16 ;  /* 0x00000004ff077819 */ /* 0x000fe20000011410 */
[----:B------:R-:W-:Y:S01]  /*2890*/  @!P0 LDGSTS.E.BYPASS.LTC128B.128 [R15+0x9800], desc[UR14][R24.64+0x80] ;  /* 0x09800080180f8fae */ /* 0x000fe2000b901d4e */
[----:B------:R-:W-:Y:S01]  /*28a0*/  IMAD.WIDE.U32 R12, R134, 0x20, RZ ;  /* 0x00000020860c7825 */ /* 0x000fe200078e00ff */
[----:B------:R-:W-:-:S02]  /*28b0*/  LOP3.LUT R11, R11, 0x1c0, RZ, 0xc0, !PT ;  /* 0x000001c00b0b7812 */ /* 0x000fc400078ec0ff */
[----:B------:R2:W-:Y:S01]  /*28c0*/  @!P0 LDGSTS.E.BYPASS.LTC128B.128 [R15+0xb800], desc[UR14][R24.64+0x100] ;  /* 0x0b800100180f8fae */ /* 0x0005e2000b901d4e */
[----:B------:R-:W-:Y:S01]  /*28d0*/  IMAD.IADD R5, R112, 0x1, -R5 ;  /* 0x0000000170057824 */ /* 0x000fe200078e0a05 */
[----:B------:R-:W-:Y:S02]  /*28e0*/  LEA.HI R16, R16, R7, RZ, 0x1 ;  /* 0x0000000710107211 */ /* 0x000fe400078f08ff */
[----:B------:R-:W0:Y:S01]  /*28f0*/  LDGDEPBAR ;  /* 0x00000000000079af */ /* 0x000e220000000000 */
[----:B------:R-:W-:Y:S02]  /*2900*/  LOP3.LUT R10, R11, 0x8, R10, 0xf8, !PT ;  /* 0x000000080b0a7812 */ /* 0x000fe400078ef80a */
[----:B------:R-:W-:Y:S02]  /*2910*/  SHF.R.S32.HI R6, RZ, 0x1f, R5 ;  /* 0x0000001fff067819 */ /* 0x000fe40000011405 */
[----:B------:R-:W-:Y:S02]  /*2920*/  LOP3.LUT R16, R16, 0xfffffffe, RZ, 0xc0, !PT ;  /* 0xfffffffe10107812 */ /* 0x000fe400078ec0ff */
[----:B------:R-:W-:-:S03]  /*2930*/  LEA.HI R6, R6, R5, RZ, 0x3 ;  /* 0x0000000506067211 */ /* 0x000fc600078f18ff */
[----:B------:R-:W-:Y:S01]  /*2940*/  IMAD.IADD R7, R7, 0x1, -R16 ;  /* 0x0000000107077824 */ /* 0x000fe200078e0a10 */
[----:B------:R-:W-:Y:S01]  /*2950*/  LOP3.LUT R14, R6, 0xfffffff8, RZ, 0xc0, !PT ;  /* 0xfffffff8060e7812 */ /* 0x000fe200078ec0ff */
[C---:B-1----:R-:W-:Y:S02]  /*2960*/  IMAD R9, R146.reuse, R135, R21 ;  /* 0x0000008792097224 */ /* 0x042fe400078e0215 */
[----:B------:R-:W-:-:S04]  /*2970*/  IMAD.WIDE.U32 R146, R146, R134, R22 ;  /* 0x0000008692927225 */ /* 0x000fc800078e0016 */
[----:B------:R-:W-:Y:S01]  /*2980*/  IMAD.IADD R144, R147, 0x1, R9 ;  /* 0x0000000193907824 */ /* 0x000fe200078e0209 */
[C---:B------:R-:W-:Y:S01]  /*2990*/  LEA R204, P0, R146.reuse, UR8, 0x1 ;  /* 0x0000000892cc7c11 */ /* 0x040fe2000f8008ff */
[----:B------:R-:W-:Y:S01]  /*29a0*/  IMAD.IADD R14, R5, 0x1, -R14 ;  /* 0x00000001050e7824 */ /* 0x000fe200078e0a0e */
[----:B------:R-:W-:Y:S01]  /*29b0*/  SHF.R.U32.HI R9, RZ, 0x3, R11 ;  /* 0x00000003ff097819 */ /* 0x000fe2000001160b */
[----:B------:R-:W-:Y:S01]  /*29c0*/  IMAD.SHL.U32 R8, R135, 0x20, RZ ;  /* 0x0000002087087824 */ /* 0x000fe200078e00ff */
[----:B------:R-:W-:Y:S01]  /*29d0*/  LEA.HI.X R203, R146, UR9, R144, 0x1, P0 ;  /* 0x0000000992cb7c11 */ /* 0x000fe200080f0c90 */
[----:B------:R-:W-:-:S04]  /*29e0*/  DEPBAR.LE SB0, 0x0 ;  /* 0x000080000000791a */ /* 0x000fc80000000000 */
[----:B------:R-:W-:Y:S01]  /*29f0*/  BAR.SYNC.DEFER_BLOCKING 0x0 ;  /* 0x0000000000007b1d */ /* 0x000fe20000010000 */
[----:B------:R-:W-:Y:S01]  /*2a00*/  @!P2 IMAD.MOV.U32 R202, RZ, RZ, R204 ;  /* 0x000000ffffcaa224 */ /* 0x000fe200078e00cc */
[----:B------:R-:W-:Y:S01]  /*2a10*/  @!P6 IADD3 R12, P0, R204, R12, RZ ;  /* 0x0000000ccc0ce210 */ /* 0x000fe20007f1e0ff */
[----:B------:R-:W-:Y:S01]  /*2a20*/  IMAD.SHL.U32 R6, R6, 0x40, RZ ;  /* 0x0000004006067824 */ /* 0x000fe200078e00ff */
[----:B------:R-:W-:Y:S01]  /*2a30*/  LOP3.LUT R10, R10, R9, RZ, 0x3c, !PT ;  /* 0x000000090a0a7212 */ /* 0x000fe200078e3cff */
[----:B------:R-:W-:Y:S01]  /*2a40*/  @!P4 IMAD R5, R135, 0x60, RZ ;  /* 0x000000608705c824 */ /* 0x000fe200078e02ff */
[----:B------:R-:W-:Y:S01]  /*2a50*/  @!P6 IADD3.X R13, R203, R13, R8, P0, !PT ;  /* 0x0000000dcb0de210 */ /* 0x000fe200007fe408 */
[C---:B------:R-:W-:Y:S01]  /*2a60*/  IMAD.SHL.U32 R8, R7.reuse, 0x8, RZ ;  /* 0x0000000807087824 */ /* 0x040fe200078e00ff */
[----:B------:R-:W-:Y:S01]  /*2a70*/  LOP3.LUT R6, R6, 0xfffffe00, RZ, 0xc0, !PT ;  /* 0xfffffe0006067812 */ /* 0x000fe200078ec0ff */
[----:B------:R-:W-:-:S05]  /*2a80*/  IMAD R201, R7, 0x200, R10 ;  /* 0x0000020007c97824 */ /* 0x000fca00078e020a */
        /* <DEDUP_REMOVED lines=12> */
[----:B------:R-:W-:-:S02]  /*2b50*/  IMAD.SHL.U32 R14, R14, 0x40, RZ ;  /* 0x000000400e0e7824 */ /* 0x000fc400078e00ff */
[----:B------:R-:W-:Y:S03]  /*2b60*/  @P6 STS.128 [R207+0xc800], RZ ;  /* 0x00c800ffcf006388 */ /* 0x000fe60000000c00 */
[----:B------:R-:W-:Y:S01]  /*2b70*/  LOP3.LUT R7, R14, 0x1c0, RZ, 0xc0, !PT ;  /* 0x000001c00e077812 */ /* 0x000fe200078ec0ff */
[----:B------:R-:W-:Y:S01]  /*2b80*/  @P6 STS.128 [R207+0xe800], RZ ;  /* 0x00e800ffcf006388 */ /* 0x000fe20000000c00 */
[C---:B------:R-:W-:Y:S02]  /*2b90*/  @!P5 LEA R14, P0, R134.reuse, R204, 0x6 ;  /* 0x000000cc860ed211 */ /* 0x040fe400078030ff */
[----:B------:R-:W-:Y:S01]  /*2ba0*/  LOP3.LUT R8, R7, 0x8, R8, 0xf8, !PT ;  /* 0x0000000807087812 */ /* 0x000fe200078ef808 */
[----:B------:R-:W-:Y:S01]  /*2bb0*/  @P6 STS.128 [R207+0x10800], RZ ;  /* 0x010800ffcf006388 */ /* 0x000fe20000000c00 */
[----:B------:R-:W-:Y:S01]  /*2bc0*/  SHF.R.U32.HI R3, RZ, 0x3, R7 ;  /* 0x00000003ff037819 */ /* 0x000fe20000011607 */
[----:B------:R-:W-:Y:S01]  /*2bd0*/  IMAD.MOV.U32 R7, RZ, RZ, 0x10 ;  /* 0x00000010ff077424 */ /* 0x000fe200078e00ff */
[----:B--2---:R-:W-:Y:S01]  /*2be0*/  @!P5 LEA.HI.X R15, R134, R203, R135, 0x6, P0 ;  /* 0x000000cb860fd211 */ /* 0x004fe200000f3487 */
[----:B------:R-:W-:Y:S01]  /*2bf0*/  @!PT LDS RZ, [RZ] ;  /* 0x00000000fffff984 */ /* 0x000fe20000000800 */
[----:B------:R-:W-:Y:S01]  /*2c00*/  @!PT LDS RZ, [RZ] ;  /* 0x00000000fffff984 */ /* 0x000fe20000000800 */
[----:B------:R-:W-:Y:S01]  /*2c10*/  @!PT LDS RZ, [RZ] ;  /* 0x00000000fffff984 */ /* 0x000fe20000000800 */
[----:B------:R-:W-:Y:S01]  /*2c20*/  @!P6 LDGSTS.E.BYPASS.LTC128B.128 [R207+0xc800], desc[UR14][R12.64] ;  /* 0x0c8000000ccfefae */ /* 0x000fe2000b901d4e */
[----:B------:R-:W-:-:S02]  /*2c30*/  LOP3.LUT R3, R8, R3, RZ, 0x3c, !PT ;  /* 0x0000000308037212 */ /* 0x000fc400078e3cff */
[----:B------:R-:W-:Y:S01]  /*2c40*/  SEL R7, R7, 0xfffffff0, !P1 ;  /* 0xfffffff007077807 */ /* 0x000fe20004800000 */
[----:B------:R-:W-:Y:S02]  /*2c50*/  @!P6 LDGSTS.E.BYPASS.LTC128B.128 [R207+0xe800], desc[UR14][R12.64+0x80] ;  /* 0x0e8000800ccfefae */ /* 0x000fe4000b901d4e */
[----:B------:R-:W-:Y:S02]  /*2c60*/  IMAD.IADD R196, R6, 0x1, R3 ;  /* 0x0000000106c47824 */ /* 0x000fe400078e0203 */
[----:B------:R-:W-:Y:S01]  /*2c70*/  @!P6 LDGSTS.E.BYPASS.LTC128B.128 [R207+0x10800], desc[UR14][R12.64+0x100] ;  /* 0x108001000ccfefae */ /* 0x000fe2000b901d4e */
[----:B-1----:R-:W-:-:S03]  /*2c80*/  @!P4 IMAD.MOV.U32 R202, RZ, RZ, R204 ;  /* 0x000000ffffcac224 */ /* 0x002fc600078e00cc */
[----:B------:R-:W-:Y:S01]  /*2c90*/  @P5 STS.128 [R207+0xd000], RZ ;  /* 0x00d000ffcf005388 */ /* 0x000fe20000000c00 */
[----:B------:R-:W-:-:S03]  /*2ca0*/  @!P4 IMAD.WIDE.U32 R10, R134, 0x60, R202 ;  /* 0x00000060860ac825 */ /* 0x000fc600078e00ca */
[----:B------:R-:W-:Y:S01]  /*2cb0*/  @P5 STS.128 [R207+0xf000], RZ ;  /* 0x00f000ffcf005388 */ /* 0x000fe20000000c00 */
[----:B------:R-:W-:-:S03]  /*2cc0*/  IMAD R202, R113, 0x400, R6 ;  /* 0x0000040071ca7824 */ /* 0x000fc600078e0206 */
[----:B------:R-:W-:Y:S01]  /*2cd0*/  @P5 STS.128 [R207+0x11000], RZ ;  /* 0x011000ffcf005388 */ /* 0x000fe20000000c00 */
[----:B------:R-:W-:Y:S02]  /*2ce0*/  @!P4 IMAD.IADD R11, R11, 0x1, R5 ;  /* 0x000000010b0bc824 */ /* 0x000fe400078e0205 */
[----:B------:R-:W-:Y:S01]  /*2cf0*/  IMAD.IADD R202, R3, 0x1, R202 ;  /* 0x0000000103ca7824 */ /* 0x000fe200078e02ca */
[----:B------:R-:W-:Y:S01]  /*2d00*/  @!PT LDS RZ, [RZ] ;  /* 0x00000000fffff984 */ /* 0x000fe20000000800 */
[----:B------:R-:W-:Y:S01]  /*2d10*/  @!PT LDS RZ, [RZ] ;  /* 0x00000000fffff984 */ /* 0x000fe20000000800 */
[----:B------:R-:W-:Y:S01]  /*2d20*/  @!PT LDS RZ, [RZ] ;  /* 0x00000000fffff984 */ /* 0x000fe20000000800 */
[----:B------:R-:W-:Y:S01]  /*2d30*/  @!P5 LDGSTS.E.BYPASS.LTC128B.128 [R207+0xd000], desc[UR14][R14.64] ;  /* 0x0d0000000ecfdfae */ /* 0x000fe2000b901d4e */
[----:B------:R-:W-:-:S03]  /*2d40*/  IMAD.MOV.U32 R5, RZ, RZ, 0x20 ;  /* 0x00000020ff057424 */ /* 0x000fc600078e00ff */
[----:B------:R-:W-:Y:S01]  /*2d50*/  @!P5 LDGSTS.E.BYPASS.LTC128B.128 [R207+0xf000], desc[UR14][R14.64+0x80] ;  /* 0x0f0000800ecfdfae */ /* 0x000fe2000b901d4e */
[----:B------:R-:W-:Y:S02]  /*2d60*/  LEA R202, R202, UR4, 0x1 ;  /* 0x00000004caca7c11 */ /* 0x000fe4000f8e08ff */
[----:B------:R-:W-:Y:S01]  /*2d70*/  SEL R5, R5, 0xffffffe0, !P2 ;  /* 0xffffffe005057807 */ /* 0x000fe20005000000 */
[----:B------:R-:W-:Y:S01]  /*2d80*/  @!P5 LDGSTS.E.BYPASS.LTC128B.128 [R207+0x11000], desc[UR14][R14.64+0x100] ;  /* 0x110001000ecfdfae */ /* 0x000fe2000b901d4e */
[----:B------:R-:W-:Y:S01]  /*2d90*/  R2P PR, R0, 0x6 ;  /* 0x0000000600007804 */ /* 0x000fe20000000000 */
[----:B------:R-:W-:Y:S02]  /*2da0*/  VIADD R0, R201, 0x6000 ;  /* 0x00006000c9007836 */ /* 0x000fe40000000000 */
[----:B------:R-:W-:Y:S01]  /*2db0*/  @P4 STS.128 [R207+0xd800], RZ ;  /* 0x00d800ffcf004388 */ /* 0x000fe20000000c00 */
[--C-:B------:R-:W-:Y:S02]  /*2dc0*/  IMAD R200, R7, 0x2, R202.reuse ;  /* 0x0000000207c87824 */ /* 0x100fe400078e02ca */
[C---:B------:R-:W-:Y:S01]  /*2dd0*/  IMAD R198, R5.reuse, 0x2, R202 ;  /* 0x0000000205c67824 */ /* 0x040fe200078e02ca */
[----:B------:R-:W-:Y:S01]  /*2de0*/  @P4 STS.128 [R207+0xf800], RZ ;  /* 0x00f800ffcf004388 */ /* 0x000fe20000000c00 */
[----:B------:R-:W-:-:S03]  /*2df0*/  IMAD R197, R5, 0x2, R200 ;  /* 0x0000000205c57824 */ /* 0x000fc600078e02c8 */
[----:B------:R-:W-:Y:S02]  /*2e00*/  @P4 STS.128 [R207+0x11800], RZ ;  /* 0x011800ffcf004388 */ /* 0x000fe40000000c00 */
[----:B------:R-:W-:Y:S02]  /*2e10*/  @P1 VIADD R199, R0, 0xffffffe0 ;  /* 0xffffffe000c71836 */ /* 0x000fe40000000000 */
        /* <DEDUP_REMOVED lines=11> */
[----:B------:R-:W-:-:S02]  /*2ed0*/  VIADD R187, R199, 0x2000 ;  /* 0x00002000c7bb7836 */ /* 0x000fc40000000000 */
[----:B------:R-:W-:Y:S01]  /*2ee0*/  IMAD.IADD R195, R201, 0x1, R0 ;  /* 0x00000001c9c37824 */ /* 0x000fe200078e0200 */
[----:B------:R-:W-:Y:S01]  /*2ef0*/  LDSM.16.M88.4 R20, [R202] ;  /* 0x00000000ca14783b */ /* 0x000fe20000000200 */
[----:B------:R-:W-:Y:S02]  /*2f00*/  IMAD.IADD R188, R0, 0x1, R199 ;  /* 0x0000000100bc7824 */ /* 0x000fe400078e02c7 */
[C---:B------:R-:W-:Y:S01]  /*2f10*/  VIADD R186, R199.reuse, 0x2800 ;  /* 0x00002800c7ba7836 */ /* 0x040fe20000000000 */
[----:B------:R-:W2:Y:S01]  /*2f20*/  LDSM.16.M88.4 R32, [R201+0x6000] ;  /* 0x00600000c920783b */ /* 0x000ea20000000200 */
[C---:B------:R-:W-:Y:S02]  /*2f30*/  VIADD R185, R199.reuse, 0x3000 ;  /* 0x00003000c7b97836 */ /* 0x040fe40000000000 */
[C---:B------:R-:W-:Y:S01]  /*2f40*/  VIADD R184, R199.reuse, 0x3800 ;  /* 0x00003800c7b87836 */ /* 0x040fe20000000000 */
[----:B------:R-:W-:Y:S01]  /*2f50*/  LDSM.16.M88.4 R100, [R200] ;  /* 0x00000000c864783b */ /* 0x000fe20000000200 */
[----:B------:R-:W-:-:S02]  /*2f60*/  VIADD R183, R199, 0x4000 ;  /* 0x00004000c7b77836 */ /* 0x000fc40000000000 */
[C---:B------:R-:W-:Y:S01]  /*2f70*/  VIADD R182, R199.reuse, 0x4800 ;  /* 0x00004800c7b67836 */ /* 0x040fe20000000000 */
[----:B------:R-:W-:Y:S01]  /*2f80*/  LDSM.16.M88.4 R16, [R199] ;  /* 0x00000000c710783b */ /* 0x000fe20000000200 */
[C---:B------:R-:W-:Y:S02]  /*2f90*/  VIADD R181, R199.reuse, 0x5000 ;  /* 0x00005000c7b57836 */ /* 0x040fe40000000000 */
[----:B------:R-:W-:Y:S01]  /*2fa0*/  VIADD R180, R199, 0x5800 ;  /* 0x00005800c7b47836 */ /* 0x000fe20000000000 */
[----:B------:R-:W-:Y:S04]  /*2fb0*/  LDSM.16.M88.4 R92, [R198] ;  /* 0x00000000c65c783b */ /* 0x000fe80000000200 */
[----:B------:R-:W3:Y:S04]  /*2fc0*/  LDSM.16.M88.4 R52, [R201+0x6800] ;  /* 0x00680000c934783b */ /* 0x000ee80000000200 */
[----:B-1----:R-:W-:Y:S04]  /*2fd0*/  LDSM.16.M88.4 R8, [R195+0x6000] ;  /* 0x00600000c308783b */ /* 0x002fe80000000200 */
[----:B------:R-:W1:Y:S04]  /*2fe0*/  LDSM.16.M88.4 R72, [R201+0x7000] ;  /* 0x00700000c948783b */ /* 0x000e680000000200 */
[----:B------:R-:W-:Y:S04]  /*2ff0*/  LDSM.16.M88.4 R44, [R197] ;  /* 0x00000000c52c783b */ /* 0x000fe80000000200 */
[----:B------:R-:W-:Y:S04]  /*3000*/  LDSM.16.M88.4 R12, [R188] ;  /* 0x00000000bc0c783b */ /* 0x000fe80000000200 */
[----:B------:R-:W4:Y:S01]  /*3010*/  LDSM.16.M88.4 R84, [R199+0x800] ;  /* 0x00080000c754783b */ /* 0x000f220000000200 */
[C---:B--2---:R-:W-:Y:S03]  /*3020*/  HMMA.16816.F32.BF16 R24, R20.reuse, R32, RZ ;  /* 0x000000201418723c */ /* 0x044fe600000418ff */
[----:B------:R-:W2:Y:S04]  /*3030*/  LDSM.16.M88.4 R80, [R201+0x7800] ;  /* 0x00780000c950783b */ /* 0x000ea80000000200 */
[----:B------:R-:W-:Y:S01]  /*3040*/  LDSM.16.M88.4 R36, [R202+0x2000] ;  /* 0x00200000ca24783b */ /* 0x000fe20000000200 */
[C---:B------:R-:W-:Y:S03]  /*3050*/  HMMA.16816.F32.BF16 R32, R20.reuse, R34, RZ ;  /* 0x000000221420723c */ /* 0x040fe600000418ff */
[----:B------:R-:W-:Y:S04]  /*3060*/  LDSM.16.M88.4 R28, [R201+0x8000] ;  /* 0x00800000c91c783b */ /* 0x000fe80000000200 */
[----:B------:R-:W-:Y:S01]  /*3070*/  LDSM.16.M88.4 R64, [R195+0x6800] ;  /* 0x00680000c340783b */ /* 0x000fe20000000200 */
[C---:B---3--:R-:W-:Y:S03]  /*3080*/  HMMA.16816.F32.BF16 R40, R20.reuse, R52, RZ ;  /* 0x000000341428723c */ /* 0x048fe600000418ff */
[----:B------:R-:W-:Y:S04]  /*3090*/  LDSM.16.M88.4 R60, [R199+0x1800] ;  /* 0x00180000c73c783b */ /* 0x000fe80000000200 */
[----:B------:R-:W-:Y:S01]  /*30a0*/  LDSM.16.M88.4 R96, [R200+0x2000] ;  /* 0x00200000c860783b */ /* 0x000fe20000000200 */
[----:B------:R-:W-:Y:S03]  /*30b0*/  HMMA.16816.F32.BF16 R52, R20, R54, RZ ;  /* 0x000000361434723c */ /* 0x000fe600000418ff */
[----:B------:R-:W-:Y:S03]  /*30c0*/  LDSM.16.M88.4 R56, [R199+0x2000] ;  /* 0x00200000c738783b */ /* 0x000fe60000000200 */
[C---:B------:R-:W-:Y:S01]  /*30d0*/  HMMA.16816.F32.BF16 R24, R100.reuse, R16, R24 ;  /* 0x000000106418723c */ /* 0x040fe20000041818 */
[----:B------:R-:W-:Y:S04]  /*30e0*/  LDSM.16.M88.4 R48, [R188+0x800] ;  /* 0x00080000bc30783b */ /* 0x000fe80000000200 */
[----:B------:R-:W-:Y:S01]  /*30f0*/  LDSM.16.M88.4 R108, [R195+0x7800] ;  /* 0x00780000c36c783b */ /* 0x000fe20000000200 */
[----:B------:R-:W-:Y:S03]  /*3100*/  HMMA.16816.F32.BF16 R32, R100, R18, R32 ;  /* 0x000000126420723c */ /* 0x000fe60000041820 */
[----:B------:R-:W-:Y:S03]  /*3110*/  LDSM.16.M88.4 R88, [R198+0x2000] ;  /* 0x00200000c658783b */ /* 0x000fe60000000200 */
[C---:B-1----:R-:W-:Y:S01]  /*3120*/  HMMA.16816.F32.BF16 R76, R20.reuse, R72, RZ ;  /* 0x00000048144c723c */ /* 0x042fe200000418ff */
[----:B------:R-:W-:Y:S04]  /*3130*/  LDSM.16.M88.4 R104, [R195+0x8000] ;  /* 0x00800000c368783b */ /* 0x000fe80000000200 */
[----:B------:R-:W-:Y:S01]  /*3140*/  LDSM.16.M88.4 R16, [R201+0x8800] ;  /* 0x00880000c910783b */ /* 0x000fe20000000200 */
[----:B------:R-:W-:Y:S03]  /*3150*/  HMMA.16816.F32.BF16 R72, R20, R74, RZ ;  /* 0x0000004a1448723c */ /* 0x000fe600000418ff */
[----:B------:R-:W0:Y:S03]  /*3160*/  LDGDEPBAR ;  /* 0x00000000000079af */ /* 0x000e260000000000 */
[C---:B------:R-:W-:Y:S06]  /*3170*/  HMMA.16816.F32.BF16 R24, R92.reuse, R8, R24 ;  /* 0x000000085c18723c */ /* 0x040fec0000041818 */
[----:B------:R-:W-:Y:S01]  /*3180*/  HMMA.16816.F32.BF16 R32, R92, R10, R32 ;  /* 0x0000000a5c20723c */ /* 0x000fe20000041820 */
[----:B------:R-:W1:Y:S05]  /*3190*/  LDSM.16.M88.4 R8, [R199+0x1000] ;  /* 0x00100000c708783b */ /* 0x000e6a0000000200 */
[----:B----4-:R-:W-:Y:S06]  /*31a0*/  HMMA.16816.F32.BF16 R40, R100, R84, R40 ;  /* 0x000000546428723c */ /* 0x010fec0000041828 */
[----:B--2---:R-:W-:Y:S06]  /*31b0*/  HMMA.16816.F32.BF16 R68, R20, R80, RZ ;  /* 0x000000501444723c */ /* 0x004fec00000418ff */
[C---:B------:R-:W-:Y:S06]  /*31c0*/  HMMA.16816.F32.BF16 R24, R44.reuse, R12, R24 ;  /* 0x0000000c2c18723c */ /* 0x040fec0000041818 */
[----:B------:R-:W-:Y:S01]  /*31d0*/  HMMA.16816.F32.BF16 R32, R44, R14, R32 ;  /* 0x0000000e2c20723c */ /* 0x000fe20000041820 */
[----:B------:R-:W2:Y:S05]  /*31e0*/  LDSM.16.M88.4 R12, [R195+0x7000] ;  /* 0x00700000c30c783b */ /* 0x000eaa0000000200 */
[----:B------:R-:W-:Y:S01]  /*31f0*/  HMMA.16816.F32.BF16 R52, R100, R86, R52 ;  /* 0x000000566434723c */ /* 0x000fe20000041834 */
[----:B------:R-:W-:Y:S05]  /*3200*/  LDSM.16.M88.4 R84, [R188+0x1800] ;  /* 0x00180000bc54783b */ /* 0x000fea0000000200 */
[----:B------:R-:W-:Y:S01]  /*3210*/  HMMA.16816.F32.BF16 R20, R20, R82, RZ ;  /* 0x000000521414723c */ /* 0x000fe200000418ff */
[----:B------:R-:W-:Y:S05]  /*3220*/  LDSM.16.M88.4 R80, [R188+0x2000] ;  /* 0x00200000bc50783b */ /* 0x000fea0000000200 */
[C---:B-1----:R-:W-:Y:S06]  /*3230*/  HMMA.16816.F32.BF16 R76, R100.reuse, R8, R76 ;  /* 0x00000008644c723c */ /* 0x042fec000004184c */
[----:B------:R-:W-:Y:S01]  /*3240*/  HMMA.16816.F32.BF16 R72, R100, R10, R72 ;  /* 0x0000000a6448723c */ /* 0x000fe20000041848 */
[----:B------:R-:W1:Y:S05]  /*3250*/  LDSM.16.M88.4 R8, [R188+0x1000] ;  /* 0x00100000bc08783b */ /* 0x000e6a0000000200 */
[C---:B------:R-:W-:Y:S06]  /*3260*/  HMMA.16816.F32.BF16 R24, R36.reuse, R28, R24 ;  /* 0x0000001c2418723c */ /* 0x040fec0000041818 */
[----:B------:R-:W-:Y:S01]  /*3270*/  HMMA.16816.F32.BF16 R32, R36, R30, R32 ;  /* 0x0000001e2420723c */ /* 0x000fe20000041820 */
[----:B------:R-:W-:Y:S05]  /*3280*/  LDSM.16.M88.4 R28, [R199+0x2800] ;  /* 0x00280000c71c783b */ /* 0x000fea0000000200 */
[----:B------:R-:W-:Y:S06]  /*3290*/  HMMA.16816.F32.BF16 R40, R92, R64, R40 ;  /* 0x000000405c28723c */ /* 0x000fec0000041828 */
[----:B------:R-:W-:Y:S06]  /*32a0*/  HMMA.16816.F32.BF16 R68, R100, R60, R68 ;  /* 0x0000003c6444723c */ /* 0x000fec0000041844 */
[C---:B------:R-:W-:Y:S01]  /*32b0*/  HMMA.16816.F32.BF16 R52, R92.reuse, R66, R52 ;  /* 0x000000425c34723c */ /* 0x040fe20000041834 */
[----:B------:R-:W-:Y:S05]  /*32c0*/  LDSM.16.M88.4 R64, [R197+0x2000] ;  /* 0x00200000c540783b */ /* 0x000fea0000000200 */
[C---:B--2---:R-:W-:Y:S06]  /*32d0*/  HMMA.16816.F32.BF16 R76, R92.reuse, R12, R76 ;  /* 0x0000000c5c4c723c */ /* 0x044fec000004184c */
[----:B------:R-:W-:Y:S01]  /*32e0*/  HMMA.16816.F32.BF16 R72, R92, R14, R72 ;  /* 0x0000000e5c48723c */ /* 0x000fe20000041848 */
[----:B------:R-:W2:Y:S05]  /*32f0*/  LDSM.16.M88.4 R12, [R201+0x9000] ;  /* 0x00900000c90c783b */ /* 0x000eaa0000000200 */
[C---:B------:R-:W-:Y:S06]  /*3300*/  HMMA.16816.F32.BF16 R24, R96.reuse, R56, R24 ;  /* 0x000000386018723c */ /* 0x040fec0000041818 */
[----:B------:R-:W-:Y:S01]  /*3310*/  HMMA.16816.F32.BF16 R32, R96, R58, R32 ;  /* 0x0000003a6020723c */ /* 0x000fe20000041820 */
[----:B------:R-:W-:Y:S05]  /*3320*/  LDSM.16.M88.4 R56, [R201+0xa000] ;  /* 0x00a00000c938783b */ /* 0x000fea0000000200 */
[----:B------:R-:W-:Y:S01]  /*3330*/  HMMA.16816.F32.BF16 R100, R100, R62, R20 ;  /* 0x0000003e6464723c */ /* 0x000fe20000041814 */
[----:B------:R-:W3:Y:S04]  /*3340*/  LDSM.16.M88.4 R60, [R201+0x9800] ;  /* 0x00980000c93c783b */ /* 0x000ee80000000200 */
[----:B------:R-:W-:Y:S01]  /*3350*/  LDSM.16.M88.4 R20, [R195+0x8800] ;  /* 0x00880000c314783b */ /* 0x000fe20000000200 */
[----:B------:R-:W-:Y:S06]  /*3360*/  HMMA.16816.F32.BF16 R40, R44, R48, R40 ;  /* 0x000000302c28723c */ /* 0x000fec0000041828 */
[----:B------:R-:W-:Y:S06]  /*3370*/  HMMA.16816.F32.BF16 R68, R92, R108, R68 ;  /* 0x0000006c5c44723c */ /* 0x000fec0000041844 */
[C---:B------:R-:W-:Y:S01]  /*3380*/  HMMA.16816.F32.BF16 R52, R44.reuse, R50, R52 ;  /* 0x000000322c34723c */ /* 0x040fe20000041834 */
[----:B------:R-:W-:Y:S05]  /*3390*/  LDSM.16.M88.4 R48, [R202+0x4000] ;  /* 0x00400000ca30783b */ /* 0x000fea0000000200 */
[C---:B-1----:R-:W-:Y:S06]  /*33a0*/  HMMA.16816.F32.BF16 R76, R44.reuse, R8, R76 ;  /* 0x000000082c4c723c */ /* 0x042fec000004184c */
[----:B------:R-:W-:Y:S01]  /*33b0*/  HMMA.16816.F32.BF16 R72, R44, R10, R72 ;  /* 0x0000000a2c48723c */ /* 0x000fe20000041848 */
[----:B------:R-:W1:Y:S05]  /*33c0*/  LDSM.16.M88.4 R8, [R199+0x3000] ;  /* 0x00300000c708783b */ /* 0x000e6a0000000200 */
[C---:B------:R-:W-:Y:S06]  /*33d0*/  HMMA.16816.F32.BF16 R24, R88.reuse, R104, R24 ;  /* 0x000000685818723c */ /* 0x040fec0000041818 */
[----:B------:R-:W-:Y:S01]  /*33e0*/  HMMA.16816.F32.BF16 R32, R88, R106, R32 ;  /* 0x0000006a5820723c */ /* 0x000fe20000041820 */
[----:B------:R-:W-:Y:S05]  /*33f0*/  LDSM.16.M88.4 R104, [R188+0x2800] ;  /* 0x00280000bc68783b */ /* 0x000fea0000000200 */
[----:B------:R-:W-:Y:S01]  /*3400*/  HMMA.16816.F32.BF16 R92, R92, R110, R100 ;  /* 0x0000006e5c5c723c */ /* 0x000fe20000041864 */
[----:B------:R-:W4:Y:S04]  /*3410*/  LDSM.16.M88.4 R108, [R199+0x3800] ;  /* 0x00380000c76c783b */ /* 0x000f280000000200 */
[----:B------:R-:W-:Y:S01]  /*3420*/  LDSM.16.M88.4 R100, [R199+0x4000] ;  /* 0x00400000c764783b */ /* 0x000fe20000000200 */
[----:B------:R-:W-:Y:S06]  /*3430*/  HMMA.16816.F32.BF16 R40, R36, R16, R40 ;  /* 0x000000102428723c */ /* 0x000fec0000041828 */
[----:B------:R-:W-:Y:S06]  /*3440*/  HMMA.16816.F32.BF16 R68, R44, R84, R68 ;  /* 0x000000542c44723c */ /* 0x000fec0000041844 */
[C---:B------:R-:W-:Y:S01]  /*3450*/  HMMA.16816.F32.BF16 R52, R36.reuse, R18, R52 ;  /* 0x000000122434723c */ /* 0x040fe20000041834 */
[----:B------:R-:W-:Y:S05]  /*3460*/  LDSM.16.M88.4 R16, [R200+0x4000] ;  /* 0x00400000c810783b */ /* 0x000fea0000000200 */
[C---:B--2---:R-:W-:Y:S06]  /*3470*/  HMMA.16816.F32.BF16 R76, R36.reuse, R12, R76 ;  /* 0x0000000c244c723c */ /* 0x044fec000004184c */
[----:B------:R-:W-:Y:S01]  /*3480*/  HMMA.16816.F32.BF16 R72, R36, R14, R72 ;  /* 0x0000000e2448723c */ /* 0x000fe20000041848 */
[----:B------:R-:W-:Y:S05]  /*3490*/  LDSM.16.M88.4 R12, [R198+0x4000] ;  /* 0x00400000c60c783b */ /* 0x000fea0000000200 */
[C---:B------:R-:W-:Y:S06]  /*34a0*/  HMMA.16816.F32.BF16 R24, R64.reuse, R80, R24 ;  /* 0x000000504018723c */ /* 0x040fec0000041818 */
[----:B------:R-:W-:Y:S01]  /*34b0*/  HMMA.16816.F32.BF16 R32, R64, R82, R32 ;  /* 0x000000524020723c */ /* 0x000fe20000041820 */
[----:B------:R-:W-:Y:S05]  /*34c0*/  LDSM.16.M88.4 R80, [R195+0x9800] ;  /* 0x00980000c350783b */ /* 0x000fea0000000200 */
[----:B------:R-:W-:Y:S01]  /*34d0*/  HMMA.16816.F32.BF16 R92, R44, R86, R92 ;  /* 0x000000562c5c723c */ /* 0x000fe2000004185c */
[----:B------:R-:W2:Y:S04]  /*34e0*/  LDSM.16.M88.4 R84, [R195+0x9000] ;  /* 0x00900000c354783b */ /* 0x000ea80000000200 */
[----:B------:R-:W-:Y:S01]  /*34f0*/  LDSM.16.M88.4 R44, [R201+0xa800] ;  /* 0x00a80000c92c783b */ /* 0x000fe20000000200 */
[----:B------:R-:W-:Y:S06]  /*3500*/  HMMA.16816.F32.BF16 R40, R96, R28, R40 ;  /* 0x0000001c6028723c */ /* 0x000fec0000041828 */
[----:B---3--:R-:W-:Y:S06]  /*3510*/  HMMA.16816.F32.BF16 R68, R36, R60, R68 ;  /* 0x0000003c2444723c */ /* 0x008fec0000041844 */
[C---:B------:R-:W-:Y:S01]  /*3520*/  HMMA.16816.F32.BF16 R52, R96.reuse, R30, R52 ;  /* 0x0000001e6034723c */ /* 0x040fe20000041834 */
[----:B------:R-:W-:Y:S05]  /*3530*/  LDSM.16.M88.4 R28, [R195+0xa000] ;  /* 0x00a00000c31c783b */ /* 0x000fea0000000200 */
[C---:B-1----:R-:W-:Y:S06]  /*3540*/  HMMA.16816.F32.BF16 R76, R96.reuse, R8, R76 ;  /* 0x00000008604c723c */ /* 0x042fec000004184c */
[----:B------:R-:W-:Y:S01]  /*3550*/  HMMA.16816.F32.BF16 R72, R96, R10, R72 ;  /* 0x0000000a6048723c */ /* 0x000fe20000041848 */
[----:B------:R-:W-:Y:S05]  /*3560*/  LDSM.16.M88.4 R8, [R197+0x4000] ;  /* 0x00400000c508783b */ /* 0x000fea0000000200 */
[C---:B------:R-:W-:Y:S06]  /*3570*/  HMMA.16816.F32.BF16 R24, R48.reuse, R56, R24 ;  /* 0x000000383018723c */ /* 0x040fec0000041818 */
[----:B------:R-:W-:Y:S01]  /*3580*/  HMMA.16816.F32.BF16 R32, R48, R58, R32 ;  /* 0x0000003a3020723c */ /* 0x000fe20000041820 */
[----:B------:R-:W-:Y:S05]  /*3590*/  LDSM.16.M88.4 R56, [R188+0x3800] ;  /* 0x00380000bc38783b */ /* 0x000fea0000000200 */
[----:B------:R-:W-:Y:S01]  /*35a0*/  HMMA.16816.F32.BF16 R92, R36, R62, R92 ;  /* 0x0000003e245c723c */ /* 0x000fe2000004185c */
[----:B------:R-:W1:Y:S04]  /*35b0*/  LDSM.16.M88.4 R60, [R188+0x3000] ;  /* 0x00300000bc3c783b */ /* 0x000e680000000200 */
[----:B------:R-:W-:Y:S01]  /*35c0*/  LDSM.16.M88.4 R36, [R199+0x4800] ;  /* 0x00480000c724783b */ /* 0x000fe20000000200 */
[----:B------:R-:W-:Y:S06]  /*35d0*/  HMMA.16816.F32.BF16 R40, R88, R20, R40 ;  /* 0x000000145828723c */ /* 0x000fec0000041828 */
[----:B----4-:R-:W-:Y:S06]  /*35e0*/  HMMA.16816.F32.BF16 R68, R96, R108, R68 ;  /* 0x0000006c6044723c */ /* 0x010fec0000041844 */
[C---:B------:R-:W-:Y:S01]  /*35f0*/  HMMA.16816.F32.BF16 R52, R88.reuse, R22, R52 ;  /* 0x000000165834723c */ /* 0x040fe20000041834 */
[----:B------:R-:W-:Y:S05]  /*3600*/  LDSM.16.M88.4 R20, [R188+0x4000] ;  /* 0x00400000bc14783b */ /* 0x000fea0000000200 */
[C---:B--2---:R-:W-:Y:S06]  /*3610*/  HMMA.16816.F32.BF16 R76, R88.reuse, R84, R76 ;  /* 0x00000054584c723c */ /* 0x044fec000004184c */
[----:B------:R-:W-:Y:S01]  /*3620*/  HMMA.16816.F32.BF16 R72, R88, R86, R72 ;  /* 0x000000565848723c */ /* 0x000fe20000041848 */
[----:B------:R-:W-:Y:S05]  /*3630*/  LDSM.16.M88.4 R84, [R195+0xa800] ;  /* 0x00a80000c354783b */ /* 0x000fea0000000200 */
[C---:B------:R-:W-:Y:S06]  /*3640*/  HMMA.16816.F32.BF16 R24, R16.reuse, R100, R24 ;  /* 0x000000641018723c */ /* 0x040fec0000041818 */
[----:B------:R-:W-:Y:S01]  /*3650*/  HMMA.16816.F32.BF16 R32, R16, R102, R32 ;  /* 0x000000661020723c */ /* 0x000fe20000041820 */
[----:B------:R-:W2:Y:S05]  /*3660*/  LDSM.16.M88.4 R100, [R201+0xb000] ;  /* 0x00b00000c964783b */ /* 0x000eaa0000000200 */
[----:B------:R-:W-:Y:S01]  /*3670*/  HMMA.16816.F32.BF16 R92, R96, R110, R92 ;  /* 0x0000006e605c723c */ /* 0x000fe2000004185c */
[----:B------:R-:W3:Y:S05]  /*3680*/  LDSM.16.M88.4 R96, [R201+0xb800] ;  /* 0x00b80000c960783b */ /* 0x000eea0000000200 */
[----:B------:R-:W-:Y:S06]  /*3690*/  HMMA.16816.F32.BF16 R40, R64, R104, R40 ;  /* 0x000000684028723c */ /* 0x000fec0000041828 */
[----:B------:R-:W-:Y:S06]  /*36a0*/  HMMA.16816.F32.BF16 R68, R88, R80, R68 ;  /* 0x000000505844723c */ /* 0x000fec0000041844 */
[C---:B------:R-:W-:Y:S06]  /*36b0*/  HMMA.16816.F32.BF16 R52, R64.reuse, R106, R52 ;  /* 0x0000006a4034723c */ /* 0x040fec0000041834 */
[C---:B-1----:R-:W-:Y:S06]  /*36c0*/  HMMA.16816.F32.BF16 R76, R64.reuse, R60, R76 ;  /* 0x0000003c404c723c */ /* 0x042fec000004184c */
[----:B------:R-:W-:Y:S06]  /*36d0*/  HMMA.16816.F32.BF16 R72, R64, R62, R72 ;  /* 0x0000003e4048723c */ /* 0x000fec0000041848 */
[C---:B------:R-:W-:Y:S06]  /*36e0*/  HMMA.16816.F32.BF16 R24, R12.reuse, R28, R24 ;  /* 0x0000001c0c18723c */ /* 0x040fec0000041818 */
[----:B------:R-:W-:Y:S01]  /*36f0*/  HMMA.16816.F32.BF16 R32, R12, R30, R32 ;  /* 0x0000001e0c20723c */ /* 0x000fe20000041820 */
[----:B------:R-:W1:Y:S05]  /*3700*/  LDSM.16.M88.4 R28, [R199+0x5000] ;  /* 0x00500000c71c783b */ /* 0x000e6a0000000200 */
[----:B------:R-:W-:Y:S06]  /*3710*/  HMMA.16816.F32.BF16 R92, R88, R82, R92 ;  /* 0x00000052585c723c */ /* 0x000fec000004185c */
[----:B------:R-:W-:Y:S06]  /*3720*/  HMMA.16816.F32.BF16 R40, R48, R44, R40 ;  /* 0x0000002c3028723c */ /* 0x000fec0000041828 */
[----:B------:R-:W-:Y:S06]  /*3730*/  HMMA.16816.F32.BF16 R68, R64, R56, R68 ;  /* 0x000000384044723c */ /* 0x000fec0000041844 */
[C---:B------:R-:W-:Y:S01]  /*3740*/  HMMA.16816.F32.BF16 R52, R48.reuse, R46, R52 ;  /* 0x0000002e3034723c */ /* 0x040fe20000041834 */
[----:B------:R-:W-:Y:S05]  /*3750*/  LDSM.16.M88.4 R44, [R188+0x4800] ;  /* 0x00480000bc2c783b */ /* 0x000fea0000000200 */
[C---:B--2---:R-:W-:Y:S06]  /*3760*/  HMMA.16816.F32.BF16 R76, R48.reuse, R100, R76 ;  /* 0x00000064304c723c */ /* 0x044fec000004184c */
[----:B------:R-:W-:Y:S06]  /*3770*/  HMMA.16816.F32.BF16 R72, R48, R102, R72 ;  /* 0x000000663048723c */ /* 0x000fec0000041848 */
[C---:B------:R-:W-:Y:S06]  /*3780*/  HMMA.16816.F32.BF16 R24, R8.reuse, R20, R24 ;  /* 0x000000140818723c */ /* 0x040fec0000041818 */
[----:B------:R-:W-:Y:S01]  /*3790*/  HMMA.16816.F32.BF16 R32, R8, R22, R32 ;  /* 0x000000160820723c */ /* 0x000fe20000041820 */
[----:B------:R-:W2:Y:S05]  /*37a0*/  LDSM.16.M88.4 R20, [R199+0x5800] ;  /* 0x00580000c714783b */ /* 0x000eaa0000000200 */
[----:B------:R-:W-:Y:S01]  /*37b0*/  HMMA.16816.F32.BF16 R92, R64, R58, R92 ;  /* 0x0000003a405c723c */ /* 0x000fe2000004185c */
[----:B------:R-:W4:Y:S05]  /*37c0*/  LDSM.16.M88.4 R56, [R195+0xb000] ;  /* 0x00b00000c338783b */ /* 0x000f2a0000000200 */
[----:B------:R-:W-:Y:S06]  /*37d0*/  HMMA.16816.F32.BF16 R40, R16, R36, R40 ;  /* 0x000000241028723c */ /* 0x000fec0000041828 */
[----:B---3--:R-:W-:Y:S01]  /*37e0*/  HMMA.16816.F32.BF16 R68, R48, R96, R68 ;  /* 0x000000603044723c */ /* 0x008fe20000041844 */
[----:B------:R-:W-:Y:S01]  /*37f0*/  FMUL.FTZ R0, R24, UR5 ;  /* 0x0000000518007c20 */ /* 0x000fe20008410000 */
[----:B------:R-:W-:Y:S01]  /*3800*/  FMUL.FTZ R36, R25, UR5 ;  /* 0x0000000519247c20 */ /* 0x000fe20008410000 */
[----:B------:R-:W-:-:S03]  /*3810*/  FMUL.FTZ R37, R26, UR5 ;  /* 0x000000051a257c20 */ /* 0x000fc60008410000 */
[C---:B------:R-:W-:Y:S01]  /*3820*/  HMMA.16816.F32.BF16 R52, R16.reuse, R38, R52 ;  /* 0x000000261034723c */ /* 0x040fe20000041834 */
[----:B------:R-:W-:Y:S01]  /*3830*/  FMUL.FTZ R35, R35, UR5 ;  /* 0x0000000523237c20 */ /* 0x000fe20008410000 */
[----:B------:R-:W-:Y:S01]  /*3840*/  MUFU.TANH R36, R36 ;  /* 0x0000002400247308 */ /* 0x000fe20000002400 */
[----:B------:R-:W-:Y:S01]  /*3850*/  FMUL.FTZ R33, R33, UR5 ;  /* 0x0000000521217c20 */ /* 0x000fe20008410000 */
[----:B------:R-:W-:Y:S02]  /*3860*/  FMUL.FTZ R32, R32, UR5 ;  /* 0x0000000520207c20 */ /* 0x000fe40008410000 */
[C---:B-1----:R-:W-:Y:S01]  /*3870*/  HMMA.16816.F32.BF16 R76, R16.reuse, R28, R76 ;  /* 0x0000001c104c723c */ /* 0x042fe2000004184c */
[----:B------:R-:W-:Y:S02]  /*3880*/  FMUL.FTZ R38, R27, UR5 ;  /* 0x000000051b267c20 */ /* 0x000fe40008410000 */
[----:B------:R-:W-:Y:S01]  /*3890*/  LDSM.16.M88.4 R24, [R195+0xb800] ;  /* 0x00b80000c318783b */ /* 0x000fe20000000200 */
[----:B------:R1:W-:Y:S02]  /*38a0*/  MUFU.TANH R39, R35 ;  /* 0x0000002300277308 */ /* 0x0003e40000002400 */
[----:B------:R-:W-:Y:S01]  /*38b0*/  HMMA.16816.F32.BF16 R72, R16, R30, R72 ;  /* 0x0000001e1048723c */ /* 0x000fe20000041848 */
[----:B------:R-:W3:Y:S05]  /*38c0*/  LDSM.16.M88.4 R28, [R188+0x5000] ;  /* 0x00500000bc1c783b */ /* 0x000eea0000000200 */
[----:B------:R-:W-:Y:S01]  /*38d0*/  HMMA.16816.F32.BF16 R40, R12, R84, R40 ;  /* 0x000000540c28723c */ /* 0x000fe20000041828 */
[----:B------:R-:W5:Y:S05]  /*38e0*/  MUFU.TANH R0, R0 ;  /* 0x0000000000007308 */ /* 0x000f6a0000002400 */
[----:B--2---:R-:W-:Y:S01]  /*38f0*/  HMMA.16816.F32.BF16 R68, R16, R20, R68 ;  /* 0x000000141044723c */ /* 0x004fe20000041844 */
[----:B-1----:R-:W-:-:S02]  /*3900*/  IMAD.IADD R35, R4, 0x1, R215 ;  /* 0x0000000104237824 */ /* 0x002fc400078e02d7 */
[----:B------:R-:W1:Y:S03]  /*3910*/  MUFU.TANH R37, R37 ;  /* 0x0000002500257308 */ /* 0x000e660000002400 */
[----:B------:R-:W-:Y:S01]  /*3920*/  HMMA.16816.F32.BF16 R52, R12, R86, R52 ;  /* 0x000000560c34723c */ /* 0x000fe20000041834 */
[----:B------:R-:W-:Y:S01]  /*3930*/  LOP3.LUT R21, R114, 0xffffffe0, RZ, 0xc0, !PT ;  /* 0xffffffe072157812 */ /* 0x000fe200078ec0ff */
[----:B------:R-:W-:-:S04]  /*3940*/  FMUL.FTZ R20, R34, UR5 ;  /* 0x0000000522147c20 */ /* 0x000fc80008410000 */
[----:B------:R-:W-:Y:S01]  /*3950*/  HMMA.16816.F32.BF16 R92, R48, R98, R92 ;  /* 0x00000062305c723c */ /* 0x000fe2000004185c */
[----:B------:R-:W-:Y:S01]  /*3960*/  IMAD.IADD R21, R112, 0x1, -R21 ;  /* 0x0000000170157824 */ /* 0x000fe200078e0a15 */
[----:B------:R-:W2:Y:S04]  /*3970*/  MUFU.TANH R38, R38 ;  /* 0x0000002600267308 */ /* 0x000ea80000002400 */
[C---:B----4-:R-:W-:Y:S01]  /*3980*/  HMMA.16816.F32.BF16 R76, R12.reuse, R56, R76 ;  /* 0x000000380c4c723c */ /* 0x050fe2000004184c */
[----:B------:R-:W-:Y:S01]  /*3990*/  SHF.R.S32.HI R34, RZ, 0x1f, R21 ;  /* 0x0000001fff227819 */ /* 0x000fe20000011415 */
[----:B------:R-:W-:Y:S02]  /*39a0*/  VIADD R48, R35, 0x9 ;  /* 0x0000000923307836 */ /* 0x000fe40000000000 */
[----:B------:R-:W4:Y:S01]  /*39b0*/  MUFU.TANH R20, R20 ;  /* 0x0000001400147308 */ /* 0x000f220000002400 */
[----:B------:R-:W-:Y:S01]  /*39c0*/  LEA.HI R21, R34, R21, RZ, 0x2 ;  /* 0x0000001522157211 */ /* 0x000fe200078f10ff */
[----:B------:R-:W-:Y:S03]  /*39d0*/  HMMA.16816.F32.BF16 R72, R12, R58, R72 ;  /* 0x0000003a0c48723c */ /* 0x000fe60000041848 */
[----:B------:R-:W-:-:S03]  /*39e0*/  SHF.R.S32.HI R21, RZ, 0x2, R21 ;  /* 0x00000002ff157819 */ /* 0x000fc60000011415 */
[C---:B------:R-:W-:Y:S01]  /*39f0*/  HMMA.16816.F32.BF16 R40, R8.reuse, R44, R40 ;  /* 0x0000002c0828723c */ /* 0x040fe20000041828 */
[----:B------:R-:W4:Y:S01]  /*3a00*/  MUFU.TANH R33, R33 ;  /* 0x0000002100217308 */ /* 0x000f220000002400 */
[----:B------:R-:W-:Y:S02]  /*3a10*/  IMAD.IADD R212, R21, 0x1, R212 ;  /* 0x0000000115d47824 */ /* 0x000fe400078e02d4 */
[----:B------:R-:W-:Y:S02]  /*3a20*/  VIADD R21, R35, 0x8 ;  /* 0x0000000823157836 */ /* 0x000fe40000000000 */
[----:B------:R-:W-:Y:S01]  /*3a30*/  HMMA.16816.F32.BF16 R52, R8, R46, R52 ;  /* 0x0000002e0834723c */ /* 0x000fe20000041834 */
[C---:B------:R-:W-:Y:S01]  /*3a40*/  VIADD R211, R212.reuse, 0x8 ;  /* 0x00000008d4d37836 */ /* 0x040fe20000000000 */
[C---:B------:R-:W-:Y:S01]  /*3a50*/  VIADDMNMX R213, R212.reuse, UR13, RZ, !PT ;  /* 0x0000000dd4d57c46 */ /* 0x040fe2000f8001ff */
[----:B------:R-:W-:Y:S01]  /*3a60*/  MUFU.TANH R32, R32 ;  /* 0x0000002000207308 */ /* 0x000fe20000002400 */
[----:B------:R-:W-:-:S02]  /*3a70*/  VIADDMNMX R212, R212, UR16, R210, PT ;  /* 0x00000010d4d47c46 */ /* 0x000fc4000b8001d2 */
[C---:B---3--:R-:W-:Y:S01]  /*3a80*/  HMMA.16816.F32.BF16 R76, R8.reuse, R28, R76 ;  /* 0x0000001c084c723c */ /* 0x048fe2000004184c */
[----:B------:R-:W-:Y:S02]  /*3a90*/  VIADDMNMX R210, R211, UR16, R210, PT ;  /* 0x00000010d3d27c46 */ /* 0x000fe4000b8001d2 */
[----:B------:R-:W-:Y:S02]  /*3aa0*/  ISETP.GE.AND P6, PT, R35, R212, PT ;  /* 0x000000d42300720c */ /* 0x000fe40003fc6270 */
[----:B------:R-:W-:Y:S01]  /*3ab0*/  VIADDMNMX R211, R211, UR13, RZ, !PT ;  /* 0x0000000dd3d37c46 */ /* 0x000fe2000f8001ff */
[----:B------:R-:W-:Y:S01]  /*3ac0*/  HMMA.16816.F32.BF16 R72, R8, R30, R72 ;  /* 0x0000001e0848723c */ /* 0x000fe20000041848 */
[----:B------:R-:W3:Y:S01]  /*3ad0*/  LDSM.16.M88.4 R28, [R188+0x5800] ;  /* 0x00580000bc1c783b */ /* 0x000ee20000000200 */
[----:B------:R-:W-:Y:S01]  /*3ae0*/  ISETP.GE.AND P2, PT, R35, R210, PT ;  /* 0x000000d22300720c */ /* 0x000fe20003f46270 */
[----:B------:R-:W-:-:S04]  /*3af0*/  DEPBAR.LE SB0, 0x0 ;  /* 0x000080000000791a */ /* 0x000fc80000000000 */
[----:B------:R-:W-:Y:S01]  /*3b00*/  HMMA.16816.F32.BF16 R92, R16, R22, R92 ;  /* 0x00000016105c723c */ /* 0x000fe2000004185c */
[----:B------:R-:W-:Y:S01]  /*3b10*/  FMUL.FTZ R44, R43, UR5 ;  /* 0x000000052b2c7c20 */ /* 0x000fe20008410000 */
[C---:B------:R-:W-:Y:S01]  /*3b20*/  ISETP.GE.AND P4, PT, R21.reuse, R212, PT ;  /* 0x000000d41500720c */ /* 0x040fe20003f86270 */
[----:B------:R-:W-:Y:S01]  /*3b30*/  FMUL.FTZ R42, R42, UR5 ;  /* 0x000000052a2a7c20 */ /* 0x000fe20008410000 */
[----:B------:R-:W-:Y:S01]  /*3b40*/  ISETP.GE.AND P1, PT, R21, R210, PT ;  /* 0x000000d21500720c */ /* 0x000fe20003f26270 */
[----:B------:R-:W-:Y:S01]  /*3b50*/  FMUL.FTZ R43, R52, UR5 ;  /* 0x00000005342b7c20 */ /* 0x000fe20008410000 */
[C---:B------:R-:W-:Y:S01]  /*3b60*/  HMMA.16816.F32.BF16 R68, R12.reuse, R24, R68 ;  /* 0x000000180c44723c */ /* 0x040fe20000041844 */
[C---:B------:R-:W-:Y:S01]  /*3b70*/  ISETP.LT.OR P6, PT, R35.reuse, R213, P6 ;  /* 0x000000d52300720c */ /* 0x040fe200037c1670 */
[----:B------:R2:W4:Y:S01]  /*3b80*/  MUFU.TANH R45, R42 ;  /* 0x0000002a002d7308 */ /* 0x0005220000002400 */
[C---:B------:R-:W-:Y:S01]  /*3b90*/  ISETP.LT.OR P2, PT, R35.reuse, R211, P2 ;  /* 0x000000d32300720c */ /* 0x040fe20001741670 */
[----:B------:R-:W-:Y:S01]  /*3ba0*/  VIADD R16, R35, 0x18 ;  /* 0x0000001823107836 */ /* 0x000fe20000000000 */
[----:B------:R-:W-:Y:S01]  /*3bb0*/  ISETP.LT.OR P4, PT, R21, R213, P4 ;  /* 0x000000d51500720c */ /* 0x000fe20002781670 */
[----:B------:R-:W-:Y:S01]  /*3bc0*/  VIADD R17, R35, 0x11 ;  /* 0x0000001123117836 */ /* 0x000fe20000000000 */
[----:B------:R-:W-:Y:S01]  /*3bd0*/  ISETP.LT.OR P1, PT, R21, R211, P1 ;  /* 0x000000d31500720c */ /* 0x000fe20000f21670 */
[----:B------:R-:W-:Y:S01]  /*3be0*/  VIADD R24, R35, 0x1 ;  /* 0x0000000123187836 */ /* 0x000fe20000000000 */
[----:B-----5:R-:W-:Y:S01]  /*3bf0*/  FSEL R21, R0, -INF , !P6 ;  /* 0xff80000000157808 */ /* 0x020fe20007000000 */
[----:B------:R-:W5:Y:S01]  /*3c00*/  MUFU.TANH R44, R44 ;  /* 0x0000002c002c7308 */ /* 0x000f620000002400 */
[-C--:B------:R-:W-:Y:S01]  /*3c10*/  ISETP.GE.AND P6, PT, R48, R212.reuse, PT ;  /* 0x000000d43000720c */ /* 0x080fe20003fc6270 */
[----:B------:R-:W-:Y:S01]  /*3c20*/  FMUL.FTZ R40, R40, UR5 ;  /* 0x0000000528287c20 */ /* 0x000fe20008410000 */
[C---:B------:R-:W-:Y:S01]  /*3c30*/  ISETP.GE.AND P5, PT, R24.reuse, R212, PT ;  /* 0x000000d41800720c */ /* 0x040fe20003fa6270 */
[----:B------:R-:W-:Y:S01]  /*3c40*/  FMUL.FTZ R41, R41, UR5 ;  /* 0x0000000529297c20 */ /* 0x000fe20008410000 */
[CC--:B------:R-:W-:Y:S01]  /*3c50*/  ISETP.GE.AND P0, PT, R24.reuse, R210.reuse, PT ;  /* 0x000000d21800720c */ /* 0x0c0fe20003f06270 */
[----:B------:R-:W-:Y:S01]  /*3c60*/  FMUL.FTZ R77, R77, UR5 ;  /* 0x000000054d4d7c20 */ /* 0x000fe20008410000 */
[C---:B------:R-:W-:Y:S01]  /*3c70*/  ISETP.LT.OR P5, PT, R24.reuse, R213, P5 ;  /* 0x000000d51800720c */ /* 0x040fe20002fa1670 */
[----:B------:R-:W-:Y:S01]  /*3c80*/  HMMA.16816.F32.BF16 R92, R12, R26, R92 ;  /* 0x0000001a0c5c723c */ /* 0x000fe2000004185c */
[-C--:B------:R-:W-:Y:S01]  /*3c90*/  ISETP.LT.OR P0, PT, R24, R211.reuse, P0 ;  /* 0x000000d31800720c */ /* 0x080fe20000701670 */
[----:B------:R-:W-:Y:S01]  /*3ca0*/  VIADD R24, R35, 0x10 ;  /* 0x0000001023187836 */ /* 0x000fe20000000000 */
[----:B------:R-:W-:Y:S01]  /*3cb0*/  FSEL R25, R36, -INF , !P5 ;  /* 0xff80000024197808 */ /* 0x000fe20006800000 */
[----:B------:R-:W5:Y:S01]  /*3cc0*/  MUFU.TANH R43, R43 ;  /* 0x0000002b002b7308 */ /* 0x000f620000002400 */
[----:B------:R-:W-:Y:S01]  /*3cd0*/  ISETP.GE.AND P5, PT, R48, R210, PT ;  /* 0x000000d23000720c */ /* 0x000fe20003fa6270 */
[----:B------:R-:W-:Y:S01]  /*3ce0*/  FMUL.FTZ R47, R54, UR5 ;  /* 0x00000005362f7c20 */ /* 0x000fe20008410000 */
[----:B-1----:R-:W-:Y:S01]  /*3cf0*/  FSEL R34, R37, -INF , !P2 ;  /* 0xff80000025227808 */ /* 0x002fe20005000000 */
[----:B--2---:R-:W-:Y:S01]  /*3d00*/  FMUL.FTZ R42, R53, UR5 ;  /* 0x00000005352a7c20 */ /* 0x004fe20008410000 */
[----:B------:R-:W-:Y:S01]  /*3d10*/  FSEL R38, R38, -INF , !P0 ;  /* 0xff80000026267808 */ /* 0x000fe20004000000 */
[C---:B---3--:R-:W-:Y:S01]  /*3d20*/  HMMA.16816.F32.BF16 R68, R8.reuse, R28, R68 ;  /* 0x0000001c0844723c */ /* 0x048fe20000041844 */
[C---:B------:R-:W-:Y:S01]  /*3d30*/  ISETP.GE.AND P2, PT, R24.reuse, R212, PT ;  /* 0x000000d41800720c */ /* 0x040fe20003f46270 */
[----:B------:R-:W1:Y:S01]  /*3d40*/  MUFU.TANH R165, R77 ;  /* 0x0000004d00a57308 */ /* 0x000e620000002400 */
[----:B------:R-:W-:Y:S01]  /*3d50*/  ISETP.GE.AND P0, PT, R24, R210, PT ;  /* 0x000000d21800720c */ /* 0x000fe20003f06270 */
[----:B------:R-:W-:Y:S01]  /*3d60*/  FMUL.FTZ R46, R55, UR5 ;  /* 0x00000005372e7c20 */ /* 0x000fe20008410000 */
[----:B------:R-:W-:Y:S01]  /*3d70*/  ISETP.LT.OR P5, PT, R48, R211, P5 ;  /* 0x000000d33000720c */ /* 0x000fe20002fa1670 */
[----:B------:R-:W-:Y:S01]  /*3d80*/  FMUL.FTZ R76, R76, UR5 ;  /* 0x000000054c4c7c20 */ /* 0x000fe20008410000 */
[-C--:B------:R-:W-:Y:S01]  /*3d90*/  ISETP.LT.OR P6, PT, R48, R213.reuse, P6 ;  /* 0x000000d53000720c */ /* 0x080fe200037c1670 */
[----:B------:R-:W-:Y:S01]  /*3da0*/  FMUL.FTZ R78, R78, UR5 ;  /* 0x000000054e4e7c20 */ /* 0x000fe20008410000 */
[C---:B------:R-:W-:Y:S01]  /*3db0*/  ISETP.LT.OR P2, PT, R24.reuse, R213, P2 ;  /* 0x000000d51800720c */ /* 0x040fe20001741670 */
[----:B------:R-:W2:Y:S01]  /*3dc0*/  MUFU.TANH R40, R40 ;  /* 0x0000002800287308 */ /* 0x000ea20000002400 */
[----:B------:R-:W-:Y:S01]  /*3dd0*/  ISETP.LT.OR P0, PT, R24, R211, P0 ;  /* 0x000000d31800720c */ /* 0x000fe20000701670 */
[----:B------:R-:W-:Y:S01]  /*3de0*/  VIADD R18, R35, 0x19 ;  /* 0x0000001923127836 */ /* 0x000fe20000000000 */
[----:B----4-:R-:W-:Y:S01]  /*3df0*/  FSEL R24, R20, -INF , !P1 ;  /* 0xff80000014187808 */ /* 0x010fe20004800000 */
[----:B------:R-:W-:Y:S01]  /*3e00*/  HMMA.16816.F32.BF16 R8, R8, R30, R92 ;  /* 0x0000001e0808723c */ /* 0x000fe2000004185c */
[----:B------:R-:W-:Y:S01]  /*3e10*/  FSEL R0, R39, -INF , !P5 ;  /* 0xff80000027007808 */ /* 0x000fe20006800000 */
[----:B------:R-:W-:Y:S01]  /*3e20*/  FMUL.FTZ R79, R79, UR5 ;  /* 0x000000054f4f7c20 */ /* 0x000fe20008410000 */
[----:B------:R-:W-:Y:S01]  /*3e30*/  ISETP.GE.AND P1, PT, R16, R212, PT ;  /* 0x000000d41000720c */ /* 0x000fe20003f26270 */
[----:B------:R-:W3:Y:S01]  /*3e40*/  MUFU.TANH R41, R41 ;  /* 0x0000002900297308 */ /* 0x000ee20000002400 */
[----:B------:R-:W-:Y:S01]  /*3e50*/  FSEL R33, R33, -INF , !P6 ;  /* 0xff80000021217808 */ /* 0x000fe20007000000 */
[----:B------:R-:W-:Y:S01]  /*3e60*/  FMUL.FTZ R72, R72, UR5 ;  /* 0x0000000548487c20 */ /* 0x000fe20008410000 */
[-C--:B------:R-:W-:Y:S01]  /*3e70*/  ISETP.GE.AND P5, PT, R16, R210.reuse, PT ;  /* 0x000000d21000720c */ /* 0x080fe20003fa6270 */
[----:B------:R-:W-:Y:S01]  /*3e80*/  FMUL.FTZ R74, R74, UR5 ;  /* 0x000000054a4a7c20 */ /* 0x000fe20008410000 */
[----:B------:R-:W-:Y:S01]  /*3e90*/  ISETP.GE.AND P6, PT, R17, R210, PT ;  /* 0x000000d21100720c */ /* 0x000fe20003fc6270 */
[----:B------:R-:W-:Y:S01]  /*3ea0*/  FMUL.FTZ R73, R73, UR5 ;  /* 0x0000000549497c20 */ /* 0x000fe20008410000 */
[C---:B------:R-:W-:Y:S01]  /*3eb0*/  ISETP.LT.OR P1, PT, R16.reuse, R213, P1 ;  /* 0x000000d51000720c */ /* 0x040fe20000f21670 */
[----:B------:R-:W4:Y:S01]  /*3ec0*/  MUFU.TANH R47, R47 ;  /* 0x0000002f002f7308 */ /* 0x000f220000002400 */
[-C--:B------:R-:W-:Y:S01]  /*3ed0*/  ISETP.LT.OR P5, PT, R16, R211.reuse, P5 ;  /* 0x000000d31000720c */ /* 0x080fe20002fa1670 */
[----:B------:R-:W-:Y:S01]  /*3ee0*/  VIADD R16, R35, 0x20 ;  /* 0x0000002023107836 */ /* 0x000fe20000000000 */
[----:B------:R-:W-:Y:S01]  /*3ef0*/  ISETP.LT.OR P6, PT, R17, R211, P6 ;  /* 0x000000d31100720c */ /* 0x000fe200037c1670 */
[----:B------:R-:W-:Y:S01]  /*3f00*/  VIADD R14, R35, 0x28 ;  /* 0x00000028230e7836 */ /* 0x000fe20000000000 */
[----:B------:R-:W-:Y:S01]  /*3f10*/  FSEL R22, R45, -INF , !P0 ;  /* 0xff8000002d167808 */ /* 0x000fe20004000000 */
[----:B------:R-:W-:Y:S01]  /*3f20*/  VIADD R12, R35, 0x29 ;  /* 0x00000029230c7836 */ /* 0x000fe20000000000 */
[----:B-----5:R-:W-:Y:S01]  /*3f30*/  FSEL R20, R44, -INF , !P6 ;  /* 0xff8000002c147808 */ /* 0x020fe20007000000 */
[----:B------:R-:W5:Y:S01]  /*3f40*/  MUFU.TANH R42, R42 ;  /* 0x0000002a002a7308 */ /* 0x000f620000002400 */
[C---:B------:R-:W-:Y:S01]  /*3f50*/  ISETP.GE.AND P0, PT, R16.reuse, R212, PT ;  /* 0x000000d41000720c */ /* 0x040fe20003f06270 */
[----:B------:R-:W-:Y:S01]  /*3f60*/  FMUL.FTZ R75, R75, UR5 ;  /* 0x000000054b4b7c20 */ /* 0x000fe20008410000 */
[----:B------:R-:W-:Y:S01]  /*3f70*/  ISETP.GE.AND P6, PT, R16, R210, PT ;  /* 0x000000d21000720c */ /* 0x000fe20003fc6270 */
[----:B------:R-:W-:Y:S01]  /*3f80*/  FMUL.FTZ R68, R68, UR5 ;  /* 0x0000000544447c20 */ /* 0x000fe20008410000 */
[C---:B------:R-:W-:Y:S01]  /*3f90*/  ISETP.LT.OR P0, PT, R16.reuse, R213, P0 ;  /* 0x000000d51000720c */ /* 0x040fe20000701670 */
[----:B------:R-:W-:Y:S01]  /*3fa0*/  FMUL.FTZ R69, R69, UR5 ;  /* 0x0000000545457c20 */ /* 0x000fe20008410000 */
[----:B------:R-:W-:Y:S01]  /*3fb0*/  ISETP.LT.OR P6, PT, R16, R211, P6 ;  /* 0x000000d31000720c */ /* 0x000fe200037c1670 */
[----:B------:R-:W-:Y:S01]  /*3fc0*/  VIADD R16, R35, 0x21 ;  /* 0x0000002123107836 */ /* 0x000fe20000000000 */
[----:B------:R-:W-:Y:S01]  /*3fd0*/  FSEL R15, R43, -INF , !P1 ;  /* 0xff8000002b0f7808 */ /* 0x000fe20004800000 */
[----:B------:R-:W5:Y:S01]  /*3fe0*/  MUFU.TANH R46, R46 ;  /* 0x0000002e002e7308 */ /* 0x000f620000002400 */
[----:B------:R-:W-:Y:S01]  /*3ff0*/  FSEL R23, R32, -INF , !P4 ;  /* 0xff80000020177808 */ /* 0x000fe20006000000 */
[----:B------:R-:W-:Y:S01]  /*4000*/  FMUL.FTZ R70, R70, UR5 ;  /* 0x0000000546467c20 */ /* 0x000fe20008410000 */
[-C--:B------:R-:W-:Y:S01]  /*4010*/  ISETP.GE.AND P1, PT, R16, R212.reuse, PT ;  /* 0x000000d41000720c */ /* 0x080fe20003f26270 */
[----:B------:R-:W-:Y:S01]  /*4020*/  FMUL.FTZ R71, R71, UR5 ;  /* 0x0000000547477c20 */ /* 0x000fe20008410000 */
[CC--:B------:R-:W-:Y:S01]  /*4030*/  ISETP.GE.AND P4, PT, R17.reuse, R212.reuse, PT ;  /* 0x000000d41100720c */ /* 0x0c0fe20003f86270 */
[----:B------:R-:W-:Y:S01]  /*4040*/  FMUL.FTZ R177, R8, UR5 ;  /* 0x0000000508b17c20 */ /* 0x000fe20008410000 */
[-C--:B------:R-:W-:Y:S01]  /*4050*/  ISETP.LT.OR P1, PT, R16, R213.reuse, P1 ;  /* 0x000000d51000720c */ /* 0x080fe20000f21670 */
[----:B------:R-:W5:Y:S01]  /*4060*/  MUFU.TANH R173, R76 ;  /* 0x0000004c00ad7308 */ /* 0x000f620000002400 */
[----:B------:R-:W-:Y:S01]  /*4070*/  ISETP.LT.OR P4, PT, R17, R213, P4 ;  /* 0x000000d51100720c */ /* 0x000fe20002781670 */
[----:B------:R-:W-:Y:S01]  /*4080*/  FMUL.FTZ R9, R9, UR5 ;  /* 0x0000000509097c20 */ /* 0x000fe20008410000 */
[----:B-1----:R-:W-:Y:S01]  /*4090*/  FSEL R165, R165, -INF , !P1 ;  /* 0xff800000a5a57808 */ /* 0x002fe20004800000 */
[----:B------:R-:W-:Y:S01]  /*40a0*/  FMUL.FTZ R10, R10, UR5 ;  /* 0x000000050a0a7c20 */ /* 0x000fe20008410000 */
[----:B------:R-:W-:Y:S01]  /*40b0*/  ISETP.GT.AND P1, PT, R206, UR10, PT ;  /* 0x0000000ace007c0c */ /* 0x000fe2000bf24270 */
[----:B------:R-:W-:Y:S01]  /*40c0*/  FMUL.FTZ R11, R11, UR5 ;  /* 0x000000050b0b7c20 */ /* 0x000fe20008410000 */
[----:B--2---:R-:W-:Y:S01]  /*40d0*/  FSEL R19, R40, -INF , !P2 ;  /* 0xff80000028137808 */ /* 0x004fe20005000000 */
[----:B------:R-:W1:Y:S01]  /*40e0*/  MUFU.TANH R166, R78 ;  /* 0x0000004e00a67308 */ /* 0x000e620000002400 */
[----:B---3--:R-:W-:Y:S01]  /*40f0*/  FSEL R17, R41, -INF , !P4 ;  /* 0xff80000029117808 */ /* 0x008fe20006000000 */
[----:B------:R-:W-:Y:S01]  /*4100*/  VIADD R8, R35, 0x38 ;  /* 0x0000003823087836 */ /* 0x000fe20000000000 */
[----:B------:R-:W-:-:S02]  /*4110*/  ISETP.GE.AND P2, PT, R18, R212, PT ;  /* 0x000000d41200720c */ /* 0x000fc40003f46270 */
[CC--:B------:R-:W-:Y:S02]  /*4120*/  ISETP.GE.AND P4, PT, R18.reuse, R210.reuse, PT ;  /* 0x000000d21200720c */ /* 0x0c0fe40003f86270 */
[C---:B------:R-:W-:Y:S01]  /*4130*/  ISETP.LT.OR P2, PT, R18.reuse, R213, P2 ;  /* 0x000000d51200720c */ /* 0x040fe20001741670 */
[----:B------:R-:W2:Y:S01]  /*4140*/  MUFU.TANH R220, R79 ;  /* 0x0000004f00dc7308 */ /* 0x000ea20000002400 */
[-C--:B------:R-:W-:Y:S01]  /*4150*/  ISETP.LT.OR P4, PT, R18, R211.reuse, P4 ;  /* 0x000000d31200720c */ /* 0x080fe20002781670 */
[----:B------:R-:W3:Y:S01]  /*4160*/  @!P1 LDC.64 R218, c[0x0][0x218] ;  /* 0x00008600ffda9b82 */ /* 0x000ee20000000a00 */
[----:B----4-:R-:W-:Y:S02]  /*4170*/  FSEL R18, R47, -INF , !P5 ;  /* 0xff8000002f127808 */ /* 0x010fe40006800000 */
[----:B------:R-:W-:Y:S02]  /*4180*/  ISETP.GE.AND P5, PT, R16, R210, PT ;  /* 0x000000d21000720c */ /* 0x000fe40003fa6270 */
[----:B-----5:R-:W-:Y:S01]  /*4190*/  FSEL R13, R42, -INF , !P2 ;  /* 0xff8000002a0d7808 */ /* 0x020fe20005000000 */
[----:B------:R-:W4:Y:S01]  /*41a0*/  MUFU.TANH R171, R72 ;  /* 0x0000004800ab7308 */ /* 0x000f220000002400 */
[----:B------:R-:W-:-:S02]  /*41b0*/  ISETP.LT.OR P5, PT, R16, R211, P5 ;  /* 0x000000d31000720c */ /* 0x000fc40002fa1670 */
[----:B------:R-:W-:Y:S02]  /*41c0*/  FSEL R16, R46, -INF , !P4 ;  /* 0xff8000002e107808 */ /* 0x000fe40006000000 */
[----:B------:R-:W-:Y:S02]  /*41d0*/  FSEL R173, R173, -INF , !P0 ;  /* 0xff800000adad7808 */ /* 0x000fe40004000000 */
[----:B-1----:R-:W-:Y:S01]  /*41e0*/  FSEL R166, R166, -INF , !P6 ;  /* 0xff800000a6a67808 */ /* 0x002fe20007000000 */
[----:B------:R-:W1:Y:S01]  /*41f0*/  MUFU.TANH R172, R74 ;  /* 0x0000004a00ac7308 */ /* 0x000e620000002400 */
[C---:B------:R-:W-:Y:S02]  /*4200*/  ISETP.GE.AND P2, PT, R14.reuse, R212, PT ;  /* 0x000000d40e00720c */ /* 0x040fe40003f46270 */
[----:B------:R-:W-:Y:S02]  /*4210*/  ISETP.GE.AND P4, PT, R14, R210, PT ;  /* 0x000000d20e00720c */ /* 0x000fe40003f86270 */
[----:B------:R-:W-:-:S02]  /*4220*/  ISETP.GE.AND P0, PT, R12, R212, PT ;  /* 0x000000d40c00720c */ /* 0x000fc40003f06270 */
[----:B------:R-:W-:Y:S01]  /*4230*/  ISETP.GE.AND P6, PT, R12, R210, PT ;  /* 0x000000d20c00720c */ /* 0x000fe20003fc6270 */
[----:B------:R-:W5:Y:S01]  /*4240*/  MUFU.TANH R167, R73 ;  /* 0x0000004900a77308 */ /* 0x000f620000002400 */
[C---:B------:R-:W-:Y:S02]  /*4250*/  ISETP.LT.OR P2, PT, R14.reuse, R213, P2 ;  /* 0x000000d50e00720c */ /* 0x040fe40001741670 */
[----:B------:R-:W-:Y:S01]  /*4260*/  ISETP.LT.OR P4, PT, R14, R211, P4 ;  /* 0x000000d30e00720c */ /* 0x000fe20002781670 */
[C---:B------:R-:W-:Y:S01]  /*4270*/  VIADD R14, R35.reuse, 0x30 ;  /* 0x00000030230e7836 */ /* 0x040fe20000000000 */
[C---:B------:R-:W-:Y:S02]  /*4280*/  ISETP.LT.OR P0, PT, R12.reuse, R213, P0 ;  /* 0x000000d50c00720c */ /* 0x040fe40000701670 */
[----:B------:R-:W-:Y:S01]  /*4290*/  ISETP.LT.OR P6, PT, R12, R211, P6 ;  /* 0x000000d30c00720c */ /* 0x000fe200037c1670 */
[----:B------:R-:W3:Y:S01]  /*42a0*/  MUFU.TANH R214, R75 ;  /* 0x0000004b00d67308 */ /* 0x000ee20000002400 */
[C---:B------:R-:W-:Y:S01]  /*42b0*/  VIADD R12, R35.reuse, 0x31 ;  /* 0x00000031230c7836 */ /* 0x040fe20000000000 */
[----:B--2---:R-:W-:Y:S01]  /*42c0*/  FSEL R220, R220, -INF , !P5 ;  /* 0xff800000dcdc7808 */ /* 0x004fe20006800000 */
[----:B------:R-:W-:Y:S01]  /*42d0*/  VIADD R35, R35, 0x39 ;  /* 0x0000003923237836 */ /* 0x000fe20000000000 */
[----:B----4-:R-:W-:-:S02]  /*42e0*/  FSEL R171, R171, -INF , !P2 ;  /* 0xff800000abab7808 */ /* 0x010fc40005000000 */
[----:B-1----:R-:W-:Y:S02]  /*42f0*/  FSEL R172, R172, -INF , !P4 ;  /* 0xff800000acac7808 */ /* 0x002fe40006000000 */
[----:B------:R-:W1:Y:S01]  /*4300*/  MUFU.TANH R205, R68 ;  /* 0x0000004400cd7308 */ /* 0x000e620000002400 */
[-C--:B------:R-:W-:Y:S02]  /*4310*/  ISETP.GE.AND P5, PT, R14, R212.reuse, PT ;  /* 0x000000d40e00720c */ /* 0x080fe40003fa6270 */
[----:B------:R-:W-:Y:S02]  /*4320*/  ISETP.GE.AND P2, PT, R12, R212, PT ;  /* 0x000000d40c00720c */ /* 0x000fe40003f46270 */
[C---:B------:R-:W-:Y:S02]  /*4330*/  ISETP.GE.AND P4, PT, R14.reuse, R210, PT ;  /* 0x000000d20e00720c */ /* 0x040fe40003f86270 */
[----:B-----5:R-:W-:Y:S01]  /*4340*/  FSEL R167, R167, -INF , !P0 ;  /* 0xff800000a7a77808 */ /* 0x020fe20004000000 */
[----:B------:R-:W2:Y:S01]  /*4350*/  MUFU.TANH R179, R69 ;  /* 0x0000004500b37308 */ /* 0x000ea20000002400 */
[----:B------:R-:W-:-:S02]  /*4360*/  ISETP.LT.OR P5, PT, R14, R213, P5 ;  /* 0x000000d50e00720c */ /* 0x000fc40002fa1670 */
[----:B------:R-:W-:Y:S02]  /*4370*/  ISETP.GE.AND P0, PT, R12, R210, PT ;  /* 0x000000d20c00720c */ /* 0x000fe40003f06270 */
[----:B------:R-:W-:Y:S02]  /*4380*/  ISETP.LT.OR P4, PT, R14, R211, P4 ;  /* 0x000000d30e00720c */ /* 0x000fe40002781670 */
[C---:B------:R-:W-:Y:S01]  /*4390*/  ISETP.LT.OR P2, PT, R12.reuse, R213, P2 ;  /* 0x000000d50c00720c */ /* 0x040fe20001741670 */
[----:B------:R-:W4:Y:S01]  /*43a0*/  MUFU.TANH R176, R70 ;  /* 0x0000004600b07308 */ /* 0x000f220000002400 */
[----:B------:R-:W-:Y:S02]  /*43b0*/  ISETP.LT.OR P0, PT, R12, R211, P0 ;  /* 0x000000d30c00720c */ /* 0x000fe40000701670 */
[----:B---3--:R-:W-:Y:S02]  /*43c0*/  FSEL R214, R214, -INF , !P6 ;  /* 0xff800000d6d67808 */ /* 0x008fe40007000000 */
[----:B-1----:R-:W-:-:S02]  /*43d0*/  FSEL R205, R205, -INF , !P5 ;  /* 0xff800000cdcd7808 */ /* 0x002fc40006800000 */
[CC--:B------:R-:W-:Y:S01]  /*43e0*/  ISETP.GE.AND P6, PT, R8.reuse, R212.reuse, PT ;  /* 0x000000d40800720c */ /* 0x0c0fe20003fc6270 */
[----:B------:R-:W1:Y:S01]  /*43f0*/  MUFU.TANH R174, R71 ;  /* 0x0000004700ae7308 */ /* 0x000e620000002400 */
[----:B--2---:R-:W-:Y:S02]  /*4400*/  FSEL R179, R179, -INF , !P2 ;  /* 0xff800000b3b37808 */ /* 0x004fe40005000000 */
[C---:B------:R-:W-:Y:S02]  /*4410*/  ISETP.GE.AND P5, PT, R35.reuse, R212, PT ;  /* 0x000000d42300720c */ /* 0x040fe40003fa6270 */
[----:B------:R-:W-:Y:S02]  /*4420*/  ISETP.GE.AND P2, PT, R35, R210, PT ;  /* 0x000000d22300720c */ /* 0x000fe40003f46270 */
[----:B------:R-:W-:Y:S01]  /*4430*/  ISETP.LT.OR P6, PT, R8, R213, P6 ;  /* 0x000000d50800720c */ /* 0x000fe200037c1670 */
[----:B------:R-:W2:Y:S01]  /*4440*/  MUFU.TANH R177, R177 ;  /* 0x000000b100b17308 */ /* 0x000ea20000002400 */
[----:B----4-:R-:W-:-:S02]  /*4450*/  FSEL R176, R176, -INF , !P4 ;  /* 0xff800000b0b07808 */ /* 0x010fc40006000000 */
[C---:B------:R-:W-:Y:S02]  /*4460*/  ISETP.GE.AND P4, PT, R8.reuse, R210, PT ;  /* 0x000000d20800720c */ /* 0x040fe40003f86270 */
[C---:B------:R-:W-:Y:S01]  /*4470*/  ISETP.LT.OR P5, PT, R35.reuse, R213, P5 ;  /* 0x000000d52300720c */ /* 0x040fe20002fa1670 */
[----:B------:R-:W-:Y:S01]  /*4480*/  BAR.SYNC.DEFER_BLOCKING 0x0 ;  /* 0x0000000000007b1d */ /* 0x000fe20000010000 */
[-C--:B------:R-:W-:Y:S02]  /*4490*/  ISETP.LT.OR P4, PT, R8, R211.reuse, P4 ;  /* 0x000000d30800720c */ /* 0x080fe40002781670 */
[----:B-1----:R-:W-:Y:S02]  /*44a0*/  FSEL R174, R174, -INF , !P0 ;  /* 0xff800000aeae7808 */ /* 0x002fe40004000000 */
[----:B------:R-:W-:Y:S01]  /*44b0*/  ISETP.LT.OR P2, PT, R35, R211, P2 ;  /* 0x000000d32300720c */ /* 0x000fe20001741670 */
[----:B------:R-:W1:Y:S01]  /*44c0*/  MUFU.TANH R175, R9 ;  /* 0x0000000900af7308 */ /* 0x000e620000002400 */
[----:B------:R-:W-:-:S04]  /*44d0*/  @!P1 LEA R216, P0, R133, R218, 0x1 ;  /* 0x000000da85d89211 */ /* 0x000fc800078008ff */
[----:B------:R-:W-:Y:S02]  /*44e0*/  @!P1 LEA.HI.X R217, R133, R219, R2, 0x1, P0 ;  /* 0x000000db85d99211 */ /* 0x000fe400000f0c02 */
[----:B--2---:R-:W-:Y:S01]  /*44f0*/  FSEL R177, R177, -INF , !P6 ;  /* 0xff800000b1b17808 */ /* 0x004fe20007000000 */
[----:B------:R-:W2:Y:S08]  /*4500*/  MUFU.TANH R170, R10 ;  /* 0x0000000a00aa7308 */ /* 0x000eb00000002400 */
[----:B------:R-:W3:Y:S01]  /*4510*/  MUFU.TANH R168, R11 ;  /* 0x0000000b00a87308 */ /* 0x000ee20000002400 */
[----:B-1----:R-:W-:-:S02]  /*4520*/  FSEL R175, R175, -INF , !P5 ;  /* 0xff800000afaf7808 */ /* 0x002fc40006800000 */
[----:B--2---:R-:W-:Y:S02]  /*4530*/  FSEL R170, R170, -INF , !P4 ;  /* 0xff800000aaaa7808 */ /* 0x004fe40006000000 */
[----:B---3--:R-:W-:Y:S01]  /*4540*/  FSEL R168, R168, -INF , !P2 ;  /* 0xff800000a8a87808 */ /* 0x008fe20005000000 */
        /* <DEDUP_REMOVED lines=61> */
.L_x_5667:
[----:B------:R-:W-:-:S04]  /*4920*/  ULEA UR12, -UR6, URZ, 0x6 ;  /* 0x0000003f060c7291 */ /* 0x000fc8000f8e313f */
[----:B------:R-:W-:Y:S02]  /*4930*/  USHF.R.S32.HI UR13, URZ, 0x1f, UR12 ;  /* 0x0000001f3f0d7899 */ /* 0x000fe4000801140c */
[----:B------:R-:W-:-:S04]  /*4940*/  MOV R4, UR12 ;  /* 0x0000000c00047c02 */ /* 0x000fc80008000f00 */
[----:B------:R-:W-:-:S07]  /*4950*/  MOV R9, UR13 ;  /* 0x0000000d00097c02 */ /* 0x000fce0008000f00 */
.L_x_5668:
        /* <DEDUP_REMOVED lines=29> */
.L_x_5666:
        /* <DEDUP_REMOVED lines=370> */
.L_x_5670:
[----:B------:R-:W-:-:S04]  /*6250*/  LEA R0, -R134, RZ, 0x6 ;  /* 0x000000ff86007211 */ /* 0x000fc800078e31ff */
[----:B------:R-:W-:-:S07]  /*6260*/  SHF.R.S32.HI R5, RZ, 0x1f, R0 ;  /* 0x0000001fff057819 */ /* 0x000fce0000011400 */
.L_x_5671:
        /* <DEDUP_REMOVED lines=28> */
[----:B------:R-:W-:Y:S01]  /*6430*/  LDGSTS.E.BYPASS.LTC128B.128 [R207+0x10000], desc[UR14][R6.64+0x100] ;  /* 0x1000010006cf7fae */ /* 0x000fe2000b901d4e */
[--C-:B------:R-:W-:Y:S02]  /*6440*/  IMAD.X R5, R13, 0x1, R0.reuse, P1 ;  /* 0x000000010d057824 */ /* 0x100fe400008e0600 */
[----:B------:R-:W-:Y:S01]  /*6450*/  IMAD.X R29, R15, 0x1, R0, P0 ;  /* 0x000000010f1d7824 */ /* 0x000fe200000e0600 */
[----:B------:R-:W-:Y:S04]  /*6460*/  LDGSTS.E.BYPASS.LTC128B.128 [R207+0xc800], desc[UR14][R10.64] ;  /* 0x0c8000000acf7fae */ /* 0x000fe8000b901d4e */
[----:B------:R-:W-:Y:S04]  /*6470*/  LDGSTS.E.BYPASS.LTC128B.128 [R207+0xe800], desc[UR14][R8.64+0x80] ;  /* 0x0e80008008cf7fae */ /* 0x000fe8000b901d4e */
[----:B------:R1:W-:Y:S04]  /*6480*/  LDGSTS.E.BYPASS.LTC128B.128 [R207+0x10800], desc[UR14][R8.64+0x100] ;  /* 0x1080010008cf7fae */ /* 0x0003e8000b901d4e */
[----:B------:R-:W-:Y:S04]  /*6490*/  LDGSTS.E.BYPASS.LTC128B.128 [R207+0xd000], desc[UR14][R12.64] ;  /* 0x0d0000000ccf7fae */ /* 0x000fe8000b901d4e */
[----:B------:R-:W-:Y:S04]  /*64a0*/  LDGSTS.E.BYPASS.LTC128B.128 [R207+0xf000], desc[UR14][R14.64+0x80] ;  /* 0x0f0000800ecf7fae */ /* 0x000fe8000b901d4e */
[----:B------:R2:W-:Y:S04]  /*64b0*/  LDGSTS.E.BYPASS.LTC128B.128 [R207+0x11000], desc[UR14][R14.64+0x100] ;  /* 0x110001000ecf7fae */ /* 0x0005e8000b901d4e */
[----:B------:R3:W-:Y:S04]  /*64c0*/  LDGSTS.E.BYPASS.LTC128B.128 [R207+0xd800], desc[UR14][R4.64] ;  /* 0x0d80000004cf7fae */ /* 0x0007e8000b901d4e */
[----:B------:R-:W-:Y:S04]  /*64d0*/  LDGSTS.E.BYPASS.LTC128B.128 [R207+0xf800], desc[UR14][R28.64+0x80] ;  /* 0x0f8000801ccf7fae */ /* 0x000fe8000b901d4e */
[----:B------:R4:W-:Y:S04]  /*64e0*/  LDGSTS.E.BYPASS.LTC128B.128 [R207+0x11800], desc[UR14][R28.64+0x100] ;  /* 0x118001001ccf7fae */ /* 0x0009e8000b901d4e */
[----:B------:R-:W-:Y:S04]  /*64f0*/  LDSM.16.M88.4 R172, [R202] ;  /* 0x00000000caac783b */ /* 0x000fe80000000200 */
[----:B------:R-:W3:Y:S04]  /*6500*/  LDSM.16.M88.4 R16, [R201+0x6000] ;  /* 0x00600000c910783b */ /* 0x000ee80000000200 */
[----:B------:R-:W-:Y:S04]  /*6510*/  LDSM.16.M88.4 R24, [R200] ;  /* 0x00000000c818783b */ /* 0x000fe80000000200 */
[----:B-1----:R-:W-:Y:S04]  /*6520*/  LDSM.16.M88.4 R8, [R199] ;  /* 0x00000000c708783b */ /* 0x002fe80000000200 */
[----:B------:R-:W4:Y:S04]  /*6530*/  LDSM.16.M88.4 R140, [R201+0x6800] ;  /* 0x00680000c98c783b */ /* 0x000f280000000200 */
[----:B------:R-:W1:Y:S04]  /*6540*/  LDSM.16.M88.4 R152, [R201+0x7000] ;  /* 0x00700000c998783b */ /* 0x000e680000000200 */
[----:B------:R-:W5:Y:S04]  /*6550*/  LDSM.16.M88.4 R20, [R201+0x7800] ;  /* 0x00780000c914783b */ /* 0x000f680000000200 */
[----:B------:R-:W-:Y:S04]  /*6560*/  LDSM.16.M88.4 R160, [R198] ;  /* 0x00000000c6a0783b */ /* 0x000fe80000000200 */
[----:B--2---:R-:W2:Y:S04]  /*6570*/  LDSM.16.M88.4 R12, [R195+0x6000] ;  /* 0x00600000c30c783b */ /* 0x004ea80000000200 */
[----:B------:R-:W2:Y:S04]  /*6580*/  LDSM.16.M88.4 R148, [R191] ;  /* 0x00000000bf94783b */ /* 0x000ea80000000200 */
[----:B------:R-:W2:Y:S01]  /*6590*/  LDSM.16.M88.4 R136, [R190] ;  /* 0x00000000be88783b */ /* 0x000ea20000000200 */
[C---:B---3--:R-:W-:Y:S03]  /*65a0*/  HMMA.16816.F32.BF16 R4, R172.reuse, R16, RZ ;  /* 0x00000010ac04723c */ /* 0x048fe600000418ff */
[----:B------:R-:W3:Y:S04]  /*65b0*/  LDSM.16.M88.4 R32, [R189] ;  /* 0x00000000bd20783b */ /* 0x000ee80000000200 */
[----:B------:R-:W-:Y:S01]  /*65c0*/  LDSM.16.M88.4 R168, [R188] ;  /* 0x00000000bca8783b */ /* 0x000fe20000000200 */
[C---:B------:R-:W-:Y:S03]  /*65d0*/  HMMA.16816.F32.BF16 R16, R172.reuse, R18, RZ ;  /* 0x00000012ac10723c */ /* 0x040fe600000418ff */
[----:B------:R-:W-:Y:S03]  /*65e0*/  LDSM.16.M88.4 R144, [R195+0x6800] ;  /* 0x00680000c390783b */ /* 0x000fe60000000200 */
[C---:B----4-:R-:W-:Y:S01]  /*65f0*/  HMMA.16816.F32.BF16 R28, R172.reuse, R140, RZ ;  /* 0x0000008cac1c723c */ /* 0x050fe200000418ff */
[----:B------:R-:W-:Y:S04]  /*6600*/  LDSM.16.M88.4 R224, [R195+0x7800] ;  /* 0x00780000c3e0783b */ /* 0x000fe80000000200 */
[----:B------:R-:W-:Y:S01]  /*6610*/  LDSM.16.M88.4 R164, [R188+0x1800] ;  /* 0x00180000bca4783b */ /* 0x000fe20000000200 */
[----:B-1----:R-:W-:Y:S03]  /*6620*/  HMMA.16816.F32.BF16 R156, R172, R152, RZ ;  /* 0x00000098ac9c723c */ /* 0x002fe600000418ff */
[----:B------:R-:W-:Y:S03]  /*6630*/  LDSM.16.M88.4 R228, [R198+0x2000] ;  /* 0x00200000c6e4783b */ /* 0x000fe60000000200 */
[C---:B------:R-:W-:Y:S01]  /*6640*/  HMMA.16816.F32.BF16 R4, R24.reuse, R8, R4 ;  /* 0x000000081804723c */ /* 0x040fe20000041804 */
[----:B------:R-:W-:Y:S04]  /*6650*/  LDSM.16.M88.4 R236, [R201+0xa800] ;  /* 0x00a80000c9ec783b */ /* 0x000fe80000000200 */
[----:B------:R-:W-:Y:S01]  /*6660*/  LDSM.16.M88.4 R232, [R195+0xa000] ;  /* 0x00a00000c3e8783b */ /* 0x000fe20000000200 */
[----:B------:R-:W-:Y:S03]  /*6670*/  HMMA.16816.F32.BF16 R16, R24, R10, R16 ;  /* 0x0000000a1810723c */ /* 0x000fe60000041810 */
[----:B------:R-:W1:Y:S03]  /*6680*/  LDSM.16.M88.4 R8, [R197] ;  /* 0x00000000c508783b */ /* 0x000e660000000200 */
[C---:B------:R-:W-:Y:S01]  /*6690*/  HMMA.16816.F32.BF16 R140, R172.reuse, R142, RZ ;  /* 0x0000008eac8c723c */ /* 0x040fe200000418ff */
[----:B------:R-:W0:Y:S05]  /*66a0*/  LDGDEPBAR ;  /* 0x00000000000079af */ /* 0x000e2a0000000000 */
[C---:B------:R-:W-:Y:S06]  /*66b0*/  HMMA.16816.F32.BF16 R152, R172.reuse, R154, RZ ;  /* 0x0000009aac98723c */ /* 0x040fec00000418ff */
[C---:B-----5:R-:W-:Y:S06]  /*66c0*/  HMMA.16816.F32.BF16 R176, R172.reuse, R20, RZ ;  /* 0x00000014acb0723c */ /* 0x060fec00000418ff */
[----:B------:R-:W-:Y:S01]  /*66d0*/  HMMA.16816.F32.BF16 R172, R172, R22, RZ ;  /* 0x00000016acac723c */ /* 0x000fe200000418ff */
[----:B------:R-:W4:Y:S05]  /*66e0*/  LDSM.16.M88.4 R20, [R195+0x7000] ;  /* 0x00700000c314783b */ /* 0x000f2a0000000200 */
[C---:B--2---:R-:W-:Y:S06]  /*66f0*/  HMMA.16816.F32.BF16 R4, R160.reuse, R12, R4 ;  /* 0x0000000ca004723c */ /* 0x044fec0000041804 */
[----:B------:R-:W-:Y:S01]  /*6700*/  HMMA.16816.F32.BF16 R16, R160, R14, R16 ;  /* 0x0000000ea010723c */ /* 0x000fe20000041810 */
[----:B------:R-:W-:Y:S05]  /*6710*/  LDSM.16.M88.4 R12, [R202+0x2000] ;  /* 0x00200000ca0c783b */ /* 0x000fea0000000200 */
[C---:B------:R-:W-:Y:S06]  /*6720*/  HMMA.16816.F32.BF16 R28, R24.reuse, R148, R28 ;  /* 0x00000094181c723c */ /* 0x040fec000004181c */
[C---:B------:R-:W-:Y:S01]  /*6730*/  HMMA.16816.F32.BF16 R140, R24.reuse, R150, R140 ;  /* 0x00000096188c723c */ /* 0x040fe2000004188c */
[----:B------:R-:W-:Y:S05]  /*6740*/  LDSM.16.M88.4 R148, [R187] ;  /* 0x00000000bb94783b */ /* 0x000fea0000000200 */
[C---:B------:R-:W-:Y:S06]  /*6750*/  HMMA.16816.F32.BF16 R156, R24.reuse, R136, R156 ;  /* 0x00000088189c723c */ /* 0x040fec000004189c */
[C---:B------:R-:W-:Y:S01]  /*6760*/  HMMA.16816.F32.BF16 R152, R24.reuse, R138, R152 ;  /* 0x0000008a1898723c */ /* 0x040fe20000041898 */
[----:B------:R-:W2:Y:S05]  /*6770*/  LDSM.16.M88.4 R136, [R201+0x8000] ;  /* 0x00800000c988783b */ /* 0x000eaa0000000200 */
[C---:B---3--:R-:W-:Y:S06]  /*6780*/  HMMA.16816.F32.BF16 R176, R24.reuse, R32, R176 ;  /* 0x0000002018b0723c */ /* 0x048fec00000418b0 */
[----:B------:R-:W-:Y:S01]  /*6790*/  HMMA.16816.F32.BF16 R172, R24, R34, R172 ;  /* 0x0000002218ac723c */ /* 0x000fe200000418ac */
[----:B------:R-:W3:Y:S04]  /*67a0*/  LDSM.16.M88.4 R32, [R188+0x800] ;  /* 0x00080000bc20783b */ /* 0x000ee80000000200 */
[----:B------:R-:W5:Y:S01]  /*67b0*/  LDSM.16.M88.4 R24, [R188+0x1000] ;  /* 0x00100000bc18783b */ /* 0x000f620000000200 */
[C---:B-1----:R-:W-:Y:S06]  /*67c0*/  HMMA.16816.F32.BF16 R4, R8.reuse, R168, R4 ;  /* 0x000000a80804723c */ /* 0x042fec0000041804 */
[----:B------:R-:W-:Y:S01]  /*67d0*/  HMMA.16816.F32.BF16 R16, R8, R170, R16 ;  /* 0x000000aa0810723c */ /* 0x000fe20000041810 */
[----:B------:R-:W-:Y:S05]  /*67e0*/  LDSM.16.M88.4 R168, [R197+0x2000] ;  /* 0x00200000c5a8783b */ /* 0x000fea0000000200 */
[C---:B------:R-:W-:Y:S06]  /*67f0*/  HMMA.16816.F32.BF16 R28, R160.reuse, R144, R28 ;  /* 0x00000090a01c723c */ /* 0x040fec000004181c */
[C---:B------:R-:W-:Y:S01]  /*6800*/  HMMA.16816.F32.BF16 R140, R160.reuse, R146, R140 ;  /* 0x00000092a08c723c */ /* 0x040fe2000004188c */
[----:B------:R-:W-:Y:S05]  /*6810*/  LDSM.16.M88.4 R144, [R201+0x8800] ;  /* 0x00880000c990783b */ /* 0x000fea0000000200 */
[C---:B----4-:R-:W-:Y:S06]  /*6820*/  HMMA.16816.F32.BF16 R156, R160.reuse, R20, R156 ;  /* 0x00000014a09c723c */ /* 0x050fec000004189c */
[----:B------:R-:W-:Y:S01]  /*6830*/  HMMA.16816.F32.BF16 R152, R160, R22, R152 ;  /* 0x00000016a098723c */ /* 0x000fe20000041898 */
[----:B------:R-:W1:Y:S05]  /*6840*/  LDSM.16.M88.4 R20, [R200+0x2000] ;  /* 0x00200000c814783b */ /* 0x000e6a0000000200 */
[C---:B--2---:R-:W-:Y:S06]  /*6850*/  HMMA.16816.F32.BF16 R4, R12.reuse, R136, R4 ;  /* 0x000000880c04723c */ /* 0x044fec0000041804 */
[----:B------:R-:W-:Y:S01]  /*6860*/  HMMA.16816.F32.BF16 R16, R12, R138, R16 ;  /* 0x0000008a0c10723c */ /* 0x000fe20000041810 */
[----:B------:R-:W-:Y:S05]  /*6870*/  LDSM.16.M88.4 R136, [R184] ;  /* 0x00000000b888783b */ /* 0x000fea0000000200 */
[C---:B------:R-:W-:Y:S06]  /*6880*/  HMMA.16816.F32.BF16 R176, R160.reuse, R224, R176 ;  /* 0x000000e0a0b0723c */ /* 0x040fec00000418b0 */
[----:B------:R-:W-:Y:S01]  /*6890*/  HMMA.16816.F32.BF16 R172, R160, R226, R172 ;  /* 0x000000e2a0ac723c */ /* 0x000fe200000418ac */
[----:B------:R-:W2:Y:S04]  /*68a0*/  LDSM.16.M88.4 R160, [R195+0x8000] ;  /* 0x00800000c3a0783b */ /* 0x000ea80000000200 */
[----:B------:R-:W-:Y:S01]  /*68b0*/  LDSM.16.M88.4 R224, [R195+0x9800] ;  /* 0x00980000c3e0783b */ /* 0x000fe20000000200 */
[C---:B---3--:R-:W-:Y:S06]  /*68c0*/  HMMA.16816.F32.BF16 R28, R8.reuse, R32, R28 ;  /* 0x00000020081c723c */ /* 0x048fec000004181c */
[C---:B------:R-:W-:Y:S01]  /*68d0*/  HMMA.16816.F32.BF16 R140, R8.reuse, R34, R140 ;  /* 0x00000022088c723c */ /* 0x040fe2000004188c */
[----:B------:R-:W3:Y:S05]  /*68e0*/  LDSM.16.M88.4 R32, [R201+0x9000] ;  /* 0x00900000c920783b */ /* 0x000eea0000000200 */
[C---:B-----5:R-:W-:Y:S06]  /*68f0*/  HMMA.16816.F32.BF16 R156, R8.reuse, R24, R156 ;  /* 0x00000018089c723c */ /* 0x060fec000004189c */
[----:B------:R-:W-:Y:S01]  /*6900*/  HMMA.16816.F32.BF16 R152, R8, R26, R152 ;  /* 0x0000001a0898723c */ /* 0x000fe20000041898 */
[----:B------:R-:W4:Y:S05]  /*6910*/  LDSM.16.M88.4 R24, [R201+0x9800] ;  /* 0x00980000c918783b */ /* 0x000f2a0000000200 */
[C---:B-1----:R-:W-:Y:S06]  /*6920*/  HMMA.16816.F32.BF16 R4, R20.reuse, R148, R4 ;  /* 0x000000941404723c */ /* 0x042fec0000041804 */
[----:B------:R-:W-:Y:S01]  /*6930*/  HMMA.16816.F32.BF16 R16, R20, R150, R16 ;  /* 0x000000961410723c */ /* 0x000fe20000041810 */
[----:B------:R-:W-:Y:S05]  /*6940*/  LDSM.16.M88.4 R148, [R202+0x4000] ;  /* 0x00400000ca94783b */ /* 0x000fea0000000200 */
[C---:B------:R-:W-:Y:S06]  /*6950*/  HMMA.16816.F32.BF16 R176, R8.reuse, R164, R176 ;  /* 0x000000a408b0723c */ /* 0x040fec00000418b0 */
[----:B------:R-:W-:Y:S01]  /*6960*/  HMMA.16816.F32.BF16 R172, R8, R166, R172 ;  /* 0x000000a608ac723c */ /* 0x000fe200000418ac */
[----:B------:R-:W1:Y:S04]  /*6970*/  LDSM.16.M88.4 R164, [R186] ;  /* 0x00000000baa4783b */ /* 0x000e680000000200 */
[----:B------:R-:W-:Y:S01]  /*6980*/  LDSM.16.M88.4 R8, [R185] ;  /* 0x00000000b908783b */ /* 0x000fe20000000200 */
[C---:B------:R-:W-:Y:S06]  /*6990*/  HMMA.16816.F32.BF16 R28, R12.reuse, R144, R28 ;  /* 0x000000900c1c723c */ /* 0x040fec000004181c */
[----:B------:R-:W-:Y:S01]  /*69a0*/  HMMA.16816.F32.BF16 R140, R12, R146, R140 ;  /* 0x000000920c8c723c */ /* 0x000fe2000004188c */
[----:B------:R-:W5:Y:S05]  /*69b0*/  LDSM.16.M88.4 R144, [R188+0x2000] ;  /* 0x00200000bc90783b */ /* 0x000f6a0000000200 */
[C---:B--2---:R-:W-:Y:S06]  /*69c0*/  HMMA.16816.F32.BF16 R4, R228.reuse, R160, R4 ;  /* 0x000000a0e404723c */ /* 0x044fec0000041804 */
[----:B------:R-:W-:Y:S01]  /*69d0*/  HMMA.16816.F32.BF16 R16, R228, R162, R16 ;  /* 0x000000a2e410723c */ /* 0x000fe20000041810 */
        /* <DEDUP_REMOVED lines=9> */
[----:B------:R-:W-:Y:S01]  /*6a70*/  HMMA.16816.F32.BF16 R140, R20, R166, R140 ;  /* 0x000000a6148c723c */ /* 0x000fe2000004188c */
[----:B------:R-:W-:Y:S05]  /*6a80*/  LDSM.16.M88.4 R164, [R188+0x3000] ;  /* 0x00300000bca4783b */ /* 0x000fea0000000200 */
[C---:B-----5:R-:W-:Y:S06]  /*6a90*/  HMMA.16816.F32.BF16 R4, R168.reuse, R144, R4 ;  /* 0x00000090a804723c */ /* 0x060fec0000041804 */
[----:B------:R-:W-:Y:S01]  /*6aa0*/  HMMA.16816.F32.BF16 R16, R168, R146, R16 ;  /* 0x00000092a810723c */ /* 0x000fe20000041810 */
[----:B------:R-:W-:Y:S05]  /*6ab0*/  LDSM.16.M88.4 R144, [R201+0xb000] ;  /* 0x00b00000c990783b */ /* 0x000fea0000000200 */
[C---:B------:R-:W-:Y:S06]  /*6ac0*/  HMMA.16816.F32.BF16 R156, R20.reuse, R8, R156 ;  /* 0x00000008149c723c */ /* 0x040fec000004189c */
[C---:B------:R-:W-:Y:S01]  /*6ad0*/  HMMA.16816.F32.BF16 R152, R20.reuse, R10, R152 ;  /* 0x0000000a1498723c */ /* 0x040fe20000041898 */
[----:B------:R-:W1:Y:S05]  /*6ae0*/  LDSM.16.M88.4 R8, [R188+0x2800] ;  /* 0x00280000bc08783b */ /* 0x000e6a0000000200 */
[C---:B------:R-:W-:Y:S06]  /*6af0*/  HMMA.16816.F32.BF16 R176, R20.reuse, R136, R176 ;  /* 0x0000008814b0723c */ /* 0x040fec00000418b0 */
[----:B------:R-:W-:Y:S01]  /*6b00*/  HMMA.16816.F32.BF16 R172, R20, R138, R172 ;  /* 0x0000008a14ac723c */ /* 0x000fe200000418ac */
[----:B------:R-:W-:Y:S04]  /*6b10*/  LDSM.16.M88.4 R136, [R200+0x4000] ;  /* 0x00400000c888783b */ /* 0x000fe80000000200 */
[----:B------:R-:W5:Y:S01]  /*6b20*/  LDSM.16.M88.4 R20, [R183] ;  /* 0x00000000b714783b */ /* 0x000f620000000200 */
[C---:B--2---:R-:W-:Y:S06]  /*6b30*/  HMMA.16816.F32.BF16 R28, R228.reuse, R32, R28 ;  /* 0x00000020e41c723c */ /* 0x044fec000004181c */
[----:B------:R-:W-:Y:S01]  /*6b40*/  HMMA.16816.F32.BF16 R140, R228, R34, R140 ;  /* 0x00000022e48c723c */ /* 0x000fe2000004188c */
[----:B------:R-:W-:Y:S05]  /*6b50*/  LDSM.16.M88.4 R32, [R182] ;  /* 0x00000000b620783b */ /* 0x000fea0000000200 */
[C---:B---3--:R-:W-:Y:S06]  /*6b60*/  HMMA.16816.F32.BF16 R4, R148.reuse, R12, R4 ;  /* 0x0000000c9404723c */ /* 0x048fec0000041804 */
[----:B------:R-:W-:Y:S01]  /*6b70*/  HMMA.16816.F32.BF16 R16, R148, R14, R16 ;  /* 0x0000000e9410723c */ /* 0x000fe20000041810 */
[----:B------:R-:W-:Y:S05]  /*6b80*/  LDSM.16.M88.4 R12, [R197+0x4000] ;  /* 0x00400000c50c783b */ /* 0x000fea0000000200 */
[C---:B----4-:R-:W-:Y:S06]  /*6b90*/  HMMA.16816.F32.BF16 R156, R228.reuse, R24, R156 ;  /* 0x00000018e49c723c */ /* 0x050fec000004189c */
[----:B------:R-:W-:Y:S01]  /*6ba0*/  HMMA.16816.F32.BF16 R152, R228, R26, R152 ;  /* 0x0000001ae498723c */ /* 0x000fe20000041898 */
[----:B------:R-:W2:Y:S05]  /*6bb0*/  LDSM.16.M88.4 R24, [R198+0x4000] ;  /* 0x00400000c618783b */ /* 0x000eaa0000000200 */
[----:B-1----:R-:W-:Y:S06]  /*6bc0*/  HMMA.16816.F32.BF16 R28, R168, R8, R28 ;  /* 0x00000008a81c723c */ /* 0x002fec000004181c */
[----:B-----5:R-:W-:Y:S06]  /*6bd0*/  HMMA.16816.F32.BF16 R4, R136, R20, R4 ;  /* 0x000000148804723c */ /* 0x020fec0000041804 */
[----:B------:R-:W-:Y:S01]  /*6be0*/  HMMA.16816.F32.BF16 R140, R168, R10, R140 ;  /* 0x0000000aa88c723c */ /* 0x000fe2000004188c */
[----:B------:R-:W1:Y:S05]  /*6bf0*/  LDSM.16.M88.4 R8, [R188+0x4000] ;  /* 0x00400000bc08783b */ /* 0x000e6a0000000200 */
[----:B------:R-:W-:Y:S01]  /*6c00*/  HMMA.16816.F32.BF16 R16, R136, R22, R16 ;  /* 0x000000168810723c */ /* 0x000fe20000041810 */
[----:B------:R-:W-:Y:S05]  /*6c10*/  LDSM.16.M88.4 R20, [R195+0xa800] ;  /* 0x00a80000c314783b */ /* 0x000fea0000000200 */
[----:B------:R-:W-:Y:S06]  /*6c20*/  HMMA.16816.F32.BF16 R156, R168, R164, R156 ;  /* 0x000000a4a89c723c */ /* 0x000fec000004189c */
[----:B------:R-:W-:Y:S06]  /*6c30*/  HMMA.16816.F32.BF16 R28, R148, R236, R28 ;  /* 0x000000ec941c723c */ /* 0x000fec000004181c */
[----:B--2---:R-:W-:Y:S06]  /*6c40*/  HMMA.16816.F32.BF16 R4, R24, R232, R4 ;  /* 0x000000e81804723c */ /* 0x004fec0000041804 */
[----:B------:R-:W-:Y:S06]  /*6c50*/  HMMA.16816.F32.BF16 R140, R148, R238, R140 ;  /* 0x000000ee948c723c */ /* 0x000fec000004188c */
[----:B------:R-:W-:Y:S01]  /*6c60*/  HMMA.16816.F32.BF16 R152, R168, R166, R152 ;  /* 0x000000a6a898723c */ /* 0x000fe20000041898 */
[----:B------:R-:W2:Y:S05]  /*6c70*/  LDSM.16.M88.4 R164, [R181] ;  /* 0x00000000b5a4783b */ /* 0x000eaa0000000200 */
[----:B------:R-:W-:Y:S06]  /*6c80*/  HMMA.16816.F32.BF16 R16, R24, R234, R16 ;  /* 0x000000ea1810723c */ /* 0x000fec0000041810 */
[----:B------:R-:W-:Y:S06]  /*6c90*/  HMMA.16816.F32.BF16 R176, R228, R224, R176 ;  /* 0x000000e0e4b0723c */ /* 0x000fec00000418b0 */
[----:B------:R-:W-:Y:S06]  /*6ca0*/  HMMA.16816.F32.BF16 R156, R148, R144, R156 ;  /* 0x00000090949c723c */ /* 0x000fec000004189c */
[----:B------:R-:W-:Y:S06]  /*6cb0*/  HMMA.16816.F32.BF16 R172, R228, R226, R172 ;  /* 0x000000e2e4ac723c */ /* 0x000fec00000418ac */
[----:B------:R-:W-:Y:S06]  /*6cc0*/  HMMA.16816.F32.BF16 R28, R136, R32, R28 ;  /* 0x00000020881c723c */ /* 0x000fec000004181c */
[----:B-1----:R-:W-:Y:S06]  /*6cd0*/  HMMA.16816.F32.BF16 R4, R12, R8, R4 ;  /* 0x000000080c04723c */ /* 0x002fec0000041804 */
[----:B------:R-:W-:Y:S01]  /*6ce0*/  HMMA.16816.F32.BF16 R140, R136, R34, R140 ;  /* 0x00000022888c723c */ /* 0x000fe2000004188c */
[----:B------:R-:W1:Y:S05]  /*6cf0*/  LDSM.16.M88.4 R32, [R201+0xb800] ;  /* 0x00b80000c920783b */ /* 0x000e6a0000000200 */
[----:B------:R-:W-:Y:S01]  /*6d00*/  HMMA.16816.F32.BF16 R16, R12, R10, R16 ;  /* 0x0000000a0c10723c */ /* 0x000fe20000041810 */
[----:B------:R-:W3:Y:S05]  /*6d10*/  LDSM.16.M88.4 R8, [R195+0xb000] ;  /* 0x00b00000c308783b */ /* 0x000eea0000000200 */
[----:B------:R-:W-:Y:S01]  /*6d20*/  HMMA.16816.F32.BF16 R224, R168, R160, R176 ;  /* 0x000000a0a8e0723c */ /* 0x000fe200000418b0 */
[----:B------:R-:W-:Y:S05]  /*6d30*/  LDSM.16.M88.4 R176, [R188+0x4800] ;  /* 0x00480000bcb0783b */ /* 0x000fea0000000200 */
[----:B--2---:R-:W-:Y:S01]  /*6d40*/  HMMA.16816.F32.BF16 R156, R136, R164, R156 ;  /* 0x000000a4889c723c */ /* 0x004fe2000004189c */
[----:B------:R-:W-:Y:S01]  /*6d50*/  FMUL.FTZ R0, R4, UR5 ;  /* 0x0000000504007c20 */ /* 0x000fe20008410000 */
[----:B------:R-:W-:Y:S01]  /*6d60*/  FMUL.FTZ R144, R5, UR5 ;  /* 0x0000000505907c20 */ /* 0x000fe20008410000 */
[----:B------:R-:W-:Y:S01]  /*6d70*/  FMUL.FTZ R145, R6, UR5 ;  /* 0x0000000506917c20 */ /* 0x000fe20008410000 */
[----:B------:R-:W-:-:S02]  /*6d80*/  FMUL.FTZ R160, R7, UR5 ;  /* 0x0000000507a07c20 */ /* 0x000fc40008410000 */
[----:B------:R-:W-:Y:S01]  /*6d90*/  HMMA.16816.F32.BF16 R172, R168, R162, R172 ;  /* 0x000000a2a8ac723c */ /* 0x000fe200000418ac */
[----:B------:R-:W2:Y:S01]  /*6da0*/  LDSM.16.M88.4 R4, [R180] ;  /* 0x00000000b404783b */ /* 0x000ea20000000200 */
[----:B------:R-:W4:Y:S04]  /*6db0*/  MUFU.TANH R0, R0 ;  /* 0x0000000000007308 */ /* 0x000f280000002400 */
[----:B------:R-:W-:Y:S01]  /*6dc0*/  HMMA.16816.F32.BF16 R152, R148, R146, R152 ;  /* 0x000000929498723c */ /* 0x000fe20000041898 */
[----:B------:R-:W-:-:S03]  /*6dd0*/  FMUL.FTZ R16, R16, UR5 ;  /* 0x0000000510107c20 */ /* 0x000fc60008410000 */
[----:B------:R-:W5:Y:S02]  /*6de0*/  MUFU.TANH R145, R145 ;  /* 0x0000009100917308 */ /* 0x000f640000002400 */
[----:B------:R-:W-:Y:S01]  /*6df0*/  HMMA.16816.F32.BF16 R28, R24, R20, R28 ;  /* 0x00000014181c723c */ /* 0x000fe2000004181c */
[----:B------:R-:W-:-:S05]  /*6e00*/  FMUL.FTZ R146, R17, UR5 ;  /* 0x0000000511927c20 */ /* 0x000fca0008410000 */
[----:B-1----:R-:W-:Y:S01]  /*6e10*/  HMMA.16816.F32.BF16 R224, R148, R32, R224 ;  /* 0x0000002094e0723c */ /* 0x002fe200000418e0 */
[----:B------:R1:W-:Y:S05]  /*6e20*/  MUFU.TANH R161, R16 ;  /* 0x0000001000a17308 */ /* 0x0003ea0000002400 */
[----:B---3--:R-:W-:Y:S01]  /*6e30*/  HMMA.16816.F32.BF16 R156, R24, R8, R156 ;  /* 0x00000008189c723c */ /* 0x008fe2000004189c */
[----:B------:R-:W-:Y:S02]  /*6e40*/  FMUL.FTZ R32, R18, UR5 ;  /* 0x0000000512207c20 */ /* 0x000fe40008410000 */
[----:B------:R-:W3:Y:S03]  /*6e50*/  MUFU.TANH R144, R144 ;  /* 0x0000009000907308 */ /* 0x000ee60000002400 */
[----:B------:R-:W-:Y:S01]  /*6e60*/  HMMA.16816.F32.BF16 R172, R148, R34, R172 ;  /* 0x0000002294ac723c */ /* 0x000fe200000418ac */
[----:B------:R-:W-:-:S04]  /*6e70*/  FMUL.FTZ R8, R19, UR5 ;  /* 0x0000000513087c20 */ /* 0x000fc80008410000 */
[----:B------:R-:W3:Y:S01]  /*6e80*/  MUFU.TANH R160, R160 ;  /* 0x000000a000a07308 */ /* 0x000ee20000002400 */
[----:B-1----:R-:W1:Y:S01]  /*6e90*/  LDSM.16.M88.4 R16, [R195+0xb800] ;  /* 0x00b80000c310783b */ /* 0x002e620000000200 */
[----:B------:R-:W-:Y:S06]  /*6ea0*/  HMMA.16816.F32.BF16 R152, R136, R166, R152 ;  /* 0x000000a68898723c */ /* 0x000fec0000041898 */
[----:B------:R-:W-:Y:S01]  /*6eb0*/  HMMA.16816.F32.BF16 R140, R24, R22, R140 ;  /* 0x00000016188c723c */ /* 0x000fe2000004188c */
[----:B------:R-:W4:Y:S01]  /*6ec0*/  LDSM.16.M88.4 R20, [R188+0x5000] ;  /* 0x00500000bc14783b */ /* 0x000f220000000200 */
[----:B------:R-:W3:Y:S04]  /*6ed0*/  MUFU.TANH R8, R8 ;  /* 0x0000000800087308 */ /* 0x000ee80000002400 */
[C---:B--2---:R-:W-:Y:S04]  /*6ee0*/  HMMA.16816.F32.BF16 R224, R136.reuse, R4, R224 ;  /* 0x0000000488e0723c */ /* 0x044fe800000418e0 */
[----:B------:R-:W2:Y:S02]  /*6ef0*/  MUFU.TANH R32, R32 ;  /* 0x0000002000207308 */ /* 0x000ea40000002400 */
[----:B------:R-:W-:Y:S01]  /*6f00*/  HMMA.16816.F32.BF16 R172, R136, R6, R172 ;  /* 0x0000000688ac723c */ /* 0x000fe200000418ac */
[----:B------:R-:W5:Y:S01]  /*6f10*/  LDSM.16.M88.4 R4, [R188+0x5800] ;  /* 0x00580000bc04783b */ /* 0x000f620000000200 */
[----:B------:R-:W-:-:S04]  /*6f20*/  DEPBAR.LE SB0, 0x0 ;  /* 0x000080000000791a */ /* 0x000fc80000000000 */
[----:B------:R-:W-:Y:S01]  /*6f30*/  HMMA.16816.F32.BF16 R152, R24, R10, R152 ;  /* 0x0000000a1898723c */ /* 0x000fe20000041898 */
[----:B------:R-:W2:Y:S05]  /*6f40*/  MUFU.TANH R146, R146 ;  /* 0x0000009200927308 */ /* 0x000eaa0000002400 */
[----:B------:R-:W-:Y:S01]  /*6f50*/  HMMA.16816.F32.BF16 R28, R12, R176, R28 ;  /* 0x000000b00c1c723c */ /* 0x000fe2000004181c */
[----:B------:R-:W-:-:S04]  /*6f60*/  IMAD R10, R206, 0x40, R215 ;  /* 0x00000040ce0a7824 */ /* 0x000fc800078e02d7 */
[C---:B------:R-:W-:Y:S01]  /*6f70*/  VIADD R11, R10.reuse, 0x1 ;  /* 0x000000010a0b7836 */ /* 0x040fe20000000000 */
[----:B------:R-:W-:Y:S01]  /*6f80*/  HMMA.16816.F32.BF16 R140, R12, R178, R140 ;  /* 0x000000b20c8c723c */ /* 0x000fe2000004188c */
[C---:B------:R-:W-:Y:S01]  /*6f90*/  ISETP.GE.AND P5, PT, R10.reuse, R212, PT ;  /* 0x000000d40a00720c */ /* 0x040fe20003fa6270 */
[C---:B------:R-:W-:Y:S01]  /*6fa0*/  VIADD R33, R10.reuse, 0x11 ;  /* 0x000000110a217836 */ /* 0x040fe20000000000 */
[C---:B------:R-:W-:Y:S02]  /*6fb0*/  ISETP.GE.AND P0, PT, R10.reuse, R210, PT ;  /* 0x000000d20a00720c */ /* 0x040fe40003f06270 */
[C---:B------:R-:W-:Y:S01]  /*6fc0*/  ISETP.GE.AND P4, PT, R11.reuse, R212, PT ;  /* 0x000000d40b00720c */ /* 0x040fe20003f86270 */
[----:B-1----:R-:W-:Y:S01]  /*6fd0*/  HMMA.16816.F32.BF16 R224, R24, R16, R224 ;  /* 0x0000001018e0723c */ /* 0x002fe200000418e0 */
[----:B------:R-:W-:Y:S02]  /*6fe0*/  ISETP.GE.AND P2, PT, R11, R210, PT ;  /* 0x000000d20b00720c */ /* 0x000fe40003f46270 */
[----:B------:R-:W-:-:S02]  /*6ff0*/  ISETP.LT.OR P5, PT, R10, R213, P5 ;  /* 0x000000d50a00720c */ /* 0x000fc40002fa1670 */
[C---:B------:R-:W-:Y:S01]  /*7000*/  ISETP.LT.OR P0, PT, R10.reuse, R211, P0 ;  /* 0x000000d30a00720c */ /* 0x040fe20000701670 */
[C---:B----4-:R-:W-:Y:S01]  /*7010*/  HMMA.16816.F32.BF16 R156, R12.reuse, R20, R156 ;  /* 0x000000140c9c723c */ /* 0x050fe2000004189c */
[----:B------:R-:W-:Y:S01]  /*7020*/  VIADD R16, R10, 0x8 ;  /* 0x000000080a107836 */ /* 0x000fe20000000000 */
[C---:B------:R-:W-:Y:S02]  /*7030*/  ISETP.LT.OR P4, PT, R11.reuse, R213, P4 ;  /* 0x000000d50b00720c */ /* 0x040fe40002781670 */
[----:B------:R-:W-:Y:S02]  /*7040*/  ISETP.LT.OR P2, PT, R11, R211, P2 ;  /* 0x000000d30b00720c */ /* 0x000fe40001741670 */
[----:B------:R-:W-:Y:S01]  /*7050*/  HMMA.16816.F32.BF16 R152, R12, R22, R152 ;  /* 0x000000160c98723c */ /* 0x000fe20000041898 */
[----:B------:R-:W-:Y:S01]  /*7060*/  FMUL.FTZ R9, R28, UR5 ;  /* 0x000000051c097c20 */ /* 0x000fe20008410000 */
[----:B------:R-:W-:Y:S01]  /*7070*/  FMUL.FTZ R28, R29, UR5 ;  /* 0x000000051d1c7c20 */ /* 0x000fe20008410000 */
[----:B------:R-:W-:Y:S01]  /*7080*/  FMUL.FTZ R29, R30, UR5 ;  /* 0x000000051e1d7c20 */ /* 0x000fe20008410000 */
[----:B------:R-:W-:Y:S01]  /*7090*/  FMUL.FTZ R30, R31, UR5 ;  /* 0x000000051f1e7c20 */ /* 0x000fe20008410000 */
[----:B------:R-:W-:Y:S01]  /*70a0*/  FSEL R11, R0, -INF , !P5 ;  /* 0xff800000000b7808 */ /* 0x000fe20006800000 */
[----:B------:R-:W-:Y:S01]  /*70b0*/  HMMA.16816.F32.BF16 R172, R24, R18, R172 ;  /* 0x0000001218ac723c */ /* 0x000fe200000418ac */
[----:B------:R-:W-:Y:S01]  /*70c0*/  VIADD R22, R10, 0x9 ;  /* 0x000000090a167836 */ /* 0x000fe20000000000 */
[----:B------:R-:W1:Y:S01]  /*70d0*/  MUFU.TANH R9, R9 ;  /* 0x0000000900097308 */ /* 0x000e620000002400 */
[----:B------:R-:W-:Y:S01]  /*70e0*/  FMUL.FTZ R141, R141, UR5 ;  /* 0x000000058d8d7c20 */ /* 0x000fe20008410000 */
[----:B------:R-:W-:Y:S01]  /*70f0*/  FMUL.FTZ R31, R143, UR5 ;  /* 0x000000058f1f7c20 */ /* 0x000fe20008410000 */
[C---:B------:R-:W-:Y:S01]  /*7100*/  ISETP.GE.AND P6, PT, R16.reuse, R212, PT ;  /* 0x000000d41000720c */ /* 0x040fe20003fc6270 */
[C---:B-----5:R-:W-:Y:S01]  /*7110*/  HMMA.16816.F32.BF16 R224, R12.reuse, R4, R224 ;  /* 0x000000040ce0723c */ /* 0x060fe200000418e0 */
[-C--:B------:R-:W-:Y:S01]  /*7120*/  ISETP.GE.AND P1, PT, R16, R210.reuse, PT ;  /* 0x000000d21000720c */ /* 0x080fe20003f26270 */
[----:B------:R-:W-:Y:S01]  /*7130*/  VIADD R23, R10, 0x10 ;  /* 0x000000100a177836 */ /* 0x000fe20000000000 */
[----:B------:R-:W-:Y:S01]  /*7140*/  FSEL R0, R145, -INF , !P0 ;  /* 0xff80000091007808 */ /* 0x000fe20004000000 */
[----:B------:R-:W4:Y:S01]  /*7150*/  MUFU.TANH R29, R29 ;  /* 0x0000001d001d7308 */ /* 0x000f220000002400 */
[----:B------:R-:W-:Y:S01]  /*7160*/  ISETP.GE.AND P0, PT, R22, R210, PT ;  /* 0x000000d21600720c */ /* 0x000fe20003f06270 */
[----:B------:R-:W-:Y:S01]  /*7170*/  FMUL.FTZ R151, R156, UR5 ;  /* 0x000000059c977c20 */ /* 0x000fe20008410000 */
[----:B------:R-:W-:Y:S01]  /*7180*/  ISETP.LT.OR P6, PT, R16, R213, P6 ;  /* 0x000000d51000720c */ /* 0x000fe200037c1670 */
[----:B------:R-:W-:Y:S01]  /*7190*/  FMUL.FTZ R150, R158, UR5 ;  /* 0x000000059e967c20 */ /* 0x000fe20008410000 */
[-C--:B------:R-:W-:Y:S01]  /*71a0*/  ISETP.LT.OR P1, PT, R16, R211.reuse, P1 ;  /* 0x000000d31000720c */ /* 0x080fe20000f21670 */
[----:B------:R-:W-:Y:S01]  /*71b0*/  FMUL.FTZ R20, R140, UR5 ;  /* 0x000000058c147c20 */ /* 0x000fe20008410000 */
[----:B---3--:R-:W-:Y:S01]  /*71c0*/  FSEL R17, R144, -INF , !P4 ;  /* 0xff80000090117808 */ /* 0x008fe20006000000 */
[----:B------:R-:W3:Y:S01]  /*71d0*/  MUFU.TANH R28, R28 ;  /* 0x0000001c001c7308 */ /* 0x000ee20000002400 */
[----:B------:R-:W-:Y:S01]  /*71e0*/  FSEL R16, R160, -INF , !P2 ;  /* 0xff800000a0107808 */ /* 0x000fe20005000000 */
[----:B------:R-:W-:Y:S01]  /*71f0*/  FMUL.FTZ R21, R142, UR5 ;  /* 0x000000058e157c20 */ /* 0x000fe20008410000 */
[----:B------:R-:W-:Y:S01]  /*7200*/  ISETP.LT.OR P0, PT, R22, R211, P0 ;  /* 0x000000d31600720c */ /* 0x000fe20000701670 */
[----:B------:R-:W-:Y:S01]  /*7210*/  FMUL.FTZ R147, R152, UR5 ;  /* 0x0000000598937c20 */ /* 0x000fe20008410000 */
[-C--:B------:R-:W-:Y:S01]  /*7220*/  ISETP.GE.AND P5, PT, R22, R212.reuse, PT ;  /* 0x000000d41600720c */ /* 0x080fe20003fa6270 */
[----:B------:R-:W-:Y:S01]  /*7230*/  HMMA.16816.F32.BF16 R172, R12, R6, R172 ;  /* 0x000000060cac723c */ /* 0x000fe200000418ac */
[C---:B------:R-:W-:Y:S01]  /*7240*/  ISETP.GE.AND P4, PT, R23.reuse, R212, PT ;  /* 0x000000d41700720c */ /* 0x040fe20003f86270 */
[----:B------:R-:W5:Y:S01]  /*7250*/  MUFU.TANH R30, R30 ;  /* 0x0000001e001e7308 */ /* 0x000f620000002400 */
[----:B------:R-:W-:Y:S01]  /*7260*/  ISETP.GE.AND P2, PT, R23, R210, PT ;  /* 0x000000d21700720c */ /* 0x000fe20003f46270 */
[----:B------:R-:W-:Y:S01]  /*7270*/  FMUL.FTZ R149, R157, UR5 ;  /* 0x000000059d957c20 */ /* 0x000fe20008410000 */
[----:B------:R-:W-:Y:S01]  /*7280*/  FSEL R4, R8, -INF , !P0 ;  /* 0xff80000008047808 */ /* 0x000fe20004000000 */
[----:B------:R-:W-:Y:S01]  /*7290*/  VIADD R8, R10, 0x19 ;  /* 0x000000190a087836 */ /* 0x000fe20000000000 */
[-C--:B------:R-:W-:Y:S01]  /*72a0*/  ISETP.LT.OR P5, PT, R22, R213.reuse, P5 ;  /* 0x000000d51600720c */ /* 0x080fe20002fa1670 */
[----:B------:R-:W-:Y:S01]  /*72b0*/  FMUL.FTZ R148, R159, UR5 ;  /* 0x000000059f947c20 */ /* 0x000fe20008410000 */
[C---:B------:R-:W-:Y:S01]  /*72c0*/  ISETP.LT.OR P4, PT, R23.reuse, R213, P4 ;  /* 0x000000d51700720c */ /* 0x040fe20002781670 */
[----:B------:R-:W5:Y:S01]  /*72d0*/  MUFU.TANH R141, R141 ;  /* 0x0000008d008d7308 */ /* 0x000f620000002400 */
[----:B------:R-:W-:Y:S01]  /*72e0*/  ISETP.LT.OR P2, PT, R23, R211, P2 ;  /* 0x000000d31700720c */ /* 0x000fe20001741670 */
[C---:B------:R-:W-:Y:S01]  /*72f0*/  VIADD R18, R10.reuse, 0x20 ;  /* 0x000000200a127836 */ /* 0x040fe20000000000 */
[----:B------:R-:W-:Y:S01]  /*7300*/  FSEL R23, R161, -INF , !P6 ;  /* 0xff800000a1177808 */ /* 0x000fe20007000000 */
[----:B------:R-:W-:Y:S01]  /*7310*/  VIADD R22, R10, 0x18 ;  /* 0x000000180a167836 */ /* 0x000fe20000000000 */
[----:B--2---:R-:W-:Y:S01]  /*7320*/  FSEL R32, R32, -INF , !P1 ;  /* 0xff80000020207808 */ /* 0x004fe20004800000 */
[----:B------:R-:W-:Y:S01]  /*7330*/  FMUL.FTZ R171, R225, UR5 ;  /* 0x00000005e1ab7c20 */ /* 0x000fe20008410000 */
[C---:B------:R-:W-:Y:S01]  /*7340*/  ISETP.GE.AND P6, PT, R33.reuse, R212, PT ;  /* 0x000000d42100720c */ /* 0x040fe20003fc6270 */
[----:B------:R-:W2:Y:S01]  /*7350*/  MUFU.TANH R31, R31 ;  /* 0x0000001f001f7308 */ /* 0x000ea20000002400 */
[----:B------:R-:W-:Y:S01]  /*7360*/  ISETP.GE.AND P1, PT, R33, R210, PT ;  /* 0x000000d22100720c */ /* 0x000fe20003f26270 */
[----:B------:R-:W-:Y:S01]  /*7370*/  VIADD R6, R10, 0x28 ;  /* 0x000000280a067836 */ /* 0x000fe20000000000 */
[----:B------:R-:W-:Y:S01]  /*7380*/  FSEL R5, R146, -INF , !P5 ;  /* 0xff80000092057808 */ /* 0x000fe20006800000 */
[----:B------:R-:W-:Y:S01]  /*7390*/  FMUL.FTZ R146, R154, UR5 ;  /* 0x000000059a927c20 */ /* 0x000fe20008410000 */
[----:B-1----:R-:W-:Y:S01]  /*73a0*/  FSEL R143, R9, -INF , !P4 ;  /* 0xff800000098f7808 */ /* 0x002fe20006000000 */
[----:B------:R-:W-:Y:S01]  /*73b0*/  FMUL.FTZ R145, R153, UR5 ;  /* 0x0000000599917c20 */ /* 0x000fe20008410000 */
[----:B----4-:R-:W-:Y:S01]  /*73c0*/  FSEL R138, R29, -INF , !P2 ;  /* 0xff8000001d8a7808 */ /* 0x010fe20005000000 */
[----:B------:R-:W1:Y:S01]  /*73d0*/  MUFU.TANH R151, R151 ;  /* 0x0000009700977308 */ /* 0x000e620000002400 */
[C---:B------:R-:W-:Y:S01]  /*73e0*/  ISETP.GE.AND P4, PT, R8.reuse, R212, PT ;  /* 0x000000d40800720c */ /* 0x040fe20003f86270 */
[----:B------:R-:W-:Y:S01]  /*73f0*/  FMUL.FTZ R144, R155, UR5 ;  /* 0x000000059b907c20 */ /* 0x000fe20008410000 */
[----:B------:R-:W-:Y:S01]  /*7400*/  ISETP.GE.AND P2, PT, R8, R210, PT ;  /* 0x000000d20800720c */ /* 0x000fe20003f46270 */
[----:B------:R-:W-:Y:S01]  /*7410*/  FMUL.FTZ R168, R226, UR5 ;  /* 0x00000005e2a87c20 */ /* 0x000fe20008410000 */
[C---:B------:R-:W-:Y:S01]  /*7420*/  ISETP.LT.OR P6, PT, R33.reuse, R213, P6 ;  /* 0x000000d52100720c */ /* 0x040fe200037c1670 */
[----:B------:R-:W-:Y:S01]  /*7430*/  VIADD R7, R10, 0x29 ;  /* 0x000000290a077836 */ /* 0x000fe20000000000 */
[----:B------:R-:W-:Y:S01]  /*7440*/  ISETP.LT.OR P1, PT, R33, R211, P1 ;  /* 0x000000d32100720c */ /* 0x000fe20000f21670 */
[----:B------:R-:W4:Y:S01]  /*7450*/  MUFU.TANH R150, R150 ;  /* 0x0000009600967308 */ /* 0x000f220000002400 */
[----:B------:R-:W-:Y:S01]  /*7460*/  ISETP.LT.OR P4, PT, R8, R213, P4 ;  /* 0x000000d50800720c */ /* 0x000fe20002781670 */
[----:B------:R-:W-:Y:S01]  /*7470*/  VIADD R9, R10, 0x21 ;  /* 0x000000210a097836 */ /* 0x000fe20000000000 */
[----:B------:R-:W-:Y:S01]  /*7480*/  ISETP.LT.OR P2, PT, R8, R211, P2 ;  /* 0x000000d30800720c */ /* 0x000fe20001741670 */
[----:B------:R-:W-:Y:S01]  /*7490*/  FMUL.FTZ R8, R224, UR5 ;  /* 0x00000005e0087c20 */ /* 0x000fe20008410000 */
[----:B---3--:R-:W-:Y:S01]  /*74a0*/  FSEL R139, R28, -INF , !P6 ;  /* 0xff8000001c8b7808 */ /* 0x008fe20007000000 */
[----:B------:R-:W-:Y:S01]  /*74b0*/  FMUL.FTZ R166, R227, UR5 ;  /* 0x00000005e3a67c20 */ /* 0x000fe20008410000 */
[----:B-----5:R-:W-:Y:S01]  /*74c0*/  FSEL R136, R30, -INF , !P1 ;  /* 0xff8000001e887808 */ /* 0x020fe20004800000 */
[----:B------:R-:W3:Y:S01]  /*74d0*/  MUFU.TANH R20, R20 ;  /* 0x0000001400147308 */ /* 0x000ee20000002400 */
[----:B------:R-:W-:Y:S01]  /*74e0*/  ISETP.GE.AND P6, PT, R18, R212, PT ;  /* 0x000000d41200720c */ /* 0x000fe20003fc6270 */
[----:B------:R-:W-:Y:S01]  /*74f0*/  FMUL.FTZ R169, R172, UR5 ;  /* 0x00000005aca97c20 */ /* 0x000fe20008410000 */
[----:B------:R-:W-:Y:S01]  /*7500*/  ISETP.GE.AND P1, PT, R18, R210, PT ;  /* 0x000000d21200720c */ /* 0x000fe20003f26270 */
[----:B------:R-:W-:Y:S01]  /*7510*/  FMUL.FTZ R167, R173, UR5 ;  /* 0x00000005ada77c20 */ /* 0x000fe20008410000 */
[----:B------:R-:W-:Y:S01]  /*7520*/  ISETP.GE.AND P5, PT, R22, R212, PT ;  /* 0x000000d41600720c */ /* 0x000fe20003fa6270 */
[----:B------:R-:W-:Y:S01]  /*7530*/  FMUL.FTZ R164, R174, UR5 ;  /* 0x00000005aea47c20 */ /* 0x000fe20008410000 */
[----:B------:R-:W-:Y:S01]  /*7540*/  ISETP.GE.AND P0, PT, R22, R210, PT ;  /* 0x000000d21600720c */ /* 0x000fe20003f06270 */
[----:B------:R-:W5:Y:S01]  /*7550*/  MUFU.TANH R21, R21 ;  /* 0x0000001500157308 */ /* 0x000f620000002400 */
[----:B------:R-:W-:Y:S01]  /*7560*/  FSEL R141, R141, -INF , !P4 ;  /* 0xff8000008d8d7808 */ /* 0x000fe20006000000 */
[----:B------:R-:W-:Y:S01]  /*7570*/  FMUL.FTZ R162, R175, UR5 ;  /* 0x00000005afa27c20 */ /* 0x000fe20008410000 */
[----:B--2---:R-:W-:-:S02]  /*7580*/  FSEL R154, R31, -INF , !P2 ;  /* 0xff8000001f9a7808 */ /* 0x004fc40005000000 */
[C---:B------:R-:W-:Y:S02]  /*7590*/  ISETP.GE.AND P4, PT, R6.reuse, R212, PT ;  /* 0x000000d40600720c */ /* 0x040fe40003f86270 */
[----:B------:R-:W-:Y:S01]  /*75a0*/  ISETP.GE.AND P2, PT, R6, R210, PT ;  /* 0x000000d20600720c */ /* 0x000fe20003f46270 */
[----:B------:R-:W2:Y:S01]  /*75b0*/  MUFU.TANH R147, R147 ;  /* 0x0000009300937308 */ /* 0x000ea20000002400 */
[C---:B------:R-:W-:Y:S02]  /*75c0*/  ISETP.LT.OR P6, PT, R18.reuse, R213, P6 ;  /* 0x000000d51200720c */ /* 0x040fe400037c1670 */
[----:B------:R-:W-:Y:S02]  /*75d0*/  ISETP.LT.OR P1, PT, R18, R211, P1 ;  /* 0x000000d31200720c */ /* 0x000fe40000f21670 */
[C---:B------:R-:W-:Y:S02]  /*75e0*/  ISETP.LT.OR P5, PT, R22.reuse, R213, P5 ;  /* 0x000000d51600720c */ /* 0x040fe40002fa1670 */
[----:B------:R-:W-:Y:S01]  /*75f0*/  ISETP.LT.OR P0, PT, R22, R211, P0 ;  /* 0x000000d31600720c */ /* 0x000fe20000701670 */
[----:B------:R-:W2:Y:S01]  /*7600*/  MUFU.TANH R146, R146 ;  /* 0x0000009200927308 */ /* 0x000ea20000002400 */
[----:B------:R-:W-:-:S02]  /*7610*/  ISETP.LT.OR P4, PT, R6, R213, P4 ;  /* 0x000000d50600720c */ /* 0x000fc40002781670 */
[----:B------:R-:W-:Y:S01]  /*7620*/  ISETP.LT.OR P2, PT, R6, R211, P2 ;  /* 0x000000d30600720c */ /* 0x000fe20001741670 */
[----:B------:R-:W-:Y:S01]  /*7630*/  VIADD R6, R10, 0x31 ;  /* 0x000000310a067836 */ /* 0x000fe20000000000 */
[----:B-1----:R-:W-:Y:S02]  /*7640*/  FSEL R151, R151, -INF , !P6 ;  /* 0xff80000097977808 */ /* 0x002fe40007000000 */
[----:B----4-:R-:W-:Y:S01]  /*7650*/  FSEL R150, R150, -INF , !P1 ;  /* 0xff80000096967808 */ /* 0x010fe20004800000 */
[----:B------:R-:W1:Y:S01]  /*7660*/  MUFU.TANH R149, R149 ;  /* 0x0000009500957308 */ /* 0x000e620000002400 */
[----:B---3--:R-:W-:Y:S02]  /*7670*/  FSEL R137, R20, -INF , !P5 ;  /* 0xff80000014897808 */ /* 0x008fe40006800000 */
[----:B-----5:R-:W-:Y:S02]  /*7680*/  FSEL R152, R21, -INF , !P0 ;  /* 0xff80000015987808 */ /* 0x020fe40004000000 */
[----:B------:R-:W-:-:S02]  /*7690*/  ISETP.GE.AND P6, PT, R7, R212, PT ;  /* 0x000000d40700720c */ /* 0x000fc40003fc6270 */
[----:B------:R-:W-:Y:S01]  /*76a0*/  ISETP.GE.AND P1, PT, R7, R210, PT ;  /* 0x000000d20700720c */ /* 0x000fe20003f26270 */
[----:B------:R-:W3:Y:S01]  /*76b0*/  MUFU.TANH R148, R148 ;  /* 0x0000009400947308 */ /* 0x000ee20000002400 */
[C---:B------:R-:W-:Y:S02]  /*76c0*/  ISETP.GE.AND P5, PT, R9.reuse, R212, PT ;  /* 0x000000d40900720c */ /* 0x040fe40003fa6270 */
[----:B------:R-:W-:Y:S02]  /*76d0*/  ISETP.GE.AND P0, PT, R9, R210, PT ;  /* 0x000000d20900720c */ /* 0x000fe40003f06270 */
[----:B--2---:R-:W-:Y:S02]  /*76e0*/  FSEL R147, R147, -INF , !P4 ;  /* 0xff80000093937808 */ /* 0x004fe40006000000 */
[----:B------:R-:W-:Y:S01]  /*76f0*/  ISETP.GE.AND P4, PT, R6, R212, PT ;  /* 0x000000d40600720c */ /* 0x000fe20003f86270 */
[----:B------:R-:W2:Y:S01]  /*7700*/  MUFU.TANH R171, R171 ;  /* 0x000000ab00ab7308 */ /* 0x000ea20000002400 */
[----:B------:R-:W-:-:S02]  /*7710*/  ISETP.LT.OR P6, PT, R7, R213, P6 ;  /* 0x000000d50700720c */ /* 0x000fc400037c1670 */
[----:B------:R-:W-:Y:S01]  /*7720*/  ISETP.LT.OR P1, PT, R7, R211, P1 ;  /* 0x000000d30700720c */ /* 0x000fe20000f21670 */
[----:B------:R-:W-:Y:S01]  /*7730*/  VIADD R7, R10, 0x30 ;  /* 0x000000300a077836 */ /* 0x000fe20000000000 */
[C---:B------:R-:W-:Y:S02]  /*7740*/  ISETP.LT.OR P5, PT, R9.reuse, R213, P5 ;  /* 0x000000d50900720c */ /* 0x040fe40002fa1670 */
[----:B------:R-:W-:Y:S01]  /*7750*/  ISETP.LT.OR P0, PT, R9, R211, P0 ;  /* 0x000000d30900720c */ /* 0x000fe20000701670 */
[----:B------:R-:W4:Y:S01]  /*7760*/  MUFU.TANH R145, R145 ;  /* 0x0000009100917308 */ /* 0x000f220000002400 */
[----:B------:R-:W-:Y:S02]  /*7770*/  FSEL R146, R146, -INF , !P2 ;  /* 0xff80000092927808 */ /* 0x000fe40005000000 */
[C---:B------:R-:W-:Y:S02]  /*7780*/  ISETP.LT.OR P4, PT, R6.reuse, R213, P4 ;  /* 0x000000d50600720c */ /* 0x040fe40002781670 */
[----:B------:R-:W-:-:S02]  /*7790*/  ISETP.GE.AND P2, PT, R6, R210, PT ;  /* 0x000000d20600720c */ /* 0x000fc40003f46270 */
[----:B-1----:R-:W-:Y:S01]  /*77a0*/  FSEL R149, R149, -INF , !P5 ;  /* 0xff80000095957808 */ /* 0x002fe20006800000 */
[----:B------:R-:W1:Y:S01]  /*77b0*/  MUFU.TANH R144, R144 ;  /* 0x0000009000907308 */ /* 0x000e620000002400 */
[----:B---3--:R-:W-:Y:S02]  /*77c0*/  FSEL R148, R148, -INF , !P0 ;  /* 0xff80000094947808 */ /* 0x008fe40004000000 */
[C---:B------:R-:W-:Y:S02]  /*77d0*/  ISETP.GE.AND P5, PT, R7.reuse, R212, PT ;  /* 0x000000d40700720c */ /* 0x040fe40003fa6270 */
[----:B------:R-:W-:Y:S02]  /*77e0*/  ISETP.GE.AND P0, PT, R7, R210, PT ;  /* 0x000000d20700720c */ /* 0x000fe40003f06270 */
[----:B--2---:R-:W-:Y:S01]  /*77f0*/  FSEL R171, R171, -INF , !P4 ;  /* 0xff800000abab7808 */ /* 0x004fe20006000000 */
[----:B------:R-:W2:Y:S01]  /*7800*/  MUFU.TANH R8, R8 ;  /* 0x0000000800087308 */ /* 0x000ea20000002400 */
[----:B------:R-:W-:Y:S01]  /*7810*/  ISETP.LT.OR P2, PT, R6, R211, P2 ;  /* 0x000000d30600720c */ /* 0x000fe20001741670 */
[----:B------:R-:W-:Y:S01]  /*7820*/  VIADD R6, R10, 0x38 ;  /* 0x000000380a067836 */ /* 0x000fe20000000000 */
[----:B------:R-:W-:Y:S01]  /*7830*/  ISETP.GT.AND P4, PT, R206, UR10, PT ;  /* 0x0000000ace007c0c */ /* 0x000fe2000bf84270 */
[----:B------:R-:W-:Y:S01]  /*7840*/  VIADD R10, R10, 0x39 ;  /* 0x000000390a0a7836 */ /* 0x000fe20000000000 */
[----:B------:R-:W-:-:S02]  /*7850*/  ISETP.LT.OR P5, PT, R7, R213, P5 ;  /* 0x000000d50700720c */ /* 0x000fc40002fa1670 */
[----:B------:R-:W-:Y:S01]  /*7860*/  ISETP.LT.OR P0, PT, R7, R211, P0 ;  /* 0x000000d30700720c */ /* 0x000fe20000701670 */
[----:B------:R-:W3:Y:S01]  /*7870*/  MUFU.TANH R168, R168 ;  /* 0x000000a800a87308 */ /* 0x000ee20000002400 */
[----:B----4-:R-:W-:Y:S02]  /*7880*/  FSEL R145, R145, -INF , !P6 ;  /* 0xff80000091917808 */ /* 0x010fe40007000000 */
[----:B-1----:R-:W-:Y:S02]  /*7890*/  FSEL R144, R144, -INF , !P1 ;  /* 0xff80000090907808 */ /* 0x002fe40004800000 */
[C---:B------:R-:W-:Y:S02]  /*78a0*/  ISETP.GE.AND P6, PT, R6.reuse, R212, PT ;  /* 0x000000d40600720c */ /* 0x040fe40003fc6270 */
[----:B------:R-:W-:Y:S01]  /*78b0*/  ISETP.GE.AND P1, PT, R6, R210, PT ;  /* 0x000000d20600720c */ /* 0x000fe20003f26270 */
[----:B------:R-:W1:Y:S01]  /*78c0*/  MUFU.TANH R166, R166 ;  /* 0x000000a600a67308 */ /* 0x000e620000002400 */
[----:B--2---:R-:W-:-:S02]  /*78d0*/  FSEL R173, R8, -INF , !P5 ;  /* 0xff80000008ad7808 */ /* 0x004fc40006800000 */
[----:B------:R-:W-:Y:S02]  /*78e0*/  ISETP.GE.AND P5, PT, R10, R212, PT ;  /* 0x000000d40a00720c */ /* 0x000fe40003fa6270 */
[C---:B------:R-:W-:Y:S02]  /*78f0*/  ISETP.LT.OR P6, PT, R6.reuse, R213, P6 ;  /* 0x000000d50600720c */ /* 0x040fe400037c1670 */
[----:B------:R-:W-:Y:S01]  /*7900*/  ISETP.LT.OR P1, PT, R6, R211, P1 ;  /* 0x000000d30600720c */ /* 0x000fe20000f21670 */
[----:B------:R-:W2:Y:S01]  /*7910*/  MUFU.TANH R169, R169 ;  /* 0x000000a900a97308 */ /* 0x000ea20000002400 */
[----:B---3--:R-:W-:Y:S01]  /*7920*/  FSEL R168, R168, -INF , !P0 ;  /* 0xff800000a8a87808 */ /* 0x008fe20004000000 */
[----:B------:R-:W-:Y:S01]  /*7930*/  BAR.SYNC.DEFER_BLOCKING 0x0 ;  /* 0x0000000000007b1d */ /* 0x000fe20000010000 */
[C---:B------:R-:W-:Y:S02]  /*7940*/  ISETP.GE.AND P0, PT, R10.reuse, R210, PT ;  /* 0x000000d20a00720c */ /* 0x040fe40003f06270 */
[----:B------:R-:W-:-:S02]  /*7950*/  ISETP.LT.OR P5, PT, R10, R213, P5 ;  /* 0x000000d50a00720c */ /* 0x000fc40002fa1670 */
[----:B------:R-:W-:Y:S01]  /*7960*/  ISETP.LT.OR P0, PT, R10, R211, P0 ;  /* 0x000000d30a00720c */ /* 0x000fe20000701670 */
        /* <DEDUP_REMOVED lines=56> */
[----:B------:R-:W-:-:S05]  /*7cf0*/  IMAD R9, R6, R7, -0x40 ;  /* 0xffffffc006097424 */ /* 0x000fca00078e0207 */
[----:B------:R-:W-:-:S05]  /*7d00*/  SHF.R.S32.HI R6, RZ, 0x1f, R9 ;  /* 0x0000001fff067819 */ /* 0x000fca0000011409 */
[----:B------:R-:W-:-:S04]  /*7d10*/  IMAD R6, R6, UR6, RZ ;  /* 0x0000000606067c24 */ /* 0x000fc8000f8e02ff */
[C---:B------:R-:W-:Y:S02]  /*7d20*/  IMAD R6, R9.reuse, UR7, R6 ;  /* 0x0000000709067c24 */ /* 0x040fe4000f8e0206 */
[----:B--2---:R-:W-:Y:S02]  /*7d30*/  IMAD.IADD R8, R8, 0x1, -R13 ;  /* 0x0000000108087824 */ /* 0x004fe400078e0a0d */
[----:B------:R-:W-:-:S03]  /*7d40*/  IMAD.WIDE.U32 R12, R9, UR6, RZ ;  /* 0x00000006090c7c25 */ /* 0x000fc6000f8e00ff */
[----:B------:R-:W-:Y:S02]  /*7d50*/  SHF.R.S32.HI R7, RZ, 0x1f, R8 ;  /* 0x0000001fff077819 */ /* 0x000fe40000011408 */
[----:B------:R-:W-:-:S03]  /*7d60*/  IADD3 R13, R13, R6, RZ ;  /* 0x000000060d0d7210 */ /* 0x000fc60007ffe0ff */
[----:B------:R-:W-:-:S04]  /*7d70*/  IMAD R7, R7, UR4, RZ ;  /* 0x0000000407077c24 */ /* 0x000fc8000f8e02ff */
[C---:B------:R-:W-:Y:S02]  /*7d80*/  IMAD R7, R8.reuse, UR5, R7 ;  /* 0x0000000508077c24 */ /* 0x040fe4000f8e0207 */
[----:B------:R-:W-:-:S04]  /*7d90*/  IMAD.WIDE.U32 R8, R8, UR4, R12 ;  /* 0x0000000408087c25 */ /* 0x000fc8000f8e000c */
[----:B------:R-:W-:Y:S01]  /*7da0*/  IMAD.IADD R7, R9, 0x1, R7 ;  /* 0x0000000109077824 */ /* 0x000fe200078e0207 */
[----:B------:R-:W-:Y:S06]  /*7db0*/  BRA `(.L_x_5674) ;  /* 0x0000000000107947 */ /* 0x000fec0003800000 */
.L_x_5673:
[----:B------:R-:W-:-:S04]  /*7dc0*/  ULEA UR5, -UR6, URZ, 0x6 ;  /* 0x0000003f06057291 */ /* 0x000fc8000f8e313f */
[----:B------:R-:W-:Y:S02]  /*7dd0*/  USHF.R.S32.HI UR4, URZ, 0x1f, UR5 ;  /* 0x0000001f3f047899 */ /* 0x000fe40008011405 */
[----:B------:R-:W-:-:S04]  /*7de0*/  MOV R8, UR5 ;  /* 0x0000000500087c02 */ /* 0x000fc80008000f00 */
[----:B------:R-:W-:-:S07]  /*7df0*/  MOV R7, UR4 ;  /* 0x0000000400077c02 */ /* 0x000fce0008000f00 */
.L_x_5674:
        /* <DEDUP_REMOVED lines=28> */
.L_x_5672:
[----:B------:R-:W-:Y:S01]  /*7fc0*/  FMNMX.FTZ R2, R132, R11, !PT ;  /* 0x0000000b84027209 */ /* 0x000fe20007810000 */
[----:B------:R-:W-:Y:S01]  /*7fd0*/  LDSM.16.MT88.4 R24, [R193+0xc000] ;  /* 0x00c00000c118783b */ /* 0x000fe20000004200 */
        /* <DEDUP_REMOVED lines=43> */
[----:B------:R-:W-:-:S04]  /*8290*/  FSEL R170, R170, RZ, P1 ;  /* 0x000000ffaaaa7208 */ /* 0x000fc80000800000 */
[----:B------:R-:W-:Y:S01]  /*82a0*/  FSEL R165, R165, RZ, P0 ;  /* 0x000000ffa5a57208 */ /* 0x000fe20000000000 */
[--C-:B------:R-:W-:Y:S01]  /*82b0*/  FFMA.FTZ R157, R17, UR12, -R170.reuse ;  /* 0x0000000c119d7c23 */ /* 0x100fe200080108aa */
[--C-:B------:R-:W-:Y:S01]  /*82c0*/  FFMA.FTZ R133, R5, UR12, -R170.reuse ;  /* 0x0000000c05857c23 */ /* 0x100fe200080108aa */
[----:B------:R-:W-:Y:S01]  /*82d0*/  FSEL R5, R161, RZ, P1 ;  /* 0x000000ffa1057208 */ /* 0x000fe20000800000 */
[--C-:B------:R-:W-:Y:S01]  /*82e0*/  FFMA.FTZ R160, R11, UR12, -R170.reuse ;  /* 0x0000000c0ba07c23 */ /* 0x100fe200080108aa */
[--C-:B------:R-:W-:Y:S01]  /*82f0*/  FFMA.FTZ R2, R16, UR12, -R165.reuse ;  /* 0x0000000c10027c23 */ /* 0x100fe200080108a5 */
[----:B------:R-:W-:Y:S01]  /*8300*/  FFMA.FTZ R163, R4, UR12, -R165 ;  /* 0x0000000c04a37c23 */ /* 0x000fe200080108a5 */
[----:B------:R-:W1:Y:S01]  /*8310*/  LDSM.16.MT88.4 R16, [R194+0xc000] ;  /* 0x00c00000c210783b */ /* 0x000e620000004200 */
[----:B------:R-:W-:Y:S01]  /*8320*/  FSEL R4, R159, RZ, P0 ;  /* 0x000000ff9f047208 */ /* 0x000fe20000000000 */
[----:B------:R-:W-:Y:S01]  /*8330*/  FADD.FTZ R5, R132, -R5 ;  /* 0x8000000584057221 */ /* 0x000fe20000010000 */
[--C-:B------:R-:W-:Y:S01]  /*8340*/  FFMA.FTZ R156, R0, UR12, -R165.reuse ;  /* 0x0000000c009c7c23 */ /* 0x100fe200080108a5 */
[----:B------:R-:W-:Y:S01]  /*8350*/  FFMA.FTZ R158, R23, UR12, -R170 ;  /* 0x0000000c179e7c23 */ /* 0x000fe200080108aa */
[--C-:B------:R-:W-:Y:S01]  /*8360*/  FFMA.FTZ R0, R32, UR12, -R165.reuse ;  /* 0x0000000c20007c23 */ /* 0x100fe200080108a5 */
[----:B------:R-:W-:Y:S01]  /*8370*/  FADD.FTZ R4, R3, -R4 ;  /* 0x8000000403047221 */ /* 0x000fe20000010000 */
[----:B------:R-:W-:Y:S01]  /*8380*/  FMUL.FTZ R132, R5, UR12 ;  /* 0x0000000c05847c20 */ /* 0x000fe20008410000 */
[----:B------:R-:W-:Y:S01]  /*8390*/  MUFU.EX2 R160, R160 ;  /* 0x000000a000a07308 */ /* 0x000fe20000000800 */
[----:B------:R-:W-:Y:S01]  /*83a0*/  LDSM.16.MT88.4 R32, [R192+0xc000] ;  /* 0x00c00000c020783b */ /* 0x000fe20000004200 */
[----:B------:R-:W-:Y:S01]  /*83b0*/  FMUL.FTZ R3, R4, UR12 ;  /* 0x0000000c04037c20 */ /* 0x000fe20008410000 */
[--C-:B------:R-:W-:Y:S01]  /*83c0*/  FFMA.FTZ R172, R143, UR12, -R170.reuse ;  /* 0x0000000c8fac7c23 */ /* 0x100fe200080108aa */
[--C-:B------:R-:W-:Y:S01]  /*83d0*/  FFMA.FTZ R177, R141, UR12, -R170.reuse ;  /* 0x0000000c8db17c23 */ /* 0x100fe200080108aa */
[----:B------:R-:W2:Y:S01]  /*83e0*/  LDSM.16.MT88.4 R8, [R196+0xc000] ;  /* 0x00c00000c408783b */ /* 0x000ea20000004200 */
[--C-:B------:R-:W-:Y:S01]  /*83f0*/  FFMA.FTZ R175, R139, UR12, -R170.reuse ;  /* 0x0000000c8baf7c23 */ /* 0x100fe200080108aa */
[--C-:B------:R-:W-:Y:S01]  /*8400*/  FFMA.FTZ R174, R137, UR12, -R170.reuse ;  /* 0x0000000c89ae7c23 */ /* 0x100fe200080108aa */
[----:B------:R-:W3:Y:S01]  /*8410*/  MUFU.EX2 R157, R157 ;  /* 0x0000009d009d7308 */ /* 0x000ee20000000800 */
[----:B------:R-:W4:Y:S01]  /*8420*/  LDSM.16.MT88.4 R140, [R192+0x10000] ;  /* 0x01000000c08c783b */ /* 0x000f220000004200 */
[--C-:B------:R-:W-:Y:S01]  /*8430*/  FFMA.FTZ R176, R138, UR12, -R165.reuse ;  /* 0x0000000c8ab07c23 */ /* 0x100fe200080108a5 */
[--C-:B------:R-:W-:Y:S01]  /*8440*/  FFMA.FTZ R179, R136, UR12, -R165.reuse ;  /* 0x0000000c88b37c23 */ /* 0x100fe200080108a5 */
[--C-:B------:R-:W-:Y:S01]  /*8450*/  FFMA.FTZ R178, R152, UR12, -R165.reuse ;  /* 0x0000000c98b27c23 */ /* 0x100fe200080108a5 */
[--C-:B------:R-:W-:Y:S01]  /*8460*/  FFMA.FTZ R205, R154, UR12, -R165.reuse ;  /* 0x0000000c9acd7c23 */ /* 0x100fe200080108a5 */
[----:B------:R-:W-:Y:S01]  /*8470*/  LDSM.16.MT88.4 R136, [R196+0xc800] ;  /* 0x00c80000c488783b */ /* 0x000fe20000004200 */
[--C-:B------:R-:W-:Y:S01]  /*8480*/  FFMA.FTZ R214, R151, UR12, -R170.reuse ;  /* 0x0000000c97d67c23 */ /* 0x100fe200080108aa */
[----:B------:R-:W-:Y:S01]  /*8490*/  MUFU.EX2 R158, R158 ;  /* 0x0000009e009e7308 */ /* 0x000fe20000000800 */
[--C-:B------:R-:W-:Y:S01]  /*84a0*/  FFMA.FTZ R219, R149, UR12, -R170.reuse ;  /* 0x0000000c95db7c23 */ /* 0x100fe200080108aa */
[--C-:B------:R-:W-:Y:S01]  /*84b0*/  FFMA.FTZ R220, R150, UR12, -R165.reuse ;  /* 0x0000000c96dc7c23 */ /* 0x100fe200080108a5 */
[--C-:B------:R-:W-:Y:S01]  /*84c0*/  FFMA.FTZ R227, R148, UR12, -R165.reuse ;  /* 0x0000000c94e37c23 */ /* 0x100fe200080108a5 */
[--C-:B------:R-:W-:Y:S01]  /*84d0*/  FFMA.FTZ R218, R147, UR12, -R170.reuse ;  /* 0x0000000c93da7c23 */ /* 0x100fe200080108aa */
[----:B------:R-:W-:Y:S01]  /*84e0*/  LDSM.16.MT88.4 R148, [R196+0xf000] ;  /* 0x00f00000c494783b */ /* 0x000fe20000004200 */
[----:B------:R-:W-:Y:S01]  /*84f0*/  FFMA.FTZ R225, R145, UR12, -R170 ;  /* 0x0000000c91e17c23 */ /* 0x000fe200080108aa */
[--C-:B------:R-:W-:Y:S01]  /*8500*/  FFMA.FTZ R222, R146, UR12, -R165.reuse ;  /* 0x0000000c92de7c23 */ /* 0x100fe200080108a5 */
[----:B------:R-:W5:Y:S01]  /*8510*/  MUFU.EX2 R133, R133 ;  /* 0x0000008500857308 */ /* 0x000f620000000800 */
[----:B---3--:R-:W-:Y:S01]  /*8520*/  F2FP.BF16.F32.PACK_AB R4, R157, R160 ;  /* 0x000000a09d04723e */ /* 0x008fe200000010ff */
[--C-:B------:R-:W-:Y:S01]  /*8530*/  FFMA.FTZ R229, R144, UR12, -R165.reuse ;  /* 0x0000000c90e57c23 */ /* 0x100fe200080108a5 */
[----:B------:R-:W-:Y:S01]  /*8540*/  LDSM.16.MT88.4 R152, [R192+0xd000] ;  /* 0x00d00000c098783b */ /* 0x000fe20000004200 */
[--C-:B------:R-:W-:Y:S01]  /*8550*/  FFMA.FTZ R166, R166, UR12, -R165.reuse ;  /* 0x0000000ca6a67c23 */ /* 0x100fe200080108a5 */
[----:B------:R-:W-:-:S02]  /*8560*/  FFMA.FTZ R164, R164, UR12, -R165 ;  /* 0x0000000ca4a47c23 */ /* 0x000fc400080108a5 */
[----:B------:R-:W-:Y:S01]  /*8570*/  LDSM.16.MT88.4 R144, [R194+0xf000] ;  /* 0x00f00000c290783b */ /* 0x000fe20000004200 */
[----:B------:R-:W-:Y:S08]  /*8580*/  MUFU.EX2 R156, R156 ;  /* 0x0000009c009c7308 */ /* 0x000ff00000000800 */
[----:B------:R-:W3:Y:S01]  /*8590*/  MUFU.EX2 R2, R2 ;  /* 0x0000000200027308 */ /* 0x000ee20000000800 */
[----:B-----5:R-:W-:-:S07]  /*85a0*/  F2FP.BF16.F32.PACK_AB R6, R133, R158 ;  /* 0x0000009e8506723e */ /* 0x020fce00000010ff */
[----:B------:R-:W-:Y:S08]  /*85b0*/  MUFU.EX2 R0, R0 ;  /* 0x0000000000007308 */ /* 0x000ff00000000800 */
[----:B------:R-:W5:Y:S01]  /*85c0*/  MUFU.EX2 R163, R163 ;  /* 0x000000a300a37308 */ /* 0x000f620000000800 */
[----:B---3--:R-:W-:-:S07]  /*85d0*/  F2FP.BF16.F32.PACK_AB R5, R2, R156 ;  /* 0x0000009c0205723e */ /* 0x008fce00000010ff */
[----:B------:R-:W3:Y:S08]  /*85e0*/  MUFU.EX2 R132, R132 ;  /* 0x0000008400847308 */ /* 0x000ef00000000800 */
[----:B------:R-:W1:Y:S01]  /*85f0*/  MUFU.EX2 R3, R3 ;  /* 0x0000000300037308 */ /* 0x000e620000000800 */
[----:B-----5:R-:W-:-:S07]  /*8600*/  F2FP.BF16.F32.PACK_AB R7, R163, R0 ;  /* 0x00000000a307723e */ /* 0x020fce00000010ff */
        /* <DEDUP_REMOVED lines=41> */
[C---:B--2---:R-:W-:Y:S01]  /*88a0*/  HMMA.16816.F32.BF16 R12, R4.reuse, R8, R12 ;  /* 0x00000008040c723c */ /* 0x044fe2000004180c */
        /* <DEDUP_REMOVED lines=17> */
[----:B------:R-:W2:Y:S01]  /*89c0*/  LDSM.16.MT88.4 R108, [R193+0xe000] ;  /* 0x00e00000c16c783b */ /* 0x000ea20000004200 */
        /* <DEDUP_REMOVED lines=42> */
[----:B------:R-:W4:Y:S01]  /*8c70*/  MUFU.EX2 R219, R219 ;  /* 0x000000db00db7308 */ /* 0x000f220000000800 */
        /* <DEDUP_REMOVED lines=32> */
[C---:B--2---:R-:W-:Y:S01]  /*8e80*/  HMMA.16816.F32.BF16 R76, R4.reuse, R108, R76 ;  /* 0x0000006c044c723c */ /* 0x044fe2000004184c */
[-C--:B------:R-:W-:Y:S01]  /*8e90*/  FMUL.FTZ R114, R82, R3.reuse ;  /* 0x0000000352727220 */ /* 0x080fe20000410000 */
[-C--:B------:R-:W-:Y:S01]  /*8ea0*/  FMUL.FTZ R115, R83, R3.reuse ;  /* 0x0000000353737220 */ /* 0x080fe20000410000 */
[-C--:B------:R-:W-:Y:S01]  /*8eb0*/  FMUL.FTZ R82, R86, R3.reuse ;  /* 0x0000000356527220 */ /* 0x080fe20000410000 */
[-C--:B------:R-:W-:Y:S01]  /*8ec0*/  FMUL.FTZ R83, R87, R3.reuse ;  /* 0x0000000357537220 */ /* 0x080fe20000410000 */
[----:B------:R-:W-:Y:S01]  /*8ed0*/  FFMA.FTZ R132, R223, R132, R160 ;  /* 0x00000084df847223 */ /* 0x000fe200000100a0 */
[----:B------:R-:W-:Y:S01]  /*8ee0*/  FFMA.FTZ R3, R221, R3, R156 ;  /* 0x00000003dd037223 */ /* 0x000fe2000001009c */
[----:B------:R-:W2:Y:S02]  /*8ef0*/  MUFU.EX2 R227, R227 ;  /* 0x000000e300e37308 */ /* 0x000ea40000000800 */
[----:B------:R-:W-:Y:S01]  /*8f00*/  HMMA.16816.F32.BF16 R84, R4, R110, R112 ;  /* 0x0000006e0454723c */ /* 0x000fe20000041870 */
[----:B------:R-:W2:Y:S01]  /*8f10*/  LDSM.16.MT88.4 R112, [R194+0xe800] ;  /* 0x00e80000c270783b */ /* 0x000ea20000004200 */
[----:B------:R-:W-:Y:S01]  /*8f20*/  FADD.FTZ R157, R157, R132 ;  /* 0x000000849d9d7221 */ /* 0x000fe20000010000 */
[----:B------:R-:W-:Y:S01]  /*8f30*/  FADD.FTZ R3, R2, R3 ;  /* 0x0000000302037221 */ /* 0x000fe20000010000 */
[----:B------:R-:W-:Y:S01]  /*8f40*/  MOV R132, R161 ;  /* 0x000000a100847202 */ /* 0x000fe20000000f00 */
[----:B------:R-:W2:Y:S01]  /*8f50*/  LDSM.16.MT88.4 R108, [R193+0xe800] ;  /* 0x00e80000c16c783b */ /* 0x000ea20000004200 */
[----:B------:R-:W-:Y:S01]  /*8f60*/  MUFU.EX2 R222, R222 ;  /* 0x000000de00de7308 */ /* 0x000fe20000000800 */
[----:B------:R-:W-:Y:S01]  /*8f70*/  FADD.FTZ R158, R158, R157 ;  /* 0x0000009d9e9e7221 */ /* 0x000fe20000010000 */
[----:B------:R-:W-:Y:S01]  /*8f80*/  FADD.FTZ R0, R0, R3 ;  /* 0x0000000300007221 */ /* 0x000fe20000010000 */
[----:B------:R-:W-:-:S02]  /*8f90*/  MOV R3, R159 ;  /* 0x0000009f00037202 */ /* 0x000fc40000000f00 */
[----:B------:R-:W-:Y:S01]  /*8fa0*/  FADD.FTZ R133, R133, R158 ;  /* 0x0000009e85857221 */ /* 0x000fe20000010000 */
[----:B------:R-:W-:Y:S01]  /*8fb0*/  FADD.FTZ R163, R163, R0 ;  /* 0x00000000a3a37221 */ /* 0x000fe20000010000 */
[C---:B-1----:R-:W-:Y:S01]  /*8fc0*/  HMMA.16816.F32.BF16 R80, R4.reuse, R104, R80 ;  /* 0x000000680450723c */ /* 0x042fe20000041850 */
[----:B------:R-:W1:Y:S05]  /*8fd0*/  MUFU.EX2 R229, R229 ;  /* 0x000000e500e57308 */ /* 0x000e6a0000000800 */
        /* <DEDUP_REMOVED lines=9> */
[----:B----4-:R-:W-:Y:S01]  /*9070*/  F2FP.BF16.F32.PACK_AB R107, R205, R178 ;  /* 0x000000b2cd6b723e */ /* 0x010fe200000010ff */
        /* <DEDUP_REMOVED lines=8> */
[----:B------:R-:W-:-:S03]  /*9100*/  FADD.FTZ R205, R205, R178 ;  /* 0x000000b2cdcd7221 */ /* 0x000fc60000010000 */
[C---:B------:R-:W-:Y:S01]  /*9110*/  HMMA.16816.F32.BF16 R16, R104.reuse, R118, R16 ;  /* 0x000000766810723c */ /* 0x040fe20000041810 */
[----:B------:R-:W3:Y:S05]  /*9120*/  LDSM.16.MT88.4 R116, [R192+0xe800] ;  /* 0x00e80000c074783b */ /* 0x000eea0000004200 */
[C---:B------:R-:W-:Y:S06]  /*9130*/  HMMA.16816.F32.BF16 R28, R104.reuse, R128, R28 ;  /* 0x00000080681c723c */ /* 0x040fec000004181c */
[C---:B------:R-:W-:Y:S01]  /*9140*/  HMMA.16816.F32.BF16 R24, R104.reuse, R130, R24 ;  /* 0x000000826818723c */ /* 0x040fe20000041818 */
[----:B------:R-:W4:Y:S05]  /*9150*/  LDSM.16.MT88.4 R128, [R196+0x10800] ;  /* 0x01080000c480783b */ /* 0x000f2a0000004200 */
[C---:B------:R-:W-:Y:S06]  /*9160*/  HMMA.16816.F32.BF16 R100, R104.reuse, R124, R100 ;  /* 0x0000007c6864723c */ /* 0x040fec0000041864 */
[C---:B------:R-:W-:Y:S01]  /*9170*/  HMMA.16816.F32.BF16 R32, R104.reuse, R126, R32 ;  /* 0x0000007e6820723c */ /* 0x040fe20000041820 */
[----:B------:R-:W-:Y:S05]  /*9180*/  LDSM.16.MT88.4 R124, [R196+0xd000] ;  /* 0x00d00000c47c783b */ /* 0x000fea0000004200 */
        /* <DEDUP_REMOVED lines=21> */
[C---:B----4-:R-:W-:Y:S01]  /*92e0*/  HMMA.16816.F32.BF16 R72, R104.reuse, R128, R72 ;  /* 0x000000806848723c */ /* 0x050fe20000041848 */
        /* <DEDUP_REMOVED lines=8> */
[----:B--2---:R-:W-:Y:S01]  /*9370*/  HMMA.16816.F32.BF16 R92, R104, R112, R92 ;  /* 0x00000070685c723c */ /* 0x004fe2000004185c */
        /* <DEDUP_REMOVED lines=50> */
[----:B------:R-:W1:Y:S08]  /*96a0*/  MUFU.EX2 R153, R153 ;  /* 0x0000009900997308 */ /* 0x000e700000000800 */
[----:B------:R-:W2:Y:S08]  /*96b0*/  MUFU.EX2 R155, R155 ;  /* 0x0000009b009b7308 */ /* 0x000eb00000000800 */
[----:B------:R-:W4:Y:S01]  /*96c0*/  MUFU.EX2 R167, R167 ;  /* 0x000000a700a77308 */ /* 0x000f220000000800 */
[----:B-1----:R-:W-:Y:S01]  /*96d0*/  F2FP.BF16.F32.PACK_AB R96, R153, R152 ;  /* 0x000000989960723e */ /* 0x002fe200000010ff */
[----:B------:R-:W-:-:S04]  /*96e0*/  FADD.FTZ R152, R152, R225 ;  /* 0x000000e198987221 */ /* 0x000fc80000010000 */
[----:B------:R-:W-:Y:S02]  /*96f0*/  FADD.FTZ R153, R153, R152 ;  /* 0x0000009899997221 */ /* 0x000fe40000010000 */
[----:B------:R-:W1:Y:S01]  /*9700*/  MUFU.EX2 R165, R165 ;  /* 0x000000a500a57308 */ /* 0x000e620000000800 */
[----:B--2---:R-:W-:Y:S01]  /*9710*/  F2FP.BF16.F32.PACK_AB R98, R155, R154 ;  /* 0x0000009a9b62723e */ /* 0x004fe200000010ff */
        /* <DEDUP_REMOVED lines=33> */
[----:B------:R-:W-:-:S15]  /*9930*/  HMMA.16816.F32.BF16 R96, R96, R18, R4 ;  /* 0x000000126060723c */ /* 0x000fde0000041804 */
[----:B------:R-:W-:-:S09]  /*9940*/  NOP ;  /* 0x0000000000007918 */ /* 0x000fd20000000000 */
.L_x_5669:
        /* <DEDUP_REMOVED lines=11> */
[----:B------:R-:W-:Y:S01]  /*9a00*/  ULDC UR6, c[0x0][0x39c] ;  /* 0x0000e70000067ab9 */ /* 0x000fe20000000800 */
[----:B------:R-:W-:-:S10]  /*9a10*/  ULDC UR4, c[0x0][0x2ec] ;  /* 0x0000bb0000047ab9 */ /* 0x000fd40000000800 */
.L_x_5679:
        /* <DEDUP_REMOVED lines=67> */
.L_x_5676:
[C---:B------:R-:W-:Y:S04]  /*9e50*/  LEA R204, P0, R12.reuse, R204, 0x1 ;  /* 0x000000cc0ccc7211 */ /* 0x040fe800078008ff */
[----:B------:R-:W-:Y:S02]  /*9e60*/  LEA.HI.X R203, R12, R203, R3, 0x1, P0 ;  /* 0x000000cb0ccb7211 */ /* 0x000fe400000f0c03 */
[C---:B------:R-:W-:Y:S02]  /*9e70*/  IADD3 R228, P0, R219.reuse, R204, RZ ;  /* 0x000000ccdbe47210 */ /* 0x040fe40007f1e0ff */
[-C--:B------:R-:W-:Y:S02]  /*9e80*/  MOV R205, R203.reuse ;  /* 0x000000cb00cd7202 */ /* 0x080fe40000000f00 */
[C---:B------:R-:W-:Y:S02]  /*9e90*/  IADD3.X R229, R214.reuse, R203, RZ, P0, !PT ;  /* 0x000000cbd6e57210 */ /* 0x040fe400007fe4ff */
[C---:B------:R-:W-:Y:S01]  /*9ea0*/  IADD3 R226, P0, R219.reuse, R228, RZ ;  /* 0x000000e4dbe27210 */ /* 0x040fe20007f1e0ff */
[----:B------:R-:W-:Y:S01]  /*9eb0*/  @!PT LDS RZ, [RZ] ;  /* 0x00000000fffff984 */ /* 0x000fe20000000800 */
[----:B------:R-:W-:Y:S01]  /*9ec0*/  @!PT LDS RZ, [RZ] ;  /* 0x00000000fffff984 */ /* 0x000fe20000000800 */
[----:B------:R-:W-:Y:S01]  /*9ed0*/  @!PT LDS RZ, [RZ] ;  /* 0x00000000fffff984 */ /* 0x000fe20000000800 */
[----:B------:R-:W-:Y:S03]  /*9ee0*/  LDGSTS.E.BYPASS.LTC128B.128 [R207+0xc000], desc[UR14][R204.64] ;  /* 0x0c000000cccf7fae */ /* 0x000fe6000b901d4e */
[C---:B------:R-:W-:Y:S02]  /*9ef0*/  IADD3.X R227, R214.reuse, R229, RZ, P0, !PT ;  /* 0x000000e5d6e37210 */ /* 0x040fe400007fe4ff */
[----:B------:R-:W-:Y:S01]  /*9f00*/  LDGSTS.E.BYPASS.LTC128B.128 [R207+0xe000], desc[UR14][R204.64+0x80] ;  /* 0x0e000080cccf7fae */ /* 0x000fe2000b901d4e */
[----:B------:R-:W-:Y:S04]  /*9f10*/  IADD3 R224, P0, R219, R226, RZ ;  /* 0x000000e2dbe07210 */ /* 0x000fe80007f1e0ff */
[----:B------:R1:W-:Y:S01]  /*9f20*/  LDGSTS.E.BYPASS.LTC128B.128 [R207+0x10000], desc[UR14][R204.64+0x100] ;  /* 0x10000100cccf7fae */ /* 0x0003e2000b901d4e */
[----:B------:R-:W-:Y:S02]  /*9f30*/  IADD3.X R225, R214, R227, RZ, P0, !PT ;  /* 0x000000e3d6e17210 */ /* 0x000fe400007fe4ff */
[----:B------:R-:W-:Y:S02]  /*9f40*/  ISETP.GT.AND P0, PT, R206, UR10, PT ;  /* 0x0000000ace007c0c */ /* 0x000fe4000bf04270 */
[----:B------:R-:W-:Y:S05]  /*9f50*/  LDGSTS.E.BYPASS.LTC128B.128 [R207+0xc800], desc[UR14][R228.64] ;  /* 0x0c800000e4cf7fae */ /* 0x000fea000b901d4e */
[----:B------:R-:W-:Y:S05]  /*9f60*/  LDGSTS.E.BYPASS.LTC128B.128 [R207+0xe800], desc[UR14][R228.64+0x80] ;  /* 0x0e800080e4cf7fae */ /* 0x000fea000b901d4e */
[----:B------:R-:W-:Y:S05]  /*9f70*/  LDGSTS.E.BYPASS.LTC128B.128 [R207+0x10800], desc[UR14][R228.64+0x100] ;  /* 0x10800100e4cf7fae */ /* 0x000fea000b901d4e */
        /* <DEDUP_REMOVED lines=266> */
[----:B------:R-:W2:Y:S01]  /*b020*/  LDC.64 R6, c[0x0][0x248] ;  /* 0x00009200ff067b82 */ /* 0x000ea20000000a00 */
        /* <DEDUP_REMOVED lines=17> */
[-C--:B--2---:R-:W-:Y:S02]  /*b140*/  IMAD R8, R13, R6.reuse, RZ ;  /* 0x000000060d087224 */ /* 0x084fe400078e02ff */
[C---:B------:R-:W-:Y:S04]  /*b150*/  IMAD.WIDE.U32 R12, R11.reuse, R6, RZ ;  /* 0x000000060b0c7225 */ /* 0x040fe800078e00ff */
[----:B------:R-:W-:Y:S04]  /*b160*/  IMAD R8, R11, R7, R8 ;  /* 0x000000070b087224 */ /* 0x000fe800078e0208 */
[----:B------:R-:W-:Y:S01]  /*b170*/  IMAD.IADD R13, R13, 0x1, R8 ;  /* 0x000000010d0d7824 */ /* 0x000fe200078e0208 */
[----:B---3--:R-:W-:Y:S04]  /*b180*/  IADD3 R9, -R10, R9, RZ ;  /* 0x000000090a097210 */ /* 0x008fe80007ffe1ff */
[----:B------:R-:W-:Y:S01]  /*b190*/  SHF.R.S32.HI R7, RZ, 0x1f, R9 ;  /* 0x0000001fff077819 */ /* 0x000fe20000011409 */
[-C--:B----4-:R-:W-:Y:S04]  /*b1a0*/  IMAD.WIDE.U32 R12, R9, R4.reuse, R12 ;  /* 0x00000004090c7225 */ /* 0x090fe800078e000c */
[----:B------:R-:W-:Y:S04]  /*b1b0*/  IMAD R6, R7, R4, RZ ;  /* 0x0000000407067224 */ /* 0x000fe800078e02ff */
[----:B------:R-:W-:Y:S05]  /*b1c0*/  IMAD R6, R9, R5, R6 ;  /* 0x0000000509067224 */ /* 0x000fea00078e0206 */
[----:B------:R-:W-:Y:S07]  /*b1d0*/  IADD3 R5, R13, R6, RZ ;  /* 0x000000060d057210 */ /* 0x000fee0007ffe0ff */
.L_x_5678:
        /* <DEDUP_REMOVED lines=24> */
.L_x_5677:
[----:B--2---:R-:W-:Y:S01]  /*b360*/  LEA R4, R206, R215, 0x6 ;  /* 0x000000d7ce047211 */ /* 0x004fe200078e30ff */
[----:B------:R-:W-:Y:S03]  /*b370*/  LDSM.16.MT88.4 R24, [R194+0xc000] ;  /* 0x00c00000c218783b */ /* 0x000fe60000004200 */
[C---:B------:R-:W-:Y:S01]  /*b380*/  IADD3 R5, R4.reuse, 0x1, RZ ;  /* 0x0000000104057810 */ /* 0x040fe20007ffe0ff */
[C---:B------:R-:W-:Y:S01]  /*b390*/  VIADD R8, R4.reuse, 0x21 ;  /* 0x0000002104087836 */ /* 0x040fe20000000000 */
[C---:B------:R-:W-:Y:S02]  /*b3a0*/  IADD3 R6, R4.reuse, 0x8, RZ ;  /* 0x0000000804067810 */ /* 0x040fe40007ffe0ff */
[CC--:B------:R-:W-:Y:S01]  /*b3b0*/  ISETP.GE.AND P6, PT, R4.reuse, R213.reuse, PT ;  /* 0x000000d50400720c */ /* 0x0c0fe20003fc6270 */
[----:B------:R-:W-:Y:S01]  /*b3c0*/  LDSM.16.MT88.4 R28, [R193+0xc000] ;  /* 0x00c00000c11c783b */ /* 0x000fe20000004200 */
[C---:B------:R-:W-:Y:S02]  /*b3d0*/  ISETP.GE.AND P5, PT, R5.reuse, R213, PT ;  /* 0x000000d50500720c */ /* 0x040fe40003fa6270 */
[-C--:B------:R-:W-:Y:S02]  /*b3e0*/  ISETP.GE.AND P1, PT, R4, R211.reuse, PT ;  /* 0x000000d30400720c */ /* 0x080fe40003f26270 */
[C---:B------:R-:W-:Y:S02]  /*b3f0*/  ISETP.GE.AND P4, PT, R6.reuse, R211, PT ;  /* 0x000000d30600720c */ /* 0x040fe40003f86270 */
[----:B------:R-:W-:Y:S02]  /*b400*/  ISETP.GE.AND P0, PT, R6, R213, PT ;  /* 0x000000d50600720c */ /* 0x000fe40003f06270 */
[CC--:B------:R-:W-:Y:S02]  /*b410*/  ISETP.GE.OR P6, PT, R4.reuse, R212.reuse, !P6 ;  /* 0x000000d40400720c */ /* 0x0c0fe400077c6670 */
[C---:B------:R-:W-:Y:S02]  /*b420*/  IADD3 R7, R4.reuse, 0x9, RZ ;  /* 0x0000000904077810 */ /* 0x040fe40007ffe0ff */
[C---:B------:R-:W-:Y:S02]  /*b430*/  ISETP.GE.AND P2, PT, R5.reuse, R211, PT ;  /* 0x000000d30500720c */ /* 0x040fe40003f46270 */
[----:B------:R-:W-:Y:S02]  /*b440*/  ISETP.GE.OR P5, PT, R5, R212, !P5 ;  /* 0x000000d40500720c */ /* 0x000fe40006fa6670 */
[-C--:B------:R-:W-:Y:S02]  /*b450*/  ISETP.GE.OR P1, PT, R4, R210.reuse, !P1 ;  /* 0x000000d20400720c */ /* 0x080fe40004f26670 */
[C---:B------:R-:W-:Y:S02]  /*b460*/  ISETP.GE.OR P4, PT, R6.reuse, R210, !P4 ;  /* 0x000000d20600720c */ /* 0x040fe40006786670 */
[----:B------:R-:W-:Y:S02]  /*b470*/  ISETP.GE.OR P0, PT, R6, R212, !P0 ;  /* 0x000000d40600720c */ /* 0x000fe40004706670 */
[----:B------:R-:W-:Y:S01]  /*b480*/  FSEL R14, R3, -INF , !P6 ;  /* 0xff800000030e7808 */ /* 0x000fe20007000000 */
[C---:B------:R-:W-:Y:S01]  /*b490*/  VIADD R3, R4.reuse, 0x11 ;  /* 0x0000001104037836 */ /* 0x040fe20000000000 */
[----:B------:R-:W-:Y:S02]  /*b4a0*/  IADD3 R6, R4, 0x10, RZ ;  /* 0x0000001004067810 */ /* 0x000fe40007ffe0ff */
[----:B------:R-:W-:Y:S02]  /*b4b0*/  ISETP.GE.AND P6, PT, R7, R213, PT ;  /* 0x000000d50700720c */ /* 0x000fe40003fc6270 */
[----:B------:R-:W-:Y:S02]  /*b4c0*/  ISETP.GE.OR P2, PT, R5, R210, !P2 ;  /* 0x000000d20500720c */ /* 0x000fe40005746670 */
[----:B------:R-:W-:Y:S02]  /*b4d0*/  FSEL R5, R222, -INF , !P1 ;  /* 0xff800000de057808 */ /* 0x000fe40004800000 */
[----:B------:R-:W-:Y:S02]  /*b4e0*/  FSEL R12, R205, -INF , !P5 ;  /* 0xff800000cd0c7808 */ /* 0x000fe40006800000 */
[C---:B------:R-:W-:Y:S02]  /*b4f0*/  ISETP.GE.AND P1, PT, R7.reuse, R211, PT ;  /* 0x000000d30700720c */ /* 0x040fe40003f26270 */
[C---:B------:R-:W-:Y:S02]  /*b500*/  ISETP.GE.AND P5, PT, R6.reuse, R213, PT ;  /* 0x000000d50600720c */ /* 0x040fe40003fa6270 */
[C---:B------:R-:W-:Y:S02]  /*b510*/  ISETP.GE.OR P6, PT, R7.reuse, R212, !P6 ;  /* 0x000000d40700720c */ /* 0x040fe400077c6670 */
[----:B------:R-:W-:Y:S02]  /*b520*/  ISETP.GE.OR P1, PT, R7, R210, !P1 ;  /* 0x000000d20700720c */ /* 0x000fe40004f26670 */
[----:B------:R-:W-:Y:S02]  /*b530*/  ISETP.GE.OR P5, PT, R6, R212, !P5 ;  /* 0x000000d40600720c */ /* 0x000fe40006fa6670 */
[----:B-1----:R-:W-:Y:S02]  /*b540*/  FSEL R10, R227, -INF , !P6 ;  /* 0xff800000e30a7808 */ /* 0x002fe40007000000 */
[----:B------:R-:W-:Y:S02]  /*b550*/  FSEL R226, R226, -INF , !P0 ;  /* 0xff800000e2e27808 */ /* 0x000fe40004000000 */
[----:B------:R-:W-:Y:S02]  /*b560*/  IADD3 R7, R4, 0x18, RZ ;  /* 0x0000001804077810 */ /* 0x000fe40007ffe0ff */
[----:B------:R-:W-:Y:S02]  /*b570*/  ISETP.GE.AND P0, PT, R6, R211, PT ;  /* 0x000000d30600720c */ /* 0x000fe40003f06270 */
[-C--:B------:R-:W-:Y:S02]  /*b580*/  ISETP.GE.AND P6, PT, R3, R213.reuse, PT ;  /* 0x000000d50300720c */ /* 0x080fe40003fc6270 */
[----:B------:R-:W-:Y:S02]  /*b590*/  FSEL R162, R232, -INF , !P5 ;  /* 0xff800000e8a27808 */ /* 0x000fe40006800000 */
[-C--:B------:R-:W-:Y:S02]  /*b5a0*/  ISETP.GE.AND P5, PT, R7, R213.reuse, PT ;  /* 0x000000d50700720c */ /* 0x080fe40003fa6270 */
[----:B------:R-:W-:Y:S02]  /*b5b0*/  ISETP.GE.OR P0, PT, R6, R210, !P0 ;  /* 0x000000d20600720c */ /* 0x000fe40004706670 */
[-C--:B------:R-:W-:Y:S02]  /*b5c0*/  ISETP.GE.OR P6, PT, R3, R212.reuse, !P6 ;  /* 0x000000d40300720c */ /* 0x080fe400077c6670 */
[----:B------:R-:W-:Y:S02]  /*b5d0*/  IADD3 R6, R4, 0x19, RZ ;  /* 0x0000001904067810 */ /* 0x000fe40007ffe0ff */
[-C--:B------:R-:W-:Y:S02]  /*b5e0*/  ISETP.GE.OR P5, PT, R7, R212.reuse, !P5 ;  /* 0x000000d40700720c */ /* 0x080fe40006fa6670 */
[----:B------:R-:W-:Y:S02]  /*b5f0*/  FSEL R9, R224, -INF , !P2 ;  /* 0xff800000e0097808 */ /* 0x000fe40005000000 */
[----:B------:R-:W-:Y:S02]  /*b600*/  FSEL R160, R231, -INF , !P6 ;  /* 0xff800000e7a07808 */ /* 0x000fe40007000000 */
[C---:B------:R-:W-:Y:S02]  /*b610*/  ISETP.GE.AND P2, PT, R6.reuse, R213, PT ;  /* 0x000000d50600720c */ /* 0x040fe40003f46270 */
        /* <DEDUP_REMOVED lines=16> */
[----:B------:R-:W-:Y:S02]  /*b720*/  FSEL R171, R230, -INF , !P0 ;  /* 0xff800000e6ab7808 */ /* 0x000fe40004000000 */
[----:B------:R-:W-:Y:S02]  /*b730*/  IADD3 R6, R4, 0x28, RZ ;  /* 0x0000002804067810 */ /* 0x000fe40007ffe0ff */
        /* <DEDUP_REMOVED lines=9> */
[----:B------:R-:W-:Y:S02]  /*b7d0*/  IADD3 R3, R4, 0x29, RZ ;  /* 0x0000002904037810 */ /* 0x000fe40007ffe0ff */
[----:B------:R-:W-:Y:S02]  /*b7e0*/  FMNMX.FTZ R8, R9, R8, !PT ;  /* 0x0000000809087209 */ /* 0x000fe40007810000 */
[----:B------:R-:W-:Y:S02]  /*b7f0*/  FSEL R146, R244, -INF , !P1 ;  /* 0xff800000f4927808 */ /* 0x000fe40004800000 */
[----:B------:R-:W-:Y:S02]  /*b800*/  FSEL R169, R229, -INF , !P6 ;  /* 0xff800000e5a97808 */ /* 0x000fe40007000000 */
[----:B------:R-:W-:Y:S02]  /*b810*/  ISETP.GE.AND P6, PT, R6, R211, PT ;  /* 0x000000d30600720c */ /* 0x000fe40003fc6270 */
[----:B------:R-:W-:Y:S02]  /*b820*/  ISETP.GE.AND P1, PT, R3, R213, PT ;  /* 0x000000d50300720c */ /* 0x000fe40003f26270 */
[----:B------:R-:W-:Y:S02]  /*b830*/  FMNMX.FTZ R11, R14, R0, !PT ;  /* 0x000000000e0b7209 */ /* 0x000fe40007810000 */
        /* <DEDUP_REMOVED lines=8> */
[----:B------:R-:W-:Y:S02]  /*b8c0*/  FSEL R141, R233, -INF , !P4 ;  /* 0xff800000e98d7808 */ /* 0x000fe40006000000 */
[----:B------:R-:W-:Y:S02]  /*b8d0*/  ISETP.GE.AND P5, PT, R3, R211, PT ;  /* 0x000000d30300720c */ /* 0x000fe40003fa6270 */
[----:B------:R-:W-:Y:S02]  /*b8e0*/  FMNMX.FTZ R8, R171, R8, !PT ;  /* 0x00000008ab087209 */ /* 0x000fe40007810000 */
[----:B------:R-:W-:Y:S02]  /*b8f0*/  FMNMX.FTZ R11, R226, R11, !PT ;  /* 0x0000000be20b7209 */ /* 0x000fe40007810000 */
[C---:B------:R-:W-:Y:S02]  /*b900*/  ISETP.GE.AND P4, PT, R6.reuse, R211, PT ;  /* 0x000000d30600720c */ /* 0x040fe40003f86270 */
[----:B------:R-:W-:Y:S02]  /*b910*/  ISETP.GE.AND P1, PT, R6, R213, PT ;  /* 0x000000d50600720c */ /* 0x000fe40003f26270 */
[-C--:B------:R-:W-:Y:S02]  /*b920*/  ISETP.GE.OR P5, PT, R3, R210.reuse, !P5 ;  /* 0x000000d20300720c */ /* 0x080fe40006fa6670 */
[----:B------:R-:W-:Y:S02]  /*b930*/  FMNMX.FTZ R3, R10, R11, !PT ;  /* 0x0000000b0a037209 */ /* 0x000fe40007810000 */
[C---:B------:R-:W-:Y:S02]  /*b940*/  ISETP.GE.OR P4, PT, R6.reuse, R210, !P4 ;  /* 0x000000d20600720c */ /* 0x040fe40006786670 */
[----:B------:R-:W-:Y:S02]  /*b950*/  FMNMX.FTZ R8, R169, R8, !PT ;  /* 0x00000008a9087209 */ /* 0x000fe40007810000 */
[----:B------:R-:W-:Y:S01]  /*b960*/  ISETP.GE.OR P1, PT, R6, R212, !P1 ;  /* 0x000000d40600720c */ /* 0x000fe20004f26670 */
[----:B------:R-:W-:Y:S01]  /*b970*/  VIADD R6, R4, 0x31 ;  /* 0x0000003104067836 */ /* 0x000fe20000000000 */
        /* <DEDUP_REMOVED lines=8> */
[C---:B------:R-:W-:Y:S02]  /*ba00*/  IADD3 R3, R4.reuse, 0x38, RZ ;  /* 0x0000003804037810 */ /* 0x040fe40007ffe0ff */
        /* <DEDUP_REMOVED lines=43> */
[----:B------:R-:W-:Y:S08]  /*bcc0*/  LDSM.16.MT88.4 R16, [R196+0xc000] ;  /* 0x00c00000c410783b */ /* 0x000ff00000004200 */
[----:B------:R-:W1:Y:S08]  /*bcd0*/  SHFL.BFLY PT, R3, R4, 0x1, 0x1f ;  /* 0x0c201f0004037f89 */ /* 0x000e7000000e0000 */
[----:B------:R-:W2:Y:S01]  /*bce0*/  SHFL.BFLY PT, R132, R11, 0x1, 0x1f ;  /* 0x0c201f000b847f89 */ /* 0x000ea200000e0000 */
[----:B-1----:R-:W-:Y:S04]  /*bcf0*/  FMNMX.FTZ R3, R4, R3, !PT ;  /* 0x0000000304037209 */ /* 0x002fe80007810000 */
[C---:B------:R-:W-:Y:S01]  /*bd00*/  FSETP.NEU.FTZ.AND P0, PT, R3.reuse, -INF , PT ;  /* 0xff8000000300780b */ /* 0x040fe20003f1d000 */
[----:B------:R-:W-:Y:S01]  /*bd10*/  FMUL.FTZ R148, R3, UR4 ;  /* 0x0000000403947c20 */ /* 0x000fe20008410000 */
[----:B--2---:R-:W-:Y:S04]  /*bd20*/  FMNMX.FTZ R132, R11, R132, !PT ;  /* 0x000000840b847209 */ /* 0x004fe80007810000 */
[----:B------:R-:W-:Y:S01]  /*bd30*/  FSEL R148, R148, RZ, P0 ;  /* 0x000000ff94947208 */ /* 0x000fe20000000000 */
[C---:B------:R-:W-:Y:S01]  /*bd40*/  FMUL.FTZ R155, R132.reuse, UR4 ;  /* 0x00000004849b7c20 */ /* 0x040fe20008410000 */
[C---:B------:R-:W-:Y:S03]  /*bd50*/  FSETP.NEU.FTZ.AND P1, PT, R132.reuse, -INF , PT ;  /* 0xff8000008400780b */ /* 0x040fe60003f3d000 */
[--C-:B------:R-:W-:Y:S01]  /*bd60*/  FFMA.FTZ R163, R5, UR4, -R148.reuse ;  /* 0x0000000405a37c23 */ /* 0x100fe20008010894 */
[----:B------:R-:W-:Y:S01]  /*bd70*/  FSEL R5, R132, RZ, P1 ;  /* 0x000000ff84057208 */ /* 0x000fe20000800000 */
[--C-:B------:R-:W-:Y:S01]  /*bd80*/  FFMA.FTZ R135, R9, UR4, -R148.reuse ;  /* 0x0000000409877c23 */ /* 0x100fe20008010894 */
[----:B------:R-:W-:Y:S01]  /*bd90*/  FSEL R155, R155, RZ, P1 ;  /* 0x000000ff9b9b7208 */ /* 0x000fe20000800000 */
[--C-:B------:R-:W-:Y:S01]  /*bda0*/  FFMA.FTZ R134, R225, UR4, -R148.reuse ;  /* 0x00000004e1867c23 */ /* 0x100fe20008010894 */
[----:B------:R-:W-:Y:S01]  /*bdb0*/  FFMA.FTZ R159, R7, UR4, -R148 ;  /* 0x00000004079f7c23 */ /* 0x000fe20008010894 */
[----:B------:R-:W-:Y:S01]  /*bdc0*/  FADD.FTZ R0, -R5, R0 ;  /* 0x0000000005007221 */ /* 0x000fe20000010100 */
[----:B------:R-:W-:Y:S01]  /*bdd0*/  FSEL R5, R3, RZ, P0 ;  /* 0x000000ff03057208 */ /* 0x000fe20000000000 */
[--C-:B------:R-:W-:Y:S01]  /*bde0*/  FFMA.FTZ R161, R14, UR4, -R155.reuse ;  /* 0x000000040ea17c23 */ /* 0x100fe2000801089b */
[--C-:B------:R-:W-:Y:S01]  /*bdf0*/  FFMA.FTZ R158, R12, UR4, -R155.reuse ;  /* 0x000000040c9e7c23 */ /* 0x100fe2000801089b */
[----:B------:R-:W-:Y:S01]  /*be00*/  FMUL.FTZ R6, R0, UR4 ;  /* 0x0000000400067c20 */ /* 0x000fe20008410000 */
[--C-:B------:R-:W-:Y:S01]  /*be10*/  FFMA.FTZ R157, R226, UR4, -R155.reuse ;  /* 0x00000004e29d7c23 */ /* 0x100fe2000801089b */
[----:B------:R-:W-:Y:S01]  /*be20*/  FADD.FTZ R0, -R5, R2 ;  /* 0x0000000205007221 */ /* 0x000fe20000010100 */
[--C-:B------:R-:W-:Y:S01]  /*be30*/  FFMA.FTZ R156, R10, UR4, -R155.reuse ;  /* 0x000000040a9c7c23 */ /* 0x100fe2000801089b */
[----:B------:R-:W-:Y:S01]  /*be40*/  MUFU.EX2 R161, R161 ;  /* 0x000000a100a17308 */ /* 0x000fe20000000800 */
[--C-:B------:R-:W-:Y:S01]  /*be50*/  FFMA.FTZ R167, R140, UR4, -R155.reuse ;  /* 0x000000048ca77c23 */ /* 0x100fe2000801089b */
[----:B------:R-:W-:Y:S01]  /*be60*/  FMUL.FTZ R8, R0, UR4 ;  /* 0x0000000400087c20 */ /* 0x000fe20008410000 */
[--C-:B------:R-:W-:Y:S01]  /*be70*/  FFMA.FTZ R168, R141, UR4, -R148.reuse ;  /* 0x000000048da87c23 */ /* 0x100fe20008010894 */
[--C-:B------:R-:W-:Y:S01]  /*be80*/  FFMA.FTZ R179, R144, UR4, -R155.reuse ;  /* 0x0000000490b37c23 */ /* 0x100fe2000801089b */
[--C-:B------:R-:W-:Y:S01]  /*be90*/  FFMA.FTZ R176, R145, UR4, -R148.reuse ;  /* 0x0000000491b07c23 */ /* 0x100fe20008010894 */
        /* <DEDUP_REMOVED lines=21> */
[----:B------:R-:W-:Y:S01]  /*bff0*/  FFMA.FTZ R148, R133, UR4, -R148 ;  /* 0x0000000485947c23 */ /* 0x000fe20008010894 */
[--C-:B------:R-:W-:Y:S01]  /*c000*/  FFMA.FTZ R164, R164, UR4, -R155.reuse ;  /* 0x00000004a4a47c23 */ /* 0x100fe2000801089b */
[----:B------:R-:W-:Y:S05]  /*c010*/  ISETP.GT.AND P0, PT, R206, UR10, PT ;  /* 0x0000000ace007c0c */ /* 0x000fea000bf04270 */
        /* <DEDUP_REMOVED lines=320> */
.L_x_5675:
        /* <DEDUP_REMOVED lines=265> */
.L_x_5680:
        /* <DEDUP_REMOVED lines=10> */
.L_x_5681:
[----:B------:R-:W-:Y:S01]  /*e550*/  S2UR UR6, SR_CTAID.Z ;  /* 0x00000000000679c3 */ /* 0x000fe20000002700 */
[----:B------:R-:W-:Y:S01]  /*e560*/  ULDC UR4, c[0x0][0x270] ;  /* 0x00009c0000047ab9 */ /* 0x000fe20000000800 */
[----:B------:R-:W-:-:S06]  /*e570*/  ULDC UR11, c[0x0][0x2c4] ;  /* 0x0000b100000b7ab9 */ /* 0x000fcc0000000800 */
[----:B------:R-:W1:Y:S02]  /*e580*/  S2UR UR5, SR_CTAID.Y ;  /* 0x00000000000579c3 */ /* 0x000e640000002600 */
[----:B-1----:R-:W-:-:S04]  /*e590*/  UIMAD UR4, UR5, UR4, UR6 ;  /* 0x00000004050472a4 */ /* 0x002fc8000f8e0206 */
[----:B------:R-:W-:Y:S02]  /*e5a0*/  UIMAD UR11, UR4, UR11, URZ ;  /* 0x0000000b040b72a4 */ /* 0x000fe4000f8e023f */
.L_x_5682:
        /* <DEDUP_REMOVED lines=32> */
.L_x_5684:
[----:B------:R-:W-:Y:S05]  /*e7b0*/  BSYNC B0 ;  /* 0x0000000000007941 */ /* 0x000fea0003800000 */
.L_x_5683:
        /* <DEDUP_REMOVED lines=48> */
.L_x_5686:
[----:B------:R-:W-:Y:S05]  /*eac0*/  BSYNC B0 ;  /* 0x0000000000007941 */ /* 0x000fea0003800000 */
.L_x_5685:
        /* <DEDUP_REMOVED lines=19> */
.L_x_5688:
[----:B------:R-:W-:Y:S05]  /*ec00*/  BSYNC B0 ;  /* 0x0000000000007941 */ /* 0x000fea0003800000 */
.L_x_5687:
        /* <DEDUP_REMOVED lines=19> */
.L_x_5690:
[----:B------:R-:W-:Y:S05]  /*ed40*/  BSYNC B0 ;  /* 0x0000000000007941 */ /* 0x000fea0003800000 */
.L_x_5689:
        /* <DEDUP_REMOVED lines=16> */
.L_x_5691:
        /* <DEDUP_REMOVED lines=11> */
.L_x_7965:


//--------------------- .text._ZN5flash24flash_fwd_splitkv_kernelI23Flash_fwd_kernel_traitsILi192ELi64ELi64ELi4ELb0ELb0EN7cutlass10bfloat16_tE19Flash_kernel_traitsILi192ELi64ELi64ELi4ES3_EELb0ELb1ELb1ELb0ELb0ELb0ELb0ELb0EEEvNS_16Flash_fwd_paramsE --------------------------
	.section	.text._ZN5flash24flash_fwd_splitkv_kernelI23Flash_fwd_kernel_traitsILi192ELi64ELi64ELi4ELb0ELb0EN7cutlass10bfloat16_tE19Flash_kernel_traitsILi192ELi64ELi64ELi4ES3_EELb0ELb1ELb1ELb0ELb0ELb0ELb0ELb0EEEvNS_16Flash_fwd_paramsE,"ax",@progbits
	.align	128
        .global         _ZN5flash24flash_fwd_splitkv_kernelI23Flash_fwd_kernel_traitsILi192ELi64ELi64ELi4ELb0ELb0EN7cutlass10bfloat16_tE19Flash_kernel_traitsILi192ELi64ELi64ELi4ES3_EELb0ELb1ELb1ELb0ELb0ELb0ELb0ELb0EEEvNS_16Flash_fwd_paramsE
        .type           _ZN5flash24flash_fwd_splitkv_kernelI23Flash_fwd_kernel_traitsILi192ELi64ELi64ELi4ELb0ELb0EN7cutlass10bfloat16_tE19Flash_kernel_traitsILi192ELi64ELi64ELi4ES3_EELb0ELb1ELb1ELb0ELb0ELb0ELb0ELb0EEEvNS_16Flash_fwd_paramsE,@function
        .size           _ZN5flash24flash_fwd_splitkv_kernelI23Flash_fwd_kernel_traitsILi192ELi64ELi64ELi4ELb0ELb0EN7cutlass10bfloat16_tE19Flash_kernel_traitsILi192ELi64ELi64ELi4ES3_EELb0ELb1ELb1ELb0ELb0ELb0ELb0ELb0EEEvNS_16Flash_fwd_paramsE,(.L_x_7966 - _ZN5flash24flash_fwd_splitkv_kernelI23Flash_fwd_kernel_traitsILi192ELi64ELi64ELi4ELb0ELb0EN7cutlass10bfloat16_tE19Flash_kernel_traitsILi192ELi64ELi64ELi4ES3_EELb0ELb1ELb1ELb0ELb0ELb0ELb0ELb0EEEvNS_16Flash_fwd_paramsE)
        .other          _ZN5flash24flash_fwd_splitkv_kernelI23Flash_fwd_kernel_traitsILi192ELi64ELi64ELi4ELb0ELb0EN7cutlass10bfloat16_tE19Flash_kernel_traitsILi192ELi64ELi64ELi4ES3_EELb0ELb1ELb1ELb0ELb0ELb0ELb0ELb0EEEvNS_16Flash_fwd_paramsE,@"STO_CUDA_ENTRY STV_DEFAULT"
_ZN5flash24flash_fwd_splitkv_kernelI23Flash_fwd_kernel_traitsILi192ELi64ELi64ELi4ELb0ELb0EN7cutlass10bfloat16_tE19Flash_kernel_traitsILi192ELi64ELi64ELi4ES3_EELb0ELb1ELb1ELb0ELb0ELb0ELb0ELb0EEEvNS_16Flash_fwd_paramsE:
.text._ZN5flash24flash_fwd_splitkv_kernelI23Flash_fwd_kernel_traitsILi192ELi64ELi64ELi4ELb0ELb0EN7cutlass10bfloat16_tE19Flash_kernel_traitsILi192ELi64ELi64ELi4ES3_EELb0ELb1ELb1ELb0ELb0ELb0ELb0ELb0EEEvNS_16Flash_fwd_paramsE:
        /* <DEDUP_REMOVED lines=54> */
.L_x_5692:
[----:B------:R-:W-:-:S03]  /*0360*/  ULDC UR6, c[0x0][0x2c8] ;  /* 0x0000b20000067ab9 */ /* 0x000fc60000000800 */
.L_x_5693:
        /* <DEDUP_REMOVED lines=58> */
[----:B------:R-:W-:Y:S01]  /*0710*/  USHF.R.S32.HI UR10, URZ, 0x1f, UR24 ;  /* 0x0000001f3f0a7899 */ /* 0x000fe20008011418 */
[----:B------:R-:W-:Y:S02]  /*0720*/  ULDC.64 UR6, c[0x0][0x2a0] ;  /* 0x0000a80000067ab9 */ /* 0x000fe40000000a00 */
[----:B------:R-:W-:Y:S01]  /*0730*/  LOP3.LUT R0, R8, 0xfffffff8, RZ, 0xc0, !PT ;  /* 0xfffffff808007812 */ /* 0x000fe200078ec0ff */
[----:B------:R-:W-:Y:S01]  /*0740*/  UIMAD UR10, UR10, UR6, URZ ;  /* 0x000000060a0a72a4 */ /* 0x000fe2000f8e023f */
[----:B------:R-:W-:Y:S01]  /*0750*/  SHF.R.S32.HI R8, RZ, 0x3, R8 ;  /* 0x00000003ff087819 */ /* 0x000fe20000011408 */
[----:B------:R-:W-:Y:S01]  /*0760*/  @!UP0 USHF.R.S32.HI UR9, URZ, 0x1f, UR22 ;  /* 0x0000001f3f098899 */ /* 0x000fe20008011416 */
[----:B------:R-:W-:Y:S01]  /*0770*/  IMAD.U32 R10, RZ, RZ, UR6 ;  /* 0x00000006ff0a7e24 */ /* 0x000fe2000f8e00ff */
[----:B------:R-:W-:Y:S01]  /*0780*/  @!UP0 ULDC.64 UR4, c[0x0][0x290] ;  /* 0x0000a40000048ab9 */ /* 0x000fe20000000a00 */
[----:B------:R-:W-:Y:S01]  /*0790*/  IMAD.IADD R3, R3, 0x1, -R0 ;  /* 0x0000000103037824 */ /* 0x000fe200078e0a00 */
[----:B------:R-:W-:Y:S01]  /*07a0*/  @!UP0 UIMAD UR9, UR9, UR4, URZ ;  /* 0x00000004090982a4 */ /* 0x000fe2000f8e023f */
[----:B------:R-:W-:Y:S01]  /*07b0*/  ISETP.GE.AND P1, PT, R8, UR12, PT ;  /* 0x0000000c08007c0c */ /* 0x000fe2000bf26270 */
[----:B------:R-:W-:Y:S01]  /*07c0*/  @!UP0 UIMAD.WIDE.U32 UR14, UR22, UR4, URZ ;  /* 0x00000004160e82a5 */ /* 0x000fe2000f8e003f */
[C---:B------:R-:W-:Y:S01]  /*07d0*/  IMAD.SHL.U32 R16, R3.reuse, 0x8, RZ ;  /* 0x0000000803107824 */ /* 0x040fe200078e00ff */
[----:B------:R-:W-:Y:S01]  /*07e0*/  @!UP0 UIMAD UR9, UR22, UR5, UR9 ;  /* 0x00000005160982a4 */ /* 0x000fe2000f8e0209 */
[----:B------:R-:W-:Y:S01]  /*07f0*/  ISETP.NE.AND P6, PT, R3, RZ, PT ;  /* 0x000000ff0300720c */ /* 0x000fe20003fc5270 */
[----:B------:R-:W-:Y:S01]  /*0800*/  UIMAD UR7, UR24, UR7, UR10 ;  /* 0x00000007180772a4 */ /* 0x000fe2000f8e020a */
[C---:B------:R-:W-:Y:S01]  /*0810*/  VIADD R7, R16.reuse, 0x40 ;  /* 0x0000004010077836 */ /* 0x040fe20000000000 */
[----:B------:R-:W-:Y:S01]  /*0820*/  ULDC.64 UR4, c[0x0][0x298] ;  /* 0x0000a60000047ab9 */ /* 0x000fe20000000a00 */
[--C-:B------:R-:W-:Y:S01]  /*0830*/  SHF.R.S32.HI R17, RZ, 0x1f, R16.reuse ;  /* 0x0000001fff117819 */ /* 0x100fe20000011410 */
[----:B------:R-:W-:Y:S01]  /*0840*/  UIMAD UR8, UR8, UR4, URZ ;  /* 0x00000004080872a4 */ /* 0x000fe2000f8e023f */
[----:B------:R-:W-:Y:S01]  /*0850*/  IMAD.U32 R5, RZ, RZ, UR4 ;  /* 0x00000004ff057e24 */ /* 0x000fe2000f8e00ff */
[----:B------:R-:W-:Y:S01]  /*0860*/  @UP0 UIMAD.WIDE.U32 UR16, UR13, UR4, URZ ;  /* 0x000000040d1002a5 */ /* 0x000fe2000f8e003f */
[----:B------:R-:W-:Y:S01]  /*0870*/  VIADD R6, R16, 0x80 ;  /* 0x0000008010067836 */ /* 0x000fe20000000000 */
[----:B------:R-:W-:Y:S01]  /*0880*/  UIMAD UR8, UR23, UR5, UR8 ;  /* 0x00000005170872a4 */ /* 0x000fe2000f8e0208 */
[----:B------:R-:W-:Y:S01]  /*0890*/  IMAD.WIDE.U32 R4, R5, UR23, R16 ;  /* 0x0000001705047c25 */ /* 0x000fe2000f8e0010 */
[----:B------:R-:W-:-:S02]  /*08a0*/  @UP0 UIMAD UR13, UR13, UR5, UR17 ;  /* 0x000000050d0d02a4 */ /* 0x000fc4000f8e0211 */
[----:B------:R-:W-:Y:S01]  /*08b0*/  @!UP0 UIADD3 UR13, UR15, UR9, URZ ;  /* 0x000000090f0d8290 */ /* 0x000fe2000fffe03f */
[----:B------:R-:W-:Y:S01]  /*08c0*/  @!UP0 UMOV UR16, UR14 ;  /* 0x0000000e00108c82 */ /* 0x000fe20008000000 */
[----:B------:R-:W-:Y:S01]  /*08d0*/  IMAD.U32 R0, RZ, RZ, UR8 ;  /* 0x00000008ff007e24 */ /* 0x000fe2000f8e00ff */
[----:B------:R-:W-:Y:S01]  /*08e0*/  IADD3 R2, P0, R4, UR16, RZ ;  /* 0x0000001004027c10 */ /* 0x000fe2000ff1e0ff */
[----:B------:R-:W-:Y:S01]  /*08f0*/  ULDC UR8, c[0x0][0x270] ;  /* 0x00009c0000087ab9 */ /* 0x000fe20000000800 */
[----:B------:R-:W-:Y:S01]  /*0900*/  ULDC UR6, c[0x0][0x2c4] ;  /* 0x0000b10000067ab9 */ /* 0x000fe20000000800 */
[----:B------:R-:W-:Y:S01]  /*0910*/  UIMAD UR8, UR22, UR8, UR24 ;  /* 0x00000008160872a4 */ /* 0x000fe2000f8e0218 */
[----:B------:R-:W-:Y:S01]  /*0920*/  IADD3.X R3, R5, UR13, R0, P0, !PT ;  /* 0x0000000d05037c10 */ /* 0x000fe200087fe400 */
[C---:B------:R-:W-:Y:S02]  /*0930*/  VIADD R0, R8.reuse, 0x10 ;  /* 0x0000001008007836 */ /* 0x040fe40000000000 */
[----:B------:R-:W-:Y:S01]  /*0940*/  UIMAD UR23, UR8, UR6, UR23 ;  /* 0x00000006081772a4 */ /* 0x000fe2000f8e0217 */
[----:B------:R-:W-:-:S02]  /*0950*/  VIADD R5, R8, 0x20 ;  /* 0x0000002008057836 */ /* 0x000fc40000000000 */
[----:B------:R-:W-:Y:S01]  /*0960*/  IMAD.WIDE.U32 R10, R10, UR24, R2 ;  /* 0x000000180a0a7c25 */ /* 0x000fe2000f8e0002 */
[C---:B------:R-:W-:Y:S02]  /*0970*/  ISETP.GE.AND P0, PT, R0.reuse, UR12, PT ;  /* 0x0000000c00007c0c */ /* 0x040fe4000bf06270 */
[----:B------:R-:W-:Y:S01]  /*0980*/  ISETP.GE.OR P4, PT, R0, UR12, P6 ;  /* 0x0000000c00007c0c */ /* 0x000fe2000b786670 */
[----:B------:R-:W-:Y:S01]  /*0990*/  VIADD R15, R11, UR7 ;  /* 0x000000070b0f7c36 */ /* 0x000fe20008000000 */
[----:B------:R-:W-:Y:S01]  /*09a0*/  SHF.R.S32.HI R2, RZ, 0x1f, R8 ;  /* 0x0000001fff027819 */ /* 0x000fe20000011408 */
[----:B------:R-:W-:Y:S10]  /*09b0*/  @P1 BRA `(.L_x_5696) ;  /* 0x00000000003c1947 */ /* 0x000ff40003800000 */
        /* <DEDUP_REMOVED lines=15> */
.L_x_5696:
[----:B------:R-:W-:Y:S05]  /*0ab0*/  BSYNC B0 ;  /* 0x0000000000007941 */ /* 0x000fea0003800000 */
.L_x_5695:
        /* <DEDUP_REMOVED lines=22> */
.L_x_5698:
[----:B------:R-:W-:Y:S05]  /*0c20*/  BSYNC B0 ;  /* 0x0000000000007941 */ /* 0x000fea0003800000 */
.L_x_5697:
        /* <DEDUP_REMOVED lines=21> */
.L_x_5700:
[----:B------:R-:W-:Y:S05]  /*0d80*/  BSYNC B0 ;  /* 0x0000000000007941 */ /* 0x000fea0003800000 */
.L_x_5699:
        /* <DEDUP_REMOVED lines=20> */
.L_x_5702:
[----:B------:R-:W-:Y:S05]  /*0ed0*/  BSYNC B0 ;  /* 0x0000000000007941 */ /* 0x000fea0003800000 */
.L_x_5701:
        /* <DEDUP_REMOVED lines=18> */
.L_x_5694:
        /* <DEDUP_REMOVED lines=29> */
.L_x_5703:
        /* <DEDUP_REMOVED lines=45> */
[----:B------:R-:W-:Y:S01]  /*14a0*/  ULDC.64 UR8, c[0x0][0x248] ;  /* 0x0000920000087ab9 */ /* 0x000fe20000000a00 */
[----:B------:R-:W-:-:S03]  /*14b0*/  USHF.R.S32.HI UR28, URZ, 0x1f, UR29 ;  /* 0x0000001f3f1c7899 */ /* 0x000fc6000801141d */
        /* <DEDUP_REMOVED lines=28> */
[----:B------:R-:W-:Y:S02]  /*1680*/  UIMAD UR15, UR28, UR8, URZ ;  /* 0x000000081c0f72a4 */ /* 0x000fe4000f8e023f */
[----:B------:R-:W-:Y:S02]  /*1690*/  UIADD3 UR7, UR7, UR5, URZ ;  /* 0x0000000507077290 */ /* 0x000fe4000fffe03f */
[----:B------:R-:W-:Y:S02]  /*16a0*/  UIMAD UR15, UR29, UR9, UR15 ;  /* 0x000000091d0f72a4 */ /* 0x000fe4000f8e020f */
[----:B------:R-:W-:Y:S01]  /*16b0*/  UIMAD.WIDE.U32 UR30, UR29, UR8, UR6 ;  /* 0x000000081d1e72a5 */ /* 0x000fe2000f8e0006 */
[----:B------:R-:W-:Y:S02]  /*16c0*/  ULDC.64 UR4, c[0x0][0x238] ;  /* 0x00008e0000047ab9 */ /* 0x000fe40000000a00 */
[----:B------:R-:W-:Y:S01]  /*16d0*/  ULDC.64 UR6, c[0x0][0x260] ;  /* 0x0000980000067ab9 */ /* 0x000fe20000000a00 */
[----:B------:R-:W-:Y:S01]  /*16e0*/  UIADD3 UR15, UR31, UR15, URZ ;  /* 0x0000000f1f0f7290 */ /* 0x000fe2000fffe03f */
[----:B------:R-:W-:Y:S01]  /*16f0*/  IMAD R9, R5, UR6, RZ ;  /* 0x0000000605097c24 */ /* 0x000fe2000f8e02ff */
[----:B------:R-:W-:Y:S01]  /*1700*/  UIMAD UR11, UR11, UR4, URZ ;  /* 0x000000040b0b72a4 */ /* 0x000fe2000f8e023f */
[----:B------:R-:W-:-:S02]  /*1710*/  IMAD.U32 R7, RZ, RZ, UR31 ;  /* 0x0000001fff077e24 */ /* 0x000fc4000f8e00ff */
[----:B------:R-:W-:Y:S01]  /*1720*/  IMAD.U32 R6, RZ, RZ, UR30 ;  /* 0x0000001eff067e24 */ /* 0x000fe2000f8e00ff */
[----:B------:R-:W-:Y:S01]  /*1730*/  MOV R7, UR15 ;  /* 0x0000000f00077c02 */ /* 0x000fe20008000f00 */
[----:B------:R-:W-:Y:S01]  /*1740*/  UIMAD.WIDE.U32 UR30, UR14, UR4, URZ ;  /* 0x000000040e1e72a5 */ /* 0x000fe2000f8e003f */
[C---:B------:R-:W-:Y:S01]  /*1750*/  IMAD R24, R4.reuse, UR7, R9 ;  /* 0x0000000704187c24 */ /* 0x040fe2000f8e0209 */
[----:B------:R-:W-:Y:S01]  /*1760*/  UIMAD UR5, UR14, UR5, UR11 ;  /* 0x000000050e0572a4 */ /* 0x000fe2000f8e020b */
[----:B------:R-:W-:-:S03]  /*1770*/  IMAD.WIDE.U32 R26, R4, UR6, R6 ;  /* 0x00000006041a7c25 */ /* 0x000fc6000f8e0006 */
[----:B------:R-:W-:Y:S01]  /*1780*/  UIADD3 UR14, UR31, UR5, URZ ;  /* 0x000000051f0e7290 */ /* 0x000fe2000fffe03f */
[----:B------:R-:W-:Y:S01]  /*1790*/  IMAD.IADD R24, R27, 0x1, R24 ;  /* 0x000000011b187824 */ /* 0x000fe200078e0218 */
[----:B------:R-:W-:Y:S01]  /*17a0*/  UMOV UR16, UR30 ;  /* 0x0000001e00107c82 */ /* 0x000fe20008000000 */
[----:B------:R-:W-:Y:S09]  /*17b0*/  BRA `(.L_x_5705) ;  /* 0x0000000400447947 */ /* 0x000ff20003800000 */
.L_x_5704:
        /* <DEDUP_REMOVED lines=46> */
.L_x_5706:
        /* <DEDUP_REMOVED lines=20> */
[----:B------:R-:W-:Y:S01]  /*1be0*/  @UP0 UMOV UR16, UR6 ;  /* 0x0000000600100c82 */ /* 0x000fe20008000000 */
[----:B------:R-:W-:Y:S08]  /*1bf0*/  @P0 BRA `(.L_x_5705) ;  /* 0x0000000000340947 */ /* 0x000ff00003800000 */
[----:B------:R-:W-:Y:S01]  /*1c00*/  USHF.R.S32.HI UR6, URZ, 0x1f, UR15 ;  /* 0x0000001f3f067899 */ /* 0x000fe2000801140f */
[----:B------:R-:W-:-:S03]  /*1c10*/  ULDC.64 UR4, c[0x0][0x250] ;  /* 0x0000940000047ab9 */ /* 0x000fc60000000a00 */
[----:B------:R-:W-:Y:S02]  /*1c20*/  UIMAD UR6, UR6, UR4, URZ ;  /* 0x00000004060672a4 */ /* 0x000fe4000f8e023f */
[----:B------:R-:W-:Y:S02]  /*1c30*/  UIMAD.WIDE.U32 UR30, UR15, UR4, URZ ;  /* 0x000000040f1e72a5 */ /* 0x000fe4000f8e003f */
[----:B------:R-:W-:Y:S02]  /*1c40*/  UIMAD UR15, UR15, UR5, UR6 ;  /* 0x000000050f0f72a4 */ /* 0x000fe4000f8e0206 */
[----:B------:R-:W-:Y:S02]  /*1c50*/  USHF.R.S32.HI UR6, URZ, 0x1f, UR11 ;  /* 0x0000001f3f067899 */ /* 0x000fe4000801140b */
[----:B------:R-:W-:Y:S01]  /*1c60*/  UIADD3 UR31, UR31, UR15, URZ ;  /* 0x0000000f1f1f7290 */ /* 0x000fe2000fffe03f */
[----:B------:R-:W-:Y:S02]  /*1c70*/  ULDC.64 UR4, c[0x0][0x238] ;  /* 0x00008e0000047ab9 */ /* 0x000fe40000000a00 */
[----:B------:R-:W-:-:S02]  /*1c80*/  UIMAD UR6, UR6, UR4, URZ ;  /* 0x00000004060672a4 */ /* 0x000fc4000f8e023f */
[----:B------:R-:W-:Y:S02]  /*1c90*/  UIMAD.WIDE.U32 UR30, UR11, UR4, UR30 ;  /* 0x000000040b1e72a5 */ /* 0x000fe4000f8e001e */
[----:B------:R-:W-:-:S04]  /*1ca0*/  UIMAD UR5, UR11, UR5, UR6 ;  /* 0x000000050b0572a4 */ /* 0x000fc8000f8e0206 */
[----:B------:R-:W-:Y:S01]  /*1cb0*/  UIADD3 UR14, UR31, UR5, URZ ;  /* 0x000000051f0e7290 */ /* 0x000fe2000fffe03f */
[----:B------:R-:W-:-:S11]  /*1cc0*/  UMOV UR16, UR30 ;  /* 0x0000001e00107c82 */ /* 0x000fd60008000000 */
.L_x_5705:
[----:B------:R-:W-:Y:S01]  /*1cd0*/  UISETP.NE.AND UP0, UPT, UR13, -0x1, UPT ;  /* 0xffffffff0d00788c */ /* 0x000fe2000bf05270 */
[----:B------:R-:W-:Y:S01]  /*1ce0*/  SHF.R.S32.HI R6, RZ, 0x1f, R3 ;  /* 0x0000001fff067819 */ /* 0x000fe20000011403 */
[----:B------:R-:W1:Y:S01]  /*1cf0*/  S2R R31, SR_CTAID.X ;  /* 0x00000000001f7919 */ /* 0x000e620000002500 */
[----:B------:R-:W-:Y:S01]  /*1d00*/  USHF.R.S32.HI UR15, URZ, 0x1f, UR24 ;  /* 0x0000001f3f0f7899 */ /* 0x000fe20008011418 */
[----:B------:R-:W2:Y:S01]  /*1d10*/  S2UR UR31, SR_CgaCtaId ;  /* 0x00000000001f79c3 */ /* 0x000ea20000008800 */
[CC--:B------:R-:W-:Y:S01]  /*1d20*/  LEA.HI R12, R6.reuse, R3.reuse, RZ, 0x4 ;  /* 0x00000003060c7211 */ /* 0x0c0fe200078f20ff */
[----:B------:R-:W-:Y:S01]  /*1d30*/  ULDC.64 UR6, c[0x0][0x268] ;  /* 0x00009a0000067ab9 */ /* 0x000fe20000000a00 */
[----:B------:R-:W-:Y:S01]  /*1d40*/  LEA.HI R2, R6, R3, RZ, 0x3 ;  /* 0x0000000306027211 */ /* 0x000fe200078f18ff */
[----:B------:R-:W-:Y:S01]  /*1d50*/  IMAD R5, R5, UR6, RZ ;  /* 0x0000000605057c24 */ /* 0x000fe2000f8e02ff */
[----:B------:R-:W-:Y:S01]  /*1d60*/  LOP3.LUT R0, R12, 0xfffffff0, RZ, 0xc0, !PT ;  /* 0xfffffff00c007812 */ /* 0x000fe200078ec0ff */
[----:B------:R-:W-:Y:S01]  /*1d70*/  BSSY B0, `(.L_x_5707) ;  /* 0x0000064000007945 */ /* 0x000fe20003800000 */
[----:B------:R-:W-:Y:S01]  /*1d80*/  @UP0 ULDC.64 UR4, c[0x0][0x240] ;  /* 0x0000900000040ab9 */ /* 0x000fe20000000a00 */
[----:B------:R-:W-:Y:S01]  /*1d90*/  SHF.R.S32.HI R20, RZ, 0x3, R2 ;  /* 0x00000003ff147819 */ /* 0x000fe20000011402 */
[----:B------:R-:W-:Y:S01]  /*1da0*/  @UP0 UIMAD.WIDE.U32 UR34, UR13, UR4, URZ ;  /* 0x000000040d2202a5 */ /* 0x000fe2000f8e003f */
[----:B------:R-:W-:Y:S01]  /*1db0*/  LOP3.LUT R2, R2, 0xfffffff8, RZ, 0xc0, !PT ;  /* 0xfffffff802027812 */ /* 0x000fe200078ec0ff */
[----:B------:R-:W-:Y:S01]  /*1dc0*/  @!UP0 USHF.R.S32.HI UR32, URZ, 0x1f, UR22 ;  /* 0x0000001f3f208899 */ /* 0x000fe20008011416 */
[C---:B------:R-:W-:Y:S01]  /*1dd0*/  IMAD.IADD R0, R3.reuse, 0x1, -R0 ;  /* 0x0000000103007824 */ /* 0x040fe200078e0a00 */
[----:B------:R-:W-:Y:S01]  /*1de0*/  @UP0 UIMAD UR11, UR13, UR5, UR35 ;  /* 0x000000050d0b02a4 */ /* 0x000fe2000f8e0223 */
[C---:B------:R-:W-:Y:S01]  /*1df0*/  IMAD.SHL.U32 R197, R20.reuse, 0x40, RZ ;  /* 0x0000004014c57824 */ /* 0x040fe200078e00ff */
[----:B------:R-:W-:Y:S01]  /*1e00*/  IADD3 R152, P5, R20, UR29, RZ ;  /* 0x0000001d14987c10 */ /* 0x000fe2000ffbe0ff */
[----:B------:R-:W-:Y:S01]  /*1e10*/  @!UP0 ULDC.64 UR4, c[0x0][0x228] ;  /* 0x00008a0000048ab9 */ /* 0x000fe20000000a00 */
[----:B------:R-:W-:Y:S01]  /*1e20*/  IMAD.IADD R2, R3, 0x1, -R2 ;  /* 0x0000000103027824 */ /* 0x000fe200078e0a02 */
[----:B------:R-:W-:Y:S01]  /*1e30*/  @!UP0 UIMAD UR32, UR32, UR4, URZ ;  /* 0x00000004202082a4 */ /* 0x000fe2000f8e023f */
[----:B------:R-:W-:Y:S01]  /*1e40*/  SHF.R.S32.HI R7, RZ, 0x1f, R0 ;  /* 0x0000001fff077819 */ /* 0x000fe20000011400 */
[----:B------:R-:W-:Y:S01]  /*1e50*/  @!UP0 UIMAD.WIDE.U32 UR36, UR22, UR4, URZ ;  /* 0x00000004162482a5 */ /* 0x000fe2000f8e003f */
[----:B------:R-:W-:Y:S01]  /*1e60*/  IMAD.SHL.U32 R198, R2, 0x8, RZ ;  /* 0x0000000802c67824 */ /* 0x000fe200078e00ff */
[----:B------:R-:W-:Y:S01]  /*1e70*/  @!UP0 UIMAD UR32, UR22, UR5, UR32 ;  /* 0x00000005162082a4 */ /* 0x000fe2000f8e0220 */
[----:B------:R-:W-:Y:S01]  /*1e80*/  LOP3.LUT R197, R197, 0x1c0, RZ, 0xc0, !PT ;  /* 0x000001c0c5c57812 */ /* 0x000fe200078ec0ff */
[----:B------:R-:W-:Y:S01]  /*1e90*/  VIADD R14, R20, 0x10 ;  /* 0x00000010140e7836 */ /* 0x000fe20000000000 */
[----:B------:R-:W-:Y:S01]  /*1ea0*/  ULDC.64 UR4, c[0x0][0x258] ;  /* 0x0000960000047ab9 */ /* 0x000fe20000000a00 */
[----:B------:R-:W-:Y:S01]  /*1eb0*/  LEA.HI R4, R7, R0, RZ, 0x3 ;  /* 0x0000000007047211 */ /* 0x000fe200078f18ff */
[----:B------:R-:W-:Y:S01]  /*1ec0*/  UIMAD UR30, UR15, UR4, URZ ;  /* 0x000000040f1e72a4 */ /* 0x000fe2000f8e023f */
[--C-:B------:R-:W-:Y:S01]  /*1ed0*/  LOP3.LUT R8, R197, 0x38, R198.reuse, 0xf8, !PT ;  /* 0x00000038c5087812 */ /* 0x100fe200078ef8c6 */
[----:B------:R-:W-:Y:S01]  /*1ee0*/  @!UP0 UMOV UR34, UR36 ;  /* 0x0000002400228c82 */ /* 0x000fe20008000000 */
[----:B------:R-:W-:Y:S01]  /*1ef0*/  SHF.R.U32.HI R197, RZ, 0x3, R197 ;  /* 0x00000003ffc57819 */ /* 0x000fe200000116c5 */
[----:B------:R-:W-:Y:S01]  /*1f00*/  UIMAD UR30, UR24, UR5, UR30 ;  /* 0x00000005181e72a4 */ /* 0x000fe2000f8e021e */
[----:B------:R-:W-:Y:S01]  /*1f10*/  LOP3.LUT R17, R4, 0xfffffff8, RZ, 0xc0, !PT ;  /* 0xfffffff804117812 */ /* 0x000fe200078ec0ff */
[----:B------:R-:W-:Y:S01]  /*1f20*/  UIADD3 UR5, -UR23, UR12, URZ ;  /* 0x0000000c17057290 */ /* 0x000fe2000fffe13f */
[----:B------:R-:W-:Y:S01]  /*1f30*/  LOP3.LUT R197, R8, R197, RZ, 0x3c, !PT ;  /* 0x000000c508c57212 */ /* 0x000fe200078e3cff */
[----:B------:R-:W-:Y:S01]  /*1f40*/  @!UP0 UIADD3 UR11, UR37, UR32, URZ ;  /* 0x00000020250b8290 */ /* 0x000fe2000fffe03f */
[----:B------:R-:W-:Y:S01]  /*1f50*/  SHF.R.S32.HI R13, RZ, 0x1f, R198 ;  /* 0x0000001fff0d7819 */ /* 0x000fe200000114c6 */
[----:B------:R-:W-:Y:S01]  /*1f60*/  IMAD.IADD R17, R0, 0x1, -R17 ;  /* 0x0000000100117824 */ /* 0x000fe200078e0a11 */
[----:B------:R-:W-:Y:S01]  /*1f70*/  IADD3 R8, P0, R198, UR34, RZ ;  /* 0x00000022c6087c10 */ /* 0x000fe2000ff1e0ff */
[C---:B------:R-:W-:Y:S01]  /*1f80*/  VIADD R15, R20.reuse, 0x20 ;  /* 0x00000020140f7836 */ /* 0x040fe20000000000 */
[----:B------:R-:W-:Y:S01]  /*1f90*/  ISETP.GE.AND P6, PT, R20, UR5, PT ;  /* 0x0000000514007c0c */ /* 0x000fe2000bfc6270 */
[----:B------:R-:W-:Y:S01]  /*1fa0*/  IMAD.U32 R22, RZ, RZ, UR4 ;  /* 0x00000004ff167e24 */ /* 0x000fe2000f8e00ff */
[----:B------:R-:W-:Y:S01]  /*1fb0*/  LEA.HI R0, R6, R3, RZ, 0x6 ;  /* 0x0000000306007211 */ /* 0x000fe200078f30ff */
[----:B------:R-:W-:Y:S01]  /*1fc0*/  UMOV UR4, 0x400 ;  /* 0x0000040000047882 */ /* 0x000fe20000000000 */
[----:B------:R-:W-:Y:S01]  /*1fd0*/  IADD3 R10, P1, R198, UR16, RZ ;  /* 0x00000010c60a7c10 */ /* 0x000fe2000ff3e0ff */
[----:B------:R-:W-:Y:S01]  /*1fe0*/  IMAD R16, R18, UR7, R5 ;  /* 0x0000000712107c24 */ /* 0x000fe2000f8e0205 */
[----:B------:R-:W-:Y:S01]  /*1ff0*/  IADD3.X R9, R13, UR11, RZ, P0, !PT ;  /* 0x0000000b0d097c10 */ /* 0x000fe200087fe4ff */
[----:B------:R-:W-:Y:S01]  /*2000*/  UIADD3 UR11, UR17, -0x1, URZ ;  /* 0xffffffff110b7890 */ /* 0x000fe2000fffe03f */
[----:B------:R-:W-:Y:S01]  /*2010*/  IMAD.SHL.U32 R0, R0, 0x8, RZ ;  /* 0x0000000800007824 */ /* 0x000fe200078e00ff */
[----:B------:R-:W-:Y:S01]  /*2020*/  ISETP.GE.AND P4, PT, R14, UR5, PT ;  /* 0x000000050e007c0c */ /* 0x000fe2000bf86270 */
[----:B--2---:R-:W-:Y:S01]  /*2030*/  ULEA UR4, UR31, UR4, 0x18 ;  /* 0x000000041f047291 */ /* 0x004fe2000f8ec03f */
[----:B------:R-:W-:Y:S01]  /*2040*/  ISETP.GE.AND P0, PT, R15, UR5, PT ;  /* 0x000000050f007c0c */ /* 0x000fe2000bf06270 */
[----:B------:R-:W-:Y:S01]  /*2050*/  IMAD.WIDE.U32 R22, R22, UR24, R8 ;  /* 0x0000001816167c25 */ /* 0x000fe2000f8e0008 */
[----:B------:R-:W-:Y:S01]  /*2060*/  IADD3.X R11, R13, UR14, RZ, P1, !PT ;  /* 0x0000000e0d0b7c10 */ /* 0x000fe20008ffe4ff */
[----:B------:R-:W-:Y:S01]  /*2070*/  USHF.L.U32 UR16, UR11, 0x6, URZ ;  /* 0x000000060b107899 */ /* 0x000fe2000800063f */
[----:B------:R-:W-:Y:S01]  /*2080*/  SHF.R.S32.HI R21, RZ, 0x1f, R20 ;  /* 0x0000001fff157819 */ /* 0x000fe20000011414 */
[----:B------:R-:W-:Y:S01]  /*2090*/  IMAD.MOV.U32 R7, RZ, RZ, 0x10 ;  /* 0x00000010ff077424 */ /* 0x000fe200078e00ff */
[----:B------:R-:W-:Y:S01]  /*20a0*/  R2P PR, R17, 0x6 ;  /* 0x0000000611007804 */ /* 0x000fe20000000000 */
[----:B------:R-:W-:Y:S01]  /*20b0*/  IMAD.MOV.U32 R5, RZ, RZ, 0x20 ;  /* 0x00000020ff057424 */ /* 0x000fe200078e00ff */
[----:B------:R-:W-:Y:S01]  /*20c0*/  LOP3.LUT R197, R197, 0xfffffe00, R0, 0xf8, !PT ;  /* 0xfffffe00c5c57812 */ /* 0x000fe200078ef800 */
[----:B------:R-:W-:Y:S01]  /*20d0*/  IMAD.WIDE.U32 R18, R18, UR6, R10 ;  /* 0x0000000612127c25 */ /* 0x000fe2000f8e000a */
[----:B------:R-:W-:Y:S01]  /*20e0*/  UIADD3 UR14, -UR16, UR25, URZ ;  /* 0x00000019100e7290 */ /* 0x000fe2000fffe13f */
[----:B------:R-:W-:-:S02]  /*20f0*/  IADD3.X R0, R21, UR28, RZ, P5, !PT ;  /* 0x0000001c15007c10 */ /* 0x000fc4000affe4ff */
[----:B------:R-:W-:Y:S01]  /*2100*/  VIADD R29, R23, UR30 ;  /* 0x0000001e171d7c36 */ /* 0x000fe20008000000 */
[----:B------:R-:W-:Y:S01]  /*2110*/  LEA R197, R197, UR4, 0x1 ;  /* 0x00000004c5c57c11 */ /* 0x000fe2000f8e08ff */
[----:B-1----:R-:W-:Y:S01]  /*2120*/  IMAD.WIDE R30, R31, 0x40, R20 ;  /* 0x000000401f1e7825 */ /* 0x002fe200078e0214 */
[----:B------:R-:W-:Y:S02]  /*2130*/  SEL R7, R7, 0xfffffff0, !P1 ;  /* 0xfffffff007077807 */ /* 0x000fe40004800000 */
[----:B------:R-:W-:Y:S01]  /*2140*/  SEL R5, R5, 0xffffffe0, !P2 ;  /* 0xffffffe005057807 */ /* 0x000fe20005000000 */
[C---:B------:R-:W-:Y:S02]  /*2150*/  VIADD R196, R198.reuse, 0x40 ;  /* 0x00000040c6c47836 */ /* 0x040fe40000000000 */
[----:B------:R-:W-:Y:S01]  /*2160*/  VIADD R195, R198, 0x80 ;  /* 0x00000080c6c37836 */ /* 0x000fe20000000000 */
        /* <DEDUP_REMOVED lines=36> */
.L_x_5708:
[----:B------:R-:W-:Y:S05]  /*23b0*/  BSYNC B0 ;  /* 0x0000000000007941 */ /* 0x000fea0003800000 */
.L_x_5707:
        /* <DEDUP_REMOVED lines=41> */
.L_x_5710:
[----:B------:R-:W-:Y:S05]  /*2650*/  BSYNC B0 ;  /* 0x0000000000007941 */ /* 0x000fea0003800000 */
.L_x_5709:
        /* <DEDUP_REMOVED lines=42> */
.L_x_5712:
[----:B------:R-:W-:Y:S05]  /*2900*/  BSYNC B0 ;  /* 0x0000000000007941 */ /* 0x000fea0003800000 */
.L_x_5711:
        /* <DEDUP_REMOVED lines=44> */
.L_x_5714:
[----:B------:R-:W-:Y:S05]  /*2bd0*/  BSYNC B0 ;  /* 0x0000000000007941 */ /* 0x000fea0003800000 */
.L_x_5713:
        /* <DEDUP_REMOVED lines=37> */
.L_x_5716:
[----:B------:R-:W-:Y:S05]  /*2e30*/  BSYNC B0 ;  /* 0x0000000000007941 */ /* 0x000fea0003800000 */
.L_x_5715:
        /* <DEDUP_REMOVED lines=33> */
.L_x_5718:
[----:B------:R-:W-:Y:S05]  /*3050*/  BSYNC B0 ;  /* 0x0000000000007941 */ /* 0x000fea0003800000 */
.L_x_5717:
        /* <DEDUP_REMOVED lines=39> */
.L_x_5720:
[----:B------:R-:W-:Y:S05]  /*32d0*/  BSYNC B0 ;  /* 0x0000000000007941 */ /* 0x000fea0003800000 */
.L_x_5719:
        /* <DEDUP_REMOVED lines=14> */
[----:B------:R-:W-:Y:S01]  /*33c0*/  ISETP.GE.AND P2, PT, R195, UR6, PT ;  /* 0x00000006c3007c0c */ /* 0x000fe2000bf46270 */
[----:B------:R-:W-:Y:S01]  /*33d0*/  UIMAD UR6, UR9, 0x30, URZ ;  /* 0x00000030090678a4 */ /* 0x000fe2000f8e023f */
[----:B------:R-:W-:-:S05]  /*33e0*/  IMAD.WIDE.U32 R26, R20, 0x30, R26 ;  /* 0x00000030141a7825 */ /* 0x000fca00078e001a */
[----:B------:R-:W-:Y:S02]  /*33f0*/  VIADD R20, R27, UR6 ;  /* 0x000000061b147c36 */ /* 0x000fe40008000000 */
[----:B------:R-:W5:Y:S01]  /*3400*/  @!P6 LDC.64 R12, c[0x0][0x218] ;  /* 0x00008600ff0ceb82 */ /* 0x000f620000000a00 */
[----:B------:R5:W-:Y:S07]  /*3410*/  @P6 STS.128 [R197+0x7800], RZ ;  /* 0x007800ffc5006388 */ /* 0x000bee0000000c00 */
[----:B-12---:R-:W1:Y:S08]  /*3420*/  @!P5 LDC.64 R10, c[0x0][0x218] ;  /* 0x00008600ff0adb82 */ /* 0x006e700000000a00 */
[----:B---34-:R-:W2:Y:S01]  /*3430*/  @!P2 LDC.64 R8, c[0x0][0x218] ;  /* 0x00008600ff08ab82 */ /* 0x018ea20000000a00 */
        /* <DEDUP_REMOVED lines=9> */
[----:B--2---:R-:W-:-:S03]  /*34d0*/  @!P2 LEA R8, P1, R26, R8, 0x1 ;  /* 0x000000081a08a211 */ /* 0x004fc600078208ff */
        /* <DEDUP_REMOVED lines=9> */
[----:B------:R1:W-:Y:S02]  /*3570*/  @!P2 LDGSTS.E.BYPASS.LTC128B.128 [R197+0xb800], desc[UR26][R8.64+0x100] ;  /* 0x0b80010008c5afae */ /* 0x0003e4000b901d5a */
.L_x_5722:
[----:B------:R-:W-:Y:S05]  /*3580*/  BSYNC B0 ;  /* 0x0000000000007941 */ /* 0x000fea0003800000 */
.L_x_5721:
[----:B------:R-:W-:Y:S01]  /*3590*/  USHF.R.S32.HI UR28, URZ, 0x1f, UR22 ;  /* 0x0000001f3f1c7899 */ /* 0x000fe20008011416 */
[----:B------:R-:W0:Y:S01]  /*35a0*/  LDGDEPBAR ;  /* 0x00000000000079af */ /* 0x000e220000000000 */
[----:B------:R-:W-:Y:S01]  /*35b0*/  ULDC.64 UR6, c[0x0][0x3d0] ;  /* 0x0000f40000067ab9 */ /* 0x000fe20000000a00 */
[----:B------:R-:W-:Y:S01]  /*35c0*/  UMOV UR32, UR24 ;  /* 0x0000001800207c82 */ /* 0x000fe20008000000 */
[----:B------:R-:W-:Y:S01]  /*35d0*/  UIMAD UR28, UR28, UR6, URZ ;  /* 0x000000061c1c72a4 */ /* 0x000fe2000f8e023f */
[----:B-1234-:R-:W-:Y:S01]  /*35e0*/  IMAD.SHL.U32 R9, R4, 0x40, RZ ;  /* 0x0000004004097824 */ /* 0x01efe200078e00ff */
[----:B------:R-:W-:Y:S01]  /*35f0*/  UMOV UR33, UR15 ;  /* 0x0000000f00217c82 */ /* 0x000fe20008000000 */
[----:B------:R-:W-:Y:S01]  /*3600*/  IMAD.IADD R24, R23, 0x1, -R24 ;  /* 0x0000000117187824 */ /* 0x000fe200078e0a18 */
[----:B------:R-:W-:Y:S01]  /*3610*/  UIMAD.WIDE.U32 UR32, UR22, UR6, UR32 ;  /* 0x00000006162072a5 */ /* 0x000fe2000f8e0020 */
[----:B------:R-:W-:Y:S01]  /*3620*/  IMAD.SHL.U32 R17, R17, 0x40, RZ ;  /* 0x0000004011117824 */ /* 0x000fe200078e00ff */
[----:B------:R-:W-:Y:S01]  /*3630*/  UIMAD UR28, UR22, UR7, UR28 ;  /* 0x00000007161c72a4 */ /* 0x000fe2000f8e021c */
[----:B------:R-:W-:Y:S01]  /*3640*/  IMAD.SHL.U32 R8, R24, 0x8, RZ ;  /* 0x0000000818087824 */ /* 0x000fe200078e00ff */
[----:B------:R-:W-:Y:S01]  /*3650*/  LOP3.LUT R21, R22, 0x8, R21, 0xf8, !PT ;  /* 0x0000000816157812 */ /* 0x000fe200078ef815 */
[----:B------:R-:W-:Y:S01]  /*3660*/  ULDC.64 UR6, c[0x0][0x3c8] ;  /* 0x0000f20000067ab9 */ /* 0x000fe20000000a00 */
[----:B------:R-:W-:Y:S01]  /*3670*/  UIADD3 UR28, UR33, UR28, URZ ;  /* 0x0000001c211c7290 */ /* 0x000fe2000fffe03f */
[----:B------:R-:W-:Y:S01]  /*3680*/  LOP3.LUT R17, R17, 0x1c0, RZ, 0xc0, !PT ;  /* 0x000001c011117812 */ /* 0x000fe200078ec0ff */
[----:B------:R-:W-:Y:S01]  /*3690*/  ULEA UR15, UP0, UR32, UR6, 0x2 ;  /* 0x00000006200f7291 */ /* 0x000fe2000f80103f */
[----:B------:R-:W-:Y:S01]  /*36a0*/  SHF.R.U32.HI R22, RZ, 0x3, R22 ;  /* 0x00000003ff167819 */ /* 0x000fe20000011616 */
[----:B------:R-:W-:Y:S01]  /*36b0*/  IMAD.IADD R19, R19, 0x1, R16 ;  /* 0x0000000113137824 */ /* 0x000fe200078e0210 */
[----:B------:R-:W-:Y:S01]  /*36c0*/  LOP3.LUT R8, R17, 0x8, R8, 0xf8, !PT ;  /* 0x0000000811087812 */ /* 0x000fe200078ef808 */
[----:B------:R-:W-:Y:S01]  /*36d0*/  ULEA.HI.X UR28, UR32, UR7, UR28, 0x2, UP0 ;  /* 0x00000007201c7291 */ /* 0x000fe200080f141c */
[----:B------:R-:W-:Y:S01]  /*36e0*/  SHF.R.U32.HI R17, RZ, 0x3, R17 ;  /* 0x00000003ff117819 */ /* 0x000fe20000011611 */
[----:B------:R-:W-:Y:S01]  /*36f0*/  IMAD.U32 R10, RZ, RZ, UR15 ;  /* 0x0000000fff0a7e24 */ /* 0x000fe2000f8e00ff */
[----:B------:R-:W-:Y:S01]  /*3700*/  ULDC.64 UR6, c[0x0][0x250] ;  /* 0x0000940000067ab9 */ /* 0x000fe20000000a00 */
[----:B------:R-:W-:Y:S01]  /*3710*/  LEA.HI R6, R6, R3, RZ, 0x5 ;  /* 0x0000000306067211 */ /* 0x000fe200078f28ff */
[----:B------:R-:W-:-:S04]  /*3720*/  DEPBAR.LE SB0, 0x0 ;  /* 0x000080000000791a */ /* 0x000fc80000000000 */
[----:B------:R-:W-:Y:S01]  /*3730*/  IMAD.U32 R11, RZ, RZ, UR28 ;  /* 0x0000001cff0b7e24 */ /* 0x000fe2000f8e00ff */
[----:B------:R-:W-:Y:S01]  /*3740*/  LOP3.LUT R8, R8, R17, RZ, 0x3c, !PT ;  /* 0x0000001108087212 */ /* 0x000fe200078e3cff */
[----:B------:R-:W-:Y:S01]  /*3750*/  IMAD R135, R0, UR6, RZ ;  /* 0x0000000600877c24 */ /* 0x000fe2000f8e02ff */
[----:B------:R-:W-:Y:S01]  /*3760*/  LOP3.LUT R21, R21, R22, RZ, 0x3c, !PT ;  /* 0x0000001615157212 */ /* 0x000fe200078e3cff */
[----:B------:R-:W-:Y:S01]  /*3770*/  ULDC.64 UR28, c[0x0][0x220] ;  /* 0x00008800001c7ab9 */ /* 0x000fe20000000a00 */
[----:B------:R1:W5:Y:S01]  /*3780*/  LDG.E R4, desc[UR26][R10.64] ;  /* 0x0000001a0a047981 */ /* 0x000362000c1e1900 */
[----:B------:R-:W-:Y:S01]  /*3790*/  IMAD R135, R152, UR7, R135 ;  /* 0x0000000798877c24 */ /* 0x000fe2000f8e0287 */
[----:B------:R-:W-:Y:S01]  /*37a0*/  LOP3.LUT R0, R8, 0xfffffe00, R9, 0xf8, !PT ;  /* 0xfffffe0008007812 */ /* 0x000fe200078ef809 */
[----:B------:R-:W-:Y:S01]  /*37b0*/  IMAD.WIDE.U32 R152, R152, UR6, R18 ;  /* 0x0000000698987c25 */ /* 0x000fe2000f8e0012 */
[----:B------:R-:W-:Y:S01]  /*37c0*/  BAR.SYNC.DEFER_BLOCKING 0x0 ;  /* 0x0000000000007b1d */ /* 0x000fe20000010000 */
[----:B------:R-:W-:-:S02]  /*37d0*/  SHF.R.S32.HI R85, RZ, 0x5, R6 ;  /* 0x00000005ff557819 */ /* 0x000fc40000011406 */
[----:B------:R-:W-:Y:S01]  /*37e0*/  IMAD R193, R24, 0x200, R21 ;  /* 0x0000020018c17824 */ /* 0x000fe200078e0215 */
[----:B------:R-:W-:Y:S01]  /*37f0*/  LEA R212, P1, R152, UR28, 0x1 ;  /* 0x0000001c98d47c11 */ /* 0x000fe2000f8208ff */
[----:B------:R-:W-:Y:S01]  /*3800*/  IMAD.IADD R135, R153, 0x1, R135 ;  /* 0x0000000199877824 */ /* 0x000fe200078e0287 */
[----:B------:R-:W-:Y:S01]  /*3810*/  ULDC UR15, c[0x0][0x2e8] ;  /* 0x0000ba00000f7ab9 */ /* 0x000fe20000000800 */
[----:B------:R-:W-:Y:S01]  /*3820*/  IMAD R194, R85, 0x400, R0 ;  /* 0x0000040055c27824 */ /* 0x000fe200078e0200 */
[----:B------:R-:W-:Y:S02]  /*3830*/  ISETP.GE.AND P6, PT, R15, UR14, PT ;  /* 0x0000000e0f007c0c */ /* 0x000fe4000bfc6270 */
[----:B------:R-:W-:Y:S01]  /*3840*/  ISETP.GE.AND P5, PT, R14, UR14, PT ;  /* 0x0000000e0e007c0c */ /* 0x000fe2000bfa6270 */
[----:B------:R1:W-:Y:S04]  /*3850*/  @P0 STS.128 [R197+0xc000], RZ ;  /* 0x00c000ffc5000388 */ /* 0x0003e80000000c00 */
[----:B------:R1:W-:Y:S04]  /*3860*/  @P0 STS.128 [R197+0xe000], RZ ;  /* 0x00e000ffc5000388 */ /* 0x0003e80000000c00 */
[----:B------:R1:W-:Y:S01]  /*3870*/  @P0 STS.128 [R197+0x10000], RZ ;  /* 0x010000ffc5000388 */ /* 0x0003e20000000c00 */
[----:B------:R-:W-:Y:S01]  /*3880*/  USHF.L.U64.HI UR22, UR6, 0x4, UR7 ;  /* 0x0000000406167899 */ /* 0x000fe20008010207 */
[----:B------:R-:W2:Y:S01]  /*3890*/  MUFU.RCP R87, UR15 ;  /* 0x0000000f00577d08 */ /* 0x000ea20008001000 */
[----:B------:R-:W-:Y:S01]  /*38a0*/  USHF.L.U32 UR24, UR6, 0x4, URZ ;  /* 0x0000000406187899 */ /* 0x000fe2000800063f */
        /* <DEDUP_REMOVED lines=28> */
.L_x_5724:
[----:B------:R-:W-:Y:S05]  /*3a70*/  BSYNC B0 ;  /* 0x0000000000007941 */ /* 0x000fea0003800000 */
.L_x_5723:
        /* <DEDUP_REMOVED lines=8> */
[----:B------:R-:W-:Y:S01]  /*3b00*/  IMAD.U32 R9, RZ, RZ, UR24 ;  /* 0x00000018ff097e24 */ /* 0x000fe2000f8e00ff */
[----:B------:R-:W-:Y:S01]  /*3b10*/  ISETP.GE.AND P2, PT, R196, UR15, PT ;  /* 0x0000000fc4007c0c */ /* 0x000fe2000bf46270 */
[----:B------:R-:W-:Y:S02]  /*3b20*/  IMAD.U32 R8, RZ, RZ, UR22 ;  /* 0x00000016ff087e24 */ /* 0x000fe4000f8e00ff */
[----:B-1----:R-:W-:-:S08]  /*3b30*/  IMAD.U32 R11, RZ, RZ, UR24 ;  /* 0x00000018ff0b7e24 */ /* 0x002fd0000f8e00ff */
[-C--:B------:R-:W-:Y:S01]  /*3b40*/  @!P4 LEA R12, P0, R13, R212.reuse, 0x1 ;  /* 0x000000d40d0cc211 */ /* 0x080fe200078008ff */
[----:B------:R1:W-:Y:S01]  /*3b50*/  @P4 STS.128 [R197+0xc800], RZ ;  /* 0x00c800ffc5004388 */ /* 0x0003e20000000c00 */
[----:B------:R-:W-:Y:S02]  /*3b60*/  @!P2 LEA R10, P1, R11, R212, 0x1 ;  /* 0x000000d40b0aa211 */ /* 0x000fe400078208ff */
[-CC-:B------:R-:W-:Y:S02]  /*3b70*/  @!P4 LEA.HI.X R13, R9, R215.reuse, R8.reuse, 0x1, P0 ;  /* 0x000000d7090dc211 */ /* 0x180fe400000f0c08 */
[----:B------:R-:W-:Y:S02]  /*3b80*/  ISETP.GE.AND P0, PT, R195, UR15, PT ;  /* 0x0000000fc3007c0c */ /* 0x000fe4000bf06270 */
        /* <DEDUP_REMOVED lines=12> */
[----:B-1----:R-:W-:Y:S01]  /*3c50*/  IMAD.U32 R11, RZ, RZ, UR24 ;  /* 0x00000018ff0b7e24 */ /* 0x002fe2000f8e00ff */
[----:B------:R-:W-:Y:S01]  /*3c60*/  MOV R9, UR24 ;  /* 0x0000001800097c02 */ /* 0x000fe20008000f00 */
[----:B------:R-:W-:-:S03]  /*3c70*/  IMAD.U32 R8, RZ, RZ, UR22 ;  /* 0x00000016ff087e24 */ /* 0x000fc6000f8e00ff */
[----:B------:R-:W-:-:S04]  /*3c80*/  LEA R10, P0, R11, R212, 0x1 ;  /* 0x000000d40b0a7211 */ /* 0x000fc800078008ff */
[----:B------:R-:W-:-:S05]  /*3c90*/  LEA.HI.X R11, R9, R215, R8, 0x1, P0 ;  /* 0x000000d7090b7211 */ /* 0x000fca00000f0c08 */
[----:B------:R-:W-:Y:S01]  /*3ca0*/  @!PT LDS RZ, [RZ] ;  /* 0x00000000fffff984 */ /* 0x000fe20000000800 */
[----:B------:R-:W-:Y:S01]  /*3cb0*/  @!PT LDS RZ, [RZ] ;  /* 0x00000000fffff984 */ /* 0x000fe20000000800 */
[----:B------:R-:W-:Y:S01]  /*3cc0*/  @!PT LDS RZ, [RZ] ;  /* 0x00000000fffff984 */ /* 0x000fe20000000800 */
[----:B------:R1:W-:Y:S04]  /*3cd0*/  LDGSTS.E.BYPASS.LTC128B.128 [R197+0x10800], desc[UR26][R10.64+0x100] ;  /* 0x108001000ac57fae */ /* 0x0003e8000b901d5a */
.L_x_5726:
[----:B------:R-:W-:Y:S05]  /*3ce0*/  BSYNC B0 ;  /* 0x0000000000007941 */ /* 0x000fea0003800000 */
.L_x_5725:
        /* <DEDUP_REMOVED lines=11> */
[----:B------:R-:W-:Y:S01]  /*3da0*/  ISETP.GE.AND P0, PT, R195, UR15, PT ;  /* 0x0000000fc3007c0c */ /* 0x000fe2000bf06270 */
[----:B------:R-:W-:-:S03]  /*3db0*/  IMAD.SHL.U32 R8, R8, 0x20, RZ ;  /* 0x0000002008087824 */ /* 0x000fc600078e00ff */
[----:B------:R-:W-:-:S05]  /*3dc0*/  SHF.L.U64.HI R9, R10, 0x5, R9 ;  /* 0x000000050a097819 */ /* 0x000fca0000010209 */
        /* <DEDUP_REMOVED lines=22> */
.L_x_5728:
[----:B------:R-:W-:Y:S05]  /*3f30*/  BSYNC B0 ;  /* 0x0000000000007941 */ /* 0x000fea0003800000 */
.L_x_5727:
        /* <DEDUP_REMOVED lines=9> */
[----:B------:R-:W-:Y:S02]  /*3fd0*/  ISETP.GE.AND P1, PT, R196, UR15, PT ;  /* 0x0000000fc4007c0c */ /* 0x000fe4000bf26270 */
[----:B------:R-:W-:-:S09]  /*3fe0*/  ISETP.GE.AND P0, PT, R195, UR15, PT ;  /* 0x0000000fc3007c0c */ /* 0x000fd2000bf06270 */
[----:B---34-:R-:W-:Y:S01]  /*3ff0*/  @!P2 MOV R213, R215 ;  /* 0x000000d700d5a202 */ /* 0x018fe20000000f00 */
[----:B------:R-:W-:Y:S01]  /*4000*/  VOTEU.ALL UP1, P2 ;  /* 0x00000000003f7886 */ /* 0x000fe20001020000 */
[----:B------:R-:W-:Y:S01]  /*4010*/  VOTEU.ALL UP0, P1 ;  /* 0x00000000003f7886 */ /* 0x000fe20000800000 */
[----:B------:R3:W-:Y:S01]  /*4020*/  @P2 STS.128 [R197+0xd800], RZ ;  /* 0x00d800ffc5002388 */ /* 0x0007e20000000c00 */
[----:B-1----:R-:W-:Y:S02]  /*4030*/  @!P2 IMAD.WIDE.U32 R10, R9, 0x60, R212 ;  /* 0x00000060090aa825 */ /* 0x002fe400078e00d4 */
[----:B------:R-:W-:Y:S02]  /*4040*/  @!UP1 UIMAD UR32, UR7, 0x60, URZ ;  /* 0x00000060072098a4 */ /* 0x000fe4000f8e023f */
[----:B------:R-:W-:Y:S01]  /*4050*/  @!UP0 UIMAD UR14, UR7, 0x60, URZ ;  /* 0x00000060070e88a4 */ /* 0x000fe2000f8e023f */
[----:B------:R-:W-:-:S03]  /*4060*/  @!P1 IMAD.MOV.U32 R213, RZ, RZ, R215 ;  /* 0x000000ffffd59224 */ /* 0x000fc600078e00d7 */
[----:B------:R-:W-:Y:S01]  /*4070*/  @!P2 IADD3 R11, R11, UR32, RZ ;  /* 0x000000200b0bac10 */ /* 0x000fe2000fffe0ff */
[----:B------:R-:W-:-:S04]  /*4080*/  @!P1 IMAD.WIDE.U32 R8, R8, 0x60, R212 ;  /* 0x0000006008089825 */ /* 0x000fc800078e00d4 */
[----:B------:R-:W-:Y:S01]  /*4090*/  @!PT LDS RZ, [RZ] ;  /* 0x00000000fffff984 */ /* 0x000fe20000000800 */
[----:B------:R-:W-:Y:S01]  /*40a0*/  @!PT LDS RZ, [RZ] ;  /* 0x00000000fffff984 */ /* 0x000fe20000000800 */
[----:B------:R-:W-:Y:S01]  /*40b0*/  @!PT LDS RZ, [RZ] ;  /* 0x00000000fffff984 */ /* 0x000fe20000000800 */
[----:B------:R3:W-:Y:S01]  /*40c0*/  @!P2 LDGSTS.E.BYPASS.LTC128B.128 [R197+0xd800], desc[UR26][R10.64] ;  /* 0x0d8000000ac5afae */ /* 0x0007e2000b901d5a */
[----:B------:R-:W-:-:S03]  /*40d0*/  @!P1 IADD3 R9, R9, UR14, RZ ;  /* 0x0000000e09099c10 */ /* 0x000fc6000fffe0ff */
[----:B------:R3:W-:Y:S04]  /*40e0*/  @P1 STS.128 [R197+0xf800], RZ ;  /* 0x00f800ffc5001388 */ /* 0x0007e80000000c00 */
[----:B------:R-:W-:Y:S01]  /*40f0*/  @!PT LDS RZ, [RZ] ;  /* 0x00000000fffff984 */ /* 0x000fe20000000800 */
[----:B------:R-:W-:Y:S01]  /*4100*/  @!PT LDS RZ, [RZ] ;  /* 0x00000000fffff984 */ /* 0x000fe20000000800 */
[----:B------:R-:W-:Y:S01]  /*4110*/  @!PT LDS RZ, [RZ] ;  /* 0x00000000fffff984 */ /* 0x000fe20000000800 */
[----:B------:R3:W-:Y:S04]  /*4120*/  @!P1 LDGSTS.E.BYPASS.LTC128B.128 [R197+0xf800], desc[UR26][R8.64+0x80] ;  /* 0x0f80008008c59fae */ /* 0x0007e8000b901d5a */
[----:B------:R3:W-:Y:S01]  /*4130*/  @P0 STS.128 [R197+0x11800], RZ ;  /* 0x011800ffc5000388 */ /* 0x0007e20000000c00 */
[----:B------:R-:W-:Y:S05]  /*4140*/  @P0 BRA `(.L_x_5730) ;  /* 0x0000000000240947 */ /* 0x000fea0003800000 */
[----:B---3--:R-:W-:Y:S01]  /*4150*/  MOV R8, UR6 ;  /* 0x0000000600087c02 */ /* 0x008fe20008000f00 */
[----:B------:R-:W-:Y:S01]  /*4160*/  UIMAD UR14, UR7, 0x60, URZ ;  /* 0x00000060070e78a4 */ /* 0x000fe2000f8e023f */
[----:B------:R-:W-:-:S03]  /*4170*/  MOV R213, R215 ;  /* 0x000000d700d57202 */ /* 0x000fc60000000f00 */
[----:B------:R-:W-:-:S05]  /*4180*/  IMAD.WIDE.U32 R8, R8, 0x60, R212 ;  /* 0x0000006008087825 */ /* 0x000fca00078e00d4 */
[----:B------:R-:W-:-:S05]  /*4190*/  IADD3 R9, R9, UR14, RZ ;  /* 0x0000000e09097c10 */ /* 0x000fca000fffe0ff */
[----:B------:R-:W-:Y:S01]  /*41a0*/  @!PT LDS RZ, [RZ] ;  /* 0x00000000fffff984 */ /* 0x000fe20000000800 */
[----:B------:R-:W-:Y:S01]  /*41b0*/  @!PT LDS RZ, [RZ] ;  /* 0x00000000fffff984 */ /* 0x000fe20000000800 */
[----:B------:R-:W-:Y:S01]  /*41c0*/  @!PT LDS RZ, [RZ] ;  /* 0x00000000fffff984 */ /* 0x000fe20000000800 */
[----:B------:R1:W-:Y:S02]  /*41d0*/  LDGSTS.E.BYPASS.LTC128B.128 [R197+0x11800], desc[UR26][R8.64+0x100] ;  /* 0x1180010008c57fae */ /* 0x0003e4000b901d5a */
.L_x_5730:
[----:B------:R-:W-:Y:S05]  /*41e0*/  BSYNC B0 ;  /* 0x0000000000007941 */ /* 0x000fea0003800000 */
.L_x_5729:
[----:B------:R-:W-:Y:S01]  /*41f0*/  LDSM.16.M88.4 R52, [R194] ;  /* 0x00000000c234783b */ /* 0x000fe20000000200 */
[----:B------:R-:W-:Y:S01]  /*4200*/  R2P PR, R2, 0x6 ;  /* 0x0000000602007804 */ /* 0x000fe20000000000 */
[C---:B------:R-:W-:Y:S01]  /*4210*/  VIADD R2, R193.reuse, 0x6000 ;  /* 0x00006000c1027836 */ /* 0x040fe20000000000 */
[----:B------:R-:W-:Y:S01]  /*4220*/  LOP3.LUT R6, R6, 0xffffffe0, RZ, 0xc0, !PT ;  /* 0xffffffe006067812 */ /* 0x000fe200078ec0ff */
[----:B------:R-:W4:Y:S01]  /*4230*/  LDSM.16.M88.4 R36, [R193+0x6000] ;  /* 0x00600000c124783b */ /* 0x000f220000000200 */
[----:B------:R-:W-:Y:S01]  /*4240*/  VIADD R191, R193, 0x6020 ;  /* 0x00006020c1bf7836 */ /* 0x000fe20000000000 */
[----:B------:R-:W-:Y:S01]  /*4250*/  UISETP.GT.AND UP0, UPT, UR11, UR10, UPT ;  /* 0x0000000a0b00728c */ /* 0x000fe2000bf04270 */
[--C-:B------:R-:W-:Y:S01]  /*4260*/  IMAD R192, R7, 0x2, R194.reuse ;  /* 0x0000000207c07824 */ /* 0x100fe200078e02c2 */
[----:B------:R-:W4:Y:S01]  /*4270*/  LDSM.16.M88.4 R20, [R193+0x7000] ;  /* 0x00700000c114783b */ /* 0x000f220000000200 */
        /* <DEDUP_REMOVED lines=10> */
[----:B------:R-:W-:Y:S01]  /*4320*/  UIADD3 UR32, UR25, -UR12, URZ ;  /* 0x8000000c19207290 */ /* 0x000fe2000fffe03f */
[----:B------:R-:W-:Y:S01]  /*4330*/  LDSM.16.M88.4 R60, [R192] ;  /* 0x00000000c03c783b */ /* 0x000fe20000000200 */
[----:B------:R-:W-:Y:S01]  /*4340*/  SHF.L.U32 R206, R3, 0x1, RZ ;  /* 0x0000000103ce7819 */ /* 0x000fe200000006ff */
[----:B------:R-:W-:Y:S01]  /*4350*/  IMAD.U32 R3, RZ, RZ, UR15 ;  /* 0x0000000fff037e24 */ /* 0x000fe2000f8e00ff */
[----:B------:R-:W-:Y:S01]  /*4360*/  SEL R2, R2, 0xffffffc0, !P2 ;  /* 0xffffffc002027807 */ /* 0x000fe20005000000 */
[----:B------:R-:W4:Y:S01]  /*4370*/  LDSM.16.M88.4 R48, [R191] ;  /* 0x00000000bf30783b */ /* 0x000f220000000200 */
[----:B------:R-:W-:Y:S01]  /*4380*/  UIADD3 UR14, UR15, UR18, URZ ;  /* 0x000000120f0e7290 */ /* 0x000fe2000fffe03f */
[----:B--2--5:R-:W-:Y:S01]  /*4390*/  FMUL.FTZ R4, R4, R87 ;  /* 0x0000005704047220 */ /* 0x024fe20000410000 */
[----:B------:R-:W-:Y:S01]  /*43a0*/  IMAD.U32 R203, RZ, RZ, UR25 ;  /* 0x00000019ffcb7e24 */ /* 0x000fe2000f8e00ff */
[----:B-1-3--:R-:W1:Y:S01]  /*43b0*/  LDSM.16.M88.4 R8, [R191+0x1000] ;  /* 0x00100000bf08783b */ /* 0x00ae620000000200 */
[----:B------:R-:W-:Y:S01]  /*43c0*/  IMAD.IADD R187, R193, 0x1, R2 ;  /* 0x00000001c1bb7824 */ /* 0x000fe200078e0202 */
[----:B------:R-:W-:Y:S01]  /*43d0*/  LOP3.LUT R206, R206, 0x6, RZ, 0xc0, !PT ;  /* 0x00000006cece7812 */ /* 0x000fe200078ec0ff */
[----:B------:R-:W-:Y:S01]  /*43e0*/  IMAD.IADD R180, R2, 0x1, R191 ;  /* 0x0000000102b47824 */ /* 0x000fe200078e02bf */
[----:B------:R-:W2:Y:S01]  /*43f0*/  LDSM.16.M88.4 R16, [R191+0x800] ;  /* 0x00080000bf10783b */ /* 0x000ea20000000200 */
[----:B------:R-:W-:Y:S01]  /*4400*/  R2UR UR23, R4 ;  /* 0x00000000041772ca */ /* 0x000fe200000e0000 */
[C---:B------:R-:W-:Y:S01]  /*4410*/  VIADD R182, R191.reuse, 0x1000 ;  /* 0x00001000bfb67836 */ /* 0x040fe20000000000 */
[C---:B------:R-:W-:Y:S01]  /*4420*/  IADD3 R183, R191.reuse, 0x800, RZ ;  /* 0x00000800bfb77810 */ /* 0x040fe20007ffe0ff */
[----:B------:R-:W3:Y:S01]  /*4430*/  LDSM.16.M88.4 R72, [R191+0x1800] ;  /* 0x00180000bf48783b */ /* 0x000ee20000000200 */
[C---:B------:R-:W-:Y:S01]  /*4440*/  VIADD R181, R191.reuse, 0x1800 ;  /* 0x00001800bfb57836 */ /* 0x040fe20000000000 */
[C---:B------:R-:W-:Y:S01]  /*4450*/  IADD3 R179, R191.reuse, 0x2000, RZ ;  /* 0x00002000bfb37810 */ /* 0x040fe20007ffe0ff */
[C---:B------:R-:W-:Y:S01]  /*4460*/  VIADD R178, R191.reuse, 0x2800 ;  /* 0x00002800bfb27836 */ /* 0x040fe20000000000 */
[----:B------:R-:W-:Y:S01]  /*4470*/  LDSM.16.M88.4 R64, [R190] ;  /* 0x00000000be40783b */ /* 0x000fe20000000200 */
[C---:B------:R-:W-:Y:S01]  /*4480*/  VIADD R177, R191.reuse, 0x3000 ;  /* 0x00003000bfb17836 */ /* 0x040fe20000000000 */
[C---:B------:R-:W-:Y:S01]  /*4490*/  IADD3 R176, R191.reuse, 0x3800, RZ ;  /* 0x00003800bfb07810 */ /* 0x040fe20007ffe0ff */
[C---:B------:R-:W-:Y:S01]  /*44a0*/  VIADD R175, R191.reuse, 0x4000 ;  /* 0x00004000bfaf7836 */ /* 0x040fe20000000000 */
[C---:B----4-:R-:W-:Y:S01]  /*44b0*/  HMMA.16816.F32.BF16 R40, R52.reuse, R36, RZ ;  /* 0x000000243428723c */ /* 0x050fe200000418ff */
[----:B------:R-:W4:Y:S01]  /*44c0*/  LDSM.16.M88.4 R12, [R187+0x6000] ;  /* 0x00600000bb0c783b */ /* 0x000f220000000200 */
[C---:B------:R-:W-:Y:S01]  /*44d0*/  VIADD R174, R191.reuse, 0x4800 ;  /* 0x00004800bfae7836 */ /* 0x040fe20000000000 */
[C---:B------:R-:W-:Y:S01]  /*44e0*/  IADD3 R173, R191.reuse, 0x5000, RZ ;  /* 0x00005000bfad7810 */ /* 0x040fe20007ffe0ff */
[----:B------:R-:W-:Y:S01]  /*44f0*/  VIADD R172, R191, 0x5800 ;  /* 0x00005800bfac7836 */ /* 0x000fe20000000000 */
[----:B------:R-:W4:Y:S01]  /*4500*/  LDSM.16.M88.4 R44, [R187+0x6800] ;  /* 0x00680000bb2c783b */ /* 0x000f220000000200 */
[C---:B------:R-:W-:Y:S03]  /*4510*/  HMMA.16816.F32.BF16 R36, R52.reuse, R38, RZ ;  /* 0x000000263424723c */ /* 0x040fe600000418ff */
[----:B------:R-:W-:Y:S03]  /*4520*/  LDSM.16.M88.4 R76, [R187+0x7800] ;  /* 0x00780000bb4c783b */ /* 0x000fe60000000200 */
[C---:B------:R-:W-:Y:S01]  /*4530*/  HMMA.16816.F32.BF16 R24, R52.reuse, R20, RZ ;  /* 0x000000143418723c */ /* 0x040fe200000418ff */
[----:B------:R-:W-:Y:S04]  /*4540*/  LDSM.16.M88.4 R80, [R191+0x3800] ;  /* 0x00380000bf50783b */ /* 0x000fe80000000200 */
[----:B------:R-:W0:Y:S01]  /*4550*/  LDGDEPBAR ;  /* 0x00000000000079af */ /* 0x000e220000000000 */
[C---:B------:R-:W-:Y:S06]  /*4560*/  HMMA.16816.F32.BF16 R20, R52.reuse, R22, RZ ;  /* 0x000000163414723c */ /* 0x040fec00000418ff */
[C---:B------:R-:W-:Y:S06]  /*4570*/  HMMA.16816.F32.BF16 R32, R52.reuse, R28, RZ ;  /* 0x0000001c3420723c */ /* 0x040fec00000418ff */
[C---:B------:R-:W-:Y:S06]  /*4580*/  HMMA.16816.F32.BF16 R28, R52.reuse, R30, RZ ;  /* 0x0000001e341c723c */ /* 0x040fec00000418ff */
[C---:B------:R-:W-:Y:S06]  /*4590*/  HMMA.16816.F32.BF16 R68, R52.reuse, R56, RZ ;  /* 0x000000383444723c */ /* 0x040fec00000418ff */
[----:B------:R-:W-:Y:S01]  /*45a0*/  HMMA.16816.F32.BF16 R52, R52, R58, RZ ;  /* 0x0000003a3434723c */ /* 0x000fe200000418ff */
[----:B------:R-:W4:Y:S05]  /*45b0*/  LDSM.16.M88.4 R56, [R187+0x7000] ;  /* 0x00700000bb38783b */ /* 0x000f2a0000000200 */
[C---:B------:R-:W-:Y:S06]  /*45c0*/  HMMA.16816.F32.BF16 R40, R60.reuse, R48, R40 ;  /* 0x000000303c28723c */ /* 0x040fec0000041828 */
[C---:B------:R-:W-:Y:S01]  /*45d0*/  HMMA.16816.F32.BF16 R36, R60.reuse, R50, R36 ;  /* 0x000000323c24723c */ /* 0x040fe20000041824 */
[----:B------:R-:W-:Y:S05]  /*45e0*/  LDSM.16.M88.4 R48, [R180] ;  /* 0x00000000b430783b */ /* 0x000fea0000000200 */
[C---:B-1----:R-:W-:Y:S06]  /*45f0*/  HMMA.16816.F32.BF16 R24, R60.reuse, R8, R24 ;  /* 0x000000083c18723c */ /* 0x042fec0000041818 */
[C---:B------:R-:W-:Y:S01]  /*4600*/  HMMA.16816.F32.BF16 R20, R60.reuse, R10, R20 ;  /* 0x0000000a3c14723c */ /* 0x040fe20000041814 */
[----:B------:R-:W1:Y:S05]  /*4610*/  LDSM.16.M88.4 R8, [R189] ;  /* 0x00000000bd08783b */ /* 0x000e6a0000000200 */
        /* <DEDUP_REMOVED lines=38> */
[----:B------:R-:W-:Y:S05]  /*4880*/  LDSM.16.M88.4 R56, [R187+0x8800] ;  /* 0x00880000bb38783b */ /* 0x000fea0000000200 */
[C---:B-1----:R-:W-:Y:S06]  /*4890*/  HMMA.16816.F32.BF16 R24, R44.reuse, R48, R24 ;  /* 0x000000302c18723c */ /* 0x042fec0000041818 */
[C---:B------:R-:W-:Y:S01]  /*48a0*/  HMMA.16816.F32.BF16 R20, R44.reuse, R50, R20 ;  /* 0x000000322c14723c */ /* 0x040fe20000041814 */
[----:B------:R-:W1:Y:S05]  /*48b0*/  LDSM.16.M88.4 R48, [R190+0x2000] ;  /* 0x00200000be30783b */ /* 0x000e6a0000000200 */
[C---:B------:R-:W-:Y:S06]  /*48c0*/  HMMA.16816.F32.BF16 R68, R44.reuse, R52, R68 ;  /* 0x000000342c44723c */ /* 0x040fec0000041844 */
[----:B------:R-:W-:Y:S01]  /*48d0*/  HMMA.16816.F32.BF16 R64, R44, R54, R64 ;  /* 0x000000362c40723c */ /* 0x000fe20000041840 */
[----:B------:R-:W4:Y:S04]  /*48e0*/  LDSM.16.M88.4 R44, [R187+0x9000] ;  /* 0x00900000bb2c783b */ /* 0x000f280000000200 */
[----:B------:R-:W4:Y:S01]  /*48f0*/  LDSM.16.M88.4 R52, [R187+0x9800] ;  /* 0x00980000bb34783b */ /* 0x000f220000000200 */
        /* <DEDUP_REMOVED lines=14> */
[C---:B------:R-:W-:Y:S06]  /*49e0*/  HMMA.16816.F32.BF16 R40, R48.reuse, R60, R40 ;  /* 0x0000003c3028723c */ /* 0x040fec0000041828 */
[C---:B------:R-:W-:Y:S01]  /*49f0*/  HMMA.16816.F32.BF16 R36, R48.reuse, R62, R36 ;  /* 0x0000003e3024723c */ /* 0x040fe20000041824 */
[----:B------:R-:W-:Y:S05]  /*4a00*/  LDSM.16.M88.4 R60, [R193+0xa000] ;  /* 0x00a00000c13c783b */ /* 0x000fea0000000200 */
[C---:B------:R-:W-:Y:S01]  /*4a10*/  HMMA.16816.F32.BF16 R28, R48.reuse, R58, R28 ;  /* 0x0000003a301c723c */ /* 0x040fe2000004181c */
[----:B------:R-:W-:Y:S05]  /*4a20*/  LDSM.16.M88.4 R56, [R193+0xa800] ;  /* 0x00a80000c138783b */ /* 0x000fea0000000200 */
[C---:B----4-:R-:W-:Y:S06]  /*4a30*/  HMMA.16816.F32.BF16 R24, R48.reuse, R44, R24 ;  /* 0x0000002c3018723c */ /* 0x050fec0000041818 */
[C---:B------:R-:W-:Y:S01]  /*4a40*/  HMMA.16816.F32.BF16 R20, R48.reuse, R46, R20 ;  /* 0x0000002e3014723c */ /* 0x040fe20000041814 */
[----:B------:R-:W1:Y:S05]  /*4a50*/  LDSM.16.M88.4 R44, [R194+0x4000] ;  /* 0x00400000c22c783b */ /* 0x000e6a0000000200 */
        /* <DEDUP_REMOVED lines=16> */
[----:B------:R-:W-:Y:S05]  /*4b60*/  LDSM.16.M88.4 R72, [R191+0x5800] ;  /* 0x00580000bf48783b */ /* 0x000fea0000000200 */
[C---:B------:R-:W-:Y:S06]  /*4b70*/  HMMA.16816.F32.BF16 R40, R44.reuse, R60, R40 ;  /* 0x0000003c2c28723c */ /* 0x040fec0000041828 */
[C---:B------:R-:W-:Y:S01]  /*4b80*/  HMMA.16816.F32.BF16 R36, R44.reuse, R62, R36 ;  /* 0x0000003e2c24723c */ /* 0x040fe20000041824 */
[----:B------:R-:W-:Y:S05]  /*4b90*/  LDSM.16.M88.4 R60, [R190+0x4000] ;  /* 0x00400000be3c783b */ /* 0x000fea0000000200 */
[C---:B----4-:R-:W-:Y:S06]  /*4ba0*/  HMMA.16816.F32.BF16 R24, R44.reuse, R52, R24 ;  /* 0x000000342c18723c */ /* 0x050fec0000041818 */
[C---:B------:R-:W-:Y:S01]  /*4bb0*/  HMMA.16816.F32.BF16 R20, R44.reuse, R54, R20 ;  /* 0x000000362c14723c */ /* 0x040fe20000041814 */
[----:B------:R-:W1:Y:S05]  /*4bc0*/  LDSM.16.M88.4 R52, [R187+0xa800] ;  /* 0x00a80000bb34783b */ /* 0x000e6a0000000200 */
[----:B------:R-:W-:Y:S01]  /*4bd0*/  HMMA.16816.F32.BF16 R28, R44, R58, R28 ;  /* 0x0000003a2c1c723c */ /* 0x000fe2000004181c */
[----:B------:R-:W4:Y:S05]  /*4be0*/  LDSM.16.M88.4 R56, [R187+0xa000] ;  /* 0x00a00000bb38783b */ /* 0x000f2a0000000200 */
[----:B--2---:R-:W-:Y:S06]  /*4bf0*/  HMMA.16816.F32.BF16 R32, R76, R12, R32 ;  /* 0x0000000c4c20723c */ /* 0x004fec0000041820 */
        /* <DEDUP_REMOVED lines=9> */
[----:B------:R-:W2:Y:S05]  /*4c90*/  LDSM.16.M88.4 R8, [R180+0x4800] ;  /* 0x00480000b408783b */ /* 0x000eaa0000000200 */
[----:B------:R-:W-:Y:S01]  /*4ca0*/  HMMA.16816.F32.BF16 R28, R76, R14, R28 ;  /* 0x0000000e4c1c723c */ /* 0x000fe2000004181c */
[----:B------:R-:W3:Y:S05]  /*4cb0*/  LDSM.16.M88.4 R12, [R180+0x4000] ;  /* 0x00400000b40c783b */ /* 0x000eea0000000200 */
[----:B-1----:R-:W-:Y:S06]  /*4cc0*/  HMMA.16816.F32.BF16 R32, R60, R52, R32 ;  /* 0x000000343c20723c */ /* 0x002fec0000041820 */
[C---:B------:R-:W-:Y:S06]  /*4cd0*/  HMMA.16816.F32.BF16 R68, R76.reuse, R72, R68 ;  /* 0x000000484c44723c */ /* 0x040fec0000041844 */
[----:B------:R-:W-:Y:S01]  /*4ce0*/  HMMA.16816.F32.BF16 R72, R76, R74, R64 ;  /* 0x0000004a4c48723c */ /* 0x000fe20000041840 */
[----:B------:R-:W1:Y:S05]  /*4cf0*/  LDSM.16.M88.4 R64, [R180+0x5000] ;  /* 0x00500000b440783b */ /* 0x000e6a0000000200 */
[----:B------:R-:W-:Y:S01]  /*4d00*/  HMMA.16816.F32.BF16 R28, R60, R54, R28 ;  /* 0x000000363c1c723c */ /* 0x000fe2000004181c */
[----:B------:R-:W1:Y:S01]  /*4d10*/  LDSM.16.M88.4 R52, [R180+0x5800] ;  /* 0x00580000b434783b */ /* 0x000e620000000200 */
[----:B------:R-:W-:-:S04]  /*4d20*/  DEPBAR.LE SB0, 0x0 ;  /* 0x000080000000791a */ /* 0x000fc80000000000 */
[----:B----4-:R-:W-:Y:S06]  /*4d30*/  HMMA.16816.F32.BF16 R40, R60, R56, R40 ;  /* 0x000000383c28723c */ /* 0x010fec0000041828 */
[----:B--2---:R-:W-:Y:S06]  /*4d40*/  HMMA.16816.F32.BF16 R32, R16, R8, R32 ;  /* 0x000000081020723c */ /* 0x004fec0000041820 */
[----:B------:R-:W-:Y:S01]  /*4d50*/  HMMA.16816.F32.BF16 R36, R60, R58, R36 ;  /* 0x0000003a3c24723c */ /* 0x000fe20000041824 */
[----:B------:R-:W-:-:S04]  /*4d60*/  SHF.R.S32.HI R9, RZ, 0x1f, R6 ;  /* 0x0000001fff097819 */ /* 0x000fc80000011406 */
[----:B------:R-:W-:Y:S01]  /*4d70*/  LEA.HI R6, R9, R6, RZ, 0x2 ;  /* 0x0000000609067211 */ /* 0x000fe200078f10ff */
[----:B------:R-:W-:Y:S03]  /*4d80*/  HMMA.16816.F32.BF16 R24, R60, R48, R24 ;  /* 0x000000303c18723c */ /* 0x000fe60000041818 */
[----:B------:R-:W-:-:S03]  /*4d90*/  SHF.R.S32.HI R6, RZ, 0x2, R6 ;  /* 0x00000002ff067819 */ /* 0x000fc60000011406 */
[----:B------:R-:W-:Y:S02]  /*4da0*/  HMMA.16816.F32.BF16 R20, R60, R50, R20 ;  /* 0x000000323c14723c */ /* 0x000fe40000041814 */
[----:B------:R-:W-:-:S04]  /*4db0*/  IMAD.IADD R6, R6, 0x1, R85 ;  /* 0x0000000106067824 */ /* 0x000fc800078e0255 */
[C---:B------:R-:W-:Y:S01]  /*4dc0*/  HMMA.16816.F32.BF16 R68, R60.reuse, R44, R68 ;  /* 0x0000002c3c44723c */ /* 0x040fe20000041844 */
[C---:B------:R-:W-:Y:S01]  /*4dd0*/  VIADD R202, R6.reuse, 0x8 ;  /* 0x0000000806ca7836 */ /* 0x040fe20000000000 */
[C---:B------:R-:W-:Y:S02]  /*4de0*/  IADD3 R205, R6.reuse, UR32, RZ ;  /* 0x0000002006cd7c10 */ /* 0x040fe4000fffe0ff */
[----:B------:R-:W-:Y:S02]  /*4df0*/  VIADDMNMX R203, R6, UR14, R203, PT ;  /* 0x0000000e06cb7c46 */ /* 0x000fe4000b8001cb */
[----:B------:R-:W-:Y:S01]  /*4e00*/  HMMA.16816.F32.BF16 R72, R60, R46, R72 ;  /* 0x0000002e3c48723c */ /* 0x000fe20000041848 */
[C---:B------:R-:W-:Y:S01]  /*4e10*/  IADD3 R200, R202.reuse, UR18, R3 ;  /* 0x00000012cac87c10 */ /* 0x040fe2000fffe003 */
[----:B------:R-:W-:Y:S01]  /*4e20*/  VIADD R202, R202, UR32 ;  /* 0x00000020caca7c36 */ /* 0x000fe20008000000 */
[----:B------:R-:W-:Y:S02]  /*4e30*/  VIADDMNMX R204, R205, -UR19, RZ, !PT ;  /* 0x80000013cdcc7c46 */ /* 0x000fe4000f8001ff */
[----:B------:R-:W-:Y:S01]  /*4e40*/  VIMNMX R200, R200, UR25, PT ;  /* 0x00000019c8c87c48 */ /* 0x000fe2000bfe0100 */
[----:B---3--:R-:W-:Y:S01]  /*4e50*/  HMMA.16816.F32.BF16 R40, R16, R12, R40 ;  /* 0x0000000c1028723c */ /* 0x008fe20000041828 */
[----:B------:R-:W-:-:S05]  /*4e60*/  VIADDMNMX R201, R202, -UR19, RZ, !PT ;  /* 0x80000013cac97c46 */ /* 0x000fca000f8001ff */
[C---:B------:R-:W-:Y:S06]  /*4e70*/  HMMA.16816.F32.BF16 R36, R16.reuse, R14, R36 ;  /* 0x0000000e1024723c */ /* 0x040fec0000041824 */
[C---:B------:R-:W-:Y:S06]  /*4e80*/  HMMA.16816.F32.BF16 R28, R16.reuse, R10, R28 ;  /* 0x0000000a101c723c */ /* 0x040fec000004181c */
[C---:B-1----:R-:W-:Y:S06]  /*4e90*/  HMMA.16816.F32.BF16 R24, R16.reuse, R64, R24 ;  /* 0x000000401018723c */ /* 0x042fec0000041818 */
[C---:B------:R-:W-:Y:S06]  /*4ea0*/  HMMA.16816.F32.BF16 R20, R16.reuse, R66, R20 ;  /* 0x000000421014723c */ /* 0x040fec0000041814 */
[C---:B------:R-:W-:Y:S06]  /*4eb0*/  HMMA.16816.F32.BF16 R68, R16.reuse, R52, R68 ;  /* 0x000000341044723c */ /* 0x040fec0000041844 */
        /* <DEDUP_REMOVED lines=60> */
[----:B------:R1:W2:Y:S01]  /*5280*/  LDG.E R2, desc[UR26][R8.64] ;  /* 0x0000001a08027981 */ /* 0x0002a2000c1e1900 */
[----:B------:R-:W-:-:S04]  /*5290*/  UIADD3 UR14, UR35, -UR14, URZ ;  /* 0x8000000e230e7290 */ /* 0x000fc8000fffe03f */
[----:B------:R-:W-:-:S04]  /*52a0*/  UIMAD UR15, UR14, UR15, -0x40 ;  /* 0xffffffc00e0f74a4 */ /* 0x000fc8000f8e020f */
[----:B------:R-:W-:Y:S02]  /*52b0*/  USHF.R.S32.HI UR14, URZ, 0x1f, UR15 ;  /* 0x0000001f3f0e7899 */ /* 0x000fe4000801140f */
[----:B------:R-:W-:Y:S02]  /*52c0*/  UIMAD.WIDE.U32 UR32, UR15, UR8, URZ ;  /* 0x000000080f2072a5 */ /* 0x000fe4000f8e003f */
[----:B------:R-:W-:-:S04]  /*52d0*/  UIMAD UR14, UR14, UR8, URZ ;  /* 0x000000080e0e72a4 */ /* 0x000fc8000f8e023f */
[----:B------:R-:W-:-:S04]  /*52e0*/  UIMAD UR14, UR15, UR9, UR14 ;  /* 0x000000090f0e72a4 */ /* 0x000fc8000f8e020e */
[----:B------:R-:W-:-:S03]  /*52f0*/  UIADD3 UR18, UR33, UR14, URZ ;  /* 0x0000000e21127290 */ /* 0x000fc6000fffe03f */
[----:B------:R-:W-:Y:S01]  /*5300*/  ULDC.64 UR14, c[0x0][0x230] ;  /* 0x00008c00000e7ab9 */ /* 0x000fe20000000a00 */
[----:B-1----:R-:W-:Y:S01]  /*5310*/  IMAD.U32 R9, RZ, RZ, UR33 ;  /* 0x00000021ff097e24 */ /* 0x002fe2000f8e00ff */
[----:B------:R-:W-:Y:S02]  /*5320*/  MOV R8, UR32 ;  /* 0x0000002000087c02 */ /* 0x000fe40008000f00 */
        /* <DEDUP_REMOVED lines=9> */
.L_x_5732:
[----:B------:R-:W-:-:S04]  /*53c0*/  ULEA UR14, -UR8, URZ, 0x6 ;  /* 0x0000003f080e7291 */ /* 0x000fc8000f8e313f */
[----:B------:R-:W-:Y:S02]  /*53d0*/  USHF.R.S32.HI UR15, URZ, 0x1f, UR14 ;  /* 0x0000001f3f0f7899 */ /* 0x000fe4000801140e */
[----:B------:R-:W-:-:S04]  /*53e0*/  MOV R4, UR14 ;  /* 0x0000000e00047c02 */ /* 0x000fc80008000f00 */
[----:B------:R-:W-:-:S07]  /*53f0*/  MOV R15, UR15 ;  /* 0x0000000f000f7c02 */ /* 0x000fce0008000f00 */
.L_x_5733:
        /* <DEDUP_REMOVED lines=132> */
.L_x_5735:
[----:B------:R-:W-:Y:S05]  /*5c40*/  BSYNC B0 ;  /* 0x0000000000007941 */ /* 0x000fea0003800000 */
.L_x_5734:
[----:B------:R-:W0:Y:S01]  /*5c50*/  LDGDEPBAR ;  /* 0x00000000000079af */ /* 0x000e220000000000 */
[----:B------:R-:W-:-:S04]  /*5c60*/  IADD3 R133, P0, R4, R133, RZ ;  /* 0x0000008504857210 */ /* 0x000fc80007f1e0ff */
[----:B------:R-:W-:-:S09]  /*5c70*/  IADD3.X R134, R15, R134, RZ, P0, !PT ;  /* 0x000000860f867210 */ /* 0x000fd200007fe4ff */
.L_x_5731:
[----:B-1-3--:R-:W-:Y:S01]  /*5c80*/  VIADD R2, R206, UR16 ;  /* 0x00000010ce027c36 */ /* 0x00afe20008000000 */
[----:B------:R-:W-:Y:S01]  /*5c90*/  ULDC UR18, c[0x0][0x2ec] ;  /* 0x0000bb0000127ab9 */ /* 0x000fe20000000800 */
[----:B------:R-:W-:Y:S01]  /*5ca0*/  LEA R188, R0, UR4, 0x1 ;  /* 0x0000000400bc7c11 */ /* 0x000fe2000f8e08ff */
[----:B------:R-:W-:Y:S01]  /*5cb0*/  ULDC.64 UR14, c[0x0][0x218] ;  /* 0x00008600000e7ab9 */ /* 0x000fe20000000a00 */
[C---:B------:R-:W-:Y:S01]  /*5cc0*/  VIADD R11, R2.reuse, 0x9 ;  /* 0x00000009020b7836 */ /* 0x040fe20000000000 */
[C---:B------:R-:W-:Y:S01]  /*5cd0*/  ISETP.GE.AND P1, PT, R2.reuse, R203, PT ;  /* 0x000000cb0200720c */ /* 0x040fe20003f26270 */
[C-C-:B------:R-:W-:Y:S01]  /*5ce0*/  IMAD.IADD R3, R205.reuse, 0x1, -R2.reuse ;  /* 0x00000001cd037824 */ /* 0x140fe200078e0a02 */
[C---:B------:R-:W-:Y:S01]  /*5cf0*/  ISETP.GE.AND P0, PT, R2.reuse, R200, PT ;  /* 0x000000c80200720c */ /* 0x040fe20003f06270 */
[C---:B------:R-:W-:Y:S01]  /*5d00*/  IMAD.IADD R6, R205.reuse, 0x1, -R11 ;  /* 0x00000001cd067824 */ /* 0x040fe200078e0a0b */
[----:B------:R-:W-:Y:S01]  /*5d10*/  ISETP.LT.OR P1, PT, R2, R204, P1 ;  /* 0x000000cc0200720c */ /* 0x000fe20000f21670 */
[----:B------:R-:W-:Y:S01]  /*5d20*/  IMAD.IADD R9, R202, 0x1, -R2 ;  /* 0x00000001ca097824 */ /* 0x000fe200078e0a02 */
[----:B------:R-:W-:Y:S01]  /*5d30*/  IABS R3, R3 ;  /* 0x0000000300037213 */ /* 0x000fe20000000000 */
[C---:B------:R-:W-:Y:S01]  /*5d40*/  VIADD R13, R2.reuse, 0x1 ;  /* 0x00000001020d7836 */ /* 0x040fe20000000000 */
[----:B------:R-:W-:Y:S01]  /*5d50*/  IABS R6, R6 ;  /* 0x0000000600067213 */ /* 0x000fe20000000000 */
[C---:B------:R-:W-:Y:S01]  /*5d60*/  VIADD R10, R2.reuse, 0x10 ;  /* 0x00000010020a7836 */ /* 0x040fe20000000000 */
[----:B------:R-:W-:Y:S01]  /*5d70*/  I2FP.F32.S32 R3, R3 ;  /* 0x0000000300037245 */ /* 0x000fe20000201400 */
[C---:B------:R-:W-:Y:S01]  /*5d80*/  IMAD.IADD R8, R205.reuse, 0x1, -R13 ;  /* 0x00000001cd087824 */ /* 0x040fe200078e0a0d */
[----:B------:R-:W-:Y:S01]  /*5d90*/  IABS R9, R9 ;  /* 0x0000000900097213 */ /* 0x000fe20000000000 */
[----:B------:R-:W-:Y:S01]  /*5da0*/  IMAD.IADD R15, R205, 0x1, -R10 ;  /* 0x00000001cd0f7824 */ /* 0x000fe200078e0a0a */
[----:B------:R-:W-:Y:S01]  /*5db0*/  I2FP.F32.S32 R6, R6 ;  /* 0x0000000600067245 */ /* 0x000fe20000201400 */
[----:B------:R-:W-:Y:S01]  /*5dc0*/  FFMA.FTZ R3, R3, -UR23, R40 ;  /* 0x8000001703037c23 */ /* 0x000fe20008010028 */
[----:B------:R-:W-:Y:S01]  /*5dd0*/  I2FP.F32.S32 R9, R9 ;  /* 0x0000000900097245 */ /* 0x000fe20000201400 */
[----:B------:R-:W-:Y:S01]  /*5de0*/  VIADD R40, R2, 0x8 ;  /* 0x0000000802287836 */ /* 0x000fe20000000000 */
[----:B------:R-:W-:Y:S01]  /*5df0*/  IABS R8, R8 ;  /* 0x0000000800087213 */ /* 0x000fe20000000000 */
[----:B------:R-:W-:Y:S01]  /*5e00*/  FFMA.FTZ R37, R6, -UR23, R37 ;  /* 0x8000001706257c23 */ /* 0x000fe20008010025 */
[----:B------:R-:W-:-:S02]  /*5e10*/  VIADD R6, R2, 0x21 ;  /* 0x0000002102067836 */ /* 0x000fc40000000000 */
[----:B------:R-:W-:Y:S01]  /*5e20*/  FFMA.FTZ R42, R9, -UR23, R42 ;  /* 0x80000017092a7c23 */ /* 0x000fe2000801002a */
[C---:B------:R-:W-:Y:S01]  /*5e30*/  IMAD.IADD R47, R205.reuse, 0x1, -R40 ;  /* 0x00000001cd2f7824 */ /* 0x040fe200078e0a28 */
[----:B------:R-:W-:Y:S01]  /*5e40*/  IABS R15, R15 ;  /* 0x0000000f000f7213 */ /* 0x000fe20000000000 */
[----:B------:R-:W-:Y:S01]  /*5e50*/  VIADD R9, R2, 0x11 ;  /* 0x0000001102097836 */ /* 0x000fe20000000000 */
[----:B------:R-:W-:Y:S01]  /*5e60*/  I2FP.F32.S32 R8, R8 ;  /* 0x0000000800087245 */ /* 0x000fe20000201400 */
[C---:B------:R-:W-:Y:S01]  /*5e70*/  IMAD.IADD R12, R205.reuse, 0x1, -R6 ;  /* 0x00000001cd0c7824 */ /* 0x040fe200078e0a06 */
[----:B------:R-:W-:Y:S01]  /*5e80*/  IABS R47, R47 ;  /* 0x0000002f002f7213 */ /* 0x000fe20000000000 */
[C---:B------:R-:W-:Y:S01]  /*5e90*/  IMAD.IADD R4, R205.reuse, 0x1, -R9 ;  /* 0x00000001cd047824 */ /* 0x040fe200078e0a09 */
[----:B------:R-:W-:Y:S01]  /*5ea0*/  I2FP.F32.S32 R15, R15 ;  /* 0x0000000f000f7245 */ /* 0x000fe20000201400 */
[----:B------:R-:W-:Y:S01]  /*5eb0*/  FFMA.FTZ R41, R8, -UR23, R41 ;  /* 0x8000001708297c23 */ /* 0x000fe20008010029 */
[----:B------:R-:W-:Y:S01]  /*5ec0*/  IABS R12, R12 ;  /* 0x0000000c000c7213 */ /* 0x000fe20000000000 */
[C---:B------:R-:W-:Y:S01]  /*5ed0*/  VIADD R8, R2.reuse, 0x20 ;  /* 0x0000002002087836 */ /* 0x040fe20000000000 */
[----:B------:R-:W-:Y:S01]  /*5ee0*/  I2FP.F32.S32 R47, R47 ;  /* 0x0000002f002f7245 */ /* 0x000fe20000201400 */
[C---:B------:R-:W-:Y:S01]  /*5ef0*/  VIADD R18, R2.reuse, 0x29 ;  /* 0x0000002902127836 */ /* 0x040fe20000000000 */
[----:B------:R-:W-:Y:S01]  /*5f00*/  IABS R4, R4 ;  /* 0x0000000400047213 */ /* 0x000fe20000000000 */
[----:B------:R-:W-:Y:S01]  /*5f10*/  IMAD.IADD R49, R205, 0x1, -R8 ;  /* 0x00000001cd317824 */ /* 0x000fe200078e0a08 */
[----:B------:R-:W-:Y:S01]  /*5f20*/  I2FP.F32.S32 R12, R12 ;  /* 0x0000000c000c7245 */ /* 0x000fe20000201400 */
[----:B------:R-:W-:Y:S01]  /*5f30*/  FFMA.FTZ R47, R47, -UR23, R36 ;  /* 0x800000172f2f7c23 */ /* 0x000fe20008010024 */
[----:B------:R-:W-:Y:S01]  /*5f40*/  I2FP.F32.S32 R4, R4 ;  /* 0x0000000400047245 */ /* 0x000fe20000201400 */
[----:B------:R-:W-:Y:S01]  /*5f50*/  FFMA.FTZ R36, R15, -UR23, R32 ;  /* 0x800000170f247c23 */ /* 0x000fe20008010020 */
[----:B------:R-:W-:-:S02]  /*5f60*/  VIADD R15, R2, 0x19 ;  /* 0x00000019020f7836 */ /* 0x000fc40000000000 */
[----:B------:R-:W-:Y:S01]  /*5f70*/  FFMA.FTZ R171, R12, -UR23, R25 ;  /* 0x800000170cab7c23 */ /* 0x000fe20008010019 */
[----:B------:R-:W-:Y:S02]  /*5f80*/  VIADD R12, R2, 0x38 ;  /* 0x00000038020c7836 */ /* 0x000fe40000000000 */
[----:B------:R-:W-:Y:S01]  /*5f90*/  FFMA.FTZ R33, R4, -UR23, R33 ;  /* 0x8000001704217c23 */ /* 0x000fe20008010021 */
[C---:B------:R-:W-:Y:S01]  /*5fa0*/  VIADD R4, R2.reuse, 0x28 ;  /* 0x0000002802047836 */ /* 0x040fe20000000000 */
[----:B------:R-:W-:Y:S01]  /*5fb0*/  IABS R49, R49 ;  /* 0x0000003100317213 */ /* 0x000fe20000000000 */
[----:B------:R-:W-:Y:S01]  /*5fc0*/  IMAD.IADD R14, R205, 0x1, -R15 ;  /* 0x00000001cd0e7824 */ /* 0x000fe200078e0a0f */
[----:B------:R-:W-:Y:S01]  /*5fd0*/  ISETP.GE.AND P4, PT, R13, R203, PT ;  /* 0x000000cb0d00720c */ /* 0x000fe20003f86270 */
[----:B------:R-:W-:Y:S01]  /*5fe0*/  VIADD R32, R2, 0x18 ;  /* 0x0000001802207836 */ /* 0x000fe20000000000 */
[----:B------:R-:W-:Y:S01]  /*5ff0*/  I2FP.F32.S32 R49, R49 ;  /* 0x0000003100317245 */ /* 0x000fe20000201400 */
[C---:B------:R-:W-:Y:S01]  /*6000*/  IMAD.IADD R25, R205.reuse, 0x1, -R12 ;  /* 0x00000001cd197824 */ /* 0x040fe200078e0a0c */
[----:B------:R-:W-:Y:S01]  /*6010*/  IABS R14, R14 ;  /* 0x0000000e000e7213 */ /* 0x000fe20000000000 */
[C---:B------:R-:W-:Y:S01]  /*6020*/  IMAD.IADD R45, R205.reuse, 0x1, -R4 ;  /* 0x00000001cd2d7824 */ /* 0x040fe200078e0a04 */
[----:B------:R-:W-:Y:S01]  /*6030*/  ISETP.GE.AND P2, PT, R40, R203, PT ;  /* 0x000000cb2800720c */ /* 0x000fe20003f46270 */
[C---:B------:R-:W-:Y:S01]  /*6040*/  IMAD.IADD R19, R205.reuse, 0x1, -R32 ;  /* 0x00000001cd137824 */ /* 0x040fe200078e0a20 */
[----:B------:R-:W-:Y:S01]  /*6050*/  IABS R25, R25 ;  /* 0x0000001900197213 */ /* 0x000fe20000000000 */
[----:B------:R-:W-:Y:S01]  /*6060*/  IMAD.IADD R46, R205, 0x1, -R18 ;  /* 0x00000001cd2e7824 */ /* 0x000fe200078e0a12 */
[----:B------:R-:W-:Y:S01]  /*6070*/  ISETP.LT.OR P4, PT, R13, R204, P4 ;  /* 0x000000cc0d00720c */ /* 0x000fe20002781670 */
[----:B------:R-:W-:Y:S01]  /*6080*/  FFMA.FTZ R24, R49, -UR23, R24 ;  /* 0x8000001731187c23 */ /* 0x000fe20008010018 */
[----:B------:R-:W-:Y:S01]  /*6090*/  FSEL R3, R3, -INF , !P1 ;  /* 0xff80000003037808 */ /* 0x000fe20004800000 */
[----:B------:R-:W-:Y:S01]  /*60a0*/  VIADD R16, R2, 0x30 ;  /* 0x0000003002107836 */ /* 0x000fe20000000000 */
[----:B------:R-:W-:Y:S01]  /*60b0*/  ISETP.GE.AND P1, PT, R10, R203, PT ;  /* 0x000000cb0a00720c */ /* 0x000fe20003f26270 */
[----:B------:R-:W-:Y:S01]  /*60c0*/  IMAD R186, R7, 0x2, R188 ;  /* 0x0000000207ba7824 */ /* 0x000fe200078e02bc */
[----:B------:R-:W-:Y:S01]  /*60d0*/  IABS R45, R45 ;  /* 0x0000002d002d7213 */ /* 0x000fe20000000000 */
[----:B------:R-:W-:Y:S01]  /*60e0*/  LDSM.16.MT88.4 R124, [R188+0xc000] ;  /* 0x00c00000bc7c783b */ /* 0x000fe20000004200 */
[----:B------:R-:W-:Y:S01]  /*60f0*/  I2FP.F32.S32 R14, R14 ;  /* 0x0000000e000e7245 */ /* 0x000fe20000201400 */
[----:B------:R-:W-:Y:S01]  /*6100*/  IMAD R184, R5, 0x2, R186 ;  /* 0x0000000205b87824 */ /* 0x000fe200078e02ba */
[----:B------:R-:W-:Y:S01]  /*6110*/  IABS R19, R19 ;  /* 0x0000001300137213 */ /* 0x000fe20000000000 */
[----:B------:R-:W-:Y:S01]  /*6120*/  LDSM.16.MT88.4 R116, [R186+0xc000] ;  /* 0x00c00000ba74783b */ /* 0x000fe20000004200 */
[----:B------:R-:W-:Y:S01]  /*6130*/  IABS R46, R46 ;  /* 0x0000002e002e7213 */ /* 0x000fe20000000000 */
[----:B------:R-:W-:Y:S01]  /*6140*/  FFMA.FTZ R17, R14, -UR23, R29 ;  /* 0x800000170e117c23 */ /* 0x000fe2000801001d */
[----:B------:R-:W-:Y:S01]  /*6150*/  I2FP.F32.S32 R25, R25 ;  /* 0x0000001900197245 */ /* 0x000fe20000201400 */
[----:B------:R-:W-:Y:S01]  /*6160*/  VIADD R14, R2, 0x31 ;  /* 0x00000031020e7836 */ /* 0x000fe20000000000 */
[-C--:B------:R-:W-:Y:S01]  /*6170*/  ISETP.GE.AND P5, PT, R11, R203.reuse, PT ;  /* 0x000000cb0b00720c */ /* 0x080fe20003fa6270 */
[----:B------:R-:W-:Y:S01]  /*6180*/  IMAD.IADD R29, R205, 0x1, -R16 ;  /* 0x00000001cd1d7824 */ /* 0x000fe200078e0a10 */
[-C--:B------:R-:W-:Y:S01]  /*6190*/  ISETP.LT.OR P2, PT, R40, R204.reuse, P2 ;  /* 0x000000cc2800720c */ /* 0x080fe20001741670 */
[----:B------:R-:W-:Y:S01]  /*61a0*/  FFMA.FTZ R72, R25, -UR23, R72 ;  /* 0x8000001719487c23 */ /* 0x000fe20008010048 */
[----:B------:R-:W-:Y:S01]  /*61b0*/  FSEL R49, R41, -INF , !P4 ;  /* 0xff80000029317808 */ /* 0x000fe20006000000 */
[----:B------:R-:W-:Y:S01]  /*61c0*/  IMAD.IADD R44, R205, 0x1, -R14 ;  /* 0x00000001cd2c7824 */ /* 0x000fe200078e0a0e */
[----:B------:R-:W-:Y:S01]  /*61d0*/  ISETP.GE.AND P4, PT, R9, R203, PT ;  /* 0x000000cb0900720c */ /* 0x000fe20003f86270 */
[----:B------:R-:W-:Y:S01]  /*61e0*/  LDSM.16.MT88.4 R64, [R184+0xe000] ;  /* 0x00e00000b840783b */ /* 0x000fe20000004200 */
[----:B------:R-:W-:Y:S01]  /*61f0*/  ISETP.LT.OR P1, PT, R10, R204, P1 ;  /* 0x000000cc0a00720c */ /* 0x000fe20000f21670 */
[----:B------:R-:W-:Y:S01]  /*6200*/  IMAD R185, R5, 0x2, R188 ;  /* 0x0000000205b97824 */ /* 0x000fe200078e02bc */
[----:B------:R-:W-:Y:S01]  /*6210*/  I2FP.F32.S32 R45, R45 ;  /* 0x0000002d002d7245 */ /* 0x000fe20000201400 */
[----:B------:R-:W-:Y:S01]  /*6220*/  LDSM.16.MT88.4 R80, [R186+0x10000] ;  /* 0x01000000ba50783b */ /* 0x000fe20000004200 */
[----:B------:R-:W-:-:S02]  /*6230*/  I2FP.F32.S32 R19, R19 ;  /* 0x0000001300137245 */ /* 0x000fc40000201400 */
[----:B------:R-:W-:Y:S01]  /*6240*/  I2FP.F32.S32 R46, R46 ;  /* 0x0000002e002e7245 */ /* 0x000fe20000201400 */
[----:B------:R-:W-:Y:S01]  /*6250*/  FFMA.FTZ R20, R45, -UR23, R20 ;  /* 0x800000172d147c23 */ /* 0x000fe20008010014 */
[-C--:B------:R-:W-:Y:S01]  /*6260*/  ISETP.LT.OR P5, PT, R11, R204.reuse, P5 ;  /* 0x000000cc0b00720c */ /* 0x080fe20002fa1670 */
[----:B------:R-:W-:Y:S01]  /*6270*/  FFMA.FTZ R19, R19, -UR23, R28 ;  /* 0x8000001713137c23 */ /* 0x000fe2000801001c */
[----:B------:R-:W-:Y:S01]  /*6280*/  FSEL R47, R47, -INF , !P2 ;  /* 0xff8000002f2f7808 */ /* 0x000fe20005000000 */
[----:B------:R-:W-:Y:S01]  /*6290*/  FFMA.FTZ R207, R46, -UR23, R21 ;  /* 0x800000172ecf7c23 */ /* 0x000fe20008010015 */
[-C--:B------:R-:W-:Y:S01]  /*62a0*/  ISETP.GE.AND P2, PT, R32, R203.reuse, PT ;  /* 0x000000cb2000720c */ /* 0x080fe20003f46270 */
[----:B------:R-:W-:Y:S01]  /*62b0*/  LDSM.16.MT88.4 R88, [R185+0x10000] ;  /* 0x01000000b958783b */ /* 0x000fe20000004200 */
[----:B------:R-:W-:Y:S02]  /*62c0*/  ISETP.LT.OR P4, PT, R9, R204, P4 ;  /* 0x000000cc0900720c */ /* 0x000fe40002781670 */
[----:B------:R-:W-:Y:S01]  /*62d0*/  FSEL R25, R36, -INF , !P1 ;  /* 0xff80000024197808 */ /* 0x000fe20004800000 */
[----:B------:R-:W-:Y:S01]  /*62e0*/  LDSM.16.MT88.4 R108, [R185+0xc000] ;  /* 0x00c00000b96c783b */ /* 0x000fe20000004200 */
[----:B------:R-:W-:-:S02]  /*62f0*/  ISETP.GE.AND P1, PT, R8, R203, PT ;  /* 0x000000cb0800720c */ /* 0x000fc40003f26270 */
[C---:B------:R-:W-:Y:S01]  /*6300*/  ISETP.LT.OR P0, PT, R2.reuse, R201, P0 ;  /* 0x000000c90200720c */ /* 0x040fe20000701670 */
[----:B------:R-:W-:Y:S01]  /*6310*/  VIADD R2, R2, 0x39 ;  /* 0x0000003902027836 */ /* 0x000fe20000000000 */
[----:B------:R-:W-:Y:S01]  /*6320*/  FSEL R45, R37, -INF , !P5 ;  /* 0xff800000252d7808 */ /* 0x000fe20006800000 */
[----:B------:R-:W-:Y:S01]  /*6330*/  LDSM.16.MT88.4 R100, [R184+0xc000] ;  /* 0x00c00000b864783b */ /* 0x000fe20000004200 */
[----:B------:R-:W-:Y:S01]  /*6340*/  IABS R29, R29 ;  /* 0x0000001d001d7213 */ /* 0x000fe20000000000 */
[----:B------:R-:W-:Y:S01]  /*6350*/  IMAD.IADD R28, R205, 0x1, -R2 ;  /* 0x00000001cd1c7824 */ /* 0x000fe200078e0a02 */
[-C--:B------:R-:W-:Y:S01]  /*6360*/  ISETP.GE.AND P5, PT, R15, R203.reuse, PT ;  /* 0x000000cb0f00720c */ /* 0x080fe20003fa6270 */
[----:B------:R-:W-:Y:S01]  /*6370*/  LDSM.16.MT88.4 R56, [R185+0xe000] ;  /* 0x00e00000b938783b */ /* 0x000fe20000004200 */
[----:B------:R-:W-:Y:S02]  /*6380*/  ISETP.LT.OR P2, PT, R32, R204, P2 ;  /* 0x000000cc2000720c */ /* 0x000fe40001741670 */
[----:B------:R-:W-:Y:S01]  /*6390*/  FSEL R21, R33, -INF , !P4 ;  /* 0xff80000021157808 */ /* 0x000fe20006000000 */
[----:B------:R-:W-:Y:S01]  /*63a0*/  LDSM.16.MT88.4 R136, [R184+0x10000] ;  /* 0x01000000b888783b */ /* 0x000fe20000004200 */
[----:B------:R-:W-:-:S02]  /*63b0*/  ISETP.GE.AND P4, PT, R6, R203, PT ;  /* 0x000000cb0600720c */ /* 0x000fc40003f86270 */
[----:B------:R-:W-:Y:S02]  /*63c0*/  ISETP.LT.OR P1, PT, R8, R204, P1 ;  /* 0x000000cc0800720c */ /* 0x000fe40000f21670 */
[----:B------:R-:W-:Y:S02]  /*63d0*/  IABS R44, R44 ;  /* 0x0000002c002c7213 */ /* 0x000fe40000000000 */
[----:B------:R-:W-:Y:S02]  /*63e0*/  I2FP.F32.S32 R29, R29 ;  /* 0x0000001d001d7245 */ /* 0x000fe40000201400 */
[----:B------:R-:W-:Y:S02]  /*63f0*/  ISETP.LT.OR P5, PT, R15, R204, P5 ;  /* 0x000000cc0f00720c */ /* 0x000fe40002fa1670 */
[----:B------:R-:W-:Y:S01]  /*6400*/  FSEL R19, R19, -INF , !P2 ;  /* 0xff80000013137808 */ /* 0x000fe20005000000 */
[----:B------:R-:W-:Y:S01]  /*6410*/  FFMA.FTZ R68, R29, -UR23, R68 ;  /* 0x800000171d447c23 */ /* 0x000fe20008010044 */
[----:B------:R-:W-:-:S02]  /*6420*/  ISETP.GE.AND P2, PT, R4, R203, PT ;  /* 0x000000cb0400720c */ /* 0x000fc40003f46270 */
[----:B------:R-:W-:Y:S02]  /*6430*/  ISETP.LT.OR P4, PT, R6, R204, P4 ;  /* 0x000000cc0600720c */ /* 0x000fe40002781670 */
[----:B------:R-:W-:Y:S02]  /*6440*/  FSEL R225, R24, -INF , !P1 ;  /* 0xff80000018e17808 */ /* 0x000fe40004800000 */
[-C--:B------:R-:W-:Y:S02]  /*6450*/  ISETP.GE.AND P1, PT, R16, R203.reuse, PT ;  /* 0x000000cb1000720c */ /* 0x080fe40003f26270 */
[----:B------:R-:W-:Y:S02]  /*6460*/  I2FP.F32.S32 R44, R44 ;  /* 0x0000002c002c7245 */ /* 0x000fe40000201400 */
[----:B------:R-:W-:Y:S02]  /*6470*/  FSEL R17, R17, -INF , !P5 ;  /* 0xff80000011117808 */ /* 0x000fe40006800000 */
[----:B------:R-:W-:Y:S01]  /*6480*/  IABS R28, R28 ;  /* 0x0000001c001c7213 */ /* 0x000fe20000000000 */
[----:B------:R-:W-:Y:S01]  /*6490*/  FFMA.FTZ R69, R44, -UR23, R69 ;  /* 0x800000172c457c23 */ /* 0x000fe20008010045 */
[----:B------:R-:W-:-:S02]  /*64a0*/  ISETP.GE.AND P5, PT, R18, R203, PT ;  /* 0x000000cb1200720c */ /* 0x000fc40003fa6270 */
[-C--:B------:R-:W-:Y:S02]  /*64b0*/  ISETP.LT.OR P2, PT, R4, R204.reuse, P2 ;  /* 0x000000cc0400720c */ /* 0x080fe40001741670 */
[----:B------:R-:W-:Y:S02]  /*64c0*/  FSEL R171, R171, -INF , !P4 ;  /* 0xff800000abab7808 */ /* 0x000fe40006000000 */
[----:B------:R-:W-:Y:S02]  /*64d0*/  ISETP.GE.AND P4, PT, R14, R203, PT ;  /* 0x000000cb0e00720c */ /* 0x000fe40003f86270 */
[----:B------:R-:W-:Y:S02]  /*64e0*/  ISETP.LT.OR P1, PT, R16, R204, P1 ;  /* 0x000000cc1000720c */ /* 0x000fe40000f21670 */
[----:B------:R-:W-:Y:S02]  /*64f0*/  I2FP.F32.S32 R28, R28 ;  /* 0x0000001c001c7245 */ /* 0x000fe40000201400 */
[----:B------:R-:W-:-:S02]  /*6500*/  ISETP.LT.OR P5, PT, R18, R204, P5 ;  /* 0x000000cc1200720c */ /* 0x000fc40002fa1670 */
[----:B------:R-:W-:Y:S01]  /*6510*/  FSEL R223, R20, -INF , !P2 ;  /* 0xff80000014df7808 */ /* 0x000fe20005000000 */
[----:B------:R-:W-:Y:S01]  /*6520*/  FFMA.FTZ R73, R28, -UR23, R73 ;  /* 0x800000171c497c23 */ /* 0x000fe20008010049 */
[-C--:B------:R-:W-:Y:S02]  /*6530*/  ISETP.GE.AND P2, PT, R12, R203.reuse, PT ;  /* 0x000000cb0c00720c */ /* 0x080fe40003f46270 */
[----:B------:R-:W-:Y:S02]  /*6540*/  ISETP.LT.OR P4, PT, R14, R204, P4 ;  /* 0x000000cc0e00720c */ /* 0x000fe40002781670 */
[----:B------:R-:W-:Y:S02]  /*6550*/  FSEL R221, R68, -INF , !P1 ;  /* 0xff80000044dd7808 */ /* 0x000fe40004800000 */
[----:B------:R-:W-:Y:S02]  /*6560*/  ISETP.GE.AND P1, PT, R2, R203, PT ;  /* 0x000000cb0200720c */ /* 0x000fe40003f26270 */
[----:B------:R-:W-:-:S02]  /*6570*/  FSEL R207, R207, -INF , !P5 ;  /* 0xff800000cfcf7808 */ /* 0x000fc40006800000 */
[----:B------:R-:W-:Y:S02]  /*6580*/  ISETP.GE.AND P5, PT, R13, R200, PT ;  /* 0x000000c80d00720c */ /* 0x000fe40003fa6270 */
[----:B------:R-:W-:Y:S02]  /*6590*/  FSEL R219, R69, -INF , !P4 ;  /* 0xff80000045db7808 */ /* 0x000fe40006000000 */
[----:B------:R-:W-:Y:S02]  /*65a0*/  ISETP.LT.OR P2, PT, R12, R204, P2 ;  /* 0x000000cc0c00720c */ /* 0x000fe40001741670 */
[----:B------:R-:W-:Y:S02]  /*65b0*/  ISETP.GE.AND P4, PT, R40, R200, PT ;  /* 0x000000c82800720c */ /* 0x000fe40003f86270 */
[----:B------:R-:W-:Y:S02]  /*65c0*/  ISETP.LT.OR P1, PT, R2, R204, P1 ;  /* 0x000000cc0200720c */ /* 0x000fe40000f21670 */
[----:B------:R-:W-:Y:S01]  /*65d0*/  ISETP.LT.OR P5, PT, R13, R201, P5 ;  /* 0x000000c90d00720c */ /* 0x000fe20002fa1670 */
[----:B------:R-:W-:Y:S01]  /*65e0*/  IMAD.IADD R13, R202, 0x1, -R13 ;  /* 0x00000001ca0d7824 */ /* 0x000fe200078e0a0d */
[----:B------:R-:W-:-:S02]  /*65f0*/  FSEL R151, R72, -INF , !P2 ;  /* 0xff80000048977808 */ /* 0x000fc40005000000 */
[----:B------:R-:W-:Y:S01]  /*6600*/  ISETP.LT.OR P4, PT, R40, R201, P4 ;  /* 0x000000c92800720c */ /* 0x000fe20002781670 */
[----:B------:R-:W-:Y:S01]  /*6610*/  IMAD.IADD R40, R202, 0x1, -R40 ;  /* 0x00000001ca287824 */ /* 0x000fe200078e0a28 */
[-C--:B------:R-:W-:Y:S02]  /*6620*/  ISETP.GE.AND P2, PT, R11, R200.reuse, PT ;  /* 0x000000c80b00720c */ /* 0x080fe40003f46270 */
[----:B------:R-:W-:Y:S02]  /*6630*/  FSEL R149, R73, -INF , !P1 ;  /* 0xff80000049957808 */ /* 0x000fe40004800000 */
[-C--:B------:R-:W-:Y:S02]  /*6640*/  ISETP.GE.AND P1, PT, R10, R200.reuse, PT ;  /* 0x000000c80a00720c */ /* 0x080fe40003f26270 */
[----:B------:R-:W-:Y:S02]  /*6650*/  FSEL R41, R42, -INF , !P0 ;  /* 0xff8000002a297808 */ /* 0x000fe40004000000 */
[----:B------:R-:W-:-:S02]  /*6660*/  ISETP.GE.AND P0, PT, R9, R200, PT ;  /* 0x000000c80900720c */ /* 0x000fc40003f06270 */
[-C--:B------:R-:W-:Y:S01]  /*6670*/  ISETP.LT.OR P2, PT, R11, R201.reuse, P2 ;  /* 0x000000c90b00720c */ /* 0x080fe20001741670 */
[----:B------:R-:W-:Y:S01]  /*6680*/  IMAD.IADD R11, R202, 0x1, -R11 ;  /* 0x00000001ca0b7824 */ /* 0x000fe200078e0a0b */
[----:B------:R-:W-:Y:S01]  /*6690*/  ISETP.LT.OR P1, PT, R10, R201, P1 ;  /* 0x000000c90a00720c */ /* 0x000fe20000f21670 */
[C---:B------:R-:W-:Y:S01]  /*66a0*/  IMAD.IADD R10, R202.reuse, 0x1, -R10 ;  /* 0x00000001ca0a7824 */ /* 0x040fe200078e0a0a */
[----:B------:R-:W-:Y:S02]  /*66b0*/  IABS R13, R13 ;  /* 0x0000000d000d7213 */ /* 0x000fe40000000000 */
[----:B------:R-:W-:Y:S01]  /*66c0*/  ISETP.LT.OR P0, PT, R9, R201, P0 ;  /* 0x000000c90900720c */ /* 0x000fe20000701670 */
[----:B------:R-:W-:Y:S01]  /*66d0*/  IMAD.IADD R9, R202, 0x1, -R9 ;  /* 0x00000001ca097824 */ /* 0x000fe200078e0a09 */
[----:B------:R-:W-:Y:S02]  /*66e0*/  IABS R40, R40 ;  /* 0x0000002800287213 */ /* 0x000fe40000000000 */
[----:B------:R-:W-:-:S02]  /*66f0*/  I2FP.F32.S32 R20, R13 ;  /* 0x0000000d00147245 */ /* 0x000fc40000201400 */
[----:B------:R-:W-:Y:S02]  /*6700*/  IABS R11, R11 ;  /* 0x0000000b000b7213 */ /* 0x000fe40000000000 */
[----:B------:R-:W-:Y:S01]  /*6710*/  I2FP.F32.S32 R13, R40 ;  /* 0x00000028000d7245 */ /* 0x000fe20000201400 */
[----:B------:R-:W-:Y:S01]  /*6720*/  FFMA.FTZ R20, R20, -UR23, R43 ;  /* 0x8000001714147c23 */ /* 0x000fe2000801002b */
[----:B------:R-:W-:Y:S02]  /*6730*/  IABS R10, R10 ;  /* 0x0000000a000a7213 */ /* 0x000fe40000000000 */
[----:B------:R-:W-:Y:S01]  /*6740*/  IABS R9, R9 ;  /* 0x0000000900097213 */ /* 0x000fe20000000000 */
[----:B------:R-:W-:Y:S01]  /*6750*/  FFMA.FTZ R13, R13, -UR23, R38 ;  /* 0x800000170d0d7c23 */ /* 0x000fe20008010026 */
[----:B------:R-:W-:Y:S02]  /*6760*/  I2FP.F32.S32 R24, R11 ;  /* 0x0000000b00187245 */ /* 0x000fe40000201400 */
[----:B------:R-:W-:-:S02]  /*6770*/  I2FP.F32.S32 R11, R10 ;  /* 0x0000000a000b7245 */ /* 0x000fc40000201400 */
[----:B------:R-:W-:Y:S01]  /*6780*/  I2FP.F32.S32 R10, R9 ;  /* 0x00000009000a7245 */ /* 0x000fe20000201400 */
[----:B------:R-:W-:Y:S01]  /*6790*/  FFMA.FTZ R24, R24, -UR23, R39 ;  /* 0x8000001718187c23 */ /* 0x000fe20008010027 */
[----:B------:R-:W-:Y:S01]  /*67a0*/  FSEL R33, R13, -INF , !P4 ;  /* 0xff8000000d217808 */ /* 0x000fe20006000000 */
[----:B------:R-:W-:Y:S01]  /*67b0*/  IMAD.IADD R9, R202, 0x1, -R15 ;  /* 0x00000001ca097824 */ /* 0x000fe200078e0a0f */
[----:B------:R-:W-:Y:S01]  /*67c0*/  FSEL R37, R20, -INF , !P5 ;  /* 0xff80000014257808 */ /* 0x000fe20006800000 */
[----:B------:R-:W-:Y:S01]  /*67d0*/  FFMA.FTZ R13, R10, -UR23, R35 ;  /* 0x800000170a0d7c23 */ /* 0x000fe20008010023 */
[----:B------:R-:W-:Y:S01]  /*67e0*/  FSEL R29, R24, -INF , !P2 ;  /* 0xff800000181d7808 */ /* 0x000fe20005000000 */
[----:B------:R-:W-:Y:S01]  /*67f0*/  FFMA.FTZ R11, R11, -UR23, R34 ;  /* 0x800000170b0b7c23 */ /* 0x000fe20008010022 */
[----:B------:R-:W-:Y:S02]  /*6800*/  ISETP.GE.AND P2, PT, R8, R200, PT ;  /* 0x000000c80800720c */ /* 0x000fe40003f46270 */
[----:B------:R-:W-:-:S02]  /*6810*/  FSEL R13, R13, -INF , !P0 ;  /* 0xff8000000d0d7808 */ /* 0x000fc40004000000 */
[-C--:B------:R-:W-:Y:S02]  /*6820*/  ISETP.GE.AND P0, PT, R4, R200.reuse, PT ;  /* 0x000000c80400720c */ /* 0x080fe40003f06270 */
[----:B------:R-:W-:Y:S02]  /*6830*/  ISETP.GE.AND P5, PT, R32, R200, PT ;  /* 0x000000c82000720c */ /* 0x000fe40003fa6270 */
[-C--:B------:R-:W-:Y:S01]  /*6840*/  ISETP.LT.OR P0, PT, R4, R201.reuse, P0 ;  /* 0x000000c90400720c */ /* 0x080fe20000701670 */
[----:B------:R-:W-:Y:S01]  /*6850*/  IMAD.IADD R4, R202, 0x1, -R4 ;  /* 0x00000001ca047824 */ /* 0x000fe200078e0a04 */
[-C--:B------:R-:W-:Y:S01]  /*6860*/  ISETP.LT.OR P2, PT, R8, R201.reuse, P2 ;  /* 0x000000c90800720c */ /* 0x080fe20001741670 */
[----:B------:R-:W-:Y:S01]  /*6870*/  IMAD.IADD R8, R202, 0x1, -R8 ;  /* 0x00000001ca087824 */ /* 0x000fe200078e0a08 */
[----:B------:R-:W-:Y:S01]  /*6880*/  ISETP.LT.OR P5, PT, R32, R201, P5 ;  /* 0x000000c92000720c */ /* 0x000fe20002fa1670 */
[----:B------:R-:W-:Y:S01]  /*6890*/  IMAD.IADD R32, R202, 0x1, -R32 ;  /* 0x00000001ca207824 */ /* 0x000fe200078e0a20 */
[----:B------:R-:W-:-:S02]  /*68a0*/  IABS R4, R4 ;  /* 0x0000000400047213 */ /* 0x000fc40000000000 */
[----:B------:R-:W-:Y:S02]  /*68b0*/  IABS R9, R9 ;  /* 0x0000000900097213 */ /* 0x000fe40000000000 */
[----:B------:R-:W-:Y:S02]  /*68c0*/  I2FP.F32.S32 R35, R4 ;  /* 0x0000000400237245 */ /* 0x000fe40000201400 */
[----:B------:R-:W-:Y:S02]  /*68d0*/  FMNMX.FTZ R4, R3, R49, !PT ;  /* 0x0000003103047209 */ /* 0x000fe40007810000 */
[----:B------:R-:W-:Y:S01]  /*68e0*/  ISETP.GE.AND P4, PT, R15, R200, PT ;  /* 0x000000c80f00720c */ /* 0x000fe20003f86270 */
[----:B------:R-:W-:Y:S01]  /*68f0*/  FFMA.FTZ R22, R35, -UR23, R22 ;  /* 0x8000001723167c23 */ /* 0x000fe20008010016 */
[----:B------:R-:W-:Y:S02]  /*6900*/  FMNMX.FTZ R4, R47, R4, !PT ;  /* 0x000000042f047209 */ /* 0x000fe40007810000 */
[----:B------:R-:W-:-:S02]  /*6910*/  IABS R8, R8 ;  /* 0x0000000800087213 */ /* 0x000fc40000000000 */
[----:B------:R-:W-:Y:S02]  /*6920*/  FMNMX.FTZ R4, R45, R4, !PT ;  /* 0x000000042d047209 */ /* 0x000fe40007810000 */
[----:B------:R-:W-:Y:S02]  /*6930*/  IABS R32, R32 ;  /* 0x0000002000207213 */ /* 0x000fe40000000000 */
[----:B------:R-:W-:Y:S02]  /*6940*/  FMNMX.FTZ R4, R25, R4, !PT ;  /* 0x0000000419047209 */ /* 0x000fe40007810000 */
[----:B------:R-:W-:Y:S02]  /*6950*/  I2FP.F32.S32 R10, R9 ;  /* 0x00000009000a7245 */ /* 0x000fe40000201400 */
[----:B------:R-:W-:Y:S02]  /*6960*/  ISETP.LT.OR P4, PT, R15, R201, P4 ;  /* 0x000000c90f00720c */ /* 0x000fe40002781670 */
[----:B------:R-:W-:Y:S01]  /*6970*/  I2FP.F32.S32 R9, R8 ;  /* 0x0000000800097245 */ /* 0x000fe20000201400 */
[----:B------:R-:W-:Y:S01]  /*6980*/  FFMA.FTZ R10, R10, -UR23, R31 ;  /* 0x800000170a0a7c23 */ /* 0x000fe2000801001f */
[----:B------:R-:W-:Y:S01]  /*6990*/  FSEL R15, R11, -INF , !P1 ;  /* 0xff8000000b0f7808 */ /* 0x000fe20004800000 */
[----:B------:R-:W-:Y:S01]  /*69a0*/  IMAD.IADD R31, R202, 0x1, -R12 ;  /* 0x00000001ca1f7824 */ /* 0x000fe200078e0a0c */
[----:B------:R-:W-:Y:S01]  /*69b0*/  FMNMX.FTZ R4, R21, R4, !PT ;  /* 0x0000000415047209 */ /* 0x000fe20007810000 */
[----:B------:R-:W-:Y:S01]  /*69c0*/  FFMA.FTZ R26, R9, -UR23, R26 ;  /* 0x80000017091a7c23 */ /* 0x000fe2000801001a */
[----:B------:R-:W-:-:S02]  /*69d0*/  FMNMX.FTZ R8, R41, R37, !PT ;  /* 0x0000002529087209 */ /* 0x000fc40007810000 */
[----:B------:R-:W-:Y:S02]  /*69e0*/  I2FP.F32.S32 R11, R32 ;  /* 0x00000020000b7245 */ /* 0x000fe40000201400 */
[C---:B------:R-:W-:Y:S02]  /*69f0*/  ISETP.GE.AND P1, PT, R6.reuse, R200, PT ;  /* 0x000000c80600720c */ /* 0x040fe40003f26270 */
[----:B------:R-:W-:Y:S01]  /*6a00*/  FMNMX.FTZ R4, R19, R4, !PT ;  /* 0x0000000413047209 */ /* 0x000fe20007810000 */
[----:B------:R-:W-:Y:S01]  /*6a10*/  FFMA.FTZ R11, R11, -UR23, R30 ;  /* 0x800000170b0b7c23 */ /* 0x000fe2000801001e */
[----:B------:R-:W-:Y:S02]  /*6a20*/  FMNMX.FTZ R8, R33, R8, !PT ;  /* 0x0000000821087209 */ /* 0x000fe40007810000 */
[----:B------:R-:W-:Y:S01]  /*6a30*/  ISETP.LT.OR P1, PT, R6, R201, P1 ;  /* 0x000000c90600720c */ /* 0x000fe20000f21670 */
[----:B------:R-:W-:Y:S01]  /*6a40*/  IMAD.IADD R6, R202, 0x1, -R6 ;  /* 0x00000001ca067824 */ /* 0x000fe200078e0a06 */
[----:B------:R-:W-:-:S02]  /*6a50*/  FMNMX.FTZ R4, R17, R4, !PT ;  /* 0x0000000411047209 */ /* 0x000fc40007810000 */
[----:B------:R-:W-:Y:S02]  /*6a60*/  FMNMX.FTZ R8, R29, R8, !PT ;  /* 0x000000081d087209 */ /* 0x000fe40007810000 */
[----:B------:R-:W-:Y:S02]  /*6a70*/  FSEL R11, R11, -INF , !P5 ;  /* 0xff8000000b0b7808 */ /* 0x000fe40006800000 */
[----:B------:R-:W-:Y:S02]  /*6a80*/  ISETP.GE.AND P5, PT, R18, R200, PT ;  /* 0x000000c81200720c */ /* 0x000fe40003fa6270 */
[----:B------:R-:W-:Y:S02]  /*6a90*/  FMNMX.FTZ R4, R225, R4, !PT ;  /* 0x00000004e1047209 */ /* 0x000fe40007810000 */
[----:B------:R-:W-:Y:S02]  /*6aa0*/  FMNMX.FTZ R8, R15, R8, !PT ;  /* 0x000000080f087209 */ /* 0x000fe40007810000 */
[----:B------:R-:W-:-:S02]  /*6ab0*/  IABS R6, R6 ;  /* 0x0000000600067213 */ /* 0x000fc40000000000 */
[----:B------:R-:W-:Y:S02]  /*6ac0*/  FSEL R9, R10, -INF , !P4 ;  /* 0xff8000000a097808 */ /* 0x000fe40006000000 */
[----:B------:R-:W-:Y:S02]  /*6ad0*/  ISETP.GE.AND P4, PT, R16, R200, PT ;  /* 0x000000c81000720c */ /* 0x000fe40003f86270 */
[----:B------:R-:W-:Y:S01]  /*6ae0*/  ISETP.LT.OR P5, PT, R18, R201, P5 ;  /* 0x000000c91200720c */ /* 0x000fe20002fa1670 */
[----:B------:R-:W-:Y:S01]  /*6af0*/  IMAD.IADD R18, R202, 0x1, -R18 ;  /* 0x00000001ca127824 */ /* 0x000fe200078e0a12 */
[----:B------:R-:W-:Y:S02]  /*6b00*/  FMNMX.FTZ R4, R171, R4, !PT ;  /* 0x00000004ab047209 */ /* 0x000fe40007810000 */
[----:B------:R-:W-:Y:S02]  /*6b10*/  FMNMX.FTZ R8, R13, R8, !PT ;  /* 0x000000080d087209 */ /* 0x000fe40007810000 */
[----:B------:R-:W-:-:S02]  /*6b20*/  I2FP.F32.S32 R6, R6 ;  /* 0x0000000600067245 */ /* 0x000fc40000201400 */
[----:B------:R-:W-:Y:S02]  /*6b30*/  FSEL R213, R26, -INF , !P2 ;  /* 0xff8000001ad57808 */ /* 0x000fe40005000000 */
[----:B------:R-:W-:Y:S01]  /*6b40*/  ISETP.LT.OR P4, PT, R16, R201, P4 ;  /* 0x000000c91000720c */ /* 0x000fe20002781670 */
[----:B------:R-:W-:Y:S01]  /*6b50*/  IMAD.IADD R16, R202, 0x1, -R16 ;  /* 0x00000001ca107824 */ /* 0x000fe200078e0a10 */
[----:B------:R-:W-:Y:S01]  /*6b60*/  ISETP.GE.AND P2, PT, R14, R200, PT ;  /* 0x000000c80e00720c */ /* 0x000fe20003f46270 */
[----:B------:R-:W-:Y:S01]  /*6b70*/  FFMA.FTZ R6, R6, -UR23, R27 ;  /* 0x8000001706067c23 */ /* 0x000fe2000801001b */
[----:B------:R-:W-:Y:S02]  /*6b80*/  FMNMX.FTZ R4, R223, R4, !PT ;  /* 0x00000004df047209 */ /* 0x000fe40007810000 */
[----:B------:R-:W-:Y:S02]  /*6b90*/  FMNMX.FTZ R8, R11, R8, !PT ;  /* 0x000000080b087209 */ /* 0x000fe40007810000 */
[----:B------:R-:W-:-:S02]  /*6ba0*/  IABS R18, R18 ;  /* 0x0000001200127213 */ /* 0x000fc40000000000 */
[----:B------:R-:W-:Y:S01]  /*6bb0*/  ISETP.LT.OR P2, PT, R14, R201, P2 ;  /* 0x000000c90e00720c */ /* 0x000fe20001741670 */
[----:B------:R-:W-:Y:S01]  /*6bc0*/  IMAD.IADD R14, R202, 0x1, -R14 ;  /* 0x00000001ca0e7824 */ /* 0x000fe200078e0a0e */
[----:B------:R-:W-:Y:S02]  /*6bd0*/  FMNMX.FTZ R4, R207, R4, !PT ;  /* 0x00000004cf047209 */ /* 0x000fe40007810000 */
[----:B------:R-:W-:Y:S02]  /*6be0*/  FMNMX.FTZ R8, R9, R8, !PT ;  /* 0x0000000809087209 */ /* 0x000fe40007810000 */
[----:B------:R-:W-:Y:S02]  /*6bf0*/  IABS R16, R16 ;  /* 0x0000001000107213 */ /* 0x000fe40000000000 */
[----:B------:R-:W-:Y:S02]  /*6c00*/  I2FP.F32.S32 R18, R18 ;  /* 0x0000001200127245 */ /* 0x000fe40000201400 */
[----:B------:R-:W-:Y:S01]  /*6c10*/  FSEL R209, R6, -INF , !P1 ;  /* 0xff80000006d17808 */ /* 0x000fe20004800000 */
[----:B------:R-:W-:Y:S01]  /*6c20*/  IMAD.IADD R6, R202, 0x1, -R2 ;  /* 0x00000001ca067824 */ /* 0x000fe200078e0a02 */
[----:B------:R-:W-:Y:S01]  /*6c30*/  FMNMX.FTZ R4, R221, R4, !PT ;  /* 0x00000004dd047209 */ /* 0x000fe20007810000 */
[----:B------:R-:W-:Y:S01]  /*6c40*/  FFMA.FTZ R18, R18, -UR23, R23 ;  /* 0x8000001712127c23 */ /* 0x000fe20008010017 */
[----:B------:R-:W-:-:S02]  /*6c50*/  FMNMX.FTZ R8, R213, R8, !PT ;  /* 0x00000008d5087209 */ /* 0x000fc40007810000 */
[----:B------:R-:W-:Y:S02]  /*6c60*/  IABS R14, R14 ;  /* 0x0000000e000e7213 */ /* 0x000fe40000000000 */
[----:B------:R-:W-:Y:S02]  /*6c70*/  I2FP.F32.S32 R27, R16 ;  /* 0x00000010001b7245 */ /* 0x000fe40000201400 */
[----:B------:R-:W-:Y:S02]  /*6c80*/  FSEL R147, R22, -INF , !P0 ;  /* 0xff80000016937808 */ /* 0x000fe40004000000 */
[----:B------:R-:W-:Y:S01]  /*6c90*/  FMNMX.FTZ R4, R219, R4, !PT ;  /* 0x00000004db047209 */ /* 0x000fe20007810000 */
[----:B------:R-:W-:Y:S01]  /*6ca0*/  FFMA.FTZ R27, R27, -UR23, R70 ;  /* 0x800000171b1b7c23 */ /* 0x000fe20008010046 */
[----:B------:R-:W-:Y:S02]  /*6cb0*/  FMNMX.FTZ R8, R209, R8, !PT ;  /* 0x00000008d1087209 */ /* 0x000fe40007810000 */
[----:B------:R-:W-:-:S02]  /*6cc0*/  I2FP.F32.S32 R14, R14 ;  /* 0x0000000e000e7245 */ /* 0x000fc40000201400 */
[----:B------:R-:W-:Y:S02]  /*6cd0*/  IABS R31, R31 ;  /* 0x0000001f001f7213 */ /* 0x000fe40000000000 */
[----:B------:R-:W-:Y:S01]  /*6ce0*/  FMNMX.FTZ R4, R151, R4, !PT ;  /* 0x0000000497047209 */ /* 0x000fe20007810000 */
[----:B------:R-:W-:Y:S01]  /*6cf0*/  FFMA.FTZ R71, R14, -UR23, R71 ;  /* 0x800000170e477c23 */ /* 0x000fe20008010047 */
[----:B------:R-:W-:Y:S02]  /*6d00*/  FSEL R145, R18, -INF , !P5 ;  /* 0xff80000012917808 */ /* 0x000fe40006800000 */
[----:B------:R-:W-:Y:S02]  /*6d10*/  FMNMX.FTZ R8, R147, R8, !PT ;  /* 0x0000000893087209 */ /* 0x000fe40007810000 */
[----:B------:R-:W-:Y:S02]  /*6d20*/  IABS R6, R6 ;  /* 0x0000000600067213 */ /* 0x000fe40000000000 */
[----:B------:R-:W-:-:S02]  /*6d30*/  I2FP.F32.S32 R31, R31 ;  /* 0x0000001f001f7245 */ /* 0x000fc40000201400 */
[C---:B------:R-:W-:Y:S02]  /*6d40*/  ISETP.GE.AND P1, PT, R12.reuse, R200, PT ;  /* 0x000000c80c00720c */ /* 0x040fe40003f26270 */
[----:B------:R-:W-:Y:S01]  /*6d50*/  FMNMX.FTZ R4, R149, R4, !PT ;  /* 0x0000000495047209 */ /* 0x000fe20007810000 */
[----:B------:R-:W-:Y:S01]  /*6d60*/  FFMA.FTZ R31, R31, -UR23, R74 ;  /* 0x800000171f1f7c23 */ /* 0x000fe2000801004a */
[----:B------:R-:W-:Y:S02]  /*6d70*/  FSEL R143, R27, -INF , !P4 ;  /* 0xff8000001b8f7808 */ /* 0x000fe40006000000 */
[----:B------:R-:W-:Y:S01]  /*6d80*/  FMNMX.FTZ R8, R145, R8, !PT ;  /* 0x0000000891087209 */ /* 0x000fe20007810000 */
[----:B------:R-:W1:Y:S01]  /*6d90*/  SHFL.BFLY PT, R23, R4, 0x2, 0x1f ;  /* 0x0c401f0004177f89 */ /* 0x000e6200000e0000 */
[----:B------:R-:W-:Y:S02]  /*6da0*/  I2FP.F32.S32 R6, R6 ;  /* 0x0000000600067245 */ /* 0x000fe40000201400 */
[----:B------:R-:W-:-:S02]  /*6db0*/  ISETP.LT.OR P1, PT, R12, R201, P1 ;  /* 0x000000c90c00720c */ /* 0x000fc40000f21670 */
[----:B------:R-:W-:Y:S01]  /*6dc0*/  ISETP.GE.AND P0, PT, R2, R200, PT ;  /* 0x000000c80200720c */ /* 0x000fe20003f06270 */
[----:B------:R-:W-:Y:S01]  /*6dd0*/  FFMA.FTZ R6, R6, -UR23, R75 ;  /* 0x8000001706067c23 */ /* 0x000fe2000801004b */
[----:B------:R-:W-:Y:S01]  /*6de0*/  FSEL R141, R71, -INF , !P2 ;  /* 0xff800000478d7808 */ /* 0x000fe20005000000 */
[----:B------:R-:W-:Y:S01]  /*6df0*/  LDSM.16.MT88.4 R72, [R188+0x10000] ;  /* 0x01000000bc48783b */ /* 0x000fe20000004200 */
[----:B------:R-:W-:Y:S02]  /*6e00*/  FMNMX.FTZ R8, R143, R8, !PT ;  /* 0x000000088f087209 */ /* 0x000fe40007810000 */
[----:B------:R-:W-:Y:S02]  /*6e10*/  ISETP.LT.OR P0, PT, R2, R201, P0 ;  /* 0x000000c90200720c */ /* 0x000fe40000701670 */
[----:B------:R-:W-:Y:S02]  /*6e20*/  FSEL R217, R31, -INF , !P1 ;  /* 0xff8000001fd97808 */ /* 0x000fe40004800000 */
[----:B------:R-:W-:-:S02]  /*6e30*/  FMNMX.FTZ R8, R141, R8, !PT ;  /* 0x000000088d087209 */ /* 0x000fc40007810000 */
[----:B------:R-:W-:Y:S02]  /*6e40*/  FSEL R211, R6, -INF , !P0 ;  /* 0xff80000006d37808 */ /* 0x000fe40004000000 */
[----:B------:R-:W-:-:S04]  /*6e50*/  FMNMX.FTZ R8, R217, R8, !PT ;  /* 0x00000008d9087209 */ /* 0x000fc80007810000 */
[----:B------:R-:W-:Y:S02]  /*6e60*/  FMNMX.FTZ R31, R211, R8, !PT ;  /* 0x00000008d31f7209 */ /* 0x000fe40007810000 */
[----:B-1----:R-:W-:Y:S02]  /*6e70*/  FMNMX.FTZ R27, R4, R23, !PT ;  /* 0x00000017041b7209 */ /* 0x002fe40007810000 */
[----:B------:R-:W-:Y:S04]  /*6e80*/  LDSM.16.MT88.4 R4, [R186+0xe800] ;  /* 0x00e80000ba04783b */ /* 0x000fe80000004200 */
[----:B------:R-:W1:Y:S04]  /*6e90*/  SHFL.BFLY PT, R2, R31, 0x2, 0x1f ;  /* 0x0c401f001f027f89 */ /* 0x000e6800000e0000 */
[----:B------:R-:W2:Y:S01]  /*6ea0*/  SHFL.BFLY PT, R132, R27, 0x1, 0x1f ;  /* 0x0c201f001b847f89 */ /* 0x000ea200000e0000 */
[----:B-1----:R-:W-:-:S02]  /*6eb0*/  FMNMX.FTZ R23, R31, R2, !PT ;  /* 0x000000021f177209 */ /* 0x002fc40007810000 */
        /* <DEDUP_REMOVED lines=15> */
[----:B-1----:R-:W-:Y:S01]  /*6fb0*/  FMNMX.FTZ R3, R23, R2, !PT ;  /* 0x0000000217037209 */ /* 0x002fe20007810000 */
[----:B------:R-:W-:Y:S01]  /*6fc0*/  LDSM.16.MT88.4 R48, [R186+0xe000] ;  /* 0x00e00000ba30783b */ /* 0x000fe20000004200 */
[--C-:B------:R-:W-:Y:S01]  /*6fd0*/  FFMA.FTZ R166, R225, UR18, -R140.reuse ;  /* 0x00000012e1a67c23 */ /* 0x100fe2000801088c */
[--C-:B------:R-:W-:Y:S01]  /*6fe0*/  FFMA.FTZ R171, R171, UR18, -R140.reuse ;  /* 0x00000012abab7c23 */ /* 0x100fe2000801088c */
[C---:B------:R-:W-:Y:S01]  /*6ff0*/  FSETP.NEU.FTZ.AND P0, PT, R3.reuse, -INF , PT ;  /* 0xff8000000300780b */ /* 0x040fe20003f1d000 */
[----:B------:R-:W-:Y:S01]  /*7000*/  FMUL.FTZ R210, R3, UR18 ;  /* 0x0000001203d27c20 */ /* 0x000fe20008410000 */
[----:B------:R-:W1:Y:S01]  /*7010*/  MUFU.EX2 R162, R162 ;  /* 0x000000a200a27308 */ /* 0x000e620000000800 */
[--C-:B------:R-:W-:Y:S01]  /*7020*/  FFMA.FTZ R168, R223, UR18, -R140.reuse ;  /* 0x00000012dfa87c23 */ /* 0x100fe2000801088c */
[--C-:B------:R-:W-:Y:S01]  /*7030*/  FFMA.FTZ R207, R207, UR18, -R140.reuse ;  /* 0x00000012cfcf7c23 */ /* 0x100fe2000801088c */
[----:B------:R-:W-:Y:S01]  /*7040*/  LDSM.16.MT88.4 R24, [R184+0xc800] ;  /* 0x00c80000b818783b */ /* 0x000fe20000004200 */
[----:B------:R-:W-:Y:S01]  /*7050*/  FSEL R210, R210, RZ, P0 ;  /* 0x000000ffd2d27208 */ /* 0x000fe20000000000 */
[--C-:B------:R-:W-:Y:S01]  /*7060*/  FFMA.FTZ R214, R221, UR18, -R140.reuse ;  /* 0x00000012ddd67c23 */ /* 0x100fe2000801088c */
[----:B------:R-:W-:Y:S01]  /*7070*/  FFMA.FTZ R219, R219, UR18, -R140 ;  /* 0x00000012dbdb7c23 */ /* 0x000fe2000801088c */
[----:B------:R-:W-:Y:S01]  /*7080*/  LDSM.16.MT88.4 R20, [R185+0xe800] ;  /* 0x00e80000b914783b */ /* 0x000fe20000004200 */
        /* <DEDUP_REMOVED lines=10> */
[--C-:B------:R-:W-:Y:S01]  /*7130*/  FFMA.FTZ R2, R9, UR18, -R210.reuse ;  /* 0x0000001209027c23 */ /* 0x100fe200080108d2 */
[----:B------:R-:W4:Y:S01]  /*7140*/  LDSM.16.MT88.4 R12, [R186+0xc800] ;  /* 0x00c80000ba0c783b */ /* 0x000f220000004200 */
[----:B-1----:R-:W-:Y:S01]  /*7150*/  F2FP.BF16.F32.PACK_AB R96, R162, R167 ;  /* 0x000000a7a260723e */ /* 0x002fe200000010ff */
[--C-:B------:R-:W-:Y:S01]  /*7160*/  FFMA.FTZ R170, R213, UR18, -R210.reuse ;  /* 0x00000012d5aa7c23 */ /* 0x100fe200080108d2 */
[--C-:B------:R-:W-:Y:S01]  /*7170*/  FFMA.FTZ R209, R209, UR18, -R210.reuse ;  /* 0x00000012d1d17c23 */ /* 0x100fe200080108d2 */
[----:B------:R-:W1:Y:S01]  /*7180*/  LDSM.16.MT88.4 R8, [R188+0xe800] ;  /* 0x00e80000bc08783b */ /* 0x000e620000004200 */
[----:B------:R-:W-:Y:S01]  /*7190*/  MUFU.EX2 R164, R164 ;  /* 0x000000a400a47308 */ /* 0x000fe20000000800 */
[--C-:B------:R-:W-:Y:S01]  /*71a0*/  FFMA.FTZ R208, R147, UR18, -R210.reuse ;  /* 0x0000001293d07c23 */ /* 0x100fe200080108d2 */
[----:B------:R-:W-:Y:S01]  /*71b0*/  FFMA.FTZ R213, R145, UR18, -R210 ;  /* 0x0000001291d57c23 */ /* 0x000fe200080108d2 */
[----:B------:R-:W-:Y:S01]  /*71c0*/  LDSM.16.MT88.4 R28, [R185+0xc800] ;  /* 0x00c80000b91c783b */ /* 0x000fe20000004200 */
[--C-:B------:R-:W-:Y:S01]  /*71d0*/  FFMA.FTZ R216, R151, UR18, -R140.reuse ;  /* 0x0000001297d87c23 */ /* 0x100fe2000801088c */
[----:B------:R-:W-:Y:S01]  /*71e0*/  FFMA.FTZ R221, R149, UR18, -R140 ;  /* 0x0000001295dd7c23 */ /* 0x000fe2000801088c */
[--C-:B------:R-:W-:Y:S01]  /*71f0*/  FFMA.FTZ R218, R143, UR18, -R210.reuse ;  /* 0x000000128fda7c23 */ /* 0x100fe200080108d2 */
[--C-:B------:R-:W-:Y:S01]  /*7200*/  FFMA.FTZ R223, R141, UR18, -R210.reuse ;  /* 0x000000128ddf7c23 */ /* 0x100fe200080108d2 */
[----:B------:R-:W5:Y:S01]  /*7210*/  MUFU.EX2 R169, R169 ;  /* 0x000000a900a97308 */ /* 0x000f620000000800 */
[----:B---3--:R-:W-:Y:S01]  /*7220*/  F2FP.BF16.F32.PACK_AB R98, R158, R165 ;  /* 0x000000a59e62723e */ /* 0x008fe200000010ff */
[--C-:B------:R-:W-:Y:S01]  /*7230*/  FFMA.FTZ R217, R217, UR18, -R210.reuse ;  /* 0x00000012d9d97c23 */ /* 0x100fe200080108d2 */
[----:B------:R-:W-:Y:S01]  /*7240*/  FFMA.FTZ R220, R211, UR18, -R210 ;  /* 0x00000012d3dc7c23 */ /* 0x000fe200080108d2 */
[----:B------:R-:W-:Y:S01]  /*7250*/  LDSM.16.MT88.4 R148, [R184+0x11000] ;  /* 0x01100000b894783b */ /* 0x000fe20000004200 */
[----:B------:R-:W-:Y:S01]  /*7260*/  FADD.FTZ R162, R167, R162 ;  /* 0x000000a2a7a27221 */ /* 0x000fe20000010000 */
[----:B------:R-:W-:-:S02]  /*7270*/  LEA R210, P0, R133, UR14, 0x1 ;  /* 0x0000000e85d27c11 */ /* 0x000fc4000f8008ff */
        /* <DEDUP_REMOVED lines=18> */
[----:B--2---:R-:W-:Y:S03]  /*73a0*/  HMMA.16816.F32.BF16 R36, R96, R40, RZ ;  /* 0x000000286024723c */ /* 0x004fe600000418ff */
        /* <DEDUP_REMOVED lines=28> */
[----:B------:R-:W5:Y:S01]  /*7570*/  MUFU.EX2 R207, R207 ;  /* 0x000000cf00cf7308 */ /* 0x000f620000000800 */
[C---:B--2---:R-:W-:Y:S01]  /*7580*/  F2FP.BF16.F32.PACK_AB R144, R171.reuse, R166 ;  /* 0x000000a6ab90723e */ /* 0x044fe200000010ff */
[----:B------:R-:W-:Y:S01]  /*7590*/  FADD.FTZ R166, R166, R157 ;  /* 0x0000009da6a67221 */ /* 0x000fe20000010000 */
[----:B----4-:R-:W-:Y:S03]  /*75a0*/  HMMA.16816.F32.BF16 R120, R32, R12, R120 ;  /* 0x0000000c2078723c */ /* 0x010fe60000041878 */
[----:B------:R-:W-:-:S02]  /*75b0*/  FADD.FTZ R171, R171, R166 ;  /* 0x000000a6abab7221 */ /* 0x000fc40000010000 */
[----:B------:R-:W-:Y:S01]  /*75c0*/  MUFU.EX2 R170, R170 ;  /* 0x000000aa00aa7308 */ /* 0x000fe20000000800 */
[C---:B------:R-:W-:Y:S01]  /*75d0*/  HMMA.16816.F32.BF16 R116, R32.reuse, R14, R116 ;  /* 0x0000000e2074723c */ /* 0x040fe20000041874 */
[----:B------:R-:W2:Y:S05]  /*75e0*/  LDSM.16.MT88.4 R12, [R188+0x10800] ;  /* 0x01080000bc0c783b */ /* 0x000eaa0000004200 */
        /* <DEDUP_REMOVED lines=18> */
[----:B-----5:R-:W-:Y:S01]  /*7710*/  F2FP.BF16.F32.PACK_AB R147, R213, R208 ;  /* 0x000000d0d593723e */ /* 0x020fe200000010ff */
[----:B------:R-:W-:Y:S01]  /*7720*/  FADD.FTZ R208, R208, R209 ;  /* 0x000000d1d0d07221 */ /* 0x000fe20000010000 */
[C---:B------:R-:W-:Y:S01]  /*7730*/  HMMA.16816.F32.BF16 R48, R32.reuse, R6, R48 ;  /* 0x000000062030723c */ /* 0x040fe20000041830 */
[----:B------:R-:W-:Y:S01]  /*7740*/  LDSM.16.MT88.4 R4, [R185+0x10800] ;  /* 0x01080000b904783b */ /* 0x000fe20000004200 */
[----:B------:R-:W-:Y:S01]  /*7750*/  LEA.HI.X R209, R133, UR15, R134, 0x1, P0 ;  /* 0x0000000f85d17c11 */ /* 0x000fe200080f0c86 */
[----:B------:R-:W-:Y:S02]  /*7760*/  FADD.FTZ R213, R213, R208 ;  /* 0x000000d0d5d57221 */ /* 0x000fe40000010000 */
[----:B------:R-:W-:Y:S01]  /*7770*/  MUFU.EX2 R216, R216 ;  /* 0x000000d800d87308 */ /* 0x000fe20000000800 */
[C---:B---3--:R-:W-:Y:S06]  /*7780*/  HMMA.16816.F32.BF16 R60, R32.reuse, R16, R60 ;  /* 0x00000010203c723c */ /* 0x048fec000004183c */
[C---:B------:R-:W-:Y:S01]  /*7790*/  HMMA.16816.F32.BF16 R64, R32.reuse, R18, R64 ;  /* 0x000000122040723c */ /* 0x040fe20000041840 */
[----:B------:R-:W3:Y:S01]  /*77a0*/  LDSM.16.MT88.4 R16, [R188+0xd000] ;  /* 0x00d00000bc10783b */ /* 0x000ee20000004200 */
[----:B------:R-:W-:Y:S04]  /*77b0*/  MUFU.EX2 R221, R221 ;  /* 0x000000dd00dd7308 */ /* 0x000fe80000000800 */
[C---:B--2---:R-:W-:Y:S04]  /*77c0*/  HMMA.16816.F32.BF16 R68, R32.reuse, R12, R68 ;  /* 0x0000000c2044723c */ /* 0x044fe80000041844 */
[----:B------:R-:W-:Y:S02]  /*77d0*/  MUFU.EX2 R218, R218 ;  /* 0x000000da00da7308 */ /* 0x000fe40000000800 */
[C---:B------:R-:W-:Y:S01]  /*77e0*/  HMMA.16816.F32.BF16 R72, R32.reuse, R14, R72 ;  /* 0x0000000e2048723c */ /* 0x040fe20000041848 */
[----:B------:R-:W2:Y:S05]  /*77f0*/  LDSM.16.MT88.4 R12, [R186+0xd000] ;  /* 0x00d00000ba0c783b */ /* 0x000eaa0000004200 */
        /* <DEDUP_REMOVED lines=8> */
[C---:B---3--:R-:W-:Y:S06]  /*7880*/  HMMA.16816.F32.BF16 R128, R144.reuse, R16, R128 ;  /* 0x000000109080723c */ /* 0x048fec0000041880 */
[----:B------:R-:W-:Y:S01]  /*7890*/  HMMA.16816.F32.BF16 R124, R144, R18, R124 ;  /* 0x00000012907c723c */ /* 0x000fe2000004187c */
[----:B------:R-:W-:Y:S05]  /*78a0*/  LDSM.16.MT88.4 R16, [R184+0xf000] ;  /* 0x00f00000b810783b */ /* 0x000fea0000004200 */
[C---:B------:R-:W-:Y:S06]  /*78b0*/  HMMA.16816.F32.BF16 R84, R32.reuse, R4, R84 ;  /* 0x000000042054723c */ /* 0x040fec0000041854 */
[----:B------:R-:W-:Y:S01]  /*78c0*/  HMMA.16816.F32.BF16 R88, R32, R6, R88 ;  /* 0x000000062058723c */ /* 0x000fe20000041858 */
[----:B------:R-:W3:Y:S05]  /*78d0*/  LDSM.16.MT88.4 R4, [R186+0xf000] ;  /* 0x00f00000ba04783b */ /* 0x000eea0000004200 */
[C---:B--2---:R-:W-:Y:S06]  /*78e0*/  HMMA.16816.F32.BF16 R120, R144.reuse, R12, R120 ;  /* 0x0000000c9078723c */ /* 0x044fec0000041878 */
[C---:B------:R-:W-:Y:S01]  /*78f0*/  HMMA.16816.F32.BF16 R116, R144.reuse, R14, R116 ;  /* 0x0000000e9074723c */ /* 0x040fe20000041874 */
[----:B------:R-:W2:Y:S05]  /*7900*/  LDSM.16.MT88.4 R12, [R188+0x11000] ;  /* 0x01100000bc0c783b */ /* 0x000eaa0000004200 */
        /* <DEDUP_REMOVED lines=10> */
[C---:B---3--:R-:W-:Y:S06]  /*79b0*/  HMMA.16816.F32.BF16 R44, R144.reuse, R4, R44 ;  /* 0x00000004902c723c */ /* 0x048fec000004182c */
[----:B------:R-:W-:Y:S01]  /*79c0*/  HMMA.16816.F32.BF16 R48, R144, R6, R48 ;  /* 0x000000069030723c */ /* 0x000fe20000041830 */
[----:B------:R-:W3:Y:S05]  /*79d0*/  LDSM.16.MT88.4 R4, [R185+0x11000] ;  /* 0x01100000b904783b */ /* 0x000eea0000004200 */
        /* <DEDUP_REMOVED lines=14> */
[C---:B--2---:R-:W-:Y:S06]  /*7ac0*/  HMMA.16816.F32.BF16 R68, R144.reuse, R12, R68 ;  /* 0x0000000c9044723c */ /* 0x044fec0000041844 */
[C---:B------:R-:W-:Y:S01]  /*7ad0*/  HMMA.16816.F32.BF16 R72, R144.reuse, R14, R72 ;  /* 0x0000000e9048723c */ /* 0x040fe20000041848 */
[----:B------:R-:W2:Y:S05]  /*7ae0*/  LDSM.16.MT88.4 R12, [R188+0xf800] ;  /* 0x00f80000bc0c783b */ /* 0x000eaa0000004200 */
[C---:B-----5:R-:W-:Y:S06]  /*7af0*/  HMMA.16816.F32.BF16 R76, R144.reuse, R8, R76 ;  /* 0x00000008904c723c */ /* 0x060fec000004184c */
[C---:B------:R-:W-:Y:S01]  /*7b00*/  HMMA.16816.F32.BF16 R80, R144.reuse, R10, R80 ;  /* 0x0000000a9050723c */ /* 0x040fe20000041850 */
[----:B------:R-:W5:Y:S05]  /*7b10*/  LDSM.16.MT88.4 R8, [R184+0xf800] ;  /* 0x00f80000b808783b */ /* 0x000f6a0000004200 */
[C---:B---3--:R-:W-:Y:S06]  /*7b20*/  HMMA.16816.F32.BF16 R84, R144.reuse, R4, R84 ;  /* 0x000000049054723c */ /* 0x048fec0000041854 */
        /* <DEDUP_REMOVED lines=122> */
[----:B------:R-:W-:-:S03]  /*82d0*/  UIMAD UR4, UR16, UR7, UR4 ;  /* 0x00000007100472a4 */ /* 0x000fc6000f8e0204 */
[----:B------:R-:W-:Y:S01]  /*82e0*/  ULDC.64 UR16, c[0x0][0x238] ;  /* 0x00008e0000107ab9 */ /* 0x000fe20000000a00 */
[----:B------:R-:W-:Y:S01]  /*82f0*/  UIADD3 UR4, UR33, UR4, URZ ;  /* 0x0000000421047290 */ /* 0x000fe2000fffe03f */
[----:B-1----:R-:W-:Y:S01]  /*8300*/  IMAD.U32 R7, RZ, RZ, UR33 ;  /* 0x00000021ff077e24 */ /* 0x002fe2000f8e00ff */
        /* <DEDUP_REMOVED lines=10> */
.L_x_5737:
[----:B------:R-:W-:-:S04]  /*83b0*/  ULEA UR4, -UR6, URZ, 0x6 ;  /* 0x0000003f06047291 */ /* 0x000fc8000f8e313f */
[----:B------:R-:W-:Y:S02]  /*83c0*/  USHF.R.S32.HI UR7, URZ, 0x1f, UR4 ;  /* 0x0000001f3f077899 */ /* 0x000fe40008011404 */
[----:B------:R-:W-:-:S04]  /*83d0*/  MOV R5, UR4 ;  /* 0x0000000400057c02 */ /* 0x000fc80008000f00 */
[----:B------:R-:W-:-:S07]  /*83e0*/  MOV R2, UR7 ;  /* 0x0000000700027c02 */ /* 0x000fce0008000f00 */
.L_x_5738:
        /* <DEDUP_REMOVED lines=11> */
[C---:B------:R-:W-:Y:S02]  /*84a0*/  IADD3 R9, P1, R5.reuse, UR24, RZ ;  /* 0x0000001805097c10 */ /* 0x040fe4000ff3e0ff */
[----:B------:R-:W-:-:S02]  /*84b0*/  LEA.HI.X R225, R5, R215, R2, 0x1, P0 ;  /* 0x000000d705e17211 */ /* 0x000fc400000f0c02 */
[C---:B------:R-:W-:Y:S02]  /*84c0*/  IADD3.X R0, R2.reuse, UR22, RZ, P1, !PT ;  /* 0x0000001602007c10 */ /* 0x040fe40008ffe4ff */
[-C--:B------:R-:W-:Y:S01]  /*84d0*/  @!P2 IADD3 R5, P0, R5, R152.reuse, RZ ;  /* 0x000000980505a210 */ /* 0x080fe20007f1e0ff */
[----:B------:R-:W-:Y:S01]  /*84e0*/  @!PT LDS RZ, [RZ] ;  /* 0x00000000fffff984 */ /* 0x000fe20000000800 */
[----:B------:R-:W-:Y:S01]  /*84f0*/  @!PT LDS RZ, [RZ] ;  /* 0x00000000fffff984 */ /* 0x000fe20000000800 */
[----:B------:R-:W-:Y:S01]  /*8500*/  @!PT LDS RZ, [RZ] ;  /* 0x00000000fffff984 */ /* 0x000fe20000000800 */
[----:B------:R-:W-:Y:S01]  /*8510*/  @!P5 LDGSTS.E.BYPASS.LTC128B.128 [R197+0xc000], desc[UR26][R224.64] ;  /* 0x0c000000e0c5dfae */ /* 0x000fe2000b901d5a */
[C---:B------:R-:W-:Y:S02]  /*8520*/  @!P4 IADD3 R7, P1, R9.reuse, R152, RZ ;  /* 0x000000980907c210 */ /* 0x040fe40007f3e0ff */
        /* <DEDUP_REMOVED lines=12> */
[C---:B------:R-:W-:Y:S02]  /*85f0*/  IADD3 R7, P1, R9.reuse, UR24, RZ ;  /* 0x0000001809077c10 */ /* 0x040fe4000ff3e0ff */
[CC--:B------:R-:W-:Y:S01]  /*8600*/  @!P2 IADD3 R5, P0, R9.reuse, R152.reuse, RZ ;  /* 0x000000980905a210 */ /* 0x0c0fe20007f1e0ff */
[----:B------:R-:W-:Y:S01]  /*8610*/  @P2 STS.128 [R197+0x10000], RZ ;  /* 0x010000ffc5002388 */ /* 0x000fe20000000c00 */
[C---:B------:R-:W-:Y:S02]  /*8620*/  IADD3.X R2, R0.reuse, UR22, RZ, P1, !PT ;  /* 0x0000001600027c10 */ /* 0x040fe40008ffe4ff */
[----:B------:R-:W-:Y:S01]  /*8630*/  @!P5 LEA.HI.X R17, R9, R215, R0, 0x1, P6 ;  /* 0x000000d70911d211 */ /* 0x000fe200030f0c00 */
[----:B------:R-:W-:Y:S01]  /*8640*/  @!P2 IMAD.X R0, R0, 0x1, R135, P0 ;  /* 0x000000010000a824 */ /* 0x000fe200000e0687 */
[----:B------:R-:W-:Y:S01]  /*8650*/  @!P2 LEA R10, P0, R5, UR28, 0x1 ;  /* 0x0000001c050aac11 */ /* 0x000fe2000f8008ff */
[----:B------:R-:W-:Y:S01]  /*8660*/  @!PT LDS RZ, [RZ] ;  /* 0x00000000fffff984 */ /* 0x000fe20000000800 */
[----:B------:R-:W-:Y:S01]  /*8670*/  @!PT LDS RZ, [RZ] ;  /* 0x00000000fffff984 */ /* 0x000fe20000000800 */
[----:B------:R-:W-:Y:S01]  /*8680*/  @!PT LDS RZ, [RZ] ;  /* 0x00000000fffff984 */ /* 0x000fe20000000800 */
[----:B------:R-:W-:Y:S01]  /*8690*/  @!P2 LDGSTS.E.BYPASS.LTC128B.128 [R197+0x10000], desc[UR26][R12.64+0x100] ;  /* 0x100001000cc5afae */ /* 0x000fe2000b901d5a */
[----:B------:R-:W-:-:S02]  /*86a0*/  @!P4 IADD3 R4, P1, R7, R152, RZ ;  /* 0x000000980704c210 */ /* 0x000fc40007f3e0ff */
[----:B------:R-:W-:Y:S01]  /*86b0*/  @!P2 LEA.HI.X R11, R5, UR29, R0, 0x1, P0 ;  /* 0x0000001d050bac11 */ /* 0x000fe200080f0c00 */
[----:B------:R-:W-:Y:S01]  /*86c0*/  @P5 STS.128 [R197+0xc800], RZ ;  /* 0x00c800ffc5005388 */ /* 0x000fe20000000c00 */
[C---:B------:R-:W-:Y:S01]  /*86d0*/  @!P2 IADD3 R0, P0, R7.reuse, R152, RZ ;  /* 0x000000980700a210 */ /* 0x040fe20007f1e0ff */
[----:B------:R-:W-:Y:S01]  /*86e0*/  @!P4 IMAD.X R5, R2, 0x1, R135, P1 ;  /* 0x000000010205c824 */ /* 0x000fe200008e0687 */
[C---:B------:R-:W-:Y:S01]  /*86f0*/  @!P4 LEA R24, P1, R4.reuse, UR28, 0x1 ;  /* 0x0000001c0418cc11 */ /* 0x040fe2000f8208ff */
[----:B------:R-:W-:Y:S01]  /*8700*/  @!PT LDS RZ, [RZ] ;  /* 0x00000000fffff984 */ /* 0x000fe20000000800 */
[----:B------:R-:W-:Y:S01]  /*8710*/  @!PT LDS RZ, [RZ] ;  /* 0x00000000fffff984 */ /* 0x000fe20000000800 */
[----:B------:R-:W-:Y:S01]  /*8720*/  @!PT LDS RZ, [RZ] ;  /* 0x00000000fffff984 */ /* 0x000fe20000000800 */
[----:B------:R-:W-:Y:S01]  /*8730*/  @!P5 LDGSTS.E.BYPASS.LTC128B.128 [R197+0xc800], desc[UR26][R16.64] ;  /* 0x0c80000010c5dfae */ /* 0x000fe2000b901d5a */
[C---:B------:R-:W-:Y:S02]  /*8740*/  @!P5 LEA R6, P6, R7.reuse, R212, 0x1 ;  /* 0x000000d40706d211 */ /* 0x040fe400078c08ff */
[----:B------:R-:W-:Y:S01]  /*8750*/  @!P4 LEA.HI.X R25, R4, UR29, R5, 0x1, P1 ;  /* 0x0000001d0419cc11 */ /* 0x000fe200088f0c05 */
[----:B------:R-:W-:Y:S01]  /*8760*/  @!P2 IMAD.X R5, R2, 0x1, R135, P0 ;  /* 0x000000010205a824 */ /* 0x000fe200000e0687 */
[----:B------:R-:W-:Y:S01]  /*8770*/  @!P2 LEA R26, P0, R0, UR28, 0x1 ;  /* 0x0000001c001aac11 */ /* 0x000fe2000f8008ff */
[----:B------:R-:W-:Y:S01]  /*8780*/  @P4 STS.128 [R197+0xe800], RZ ;  /* 0x00e800ffc5004388 */ /* 0x000fe20000000c00 */
[----:B------:R-:W-:-:S02]  /*8790*/  IADD3 R9, P1, R7, UR24, RZ ;  /* 0x0000001807097c10 */ /* 0x000fc4000ff3e0ff */
[-C--:B------:R-:W-:Y:S01]  /*87a0*/  @!P5 LEA.HI.X R7, R7, R215.reuse, R2, 0x1, P6 ;  /* 0x000000d70707d211 */ /* 0x080fe200030f0c02 */
[----:B------:R-:W-:Y:S01]  /*87b0*/  @!PT LDS RZ, [RZ] ;  /* 0x00000000fffff984 */ /* 0x000fe20000000800 */
[----:B------:R-:W-:Y:S01]  /*87c0*/  @!PT LDS RZ, [RZ] ;  /* 0x00000000fffff984 */ /* 0x000fe20000000800 */
[----:B------:R-:W-:Y:S01]  /*87d0*/  @!PT LDS RZ, [RZ] ;  /* 0x00000000fffff984 */ /* 0x000fe20000000800 */
[----:B------:R1:W-:Y:S01]  /*87e0*/  @!P4 LDGSTS.E.BYPASS.LTC128B.128 [R197+0xe800], desc[UR26][R14.64+0x80] ;  /* 0x0e8000800ec5cfae */ /* 0x0003e2000b901d5a */
[----:B------:R-:W-:Y:S02]  /*87f0*/  @!P2 LEA.HI.X R27, R0, UR29, R5, 0x1, P0 ;  /* 0x0000001d001bac11 */ /* 0x000fe400080f0c05 */
[----:B------:R-:W-:Y:S01]  /*8800*/  IADD3.X R2, R2, UR22, RZ, P1, !PT ;  /* 0x0000001602027c10 */ /* 0x000fe20008ffe4ff */
[----:B------:R-:W-:Y:S01]  /*8810*/  @P2 STS.128 [R197+0x10800], RZ ;  /* 0x010800ffc5002388 */ /* 0x000fe20000000c00 */
[CC--:B------:R-:W-:Y:S02]  /*8820*/  @!P4 IADD3 R0, P1, R9.reuse, R152.reuse, RZ ;  /* 0x000000980900c210 */ /* 0x0c0fe40007f3e0ff */
[C---:B------:R-:W-:Y:S01]  /*8830*/  @!P2 IADD3 R152, P0, R9.reuse, R152, RZ ;  /* 0x000000980998a210 */ /* 0x040fe20007f1e0ff */
[----:B------:R-:W-:Y:S01]  /*8840*/  @!PT LDS RZ, [RZ] ;  /* 0x00000000fffff984 */ /* 0x000fe20000000800 */
[----:B------:R-:W-:Y:S01]  /*8850*/  @!PT LDS RZ, [RZ] ;  /* 0x00000000fffff984 */ /* 0x000fe20000000800 */
[----:B------:R-:W-:Y:S01]  /*8860*/  @!PT LDS RZ, [RZ] ;  /* 0x00000000fffff984 */ /* 0x000fe20000000800 */
[----:B------:R2:W-:Y:S01]  /*8870*/  @!P2 LDGSTS.E.BYPASS.LTC128B.128 [R197+0x10800], desc[UR26][R10.64+0x100] ;  /* 0x108001000ac5afae */ /* 0x0005e2000b901d5a */
[C---:B------:R-:W-:Y:S01]  /*8880*/  @!P5 LEA R28, P6, R9.reuse, R212, 0x1 ;  /* 0x000000d4091cd211 */ /* 0x040fe200078c08ff */
[--C-:B------:R-:W-:Y:S01]  /*8890*/  @!P4 IMAD.X R5, R2, 0x1, R135.reuse, P1 ;  /* 0x000000010205c824 */ /* 0x100fe200008e0687 */
[----:B------:R-:W-:Y:S01]  /*88a0*/  @!P4 LEA R4, P1, R0, UR28, 0x1 ;  /* 0x0000001c0004cc11 */ /* 0x000fe2000f8208ff */
[----:B------:R-:W-:Y:S01]  /*88b0*/  @P5 STS.128 [R197+0xd000], RZ ;  /* 0x00d000ffc5005388 */ /* 0x000fe20000000c00 */
[----:B------:R-:W-:Y:S01]  /*88c0*/  @!P2 IMAD.X R135, R2, 0x1, R135, P0 ;  /* 0x000000010287a824 */ /* 0x000fe200000e0687 */
[----:B------:R-:W-:Y:S01]  /*88d0*/  @!P5 LEA.HI.X R29, R9, R215, R2, 0x1, P6 ;  /* 0x000000d7091dd211 */ /* 0x000fe200030f0c02 */
[----:B------:R-:W-:Y:S01]  /*88e0*/  IMAD.MOV.U32 R212, RZ, RZ, R224 ;  /* 0x000000ffffd47224 */ /* 0x000fe200078e00e0 */
[----:B------:R-:W-:Y:S01]  /*88f0*/  @!PT LDS RZ, [RZ] ;  /* 0x00000000fffff984 */ /* 0x000fe20000000800 */
[----:B------:R-:W-:Y:S01]  /*8900*/  @!PT LDS RZ, [RZ] ;  /* 0x00000000fffff984 */ /* 0x000fe20000000800 */
[----:B------:R-:W-:Y:S01]  /*8910*/  @!PT LDS RZ, [RZ] ;  /* 0x00000000fffff984 */ /* 0x000fe20000000800 */
[----:B------:R-:W-:Y:S01]  /*8920*/  @!P5 LDGSTS.E.BYPASS.LTC128B.128 [R197+0xd000], desc[UR26][R6.64] ;  /* 0x0d00000006c5dfae */ /* 0x000fe2000b901d5a */
[----:B------:R-:W-:Y:S01]  /*8930*/  @!P2 LEA R30, P0, R152, UR28, 0x1 ;  /* 0x0000001c981eac11 */ /* 0x000fe2000f8008ff */
[----:B------:R-:W-:Y:S01]  /*8940*/  IMAD.MOV.U32 R215, RZ, RZ, R225 ;  /* 0x000000ffffd77224 */ /* 0x000fe200078e00e1 */
[----:B------:R-:W-:Y:S01]  /*8950*/  @!P4 LEA.HI.X R5, R0, UR29, R5, 0x1, P1 ;  /* 0x0000001d0005cc11 */ /* 0x000fe200088f0c05 */
[----:B------:R-:W-:Y:S01]  /*8960*/  @P4 STS.128 [R197+0xf000], RZ ;  /* 0x00f000ffc5004388 */ /* 0x000fe20000000c00 */
[----:B------:R-:W-:-:S03]  /*8970*/  @!P2 LEA.HI.X R31, R152, UR29, R135, 0x1, P0 ;  /* 0x0000001d981fac11 */ /* 0x000fc600080f0c87 */
        /* <DEDUP_REMOVED lines=26> */
[----:B-1----:R-:W1:Y:S04]  /*8b20*/  LDSM.16.M88.4 R12, [R193+0x6800] ;  /* 0x00680000c10c783b */ /* 0x002e680000000200 */
[----:B------:R-:W1:Y:S04]  /*8b30*/  LDSM.16.M88.4 R156, [R193+0x7000] ;  /* 0x00700000c19c783b */ /* 0x000e680000000200 */
[----:B--2---:R-:W2:Y:S04]  /*8b40*/  LDSM.16.M88.4 R8, [R193+0x7800] ;  /* 0x00780000c108783b */ /* 0x004ea80000000200 */
[----:B------:R-:W-:Y:S04]  /*8b50*/  LDSM.16.M88.4 R32, [R192] ;  /* 0x00000000c020783b */ /* 0x000fe80000000200 */
[----:B------:R-:W2:Y:S04]  /*8b60*/  LDSM.16.M88.4 R144, [R191] ;  /* 0x00000000bf90783b */ /* 0x000ea80000000200 */
[----:B------:R-:W2:Y:S04]  /*8b70*/  LDSM.16.M88.4 R140, [R183] ;  /* 0x00000000b78c783b */ /* 0x000ea80000000200 */
[----:B---3--:R-:W3:Y:S04]  /*8b80*/  LDSM.16.M88.4 R4, [R182] ;  /* 0x00000000b604783b */ /* 0x008ee80000000200 */
[----:B------:R-:W3:Y:S04]  /*8b90*/  LDSM.16.M88.4 R168, [R181] ;  /* 0x00000000b5a8783b */ /* 0x000ee80000000200 */
[----:B------:R-:W-:Y:S01]  /*8ba0*/  LDSM.16.M88.4 R164, [R190] ;  /* 0x00000000bea4783b */ /* 0x000fe20000000200 */
[C---:B-----5:R-:W-:Y:S03]  /*8bb0*/  HMMA.16816.F32.BF16 R24, R148.reuse, R20, RZ ;  /* 0x000000149418723c */ /* 0x060fe600000418ff */
[----:B------:R-:W5:Y:S04]  /*8bc0*/  LDSM.16.M88.4 R136, [R187+0x6000] ;  /* 0x00600000bb88783b */ /* 0x000f680000000200 */
[----:B----4-:R-:W4:Y:S01]  /*8bd0*/  LDSM.16.M88.4 R28, [R187+0x6800] ;  /* 0x00680000bb1c783b */ /* 0x010f220000000200 */
[C---:B------:R-:W-:Y:S03]  /*8be0*/  HMMA.16816.F32.BF16 R20, R148.reuse, R22, RZ ;  /* 0x000000169414723c */ /* 0x040fe600000418ff */
[----:B------:R-:W-:Y:S03]  /*8bf0*/  LDSM.16.M88.4 R216, [R187+0x7800] ;  /* 0x00780000bbd8783b */ /* 0x000fe60000000200 */
[C---:B-1----:R-:W-:Y:S01]  /*8c00*/  HMMA.16816.F32.BF16 R16, R148.reuse, R12, RZ ;  /* 0x0000000c9410723c */ /* 0x042fe200000418ff */
[----:B------:R-:W-:Y:S04]  /*8c10*/  LDSM.16.M88.4 R220, [R193+0x9000] ;  /* 0x00900000c1dc783b */ /* 0x000fe80000000200 */
[----:B------:R-:W0:Y:S01]  /*8c20*/  LDGDEPBAR ;  /* 0x00000000000079af */ /* 0x000e220000000000 */
[C---:B------:R-:W-:Y:S06]  /*8c30*/  HMMA.16816.F32.BF16 R160, R148.reuse, R156, RZ ;  /* 0x0000009c94a0723c */ /* 0x040fec00000418ff */
[C---:B------:R-:W-:Y:S06]  /*8c40*/  HMMA.16816.F32.BF16 R12, R148.reuse, R14, RZ ;  /* 0x0000000e940c723c */ /* 0x040fec00000418ff */
[C---:B------:R-:W-:Y:S06]  /*8c50*/  HMMA.16816.F32.BF16 R156, R148.reuse, R158, RZ ;  /* 0x0000009e949c723c */ /* 0x040fec00000418ff */
[C---:B--2---:R-:W-:Y:S06]  /*8c60*/  HMMA.16816.F32.BF16 R152, R148.reuse, R8, RZ ;  /* 0x000000089498723c */ /* 0x044fec00000418ff */
[----:B------:R-:W-:Y:S01]  /*8c70*/  HMMA.16816.F32.BF16 R148, R148, R10, RZ ;  /* 0x0000000a9494723c */ /* 0x000fe200000418ff */
[----:B------:R-:W1:Y:S05]  /*8c80*/  LDSM.16.M88.4 R8, [R187+0x7000] ;  /* 0x00700000bb08783b */ /* 0x000e6a0000000200 */
[C---:B------:R-:W-:Y:S06]  /*8c90*/  HMMA.16816.F32.BF16 R24, R32.reuse, R144, R24 ;  /* 0x000000902018723c */ /* 0x040fec0000041818 */
[C---:B------:R-:W-:Y:S01]  /*8ca0*/  HMMA.16816.F32.BF16 R20, R32.reuse, R146, R20 ;  /* 0x000000922014723c */ /* 0x040fe20000041814 */
[----:B------:R-:W-:Y:S05]  /*8cb0*/  LDSM.16.M88.4 R144, [R180] ;  /* 0x00000000b490783b */ /* 0x000fea0000000200 */
[C---:B------:R-:W-:Y:S06]  /*8cc0*/  HMMA.16816.F32.BF16 R16, R32.reuse, R140, R16 ;  /* 0x0000008c2010723c */ /* 0x040fec0000041810 */
[C---:B------:R-:W-:Y:S01]  /*8cd0*/  HMMA.16816.F32.BF16 R12, R32.reuse, R142, R12 ;  /* 0x0000008e200c723c */ /* 0x040fe2000004180c */
[----:B------:R-:W-:Y:S05]  /*8ce0*/  LDSM.16.M88.4 R140, [R180+0x800] ;  /* 0x00080000b48c783b */ /* 0x000fea0000000200 */
[C---:B---3--:R-:W-:Y:S06]  /*8cf0*/  HMMA.16816.F32.BF16 R160, R32.reuse, R4, R160 ;  /* 0x0000000420a0723c */ /* 0x048fec00000418a0 */
[C---:B------:R-:W-:Y:S01]  /*8d00*/  HMMA.16816.F32.BF16 R156, R32.reuse, R6, R156 ;  /* 0x00000006209c723c */ /* 0x040fe2000004189c */
[----:B------:R-:W2:Y:S05]  /*8d10*/  LDSM.16.M88.4 R4, [R189] ;  /* 0x00000000bd04783b */ /* 0x000eaa0000000200 */
[C---:B------:R-:W-:Y:S06]  /*8d20*/  HMMA.16816.F32.BF16 R152, R32.reuse, R168, R152 ;  /* 0x000000a82098723c */ /* 0x040fec0000041898 */
[----:B------:R-:W-:Y:S01]  /*8d30*/  HMMA.16816.F32.BF16 R148, R32, R170, R148 ;  /* 0x000000aa2094723c */ /* 0x000fe20000041894 */
[----:B------:R-:W3:Y:S04]  /*8d40*/  LDSM.16.M88.4 R32, [R180+0x1000] ;  /* 0x00100000b420783b */ /* 0x000ee80000000200 */
[----:B------:R-:W-:Y:S01]  /*8d50*/  LDSM.16.M88.4 R168, [R194+0x2000] ;  /* 0x00200000c2a8783b */ /* 0x000fe20000000200 */
[C---:B-----5:R-:W-:Y:S06]  /*8d60*/  HMMA.16816.F32.BF16 R24, R164.reuse, R136, R24 ;  /* 0x00000088a418723c */ /* 0x060fec0000041818 */
[C---:B------:R-:W-:Y:S01]  /*8d70*/  HMMA.16816.F32.BF16 R20, R164.reuse, R138, R20 ;  /* 0x0000008aa414723c */ /* 0x040fe20000041814 */
[----:B------:R-:W-:Y:S05]  /*8d80*/  LDSM.16.M88.4 R136, [R180+0x1800] ;  /* 0x00180000b488783b */ /* 0x000fea0000000200 */
[C---:B----4-:R-:W-:Y:S06]  /*8d90*/  HMMA.16816.F32.BF16 R16, R164.reuse, R28, R16 ;  /* 0x0000001ca410723c */ /* 0x050fec0000041810 */
[C---:B------:R-:W-:Y:S01]  /*8da0*/  HMMA.16816.F32.BF16 R12, R164.reuse, R30, R12 ;  /* 0x0000001ea40c723c */ /* 0x040fe2000004180c */
[----:B------:R-:W4:Y:S05]  /*8db0*/  LDSM.16.M88.4 R28, [R193+0x8000] ;  /* 0x00800000c11c783b */ /* 0x000f2a0000000200 */
[C---:B-1----:R-:W-:Y:S06]  /*8dc0*/  HMMA.16816.F32.BF16 R160, R164.reuse, R8, R160 ;  /* 0x00000008a4a0723c */ /* 0x042fec00000418a0 */
[----:B------:R-:W-:Y:S01]  /*8dd0*/  HMMA.16816.F32.BF16 R156, R164, R10, R156 ;  /* 0x0000000aa49c723c */ /* 0x000fe2000004189c */
[----:B------:R-:W1:Y:S05]  /*8de0*/  LDSM.16.M88.4 R8, [R193+0x8800] ;  /* 0x00880000c108783b */ /* 0x000e6a0000000200 */
[C---:B--2---:R-:W-:Y:S06]  /*8df0*/  HMMA.16816.F32.BF16 R24, R4.reuse, R144, R24 ;  /* 0x000000900418723c */ /* 0x044fec0000041818 */
[----:B------:R-:W-:Y:S01]  /*8e00*/  HMMA.16816.F32.BF16 R20, R4, R146, R20 ;  /* 0x000000920414723c */ /* 0x000fe20000041814 */
[----:B------:R-:W-:Y:S05]  /*8e10*/  LDSM.16.M88.4 R144, [R179] ;  /* 0x00000000b390783b */ /* 0x000fea0000000200 */
[C---:B------:R-:W-:Y:S06]  /*8e20*/  HMMA.16816.F32.BF16 R152, R164.reuse, R216, R152 ;  /* 0x000000d8a498723c */ /* 0x040fec0000041898 */
[----:B------:R-:W-:Y:S01]  /*8e30*/  HMMA.16816.F32.BF16 R148, R164, R218, R148 ;  /* 0x000000daa494723c */ /* 0x000fe20000041894 */
[----:B------:R-:W-:Y:S04]  /*8e40*/  LDSM.16.M88.4 R216, [R193+0x9800] ;  /* 0x00980000c1d8783b */ /* 0x000fe80000000200 */
[----:B------:R-:W-:Y:S01]  /*8e50*/  LDSM.16.M88.4 R164, [R176] ;  /* 0x00000000b0a4783b */ /* 0x000fe20000000200 */
[C---:B------:R-:W-:Y:S06]  /*8e60*/  HMMA.16816.F32.BF16 R16, R4.reuse, R140, R16 ;  /* 0x0000008c0410723c */ /* 0x040fec0000041810 */
[C---:B------:R-:W-:Y:S01]  /*8e70*/  HMMA.16816.F32.BF16 R12, R4.reuse, R142, R12 ;  /* 0x0000008e040c723c */ /* 0x040fe2000004180c */
[----:B------:R-:W2:Y:S05]  /*8e80*/  LDSM.16.M88.4 R140, [R192+0x2000] ;  /* 0x00200000c08c783b */ /* 0x000eaa0000000200 */
[C---:B---3--:R-:W-:Y:S06]  /*8e90*/  HMMA.16816.F32.BF16 R160, R4.reuse, R32, R160 ;  /* 0x0000002004a0723c */ /* 0x048fec00000418a0 */
[----:B------:R-:W-:Y:S01]  /*8ea0*/  HMMA.16816.F32.BF16 R156, R4, R34, R156 ;  /* 0x00000022049c723c */ /* 0x000fe2000004189c */
[----:B------:R-:W3:Y:S05]  /*8eb0*/  LDSM.16.M88.4 R32, [R178] ;  /* 0x00000000b220783b */ /* 0x000eea0000000200 */
[C---:B----4-:R-:W-:Y:S06]  /*8ec0*/  HMMA.16816.F32.BF16 R24, R168.reuse, R28, R24 ;  /* 0x0000001ca818723c */ /* 0x050fec0000041818 */
[----:B------:R-:W-:Y:S01]  /*8ed0*/  HMMA.16816.F32.BF16 R20, R168, R30, R20 ;  /* 0x0000001ea814723c */ /* 0x000fe20000041814 */
[----:B------:R-:W-:Y:S05]  /*8ee0*/  LDSM.16.M88.4 R28, [R187+0x8000] ;  /* 0x00800000bb1c783b */ /* 0x000fea0000000200 */
[C---:B------:R-:W-:Y:S06]  /*8ef0*/  HMMA.16816.F32.BF16 R152, R4.reuse, R136, R152 ;  /* 0x000000880498723c */ /* 0x040fec0000041898 */
[----:B------:R-:W-:Y:S01]  /*8f00*/  HMMA.16816.F32.BF16 R148, R4, R138, R148 ;  /* 0x0000008a0494723c */ /* 0x000fe20000041894 */
[----:B------:R-:W4:Y:S04]  /*8f10*/  LDSM.16.M88.4 R4, [R177] ;  /* 0x00000000b104783b */ /* 0x000f280000000200 */
[----:B------:R-:W5:Y:S01]  /*8f20*/  LDSM.16.M88.4 R136, [R190+0x2000] ;  /* 0x00200000be88783b */ /* 0x000f620000000200 */
[C---:B-1----:R-:W-:Y:S06]  /*8f30*/  HMMA.16816.F32.BF16 R16, R168.reuse, R8, R16 ;  /* 0x00000008a810723c */ /* 0x042fec0000041810 */
[C---:B------:R-:W-:Y:S01]  /*8f40*/  HMMA.16816.F32.BF16 R12, R168.reuse, R10, R12 ;  /* 0x0000000aa80c723c */ /* 0x040fe2000004180c */
[----:B------:R-:W1:Y:S05]  /*8f50*/  LDSM.16.M88.4 R8, [R187+0x8800] ;  /* 0x00880000bb08783b */ /* 0x000e6a0000000200 */
[C---:B------:R-:W-:Y:S06]  /*8f60*/  HMMA.16816.F32.BF16 R160, R168.reuse, R220, R160 ;  /* 0x000000dca8a0723c */ /* 0x040fec00000418a0 */
[----:B------:R-:W-:Y:S01]  /*8f70*/  HMMA.16816.F32.BF16 R156, R168, R222, R156 ;  /* 0x000000dea89c723c */ /* 0x000fe2000004189c */
[----:B------:R-:W1:Y:S05]  /*8f80*/  LDSM.16.M88.4 R220, [R187+0x9000] ;  /* 0x00900000bbdc783b */ /* 0x000e6a0000000200 */
[C---:B--2---:R-:W-:Y:S06]  /*8f90*/  HMMA.16816.F32.BF16 R24, R140.reuse, R144, R24 ;  /* 0x000000908c18723c */ /* 0x044fec0000041818 */
[----:B------:R-:W-:Y:S01]  /*8fa0*/  HMMA.16816.F32.BF16 R20, R140, R146, R20 ;  /* 0x000000928c14723c */ /* 0x000fe20000041814 */
[----:B------:R-:W-:Y:S05]  /*8fb0*/  LDSM.16.M88.4 R144, [R189+0x2000] ;  /* 0x00200000bd90783b */ /* 0x000fea0000000200 */
[C---:B------:R-:W-:Y:S06]  /*8fc0*/  HMMA.16816.F32.BF16 R152, R168.reuse, R216, R152 ;  /* 0x000000d8a898723c */ /* 0x040fec0000041898 */
[----:B------:R-:W-:Y:S01]  /*8fd0*/  HMMA.16816.F32.BF16 R148, R168, R218, R148 ;  /* 0x000000daa894723c */ /* 0x000fe20000041894 */
[----:B------:R-:W-:Y:S04]  /*8fe0*/  LDSM.16.M88.4 R216, [R187+0x9800] ;  /* 0x00980000bbd8783b */ /* 0x000fe80000000200 */
[----:B------:R-:W-:Y:S01]  /*8ff0*/  LDSM.16.M88.4 R168, [R180+0x3000] ;  /* 0x00300000b4a8783b */ /* 0x000fe20000000200 */
        /* <DEDUP_REMOVED lines=11> */
[----:B------:R-:W-:Y:S04]  /*90b0*/  LDSM.16.M88.4 R164, [R180+0x3800] ;  /* 0x00380000b4a4783b */ /* 0x000fe80000000200 */
[----:B------:R-:W-:Y:S01]  /*90c0*/  LDSM.16.M88.4 R140, [R193+0xa800] ;  /* 0x00a80000c18c783b */ /* 0x000fe20000000200 */
[C---:B-1----:R-:W-:Y:S06]  /*90d0*/  HMMA.16816.F32.BF16 R16, R136.reuse, R8, R16 ;  /* 0x000000088810723c */ /* 0x042fec0000041810 */
[C---:B------:R-:W-:Y:S01]  /*90e0*/  HMMA.16816.F32.BF16 R12, R136.reuse, R10, R12 ;  /* 0x0000000a880c723c */ /* 0x040fe2000004180c */
[----:B------:R-:W1:Y:S05]  /*90f0*/  LDSM.16.M88.4 R8, [R194+0x4000] ;  /* 0x00400000c208783b */ /* 0x000e6a0000000200 */
[----:B------:R-:W-:Y:S06]  /*9100*/  HMMA.16816.F32.BF16 R160, R136, R220, R160 ;  /* 0x000000dc88a0723c */ /* 0x000fec00000418a0 */
[C---:B--2---:R-:W-:Y:S06]  /*9110*/  HMMA.16816.F32.BF16 R24, R144.reuse, R32, R24 ;  /* 0x000000209018723c */ /* 0x044fec0000041818 */
[----:B------:R-:W-:Y:S01]  /*9120*/  HMMA.16816.F32.BF16 R20, R144, R34, R20 ;  /* 0x000000229014723c */ /* 0x000fe20000041814 */
[----:B------:R-:W-:Y:S05]  /*9130*/  LDSM.16.M88.4 R32, [R193+0xb800] ;  /* 0x00b80000c120783b */ /* 0x000fea0000000200 */
[C---:B------:R-:W-:Y:S06]  /*9140*/  HMMA.16816.F32.BF16 R156, R136.reuse, R222, R156 ;  /* 0x000000de889c723c */ /* 0x040fec000004189c */
[C---:B------:R-:W-:Y:S06]  /*9150*/  HMMA.16816.F32.BF16 R152, R136.reuse, R216, R152 ;  /* 0x000000d88898723c */ /* 0x040fec0000041898 */
[----:B------:R-:W-:Y:S01]  /*9160*/  HMMA.16816.F32.BF16 R148, R136, R218, R148 ;  /* 0x000000da8894723c */ /* 0x000fe20000041894 */
[----:B------:R-:W2:Y:S04]  /*9170*/  LDSM.16.M88.4 R136, [R193+0xb000] ;  /* 0x00b00000c188783b */ /* 0x000ea80000000200 */
[----:B------:R-:W-:Y:S01]  /*9180*/  LDSM.16.M88.4 R216, [R192+0x4000] ;  /* 0x00400000c0d8783b */ /* 0x000fe20000000200 */
[C---:B---3--:R-:W-:Y:S06]  /*9190*/  HMMA.16816.F32.BF16 R16, R144.reuse, R4, R16 ;  /* 0x000000049010723c */ /* 0x048fec0000041810 */
[C---:B------:R-:W-:Y:S01]  /*91a0*/  HMMA.16816.F32.BF16 R12, R144.reuse, R6, R12 ;  /* 0x00000006900c723c */ /* 0x040fe2000004180c */
[----:B------:R-:W3:Y:S05]  /*91b0*/  LDSM.16.M88.4 R4, [R175] ;  /* 0x00000000af04783b */ /* 0x000eea0000000200 */
[----:B------:R-:W-:Y:S06]  /*91c0*/  HMMA.16816.F32.BF16 R160, R144, R168, R160 ;  /* 0x000000a890a0723c */ /* 0x000fec00000418a0 */
[C---:B-1----:R-:W-:Y:S06]  /*91d0*/  HMMA.16816.F32.BF16 R24, R8.reuse, R28, R24 ;  /* 0x0000001c0818723c */ /* 0x042fec0000041818 */
[----:B------:R-:W-:Y:S01]  /*91e0*/  HMMA.16816.F32.BF16 R20, R8, R30, R20 ;  /* 0x0000001e0814723c */ /* 0x000fe20000041814 */
[----:B------:R-:W1:Y:S05]  /*91f0*/  LDSM.16.M88.4 R28, [R174] ;  /* 0x00000000ae1c783b */ /* 0x000e6a0000000200 */
[C---:B------:R-:W-:Y:S01]  /*9200*/  HMMA.16816.F32.BF16 R156, R144.reuse, R170, R156 ;  /* 0x000000aa909c723c */ /* 0x040fe2000004189c */
[----:B------:R-:W4:Y:S05]  /*9210*/  LDSM.16.M88.4 R168, [R173] ;  /* 0x00000000ada8783b */ /* 0x000f2a0000000200 */
[C---:B------:R-:W-:Y:S06]  /*9220*/  HMMA.16816.F32.BF16 R152, R144.reuse, R164, R152 ;  /* 0x000000a49098723c */ /* 0x040fec0000041898 */
[----:B------:R-:W-:Y:S01]  /*9230*/  HMMA.16816.F32.BF16 R148, R144, R166, R148 ;  /* 0x000000a69094723c */ /* 0x000fe20000041894 */
[----:B------:R-:W-:Y:S04]  /*9240*/  LDSM.16.M88.4 R144, [R190+0x4000] ;  /* 0x00400000be90783b */ /* 0x000fe80000000200 */
[----:B------:R-:W-:Y:S01]  /*9250*/  LDSM.16.M88.4 R164, [R172] ;  /* 0x00000000aca4783b */ /* 0x000fe20000000200 */
[C---:B------:R-:W-:Y:S06]  /*9260*/  HMMA.16816.F32.BF16 R16, R8.reuse, R140, R16 ;  /* 0x0000008c0810723c */ /* 0x040fec0000041810 */
[C---:B------:R-:W-:Y:S01]  /*9270*/  HMMA.16816.F32.BF16 R12, R8.reuse, R142, R12 ;  /* 0x0000008e080c723c */ /* 0x040fe2000004180c */
[----:B------:R-:W5:Y:S05]  /*9280*/  LDSM.16.M88.4 R140, [R187+0xa000] ;  /* 0x00a00000bb8c783b */ /* 0x000f6a0000000200 */
[C---:B--2---:R-:W-:Y:S06]  /*9290*/  HMMA.16816.F32.BF16 R160, R8.reuse, R136, R160 ;  /* 0x0000008808a0723c */ /* 0x044fec00000418a0 */
[C---:B------:R-:W-:Y:S06]  /*92a0*/  HMMA.16816.F32.BF16 R152, R8.reuse, R32, R152 ;  /* 0x000000200898723c */ /* 0x040fec0000041898 */
[----:B------:R-:W-:Y:S01]  /*92b0*/  HMMA.16816.F32.BF16 R148, R8, R34, R148 ;  /* 0x000000220894723c */ /* 0x000fe20000041894 */
[----:B------:R-:W2:Y:S05]  /*92c0*/  LDSM.16.M88.4 R32, [R187+0xb000] ;  /* 0x00b00000bb20783b */ /* 0x000eaa0000000200 */
[----:B---3--:R-:W-:Y:S06]  /*92d0*/  HMMA.16816.F32.BF16 R24, R216, R4, R24 ;  /* 0x00000004d818723c */ /* 0x008fec0000041818 */
[----:B------:R-:W-:Y:S01]  /*92e0*/  HMMA.16816.F32.BF16 R156, R8, R138, R156 ;  /* 0x0000008a089c723c */ /* 0x000fe2000004189c */
[----:B------:R-:W-:Y:S04]  /*92f0*/  LDSM.16.M88.4 R8, [R189+0x4000] ;  /* 0x00400000bd08783b */ /* 0x000fe80000000200 */
[----:B------:R-:W-:Y:S01]  /*9300*/  LDSM.16.M88.4 R136, [R187+0xa800] ;  /* 0x00a80000bb88783b */ /* 0x000fe20000000200 */
[C---:B------:R-:W-:Y:S03]  /*9310*/  HMMA.16816.F32.BF16 R20, R216.reuse, R6, R20 ;  /* 0x00000006d814723c */ /* 0x040fe60000041814 */
[----:B------:R-:W3:Y:S03]  /*9320*/  LDSM.16.M88.4 R4, [R180+0x4000] ;  /* 0x00400000b404783b */ /* 0x000ee60000000200 */
[C---:B-1----:R-:W-:Y:S06]  /*9330*/  HMMA.16816.F32.BF16 R16, R216.reuse, R28, R16 ;  /* 0x0000001cd810723c */ /* 0x042fec0000041810 */
[C---:B------:R-:W-:Y:S01]  /*9340*/  HMMA.16816.F32.BF16 R12, R216.reuse, R30, R12 ;  /* 0x0000001ed80c723c */ /* 0x040fe2000004180c */
[----:B------:R-:W1:Y:S05]  /*9350*/  LDSM.16.M88.4 R28, [R187+0xb800] ;  /* 0x00b80000bb1c783b */ /* 0x000e6a0000000200 */
[----:B----4-:R-:W-:Y:S06]  /*9360*/  HMMA.16816.F32.BF16 R160, R216, R168, R160 ;  /* 0x000000a8d8a0723c */ /* 0x010fec00000418a0 */
[----:B-----5:R-:W-:Y:S06]  /*9370*/  HMMA.16816.F32.BF16 R24, R144, R140, R24 ;  /* 0x0000008c9018723c */ /* 0x020fec0000041818 */
[C---:B------:R-:W-:Y:S06]  /*9380*/  HMMA.16816.F32.BF16 R152, R216.reuse, R164, R152 ;  /* 0x000000a4d898723c */ /* 0x040fec0000041898 */
[----:B------:R-:W-:Y:S06]  /*9390*/  HMMA.16816.F32.BF16 R148, R216, R166, R148 ;  /* 0x000000a6d894723c */ /* 0x000fec0000041894 */
[----:B--2---:R-:W-:Y:S06]  /*93a0*/  HMMA.16816.F32.BF16 R160, R144, R32, R160 ;  /* 0x0000002090a0723c */ /* 0x004fec00000418a0 */
[----:B---3--:R-:W-:Y:S01]  /*93b0*/  HMMA.16816.F32.BF16 R24, R8, R4, R24 ;  /* 0x000000040818723c */ /* 0x008fe20000041818 */
[----:B------:R-:W-:-:S04]  /*93c0*/  IMAD.U32 R33, RZ, RZ, UR11 ;  /* 0x0000000bff217e24 */ /* 0x000fc8000f8e00ff */
[----:B------:R-:W-:Y:S01]  /*93d0*/  IMAD R0, R33, 0x40, R206 ;  /* 0x0000004021007824 */ /* 0x000fe200078e02ce */
[C---:B------:R-:W-:Y:S03]  /*93e0*/  HMMA.16816.F32.BF16 R20, R144.reuse, R142, R20 ;  /* 0x0000008e9014723c */ /* 0x040fe60000041814 */
[--C-:B------:R-:W-:Y:S01]  /*93f0*/  IMAD.IADD R5, R205, 0x1, -R0.reuse ;  /* 0x00000001cd057824 */ /* 0x100fe200078e0a00 */
[C---:B------:R-:W-:Y:S01]  /*9400*/  ISETP.GE.AND P1, PT, R0.reuse, R203, PT ;  /* 0x000000cb0000720c */ /* 0x040fe20003f26270 */
[----:B------:R-:W-:Y:S01]  /*9410*/  VIADD R2, R0, 0x1 ;  /* 0x0000000100027836 */ /* 0x000fe20000000000 */
[----:B-1----:R-:W-:Y:S01]  /*9420*/  HMMA.16816.F32.BF16 R152, R144, R28, R152 ;  /* 0x0000001c9098723c */ /* 0x002fe20000041898 */
[----:B------:R-:W-:Y:S01]  /*9430*/  IMAD.IADD R4, R202, 0x1, -R0 ;  /* 0x00000001ca047824 */ /* 0x000fe200078e0a00 */
[C---:B------:R-:W-:Y:S01]  /*9440*/  ISETP.LT.OR P1, PT, R0.reuse, R204, P1 ;  /* 0x000000cc0000720c */ /* 0x040fe20000f21670 */
[C---:B------:R-:W-:Y:S01]  /*9450*/  VIADD R32, R0.reuse, 0x10 ;  /* 0x0000001000207836 */ /* 0x040fe20000000000 */
[----:B------:R-:W-:-:S02]  /*9460*/  ISETP.GE.AND P0, PT, R0, R200, PT ;  /* 0x000000c80000720c */ /* 0x000fc40003f06270 */
[C---:B------:R-:W-:Y:S01]  /*9470*/  HMMA.16816.F32.BF16 R148, R144.reuse, R30, R148 ;  /* 0x0000001e9094723c */ /* 0x040fe20000041894 */
[----:B------:R-:W-:Y:S01]  /*9480*/  IMAD.IADD R29, R205, 0x1, -R2 ;  /* 0x00000001cd1d7824 */ /* 0x000fe200078e0a02 */
[----:B------:R-:W-:Y:S02]  /*9490*/  IABS R28, R5 ;  /* 0x00000005001c7213 */ /* 0x000fe40000000000 */
[----:B------:R-:W-:Y:S02]  /*94a0*/  IABS R5, R4 ;  /* 0x0000000400057213 */ /* 0x000fe40000000000 */
[----:B------:R-:W-:Y:S01]  /*94b0*/  IABS R4, R29 ;  /* 0x0000001d00047213 */ /* 0x000fe20000000000 */
[----:B------:R-:W-:Y:S01]  /*94c0*/  HMMA.16816.F32.BF16 R16, R144, R136, R16 ;  /* 0x000000889010723c */ /* 0x000fe20000041810 */
[----:B------:R-:W-:Y:S02]  /*94d0*/  I2FP.F32.S32 R33, R28 ;  /* 0x0000001c00217245 */ /* 0x000fe40000201400 */
[----:B------:R-:W1:Y:S01]  /*94e0*/  LDSM.16.M88.4 R28, [R180+0x4800] ;  /* 0x00480000b41c783b */ /* 0x000e620000000200 */
[----:B------:R-:W-:-:S02]  /*94f0*/  I2FP.F32.S32 R5, R5 ;  /* 0x0000000500057245 */ /* 0x000fc40000201400 */
[----:B------:R-:W-:Y:S01]  /*9500*/  HMMA.16816.F32.BF16 R20, R8, R6, R20 ;  /* 0x000000060814723c */ /* 0x000fe20000041814 */
[----:B------:R-:W-:Y:S01]  /*9510*/  FFMA.FTZ R33, R33, -UR23, R24 ;  /* 0x8000001721217c23 */ /* 0x000fe20008010018 */
[----:B------:R-:W-:Y:S01]  /*9520*/  I2FP.F32.S32 R4, R4 ;  /* 0x0000000400047245 */ /* 0x000fe20000201400 */
[----:B------:R-:W-:Y:S01]  /*9530*/  FFMA.FTZ R5, R5, -UR23, R26 ;  /* 0x8000001705057c23 */ /* 0x000fe2000801001a */
[----:B------:R-:W-:Y:S01]  /*9540*/  ISETP.GE.AND P6, PT, R2, R203, PT ;  /* 0x000000cb0200720c */ /* 0x000fe20003fc6270 */
[----:B------:R-:W-:Y:S01]  /*9550*/  IMAD.IADD R24, R202, 0x1, -R2 ;  /* 0x00000001ca187824 */ /* 0x000fe200078e0a02 */
[----:B------:R-:W-:Y:S01]  /*9560*/  FSEL R33, R33, -INF , !P1 ;  /* 0xff80000021217808 */ /* 0x000fe20004800000 */
[----:B------:R-:W-:Y:S01]  /*9570*/  VIADD R7, R0, 0x8 ;  /* 0x0000000800077836 */ /* 0x000fe20000000000 */
[----:B------:R-:W-:Y:S01]  /*9580*/  ISETP.GE.AND P1, PT, R2, R200, PT ;  /* 0x000000c80200720c */ /* 0x000fe20003f26270 */
[----:B------:R-:W-:Y:S01]  /*9590*/  FFMA.FTZ R25, R4, -UR23, R25 ;  /* 0x8000001704197c23 */ /* 0x000fe20008010019 */
[-C--:B------:R-:W-:Y:S01]  /*95a0*/  ISETP.LT.OR P0, PT, R0, R201.reuse, P0 ;  /* 0x000000c90000720c */ /* 0x080fe20000701670 */
[--C-:B------:R-:W-:Y:S01]  /*95b0*/  IMAD.IADD R26, R205, 0x1, -R7.reuse ;  /* 0x00000001cd1a7824 */ /* 0x100fe200078e0a07 */
[C---:B------:R-:W-:Y:S01]  /*95c0*/  ISETP.LT.OR P6, PT, R2.reuse, R204, P6 ;  /* 0x000000cc0200720c */ /* 0x040fe200037c1670 */
[----:B------:R-:W-:Y:S01]  /*95d0*/  HMMA.16816.F32.BF16 R156, R216, R170, R156 ;  /* 0x000000aad89c723c */ /* 0x000fe2000004189c */
[----:B------:R-:W-:Y:S01]  /*95e0*/  ISETP.LT.OR P1, PT, R2, R201, P1 ;  /* 0x000000c90200720c */ /* 0x000fe20000f21670 */
[----:B------:R-:W-:Y:S01]  /*95f0*/  VIADD R4, R0, 0x9 ;  /* 0x0000000900047836 */ /* 0x000fe20000000000 */
[----:B------:R-:W-:Y:S01]  /*9600*/  FSEL R2, R5, -INF , !P0 ;  /* 0xff80000005027808 */ /* 0x000fe20004000000 */
[----:B------:R-:W-:Y:S01]  /*9610*/  IMAD.IADD R5, R202, 0x1, -R7 ;  /* 0x00000001ca057824 */ /* 0x000fe200078e0a07 */
[----:B------:R-:W-:Y:S01]  /*9620*/  FSEL R25, R25, -INF , !P6 ;  /* 0xff80000019197808 */ /* 0x000fe20007000000 */
[----:B------:R-:W-:Y:S01]  /*9630*/  HMMA.16816.F32.BF16 R12, R144, R138, R12 ;  /* 0x0000008a900c723c */ /* 0x000fe2000004180c */
[----:B------:R-:W-:Y:S01]  /*9640*/  ISETP.GE.AND P0, PT, R7, R203, PT ;  /* 0x000000cb0700720c */ /* 0x000fe20003f06270 */
[----:B------:R-:W-:Y:S01]  /*9650*/  IMAD.IADD R6, R205, 0x1, -R4 ;  /* 0x00000001cd067824 */ /* 0x000fe200078e0a04 */
[----:B------:R-:W-:-:S02]  /*9660*/  ISETP.GE.AND P6, PT, R7, R200, PT ;  /* 0x000000c80700720c */ /* 0x000fc40003fc6270 */
[----:B------:R-:W-:Y:S02]  /*9670*/  IABS R24, R24 ;  /* 0x0000001800187213 */ /* 0x000fe40000000000 */
[----:B------:R-:W-:Y:S02]  /*9680*/  IABS R26, R26 ;  /* 0x0000001a001a7213 */ /* 0x000fe40000000000 */
[C---:B------:R-:W-:Y:S02]  /*9690*/  ISETP.LT.OR P0, PT, R7.reuse, R204, P0 ;  /* 0x000000cc0700720c */ /* 0x040fe40000701670 */
[----:B------:R-:W-:Y:S02]  /*96a0*/  IABS R5, R5 ;  /* 0x0000000500057213 */ /* 0x000fe40000000000 */
[----:B------:R-:W-:Y:S02]  /*96b0*/  I2FP.F32.S32 R24, R24 ;  /* 0x0000001800187245 */ /* 0x000fe40000201400 */
[----:B------:R-:W-:-:S02]  /*96c0*/  ISETP.LT.OR P6, PT, R7, R201, P6 ;  /* 0x000000c90700720c */ /* 0x000fc400037c1670 */
[----:B------:R-:W-:Y:S01]  /*96d0*/  I2FP.F32.S32 R7, R26 ;  /* 0x0000001a00077245 */ /* 0x000fe20000201400 */
[----:B------:R-:W-:Y:S01]  /*96e0*/  FFMA.FTZ R27, R24, -UR23, R27 ;  /* 0x80000017181b7c23 */ /* 0x000fe2000801001b */
[----:B------:R-:W-:Y:S01]  /*96f0*/  I2FP.F32.S32 R5, R5 ;  /* 0x0000000500057245 */ /* 0x000fe20000201400 */
[----:B-1----:R-:W-:Y:S01]  /*9700*/  HMMA.16816.F32.BF16 R16, R8, R28, R16 ;  /* 0x0000001c0810723c */ /* 0x002fe20000041810 */
[----:B------:R-:W-:Y:S01]  /*9710*/  IABS R6, R6 ;  /* 0x0000000600067213 */ /* 0x000fe20000000000 */
[----:B------:R-:W-:Y:S01]  /*9720*/  FFMA.FTZ R7, R7, -UR23, R20 ;  /* 0x8000001707077c23 */ /* 0x000fe20008010014 */
[----:B------:R-:W-:Y:S02]  /*9730*/  VIADD R26, R0, 0x11 ;  /* 0x00000011001a7836 */ /* 0x000fe40000000000 */
[----:B------:R-:W-:Y:S01]  /*9740*/  FFMA.FTZ R5, R5, -UR23, R22 ;  /* 0x8000001705057c23 */ /* 0x000fe20008010016 */
[----:B------:R-:W-:Y:S01]  /*9750*/  FSEL R22, R27, -INF , !P1 ;  /* 0xff8000001b167808 */ /* 0x000fe20004800000 */
[----:B------:R-:W-:Y:S01]  /*9760*/  HMMA.16816.F32.BF16 R156, R144, R34, R156 ;  /* 0x00000022909c723c */ /* 0x000fe2000004189c */
[----:B------:R-:W-:Y:S01]  /*9770*/  I2FP.F32.S32 R6, R6 ;  /* 0x0000000600067245 */ /* 0x000fe20000201400 */
[C---:B------:R-:W-:Y:S01]  /*9780*/  IMAD.IADD R29, R202.reuse, 0x1, -R32 ;  /* 0x00000001ca1d7824 */ /* 0x040fe200078e0a20 */
[----:B------:R-:W-:Y:S01]  /*9790*/  FSEL R27, R7, -INF , !P0 ;  /* 0xff800000071b7808 */ /* 0x000fe20004000000 */
[----:B------:R-:W-:Y:S01]  /*97a0*/  IMAD.IADD R28, R202, 0x1, -R4 ;  /* 0x00000001ca1c7824 */ /* 0x000fe200078e0a04 */
[----:B------:R-:W-:Y:S01]  /*97b0*/  ISETP.GE.AND P1, PT, R4, R203, PT ;  /* 0x000000cb0400720c */ /* 0x000fe20003f26270 */
[----:B------:R-:W-:Y:S01]  /*97c0*/  FFMA.FTZ R21, R6, -UR23, R21 ;  /* 0x8000001706157c23 */ /* 0x000fe20008010015 */
[C---:B------:R-:W-:Y:S01]  /*97d0*/  ISETP.GE.AND P0, PT, R4.reuse, R200, PT ;  /* 0x000000c80400720c */ /* 0x040fe20003f06270 */
[C---:B------:R-:W-:Y:S01]  /*97e0*/  IMAD.IADD R24, R205.reuse, 0x1, -R26 ;  /* 0x00000001cd187824 */ /* 0x040fe200078e0a1a */
[C---:B------:R-:W-:Y:S01]  /*97f0*/  ISETP.LT.OR P1, PT, R4.reuse, R204, P1 ;  /* 0x000000cc0400720c */ /* 0x040fe20000f21670 */
[----:B------:R-:W-:Y:S01]  /*9800*/  IMAD.IADD R35, R205, 0x1, -R32 ;  /* 0x00000001cd237824 */ /* 0x000fe200078e0a20 */
[----:B------:R-:W-:Y:S01]  /*9810*/  ISETP.LT.OR P0, PT, R4, R201, P0 ;  /* 0x000000c90400720c */ /* 0x000fe20000701670 */
[----:B------:R-:W-:Y:S01]  /*9820*/  HMMA.16816.F32.BF16 R12, R8, R30, R12 ;  /* 0x0000001e080c723c */ /* 0x000fe2000004180c */
[----:B------:R-:W-:-:S02]  /*9830*/  FSEL R20, R5, -INF , !P6 ;  /* 0xff80000005147808 */ /* 0x000fc40007000000 */
[----:B------:R-:W1:Y:S01]  /*9840*/  LDSM.16.M88.4 R4, [R180+0x5000] ;  /* 0x00500000b404783b */ /* 0x000e620000000200 */
[----:B------:R-:W-:Y:S02]  /*9850*/  IABS R29, R29 ;  /* 0x0000001d001d7213 */ /* 0x000fe40000000000 */
[----:B------:R-:W-:Y:S02]  /*9860*/  IABS R24, R24 ;  /* 0x0000001800187213 */ /* 0x000fe40000000000 */
[----:B------:R-:W-:Y:S02]  /*9870*/  IABS R28, R28 ;  /* 0x0000001c001c7213 */ /* 0x000fe40000000000 */
[----:B------:R-:W-:Y:S02]  /*9880*/  IABS R35, R35 ;  /* 0x0000002300237213 */ /* 0x000fe40000000000 */
[----:B------:R-:W-:Y:S02]  /*9890*/  I2FP.F32.S32 R29, R29 ;  /* 0x0000001d001d7245 */ /* 0x000fe40000201400 */
[----:B------:R-:W-:-:S02]  /*98a0*/  FSEL R21, R21, -INF , !P1 ;  /* 0xff80000015157808 */ /* 0x000fc40004800000 */
[----:B------:R-:W-:Y:S01]  /*98b0*/  I2FP.F32.S32 R24, R24 ;  /* 0x0000001800187245 */ /* 0x000fe20000201400 */
[----:B------:R-:W-:Y:S01]  /*98c0*/  FFMA.FTZ R29, R29, -UR23, R18 ;  /* 0x800000171d1d7c23 */ /* 0x000fe20008010012 */
[----:B------:R-:W-:Y:S01]  /*98d0*/  ISETP.GE.AND P1, PT, R32, R200, PT ;  /* 0x000000c82000720c */ /* 0x000fe20003f26270 */
[----:B------:R-:W-:Y:S01]  /*98e0*/  IMAD.IADD R18, R202, 0x1, -R26 ;  /* 0x00000001ca127824 */ /* 0x000fe200078e0a1a */
[----:B------:R-:W-:Y:S01]  /*98f0*/  I2FP.F32.S32 R28, R28 ;  /* 0x0000001c001c7245 */ /* 0x000fe20000201400 */
[----:B------:R-:W-:Y:S01]  /*9900*/  FFMA.FTZ R137, R24, -UR23, R17 ;  /* 0x8000001718897c23 */ /* 0x000fe20008010011 */
[----:B------:R-:W-:Y:S01]  /*9910*/  I2FP.F32.S32 R35, R35 ;  /* 0x0000002300237245 */ /* 0x000fe20000201400 */
[----:B------:R-:W-:Y:S01]  /*9920*/  VIADD R17, R0, 0x18 ;  /* 0x0000001800117836 */ /* 0x000fe20000000000 */
[----:B------:R-:W-:Y:S01]  /*9930*/  ISETP.GE.AND P6, PT, R32, R203, PT ;  /* 0x000000cb2000720c */ /* 0x000fe20003fc6270 */
[----:B------:R-:W-:Y:S01]  /*9940*/  FFMA.FTZ R23, R28, -UR23, R23 ;  /* 0x800000171c177c23 */ /* 0x000fe20008010017 */
[C---:B------:R-:W-:Y:S01]  /*9950*/  ISETP.LT.OR P1, PT, R32.reuse, R201, P1 ;  /* 0x000000c92000720c */ /* 0x040fe20000f21670 */
[----:B------:R-:W-:Y:S01]  /*9960*/  FFMA.FTZ R16, R35, -UR23, R16 ;  /* 0x8000001723107c23 */ /* 0x000fe20008010010 */
[----:B------:R-:W-:-:S02]  /*9970*/  ISETP.LT.OR P6, PT, R32, R204, P6 ;  /* 0x000000cc2000720c */ /* 0x000fc400037c1670 */
[----:B------:R-:W-:Y:S01]  /*9980*/  FSEL R208, R29, -INF , !P1 ;  /* 0xff8000001dd07808 */ /* 0x000fe20004800000 */
[--C-:B------:R-:W-:Y:S01]  /*9990*/  IMAD.IADD R29, R205, 0x1, -R17.reuse ;  /* 0x00000001cd1d7824 */ /* 0x100fe200078e0a11 */
[----:B------:R-:W-:Y:S01]  /*99a0*/  FSEL R24, R23, -INF , !P0 ;  /* 0xff80000017187808 */ /* 0x000fe20004000000 */
[----:B------:R-:W-:Y:S01]  /*99b0*/  IMAD.IADD R23, R202, 0x1, -R17 ;  /* 0x00000001ca177824 */ /* 0x000fe200078e0a11 */
[----:B------:R-:W-:Y:S01]  /*99c0*/  FSEL R207, R16, -INF , !P6 ;  /* 0xff80000010cf7808 */ /* 0x000fe20007000000 */
[----:B------:R-:W-:Y:S01]  /*99d0*/  VIADD R16, R0, 0x19 ;  /* 0x0000001900107836 */ /* 0x000fe20000000000 */
[C---:B------:R-:W-:Y:S02]  /*99e0*/  ISETP.GE.AND P0, PT, R26.reuse, R203, PT ;  /* 0x000000cb1a00720c */ /* 0x040fe40003f06270 */
[----:B------:R-:W-:Y:S02]  /*99f0*/  ISETP.GE.AND P6, PT, R26, R200, PT ;  /* 0x000000c81a00720c */ /* 0x000fe40003fc6270 */
[----:B------:R-:W-:-:S02]  /*9a00*/  IABS R18, R18 ;  /* 0x0000001200127213 */ /* 0x000fc40000000000 */
[----:B------:R-:W-:Y:S01]  /*9a10*/  IABS R29, R29 ;  /* 0x0000001d001d7213 */ /* 0x000fe20000000000 */
[C---:B-1----:R-:W-:Y:S01]  /*9a20*/  HMMA.16816.F32.BF16 R160, R8.reuse, R4, R160 ;  /* 0x0000000408a0723c */ /* 0x042fe200000418a0 */
[C---:B------:R-:W-:Y:S02]  /*9a30*/  ISETP.LT.OR P0, PT, R26.reuse, R204, P0 ;  /* 0x000000cc1a00720c */ /* 0x040fe40000701670 */
[----:B------:R-:W-:Y:S01]  /*9a40*/  ISETP.LT.OR P6, PT, R26, R201, P6 ;  /* 0x000000c91a00720c */ /* 0x000fe200037c1670 */
[----:B------:R-:W-:Y:S01]  /*9a50*/  IMAD.IADD R26, R205, 0x1, -R16 ;  /* 0x00000001cd1a7824 */ /* 0x000fe200078e0a10 */
[----:B------:R-:W-:Y:S01]  /*9a60*/  IABS R23, R23 ;  /* 0x0000001700177213 */ /* 0x000fe20000000000 */
[----:B------:R-:W-:Y:S01]  /*9a70*/  HMMA.16816.F32.BF16 R156, R8, R6, R156 ;  /* 0x00000006089c723c */ /* 0x000fe2000004189c */
[----:B------:R-:W-:Y:S01]  /*9a80*/  I2FP.F32.S32 R18, R18 ;  /* 0x0000001200127245 */ /* 0x000fe20000201400 */
[----:B------:R-:W-:Y:S01]  /*9a90*/  VIADD R5, R0, 0x20 ;  /* 0x0000002000057836 */ /* 0x000fe20000000000 */
[----:B------:R-:W-:-:S02]  /*9aa0*/  I2FP.F32.S32 R29, R29 ;  /* 0x0000001d001d7245 */ /* 0x000fc40000201400 */
[----:B------:R-:W-:Y:S01]  /*9ab0*/  ISETP.GE.AND P1, PT, R17, R203, PT ;  /* 0x000000cb1100720c */ /* 0x000fe20003f26270 */
[----:B------:R-:W-:Y:S01]  /*9ac0*/  FFMA.FTZ R19, R18, -UR23, R19 ;  /* 0x8000001712137c23 */ /* 0x000fe20008010013 */
[----:B------:R-:W-:Y:S01]  /*9ad0*/  FSEL R137, R137, -INF , !P0 ;  /* 0xff80000089897808 */ /* 0x000fe20004000000 */
[----:B------:R-:W-:Y:S01]  /*9ae0*/  FFMA.FTZ R12, R29, -UR23, R12 ;  /* 0x800000171d0c7c23 */ /* 0x000fe2000801000c */
[C---:B------:R-:W-:Y:S01]  /*9af0*/  ISETP.GE.AND P0, PT, R17.reuse, R200, PT ;  /* 0x000000c81100720c */ /* 0x040fe20003f06270 */
[----:B------:R-:W-:Y:S01]  /*9b00*/  VIADD R6, R0, 0x28 ;  /* 0x0000002800067836 */ /* 0x000fe20000000000 */
[----:B------:R-:W-:Y:S02]  /*9b10*/  IABS R26, R26 ;  /* 0x0000001a001a7213 */ /* 0x000fe40000000000 */
[----:B------:R-:W-:Y:S01]  /*9b20*/  I2FP.F32.S32 R23, R23 ;  /* 0x0000001700177245 */ /* 0x000fe20000201400 */
[----:B------:R-:W-:Y:S01]  /*9b30*/  IMAD.IADD R7, R202, 0x1, -R6 ;  /* 0x00000001ca077824 */ /* 0x000fe200078e0a06 */
[----:B------:R-:W-:-:S02]  /*9b40*/  ISETP.LT.OR P1, PT, R17, R204, P1 ;  /* 0x000000cc1100720c */ /* 0x000fc40000f21670 */
[----:B------:R-:W-:Y:S01]  /*9b50*/  ISETP.LT.OR P0, PT, R17, R201, P0 ;  /* 0x000000c91100720c */ /* 0x000fe20000701670 */
[----:B------:R-:W-:Y:S02]  /*9b60*/  IMAD.MOV.U32 R17, RZ, RZ, R26 ;  /* 0x000000ffff117224 */ /* 0x000fe400078e001a */
[----:B------:R-:W-:Y:S01]  /*9b70*/  FFMA.FTZ R14, R23, -UR23, R14 ;  /* 0x80000017170e7c23 */ /* 0x000fe2000801000e */
[----:B------:R-:W-:Y:S02]  /*9b80*/  FSEL R220, R19, -INF , !P6 ;  /* 0xff80000013dc7808 */ /* 0x000fe40007000000 */
[----:B------:R-:W-:Y:S02]  /*9b90*/  FSEL R139, R12, -INF , !P1 ;  /* 0xff8000000c8b7808 */ /* 0x000fe40004800000 */
[C---:B------:R-:W-:Y:S02]  /*9ba0*/  ISETP.GE.AND P6, PT, R16.reuse, R203, PT ;  /* 0x000000cb1000720c */ /* 0x040fe40003fc6270 */
[----:B------:R-:W-:-:S02]  /*9bb0*/  ISETP.GE.AND P1, PT, R16, R200, PT ;  /* 0x000000c81000720c */ /* 0x000fc40003f26270 */
[----:B------:R-:W-:Y:S02]  /*9bc0*/  I2FP.F32.S32 R4, R17 ;  /* 0x0000001100047245 */ /* 0x000fe40000201400 */
[----:B------:R-:W-:Y:S01]  /*9bd0*/  FSEL R216, R14, -INF , !P0 ;  /* 0xff8000000ed87808 */ /* 0x000fe20004000000 */
[----:B------:R-:W-:Y:S01]  /*9be0*/  IMAD.IADD R14, R202, 0x1, -R16 ;  /* 0x00000001ca0e7824 */ /* 0x000fe200078e0a10 */
[----:B------:R-:W-:Y:S01]  /*9bf0*/  ISETP.LT.OR P6, PT, R16, R204, P6 ;  /* 0x000000cc1000720c */ /* 0x000fe200037c1670 */
[----:B------:R-:W-:Y:S01]  /*9c00*/  FFMA.FTZ R13, R4, -UR23, R13 ;  /* 0x80000017040d7c23 */ /* 0x000fe2000801000d */
[----:B------:R-:W-:Y:S01]  /*9c10*/  ISETP.LT.OR P1, PT, R16, R201, P1 ;  /* 0x000000c91000720c */ /* 0x000fe20000f21670 */
[----:B------:R-:W-:Y:S01]  /*9c20*/  VIADD R4, R0, 0x21 ;  /* 0x0000002100047836 */ /* 0x000fe20000000000 */
[----:B------:R-:W1:Y:S01]  /*9c30*/  LDSM.16.M88.4 R16, [R180+0x5800] ;  /* 0x00580000b410783b */ /* 0x000e620000000200 */
[----:B------:R-:W-:Y:S01]  /*9c40*/  ISETP.GE.AND P0, PT, R5, R203, PT ;  /* 0x000000cb0500720c */ /* 0x000fe20003f06270 */
[----:B------:R-:W-:-:S04]  /*9c50*/  DEPBAR.LE SB0, 0x0 ;  /* 0x000080000000791a */ /* 0x000fc80000000000 */
[----:B------:R-:W-:Y:S01]  /*9c60*/  FSEL R135, R13, -INF , !P6 ;  /* 0xff8000000d877808 */ /* 0x000fe20007000000 */
[--C-:B------:R-:W-:Y:S01]  /*9c70*/  IMAD.IADD R13, R205, 0x1, -R5.reuse ;  /* 0x00000001cd0d7824 */ /* 0x100fe200078e0a05 */
[----:B------:R-:W-:Y:S01]  /*9c80*/  ISETP.GE.AND P6, PT, R5, R200, PT ;  /* 0x000000c80500720c */ /* 0x000fe20003fc6270 */
[--C-:B------:R-:W-:Y:S01]  /*9c90*/  IMAD.IADD R12, R205, 0x1, -R4.reuse ;  /* 0x00000001cd0c7824 */ /* 0x100fe200078e0a04 */
[C---:B------:R-:W-:Y:S01]  /*9ca0*/  ISETP.LT.OR P0, PT, R5.reuse, R204, P0 ;  /* 0x000000cc0500720c */ /* 0x040fe20000701670 */
[C---:B------:R-:W-:Y:S01]  /*9cb0*/  IMAD.IADD R146, R202.reuse, 0x1, -R4 ;  /* 0x00000001ca927824 */ /* 0x040fe200078e0a04 */
[----:B------:R-:W-:Y:S01]  /*9cc0*/  ISETP.LT.OR P6, PT, R5, R201, P6 ;  /* 0x000000c90500720c */ /* 0x000fe200037c1670 */
[----:B------:R-:W-:Y:S01]  /*9cd0*/  IMAD.IADD R5, R202, 0x1, -R5 ;  /* 0x00000001ca057824 */ /* 0x000fe200078e0a05 */
[----:B------:R-:W-:Y:S02]  /*9ce0*/  IABS R14, R14 ;  /* 0x0000000e000e7213 */ /* 0x000fe40000000000 */
[----:B------:R-:W-:-:S02]  /*9cf0*/  IABS R13, R13 ;  /* 0x0000000d000d7213 */ /* 0x000fc40000000000 */
[----:B------:R-:W-:Y:S02]  /*9d00*/  I2FP.F32.S32 R14, R14 ;  /* 0x0000000e000e7245 */ /* 0x000fe40000201400 */
[----:B------:R-:W-:Y:S02]  /*9d10*/  I2FP.F32.S32 R13, R13 ;  /* 0x0000000d000d7245 */ /* 0x000fe40000201400 */
        /* <DEDUP_REMOVED lines=8> */
[----:B------:R-:W-:Y:S01]  /*9da0*/  ISETP.GE.AND P1, PT, R4, R203, PT ;  /* 0x000000cb0400720c */ /* 0x000fe20003f26270 */
[----:B------:R-:W-:Y:S01]  /*9db0*/  VIADD R5, R0, 0x29 ;  /* 0x0000002900057836 */ /* 0x000fe20000000000 */
[----:B------:R-:W-:Y:S01]  /*9dc0*/  ISETP.GE.AND P0, PT, R4, R200, PT ;  /* 0x000000c80400720c */ /* 0x000fe20003f06270 */
[C---:B------:R-:W-:Y:S01]  /*9dd0*/  IMAD.IADD R13, R205.reuse, 0x1, -R6 ;  /* 0x00000001cd0d7824 */ /* 0x040fe200078e0a06 */
[----:B------:R-:W-:Y:S01]  /*9de0*/  IABS R146, R146 ;  /* 0x0000009200927213 */ /* 0x000fe20000000000 */
[--C-:B------:R-:W-:Y:S01]  /*9df0*/  IMAD.IADD R142, R202, 0x1, -R5.reuse ;  /* 0x00000001ca8e7824 */ /* 0x100fe200078e0a05 */
[C---:B------:R-:W-:Y:S02]  /*9e00*/  ISETP.LT.OR P1, PT, R4.reuse, R204, P1 ;  /* 0x000000cc0400720c */ /* 0x040fe40000f21670 */
[----:B------:R-:W-:Y:S01]  /*9e10*/  ISETP.LT.OR P0, PT, R4, R201, P0 ;  /* 0x000000c90400720c */ /* 0x000fe20000701670 */
[----:B------:R-:W-:Y:S01]  /*9e20*/  IMAD.IADD R4, R205, 0x1, -R5 ;  /* 0x00000001cd047824 */ /* 0x000fe200078e0a05 */
[----:B------:R-:W-:Y:S01]  /*9e30*/  I2FP.F32.S32 R12, R12 ;  /* 0x0000000c000c7245 */ /* 0x000fe20000201400 */
[----:B-1----:R-:W-:Y:S01]  /*9e40*/  HMMA.16816.F32.BF16 R152, R8, R16, R152 ;  /* 0x000000100898723c */ /* 0x002fe20000041898 */
[----:B------:R-:W-:-:S02]  /*9e50*/  I2FP.F32.S32 R146, R146 ;  /* 0x0000009200927245 */ /* 0x000fc40000201400 */
[----:B------:R-:W-:Y:S01]  /*9e60*/  IABS R7, R7 ;  /* 0x0000000700077213 */ /* 0x000fe20000000000 */
[----:B------:R-:W-:Y:S01]  /*9e70*/  FFMA.FTZ R12, R12, -UR23, R161 ;  /* 0x800000170c0c7c23 */ /* 0x000fe200080100a1 */
[----:B------:R-:W-:Y:S01]  /*9e80*/  IABS R13, R13 ;  /* 0x0000000d000d7213 */ /* 0x000fe20000000000 */
[----:B------:R-:W-:Y:S01]  /*9e90*/  FFMA.FTZ R146, R146, -UR23, R163 ;  /* 0x8000001792927c23 */ /* 0x000fe200080100a3 */
[----:B------:R-:W-:Y:S01]  /*9ea0*/  IABS R4, R4 ;  /* 0x0000000400047213 */ /* 0x000fe20000000000 */
[----:B------:R-:W-:Y:S01]  /*9eb0*/  HMMA.16816.F32.BF16 R148, R8, R18, R148 ;  /* 0x000000120894723c */ /* 0x000fe20000041894 */
[----:B------:R-:W-:Y:S02]  /*9ec0*/  I2FP.F32.S32 R7, R7 ;  /* 0x0000000700077245 */ /* 0x000fe40000201400 */
[----:B------:R-:W-:Y:S02]  /*9ed0*/  I2FP.F32.S32 R13, R13 ;  /* 0x0000000d000d7245 */ /* 0x000fe40000201400 */
[----:B------:R-:W-:Y:S01]  /*9ee0*/  FSEL R144, R144, -INF , !P6 ;  /* 0xff80000090907808 */ /* 0x000fe20007000000 */
[----:B------:R-:W-:Y:S01]  /*9ef0*/  FFMA.FTZ R140, R7, -UR23, R158 ;  /* 0x80000017078c7c23 */ /* 0x000fe2000801009e */
[----:B------:R-:W-:Y:S01]  /*9f00*/  I2FP.F32.S32 R4, R4 ;  /* 0x0000000400047245 */ /* 0x000fe20000201400 */
[----:B------:R-:W-:Y:S01]  /*9f10*/  VIADD R7, R0, 0x30 ;  /* 0x0000003000077836 */ /* 0x000fe20000000000 */
[----:B------:R-:W-:Y:S01]  /*9f20*/  BAR.SYNC.DEFER_BLOCKING 0x0 ;  /* 0x0000000000007b1d */ /* 0x000fe20000010000 */
[-C--:B------:R-:W-:Y:S01]  /*9f30*/  ISETP.GE.AND P6, PT, R6, R203.reuse, PT ;  /* 0x000000cb0600720c */ /* 0x080fe20003fc6270 */
[----:B------:R-:W-:Y:S01]  /*9f40*/  FFMA.FTZ R13, R13, -UR23, R156 ;  /* 0x800000170d0d7c23 */ /* 0x000fe2000801009c */
[----:B------:R-:W-:Y:S01]  /*9f50*/  FSEL R143, R12, -INF , !P1 ;  /* 0xff8000000c8f7808 */ /* 0x000fe20004800000 */
[----:B------:R-:W-:Y:S01]  /*9f60*/  FFMA.FTZ R141, R4, -UR23, R157 ;  /* 0x80000017048d7c23 */ /* 0x000fe2000801009d */
[----:B------:R-:W-:Y:S01]  /*9f70*/  FSEL R146, R146, -INF , !P0 ;  /* 0xff80000092927808 */ /* 0x000fe20004000000 */
[----:B------:R-:W-:Y:S01]  /*9f80*/  IMAD.IADD R12, R205, 0x1, -R7 ;  /* 0x00000001cd0c7824 */ /* 0x000fe200078e0a07 */
[----:B------:R-:W-:Y:S01]  /*9f90*/  ISETP.GE.AND P1, PT, R6, R200, PT ;  /* 0x000000c80600720c */ /* 0x000fe20003f26270 */
[----:B------:R-:W-:Y:S01]  /*9fa0*/  VIADD R4, R0, 0x31 ;  /* 0x0000003100047836 */ /* 0x000fe20000000000 */
[----:B------:R-:W-:-:S02]  /*9fb0*/  ISETP.GE.AND P0, PT, R5, R203, PT ;  /* 0x000000cb0500720c */ /* 0x000fc40003f06270 */
[-C--:B------:R-:W-:Y:S01]  /*9fc0*/  ISETP.LT.OR P6, PT, R6, R204.reuse, P6 ;  /* 0x000000cc0600720c */ /* 0x080fe200037c1670 */
[--C-:B------:R-:W-:Y:S01]  /*9fd0*/  IMAD.IADD R8, R202, 0x1, -R4.reuse ;  /* 0x00000001ca087824 */ /* 0x100fe200078e0a04 */
[----:B------:R-:W-:Y:S01]  /*9fe0*/  ISETP.LT.OR P1, PT, R6, R201, P1 ;  /* 0x000000c90600720c */ /* 0x000fe20000f21670 */
[----:B------:R-:W-:Y:S01]  /*9ff0*/  IMAD.IADD R6, R205, 0x1, -R4 ;  /* 0x00000001cd067824 */ /* 0x000fe200078e0a04 */
[----:B------:R-:W-:Y:S02]  /*a000*/  ISETP.LT.OR P0, PT, R5, R204, P0 ;  /* 0x000000cc0500720c */ /* 0x000fe40000701670 */
[----:B------:R-:W-:Y:S02]  /*a010*/  FSEL R145, R13, -INF , !P6 ;  /* 0xff8000000d917808 */ /* 0x000fe40007000000 */
[----:B------:R-:W-:Y:S02]  /*a020*/  ISETP.GE.AND P6, PT, R5, R200, PT ;  /* 0x000000c80500720c */ /* 0x000fe40003fc6270 */
[----:B------:R-:W-:-:S02]  /*a030*/  FSEL R140, R140, -INF , !P1 ;  /* 0xff8000008c8c7808 */ /* 0x000fc40004800000 */
[----:B------:R-:W-:Y:S02]  /*a040*/  FSEL R141, R141, -INF , !P0 ;  /* 0xff8000008d8d7808 */ /* 0x000fe40004000000 */
[C---:B------:R-:W-:Y:S02]  /*a050*/  ISETP.GE.AND P1, PT, R7.reuse, R203, PT ;  /* 0x000000cb0700720c */ /* 0x040fe40003f26270 */
[----:B------:R-:W-:Y:S02]  /*a060*/  ISETP.GE.AND P0, PT, R7, R200, PT ;  /* 0x000000c80700720c */ /* 0x000fe40003f06270 */
[----:B------:R-:W-:Y:S02]  /*a070*/  IABS R142, R142 ;  /* 0x0000008e008e7213 */ /* 0x000fe40000000000 */
[----:B------:R-:W-:Y:S02]  /*a080*/  IABS R12, R12 ;  /* 0x0000000c000c7213 */ /* 0x000fe40000000000 */
[----:B------:R-:W-:Y:S01]  /*a090*/  ISETP.LT.OR P6, PT, R5, R201, P6 ;  /* 0x000000c90500720c */ /* 0x000fe200037c1670 */
[----:B------:R-:W-:Y:S01]  /*a0a0*/  IMAD.IADD R5, R202, 0x1, -R7 ;  /* 0x00000001ca057824 */ /* 0x000fe200078e0a07 */
[----:B------:R-:W-:-:S02]  /*a0b0*/  ISETP.LT.OR P1, PT, R7, R204, P1 ;  /* 0x000000cc0700720c */ /* 0x000fc40000f21670 */
[----:B------:R-:W-:Y:S02]  /*a0c0*/  ISETP.LT.OR P0, PT, R7, R201, P0 ;  /* 0x000000c90700720c */ /* 0x000fe40000701670 */
[----:B------:R-:W-:Y:S02]  /*a0d0*/  I2FP.F32.S32 R142, R142 ;  /* 0x0000008e008e7245 */ /* 0x000fe40000201400 */
[----:B------:R-:W-:Y:S02]  /*a0e0*/  I2FP.F32.S32 R7, R12 ;  /* 0x0000000c00077245 */ /* 0x000fe40000201400 */
[----:B------:R-:W-:Y:S01]  /*a0f0*/  IABS R5, R5 ;  /* 0x0000000500057213 */ /* 0x000fe20000000000 */
[----:B------:R-:W-:Y:S01]  /*a100*/  FFMA.FTZ R142, R142, -UR23, R159 ;  /* 0x800000178e8e7c23 */ /* 0x000fe2000801009f */
[----:B------:R-:W-:Y:S01]  /*a110*/  IABS R6, R6 ;  /* 0x0000000600067213 */ /* 0x000fe20000000000 */
[----:B------:R-:W-:Y:S01]  /*a120*/  FFMA.FTZ R7, R7, -UR23, R152 ;  /* 0x8000001707077c23 */ /* 0x000fe20008010098 */
[----:B------:R-:W-:-:S02]  /*a130*/  I2FP.F32.S32 R5, R5 ;  /* 0x0000000500057245 */ /* 0x000fc40000201400 */
[----:B------:R-:W-:Y:S02]  /*a140*/  FSEL R142, R142, -INF , !P6 ;  /* 0xff8000008e8e7808 */ /* 0x000fe40007000000 */
[----:B------:R-:W-:Y:S01]  /*a150*/  FSEL R171, R7, -INF , !P1 ;  /* 0xff80000007ab7808 */ /* 0x000fe20004800000 */
[----:B------:R-:W-:Y:S01]  /*a160*/  VIADD R7, R0, 0x38 ;  /* 0x0000003800077836 */ /* 0x000fe20000000000 */
[C---:B------:R-:W-:Y:S01]  /*a170*/  ISETP.GE.AND P6, PT, R4.reuse, R203, PT ;  /* 0x000000cb0400720c */ /* 0x040fe20003fc6270 */
[----:B------:R-:W-:Y:S01]  /*a180*/  FFMA.FTZ R5, R5, -UR23, R154 ;  /* 0x8000001705057c23 */ /* 0x000fe2000801009a */
[C---:B------:R-:W-:Y:S01]  /*a190*/  ISETP.GE.AND P1, PT, R4.reuse, R200, PT ;  /* 0x000000c80400720c */ /* 0x040fe20003f26270 */
[--C-:B------:R-:W-:Y:S01]  /*a1a0*/  IMAD.IADD R9, R205, 0x1, -R7.reuse ;  /* 0x00000001cd097824 */ /* 0x100fe200078e0a07 */
[----:B------:R-:W-:Y:S01]  /*a1b0*/  ISETP.LT.OR P6, PT, R4, R204, P6 ;  /* 0x000000cc0400720c */ /* 0x000fe200037c1670 */
[----:B------:R-:W-:Y:S01]  /*a1c0*/  VIADD R0, R0, 0x39 ;  /* 0x0000003900007836 */ /* 0x000fe20000000000 */
[----:B------:R-:W-:Y:S01]  /*a1d0*/  ISETP.LT.OR P1, PT, R4, R201, P1 ;  /* 0x000000c90400720c */ /* 0x000fe20000f21670 */
[----:B------:R-:W-:Y:S01]  /*a1e0*/  IMAD.IADD R4, R202, 0x1, -R7 ;  /* 0x00000001ca047824 */ /* 0x000fe200078e0a07 */
[----:B------:R-:W-:-:S02]  /*a1f0*/  I2FP.F32.S32 R6, R6 ;  /* 0x0000000600067245 */ /* 0x000fc40000201400 */
[----:B------:R-:W-:Y:S02]  /*a200*/  FSEL R166, R5, -INF , !P0 ;  /* 0xff80000005a67808 */ /* 0x000fe40004000000 */
[----:B------:R-:W-:Y:S01]  /*a210*/  IABS R4, R4 ;  /* 0x0000000400047213 */ /* 0x000fe20000000000 */
[----:B------:R-:W-:Y:S01]  /*a220*/  FFMA.FTZ R6, R6, -UR23, R153 ;  /* 0x8000001706067c23 */ /* 0x000fe20008010099 */
[----:B------:R-:W-:Y:S02]  /*a230*/  IABS R5, R9 ;  /* 0x0000000900057213 */ /* 0x000fe40000000000 */
[----:B------:R-:W-:Y:S02]  /*a240*/  IABS R8, R8 ;  /* 0x0000000800087213 */ /* 0x000fe40000000000 */
[----:B------:R-:W-:Y:S01]  /*a250*/  I2FP.F32.S32 R9, R4 ;  /* 0x0000000400097245 */ /* 0x000fe20000201400 */
[--C-:B------:R-:W-:Y:S01]  /*a260*/  IMAD.IADD R4, R205, 0x1, -R0.reuse ;  /* 0x00000001cd047824 */ /* 0x100fe200078e0a00 */
[----:B------:R-:W-:Y:S01]  /*a270*/  FSEL R169, R6, -INF , !P6 ;  /* 0xff80000006a97808 */ /* 0x000fe20007000000 */
[----:B------:R-:W-:Y:S01]  /*a280*/  IMAD.IADD R6, R202, 0x1, -R0 ;  /* 0x00000001ca067824 */ /* 0x000fe200078e0a00 */
[----:B------:R-:W-:Y:S01]  /*a290*/  ISETP.GE.AND P6, PT, R7, R200, PT ;  /* 0x000000c80700720c */ /* 0x000fe20003fc6270 */
[----:B------:R-:W-:Y:S01]  /*a2a0*/  FFMA.FTZ R9, R9, -UR23, R150 ;  /* 0x8000001709097c23 */ /* 0x000fe20008010096 */
[----:B------:R-:W-:-:S02]  /*a2b0*/  I2FP.F32.S32 R8, R8 ;  /* 0x0000000800087245 */ /* 0x000fc40000201400 */
[C---:B------:R-:W-:Y:S02]  /*a2c0*/  ISETP.LT.OR P6, PT, R7.reuse, R201, P6 ;  /* 0x000000c90700720c */ /* 0x040fe400037c1670 */
[----:B------:R-:W-:Y:S01]  /*a2d0*/  I2FP.F32.S32 R5, R5 ;  /* 0x0000000500057245 */ /* 0x000fe20000201400 */
[----:B------:R-:W-:Y:S01]  /*a2e0*/  FFMA.FTZ R8, R8, -UR23, R155 ;  /* 0x8000001708087c23 */ /* 0x000fe2000801009b */
[----:B------:R-:W-:Y:S02]  /*a2f0*/  ISETP.GE.AND P0, PT, R7, R203, PT ;  /* 0x000000cb0700720c */ /* 0x000fe40003f06270 */
[----:B------:R-:W-:Y:S01]  /*a300*/  FSEL R162, R9, -INF , !P6 ;  /* 0xff80000009a27808 */ /* 0x000fe20007000000 */
[----:B------:R-:W-:Y:S01]  /*a310*/  FFMA.FTZ R5, R5, -UR23, R148 ;  /* 0x8000001705057c23 */ /* 0x000fe20008010094 */
[----:B------:R-:W-:Y:S02]  /*a320*/  IABS R4, R4 ;  /* 0x0000000400047213 */ /* 0x000fe40000000000 */
[----:B------:R-:W-:-:S02]  /*a330*/  PLOP3.LUT P6, PT, PT, PT, UP0, 0x80, 0x0 ;  /* 0x000000000000781c */ /* 0x000fc40003fcf008 */
[----:B------:R-:W-:Y:S02]  /*a340*/  IABS R6, R6 ;  /* 0x0000000600067213 */ /* 0x000fe40000000000 */
[----:B------:R-:W-:Y:S02]  /*a350*/  ISETP.LT.OR P0, PT, R7, R204, P0 ;  /* 0x000000cc0700720c */ /* 0x000fe40000701670 */
[----:B------:R-:W-:Y:S02]  /*a360*/  FSEL R164, R8, -INF , !P1 ;  /* 0xff80000008a47808 */ /* 0x000fe40004800000 */
[----:B------:R-:W-:Y:S02]  /*a370*/  I2FP.F32.S32 R8, R4 ;  /* 0x0000000400087245 */ /* 0x000fe40000201400 */
[----:B------:R-:W-:Y:S02]  /*a380*/  I2FP.F32.S32 R4, R6 ;  /* 0x0000000600047245 */ /* 0x000fe40000201400 */
[----:B------:R-:W-:Y:S01]  /*a390*/  FSEL R167, R5, -INF , !P0 ;  /* 0xff80000005a77808 */ /* 0x000fe20004000000 */
[----:B------:R-:W-:Y:S01]  /*a3a0*/  FFMA.FTZ R149, R8, -UR23, R149 ;  /* 0x8000001708957c23 */ /* 0x000fe20008010095 */
[----:B------:R-:W-:Y:S01]  /*a3b0*/  ISETP.GE.AND P1, PT, R0, R203, PT ;  /* 0x000000cb0000720c */ /* 0x000fe20003f26270 */
[----:B------:R-:W-:Y:S01]  /*a3c0*/  FFMA.FTZ R4, R4, -UR23, R151 ;  /* 0x8000001704047c23 */ /* 0x000fe20008010097 */
[----:B------:R-:W-:-:S02]  /*a3d0*/  ISETP.GE.AND P0, PT, R0, R200, PT ;  /* 0x000000c80000720c */ /* 0x000fc40003f06270 */
        /* <DEDUP_REMOVED lines=74> */
[----:B------:R-:W-:Y:S01]  /*a880*/  UIMAD UR4, UR7, UR17, UR4 ;  /* 0x00000011070472a4 */ /* 0x000fe2000f8e0204 */
[----:B------:R-:W-:-:S03]  /*a890*/  UMOV UR16, UR28 ;  /* 0x0000001c00107c82 */ /* 0x000fc60008000000 */
[----:B------:R-:W-:Y:S01]  /*a8a0*/  UIADD3 UR9, UR29, UR4, URZ ;  /* 0x000000041d097290 */ /* 0x000fe2000fffe03f */
[----:B------:R-:W-:Y:S11]  /*a8b0*/  BRA `(.L_x_5741) ;  /* 0x0000000000087947 */ /* 0x000ff60003800000 */
.L_x_5740:
[----:B------:R-:W-:-:S04]  /*a8c0*/  ULEA UR16, -UR8, URZ, 0x6 ;  /* 0x0000003f08107291 */ /* 0x000fc8000f8e313f */
[----:B------:R-:W-:-:S12]  /*a8d0*/  USHF.R.S32.HI UR9, URZ, 0x1f, UR16 ;  /* 0x0000001f3f097899 */ /* 0x000fd80008011410 */
.L_x_5741:
        /* <DEDUP_REMOVED lines=122> */
.L_x_5743:
[----:B------:R-:W-:Y:S05]  /*b080*/  BSYNC B0 ;  /* 0x0000000000007941 */ /* 0x000fea0003800000 */
.L_x_5742:
[----:B------:R-:W0:Y:S01]  /*b090*/  LDGDEPBAR ;  /* 0x00000000000079af */ /* 0x000e220000000000 */
[----:B-12---:R-:W-:Y:S01]  /*b0a0*/  IMAD.U32 R5, RZ, RZ, UR16 ;  /* 0x00000010ff057e24 */ /* 0x006fe2000f8e00ff */
[----:B------:R-:W-:Y:S01]  /*b0b0*/  MOV R0, UR9 ;  /* 0x0000000900007c02 */ /* 0x000fe20008000f00 */
[----:B------:R-:W-:-:S03]  /*b0c0*/  IMAD.U32 R4, RZ, RZ, UR16 ;  /* 0x00000010ff047e24 */ /* 0x000fc6000f8e00ff */
[----:B------:R-:W-:-:S04]  /*b0d0*/  LEA R210, P0, R5, R210, 0x1 ;  /* 0x000000d205d27211 */ /* 0x000fc800078008ff */
[----:B------:R-:W-:-:S09]  /*b0e0*/  LEA.HI.X R209, R4, R209, R0, 0x1, P0 ;  /* 0x000000d104d17211 */ /* 0x000fd200000f0c00 */
.L_x_5739:
        /* <DEDUP_REMOVED lines=62> */
[----:B------:R-:W-:Y:S01]  /*b4d0*/  FMUL.FTZ R160, R4, UR18 ;  /* 0x0000001204a07c20 */ /* 0x000fe20008410000 */
[----:B------:R-:W-:Y:S01]  /*b4e0*/  FMUL.FTZ R3, R6, UR18 ;  /* 0x0000001206037c20 */ /* 0x000fe20008410000 */
[----:B------:R-:W-:Y:S01]  /*b4f0*/  MUFU.EX2 R156, R156 ;  /* 0x0000009c009c7308 */ /* 0x000fe20000000800 */
[----:B------:R-:W2:Y:S01]  /*b500*/  LDSM.16.MT88.4 R32, [R184+0xc000] ;  /* 0x00c00000b820783b */ /* 0x000ea20000004200 */
[--C-:B------:R-:W-:Y:S01]  /*b510*/  FFMA.FTZ R170, R207, UR18, -R168.reuse ;  /* 0x00000012cfaa7c23 */ /* 0x100fe200080108a8 */
[--C-:B------:R-:W-:Y:S01]  /*b520*/  FFMA.FTZ R217, R137, UR18, -R168.reuse ;  /* 0x0000001289d97c23 */ /* 0x100fe200080108a8 */
[--C-:B------:R-:W-:Y:S01]  /*b530*/  FFMA.FTZ R207, R139, UR18, -R168.reuse ;  /* 0x000000128bcf7c23 */ /* 0x100fe200080108a8 */
[--C-:B------:R-:W-:Y:S01]  /*b540*/  FFMA.FTZ R214, R208, UR18, -R163.reuse ;  /* 0x00000012d0d67c23 */ /* 0x100fe200080108a3 */
[----:B------:R-:W-:Y:S01]  /*b550*/  LDSM.16.MT88.4 R136, [R184+0x10000] ;  /* 0x01000000b888783b */ /* 0x000fe20000004200 */
[--C-:B------:R-:W-:Y:S01]  /*b560*/  FFMA.FTZ R219, R220, UR18, -R163.reuse ;  /* 0x00000012dcdb7c23 */ /* 0x100fe200080108a3 */
[----:B------:R-:W3:Y:S01]  /*b570*/  MUFU.EX2 R155, R155 ;  /* 0x0000009b009b7308 */ /* 0x000ee20000000800 */
        /* <DEDUP_REMOVED lines=13> */
[--C-:B------:R-:W-:Y:S01]  /*b650*/  FFMA.FTZ R164, R164, UR18, -R163.reuse ;  /* 0x00000012a4a47c23 */ /* 0x100fe200080108a3 */
[----:B------:R-:W-:Y:S01]  /*b660*/  LDSM.16.MT88.4 R140, [R186+0xf000] ;  /* 0x00f00000ba8c783b */ /* 0x000fe20000004200 */
[----:B------:R-:W4:Y:S01]  /*b670*/  MUFU.EX2 R153, R153 ;  /* 0x0000009900997308 */ /* 0x000f220000000800 */
[----:B---3--:R-:W-:Y:S01]  /*b680*/  F2FP.BF16.F32.PACK_AB R4, R155, R156 ;  /* 0x0000009c9b04723e */ /* 0x008fe200000010ff */
[--C-:B------:R-:W-:Y:S01]  /*b690*/  FFMA.FTZ R162, R162, UR18, -R163.reuse ;  /* 0x00000012a2a27c23 */ /* 0x100fe200080108a3 */
[----:B------:R-:W-:-:S05]  /*b6a0*/  FFMA.FTZ R161, R161, UR18, -R163 ;  /* 0x00000012a1a17c23 */ /* 0x000fca00080108a3 */
        /* <DEDUP_REMOVED lines=9> */
[----:B------:R-:W4:Y:S01]  /*b740*/  MUFU.EX2 R170, R170 ;  /* 0x000000aa00aa7308 */ /* 0x000f220000000800 */
        /* <DEDUP_REMOVED lines=23> */
[----:B------:R-:W3:Y:S01]  /*b8c0*/  LDSM.16.MT88.4 R116, [R188+0xe000] ;  /* 0x00e00000bc74783b */ /* 0x000ee20000004200 */
        /* <DEDUP_REMOVED lines=11> */
[----:B------:R-:W1:Y:S01]  /*b980*/  MUFU.EX2 R217, R217 ;  /* 0x000000d900d97308 */ /* 0x000e620000000800 */
        /* <DEDUP_REMOVED lines=15> */
[----:B------:R-:W5:Y:S01]  /*ba80*/  MUFU.EX2 R207, R207 ;  /* 0x000000cf00cf7308 */ /* 0x000f620000000800 */
[-C--:B------:R-:W-:Y:S01]  /*ba90*/  FMUL.FTZ R92, R92, R160.reuse ;  /* 0x000000a05c5c7220 */ /* 0x080fe20000410000 */
[-C--:B------:R-:W-:Y:S01]  /*baa0*/  FMUL.FTZ R93, R93, R160.reuse ;  /* 0x000000a05d5d7220 */ /* 0x080fe20000410000 */
[----:B------:R-:W-:Y:S01]  /*bab0*/  LDSM.16.MT88.4 R120, [R188+0xe800] ;  /* 0x00e80000bc78783b */ /* 0x000fe20000004200 */
[C---:B--2---:R-:W-:Y:S01]  /*bac0*/  HMMA.16816.F32.BF16 R100, R4.reuse, R32, R108 ;  /* 0x000000200464723c */ /* 0x044fe2000004186c */
[-C--:B------:R-:W-:Y:S01]  /*bad0*/  FMUL.FTZ R94, R94, R3.reuse ;  /* 0x000000035e5e7220 */ /* 0x080fe20000410000 */
[-C--:B------:R-:W-:Y:S01]  /*bae0*/  FMUL.FTZ R95, R95, R3.reuse ;  /* 0x000000035f5f7220 */ /* 0x080fe20000410000 */
[----:B------:R-:W2:Y:S01]  /*baf0*/  LDSM.16.MT88.4 R108, [R185+0xe000] ;  /* 0x00e00000b96c783b */ /* 0x000ea20000004200 */
[----:B------:R4:W-:Y:S01]  /*bb00*/  MUFU.EX2 R208, R135 ;  /* 0x0000008700d07308 */ /* 0x0009e20000000800 */
        /* <DEDUP_REMOVED lines=16> */
[----:B----4-:R-:W-:Y:S01]  /*bc10*/  LDSM.16.MT88.4 R132, [R188+0xc800] ;  /* 0x00c80000bc84783b */ /* 0x010fe20000004200 */
[----:B---3--:R-:W-:Y:S01]  /*bc20*/  HMMA.16816.F32.BF16 R40, R4, R116, R104 ;  /* 0x000000740428723c */ /* 0x008fe20000041868 */
[----:B------:R-:W-:-:S02]  /*bc30*/  FADD.FTZ R155, R155, R156 ;  /* 0x0000009c9b9b7221 */ /* 0x000fc40000010000 */
[----:B------:R-:W3:Y:S02]  /*bc40*/  LDSM.16.MT88.4 R104, [R184+0xe000] ;  /* 0x00e00000b868783b */ /* 0x000ee40000004200 */
[----:B------:R-:W-:Y:S01]  /*bc50*/  FADD.FTZ R154, R154, R155 ;  /* 0x0000009b9a9a7221 */ /* 0x000fe20000010000 */
[C---:B------:R-:W-:Y:S01]  /*bc60*/  HMMA.16816.F32.BF16 R36, R4.reuse, R118, R36 ;  /* 0x000000760424723c */ /* 0x040fe20000041824 */
[-C--:B------:R-:W-:Y:S01]  /*bc70*/  FMUL.FTZ R116, R44, R160.reuse ;  /* 0x000000a02c747220 */ /* 0x080fe20000410000 */
[-C--:B------:R-:W-:Y:S01]  /*bc80*/  FMUL.FTZ R117, R45, R160.reuse ;  /* 0x000000a02d757220 */ /* 0x080fe20000410000 */
[-C--:B------:R-:W-:Y:S01]  /*bc90*/  FMUL.FTZ R44, R48, R160.reuse ;  /* 0x000000a0302c7220 */ /* 0x080fe20000410000 */
[----:B------:R-:W-:Y:S01]  /*bca0*/  FMUL.FTZ R45, R49, R160 ;  /* 0x000000a0312d7220 */ /* 0x000fe20000410000 */
[----:B------:R-:W-:Y:S01]  /*bcb0*/  MUFU.EX2 R216, R216 ;  /* 0x000000d800d87308 */ /* 0x000fe20000000800 */
[----:B------:R-:W-:Y:S01]  /*bcc0*/  HMMA.16816.F32.BF16 R92, R4, R136, R92 ;  /* 0x00000088045c723c */ /* 0x000fe2000004185c */
[-C--:B------:R-:W-:Y:S01]  /*bcd0*/  FMUL.FTZ R118, R46, R3.reuse ;  /* 0x000000032e767220 */ /* 0x080fe20000410000 */
[-C--:B------:R-:W-:Y:S01]  /*bce0*/  FMUL.FTZ R119, R47, R3.reuse ;  /* 0x000000032f777220 */ /* 0x080fe20000410000 */
[-C--:B------:R-:W-:Y:S01]  /*bcf0*/  FMUL.FTZ R46, R50, R3.reuse ;  /* 0x00000003322e7220 */ /* 0x080fe20000410000 */
[----:B------:R-:W-:Y:S01]  /*bd00*/  FMUL.FTZ R47, R51, R3 ;  /* 0x00000003332f7220 */ /* 0x000fe20000410000 */
[----:B------:R-:W-:-:S02]  /*bd10*/  FADD.FTZ R153, R153, R154 ;  /* 0x0000009a99997221 */ /* 0x000fc40000010000 */
[----:B------:R-:W4:Y:S02]  /*bd20*/  MUFU.EX2 R221, R221 ;  /* 0x000000dd00dd7308 */ /* 0x000f240000000800 */
        /* <DEDUP_REMOVED lines=23> */
[----:B------:R-:W4:Y:S02]  /*bea0*/  MUFU.EX2 R223, R223 ;  /* 0x000000df00df7308 */ /* 0x000f240000000800 */
[C---:B---3--:R-:W-:Y:S06]  /*beb0*/  HMMA.16816.F32.BF16 R64, R4.reuse, R104, R116 ;  /* 0x000000680440723c */ /* 0x048fec0000041874 */
        /* <DEDUP_REMOVED lines=25> */
[----:B------:R-:W-:Y:S02]  /*c050*/  MUFU.EX2 R222, R222 ;  /* 0x000000de00de7308 */ /* 0x000fe40000000800 */
[----:B------:R-:W-:Y:S01]  /*c060*/  HMMA.16816.F32.BF16 R84, R4, R110, R112 ;  /* 0x0000006e0454723c */ /* 0x000fe20000041870 */
[----:B------:R-:W2:Y:S01]  /*c070*/  LDSM.16.MT88.4 R112, [R186+0xe800] ;  /* 0x00e80000ba70783b */ /* 0x000ea20000004200 */
[----:B------:R-:W-:-:S03]  /*c080*/  FADD.FTZ R3, R2, R3 ;  /* 0x0000000302037221 */ /* 0x000fc60000010000 */
[----:B------:R-:W2:Y:S01]  /*c090*/  LDSM.16.MT88.4 R108, [R185+0xe800] ;  /* 0x00e80000b96c783b */ /* 0x000ea20000004200 */
[----:B------:R-:W2:Y:S01]  /*c0a0*/  MUFU.EX2 R227, R227 ;  /* 0x000000e300e37308 */ /* 0x000ea20000000800 */
[----:B------:R-:W-:-:S04]  /*c0b0*/  FADD.FTZ R0, R0, R3 ;  /* 0x0000000300007221 */ /* 0x000fc80000010000 */
[----:B------:R-:W-:Y:S01]  /*c0c0*/  FADD.FTZ R159, R159, R0 ;  /* 0x000000009f9f7221 */ /* 0x000fe20000010000 */
[----:B------:R-:W-:Y:S01]  /*c0d0*/  FADD.FTZ R0, R170, R153 ;  /* 0x00000099aa007221 */ /* 0x000fe20000010000 */
[----:B---3--:R-:W-:Y:S01]  /*c0e0*/  HMMA.16816.F32.BF16 R80, R4, R104, R80 ;  /* 0x000000680450723c */ /* 0x008fe20000041850 */
[----:B------:R-:W-:Y:S02]  /*c0f0*/  MUFU.EX2 R224, R224 ;  /* 0x000000e000e07308 */ /* 0x000fe40000000800 */
[----:B------:R-:W-:-:S03]  /*c100*/  FADD.FTZ R0, R217, R0 ;  /* 0x00000000d9007221 */ /* 0x000fc60000010000 */
[C---:B------:R-:W-:Y:S01]  /*c110*/  HMMA.16816.F32.BF16 R88, R4.reuse, R106, R88 ;  /* 0x0000006a0458723c */ /* 0x040fe20000041858 */
[----:B------:R-:W-:Y:S01]  /*c120*/  F2FP.BF16.F32.PACK_AB R104, R217, R170 ;  /* 0x000000aad968723e */ /* 0x000fe200000010ff */
[----:B-----5:R-:W-:Y:S01]  /*c130*/  FADD.FTZ R3, R207, R0 ;  /* 0x00000000cf037221 */ /* 0x020fe20000010000 */
[----:B------:R-:W-:Y:S01]  /*c140*/  F2FP.BF16.F32.PACK_AB R105, R219, R214 ;  /* 0x000000d6db69723e */ /* 0x000fe200000010ff */
[----:B------:R-:W3:Y:S01]  /*c150*/  MUFU.EX2 R229, R229 ;  /* 0x000000e500e57308 */ /* 0x000ee20000000800 */
[----:B------:R-:W-:Y:S01]  /*c160*/  FADD.FTZ R214, R214, R159 ;  /* 0x0000009fd6d67221 */ /* 0x000fe20000010000 */
[----:B------:R-:W-:Y:S01]  /*c170*/  HMMA.16816.F32.BF16 R4, R4, R138, R96 ;  /* 0x0000008a0404723c */ /* 0x000fe20000041860 */
[C---:B------:R-:W-:Y:S01]  /*c180*/  F2FP.BF16.F32.PACK_AB R106, R208.reuse, R207 ;  /* 0x000000cfd06a723e */ /* 0x040fe200000010ff */
[----:B------:R-:W-:Y:S01]  /*c190*/  LDSM.16.MT88.4 R96, [R185+0x10800] ;  /* 0x01080000b960783b */ /* 0x000fe20000004200 */
[----:B----4-:R-:W-:Y:S01]  /*c1a0*/  F2FP.BF16.F32.PACK_AB R107, R221, R216 ;  /* 0x000000d8dd6b723e */ /* 0x010fe200000010ff */
[----:B------:R-:W-:Y:S01]  /*c1b0*/  FADD.FTZ R219, R219, R214 ;  /* 0x000000d6dbdb7221 */ /* 0x000fe20000010000 */
[----:B------:R-:W-:Y:S01]  /*c1c0*/  FADD.FTZ R3, R208, R3 ;  /* 0x00000003d0037221 */ /* 0x000fe20000010000 */
[----:B------:R-:W-:Y:S01]  /*c1d0*/  LDSM.16.MT88.4 R136, [R184+0xf000] ;  /* 0x00f00000b888783b */ /* 0x000fe20000004200 */
[----:B------:R-:W-:Y:S01]  /*c1e0*/  MUFU.EX2 R164, R164 ;  /* 0x000000a400a47308 */ /* 0x000fe20000000800 */
[----:B------:R-:W-:-:S02]  /*c1f0*/  FADD.FTZ R216, R216, R219 ;  /* 0x000000dbd8d87221 */ /* 0x000fc40000010000 */
[----:B-1----:R-:W-:Y:S02]  /*c200*/  HMMA.16816.F32.BF16 R20, R104, R116, R20 ;  /* 0x000000746814723c */ /* 0x002fe40000041814 */
[----:B------:R-:W-:-:S03]  /*c210*/  FADD.FTZ R221, R221, R216 ;  /* 0x000000d8dddd7221 */ /* 0x000fc60000010000 */
[----:B------:R-:W-:Y:S01]  /*c220*/  MUFU.EX2 R162, R162 ;  /* 0x000000a200a27308 */ /* 0x000fe20000000800 */
[C---:B------:R-:W-:Y:S01]  /*c230*/  HMMA.16816.F32.BF16 R16, R104.reuse, R118, R16 ;  /* 0x000000766810723c */ /* 0x040fe20000041810 */
[----:B------:R-:W1:Y:S05]  /*c240*/  LDSM.16.MT88.4 R116, [R184+0xe800] ;  /* 0x00e80000b874783b */ /* 0x000e6a0000004200 */
[C---:B------:R-:W-:Y:S01]  /*c250*/  HMMA.16816.F32.BF16 R28, R104.reuse, R128, R28 ;  /* 0x00000080681c723c */ /* 0x040fe2000004181c */
[----:B------:R-:W4:Y:S05]  /*c260*/  MUFU.EX2 R161, R161 ;  /* 0x000000a100a17308 */ /* 0x000f2a0000000800 */
[C---:B------:R-:W-:Y:S01]  /*c270*/  HMMA.16816.F32.BF16 R24, R104.reuse, R130, R24 ;  /* 0x000000826818723c */ /* 0x040fe20000041818 */
[----:B------:R-:W5:Y:S05]  /*c280*/  LDSM.16.MT88.4 R128, [R188+0x10800] ;  /* 0x01080000bc80783b */ /* 0x000f6a0000004200 */
        /* <DEDUP_REMOVED lines=28> */
[----:B---3--:R-:W-:Y:S01]  /*c450*/  F2FP.BF16.F32.PACK_AB R99, R229, R224 ;  /* 0x000000e0e563723e */ /* 0x008fe200000010ff */
[----:B------:R-:W-:-:S02]  /*c460*/  FADD.FTZ R227, R227, R222 ;  /* 0x000000dee3e37221 */ /* 0x000fc40000010000 */
        /* <DEDUP_REMOVED lines=9> */
[----:B------:R-:W2:Y:S05]  /*c500*/  LDSM.16.MT88.4 R8, [R188+0x11000] ;  /* 0x01100000bc08783b */ /* 0x000eaa0000004200 */
[C---:B----4-:R-:W-:Y:S06]  /*c510*/  HMMA.16816.F32.BF16 R112, R96.reuse, R108, R28 ;  /* 0x0000006c6070723c */ /* 0x050fec000004181c */
[C---:B------:R-:W-:Y:S06]  /*c520*/  HMMA.16816.F32.BF16 R28, R96.reuse, R144, R40 ;  /* 0x00000090601c723c */ /* 0x040fec0000041828 */
[----:B------:R-:W-:Y:S01]  /*c530*/  HMMA.16816.F32.BF16 R40, R96, R146, R36 ;  /* 0x000000926028723c */ /* 0x000fe20000041824 */
[----:B------:R-:W3:Y:S04]  /*c540*/  LDSM.16.MT88.4 R36, [R186+0x11000] ;  /* 0x01100000ba24783b */ /* 0x000ee80000004200 */
[----:B------:R-:W-:Y:S01]  /*c550*/  LDSM.16.MT88.4 R144, [R184+0x11000] ;  /* 0x01100000b890783b */ /* 0x000fe20000004200 */
[C---:B------:R-:W-:Y:S06]  /*c560*/  HMMA.16816.F32.BF16 R76, R104.reuse, R120, R76 ;  /* 0x00000078684c723c */ /* 0x040fec000004184c */
[----:B------:R-:W-:Y:S01]  /*c570*/  HMMA.16816.F32.BF16 R84, R104, R122, R84 ;  /* 0x0000007a6854723c */ /* 0x000fe20000041854 */
[----:B------:R-:W-:Y:S05]  /*c580*/  LDSM.16.MT88.4 R104, [R185+0xd800] ;  /* 0x00d80000b968783b */ /* 0x000fea0000004200 */
[C---:B-1----:R-:W-:Y:S06]  /*c590*/  HMMA.16816.F32.BF16 R120, R96.reuse, R116, R20 ;  /* 0x000000746078723c */ /* 0x042fec0000041814 */
[C---:B------:R-:W-:Y:S06]  /*c5a0*/  HMMA.16816.F32.BF16 R20, R96.reuse, R132, R56 ;  /* 0x000000846014723c */ /* 0x040fec0000041838 */
[C---:B------:R-:W-:Y:S01]  /*c5b0*/  HMMA.16816.F32.BF16 R56, R96.reuse, R134, R52 ;  /* 0x000000866038723c */ /* 0x040fe20000041834 */
[----:B------:R-:W1:Y:S04]  /*c5c0*/  LDSM.16.MT88.4 R132, [R185+0x11000] ;  /* 0x01100000b984783b */ /* 0x000e680000004200 */
[----:B------:R-:W-:Y:S01]  /*c5d0*/  LDSM.16.MT88.4 R52, [R186+0xf800] ;  /* 0x00f80000ba34783b */ /* 0x000fe20000004200 */
[C---:B--2---:R-:W-:Y:S06]  /*c5e0*/  HMMA.16816.F32.BF16 R12, R96.reuse, R8, R72 ;  /* 0x00000008600c723c */ /* 0x044fec0000041848 */
[C---:B------:R-:W-:Y:S01]  /*c5f0*/  HMMA.16816.F32.BF16 R72, R96.reuse, R10, R68 ;  /* 0x0000000a6048723c */ /* 0x040fe20000041844 */
[----:B------:R-:W-:Y:S05]  /*c600*/  LDSM.16.MT88.4 R68, [R184+0xf800] ;  /* 0x00f80000b844783b */ /* 0x000fea0000004200 */
[C---:B------:R-:W-:Y:S06]  /*c610*/  HMMA.16816.F32.BF16 R108, R96.reuse, R110, R24 ;  /* 0x0000006e606c723c */ /* 0x040fec0000041818 */
[C---:B---3--:R-:W-:Y:S06]  /*c620*/  HMMA.16816.F32.BF16 R76, R96.reuse, R36, R76 ;  /* 0x00000024604c723c */ /* 0x048fec000004184c */
        /* <DEDUP_REMOVED lines=16> */
[C---:B-1----:R-:W-:Y:S01]  /*c730*/  HMMA.16816.F32.BF16 R84, R96.reuse, R132, R80 ;  /* 0x000000846054723c */ /* 0x042fe20000041850 */
[--C-:B------:R-:W-:Y:S01]  /*c740*/  FFMA.FTZ R148, R171, UR18, -R168.reuse ;  /* 0x00000012ab947c23 */ /* 0x100fe200080108a8 */
[----:B------:R-:W-:Y:S01]  /*c750*/  FFMA.FTZ R149, R169, UR18, -R168 ;  /* 0x00000012a9957c23 */ /* 0x000fe200080108a8 */
        /* <DEDUP_REMOVED lines=12> */
[----:B------:R-:W-:-:S04]  /*c820*/  FADD.FTZ R148, R148, R225 ;  /* 0x000000e194947221 */ /* 0x000fc80000010000 */
        /* <DEDUP_REMOVED lines=37> */
.L_x_5736:
[----:B------:R-:W-:Y:S05]  /*ca80*/  @!P6 BRA `(.L_x_5744) ;  /* 0x00000048006ce947 */ /* 0x000fea0003800000 */
[----:B------:R-:W-:Y:S01]  /*ca90*/  ULDC UR14, c[0x0][0x380] ;  /* 0x0000e000000e7ab9 */ /* 0x000fe20000000800 */
[----:B------:R-:W-:Y:S01]  /*caa0*/  ULEA UR25, -UR8, URZ, 0x6 ;  /* 0x0000003f08197291 */ /* 0x000fe2000f8e313f */
[----:B------:R-:W-:Y:S01]  /*cab0*/  IMAD.U32 R2, RZ, RZ, UR14 ;  /* 0x0000000eff027e24 */ /* 0x000fe2000f8e00ff */
[----:B------:R-:W-:Y:S01]  /*cac0*/  IABS R0, UR14 ;  /* 0x0000000e00007c13 */ /* 0x000fe20008000000 */
[----:B------:R-:W-:Y:S01]  /*cad0*/  ULEA UR4, -UR6, URZ, 0x6 ;  /* 0x0000003f06047291 */ /* 0x000fe2000f8e313f */
[----:B------:R-:W-:Y:S02]  /*cae0*/  UMOV UR28, URZ ;  /* 0x0000003f001c7c82 */ /* 0x000fe40008000000 */
[----:B------:R-:W-:Y:S01]  /*caf0*/  IABS R2, R2 ;  /* 0x0000000200027213 */ /* 0x000fe20000000000 */
[----:B------:R-:W-:Y:S01]  /*cb00*/  UMOV UR32, URZ ;  /* 0x0000003f00207c82 */ /* 0x000fe20008000000 */
[----:B------:R-:W-:Y:S01]  /*cb10*/  R2UR UR7, R0 ;  /* 0x00000000000772ca */ /* 0x000fe200000e0000 */
[----:B------:R-:W-:Y:S01]  /*cb20*/  USHF.R.S32.HI UR16, URZ, 0x1f, UR4 ;  /* 0x0000001f3f107899 */ /* 0x000fe20008011404 */
[----:B------:R-:W-:Y:S01]  /*cb30*/  R2UR UR9, R2 ;  /* 0x00000000020972ca */ /* 0x000fe200000e0000 */
[----:B------:R-:W-:Y:S01]  /*cb40*/  IMAD.U32 R208, RZ, RZ, UR4 ;  /* 0x00000004ffd07e24 */ /* 0x000fe2000f8e00ff */
[----:B------:R-:W-:-:S02]  /*cb50*/  USHF.R.S32.HI UR18, URZ, 0x1f, UR25 ;  /* 0x0000001f3f127899 */ /* 0x000fc40008011419 */
[----:B------:R-:W-:Y:S01]  /*cb60*/  UISETP.NE.AND UP1, UPT, UR14, URZ, UPT ;  /* 0x0000003f0e00728c */ /* 0x000fe2000bf25270 */
[----:B------:R-:W-:Y:S01]  /*cb70*/  MOV R207, UR16 ;  /* 0x0000001000cf7c02 */ /* 0x000fe20008000f00 */
[----:B------:R-:W-:Y:S02]  /*cb80*/  ULOP3.LUT UR17, URZ, UR14, URZ, 0x33, !UPT ;  /* 0x0000000e3f117292 */ /* 0x000fe4000f8e333f */
[----:B------:R-:W-:Y:S02]  /*cb90*/  ULOP3.LUT UR6, URZ, UR14, URZ, 0x33, !UPT ;  /* 0x0000000e3f067292 */ /* 0x000fe4000f8e333f */
[----:B------:R-:W-:Y:S01]  /*cba0*/  UISETP.NE.AND UP0, UPT, UR14, URZ, UPT ;  /* 0x0000003f0e00728c */ /* 0x000fe2000bf05270 */
[----:B------:R-:W1:Y:S01]  /*cbb0*/  I2F.RP R5, UR7 ;  /* 0x0000000700057d06 */ /* 0x000e620008209400 */
[----:B------:R-:W-:Y:S01]  /*cbc0*/  ULDC UR16, c[0x0][0x2d0] ;  /* 0x0000b40000107ab9 */ /* 0x000fe20000000800 */
[----:B------:R-:W-:-:S06]  /*cbd0*/  ULDC UR4, c[0x0][0x2ec] ;  /* 0x0000bb0000047ab9 */ /* 0x000fcc0000000800 */
        /* <DEDUP_REMOVED lines=9> */
[----:B--2---:R-:W-:Y:S02]  /*cc70*/  R2UR UR33, R2 ;  /* 0x00000000022172ca */ /* 0x004fe400000e0000 */
[----:B------:R-:W-:-:S09]  /*cc80*/  MOV R2, R3 ;  /* 0x0000000300027202 */ /* 0x000fd20000000f00 */
[----:B------:R-:W-:-:S04]  /*cc90*/  UIADD3 UR8, URZ, -UR29, URZ ;  /* 0x8000001d3f087290 */ /* 0x000fc8000fffe03f */
[----:B------:R-:W-:Y:S02]  /*cca0*/  UIMAD UR8, UR8, UR7, URZ ;  /* 0x00000007080872a4 */ /* 0x000fe4000f8e023f */
[----:B------:R-:W-:Y:S02]  /*ccb0*/  UIADD3 UR15, URZ, -UR33, URZ ;  /* 0x800000213f0f7290 */ /* 0x000fe4000fffe03f */
[----:B------:R-:W-:Y:S02]  /*ccc0*/  UIMAD.WIDE.U32 UR28, UR29, UR8, UR28 ;  /* 0x000000081d1c72a5 */ /* 0x000fe4000f8e001c */
[----:B------:R-:W-:-:S04]  /*ccd0*/  UIMAD UR15, UR15, UR9, URZ ;  /* 0x000000090f0f72a4 */ /* 0x000fc8000f8e023f */
[----:B------:R-:W-:-:S03]  /*cce0*/  UIMAD.WIDE.U32 UR32, UR33, UR15, UR32 ;  /* 0x0000000f212072a5 */ /* 0x000fc6000f8e0020 */
[----:B------:R-:W-:-:S04]  /*ccf0*/  UMOV UR15, UR29 ;  /* 0x0000001d000f7c82 */ /* 0x000fc80008000000 */
[----:B------:R-:W-:-:S05]  /*cd00*/  UMOV UR19, UR33 ;  /* 0x0000002100137c82 */ /* 0x000fca0008000000 */
.L_x_5748:
        /* <DEDUP_REMOVED lines=76> */
.L_x_5745:
[CC--:B------:R-:W-:Y:S01]  /*d1d0*/  LEA R216, P0, R217.reuse, R212.reuse, 0x1 ;  /* 0x000000d4d9d87211 */ /* 0x0c0fe200078008ff */
[----:B------:R-:W-:Y:S01]  /*d1e0*/  @P5 STS.128 [R197+0xc000], RZ ;  /* 0x00c000ffc5005388 */ /* 0x000fe20000000c00 */
[C---:B------:R-:W-:Y:S01]  /*d1f0*/  IADD3 R3, P1, R217.reuse, UR24, RZ ;  /* 0x00000018d9037c10 */ /* 0x040fe2000ff3e0ff */
[----:B------:R-:W-:Y:S01]  /*d200*/  UISETP.GT.AND UP2, UPT, UR11, UR10, UPT ;  /* 0x0000000a0b00728c */ /* 0x000fe2000bf44270 */
        /* <DEDUP_REMOVED lines=9> */
[----:B------:R-:W-:Y:S01]  /*d2a0*/  @P4 STS.128 [R197+0xe000], RZ ;  /* 0x00e000ffc5004388 */ /* 0x000fe20000000c00 */
        /* <DEDUP_REMOVED lines=8> */
[----:B------:R-:W-:Y:S01]  /*d330*/  @P2 STS.128 [R197+0x10000], RZ ;  /* 0x010000ffc5002388 */ /* 0x000fe20000000c00 */
[----:B------:R-:W-:Y:S02]  /*d340*/  IADD3.X R214, R214, UR22, RZ, P6, !PT ;  /* 0x00000016d6d67c10 */ /* 0x000fe4000b7fe4ff */
        /* <DEDUP_REMOVED lines=26> */
[CC--:B------:R-:W-:Y:S02]  /*d4f0*/  @!P4 LEA.HI.X R231, R3.reuse, R215.reuse, R214, 0x1, P1 ;  /* 0x000000d703e7c211 */ /* 0x0c0fe400008f0cd6 */
[C---:B------:R-:W-:Y:S01]  /*d500*/  @!P2 LEA R234, P0, R3.reuse, R212, 0x1 ;  /* 0x000000d403eaa211 */ /* 0x040fe200078008ff */
[----:B------:R-:W-:Y:S01]  /*d510*/  @!PT LDS RZ, [RZ] ;  /* 0x00000000fffff984 */ /* 0x000fe20000000800 */
[----:B------:R-:W-:Y:S01]  /*d520*/  @!PT LDS RZ, [RZ] ;  /* 0x00000000fffff984 */ /* 0x000fe20000000800 */
[----:B------:R-:W-:Y:S01]  /*d530*/  @!PT LDS RZ, [RZ] ;  /* 0x00000000fffff984 */ /* 0x000fe20000000800 */
[----:B------:R1:W-:Y:S01]  /*d540*/  @!P2 LDGSTS.E.BYPASS.LTC128B.128 [R197+0x10800], desc[UR26][R220.64+0x100] ;  /* 0x10800100dcc5afae */ /* 0x0003e2000b901d5a */
[----:B------:R-:W-:Y:S02]  /*d550*/  IMAD.MOV.U32 R212, RZ, RZ, R216 ;  /* 0x000000ffffd47224 */ /* 0x000fe400078e00d8 */
[----:B------:R-:W-:Y:S01]  /*d560*/  @!P2 LEA.HI.X R235, R3, R215, R214, 0x1, P0 ;  /* 0x000000d703eba211 */ /* 0x000fe200000f0cd6 */
[----:B------:R-:W-:Y:S01]  /*d570*/  @P5 STS.128 [R197+0xd000], RZ ;  /* 0x00d000ffc5005388 */ /* 0x000fe20000000c00 */
[----:B------:R-:W-:Y:S01]  /*d580*/  PLOP3.LUT P0, PT, PT, PT, UP2, 0x80, 0x0 ;  /* 0x000000000000781c */ /* 0x000fe20003f0f028 */
        /* <DEDUP_REMOVED lines=236> */
[----:B------:R-:W1:Y:S01]  /*e450*/  LDC.64 R132, c[0x0][0x230] ;  /* 0x00008c00ff847b82 */ /* 0x000e620000000a00 */
[----:B------:R-:W-:Y:S02]  /*e460*/  R2UR UR32, R136 ;  /* 0x00000000882072ca */ /* 0x000fe400000e0000 */
[----:B------:R-:W-:Y:S05]  /*e470*/  R2UR UR33, R137 ;  /* 0x00000000892172ca */ /* 0x000fea00000e0000 */
[----:B------:R-:W2:Y:S01]  /*e480*/  LDC.64 R134, c[0x0][0x248] ;  /* 0x00009200ff867b82 */ /* 0x000ea20000000a00 */
[----:B------:R-:W-:Y:S01]  /*e490*/  IMAD.U32 R142, RZ, RZ, UR28 ;  /* 0x0000001cff8e7e24 */ /* 0x000fe2000f8e00ff */
[----:B------:R-:W-:Y:S02]  /*e4a0*/  UIADD3 UR28, UR37, -UR35, URZ ;  /* 0x80000023251c7290 */ /* 0x000fe4000fffe03f */
[----:B------:R-:W-:Y:S02]  /*e4b0*/  IMAD.U32 R143, RZ, RZ, UR29 ;  /* 0x0000001dff8f7e24 */ /* 0x000fe4000f8e00ff */
[----:B------:R-:W-:Y:S01]  /*e4c0*/  UIMAD UR28, UR28, UR14, -0x40 ;  /* 0xffffffc01c1c74a4 */ /* 0x000fe2000f8e020e */
[----:B------:R-:W-:Y:S01]  /*e4d0*/  MOV R140, UR32 ;  /* 0x00000020008c7c02 */ /* 0x000fe20008000f00 */
[----:B------:R-:W-:Y:S01]  /*e4e0*/  IMAD.U32 R141, RZ, RZ, UR33 ;  /* 0x00000021ff8d7e24 */ /* 0x000fe2000f8e00ff */
[----:B------:R-:W3:Y:S01]  /*e4f0*/  LDG.E R138, desc[UR26][R142.64] ;  /* 0x0000001a8e8a7981 */ /* 0x000ee2000c1e1900 */
[----:B------:R-:W-:Y:S03]  /*e500*/  USHF.R.S32.HI UR8, URZ, 0x1f, UR28 ;  /* 0x0000001f3f087899 */ /* 0x000fe6000801141c */
[----:B------:R-:W3:Y:S03]  /*e510*/  LDG.E R3, desc[UR26][R140.64] ;  /* 0x0000001a8c037981 */ /* 0x000ee6000c1e1900 */
        /* <DEDUP_REMOVED lines=11> */
.L_x_5747:
        /* <DEDUP_REMOVED lines=89> */
.L_x_5746:
[----:B------:R-:W-:Y:S01]  /*eb60*/  IMAD.U32 R3, RZ, RZ, UR11 ;  /* 0x0000000bff037e24 */ /* 0x000fe2000f8e00ff */
[----:B------:R-:W-:Y:S03]  /*eb70*/  UISETP.GT.AND UP2, UPT, UR11, UR10, UPT ;  /* 0x0000000a0b00728c */ /* 0x000fe6000bf44270 */
[----:B------:R-:W-:Y:S04]  /*eb80*/  IMAD R3, R3, 0x40, R206 ;  /* 0x0000004003037824 */ /* 0x000fe800078e02ce */
[----:B------:R-:W-:Y:S01]  /*eb90*/  IMAD.IADD R132, R205, 0x1, -R3 ;  /* 0x00000001cd847824 */ /* 0x000fe200078e0a03 */
[C---:B-1----:R-:W-:Y:S01]  /*eba0*/  IADD3 R136, R3.reuse, 0x10, RZ ;  /* 0x0000001003887810 */ /* 0x042fe20007ffe0ff */
[C---:B------:R-:W-:Y:S01]  /*ebb0*/  VIADD R138, R3.reuse, 0x9 ;  /* 0x00000009038a7836 */ /* 0x040fe20000000000 */
[----:B------:R-:W-:Y:S01]  /*ebc0*/  IADD3 R139, R202, -R3, RZ ;  /* 0x80000003ca8b7210 */ /* 0x000fe20007ffe0ff */
[----:B------:R-:W-:Y:S01]  /*ebd0*/  VIADD R141, R3, 0x11 ;  /* 0x00000011038d7836 */ /* 0x000fe20000000000 */
[----:B------:R-:W-:Y:S01]  /*ebe0*/  IABS R132, R132 ;  /* 0x0000008400847213 */ /* 0x000fe20000000000 */
[C---:B------:R-:W-:Y:S01]  /*ebf0*/  IMAD.IADD R135, R205.reuse, 0x1, -R136 ;  /* 0x00000001cd877824 */ /* 0x040fe200078e0a88 */
[----:B------:R-:W-:Y:S02]  /*ec00*/  IADD3 R134, R205, -R138, RZ ;  /* 0x8000008acd867210 */ /* 0x000fe40007ffe0ff */
[----:B------:R-:W-:Y:S01]  /*ec10*/  I2FP.F32.S32 R133, R132 ;  /* 0x0000008400857245 */ /* 0x000fe20000201400 */
[----:B------:R-:W-:Y:S01]  /*ec20*/  VIADD R132, R3, 0x1 ;  /* 0x0000000103847836 */ /* 0x000fe20000000000 */
[----:B------:R-:W-:Y:S02]  /*ec30*/  IABS R134, R134 ;  /* 0x0000008600867213 */ /* 0x000fe40000000000 */
[----:B------:R-:W-:Y:S01]  /*ec40*/  IABS R135, R135 ;  /* 0x0000008700877213 */ /* 0x000fe20000000000 */
[----:B------:R-:W-:Y:S02]  /*ec50*/  IMAD.IADD R140, R205, 0x1, -R132 ;  /* 0x00000001cd8c7824 */ /* 0x000fe400078e0a84 */
[----:B------:R-:W-:Y:S01]  /*ec60*/  FFMA.FTZ R4, R133, -UR23, R4 ;  /* 0x8000001785047c23 */ /* 0x000fe20008010004 */
[----:B------:R-:W-:Y:S01]  /*ec70*/  VIADD R133, R3, 0x8 ;  /* 0x0000000803857836 */ /* 0x000fe20000000000 */
[----:B------:R-:W-:Y:S02]  /*ec80*/  I2FP.F32.S32 R134, R134 ;  /* 0x0000008600867245 */ /* 0x000fe40000201400 */
[----:B------:R-:W-:Y:S01]  /*ec90*/  IABS R140, R140 ;  /* 0x0000008c008c7213 */ /* 0x000fe20000000000 */
[----:B------:R-:W-:Y:S01]  /*eca0*/  IMAD.IADD R137, R205, 0x1, -R133 ;  /* 0x00000001cd897824 */ /* 0x000fe200078e0a85 */
[----:B------:R-:W-:Y:S01]  /*ecb0*/  IABS R139, R139 ;  /* 0x0000008b008b7213 */ /* 0x000fe20000000000 */
[----:B------:R-:W-:Y:S01]  /*ecc0*/  FFMA.FTZ R9, R134, -UR23, R9 ;  /* 0x8000001786097c23 */ /* 0x000fe20008010009 */
[----:B------:R-:W-:Y:S01]  /*ecd0*/  I2FP.F32.S32 R140, R140 ;  /* 0x0000008c008c7245 */ /* 0x000fe20000201400 */
[----:B------:R-:W-:Y:S01]  /*ece0*/  IMAD.IADD R134, R202, 0x1, -R132 ;  /* 0x00000001ca867824 */ /* 0x000fe200078e0a84 */
[----:B------:R-:W-:Y:S02]  /*ecf0*/  I2FP.F32.S32 R135, R135 ;  /* 0x0000008700877245 */ /* 0x000fe40000201400 */
[----:B------:R-:W-:Y:S01]  /*ed00*/  I2FP.F32.S32 R139, R139 ;  /* 0x0000008b008b7245 */ /* 0x000fe20000201400 */
[----:B------:R-:W-:Y:S01]  /*ed10*/  FFMA.FTZ R5, R140, -UR23, R5 ;  /* 0x800000178c057c23 */ /* 0x000fe20008010005 */
[----:B------:R-:W-:Y:S01]  /*ed20*/  IADD3 R140, R3, 0x18, RZ ;  /* 0x00000018038c7810 */ /* 0x000fe20007ffe0ff */
[----:B------:R-:W-:Y:S01]  /*ed30*/  FFMA.FTZ R12, R135, -UR23, R12 ;  /* 0x80000017870c7c23 */ /* 0x000fe2000801000c */
[----:B------:R-:W-:Y:S01]  /*ed40*/  IABS R137, R137 ;  /* 0x0000008900897213 */ /* 0x000fe20000000000 */
[----:B------:R-:W-:Y:S01]  /*ed50*/  FFMA.FTZ R6, R139, -UR23, R6 ;  /* 0x800000178b067c23 */ /* 0x000fe20008010006 */
[----:B------:R-:W-:Y:S01]  /*ed60*/  VIADD R139, R3, 0x19 ;  /* 0x00000019038b7836 */ /* 0x000fe20000000000 */
[C---:B------:R-:W-:Y:S01]  /*ed70*/  ISETP.GE.AND P1, PT, R132.reuse, R201, PT ;  /* 0x000000c98400720c */ /* 0x040fe20003f26270 */
[----:B------:R-:W-:Y:S01]  /*ed80*/  IMAD.IADD R135, R205, 0x1, -R140 ;  /* 0x00000001cd877824 */ /* 0x000fe200078e0a8c */
[C---:B------:R-:W-:Y:S02]  /*ed90*/  ISETP.GE.AND P6, PT, R132.reuse, R204, PT ;  /* 0x000000cc8400720c */ /* 0x040fe40003fc6270 */
[----:B------:R-:W-:Y:S02]  /*eda0*/  IABS R134, R134 ;  /* 0x0000008600867213 */ /* 0x000fe40000000000 */
[C---:B------:R-:W-:Y:S02]  /*edb0*/  ISETP.GE.AND P4, PT, R3.reuse, R204, PT ;  /* 0x000000cc0300720c */ /* 0x040fe40003f86270 */
[----:B------:R-:W-:Y:S02]  /*edc0*/  I2FP.F32.S32 R137, R137 ;  /* 0x0000008900897245 */ /* 0x000fe40000201400 */
[----:B------:R-:W-:Y:S02]  /*edd0*/  ISETP.GE.AND P0, PT, R3, R201, PT ;  /* 0x000000c90300720c */ /* 0x000fe40003f06270 */
[C---:B------:R-:W-:Y:S01]  /*ede0*/  ISETP.GE.OR P1, PT, R132.reuse, R200, !P1 ;  /* 0x000000c88400720c */ /* 0x040fe20004f26670 */
[----:B------:R-:W-:Y:S01]  /*edf0*/  FFMA.FTZ R8, R137, -UR23, R8 ;  /* 0x8000001789087c23 */ /* 0x000fe20008010008 */
[----:B------:R-:W-:Y:S02]  /*ee00*/  ISETP.GE.OR P6, PT, R132, R203, !P6 ;  /* 0x000000cb8400720c */ /* 0x000fe400077c6670 */
[----:B------:R-:W-:Y:S02]  /*ee10*/  IABS R135, R135 ;  /* 0x0000008700877213 */ /* 0x000fe40000000000 */
[----:B------:R-:W-:Y:S02]  /*ee20*/  IADD3 R132, R205, -R139, RZ ;  /* 0x8000008bcd847210 */ /* 0x000fe40007ffe0ff */
[----:B------:R-:W-:Y:S02]  /*ee30*/  I2FP.F32.S32 R134, R134 ;  /* 0x0000008600867245 */ /* 0x000fe40000201400 */
[----:B------:R-:W-:Y:S02]  /*ee40*/  ISETP.GE.OR P4, PT, R3, R203, !P4 ;  /* 0x000000cb0300720c */ /* 0x000fe40006786670 */
[C---:B------:R-:W-:Y:S01]  /*ee50*/  ISETP.GE.AND P5, PT, R133.reuse, R201, PT ;  /* 0x000000c98500720c */ /* 0x040fe20003fa6270 */
[----:B------:R-:W-:Y:S01]  /*ee60*/  FFMA.FTZ R7, R134, -UR23, R7 ;  /* 0x8000001786077c23 */ /* 0x000fe20008010007 */
[----:B------:R-:W-:Y:S02]  /*ee70*/  ISETP.GE.AND P2, PT, R133, R204, PT ;  /* 0x000000cc8500720c */ /* 0x000fe40003f46270 */
[----:B------:R-:W-:Y:S02]  /*ee80*/  ISETP.GE.OR P0, PT, R3, R200, !P0 ;  /* 0x000000c80300720c */ /* 0x000fe40004706670 */
[----:B------:R-:W-:Y:S02]  /*ee90*/  I2FP.F32.S32 R135, R135 ;  /* 0x0000008700877245 */ /* 0x000fe40000201400 */
[----:B------:R-:W-:Y:S02]  /*eea0*/  FSEL R137, R4, -INF , !P4 ;  /* 0xff80000004897808 */ /* 0x000fe40006000000 */
[----:B------:R-:W-:Y:S01]  /*eeb0*/  IADD3 R142, R205, -R141, RZ ;  /* 0x8000008dcd8e7210 */ /* 0x000fe20007ffe0ff */
[----:B------:R-:W-:Y:S01]  /*eec0*/  FFMA.FTZ R16, R135, -UR23, R16 ;  /* 0x8000001787107c23 */ /* 0x000fe20008010010 */
[----:B------:R-:W-:Y:S02]  /*eed0*/  IABS R132, R132 ;  /* 0x0000008400847213 */ /* 0x000fe40000000000 */
[C---:B------:R-:W-:Y:S02]  /*eee0*/  ISETP.GE.OR P5, PT, R133.reuse, R200, !P5 ;  /* 0x000000c88500720c */ /* 0x040fe40006fa6670 */
[-C--:B------:R-:W-:Y:S02]  /*eef0*/  ISETP.GE.AND P4, PT, R138, R204.reuse, PT ;  /* 0x000000cc8a00720c */ /* 0x080fe40003f86270 */
[-C--:B------:R-:W-:Y:S01]  /*ef00*/  ISETP.GE.OR P2, PT, R133, R203.reuse, !P2 ;  /* 0x000000cb8500720c */ /* 0x080fe20005746670 */
[----:B------:R-:W-:Y:S01]  /*ef10*/  IMAD.IADD R133, R202, 0x1, -R133 ;  /* 0x00000001ca857824 */ /* 0x000fe200078e0a85 */
[----:B------:R-:W-:Y:S02]  /*ef20*/  FSEL R134, R6, -INF , !P0 ;  /* 0xff80000006867808 */ /* 0x000fe40004000000 */
[----:B------:R-:W-:Y:S02]  /*ef30*/  ISETP.GE.AND P0, PT, R136, R204, PT ;  /* 0x000000cc8800720c */ /* 0x000fe40003f06270 */
[----:B------:R-:W-:Y:S02]  /*ef40*/  IABS R142, R142 ;  /* 0x0000008e008e7213 */ /* 0x000fe40000000000 */
[----:B------:R-:W-:Y:S02]  /*ef50*/  I2FP.F32.S32 R132, R132 ;  /* 0x0000008400847245 */ /* 0x000fe40000201400 */
[----:B------:R-:W-:Y:S02]  /*ef60*/  FSEL R135, R5, -INF , !P6 ;  /* 0xff80000005877808 */ /* 0x000fe40007000000 */
[-C--:B------:R-:W-:Y:S01]  /*ef70*/  ISETP.GE.OR P4, PT, R138, R203.reuse, !P4 ;  /* 0x000000cb8a00720c */ /* 0x080fe20006786670 */
[----:B------:R-:W-:Y:S01]  /*ef80*/  FFMA.FTZ R17, R132, -UR23, R17 ;  /* 0x8000001784117c23 */ /* 0x000fe20008010011 */
[----:B------:R-:W-:Y:S01]  /*ef90*/  FSEL R5, R8, -INF , !P2 ;  /* 0xff80000008057808 */ /* 0x000fe20005000000 */
[----:B------:R-:W-:Y:S01]  /*efa0*/  VIADD R132, R3, 0x21 ;  /* 0x0000002103847836 */ /* 0x000fe20000000000 */
[C---:B------:R-:W-:Y:S02]  /*efb0*/  ISETP.GE.OR P0, PT, R136.reuse, R203, !P0 ;  /* 0x000000cb8800720c */ /* 0x040fe40004706670 */
[----:B------:R-:W-:Y:S01]  /*efc0*/  ISETP.GE.AND P2, PT, R136, R201, PT ;  /* 0x000000c98800720c */ /* 0x000fe20003f46270 */
[----:B------:R-:W-:Y:S01]  /*efd0*/  IMAD.IADD R4, R205, 0x1, -R132 ;  /* 0x00000001cd047824 */ /* 0x000fe200078e0a84 */
[----:B------:R-:W-:Y:S02]  /*efe0*/  IABS R133, R133 ;  /* 0x0000008500857213 */ /* 0x000fe40000000000 */
[----:B------:R-:W-:Y:S02]  /*eff0*/  I2FP.F32.S32 R142, R142 ;  /* 0x0000008e008e7245 */ /* 0x000fe40000201400 */
[----:B------:R-:W-:Y:S02]  /*f000*/  FSEL R9, R9, -INF , !P4 ;  /* 0xff80000009097808 */ /* 0x000fe40006000000 */
[C---:B------:R-:W-:Y:S01]  /*f010*/  ISETP.GE.AND P4, PT, R141.reuse, R204, PT ;  /* 0x000000cc8d00720c */ /* 0x040fe20003f86270 */
[----:B------:R-:W-:Y:S01]  /*f020*/  FFMA.FTZ R13, R142, -UR23, R13 ;  /* 0x800000178e0d7c23 */ /* 0x000fe2000801000d */
[----:B------:R-:W-:Y:S02]  /*f030*/  FSEL R217, R12, -INF , !P0 ;  /* 0xff8000000cd97808 */ /* 0x000fe40004000000 */
[-C--:B------:R-:W-:Y:S01]  /*f040*/  ISETP.GE.OR P2, PT, R136, R200.reuse, !P2 ;  /* 0x000000c88800720c */ /* 0x080fe20005746670 */
[C---:B------:R-:W-:Y:S01]  /*f050*/  IMAD.IADD R136, R202.reuse, 0x1, -R136 ;  /* 0x00000001ca887824 */ /* 0x040fe200078e0a88 */
[----:B------:R-:W-:Y:S02]  /*f060*/  I2FP.F32.S32 R133, R133 ;  /* 0x0000008500857245 */ /* 0x000fe40000201400 */
[C---:B------:R-:W-:Y:S02]  /*f070*/  ISETP.GE.AND P0, PT, R141.reuse, R201, PT ;  /* 0x000000c98d00720c */ /* 0x040fe40003f06270 */
[----:B------:R-:W-:Y:S01]  /*f080*/  ISETP.GE.OR P4, PT, R141, R203, !P4 ;  /* 0x000000cb8d00720c */ /* 0x000fe20006786670 */
[----:B------:R-:W-:Y:S01]  /*f090*/  FFMA.FTZ R10, R133, -UR23, R10 ;  /* 0x80000017850a7c23 */ /* 0x000fe2000801000a */
[----:B------:R-:W-:Y:S01]  /*f0a0*/  ISETP.GE.OR P0, PT, R141, R200, !P0 ;  /* 0x000000c88d00720c */ /* 0x000fe20004706670 */
[----:B------:R-:W-:Y:S01]  /*f0b0*/  VIADD R133, R3, 0x20 ;  /* 0x0000002003857836 */ /* 0x000fe20000000000 */
[C---:B------:R-:W-:Y:S02]  /*f0c0*/  IADD3 R6, R202.reuse, -R141, RZ ;  /* 0x8000008dca067210 */ /* 0x040fe40007ffe0ff */
[----:B------:R-:W-:Y:S01]  /*f0d0*/  IABS R141, R136 ;  /* 0x00000088008d7213 */ /* 0x000fe20000000000 */
[----:B------:R-:W-:Y:S01]  /*f0e0*/  IMAD.IADD R143, R205, 0x1, -R133 ;  /* 0x00000001cd8f7824 */ /* 0x000fe200078e0a85 */
[----:B------:R-:W-:Y:S01]  /*f0f0*/  FSEL R163, R13, -INF , !P4 ;  /* 0xff8000000da37808 */ /* 0x000fe20006000000 */
[----:B------:R-:W-:Y:S01]  /*f100*/  IMAD.IADD R13, R202, 0x1, -R140 ;  /* 0x00000001ca0d7824 */ /* 0x000fe200078e0a8c */
[C---:B------:R-:W-:Y:S02]  /*f110*/  ISETP.GE.AND P4, PT, R140.reuse, R204, PT ;  /* 0x000000cc8c00720c */ /* 0x040fe40003f86270 */
[----:B------:R-:W-:Y:S02]  /*f120*/  IABS R4, R4 ;  /* 0x0000000400047213 */ /* 0x000fe40000000000 */
[----:B------:R-:W-:Y:S02]  /*f130*/  I2FP.F32.S32 R141, R141 ;  /* 0x0000008d008d7245 */ /* 0x000fe40000201400 */
[----:B------:R-:W-:Y:S02]  /*f140*/  IABS R6, R6 ;  /* 0x0000000600067213 */ /* 0x000fe40000000000 */
[----:B------:R-:W-:Y:S01]  /*f150*/  I2FP.F32.S32 R4, R4 ;  /* 0x0000000400047245 */ /* 0x000fe20000201400 */
[----:B------:R-:W-:Y:S01]  /*f160*/  FFMA.FTZ R14, R141, -UR23, R14 ;  /* 0x800000178d0e7c23 */ /* 0x000fe2000801000e */
[----:B------:R-:W-:Y:S02]  /*f170*/  ISETP.GE.OR P4, PT, R140, R203, !P4 ;  /* 0x000000cb8c00720c */ /* 0x000fe40006786670 */
[----:B------:R-:W-:Y:S01]  /*f180*/  I2FP.F32.S32 R6, R6 ;  /* 0x0000000600067245 */ /* 0x000fe20000201400 */
[----:B------:R-:W-:Y:S01]  /*f190*/  FFMA.FTZ R21, R4, -UR23, R21 ;  /* 0x8000001704157c23 */ /* 0x000fe20008010015 */
[----:B------:R-:W-:Y:S01]  /*f1a0*/  IABS R143, R143 ;  /* 0x0000008f008f7213 */ /* 0x000fe20000000000 */
[----:B------:R-:W-:Y:S01]  /*f1b0*/  VIADD R4, R3, 0x30 ;  /* 0x0000003003047836 */ /* 0x000fe20000000000 */
[----:B------:R-:W-:Y:S01]  /*f1c0*/  FSEL R141, R16, -INF , !P4 ;  /* 0xff800000108d7808 */ /* 0x000fe20006000000 */
[----:B------:R-:W-:Y:S01]  /*f1d0*/  FFMA.FTZ R15, R6, -UR23, R15 ;  /* 0x80000017060f7c23 */ /* 0x000fe2000801000f */
[----:B------:R-:W-:Y:S01]  /*f1e0*/  ISETP.GE.AND P4, PT, R139, R204, PT ;  /* 0x000000cc8b00720c */ /* 0x000fe20003f86270 */
[C---:B------:R-:W-:Y:S01]  /*f1f0*/  IMAD.IADD R16, R202.reuse, 0x1, -R139 ;  /* 0x00000001ca107824 */ /* 0x040fe200078e0a8b */
[----:B------:R-:W-:Y:S02]  /*f200*/  I2FP.F32.S32 R143, R143 ;  /* 0x0000008f008f7245 */ /* 0x000fe40000201400 */
[C---:B------:R-:W-:Y:S02]  /*f210*/  IADD3 R8, R202.reuse, -R138, RZ ;  /* 0x8000008aca087210 */ /* 0x040fe40007ffe0ff */
[----:B------:R-:W-:Y:S01]  /*f220*/  IABS R13, R13 ;  /* 0x0000000d000d7213 */ /* 0x000fe20000000000 */
[----:B------:R-:W-:Y:S01]  /*f230*/  FFMA.FTZ R20, R143, -UR23, R20 ;  /* 0x800000178f147c23 */ /* 0x000fe20008010014 */
[----:B------:R-:W-:Y:S02]  /*f240*/  ISETP.GE.OR P4, PT, R139, R203, !P4 ;  /* 0x000000cb8b00720c */ /* 0x000fe40006786670 */
[----:B------:R-:W-:Y:S02]  /*f250*/  FSEL R12, R7, -INF , !P1 ;  /* 0xff800000070c7808 */ /* 0x000fe40004800000 */
[----:B------:R-:W-:Y:S02]  /*f260*/  IADD3 R7, R205, -R4, RZ ;  /* 0x80000004cd077210 */ /* 0x000fe40007ffe0ff */
[----:B------:R-:W-:Y:S02]  /*f270*/  FSEL R160, R15, -INF , !P0 ;  /* 0xff8000000fa07808 */ /* 0x000fe40004000000 */
[----:B------:R-:W-:Y:S02]  /*f280*/  I2FP.F32.S32 R13, R13 ;  /* 0x0000000d000d7245 */ /* 0x000fe40000201400 */
[----:B------:R-:W-:Y:S02]  /*f290*/  IABS R8, R8 ;  /* 0x0000000800087213 */ /* 0x000fe40000000000 */
[----:B------:R-:W-:Y:S01]  /*f2a0*/  FSEL R143, R17, -INF , !P4 ;  /* 0xff800000118f7808 */ /* 0x000fe20006000000 */
[----:B------:R-:W-:Y:S01]  /*f2b0*/  FFMA.FTZ R18, R13, -UR23, R18 ;  /* 0x800000170d127c23 */ /* 0x000fe20008010012 */
[----:B------:R-:W-:Y:S02]  /*f2c0*/  IADD3 R15, R202, -R133, RZ ;  /* 0x80000085ca0f7210 */ /* 0x000fe40007ffe0ff */
[C---:B------:R-:W-:Y:S02]  /*f2d0*/  ISETP.GE.AND P1, PT, R140.reuse, R201, PT ;  /* 0x000000c98c00720c */ /* 0x040fe40003f26270 */
[C---:B------:R-:W-:Y:S02]  /*f2e0*/  ISETP.GE.AND P4, PT, R133.reuse, R204, PT ;  /* 0x000000cc8500720c */ /* 0x040fe40003f86270 */
[----:B------:R-:W-:Y:S02]  /*f2f0*/  IABS R7, R7 ;  /* 0x0000000700077213 */ /* 0x000fe40000000000 */
[----:B------:R-:W-:Y:S02]  /*f300*/  IABS R16, R16 ;  /* 0x0000001000107213 */ /* 0x000fe40000000000 */
[----:B------:R-:W-:Y:S02]  /*f310*/  I2FP.F32.S32 R8, R8 ;  /* 0x0000000800087245 */ /* 0x000fe40000201400 */
[----:B------:R-:W-:Y:S02]  /*f320*/  IABS R15, R15 ;  /* 0x0000000f000f7213 */ /* 0x000fe40000000000 */
[----:B------:R-:W-:Y:S01]  /*f330*/  ISETP.GE.OR P1, PT, R140, R200, !P1 ;  /* 0x000000c88c00720c */ /* 0x000fe20004f26670 */
[----:B------:R-:W-:Y:S01]  /*f340*/  FFMA.FTZ R11, R8, -UR23, R11 ;  /* 0x80000017080b7c23 */ /* 0x000fe2000801000b */
[----:B------:R-:W-:Y:S01]  /*f350*/  ISETP.GE.OR P4, PT, R133, R203, !P4 ;  /* 0x000000cb8500720c */ /* 0x000fe20006786670 */
[----:B------:R-:W-:Y:S01]  /*f360*/  VIADD R8, R3, 0x28 ;  /* 0x0000002803087836 */ /* 0x000fe20000000000 */
[----:B------:R-:W-:Y:S02]  /*f370*/  ISETP.GE.AND P6, PT, R138, R201, PT ;  /* 0x000000c98a00720c */ /* 0x000fe40003fc6270 */
[----:B------:R-:W-:Y:S02]  /*f380*/  I2FP.F32.S32 R7, R7 ;  /* 0x0000000700077245 */ /* 0x000fe40000201400 */
[----:B------:R-:W-:Y:S02]  /*f390*/  I2FP.F32.S32 R16, R16 ;  /* 0x0000001000107245 */ /* 0x000fe40000201400 */
        /* <DEDUP_REMOVED lines=8> */
[----:B------:R-:W-:Y:S01]  /*f420*/  FSEL R142, R18, -INF , !P1 ;  /* 0xff800000128e7808 */ /* 0x000fe20004800000 */
[----:B------:R-:W-:Y:S01]  /*f430*/  IMAD.IADD R13, R205, 0x1, -R7 ;  /* 0x00000001cd0d7824 */ /* 0x000fe200078e0a07 */
[----:B------:R-:W-:Y:S02]  /*f440*/  ISETP.GE.OR P6, PT, R138, R200, !P6 ;  /* 0x000000c88a00720c */ /* 0x000fe400077c6670 */
[----:B------:R-:W-:Y:S02]  /*f450*/  ISETP.GE.AND P4, PT, R133, R201, PT ;  /* 0x000000c98500720c */ /* 0x000fe40003f86270 */
[C---:B------:R-:W-:Y:S02]  /*f460*/  ISETP.GE.AND P1, PT, R4.reuse, R204, PT ;  /* 0x000000cc0400720c */ /* 0x040fe40003f26270 */
[-C--:B------:R-:W-:Y:S02]  /*f470*/  ISETP.GE.OR P5, PT, R139, R200.reuse, !P5 ;  /* 0x000000c88b00720c */ /* 0x080fe40006fa6670 */
[----:B------:R-:W-:Y:S01]  /*f480*/  FSEL R16, R11, -INF , !P6 ;  /* 0xff8000000b107808 */ /* 0x000fe20007000000 */
[----:B------:R-:W-:Y:S01]  /*f490*/  VIADD R11, R3, 0x31 ;  /* 0x00000031030b7836 */ /* 0x000fe20000000000 */
[----:B------:R-:W-:Y:S02]  /*f4a0*/  ISETP.GE.OR P4, PT, R133, R200, !P4 ;  /* 0x000000c88500720c */ /* 0x000fe40006786670 */
[----:B------:R-:W-:Y:S01]  /*f4b0*/  ISETP.GE.OR P1, PT, R4, R203, !P1 ;  /* 0x000000cb0400720c */ /* 0x000fe20004f26670 */
[----:B------:R-:W-:Y:S01]  /*f4c0*/  IMAD.IADD R20, R205, 0x1, -R11 ;  /* 0x00000001cd147824 */ /* 0x000fe200078e0a0b */
[----:B------:R-:W-:Y:S01]  /*f4d0*/  FSEL R162, R14, -INF , !P2 ;  /* 0xff8000000ea27808 */ /* 0x000fe20005000000 */
[----:B------:R-:W-:Y:S01]  /*f4e0*/  IMAD.IADD R14, R202, 0x1, -R132 ;  /* 0x00000001ca0e7824 */ /* 0x000fe200078e0a84 */
[----:B------:R-:W-:Y:S02]  /*f4f0*/  FSEL R140, R19, -INF , !P5 ;  /* 0xff800000138c7808 */ /* 0x000fe40006800000 */
[-C--:B------:R-:W-:Y:S02]  /*f500*/  ISETP.GE.AND P5, PT, R4, R201.reuse, PT ;  /* 0x000000c90400720c */ /* 0x080fe40003fa6270 */
[----:B------:R-:W-:Y:S02]  /*f510*/  FSEL R153, R28, -INF , !P1 ;  /* 0xff8000001c997808 */ /* 0x000fe40004800000 */
[----:B------:R-:W-:Y:S02]  /*f520*/  FSEL R158, R22, -INF , !P4 ;  /* 0xff800000169e7808 */ /* 0x000fe40006000000 */
[C---:B------:R-:W-:Y:S02]  /*f530*/  ISETP.GE.AND P1, PT, R11.reuse, R204, PT ;  /* 0x000000cc0b00720c */ /* 0x040fe40003f26270 */
[----:B------:R-:W-:Y:S02]  /*f540*/  ISETP.GE.AND P4, PT, R11, R201, PT ;  /* 0x000000c90b00720c */ /* 0x000fe40003f86270 */
[----:B------:R-:W-:Y:S01]  /*f550*/  ISETP.GE.OR P5, PT, R4, R200, !P5 ;  /* 0x000000c80400720c */ /* 0x000fe20006fa6670 */
[----:B------:R-:W-:Y:S01]  /*f560*/  IMAD.IADD R4, R202, 0x1, -R4 ;  /* 0x00000001ca047824 */ /* 0x000fe200078e0a04 */
[----:B------:R-:W-:Y:S02]  /*f570*/  IABS R14, R14 ;  /* 0x0000000e000e7213 */ /* 0x000fe40000000000 */
[----:B------:R-:W-:Y:S02]  /*f580*/  IABS R13, R13 ;  /* 0x0000000d000d7213 */ /* 0x000fe40000000000 */
[----:B------:R-:W-:Y:S02]  /*f590*/  IADD3 R138, R205, -R8, RZ ;  /* 0x80000008cd8a7210 */ /* 0x000fe40007ffe0ff */
[C---:B------:R-:W-:Y:S02]  /*f5a0*/  ISETP.GE.OR P1, PT, R11.reuse, R203, !P1 ;  /* 0x000000cb0b00720c */ /* 0x040fe40004f26670 */
[----:B------:R-:W-:Y:S02]  /*f5b0*/  ISETP.GE.OR P4, PT, R11, R200, !P4 ;  /* 0x000000c80b00720c */ /* 0x000fe40006786670 */
[----:B------:R-:W-:Y:S02]  /*f5c0*/  ISETP.GE.AND P6, PT, R132, R204, PT ;  /* 0x000000cc8400720c */ /* 0x000fe40003fc6270 */
[----:B------:R-:W-:Y:S02]  /*f5d0*/  IADD3 R11, R202, -R11, RZ ;  /* 0x8000000bca0b7210 */ /* 0x000fe40007ffe0ff */
[----:B------:R-:W-:Y:S02]  /*f5e0*/  I2FP.F32.S32 R14, R14 ;  /* 0x0000000e000e7245 */ /* 0x000fe40000201400 */
[C---:B------:R-:W-:Y:S01]  /*f5f0*/  IADD3 R6, R3.reuse, 0x29, RZ ;  /* 0x0000002903067810 */ /* 0x040fe20007ffe0ff */
[----:B------:R-:W-:Y:S01]  /*f600*/  VIADD R3, R3, 0x39 ;  /* 0x0000003903037836 */ /* 0x000fe20000000000 */
[----:B------:R-:W-:Y:S01]  /*f610*/  I2FP.F32.S32 R13, R13 ;  /* 0x0000000d000d7245 */ /* 0x000fe20000201400 */
[----:B------:R-:W-:Y:S01]  /*f620*/  FFMA.FTZ R23, R14, -UR23, R23 ;  /* 0x800000170e177c23 */ /* 0x000fe20008010017 */
[----:B------:R-:W-:Y:S01]  /*f630*/  IABS R139, R138 ;  /* 0x0000008a008b7213 */ /* 0x000fe20000000000 */
[----:B------:R-:W-:Y:S01]  /*f640*/  IMAD.IADD R136, R205, 0x1, -R6 ;  /* 0x00000001cd887824 */ /* 0x000fe200078e0a06 */
[----:B------:R-:W-:Y:S01]  /*f650*/  ISETP.GE.OR P6, PT, R132, R203, !P6 ;  /* 0x000000cb8400720c */ /* 0x000fe200077c6670 */
[----:B------:R-:W-:Y:S01]  /*f660*/  FFMA.FTZ R32, R13, -UR23, R32 ;  /* 0x800000170d207c23 */ /* 0x000fe20008010020 */
[----:B------:R-:W-:Y:S02]  /*f670*/  IABS R4, R4 ;  /* 0x0000000400047213 */ /* 0x000fe40000000000 */
[----:B------:R-:W-:Y:S02]  /*f680*/  IABS R11, R11 ;  /* 0x0000000b000b7213 */ /* 0x000fe40000000000 */
[----:B------:R-:W-:Y:S02]  /*f690*/  I2FP.F32.S32 R139, R139 ;  /* 0x0000008b008b7245 */ /* 0x000fe40000201400 */
[----:B------:R-:W-:Y:S02]  /*f6a0*/  FSEL R159, R21, -INF , !P6 ;  /* 0xff800000159f7808 */ /* 0x000fe40007000000 */
[----:B------:R-:W-:Y:S01]  /*f6b0*/  FMNMX.FTZ R14, R137, R0, !PT ;  /* 0x00000000890e7209 */ /* 0x000fe20007810000 */
[----:B------:R-:W-:Y:S01]  /*f6c0*/  FFMA.FTZ R24, R139, -UR23, R24 ;  /* 0x800000178b187c23 */ /* 0x000fe20008010018 */
[----:B------:R-:W-:Y:S02]  /*f6d0*/  I2FP.F32.S32 R13, R4 ;  /* 0x00000004000d7245 */ /* 0x000fe40000201400 */
[----:B------:R-:W-:Y:S02]  /*f6e0*/  I2FP.F32.S32 R4, R11 ;  /* 0x0000000b00047245 */ /* 0x000fe40000201400 */
[----:B------:R-:W-:Y:S01]  /*f6f0*/  ISETP.GE.AND P6, PT, R8, R204, PT ;  /* 0x000000cc0800720c */ /* 0x000fe20003fc6270 */
[----:B------:R-:W-:Y:S01]  /*f700*/  FFMA.FTZ R30, R13, -UR23, R30 ;  /* 0x800000170d1e7c23 */ /* 0x000fe2000801001e */
[----:B------:R-:W-:Y:S01]  /*f710*/  FMNMX.FTZ R11, R134, R2, !PT ;  /* 0x00000002860b7209 */ /* 0x000fe20007810000 */
[----:B------:R-:W-:Y:S01]  /*f720*/  FFMA.FTZ R31, R4, -UR23, R31 ;  /* 0x80000017041f7c23 */ /* 0x000fe2000801001f */
[----:B------:R-:W-:Y:S02]  /*f730*/  FMNMX.FTZ R14, R135, R14, !PT ;  /* 0x0000000e870e7209 */ /* 0x000fe40007810000 */
[----:B------:R-:W-:Y:S02]  /*f740*/  IABS R136, R136 ;  /* 0x0000008800887213 */ /* 0x000fe40000000000 */
[----:B------:R-:W-:Y:S02]  /*f750*/  ISETP.GE.OR P6, PT, R8, R203, !P6 ;  /* 0x000000cb0800720c */ /* 0x000fe400077c6670 */
[----:B------:R-:W-:Y:S02]  /*f760*/  FMNMX.FTZ R11, R12, R11, !PT ;  /* 0x0000000b0c0b7209 */ /* 0x000fe40007810000 */
[----:B------:R-:W-:Y:S02]  /*f770*/  I2FP.F32.S32 R136, R136 ;  /* 0x0000008800887245 */ /* 0x000fe40000201400 */
[----:B------:R-:W-:Y:S02]  /*f780*/  FMNMX.FTZ R14, R5, R14, !PT ;  /* 0x0000000e050e7209 */ /* 0x000fe40007810000 */
[----:B------:R-:W-:Y:S01]  /*f790*/  FSEL R157, R24, -INF , !P6 ;  /* 0xff800000189d7808 */ /* 0x000fe20007000000 */
[----:B------:R-:W-:Y:S01]  /*f7a0*/  FFMA.FTZ R25, R136, -UR23, R25 ;  /* 0x8000001788197c23 */ /* 0x000fe20008010019 */
[----:B------:R-:W-:Y:S02]  /*f7b0*/  FMNMX.FTZ R11, R10, R11, !PT ;  /* 0x0000000b0a0b7209 */ /* 0x000fe40007810000 */
[C---:B------:R-:W-:Y:S02]  /*f7c0*/  ISETP.GE.AND P6, PT, R6.reuse, R204, PT ;  /* 0x000000cc0600720c */ /* 0x040fe40003fc6270 */
[----:B------:R-:W-:Y:S02]  /*f7d0*/  FMNMX.FTZ R14, R9, R14, !PT ;  /* 0x0000000e090e7209 */ /* 0x000fe40007810000 */
[----:B------:R-:W-:Y:S02]  /*f7e0*/  ISETP.GE.OR P6, PT, R6, R203, !P6 ;  /* 0x000000cb0600720c */ /* 0x000fe400077c6670 */
[----:B------:R-:W-:Y:S01]  /*f7f0*/  FMNMX.FTZ R13, R16, R11, !PT ;  /* 0x0000000b100d7209 */ /* 0x000fe20007810000 */
[----:B------:R-:W-:Y:S01]  /*f800*/  IMAD.IADD R11, R202, 0x1, -R7 ;  /* 0x00000001ca0b7824 */ /* 0x000fe200078e0a07 */
[----:B------:R-:W-:Y:S02]  /*f810*/  ISETP.GE.AND P0, PT, R8, R201, PT ;  /* 0x000000c90800720c */ /* 0x000fe40003f06270 */
[----:B------:R-:W-:Y:S02]  /*f820*/  FMNMX.FTZ R14, R217, R14, !PT ;  /* 0x0000000ed90e7209 */ /* 0x000fe40007810000 */
[----:B------:R-:W-:Y:S02]  /*f830*/  FSEL R155, R25, -INF , !P6 ;  /* 0xff800000199b7808 */ /* 0x000fe40007000000 */
[----:B------:R-:W-:Y:S02]  /*f840*/  FMNMX.FTZ R13, R162, R13, !PT ;  /* 0x0000000da20d7209 */ /* 0x000fe40007810000 */
[----:B------:R-:W-:Y:S02]  /*f850*/  ISETP.GE.OR P0, PT, R8, R200, !P0 ;  /* 0x000000c80800720c */ /* 0x000fe40004706670 */
[----:B------:R-:W-:Y:S02]  /*f860*/  ISETP.GE.AND P6, PT, R6, R201, PT ;  /* 0x000000c90600720c */ /* 0x000fe40003fc6270 */
[----:B------:R-:W-:Y:S02]  /*f870*/  FMNMX.FTZ R14, R163, R14, !PT ;  /* 0x0000000ea30e7209 */ /* 0x000fe40007810000 */
[----:B------:R-:W-:Y:S02]  /*f880*/  IADD3 R8, R202, -R8, RZ ;  /* 0x80000008ca087210 */ /* 0x000fe40007ffe0ff */
[----:B------:R-:W-:Y:S02]  /*f890*/  FMNMX.FTZ R13, R160, R13, !PT ;  /* 0x0000000da00d7209 */ /* 0x000fe40007810000 */
[----:B------:R-:W-:Y:S02]  /*f8a0*/  ISETP.GE.OR P6, PT, R6, R200, !P6 ;  /* 0x000000c80600720c */ /* 0x000fe400077c6670 */
[----:B------:R-:W-:Y:S02]  /*f8b0*/  FMNMX.FTZ R14, R141, R14, !PT ;  /* 0x0000000e8d0e7209 */ /* 0x000fe40007810000 */
[----:B------:R-:W-:Y:S02]  /*f8c0*/  IABS R20, R20 ;  /* 0x0000001400147213 */ /* 0x000fe40000000000 */
[----:B------:R-:W-:Y:S02]  /*f8d0*/  IABS R8, R8 ;  /* 0x0000000800087213 */ /* 0x000fe40000000000 */
[----:B------:R-:W-:Y:S02]  /*f8e0*/  IADD3 R6, R202, -R6, RZ ;  /* 0x80000006ca067210 */ /* 0x000fe40007ffe0ff */
[----:B------:R-:W-:Y:S02]  /*f8f0*/  FMNMX.FTZ R13, R142, R13, !PT ;  /* 0x0000000d8e0d7209 */ /* 0x000fe40007810000 */
[----:B------:R-:W-:Y:S02]  /*f900*/  ISETP.GE.AND P2, PT, R132, R201, PT ;  /* 0x000000c98400720c */ /* 0x000fe40003f46270 */
[----:B------:R-:W-:Y:S02]  /*f910*/  I2FP.F32.S32 R20, R20 ;  /* 0x0000001400147245 */ /* 0x000fe40000201400 */
[----:B------:R-:W-:Y:S01]  /*f920*/  I2FP.F32.S32 R15, R8 ;  /* 0x00000008000f7245 */ /* 0x000fe20000201400 */
[----:B------:R-:W-:Y:S01]  /*f930*/  IMAD.IADD R8, R205, 0x1, -R3 ;  /* 0x00000001cd087824 */ /* 0x000fe200078e0a03 */
[----:B------:R-:W-:Y:S01]  /*f940*/  FMNMX.FTZ R4, R143, R14, !PT ;  /* 0x0000000e8f047209 */ /* 0x000fe20007810000 */
[----:B------:R-:W-:Y:S01]  /*f950*/  FFMA.FTZ R29, R20, -UR23, R29 ;  /* 0x80000017141d7c23 */ /* 0x000fe2000801001d */
[----:B------:R-:W-:Y:S01]  /*f960*/  IABS R6, R6 ;  /* 0x0000000600067213 */ /* 0x000fe20000000000 */
[----:B------:R-:W-:Y:S01]  /*f970*/  FFMA.FTZ R26, R15, -UR23, R26 ;  /* 0x800000170f1a7c23 */ /* 0x000fe2000801001a */
[----:B------:R-:W-:Y:S02]  /*f980*/  FMNMX.FTZ R13, R140, R13, !PT ;  /* 0x0000000d8c0d7209 */ /* 0x000fe40007810000 */
[----:B------:R-:W-:Y:S02]  /*f990*/  ISETP.GE.OR P2, PT, R132, R200, !P2 ;  /* 0x000000c88400720c */ /* 0x000fe40005746670 */
[----:B------:R-:W-:Y:S02]  /*f9a0*/  FMNMX.FTZ R4, R161, R4, !PT ;  /* 0x00000004a1047209 */ /* 0x000fe40007810000 */
[----:B------:R-:W-:Y:S02]  /*f9b0*/  I2FP.F32.S32 R6, R6 ;  /* 0x0000000600067245 */ /* 0x000fe40000201400 */
[----:B------:R-:W-:Y:S02]  /*f9c0*/  FSEL R156, R23, -INF , !P2 ;  /* 0xff800000179c7808 */ /* 0x000fe40005000000 */
[----:B------:R-:W-:Y:S01]  /*f9d0*/  FMNMX.FTZ R13, R158, R13, !PT ;  /* 0x0000000d9e0d7209 */ /* 0x000fe20007810000 */
[----:B------:R-:W-:Y:S01]  /*f9e0*/  FFMA.FTZ R27, R6, -UR23, R27 ;  /* 0x80000017061b7c23 */ /* 0x000fe2000801001b */
[----:B------:R-:W-:Y:S01]  /*f9f0*/  FMNMX.FTZ R4, R159, R4, !PT ;  /* 0x000000049f047209 */ /* 0x000fe20007810000 */
[----:B------:R-:W-:Y:S01]  /*fa00*/  IMAD.IADD R6, R202, 0x1, -R3 ;  /* 0x00000001ca067824 */ /* 0x000fe200078e0a03 */
[----:B------:R-:W-:Y:S01]  /*fa10*/  FSEL R151, R29, -INF , !P1 ;  /* 0xff8000001d977808 */ /* 0x000fe20004800000 */
[----:B------:R-:W-:Y:S01]  /*fa20*/  LDSM.16.MT88.4 R20, [R186+0xc000] ;  /* 0x00c00000ba14783b */ /* 0x000fe20000004200 */
[----:B------:R-:W-:Y:S02]  /*fa30*/  FSEL R154, R26, -INF , !P0 ;  /* 0xff8000001a9a7808 */ /* 0x000fe40004000000 */
[----:B------:R-:W-:Y:S02]  /*fa40*/  FMNMX.FTZ R13, R156, R13, !PT ;  /* 0x0000000d9c0d7209 */ /* 0x000fe40007810000 */
[----:B------:R-:W-:Y:S02]  /*fa50*/  ISETP.GE.AND P1, PT, R7, R204, PT ;  /* 0x000000cc0700720c */ /* 0x000fe40003f26270 */
[----:B------:R-:W-:Y:S02]  /*fa60*/  FMNMX.FTZ R4, R157, R4, !PT ;  /* 0x000000049d047209 */ /* 0x000fe40007810000 */
[----:B------:R-:W-:Y:S02]  /*fa70*/  IABS R11, R11 ;  /* 0x0000000b000b7213 */ /* 0x000fe40000000000 */
[----:B------:R-:W-:Y:S02]  /*fa80*/  FSEL R152, R27, -INF , !P6 ;  /* 0xff8000001b987808 */ /* 0x000fe40007000000 */
[----:B------:R-:W-:Y:S02]  /*fa90*/  FMNMX.FTZ R13, R154, R13, !PT ;  /* 0x0000000d9a0d7209 */ /* 0x000fe40007810000 */
[----:B------:R-:W-:Y:S02]  /*faa0*/  IABS R8, R8 ;  /* 0x0000000800087213 */ /* 0x000fe40000000000 */
[----:B------:R-:W-:Y:S02]  /*fab0*/  ISETP.GE.OR P1, PT, R7, R203, !P1 ;  /* 0x000000cb0700720c */ /* 0x000fe40004f26670 */
[----:B------:R-:W-:Y:S02]  /*fac0*/  FMNMX.FTZ R4, R155, R4, !PT ;  /* 0x000000049b047209 */ /* 0x000fe40007810000 */
[----:B------:R-:W-:Y:S02]  /*fad0*/  I2FP.F32.S32 R11, R11 ;  /* 0x0000000b000b7245 */ /* 0x000fe40000201400 */
[----:B------:R-:W-:Y:S02]  /*fae0*/  IABS R6, R6 ;  /* 0x0000000600067213 */ /* 0x000fe40000000000 */
[----:B------:R-:W-:Y:S01]  /*faf0*/  FSEL R148, R30, -INF , !P5 ;  /* 0xff8000001e947808 */ /* 0x000fe20006800000 */
[----:B------:R-:W-:Y:S01]  /*fb00*/  FFMA.FTZ R34, R11, -UR23, R34 ;  /* 0x800000170b227c23 */ /* 0x000fe20008010022 */
[----:B------:R-:W-:Y:S02]  /*fb10*/  FMNMX.FTZ R13, R152, R13, !PT ;  /* 0x0000000d980d7209 */ /* 0x000fe40007810000 */
[----:B------:R-:W-:Y:S02]  /*fb20*/  I2FP.F32.S32 R8, R8 ;  /* 0x0000000800087245 */ /* 0x000fe40000201400 */
[----:B------:R-:W-:Y:S02]  /*fb30*/  ISETP.GE.AND P2, PT, R7, R201, PT ;  /* 0x000000c90700720c */ /* 0x000fe40003f46270 */
[----:B------:R-:W-:Y:S01]  /*fb40*/  FSEL R149, R32, -INF , !P1 ;  /* 0xff80000020957808 */ /* 0x000fe20004800000 */
[----:B------:R-:W-:Y:S01]  /*fb50*/  FFMA.FTZ R33, R8, -UR23, R33 ;  /* 0x8000001708217c23 */ /* 0x000fe20008010021 */
[----:B------:R-:W-:Y:S02]  /*fb60*/  FMNMX.FTZ R4, R153, R4, !PT ;  /* 0x0000000499047209 */ /* 0x000fe40007810000 */
[----:B------:R-:W-:Y:S02]  /*fb70*/  ISETP.GE.AND P1, PT, R3, R204, PT ;  /* 0x000000cc0300720c */ /* 0x000fe40003f26270 */
[----:B------:R-:W-:Y:S02]  /*fb80*/  I2FP.F32.S32 R6, R6 ;  /* 0x0000000600067245 */ /* 0x000fe40000201400 */
[----:B------:R-:W-:Y:S02]  /*fb90*/  FSEL R146, R31, -INF , !P4 ;  /* 0xff8000001f927808 */ /* 0x000fe40006000000 */
[----:B------:R-:W-:Y:S01]  /*fba0*/  FMNMX.FTZ R13, R148, R13, !PT ;  /* 0x0000000d940d7209 */ /* 0x000fe20007810000 */
[----:B------:R-:W-:Y:S01]  /*fbb0*/  FFMA.FTZ R35, R6, -UR23, R35 ;  /* 0x8000001706237c23 */ /* 0x000fe20008010023 */
[----:B------:R-:W-:Y:S01]  /*fbc0*/  ISETP.GE.OR P2, PT, R7, R200, !P2 ;  /* 0x000000c80700720c */ /* 0x000fe20005746670 */
[----:B------:R-:W-:Y:S01]  /*fbd0*/  LDSM.16.MT88.4 R28, [R185+0xc000] ;  /* 0x00c00000b91c783b */ /* 0x000fe20000004200 */
[----:B------:R-:W-:Y:S02]  /*fbe0*/  ISETP.GE.AND P0, PT, R3, R201, PT ;  /* 0x000000c90300720c */ /* 0x000fe40003f06270 */
[----:B------:R-:W-:Y:S02]  /*fbf0*/  FMNMX.FTZ R4, R151, R4, !PT ;  /* 0x0000000497047209 */ /* 0x000fe40007810000 */
[C---:B------:R-:W-:Y:S02]  /*fc00*/  ISETP.GE.OR P1, PT, R3.reuse, R203, !P1 ;  /* 0x000000cb0300720c */ /* 0x040fe40004f26670 */
        /* <DEDUP_REMOVED lines=8> */
[----:B------:R-:W-:Y:S03]  /*fc90*/  FMNMX.FTZ R6, R133, R8, !PT ;  /* 0x0000000885067209 */ /* 0x000fe60007810000 */
        /* <DEDUP_REMOVED lines=16> */
[----:B------:R-:W-:Y:S01]  /*fda0*/  FSEL R5, R132, RZ, P1 ;  /* 0x000000ff84057208 */ /* 0x000fe20000800000 */
[----:B------:R-:W-:Y:S01]  /*fdb0*/  FFMA.FTZ R169, R137, UR4, -R150 ;  /* 0x0000000489a97c23 */ /* 0x000fe20008010896 */
[--C-:B------:R-:W-:Y:S01]  /*fdc0*/  FFMA.FTZ R135, R12, UR4, -R145.reuse ;  /* 0x000000040c877c23 */ /* 0x100fe20008010891 */
[--C-:B------:R-:W-:Y:S01]  /*fdd0*/  FFMA.FTZ R171, R134, UR4, -R145.reuse ;  /* 0x0000000486ab7c23 */ /* 0x100fe20008010891 */
[----:B------:R-:W1:Y:S01]  /*fde0*/  LDSM.16.MT88.4 R12, [R188+0xc000] ;  /* 0x00c00000bc0c783b */ /* 0x000e620000004200 */
[----:B------:R-:W-:Y:S01]  /*fdf0*/  FADD.FTZ R0, -R5, R0 ;  /* 0x0000000005007221 */ /* 0x000fe20000010100 */
[----:B------:R-:W-:Y:S01]  /*fe00*/  FSEL R5, R3, RZ, P0 ;  /* 0x000000ff03057208 */ /* 0x000fe20000000000 */
[--C-:B------:R-:W-:Y:S01]  /*fe10*/  FFMA.FTZ R134, R10, UR4, -R145.reuse ;  /* 0x000000040a867c23 */ /* 0x100fe20008010891 */
[--C-:B------:R-:W-:Y:S01]  /*fe20*/  FFMA.FTZ R167, R16, UR4, -R145.reuse ;  /* 0x0000000410a77c23 */ /* 0x100fe20008010891 */
[----:B------:R-:W-:Y:S01]  /*fe30*/  FMUL.FTZ R6, R0, UR4 ;  /* 0x0000000400067c20 */ /* 0x000fe20008410000 */
[----:B------:R-:W-:Y:S01]  /*fe40*/  FFMA.FTZ R164, R9, UR4, -R150 ;  /* 0x0000000409a47c23 */ /* 0x000fe20008010896 */
[----:B------:R-:W-:Y:S01]  /*fe50*/  FADD.FTZ R0, -R5, R2 ;  /* 0x0000000205007221 */ /* 0x000fe20000010100 */
[----:B------:R-:W-:Y:S01]  /*fe60*/  MUFU.EX2 R169, R169 ;  /* 0x000000a900a97308 */ /* 0x000fe20000000800 */
[--C-:B------:R-:W-:Y:S01]  /*fe70*/  FFMA.FTZ R170, R141, UR4, -R150.reuse ;  /* 0x000000048daa7c23 */ /* 0x100fe20008010896 */
[--C-:B------:R-:W-:Y:S01]  /*fe80*/  FFMA.FTZ R219, R143, UR4, -R150.reuse ;  /* 0x000000048fdb7c23 */ /* 0x100fe20008010896 */
[----:B------:R-:W-:Y:S01]  /*fe90*/  FMUL.FTZ R8, R0, UR4 ;  /* 0x0000000400087c20 */ /* 0x000fe20008410000 */
[--C-:B------:R-:W-:Y:S01]  /*fea0*/  FFMA.FTZ R214, R162, UR4, -R145.reuse ;  /* 0x00000004a2d67c23 */ /* 0x100fe20008010891 */
[--C-:B------:R-:W-:Y:S01]  /*feb0*/  FFMA.FTZ R221, R160, UR4, -R145.reuse ;  /* 0x00000004a0dd7c23 */ /* 0x100fe20008010891 */
[--C-:B------:R-:W-:Y:S01]  /*fec0*/  FFMA.FTZ R216, R142, UR4, -R145.reuse ;  /* 0x000000048ed87c23 */ /* 0x100fe20008010891 */
[--C-:B------:R-:W-:Y:S03]  /*fed0*/  FFMA.FTZ R223, R140, UR4, -R145.reuse ;  /* 0x000000048cdf7c23 */ /* 0x100fe60008010891 */
[----:B------:R-:W2:Y:S01]  /*fee0*/  MUFU.EX2 R166, R166 ;  /* 0x000000a600a67308 */ /* 0x000ea20000000800 */
[----:B------:R-:W-:Y:S01]  /*fef0*/  LDSM.16.MT88.4 R140, [R185+0xe800] ;  /* 0x00e80000b98c783b */ /* 0x000fe20000004200 */
[--C-:B------:R-:W-:Y:S01]  /*ff00*/  FFMA.FTZ R218, R161, UR4, -R150.reuse ;  /* 0x00000004a1da7c23 */ /* 0x100fe20008010896 */
[--C-:B------:R-:W-:Y:S01]  /*ff10*/  FFMA.FTZ R225, R159, UR4, -R150.reuse ;  /* 0x000000049fe17c23 */ /* 0x100fe20008010896 */
[--C-:B------:R-:W-:Y:S01]  /*ff20*/  FFMA.FTZ R220, R157, UR4, -R150.reuse ;  /* 0x000000049ddc7c23 */ /* 0x100fe20008010896 */
[--C-:B------:R-:W-:Y:S01]  /*ff30*/  FFMA.FTZ R227, R155, UR4, -R150.reuse ;  /* 0x000000049be37c23 */ /* 0x100fe20008010896 */
[--C-:B------:R-:W-:Y:S01]  /*ff40*/  FFMA.FTZ R222, R158, UR4, -R145.reuse ;  /* 0x000000049ede7c23 */ /* 0x100fe20008010891 */
[--C-:B------:R-:W-:Y:S03]  /*ff50*/  FFMA.FTZ R229, R156, UR4, -R145.reuse ;  /* 0x000000049ce57c23 */ /* 0x100fe60008010891 */
[----:B------:R-:W-:Y:S01]  /*ff60*/  MUFU.EX2 R165, R165 ;  /* 0x000000a500a57308 */ /* 0x000fe20000000800 */
[----:B------:R-:W-:Y:S01]  /*ff70*/  LDSM.16.MT88.4 R156, [R184+0xf800] ;  /* 0x00f80000b89c783b */ /* 0x000fe20000004200 */
[--C-:B------:R-:W-:Y:S01]  /*ff80*/  FFMA.FTZ R224, R154, UR4, -R145.reuse ;  /* 0x000000049ae07c23 */ /* 0x100fe20008010891 */
[--C-:B------:R-:W-:Y:S01]  /*ff90*/  FFMA.FTZ R231, R152, UR4, -R145.reuse ;  /* 0x0000000498e77c23 */ /* 0x100fe20008010891 */
[--C-:B------:R-:W-:Y:S01]  /*ffa0*/  FFMA.FTZ R226, R153, UR4, -R150.reuse ;  /* 0x0000000499e27c23 */ /* 0x100fe20008010896 */
[--C-:B------:R-:W-:Y:S01]  /*ffb0*/  FFMA.FTZ R233, R151, UR4, -R150.reuse ;  /* 0x0000000497e97c23 */ /* 0x100fe20008010896 */
[--C-:B------:R-:W-:Y:S01]  /*ffc0*/  FFMA.FTZ R228, R149, UR4, -R150.reuse ;  /* 0x0000000495e47c23 */ /* 0x100fe20008010896 */
[--C-:B------:R-:W-:Y:S03]  /*ffd0*/  FFMA.FTZ R230, R148, UR4, -R145.reuse ;  /* 0x0000000494e67c23 */ /* 0x100fe60008010891 */
[----:B------:R-:W3:Y:S01]  /*ffe0*/  MUFU.EX2 R164, R164 ;  /* 0x000000a400a47308 */ /* 0x000ee20000000800 */
[----:B--2---:R-:W-:Y:S01]  /*fff0*/  F2FP.BF16.F32.PACK_AB R136, R166, R169 ;  /* 0x000000a9a688723e */ /* 0x004fe200000010ff */
[----:B------:R-:W-:Y:S01]  /*10000*/  LDSM.16.MT88.4 R152, [R185+0xf800] ;  /* 0x00f80000b998783b */ /* 0x000fe20000004200 */
[--C-:B------:R-:W-:Y:S01]  /*10010*/  FFMA.FTZ R237, R146, UR4, -R145.reuse ;  /* 0x0000000492ed7c23 */ /* 0x100fe20008010891 */
[--C-:B------:R-:W-:Y:S01]  /*10020*/  FFMA.FTZ R232, R144, UR4, -R145.reuse ;  /* 0x0000000490e87c23 */ /* 0x100fe20008010891 */
[----:B------:R-:W-:Y:S01]  /*10030*/  FFMA.FTZ R133, R133, UR4, -R145 ;  /* 0x0000000485857c23 */ /* 0x000fe20008010891 */
[--C-:B------:R-:W-:Y:S01]  /*10040*/  FFMA.FTZ R168, R217, UR4, -R150.reuse ;  /* 0x00000004d9a87c23 */ /* 0x100fe20008010896 */
[--C-:B------:R-:W-:Y:S03]  /*10050*/  FFMA.FTZ R217, R163, UR4, -R150.reuse ;  /* 0x00000004a3d97c23 */ /* 0x100fe60008010896 */
[----:B------:R-:W-:Y:S01]  /*10060*/  MUFU.EX2 R171, R171 ;  /* 0x000000ab00ab7308 */ /* 0x000fe20000000800 */
[----:B------:R-:W-:Y:S01]  /*10070*/  FFMA.FTZ R150, R147, UR4, -R150 ;  /* 0x0000000493967c23 */ /* 0x000fe20008010896 */
[----:B------:R-:W-:Y:S01]  /*10080*/  LDSM.16.MT88.4 R160, [R188+0x11800] ;  /* 0x01180000bca0783b */ /* 0x000fe20000004200 */
[----:B------:R-:W-:Y:S07]  /*10090*/  PLOP3.LUT P0, PT, PT, PT, UP2, 0x80, 0x0 ;  /* 0x000000000000781c */ /* 0x000fee0003f0f028 */
        /* <DEDUP_REMOVED lines=175> */
[----:B------:R-:W-:Y:S01]  /*10b90*/  IMAD.MOV.U32 R0, RZ, RZ, R132 ;  /* 0x000000ffff007224 */ /* 0x000fe200078e0084 */
[----:B------:R-:W-:Y:S03]  /*10ba0*/  LDSM.16.MT88.4 R136, [R188+0xf000] ;  /* 0x00f00000bc88783b */ /* 0x000fe60000004200 */
[----:B------:R-:W3:Y:S01]  /*10bb0*/  MUFU.EX2 R133, R133 ;  /* 0x0000008500857308 */ /* 0x000ee20000000800 */
[----:B------:R-:W-:Y:S01]  /*10bc0*/  MOV R2, R3 ;  /* 0x0000000300027202 */ /* 0x000fe20000000f00 */
[----:B------:R-:W-:Y:S01]  /*10bd0*/  FADD.FTZ R166, R166, R169 ;  /* 0x000000a9a6a67221 */ /* 0x000fe20000010000 */
        /* <DEDUP_REMOVED lines=134> */
.L_x_5744:
        /* <DEDUP_REMOVED lines=255> */
[----:B------:R-:W1:Y:S01]  /*12430*/  S2UR UR14, SR_CTAID.Y ;  /* 0x00000000000e79c3 */ /* 0x000e620000002600 */
[----:B------:R-:W-:Y:S01]  /*12440*/  ULDC UR6, c[0x0][0x2c4] ;  /* 0x0000b10000067ab9 */ /* 0x000fe20000000800 */
[----:B------:R-:W-:Y:S01]  /*12450*/  UISETP.NE.AND UP0, UPT, UR13, -0x1, UPT ;  /* 0xffffffff0d00788c */ /* 0x000fe2000bf05270 */
[----:B------:R-:W-:-:S05]  /*12460*/  ULDC UR10, c[0x0][0x2e4] ;  /* 0x0000b900000a7ab9 */ /* 0x000fca0000000800 */
[----:B------:R-:W2:Y:S01]  /*12470*/  S2UR UR4, SR_CTAID.Z ;  /* 0x00000000000479c3 */ /* 0x000ea20000002700 */
[----:B-1----:R-:W-:-:S04]  /*12480*/  UIMAD UR6, UR14, UR6, URZ ;  /* 0x000000060e0672a4 */ /* 0x002fc8000f8e023f */
[----:B------:R-:W-:-:S04]  /*12490*/  USEL UR6, UR6, UR13, !UP0 ;  /* 0x0000000d06067287 */ /* 0x000fc8000c000000 */
[----:B--2---:R-:W-:Y:S01]  /*124a0*/  UIMAD UR10, UR4, UR10, UR6 ;  /* 0x0000000a040a72a4 */ /* 0x004fe2000f8e0206 */
[----:B------:R-:W-:Y:S11]  /*124b0*/  BRA `(.L_x_5750) ;  /* 0x0000000000187947 */ /* 0x000ff60003800000 */
.L_x_5749:
[----:B------:R-:W-:Y:S01]  /*124c0*/  S2UR UR4, SR_CTAID.Z ;  /* 0x00000000000479c3 */ /* 0x000fe20000002700 */
[----:B------:R-:W-:Y:S01]  /*124d0*/  ULDC UR6, c[0x0][0x270] ;  /* 0x00009c0000067ab9 */ /* 0x000fe20000000800 */
[----:B------:R-:W-:-:S06]  /*124e0*/  ULDC UR10, c[0x0][0x2c4] ;  /* 0x0000b100000a7ab9 */ /* 0x000fcc0000000800 */
[----:B------:R-:W1:Y:S02]  /*124f0*/  S2UR UR14, SR_CTAID.Y ;  /* 0x00000000000e79c3 */ /* 0x000e640000002600 */
[----:B-1----:R-:W-:-:S04]  /*12500*/  UIMAD UR6, UR14, UR6, UR4 ;  /* 0x000000060e0672a4 */ /* 0x002fc8000f8e0204 */
[----:B------:R-:W-:-:S12]  /*12510*/  UIMAD UR10, UR6, UR10, URZ ;  /* 0x0000000a060a72a4 */ /* 0x000fd8000f8e023f */
.L_x_5750:
[----:B------:R-:W1:Y:S01]  /*12520*/  S2R R4, SR_TID.X ;  /* 0x0000000000047919 */ /* 0x000e620000002100 */
[----:B------:R-:W-:Y:S01]  /*12530*/  LOP3.LUT R13, R10, 0xffffffe0, RZ, 0xc0, !PT ;  /* 0xffffffe00a0d7812 */ /* 0x000fe200078ec0ff */
[----:B------:R-:W-:Y:S01]  /*12540*/  USHF.R.S32.HI UR11, URZ, 0x1f, UR14 ;  /* 0x0000001f3f0b7899 */ /* 0x000fe2000801140e */
[----:B------:R-:W-:Y:S01]  /*12550*/  BSSY B0, `(.L_x_5751) ;  /* 0x0000028000007945 */ /* 0x000fe20003800000 */
[----:B------:R-:W-:Y:S01]  /*12560*/  UISETP.NE.AND UP0, UPT, UR13, -0x1, UPT ;  /* 0xffffffff0d00788c */ /* 0x000fe2000bf05270 */
[----:B------:R-:W-:Y:S01]  /*12570*/  BAR.SYNC.DEFER_BLOCKING 0x0 ;  /* 0x0000000000007b1d */ /* 0x000fe20000010000 */
[----:B------:R-:W-:Y:S01]  /*12580*/  IMAD.IADD R2, R0, 0x1, -R13 ;  /* 0x0000000100027824 */ /* 0x000fe200078e0a0d */
[----:B------:R-:W-:-:S04]  /*12590*/  SHF.R.S32.HI R13, RZ, 0x1f, R8 ;  /* 0x0000001fff0d7819 */ /* 0x000fc80000011408 */
[----:B------:R-:W-:Y:S01]  /*125a0*/  LOP3.LUT P0, RZ, R2, 0x3, RZ, 0xc0, !PT ;  /* 0x0000000302ff7812 */ /* 0x000fe2000780c0ff */
[----:B------:R-:W-:Y:S01]  /*125b0*/  ULDC.64 UR6, c[0x0][0x290] ;  /* 0x0000a40000067ab9 */ /* 0x000fe20000000a00 */
[----:B------:R-:W-:Y:S01]  /*125c0*/  LEA.HI R13, R13, R8, RZ, 0x2 ;  /* 0x000000080d0d7211 */ /* 0x000fe200078f10ff */
[----:B------:R-:W-:Y:S01]  /*125d0*/  UIMAD UR11, UR11, UR6, URZ ;  /* 0x000000060b0b72a4 */ /* 0x000fe2000f8e023f */
[----:B------:R-:W-:Y:S02]  /*125e0*/  ULDC.64 UR8, c[0x0][0x298] ;  /* 0x0000a60000087ab9 */ /* 0x000fe40000000a00 */
[----:B------:R-:W-:Y:S01]  /*125f0*/  LOP3.LUT R13, R13, 0xffffffc, RZ, 0xc0, !PT ;  /* 0x0ffffffc0d0d7812 */ /* 0x000fe200078ec0ff */
[----:B------:R-:W-:Y:S02]  /*12600*/  UIMAD.WIDE.U32 UR16, UR13, UR8, URZ ;  /* 0x000000080d1072a5 */ /* 0x000fe4000f8e003f */
[----:B------:R-:W-:Y:S02]  /*12610*/  UIMAD.WIDE.U32 UR18, UR14, UR6, URZ ;  /* 0x000000060e1272a5 */ /* 0x000fe4000f8e003f */
[----:B------:R-:W-:Y:S01]  /*12620*/  UIMAD UR7, UR14, UR7, UR11 ;  /* 0x000000070e0772a4 */ /* 0x000fe2000f8e020b */
[----:B---3--:R-:W-:Y:S01]  /*12630*/  IMAD.IADD R6, R8, 0x1, -R13 ;  /* 0x0000000108067824 */ /* 0x008fe200078e0a0d */
[----:B------:R-:W-:-:S02]  /*12640*/  UIMAD UR13, UR13, UR9, UR17 ;  /* 0x000000090d0d72a4 */ /* 0x000fc4000f8e0211 */
[----:B------:R-:W-:Y:S02]  /*12650*/  USEL UR16, UR18, UR16, !UP0 ;  /* 0x0000001012107287 */ /* 0x000fe4000c000000 */
[----:B------:R-:W-:Y:S01]  /*12660*/  @!UP0 UIADD3 UR13, UR19, UR7, URZ ;  /* 0x00000007130d8290 */ /* 0x000fe2000fffe03f */
        /* <DEDUP_REMOVED lines=22> */
.L_x_5752:
[----:B------:R-:W-:Y:S05]  /*127d0*/  BSYNC B0 ;  /* 0x0000000000007941 */ /* 0x000fea0003800000 */
.L_x_5751:
[----:B------:R-:W2:Y:S01]  /*127e0*/  S2UR UR10, SR_CTAID.X ;  /* 0x00000000000a79c3 */ /* 0x000ea20000002500 */
[----:B------:R-:W-:Y:S01]  /*127f0*/  LEA.HI R2, R7, R0, RZ, 0x3 ;  /* 0x0000000007027211 */ /* 0x000fe200078f18ff */
[----:B------:R-:W-:Y:S01]  /*12800*/  IMAD.U32 R7, RZ, RZ, UR8 ;  /* 0x00000008ff077e24 */ /* 0x000fe2000f8e00ff */
[----:B------:R-:W-:Y:S01]  /*12810*/  SHF.R.S32.HI R199, RZ, 0x1f, R198 ;  /* 0x0000001fffc77819 */ /* 0x000fe200000114c6 */
[----:B------:R-:W-:Y:S01]  /*12820*/  USHF.R.S32.HI UR7, URZ, 0x1f, UR4 ;  /* 0x0000001f3f077899 */ /* 0x000fe20008011404 */
[----:B------:R-:W-:Y:S01]  /*12830*/  SHF.R.S32.HI R2, RZ, 0x3, R2 ;  /* 0x00000003ff027819 */ /* 0x000fe20000011402 */
[----:B-1----:R1:W3:Y:S01]  /*12840*/  LDS.128 R8, [R197+0x1800] ;  /* 0x00180000c5087984 */ /* 0x0022e20000000c00 */
[----:B------:R-:W-:Y:S01]  /*12850*/  LEA.HI R0, R3, R4, RZ, 0x3 ;  /* 0x0000000403007211 */ /* 0x000fe200078f18ff */
[----:B------:R-:W4:Y:S01]  /*12860*/  LDC.64 R20, c[0x0][0x2a0] ;  /* 0x0000a800ff147b82 */ /* 0x000f220000000a00 */
[----:B------:R-:W-:Y:S01]  /*12870*/  BSSY B0, `(.L_x_5753) ;  /* 0x000002a000007945 */ /* 0x000fe20003800000 */
[C---:B------:R-:W-:Y:S01]  /*12880*/  VIADD R5, R2.reuse, 0x10 ;  /* 0x0000001002057836 */ /* 0x040fe20000000000 */
[----:B------:R1:W1:Y:S01]  /*12890*/  LDS.128 R16, [R197] ;  /* 0x00000000c5107984 */ /* 0x0002620000000c00 */
[----:B------:R-:W-:Y:S01]  /*128a0*/  VIADD R4, R2, 0x30 ;  /* 0x0000003002047836 */ /* 0x000fe20000000000 */
[----:B------:R-:W-:-:S02]  /*128b0*/  SHF.R.S32.HI R0, RZ, 0x3, R0 ;  /* 0x00000003ff007819 */ /* 0x000fc40000011400 */
[----:B------:R-:W-:Y:S01]  /*128c0*/  ISETP.GE.AND P2, PT, R5, UR5, PT ;  /* 0x0000000505007c0c */ /* 0x000fe2000bf46270 */
[----:B------:R-:W-:Y:S01]  /*128d0*/  VIADD R5, R2, 0x20 ;  /* 0x0000002002057836 */ /* 0x000fe20000000000 */
[----:B------:R-:W-:-:S04]  /*128e0*/  SHF.R.S32.HI R0, RZ, 0x1f, R0 ;  /* 0x0000001fff007819 */ /* 0x000fc80000011400 */
[----:B------:R-:W-:Y:S01]  /*128f0*/  ISETP.GE.AND P1, PT, R5, UR5, PT ;  /* 0x0000000505007c0c */ /* 0x000fe2000bf26270 */
[----:B--2---:R-:W-:-:S04]  /*12900*/  USHF.L.U32 UR10, UR10, 0x6, URZ ;  /* 0x000000060a0a7899 */ /* 0x004fc8000800063f */
[----:B------:R-:W-:Y:S02]  /*12910*/  USHF.R.S32.HI UR6, URZ, 0x1f, UR10 ;  /* 0x0000001f3f067899 */ /* 0x000fe4000801140a */
[----:B------:R-:W-:Y:S02]  /*12920*/  IMAD.WIDE.U32 R6, R7, UR10, R198 ;  /* 0x0000000a07067c25 */ /* 0x000fe4000f8e00c6 */
[----:B------:R-:W-:Y:S01]  /*12930*/  UIMAD UR6, UR6, UR8, URZ ;  /* 0x00000008060672a4 */ /* 0x000fe2000f8e023f */
[----:B------:R-:W-:-:S03]  /*12940*/  IADD3 R12, P0, R6, UR16, RZ ;  /* 0x00000010060c7c10 */ /* 0x000fc6000ff1e0ff */
[----:B------:R-:W-:Y:S01]  /*12950*/  UIMAD UR6, UR10, UR9, UR6 ;  /* 0x000000090a0672a4 */ /* 0x000fe2000f8e0206 */
[----:B----4-:R-:W-:Y:S01]  /*12960*/  IMAD R6, R20, UR7, RZ ;  /* 0x0000000714067c24 */ /* 0x010fe2000f8e02ff */
[----:B------:R-:W-:-:S03]  /*12970*/  UIADD3 UR10, -UR10, UR12, URZ ;  /* 0x0000000c0a0a7290 */ /* 0x000fc6000fffe13f */
[----:B------:R-:W-:Y:S02]  /*12980*/  IMAD R23, R21, UR4, R6 ;  /* 0x0000000415177c24 */ /* 0x000fe4000f8e0206 */
[----:B------:R-:W-:Y:S01]  /*12990*/  IMAD.U32 R3, RZ, RZ, UR6 ;  /* 0x00000006ff037e24 */ /* 0x000fe2000f8e00ff */
[----:B------:R-:W-:-:S04]  /*129a0*/  ISETP.GE.AND P3, PT, R2, UR10, PT ;  /* 0x0000000a02007c0c */ /* 0x000fc8000bf66270 */
[----:B------:R-:W-:Y:S02]  /*129b0*/  IADD3.X R13, R7, UR13, R3, P0, !PT ;  /* 0x0000000d070d7c10 */ /* 0x000fe400087fe403 */
[----:B------:R-:W-:Y:S02]  /*129c0*/  ISETP.GE.AND P0, PT, R4, UR5, PT ;  /* 0x0000000504007c0c */ /* 0x000fe4000bf06270 */
[----:B------:R2:W4:Y:S01]  /*129d0*/  LDS.128 R4, [R197+0x4000] ;  /* 0x00400000c5047984 */ /* 0x0005220000000c00 */
[----:B------:R-:W-:-:S03]  /*129e0*/  IMAD.WIDE.U32 R20, R20, UR4, R12 ;  /* 0x0000000414147c25 */ /* 0x000fc6000f8e000c */
[----:B------:R2:W1:Y:S01]  /*129f0*/  LDS.128 R12, [R197+0x2000] ;  /* 0x00200000c50c7984 */ /* 0x0004620000000c00 */
[----:B------:R-:W-:Y:S01]  /*12a00*/  IMAD.IADD R23, R23, 0x1, R21 ;  /* 0x0000000117177824 */ /* 0x000fe200078e0215 */
[----:B---3--:R-:W-:Y:S06]  /*12a10*/  @P3 BRA `(.L_x_5754) ;  /* 0x00000000003c3947 */ /* 0x008fec0003800000 */
[----:B------:R-:W-:Y:S01]  /*12a20*/  IMAD R3, R0, UR8, RZ ;  /* 0x0000000800037c24 */ /* 0x000fe2000f8e02ff */
[----:B------:R-:W-:Y:S01]  /*12a30*/  ULDC UR4, c[0x0][0x2d0] ;  /* 0x0000b40000047ab9 */ /* 0x000fe20000000800 */
[----:B------:R-:W-:Y:S01]  /*12a40*/  IMAD.MOV.U32 R22, RZ, RZ, R20 ;  /* 0x000000ffff167224 */ /* 0x000fe200078e0014 */
[----:B------:R-:W-:Y:S01]  /*12a50*/  ISETP.GE.AND P5, PT, R198, UR4, PT ;  /* 0x00000004c6007c0c */ /* 0x000fe2000bfa6270 */
[----:B------:R-:W-:Y:S01]  /*12a60*/  IMAD R3, R2, UR9, R3 ;  /* 0x0000000902037c24 */ /* 0x000fe2000f8e0203 */
[----:B------:R-:W-:Y:S01]  /*12a70*/  ISETP.GE.AND P4, PT, R196, UR4, PT ;  /* 0x00000004c4007c0c */ /* 0x000fe2000bf86270 */
[----:B------:R-:W-:Y:S01]  /*12a80*/  IMAD.WIDE.U32 R24, R2, UR8, R22 ;  /* 0x0000000802187c25 */ /* 0x000fe2000f8e0016 */
[----:B------:R-:W-:Y:S01]  /*12a90*/  ISETP.GE.AND P3, PT, R195, UR4, PT ;  /* 0x00000004c3007c0c */ /* 0x000fe2000bf66270 */
[----:B------:R-:W-:Y:S02]  /*12aa0*/  ULDC.64 UR6, c[0x0][0x280] ;  /* 0x0000a00000067ab9 */ /* 0x000fe40000000a00 */
[----:B------:R-:W-:Y:S01]  /*12ab0*/  IMAD.IADD R3, R3, 0x1, R25 ;  /* 0x0000000103037824 */ /* 0x000fe200078e0219 */
[----:B------:R-:W-:-:S04]  /*12ac0*/  LEA R26, P6, R24, UR6, 0x1 ;  /* 0x00000006181a7c11 */ /* 0x000fc8000f8c08ff */
[----:B------:R-:W-:-:S05]  /*12ad0*/  LEA.HI.X R27, R24, UR7, R3, 0x1, P6 ;  /* 0x00000007181b7c11 */ /* 0x000fca000b0f0c03 */
[----:B-1----:R3:W-:Y:S04]  /*12ae0*/  @!P5 STG.E.128 desc[UR26][R26.64], R16 ;  /* 0x000000101a00d986 */ /* 0x0027e8000c101d1a */
[----:B------:R3:W-:Y:S04]  /*12af0*/  @!P4 STG.E.128 desc[UR26][R26.64+0x80], R12 ;  /* 0x0000800c1a00c986 */ /* 0x0007e8000c101d1a */
[----:B----4-:R3:W-:Y:S02]  /*12b00*/  @!P3 STG.E.128 desc[UR26][R26.64+0x100], R4 ;  /* 0x000100041a00b986 */ /* 0x0107e4000c101d1a */
.L_x_5754:
[----:B------:R-:W-:Y:S05]  /*12b10*/  BSYNC B0 ;  /* 0x0000000000007941 */ /* 0x000fea0003800000 */
.L_x_5753:
[----:B-1-3--:R1:W3:Y:S01]  /*12b20*/  LDS.128 R16, [R197+0x800] ;  /* 0x00080000c5107984 */ /* 0x00a2e20000000c00 */
[----:B------:R-:W-:Y:S03]  /*12b30*/  BSSY B0, `(.L_x_5755) ;  /* 0x0000016000007945 */ /* 0x000fe60003800000 */
[----:B------:R1:W1:Y:S04]  /*12b40*/  LDS.128 R12, [R197+0x2800] ;  /* 0x00280000c50c7984 */ /* 0x0002680000000c00 */
[----:B----4-:R4:W1:Y:S01]  /*12b50*/  LDS.128 R4, [R197+0x4800] ;  /* 0x00480000c5047984 */ /* 0x0108620000000c00 */
        /* <DEDUP_REMOVED lines=11> */
[----:B------:R-:W-:-:S04]  /*12c10*/  IMAD R3, R3, UR8, RZ ;  /* 0x0000000803037c24 */ /* 0x000fc8000f8e02ff */
[----:B------:R-:W-:Y:S01]  /*12c20*/  IMAD R3, R24, UR9, R3 ;  /* 0x0000000918037c24 */ /* 0x000fe2000f8e0203 */
[----:B------:R-:W-:-:S03]  /*12c30*/  LEA R24, P5, R26, UR6, 0x1 ;  /* 0x000000061a187c11 */ /* 0x000fc6000f8a08ff */
[----:B------:R-:W-:-:S05]  /*12c40*/  IMAD.IADD R3, R3, 0x1, R27 ;  /* 0x0000000103037824 */ /* 0x000fca00078e021b */
[----:B------:R-:W-:-:S05]  /*12c50*/  LEA.HI.X R25, R26, UR7, R3, 0x1, P5 ;  /* 0x000000071a197c11 */ /* 0x000fca000a8f0c03 */
[----:B---3--:R3:W-:Y:S04]  /*12c60*/  @!P4 STG.E.128 desc[UR26][R24.64], R16 ;  /* 0x000000101800c986 */ /* 0x0087e8000c101d1a */
[----:B-1----:R3:W-:Y:S04]  /*12c70*/  @!P3 STG.E.128 desc[UR26][R24.64+0x80], R12 ;  /* 0x0000800c1800b986 */ /* 0x0027e8000c101d1a */
[----:B------:R3:W-:Y:S02]  /*12c80*/  @!P2 STG.E.128 desc[UR26][R24.64+0x100], R4 ;  /* 0x000100041800a986 */ /* 0x0007e4000c101d1a */
.L_x_5756:
[----:B------:R-:W-:Y:S05]  /*12c90*/  BSYNC B0 ;  /* 0x0000000000007941 */ /* 0x000fea0003800000 */
.L_x_5755:
[----:B---3--:R3:W2:Y:S01]  /*12ca0*/  LDS.128 R16, [R197+0x1000] ;  /* 0x00100000c5107984 */ /* 0x0086a20000000c00 */
[----:B------:R-:W-:Y:S03]  /*12cb0*/  BSSY B0, `(.L_x_5757) ;  /* 0x0000016000007945 */ /* 0x000fe60003800000 */
[----:B-1----:R3:W1:Y:S04]  /*12cc0*/  LDS.128 R12, [R197+0x3000] ;  /* 0x00300000c50c7984 */ /* 0x0026680000000c00 */
[----:B------:R3:W1:Y:S01]  /*12cd0*/  LDS.128 R4, [R197+0x5000] ;  /* 0x00500000c5047984 */ /* 0x0006620000000c00 */
        /* <DEDUP_REMOVED lines=16> */
[----:B--2---:R2:W-:Y:S04]  /*12de0*/  @!P3 STG.E.128 desc[UR26][R24.64], R16 ;  /* 0x000000101800b986 */ /* 0x0045e8000c101d1a */
[----:B-1----:R2:W-:Y:S04]  /*12df0*/  @!P2 STG.E.128 desc[UR26][R24.64+0x80], R12 ;  /* 0x0000800c1800a986 */ /* 0x0025e8000c101d1a */
[----:B------:R2:W-:Y:S02]  /*12e00*/  @!P1 STG.E.128 desc[UR26][R24.64+0x100], R4 ;  /* 0x0001000418009986 */ /* 0x0005e4000c101d1a */
.L_x_5758:
[----:B------:R-:W-:Y:S05]  /*12e10*/  BSYNC B0 ;  /* 0x0000000000007941 */ /* 0x000fea0003800000 */
.L_x_5757:
[----:B-12---:R1:W2:Y:S04]  /*12e20*/  LDS.128 R4, [R197+0x3800] ;  /* 0x00380000c5047984 */ /* 0x0062a80000000c00 */
[----:B------:R1:W1:Y:S01]  /*12e30*/  LDS.128 R12, [R197+0x5800] ;  /* 0x00580000c50c7984 */ /* 0x0002620000000c00 */
[----:B------:R-:W-:Y:S05]  /*12e40*/  @P0 EXIT ;  /* 0x000000000000094d */ /* 0x000fea0003800000 */
[----:B------:R-:W-:Y:S01]  /*12e50*/  IADD3 R2, P0, R2, 0x30, RZ ;  /* 0x0000003002027810 */ /* 0x000fe20007f1e0ff */
[----:B------:R-:W-:Y:S01]  /*12e60*/  IMAD.MOV.U32 R16, RZ, RZ, R20 ;  /* 0x000000ffff107224 */ /* 0x000fe200078e0014 */
[----:B------:R-:W-:Y:S01]  /*12e70*/  MOV R17, R23 ;  /* 0x0000001700117202 */ /* 0x000fe20000000f00 */
[----:B------:R-:W-:Y:S01]  /*12e80*/  ULDC.64 UR4, c[0x0][0x280] ;  /* 0x0000a00000047ab9 */ /* 0x000fe20000000a00 */
[----:B------:R-:W-:Y:S01]  /*12e90*/  ULDC UR6, c[0x0][0x2d0] ;  /* 0x0000b40000067ab9 */ /* 0x000fe20000000800 */
[----:B------:R-:W-:Y:S01]  /*12ea0*/  IMAD.X R3, RZ, RZ, R0, P0 ;  /* 0x000000ffff037224 */ /* 0x000fe200000e0600 */
[----:B------:R-:W-:Y:S01]  /*12eb0*/  ISETP.GE.AND P2, PT, R198, UR6, PT ;  /* 0x00000006c6007c0c */ /* 0x000fe2000bf46270 */
[----:B------:R-:W-:Y:S01]  /*12ec0*/  IMAD.WIDE.U32 R16, R2, UR8, R16 ;  /* 0x0000000802107c25 */ /* 0x000fe2000f8e0010 */
[----:B------:R-:W-:-:S03]  /*12ed0*/  ISETP.GE.AND P1, PT, R196, UR6, PT ;  /* 0x00000006c4007c0c */ /* 0x000fc6000bf26270 */
[----:B------:R-:W-:-:S04]  /*12ee0*/  IMAD R3, R3, UR8, RZ ;  /* 0x0000000803037c24 */ /* 0x000fc8000f8e02ff */
[----:B------:R-:W-:Y:S01]  /*12ef0*/  IMAD R3, R2, UR9, R3 ;  /* 0x0000000902037c24 */ /* 0x000fe2000f8e0203 */
[----:B------:R-:W-:-:S03]  /*12f00*/  LEA R2, P0, R16, UR4, 0x1 ;  /* 0x0000000410027c11 */ /* 0x000fc6000f8008ff */
[----:B------:R-:W-:-:S05]  /*12f10*/  IMAD.IADD R3, R3, 0x1, R17 ;  /* 0x0000000103037824 */ /* 0x000fca00078e0211 */
[----:B------:R-:W-:Y:S02]  /*12f20*/  LEA.HI.X R3, R16, UR5, R3, 0x1, P0 ;  /* 0x0000000510037c11 */ /* 0x000fe400080f0c03 */
[----:B------:R-:W-:-:S03]  /*12f30*/  ISETP.GE.AND P0, PT, R195, UR6, PT ;  /* 0x00000006c3007c0c */ /* 0x000fc6000bf06270 */
[----:B------:R1:W-:Y:S04]  /*12f40*/  @!P2 STG.E.128 desc[UR26][R2.64], R8 ;  /* 0x000000080200a986 */ /* 0x0003e8000c101d1a */
[----:B--2---:R2:W-:Y:S06]  /*12f50*/  @!P1 STG.E.128 desc[UR26][R2.64+0x80], R4 ;  /* 0x0000800402009986 */ /* 0x0045ec000c101d1a */
[----:B------:R-:W-:Y:S05]  /*12f60*/  @P0 EXIT ;  /* 0x000000000000094d */ /* 0x000fea0003800000 */
[----:B-1----:R-:W-:Y:S01]  /*12f70*/  STG.E.128 desc[UR26][R2.64+0x100], R12 ;  /* 0x0001000c02007986 */ /* 0x002fe2000c101d1a */
[----:B------:R-:W-:Y:S05]  /*12f80*/  EXIT ;  /* 0x000000000000794d */ /* 0x000fea0003800000 */
.L_x_5759:
        /* <DEDUP_REMOVED lines=15> */
.L_x_7966:


//--------------------- .text._ZN5flash24flash_fwd_splitkv_kernelI23Flash_fwd_kernel_traitsILi192ELi64ELi64ELi4ELb0ELb0EN7cutlass10bfloat16_tE19Flash_kernel_traitsILi192ELi64ELi64ELi4ES3_EELb0ELb1ELb1ELb0ELb0ELb1ELb0ELb0EEEvNS_16Flash_fwd_paramsE --------------------------
	.section	.text._ZN5flash24flash_fwd_splitkv_kernelI23Flash_fwd_kernel_traitsILi192ELi64ELi64ELi4ELb0ELb0EN7cutlass10bfloat16_tE19Flash_kernel_traitsILi192ELi64ELi64ELi4ES3_EELb0ELb1ELb1ELb0ELb0ELb1ELb0ELb0EEEvNS_16Flash_fwd_paramsE,"ax",@progbits
	.align	128
        .global         _ZN5flash24flash_fwd_splitkv_kernelI23Flash_fwd_kernel_traitsILi192ELi64ELi64ELi4ELb0ELb0EN7cutlass10bfloat16_tE19Flash_kernel_traitsILi192ELi64ELi64ELi4ES3_EELb0ELb1ELb1ELb0ELb0ELb1ELb0ELb0EEEvNS_16Flash_fwd_paramsE
        .type           _ZN5flash24flash_fwd_splitkv_kernelI23Flash_fwd_kernel_traitsILi192ELi64ELi64ELi4ELb0ELb0EN7cutlass10bfloat16_tE19Flash_kernel_traitsILi192ELi64ELi64ELi4ES3_EELb0ELb1ELb1ELb0ELb0ELb1ELb0ELb0EEEvNS_16Flash_fwd_paramsE,@function
        .size           _ZN5flash24flash_fwd_splitkv_kernelI23Flash_fwd_kernel_traitsILi192ELi64ELi64ELi4ELb0ELb0EN7cutlass10bfloat16_tE19Flash_kernel_traitsILi192ELi64ELi64ELi4ES3_EELb0ELb1ELb1ELb0ELb0ELb1ELb0ELb0EEEvNS_16Flash_fwd_paramsE,(.L_x_7967 - _ZN5flash24flash_fwd_splitkv_kernelI23Flash_fwd_kernel_traitsILi192ELi64ELi64ELi4ELb0ELb0EN7cutlass10bfloat16_tE19Flash_kernel_traitsILi192ELi64ELi64ELi4ES3_EELb0ELb1ELb1ELb0ELb0ELb1ELb0ELb0EEEvNS_16Flash_fwd_paramsE)
        .other          _ZN5flash24flash_fwd_splitkv_kernelI23Flash_fwd_kernel_traitsILi192ELi64ELi64ELi4ELb0ELb0EN7cutlass10bfloat16_tE19Flash_kernel_traitsILi192ELi64ELi64ELi4ES3_EELb0ELb1ELb1ELb0ELb0ELb1ELb0ELb0EEEvNS_16Flash_fwd_paramsE,@"STO_CUDA_ENTRY STV_DEFAULT"
_ZN5flash24flash_fwd_splitkv_kernelI23Flash_fwd_kernel_traitsILi192ELi64ELi64ELi4ELb0ELb0EN7cutlass10bfloat16_tE19Flash_kernel_traitsILi192ELi64ELi64ELi4ES3_EELb0ELb1ELb1ELb0ELb0ELb1ELb0ELb0EEEvNS_16Flash_fwd_paramsE:
.text._ZN5flash24flash_fwd_splitkv_kernelI23Flash_fwd_kernel_traitsILi192ELi64ELi64ELi4ELb0ELb0EN7cutlass10bfloat16_tE19Flash_kernel_traitsILi192ELi64ELi64ELi4ES3_EELb0ELb1ELb1ELb0ELb0ELb1ELb0ELb0EEEvNS_16Flash_fwd_paramsE:
        /* <DEDUP_REMOVED lines=54> */
.L_x_5760:
[----:B------:R-:W-:-:S03]  /*0360*/  ULDC UR6, c[0x0][0x2c8] ;  /* 0x0000b20000067ab9 */ /* 0x000fc60000000800 */
.L_x_5761:
        /* <DEDUP_REMOVED lines=116> */
.L_x_5764:
[----:B------:R-:W-:Y:S05]  /*0ab0*/  BSYNC B0 ;  /* 0x0000000000007941 */ /* 0x000fea0003800000 */
.L_x_5763:
        /* <DEDUP_REMOVED lines=22> */
.L_x_5766:
[----:B------:R-:W-:Y:S05]  /*0c20*/  BSYNC B0 ;  /* 0x0000000000007941 */ /* 0x000fea0003800000 */
.L_x_5765:
        /* <DEDUP_REMOVED lines=21> */
.L_x_5768:
[----:B------:R-:W-:Y:S05]  /*0d80*/  BSYNC B0 ;  /* 0x0000000000007941 */ /* 0x000fea0003800000 */
.L_x_5767:
        /* <DEDUP_REMOVED lines=20> */
.L_x_5770:
[----:B------:R-:W-:Y:S05]  /*0ed0*/  BSYNC B0 ;  /* 0x0000000000007941 */ /* 0x000fea0003800000 */
.L_x_5769:
        /* <DEDUP_REMOVED lines=18> */
.L_x_5762:
        /* <DEDUP_REMOVED lines=29> */
.L_x_5771:
        /* <DEDUP_REMOVED lines=95> */
.L_x_5772:
        /* <DEDUP_REMOVED lines=46> */
.L_x_5774:
        /* <DEDUP_REMOVED lines=35> */
.L_x_5773:
        /* <DEDUP_REMOVED lines=110> */
.L_x_5776:
[----:B------:R-:W-:Y:S05]  /*23b0*/  BSYNC B0 ;  /* 0x0000000000007941 */ /* 0x000fea0003800000 */
.L_x_5775:
        /* <DEDUP_REMOVED lines=41> */
.L_x_5778:
[----:B------:R-:W-:Y:S05]  /*2650*/  BSYNC B0 ;  /* 0x0000000000007941 */ /* 0x000fea0003800000 */
.L_x_5777:
        /* <DEDUP_REMOVED lines=42> */
.L_x_5780:
[----:B------:R-:W-:Y:S05]  /*2900*/  BSYNC B0 ;  /* 0x0000000000007941 */ /* 0x000fea0003800000 */
.L_x_5779:
        /* <DEDUP_REMOVED lines=44> */
.L_x_5782:
[----:B------:R-:W-:Y:S05]  /*2bd0*/  BSYNC B0 ;  /* 0x0000000000007941 */ /* 0x000fea0003800000 */
.L_x_5781:
        /* <DEDUP_REMOVED lines=37> */
.L_x_5784:
[----:B------:R-:W-:Y:S05]  /*2e30*/  BSYNC B0 ;  /* 0x0000000000007941 */ /* 0x000fea0003800000 */
.L_x_5783:
        /* <DEDUP_REMOVED lines=33> */
.L_x_5786:
[----:B------:R-:W-:Y:S05]  /*3050*/  BSYNC B0 ;  /* 0x0000000000007941 */ /* 0x000fea0003800000 */
.L_x_5785:
        /* <DEDUP_REMOVED lines=39> */
.L_x_5788:
[----:B------:R-:W-:Y:S05]  /*32d0*/  BSYNC B0 ;  /* 0x0000000000007941 */ /* 0x000fea0003800000 */
.L_x_5787:
        /* <DEDUP_REMOVED lines=42> */
.L_x_5790:
[----:B------:R-:W-:Y:S05]  /*3580*/  BSYNC B0 ;  /* 0x0000000000007941 */ /* 0x000fea0003800000 */
.L_x_5789:
        /* <DEDUP_REMOVED lines=78> */
.L_x_5792:
[----:B------:R-:W-:Y:S05]  /*3a70*/  BSYNC B0 ;  /* 0x0000000000007941 */ /* 0x000fea0003800000 */
.L_x_5791:
        /* <DEDUP_REMOVED lines=38> */
.L_x_5794:
[----:B------:R-:W-:Y:S05]  /*3ce0*/  BSYNC B0 ;  /* 0x0000000000007941 */ /* 0x000fea0003800000 */
.L_x_5793:
        /* <DEDUP_REMOVED lines=36> */
.L_x_5796:
[----:B------:R-:W-:Y:S05]  /*3f30*/  BSYNC B0 ;  /* 0x0000000000007941 */ /* 0x000fea0003800000 */
.L_x_5795:
        /* <DEDUP_REMOVED lines=42> */
.L_x_5798:
[----:B------:R-:W-:Y:S05]  /*41e0*/  BSYNC B0 ;  /* 0x0000000000007941 */ /* 0x000fea0003800000 */
.L_x_5797:
[----:B------:R-:W-:Y:S01]  /*41f0*/  LDSM.16.M88.4 R48, [R202] ;  /* 0x00000000ca30783b */ /* 0x000fe20000000200 */
[----:B------:R-:W-:Y:S01]  /*4200*/  R2P PR, R2, 0x6 ;  /* 0x0000000602007804 */ /* 0x000fe20000000000 */
[----:B------:R-:W-:Y:S01]  /*4210*/  ULDC UR32, c[0x0][0x39c] ;  /* 0x0000e70000207ab9 */ /* 0x000fe20000000800 */
[C---:B------:R-:W-:Y:S01]  /*4220*/  IADD3 R2, R201.reuse, 0x6000, RZ ;  /* 0x00006000c9027810 */ /* 0x040fe20007ffe0ff */
[----:B------:R-:W4:Y:S01]  /*4230*/  LDSM.16.M88.4 R16, [R201+0x6000] ;  /* 0x00600000c910783b */ /* 0x000f220000000200 */
[----:B------:R-:W-:Y:S01]  /*4240*/  IADD3 R199, R201, 0x6020, RZ ;  /* 0x00006020c9c77810 */ /* 0x000fe20007ffe0ff */
[----:B------:R-:W-:Y:S01]  /*4250*/  UIADD3 UR15, UR25, 0x1, -UR12 ;  /* 0x00000001190f7890 */ /* 0x000fe2000fffe80c */
[-C--:B------:R-:W-:Y:S01]  /*4260*/  LEA R200, R7, R202.reuse, 0x1 ;  /* 0x000000ca07c87211 */ /* 0x080fe200078e08ff */
[----:B------:R-:W4:Y:S01]  /*4270*/  LDSM.16.M88.4 R60, [R201+0x7000] ;  /* 0x00700000c93c783b */ /* 0x000f220000000200 */
[C---:B------:R-:W-:Y:S01]  /*4280*/  LEA R198, R5.reuse, R202, 0x1 ;  /* 0x000000ca05c67211 */ /* 0x040fe200078e08ff */
[----:B------:R-:W-:Y:S01]  /*4290*/  UISETP.GT.AND UP0, UPT, UR11, UR10, UPT ;  /* 0x0000000a0b00728c */ /* 0x000fe2000bf04270 */
[----:B------:R-:W-:Y:S01]  /*42a0*/  LEA R197, R5, R200, 0x1 ;  /* 0x000000c805c57211 */ /* 0x000fe200078e08ff */
[----:B------:R-:W-:Y:S01]  /*42b0*/  LDSM.16.M88.4 R24, [R200] ;  /* 0x00000000c818783b */ /* 0x000fe20000000200 */
[----:B------:R-:W-:Y:S01]  /*42c0*/  LOP3.LUT R6, R6, 0xffffffe0, RZ, 0xc0, !PT ;  /* 0xffffffe006067812 */ /* 0x000fe200078ec0ff */
[----:B--2--5:R-:W-:Y:S01]  /*42d0*/  FMUL.FTZ R99, R4, R99 ;  /* 0x0000006304637220 */ /* 0x024fe20000410000 */
[----:B------:R-:W-:Y:S01]  /*42e0*/  @P1 IADD3 R199, R2, -0x20, RZ ;  /* 0xffffffe002c71810 */ /* 0x000fe20007ffe0ff */
[----:B------:R-:W-:Y:S01]  /*42f0*/  IMAD.MOV.U32 R2, RZ, RZ, 0x40 ;  /* 0x00000040ff027424 */ /* 0x000fe200078e00ff */
[----:B------:R-:W-:Y:S01]  /*4300*/  LDSM.16.M88.4 R44, [R201+0x6800] ;  /* 0x00680000c92c783b */ /* 0x000fe20000000200 */
[----:B------:R-:W-:Y:S01]  /*4310*/  LEA R213, R97, UR23, 0x4 ;  /* 0x0000001761d57c11 */ /* 0x000fe2000f8e20ff */
[----:B------:R-:W-:Y:S01]  /*4320*/  UIADD3 UR14, UR15, UR18, URZ ;  /* 0x000000120f0e7290 */ /* 0x000fe2000fffe03f */
[----:B------:R-:W-:Y:S01]  /*4330*/  SHF.L.U32 R214, R3, 0x1, RZ ;  /* 0x0000000103d67819 */ /* 0x000fe200000006ff */
[----:B------:R-:W2:Y:S01]  /*4340*/  LDSM.16.M88.4 R52, [R199] ;  /* 0x00000000c734783b */ /* 0x000ea20000000200 */
[----:B------:R-:W-:Y:S01]  /*4350*/  SEL R2, R2, 0xffffffc0, !P2 ;  /* 0xffffffc002027807 */ /* 0x000fe20005000000 */
[----:B------:R-:W-:Y:S01]  /*4360*/  UIADD3 UR33, UR25, -UR12, URZ ;  /* 0x8000000c19217290 */ /* 0x000fe2000fffe03f */
[----:B------:R-:W-:Y:S01]  /*4370*/  PLOP3.LUT P6, PT, PT, PT, UP0, 0x80, 0x0 ;  /* 0x000000000000781c */ /* 0x000fe20003fcf008 */
[----:B------:R-:W-:Y:S01]  /*4380*/  LDSM.16.M88.4 R80, [R198] ;  /* 0x00000000c650783b */ /* 0x000fe20000000200 */
[----:B------:R-:W-:Y:S01]  /*4390*/  IADD3 R195, R201, R2, RZ ;  /* 0x00000002c9c37210 */ /* 0x000fe20007ffe0ff */
[----:B------:R-:W-:Y:S01]  /*43a0*/  IMAD.IADD R188, R2, 0x1, R199 ;  /* 0x0000000102bc7824 */ /* 0x000fe200078e02c7 */
[----:B------:R-:W-:Y:S01]  /*43b0*/  R2UR UR23, R99 ;  /* 0x00000000631772ca */ /* 0x000fe200000e0000 */
[----:B-1----:R-:W-:Y:S01]  /*43c0*/  LDSM.16.M88.4 R12, [R201+0x7800] ;  /* 0x00780000c90c783b */ /* 0x002fe20000000200 */
[----:B------:R-:W-:Y:S01]  /*43d0*/  LOP3.LUT R214, R214, 0x6, RZ, 0xc0, !PT ;  /* 0x00000006d6d67812 */ /* 0x000fe200078ec0ff */
[C---:B------:R-:W-:Y:S01]  /*43e0*/  VIADD R190, R199.reuse, 0x1000 ;  /* 0x00001000c7be7836 */ /* 0x040fe20000000000 */
[C---:B------:R-:W-:Y:S01]  /*43f0*/  IADD3 R191, R199.reuse, 0x800, RZ ;  /* 0x00000800c7bf7810 */ /* 0x040fe20007ffe0ff */
[----:B------:R-:W1:Y:S01]  /*4400*/  LDSM.16.M88.4 R76, [R195+0x6000] ;  /* 0x00600000c34c783b */ /* 0x000e620000000200 */
[C---:B------:R-:W-:Y:S01]  /*4410*/  IADD3 R189, R199.reuse, 0x1800, RZ ;  /* 0x00001800c7bd7810 */ /* 0x040fe20007ffe0ff */
[C---:B------:R-:W-:Y:S01]  /*4420*/  VIADD R184, R199.reuse, 0x3800 ;  /* 0x00003800c7b87836 */ /* 0x040fe20000000000 */
[C---:B------:R-:W-:Y:S01]  /*4430*/  IADD3 R187, R199.reuse, 0x2000, RZ ;  /* 0x00002000c7bb7810 */ /* 0x040fe20007ffe0ff */
[----:B------:R-:W1:Y:S01]  /*4440*/  LDSM.16.M88.4 R28, [R199+0x1000] ;  /* 0x00100000c71c783b */ /* 0x000e620000000200 */
[----:B------:R-:W-:-:S02]  /*4450*/  IADD3 R186, R199, 0x2800, RZ ;  /* 0x00002800c7ba7810 */ /* 0x000fc40007ffe0ff */
[C---:B------:R-:W-:Y:S01]  /*4460*/  IADD3 R185, R199.reuse, 0x3000, RZ ;  /* 0x00003000c7b97810 */ /* 0x040fe20007ffe0ff */
[----:B---3--:R-:W3:Y:S01]  /*4470*/  LDSM.16.M88.4 R8, [R199+0x800] ;  /* 0x00080000c708783b */ /* 0x008ee20000000200 */
[C---:B------:R-:W-:Y:S01]  /*4480*/  IADD3 R183, R199.reuse, 0x4000, RZ ;  /* 0x00004000c7b77810 */ /* 0x040fe20007ffe0ff */
[C---:B----4-:R-:W-:Y:S02]  /*4490*/  HMMA.16816.F32.BF16 R20, R48.reuse, R16, RZ ;  /* 0x000000103014723c */ /* 0x050fe400000418ff */
[----:B------:R-:W-:Y:S01]  /*44a0*/  LDSM.16.M88.4 R72, [R197] ;  /* 0x00000000c548783b */ /* 0x000fe20000000200 */
[C---:B------:R-:W-:Y:S02]  /*44b0*/  IADD3 R182, R199.reuse, 0x4800, RZ ;  /* 0x00004800c7b67810 */ /* 0x040fe40007ffe0ff */
[C---:B------:R-:W-:Y:S01]  /*44c0*/  IADD3 R181, R199.reuse, 0x5000, RZ ;  /* 0x00005000c7b57810 */ /* 0x040fe20007ffe0ff */
[----:B------:R-:W4:Y:S01]  /*44d0*/  LDSM.16.M88.4 R84, [R188] ;  /* 0x00000000bc54783b */ /* 0x000f220000000200 */
[----:B------:R-:W-:Y:S01]  /*44e0*/  HMMA.16816.F32.BF16 R16, R48, R18, RZ ;  /* 0x000000123010723c */ /* 0x000fe200000418ff */
[----:B------:R-:W-:-:S02]  /*44f0*/  IADD3 R180, R199, 0x5800, RZ ;  /* 0x00005800c7b47810 */ /* 0x000fc40007ffe0ff */
[----:B------:R-:W4:Y:S03]  /*4500*/  LDSM.16.M88.4 R68, [R199+0x1800] ;  /* 0x00180000c744783b */ /* 0x000f260000000200 */
[C---:B------:R-:W-:Y:S01]  /*4510*/  HMMA.16816.F32.BF16 R64, R48.reuse, R60, RZ ;  /* 0x0000003c3040723c */ /* 0x040fe200000418ff */
[----:B------:R-:W4:Y:S04]  /*4520*/  LDSM.16.M88.4 R40, [R195+0x7000] ;  /* 0x00700000c328783b */ /* 0x000f280000000200 */
[----:B------:R-:W4:Y:S01]  /*4530*/  LDSM.16.M88.4 R36, [R195+0x6800] ;  /* 0x00680000c324783b */ /* 0x000f220000000200 */
[----:B------:R-:W-:Y:S03]  /*4540*/  HMMA.16816.F32.BF16 R60, R48, R62, RZ ;  /* 0x0000003e303c723c */ /* 0x000fe600000418ff */
[----:B------:R-:W-:Y:S03]  /*4550*/  LDSM.16.M88.4 R88, [R201+0x8000] ;  /* 0x00800000c958783b */ /* 0x000fe60000000200 */
[C---:B--2---:R-:W-:Y:S01]  /*4560*/  HMMA.16816.F32.BF16 R20, R24.reuse, R52, R20 ;  /* 0x000000341814723c */ /* 0x044fe20000041814 */
[----:B------:R-:W-:Y:S04]  /*4570*/  LDSM.16.M88.4 R92, [R195+0x9800] ;  /* 0x00980000c35c783b */ /* 0x000fe80000000200 */
[----:B------:R-:W0:Y:S01]  /*4580*/  LDGDEPBAR ;  /* 0x00000000000079af */ /* 0x000e220000000000 */
[----:B------:R-:W-:Y:S03]  /*4590*/  HMMA.16816.F32.BF16 R16, R24, R54, R16 ;  /* 0x000000361810723c */ /* 0x000fe60000041810 */
[----:B------:R-:W-:Y:S03]  /*45a0*/  LDSM.16.M88.4 R52, [R195+0x7800] ;  /* 0x00780000c334783b */ /* 0x000fe60000000200 */
[C---:B------:R-:W-:Y:S06]  /*45b0*/  HMMA.16816.F32.BF16 R32, R48.reuse, R44, RZ ;  /* 0x0000002c3020723c */ /* 0x040fec00000418ff */
[----:B------:R-:W-:Y:S06]  /*45c0*/  HMMA.16816.F32.BF16 R44, R48, R46, RZ ;  /* 0x0000002e302c723c */ /* 0x000fec00000418ff */
[----:B-1----:R-:W-:Y:S06]  /*45d0*/  HMMA.16816.F32.BF16 R20, R80, R76, R20 ;  /* 0x0000004c5014723c */ /* 0x002fec0000041814 */
[----:B------:R-:W-:Y:S06]  /*45e0*/  HMMA.16816.F32.BF16 R56, R48, R12, RZ ;  /* 0x0000000c3038723c */ /* 0x000fec00000418ff */
[----:B------:R-:W-:Y:S01]  /*45f0*/  HMMA.16816.F32.BF16 R16, R80, R78, R16 ;  /* 0x0000004e5010723c */ /* 0x000fe20000041810 */
[----:B------:R-:W-:Y:S05]  /*4600*/  LDSM.16.M88.4 R76, [R188+0x1800] ;  /* 0x00180000bc4c783b */ /* 0x000fea0000000200 */
[----:B------:R-:W-:Y:S01]  /*4610*/  HMMA.16816.F32.BF16 R48, R48, R14, RZ ;  /* 0x0000000e3030723c */ /* 0x000fe200000418ff */
[----:B------:R-:W-:Y:S05]  /*4620*/  LDSM.16.M88.4 R12, [R188+0x800] ;  /* 0x00080000bc0c783b */ /* 0x000fea0000000200 */
[C---:B------:R-:W-:Y:S06]  /*4630*/  HMMA.16816.F32.BF16 R64, R24.reuse, R28, R64 ;  /* 0x0000001c1840723c */ /* 0x040fec0000041840 */
[C---:B------:R-:W-:Y:S01]  /*4640*/  HMMA.16816.F32.BF16 R60, R24.reuse, R30, R60 ;  /* 0x0000001e183c723c */ /* 0x040fe2000004183c */
[----:B------:R-:W1:Y:S05]  /*4650*/  LDSM.16.M88.4 R28, [R202+0x2000] ;  /* 0x00200000ca1c783b */ /* 0x000e6a0000000200 */
[C---:B---3--:R-:W-:Y:S06]  /*4660*/  HMMA.16816.F32.BF16 R32, R24.reuse, R8, R32 ;  /* 0x000000081820723c */ /* 0x048fec0000041820 */
[----:B------:R-:W-:Y:S01]  /*4670*/  HMMA.16816.F32.BF16 R44, R24, R10, R44 ;  /* 0x0000000a182c723c */ /* 0x000fe2000004182c */
[----:B------:R-:W2:Y:S05]  /*4680*/  LDSM.16.M88.4 R8, [R188+0x1000] ;  /* 0x00100000bc08783b */ /* 0x000eaa0000000200 */
[----:B----4-:R-:W-:Y:S06]  /*4690*/  HMMA.16816.F32.BF16 R20, R72, R84, R20 ;  /* 0x000000544814723c */ /* 0x010fec0000041814 */
        /* <DEDUP_REMOVED lines=8> */
[----:B------:R-:W3:Y:S05]  /*4720*/  LDSM.16.M88.4 R40, [R200+0x2000] ;  /* 0x00200000c828783b */ /* 0x000eea0000000200 */
        /* <DEDUP_REMOVED lines=10> */
[C---:B--2---:R-:W-:Y:S06]  /*47d0*/  HMMA.16816.F32.BF16 R64, R72.reuse, R8, R64 ;  /* 0x000000084840723c */ /* 0x044fec0000041840 */
[C---:B------:R-:W-:Y:S01]  /*47e0*/  HMMA.16816.F32.BF16 R60, R72.reuse, R10, R60 ;  /* 0x0000000a483c723c */ /* 0x040fe2000004183c */
[----:B------:R-:W1:Y:S05]  /*47f0*/  LDSM.16.M88.4 R8, [R195+0x8000] ;  /* 0x00800000c308783b */ /* 0x000e6a0000000200 */
[C---:B------:R-:W-:Y:S06]  /*4800*/  HMMA.16816.F32.BF16 R32, R72.reuse, R12, R32 ;  /* 0x0000000c4820723c */ /* 0x040fec0000041820 */
[----:B------:R-:W-:Y:S01]  /*4810*/  HMMA.16816.F32.BF16 R44, R72, R14, R44 ;  /* 0x0000000e482c723c */ /* 0x000fe2000004182c */
[----:B------:R-:W2:Y:S05]  /*4820*/  LDSM.16.M88.4 R12, [R199+0x3000] ;  /* 0x00300000c70c783b */ /* 0x000eaa0000000200 */
[C---:B---3--:R-:W-:Y:S06]  /*4830*/  HMMA.16816.F32.BF16 R20, R40.reuse, R68, R20 ;  /* 0x000000442814723c */ /* 0x048fec0000041814 */
[----:B------:R-:W-:Y:S01]  /*4840*/  HMMA.16816.F32.BF16 R16, R40, R70, R16 ;  /* 0x000000462810723c */ /* 0x000fe20000041810 */
[----:B------:R-:W-:Y:S05]  /*4850*/  LDSM.16.M88.4 R68, [R188+0x3800] ;  /* 0x00380000bc44783b */ /* 0x000fea0000000200 */
[C---:B------:R-:W-:Y:S06]  /*4860*/  HMMA.16816.F32.BF16 R56, R72.reuse, R76, R56 ;  /* 0x0000004c4838723c */ /* 0x040fec0000041838 */
[----:B------:R-:W-:Y:S01]  /*4870*/  HMMA.16816.F32.BF16 R80, R72, R78, R80 ;  /* 0x0000004e4850723c */ /* 0x000fe20000041850 */
[----:B------:R-:W-:Y:S04]  /*4880*/  LDSM.16.M88.4 R76, [R197+0x2000] ;  /* 0x00200000c54c783b */ /* 0x000fe80000000200 */
[----:B------:R-:W-:Y:S01]  /*4890*/  LDSM.16.M88.4 R72, [R188+0x3000] ;  /* 0x00300000bc48783b */ /* 0x000fe20000000200 */
[C---:B----4-:R-:W-:Y:S06]  /*48a0*/  HMMA.16816.F32.BF16 R64, R28.reuse, R36, R64 ;  /* 0x000000241c40723c */ /* 0x050fec0000041840 */
[C---:B------:R-:W-:Y:S01]  /*48b0*/  HMMA.16816.F32.BF16 R60, R28.reuse, R38, R60 ;  /* 0x000000261c3c723c */ /* 0x040fe2000004183c */
[----:B------:R-:W3:Y:S05]  /*48c0*/  LDSM.16.M88.4 R36, [R188+0x2000] ;  /* 0x00200000bc24783b */ /* 0x000eea0000000200 */
        /* <DEDUP_REMOVED lines=19> */
[C---:B----4-:R-:W-:Y:S06]  /*4a00*/  HMMA.16816.F32.BF16 R56, R40.reuse, R48, R56 ;  /* 0x000000302838723c */ /* 0x050fec0000041838 */
[----:B------:R-:W-:Y:S01]  /*4a10*/  HMMA.16816.F32.BF16 R80, R40, R50, R80 ;  /* 0x000000322850723c */ /* 0x000fe20000041850 */
[----:B------:R-:W-:Y:S04]  /*4a20*/  LDSM.16.M88.4 R40, [R200+0x4000] ;  /* 0x00400000c828783b */ /* 0x000fe80000000200 */
[----:B------:R-:W3:Y:S01]  /*4a30*/  LDSM.16.M88.4 R48, [R199+0x4000] ;  /* 0x00400000c730783b */ /* 0x000ee20000000200 */
[C---:B-1----:R-:W-:Y:S06]  /*4a40*/  HMMA.16816.F32.BF16 R20, R52.reuse, R12, R20 ;  /* 0x0000000c3414723c */ /* 0x042fec0000041814 */
[----:B------:R-:W-:Y:S01]  /*4a50*/  HMMA.16816.F32.BF16 R16, R52, R14, R16 ;  /* 0x0000000e3410723c */ /* 0x000fe20000041810 */
[----:B------:R-:W-:Y:S05]  /*4a60*/  LDSM.16.M88.4 R12, [R197+0x4000] ;  /* 0x00400000c50c783b */ /* 0x000fea0000000200 */
[C---:B------:R-:W-:Y:S06]  /*4a70*/  HMMA.16816.F32.BF16 R32, R84.reuse, R28, R32 ;  /* 0x0000001c5420723c */ /* 0x040fec0000041820 */
[C---:B------:R-:W-:Y:S01]  /*4a80*/  HMMA.16816.F32.BF16 R44, R84.reuse, R30, R44 ;  /* 0x0000001e542c723c */ /* 0x040fe2000004182c */
[----:B------:R-:W-:Y:S05]  /*4a90*/  LDSM.16.M88.4 R28, [R198+0x4000] ;  /* 0x00400000c61c783b */ /* 0x000fea0000000200 */
[C---:B--2---:R-:W-:Y:S06]  /*4aa0*/  HMMA.16816.F32.BF16 R64, R84.reuse, R24, R64 ;  /* 0x000000185440723c */ /* 0x044fec0000041840 */
[----:B------:R-:W-:Y:S01]  /*4ab0*/  HMMA.16816.F32.BF16 R60, R84, R26, R60 ;  /* 0x0000001a543c723c */ /* 0x000fe2000004183c */
[----:B------:R-:W1:Y:S05]  /*4ac0*/  LDSM.16.M88.4 R24, [R195+0xa000] ;  /* 0x00a00000c318783b */ /* 0x000e6a0000000200 */
[----:B------:R-:W-:Y:S06]  /*4ad0*/  HMMA.16816.F32.BF16 R32, R76, R8, R32 ;  /* 0x000000084c20723c */ /* 0x000fec0000041820 */
[C---:B---3--:R-:W-:Y:S06]  /*4ae0*/  HMMA.16816.F32.BF16 R20, R40.reuse, R48, R20 ;  /* 0x000000302814723c */ /* 0x048fec0000041814 */
[----:B------:R-:W-:Y:S01]  /*4af0*/  HMMA.16816.F32.BF16 R16, R40, R50, R16 ;  /* 0x000000322810723c */ /* 0x000fe20000041810 */
[----:B------:R-:W2:Y:S05]  /*4b00*/  LDSM.16.M88.4 R48, [R201+0xb000] ;  /* 0x00b00000c930783b */ /* 0x000eaa0000000200 */
[C---:B------:R-:W-:Y:S01]  /*4b10*/  HMMA.16816.F32.BF16 R44, R76.reuse, R10, R44 ;  /* 0x0000000a4c2c723c */ /* 0x040fe2000004182c */
[----:B------:R-:W3:Y:S05]  /*4b20*/  LDSM.16.M88.4 R8, [R188+0x4000] ;  /* 0x00400000bc08783b */ /* 0x000eea0000000200 */
[----:B------:R-:W-:Y:S06]  /*4b30*/  HMMA.16816.F32.BF16 R64, R76, R72, R64 ;  /* 0x000000484c40723c */ /* 0x000fec0000041840 */
[----:B------:R-:W-:Y:S06]  /*4b40*/  HMMA.16816.F32.BF16 R56, R84, R92, R56 ;  /* 0x0000005c5438723c */ /* 0x000fec0000041838 */
[C---:B-1----:R-:W-:Y:S06]  /*4b50*/  HMMA.16816.F32.BF16 R20, R28.reuse, R24, R20 ;  /* 0x000000181c14723c */ /* 0x042fec0000041814 */
[----:B------:R-:W-:Y:S01]  /*4b60*/  HMMA.16816.F32.BF16 R16, R28, R26, R16 ;  /* 0x0000001a1c10723c */ /* 0x000fe20000041810 */
[----:B------:R-:W1:Y:S05]  /*4b70*/  LDSM.16.M88.4 R24, [R199+0x5000] ;  /* 0x00500000c718783b */ /* 0x000e6a0000000200 */
[----:B------:R-:W-:Y:S01]  /*4b80*/  HMMA.16816.F32.BF16 R84, R84, R94, R80 ;  /* 0x0000005e5454723c */ /* 0x000fe20000041850 */
[----:B------:R-:W-:Y:S05]  /*4b90*/  LDSM.16.M88.4 R80, [R195+0xa800] ;  /* 0x00a80000c350783b */ /* 0x000fea0000000200 */
[----:B------:R-:W-:Y:S06]  /*4ba0*/  HMMA.16816.F32.BF16 R60, R76, R74, R60 ;  /* 0x0000004a4c3c723c */ /* 0x000fec000004183c */
[C---:B--2---:R-:W-:Y:S06]  /*4bb0*/  HMMA.16816.F32.BF16 R64, R52.reuse, R48, R64 ;  /* 0x000000303440723c */ /* 0x044fec0000041840 */
[C---:B------:R-:W-:Y:S06]  /*4bc0*/  HMMA.16816.F32.BF16 R32, R52.reuse, R88, R32 ;  /* 0x000000583420723c */ /* 0x040fec0000041820 */
[----:B------:R-:W-:Y:S01]  /*4bd0*/  HMMA.16816.F32.BF16 R44, R52, R90, R44 ;  /* 0x0000005a342c723c */ /* 0x000fe2000004182c */
[----:B------:R-:W2:Y:S05]  /*4be0*/  LDSM.16.M88.4 R88, [R201+0xb800] ;  /* 0x00b80000c958783b */ /* 0x000eaa0000000200 */
[----:B---3--:R-:W-:Y:S06]  /*4bf0*/  HMMA.16816.F32.BF16 R20, R12, R8, R20 ;  /* 0x000000080c14723c */ /* 0x008fec0000041814 */
[C---:B------:R-:W-:Y:S01]  /*4c00*/  HMMA.16816.F32.BF16 R72, R76.reuse, R68, R56 ;  /* 0x000000444c48723c */ /* 0x040fe20000041838 */
[----:B------:R-:W-:Y:S05]  /*4c10*/  LDSM.16.M88.4 R56, [R188+0x4800] ;  /* 0x00480000bc38783b */ /* 0x000fea0000000200 */
[----:B------:R-:W-:Y:S06]  /*4c20*/  HMMA.16816.F32.BF16 R84, R76, R70, R84 ;  /* 0x000000464c54723c */ /* 0x000fec0000041854 */
[----:B------:R-:W-:Y:S01]  /*4c30*/  HMMA.16816.F32.BF16 R16, R12, R10, R16 ;  /* 0x0000000a0c10723c */ /* 0x000fe20000041810 */
[----:B------:R-:W3:Y:S05]  /*4c40*/  LDSM.16.M88.4 R8, [R195+0xb000] ;  /* 0x00b00000c308783b */ /* 0x000eea0000000200 */
[----:B------:R-:W-:Y:S01]  /*4c50*/  HMMA.16816.F32.BF16 R60, R52, R50, R60 ;  /* 0x00000032343c723c */ /* 0x000fe2000004183c */
[----:B------:R-:W-:Y:S01]  /*4c60*/  FMUL.FTZ R2, R20, UR32 ;  /* 0x0000002014027c20 */ /* 0x000fe20008410000 */
[----:B------:R-:W-:-:S04]  /*4c70*/  FMUL.FTZ R48, R21, UR32 ;  /* 0x0000002015307c20 */ /* 0x000fc80008410000 */
[----:B-1----:R-:W-:Y:S01]  /*4c80*/  HMMA.16816.F32.BF16 R64, R40, R24, R64 ;  /* 0x000000182840723c */ /* 0x002fe20000041840 */
[----:B------:R-:W1:Y:S05]  /*4c90*/  MUFU.TANH R2, R2 ;  /* 0x0000000200027308 */ /* 0x000e6a0000002400 */
[C---:B--2---:R-:W-:Y:S01]  /*4ca0*/  HMMA.16816.F32.BF16 R72, R52.reuse, R88, R72 ;  /* 0x000000583448723c */ /* 0x044fe20000041848 */
[----:B------:R-:W-:Y:S01]  /*4cb0*/  FMUL.FTZ R25, R22, UR32 ;  /* 0x0000002016197c20 */ /* 0x000fe20008410000 */
[----:B------:R-:W-:Y:S01]  /*4cc0*/  FMUL.FTZ R24, R23, UR32 ;  /* 0x0000002017187c20 */ /* 0x000fe20008410000 */
[----:B------:R-:W2:Y:S01]  /*4cd0*/  MUFU.TANH R48, R48 ;  /* 0x0000003000307308 */ /* 0x000ea20000002400 */
[----:B------:R-:W4:Y:S02]  /*4ce0*/  LDSM.16.M88.4 R20, [R199+0x5800] ;  /* 0x00580000c714783b */ /* 0x000f240000000200 */
[----:B------:R-:W-:Y:S01]  /*4cf0*/  HMMA.16816.F32.BF16 R84, R52, R90, R84 ;  /* 0x0000005a3454723c */ /* 0x000fe20000041854 */
[----:B------:R-:W-:Y:S01]  /*4d00*/  FMUL.FTZ R16, R16, UR32 ;  /* 0x0000002010107c20 */ /* 0x000fe20008410000 */
[----:B------:R-:W-:-:S03]  /*4d10*/  FMUL.FTZ R50, R17, UR32 ;  /* 0x0000002011327c20 */ /* 0x000fc60008410000 */
[----:B------:R1:W1:Y:S01]  /*4d20*/  MUFU.TANH R49, R16 ;  /* 0x0000001000317308 */ /* 0x0002620000002400 */
[C---:B------:R-:W-:Y:S06]  /*4d30*/  HMMA.16816.F32.BF16 R60, R40.reuse, R26, R60 ;  /* 0x0000001a283c723c */ /* 0x040fec000004183c */
[C---:B------:R-:W-:Y:S01]  /*4d40*/  HMMA.16816.F32.BF16 R32, R40.reuse, R36, R32 ;  /* 0x000000242820723c */ /* 0x040fe20000041820 */
[----:B------:R-:W-:Y:S01]  /*4d50*/  FMUL.FTZ R26, R18, UR32 ;  /* 0x00000020121a7c20 */ /* 0x000fe20008410000 */
[----:B------:R-:W-:Y:S01]  /*4d60*/  FMUL.FTZ R27, R19, UR32 ;  /* 0x00000020131b7c20 */ /* 0x000fe20008410000 */
[----:B------:R-:W2:Y:S03]  /*4d70*/  MUFU.TANH R25, R25 ;  /* 0x0000001900197308 */ /* 0x000ea60000002400 */
[----:B------:R-:W-:Y:S01]  /*4d80*/  HMMA.16816.F32.BF16 R44, R40, R38, R44 ;  /* 0x00000026282c723c */ /* 0x000fe2000004182c */
[----:B------:R-:W-:Y:S04]  /*4d90*/  LDSM.16.M88.4 R36, [R188+0x5000] ;  /* 0x00500000bc24783b */ /* 0x000fe80000000200 */
[----:B-1----:R-:W1:Y:S01]  /*4da0*/  LDSM.16.M88.4 R16, [R195+0xb800] ;  /* 0x00b80000c310783b */ /* 0x002e620000000200 */
[C---:B---3--:R-:W-:Y:S01]  /*4db0*/  HMMA.16816.F32.BF16 R64, R28.reuse, R8, R64 ;  /* 0x000000081c40723c */ /* 0x048fe20000041840 */
[----:B------:R-:W3:Y:S05]  /*4dc0*/  MUFU.TANH R24, R24 ;  /* 0x0000001800187308 */ /* 0x000eea0000002400 */
[----:B------:R-:W-:Y:S01]  /*4dd0*/  HMMA.16816.F32.BF16 R60, R28, R10, R60 ;  /* 0x0000000a1c3c723c */ /* 0x000fe2000004183c */
[----:B------:R-:W2:Y:S01]  /*4de0*/  LDSM.16.M88.4 R8, [R188+0x5800] ;  /* 0x00580000bc08783b */ /* 0x000ea20000000200 */
[----:B------:R-:W-:-:S04]  /*4df0*/  DEPBAR.LE SB0, 0x0 ;  /* 0x000080000000791a */ /* 0x000fc80000000000 */
[----:B------:R-:W-:Y:S01]  /*4e00*/  HMMA.16816.F32.BF16 R32, R28, R80, R32 ;  /* 0x000000501c20723c */ /* 0x000fe20000041820 */
[----:B------:R-:W1:Y:S05]  /*4e10*/  MUFU.TANH R50, R50 ;  /* 0x0000003200327308 */ /* 0x000e6a0000002400 */
[C---:B----4-:R-:W-:Y:S03]  /*4e20*/  HMMA.16816.F32.BF16 R72, R40.reuse, R20, R72 ;  /* 0x000000142848723c */ /* 0x050fe60000041848 */
[----:B------:R-:W4:Y:S03]  /*4e30*/  MUFU.TANH R26, R26 ;  /* 0x0000001a001a7308 */ /* 0x000f260000002400 */
[----:B------:R-:W-:Y:S05]  /*4e40*/  HMMA.16816.F32.BF16 R84, R40, R22, R84 ;  /* 0x000000162854723c */ /* 0x000fea0000041854 */
[----:B------:R-:W2:Y:S01]  /*4e50*/  MUFU.TANH R27, R27 ;  /* 0x0000001b001b7308 */ /* 0x000ea20000002400 */
[----:B------:R-:W-:Y:S06]  /*4e60*/  HMMA.16816.F32.BF16 R44, R28, R82, R44 ;  /* 0x000000521c2c723c */ /* 0x000fec000004182c */
[----:B------:R-:W-:Y:S06]  /*4e70*/  HMMA.16816.F32.BF16 R32, R12, R56, R32 ;  /* 0x000000380c20723c */ /* 0x000fec0000041820 */
[C---:B-1----:R-:W-:Y:S06]  /*4e80*/  HMMA.16816.F32.BF16 R72, R28.reuse, R16, R72 ;  /* 0x000000101c48723c */ /* 0x042fec0000041848 */
[----:B------:R-:W-:Y:S06]  /*4e90*/  HMMA.16816.F32.BF16 R84, R28, R18, R84 ;  /* 0x000000121c54723c */ /* 0x000fec0000041854 */
[C---:B------:R-:W-:Y:S06]  /*4ea0*/  HMMA.16816.F32.BF16 R44, R12.reuse, R58, R44 ;  /* 0x0000003a0c2c723c */ /* 0x040fec000004182c */
[----:B------:R-:W-:Y:S01]  /*4eb0*/  HMMA.16816.F32.BF16 R64, R12, R36, R64 ;  /* 0x000000240c40723c */ /* 0x000fe20000041840 */
[----:B------:R-:W-:Y:S01]  /*4ec0*/  FMUL.FTZ R20, R34, UR32 ;  /* 0x0000002022147c20 */ /* 0x000fe20008410000 */
[----:B------:R-:W-:Y:S01]  /*4ed0*/  FMUL.FTZ R34, R35, UR32 ;  /* 0x0000002023227c20 */ /* 0x000fe20008410000 */
[----:B------:R-:W-:Y:S01]  /*4ee0*/  FMUL.FTZ R32, R32, UR32 ;  /* 0x0000002020207c20 */ /* 0x000fe20008410000 */
[----:B------:R-:W-:-:S02]  /*4ef0*/  FMUL.FTZ R33, R33, UR32 ;  /* 0x0000002021217c20 */ /* 0x000fc40008410000 */
[C---:B------:R-:W-:Y:S01]  /*4f00*/  HMMA.16816.F32.BF16 R60, R12.reuse, R38, R60 ;  /* 0x000000260c3c723c */ /* 0x040fe2000004183c */
[----:B------:R-:W1:Y:S05]  /*4f10*/  MUFU.TANH R20, R20 ;  /* 0x0000001400147308 */ /* 0x000e6a0000002400 */
[C---:B--2---:R-:W-:Y:S03]  /*4f20*/  HMMA.16816.F32.BF16 R72, R12.reuse, R8, R72 ;  /* 0x000000080c48723c */ /* 0x044fe60000041848 */
[----:B------:R-:W2:Y:S03]  /*4f30*/  MUFU.TANH R32, R32 ;  /* 0x0000002000207308 */ /* 0x000ea60000002400 */
        /* <DEDUP_REMOVED lines=17> */
[----:B------:R-:W-:Y:S01]  /*5050*/  IADD3 R213, R8, R213, RZ ;  /* 0x000000d508d57210 */ /* 0x000fe20007ffe0ff */
[----:B------:R-:W-:Y:S01]  /*5060*/  FMUL.FTZ R29, R72, UR32 ;  /* 0x00000020481d7c20 */ /* 0x000fe20008410000 */
[----:B------:R-:W-:Y:S01]  /*5070*/  FMUL.FTZ R31, R73, UR32 ;  /* 0x00000020491f7c20 */ /* 0x000fe20008410000 */
[----:B------:R-:W-:Y:S01]  /*5080*/  FMUL.FTZ R4, R75, UR32 ;  /* 0x000000204b047c20 */ /* 0x000fe20008410000 */
[----:B------:R-:W-:Y:S01]  /*5090*/  MOV R3, UR15 ;  /* 0x0000000f00037c02 */ /* 0x000fe20008000f00 */
[----:B------:R-:W-:-:S02]  /*50a0*/  VIADD R210, R213, 0x8 ;  /* 0x00000008d5d27836 */ /* 0x000fc40000000000 */
[----:B------:R-:W-:Y:S01]  /*50b0*/  FMUL.FTZ R74, R74, UR32 ;  /* 0x000000204a4a7c20 */ /* 0x000fe20008410000 */
[----:B------:R-:W-:Y:S01]  /*50c0*/  FMUL.FTZ R39, R84, UR32 ;  /* 0x0000002054277c20 */ /* 0x000fe20008410000 */
[----:B------:R-:W-:Y:S01]  /*50d0*/  FMUL.FTZ R40, R85, UR32 ;  /* 0x0000002055287c20 */ /* 0x000fe20008410000 */
[----:B------:R-:W-:Y:S01]  /*50e0*/  FMUL.FTZ R30, R86, UR32 ;  /* 0x00000020561e7c20 */ /* 0x000fe20008410000 */
[----:B------:R-:W-:Y:S01]  /*50f0*/  FMUL.FTZ R87, R87, UR32 ;  /* 0x0000002057577c20 */ /* 0x000fe20008410000 */
[C---:B------:R-:W-:Y:S01]  /*5100*/  IADD3 R208, R210.reuse, UR18, R3 ;  /* 0x00000012d2d07c10 */ /* 0x040fe2000fffe003 */
[----:B------:R-:W1:Y:S01]  /*5110*/  MUFU.TANH R33, R33 ;  /* 0x0000002100217308 */ /* 0x000e620000002400 */
[----:B------:R-:W-:Y:S02]  /*5120*/  MOV R8, UR25 ;  /* 0x0000001900087c02 */ /* 0x000fe40008000f00 */
[----:B------:R-:W-:Y:S02]  /*5130*/  IADD3 R210, R210, UR33, RZ ;  /* 0x00000021d2d27c10 */ /* 0x000fe4000fffe0ff */
[----:B------:R-:W-:-:S02]  /*5140*/  VIADDMNMX R211, R213, UR14, R8, PT ;  /* 0x0000000ed5d37c46 */ /* 0x000fc4000b800108 */
[----:B------:R-:W-:Y:S01]  /*5150*/  IADD3 R213, R213, UR33, RZ ;  /* 0x00000021d5d57c10 */ /* 0x000fe2000fffe0ff */
[----:B------:R-:W1:Y:S01]  /*5160*/  MUFU.TANH R34, R34 ;  /* 0x0000002200227308 */ /* 0x000e620000002400 */
[----:B------:R-:W-:Y:S02]  /*5170*/  VIADDMNMX R209, R210, -UR19, RZ, !PT ;  /* 0x80000013d2d17c46 */ /* 0x000fe4000f8001ff */
[----:B------:R-:W-:Y:S02]  /*5180*/  VIADDMNMX R212, R213, -UR19, RZ, !PT ;  /* 0x80000013d5d47c46 */ /* 0x000fe4000f8001ff */
[----:B------:R-:W-:-:S03]  /*5190*/  VIMNMX R208, R208, UR25, PT ;  /* 0x00000019d0d07c48 */ /* 0x000fc6000bfe0100 */
        /* <DEDUP_REMOVED lines=74> */
[----:B------:R-:W-:Y:S02]  /*5640*/  IMAD.U32 R10, RZ, RZ, UR34 ;  /* 0x00000022ff0a7e24 */ /* 0x000fe4000f8e00ff */
[----:B------:R-:W-:Y:S02]  /*5650*/  IMAD.U32 R11, RZ, RZ, UR35 ;  /* 0x00000023ff0b7e24 */ /* 0x000fe4000f8e00ff */
        /* <DEDUP_REMOVED lines=10> */
[----:B---3--:R-:W-:Y:S01]  /*5700*/  MOV R11, UR35 ;  /* 0x00000023000b7c02 */ /* 0x008fe20008000f00 */
[----:B------:R-:W-:Y:S02]  /*5710*/  IMAD.U32 R10, RZ, RZ, UR34 ;  /* 0x00000022ff0a7e24 */ /* 0x000fe4000f8e00ff */
[----:B------:R-:W-:Y:S01]  /*5720*/  IMAD.U32 R11, RZ, RZ, UR18 ;  /* 0x00000012ff0b7e24 */ /* 0x000fe2000f8e00ff */
[----:B--2---:R-:W-:-:S04]  /*5730*/  IADD3 R8, -R9, R8, RZ ;  /* 0x0000000809087210 */ /* 0x004fc80007ffe1ff */
[----:B------:R-:W-:Y:S01]  /*5740*/  SHF.R.S32.HI R41, RZ, 0x1f, R8 ;  /* 0x0000001fff297819 */ /* 0x000fe20000011408 */
[----:B------:R-:W-:-:S04]  /*5750*/  IMAD.WIDE.U32 R42, R8, UR14, R10 ;  /* 0x0000000e082a7c25 */ /* 0x000fc8000f8e000a */
[----:B------:R-:W-:-:S04]  /*5760*/  IMAD R41, R41, UR14, RZ ;  /* 0x0000000e29297c24 */ /* 0x000fc8000f8e02ff */
[----:B------:R-:W-:-:S05]  /*5770*/  IMAD R41, R8, UR15, R41 ;  /* 0x0000000f08297c24 */ /* 0x000fca000f8e0229 */
[----:B------:R-:W-:Y:S01]  /*5780*/  IADD3 R41, R43, R41, RZ ;  /* 0x000000292b297210 */ /* 0x000fe20007ffe0ff */
[----:B------:R-:W-:Y:S06]  /*5790*/  BRA `(.L_x_5801) ;  /* 0x0000000000107947 */ /* 0x000fec0003800000 */
.L_x_5800:
[----:B------:R-:W-:-:S04]  /*57a0*/  ULEA UR14, -UR8, URZ, 0x6 ;  /* 0x0000003f080e7291 */ /* 0x000fc8000f8e313f */
[----:B------:R-:W-:Y:S02]  /*57b0*/  USHF.R.S32.HI UR15, URZ, 0x1f, UR14 ;  /* 0x0000001f3f0f7899 */ /* 0x000fe4000801140e */
[----:B------:R-:W-:-:S04]  /*57c0*/  MOV R42, UR14 ;  /* 0x0000000e002a7c02 */ /* 0x000fc80008000f00 */
[----:B------:R-:W-:-:S07]  /*57d0*/  MOV R41, UR15 ;  /* 0x0000000f00297c02 */ /* 0x000fce0008000f00 */
.L_x_5801:
        /* <DEDUP_REMOVED lines=8> */
[C-C-:B------:R-:W-:Y:S01]  /*5860*/  @!P4 IMAD.X R52, R41.reuse, 0x1, R134.reuse, P0 ;  /* 0x000000012934c824 */ /* 0x140fe200000e0686 */
[----:B------:R-:W-:Y:S01]  /*5870*/  @!P2 IADD3 R44, P0, R42, R133, RZ ;  /* 0x000000852a2ca210 */ /* 0x000fe20007f1e0ff */
[----:B------:R-:W4:Y:S04]  /*5880*/  @!P2 LDC.64 R10, c[0x0][0x218] ;  /* 0x00008600ff0aab82 */ /* 0x000f280000000a00 */
[----:B------:R-:W-:-:S04]  /*5890*/  @!P2 IMAD.X R45, R41, 0x1, R134, P0 ;  /* 0x00000001292da824 */ /* 0x000fc800000e0686 */
[----:B------:R-:W5:Y:S01]  /*58a0*/  @!P1 LDC.64 R8, c[0x0][0x218] ;  /* 0x00008600ff089b82 */ /* 0x000f620000000a00 */
[----:B--2---:R-:W-:-:S07]  /*58b0*/  @!P4 LEA R46, P5, R43, R12, 0x1 ;  /* 0x0000000c2b2ec211 */ /* 0x004fce00078a08ff */
[----:B------:R-:W2:Y:S01]  /*58c0*/  @!P4 LDC.64 R14, c[0x0][0x218] ;  /* 0x00008600ff0ecb82 */ /* 0x000ea20000000a00 */
[----:B------:R-:W-:Y:S02]  /*58d0*/  @!P4 LEA.HI.X R47, R43, R13, R52, 0x1, P5 ;  /* 0x0000000d2b2fc211 */ /* 0x000fe400028f0c34 */
        /* <DEDUP_REMOVED lines=116> */
.L_x_5803:
[----:B------:R-:W-:Y:S05]  /*6020*/  BSYNC B0 ;  /* 0x0000000000007941 */ /* 0x000fea0003800000 */
.L_x_5802:
[----:B------:R-:W0:Y:S01]  /*6030*/  LDGDEPBAR ;  /* 0x00000000000079af */ /* 0x000e220000000000 */
[----:B------:R-:W-:-:S04]  /*6040*/  IADD3 R133, P0, R42, R133, RZ ;  /* 0x000000852a857210 */ /* 0x000fc80007f1e0ff */
[----:B------:R-:W-:-:S09]  /*6050*/  IADD3.X R134, R41, R134, RZ, P0, !PT ;  /* 0x0000008629867210 */ /* 0x000fd200007fe4ff */
.L_x_5799:
[----:B------:R-:W-:Y:S01]  /*6060*/  VIADD R52, R214, UR16 ;  /* 0x00000010d6347c36 */ /* 0x000fe20008000000 */
[----:B------:R-:W-:Y:S01]  /*6070*/  ULDC UR18, c[0x0][0x2ec] ;  /* 0x0000bb0000127ab9 */ /* 0x000fe20000000800 */
[----:B------:R-:W-:Y:S01]  /*6080*/  LEA R196, R0, UR4, 0x1 ;  /* 0x0000000400c47c11 */ /* 0x000fe2000f8e08ff */
[----:B------:R-:W-:Y:S01]  /*6090*/  ULDC.64 UR14, c[0x0][0x218] ;  /* 0x00008600000e7ab9 */ /* 0x000fe20000000a00 */
[--C-:B-12---:R-:W-:Y:S01]  /*60a0*/  IMAD.IADD R8, R210, 0x1, -R52.reuse ;  /* 0x00000001d2087824 */ /* 0x106fe200078e0a34 */
[C---:B------:R-:W-:Y:S01]  /*60b0*/  ISETP.GE.AND P1, PT, R52.reuse, R211, PT ;  /* 0x000000d33400720c */ /* 0x040fe20003f26270 */
[C---:B------:R-:W-:Y:S01]  /*60c0*/  IMAD.IADD R43, R213.reuse, 0x1, -R52 ;  /* 0x00000001d52b7824 */ /* 0x040fe200078e0a34 */
[C---:B------:R-:W-:Y:S01]  /*60d0*/  ISETP.GE.AND P0, PT, R52.reuse, R208, PT ;  /* 0x000000d03400720c */ /* 0x040fe20003f06270 */
[C---:B------:R-:W-:Y:S01]  /*60e0*/  VIADD R45, R52.reuse, 0x8 ;  /* 0x00000008342d7836 */ /* 0x040fe20000000000 */
[----:B------:R-:W-:Y:S01]  /*60f0*/  IABS R8, R8 ;  /* 0x0000000800087213 */ /* 0x000fe20000000000 */
[C---:B------:R-:W-:Y:S01]  /*6100*/  VIADD R12, R52.reuse, 0x10 ;  /* 0x00000010340c7836 */ /* 0x040fe20000000000 */
[----:B------:R-:W-:Y:S01]  /*6110*/  IABS R43, R43 ;  /* 0x0000002b002b7213 */ /* 0x000fe20000000000 */
[C---:B------:R-:W-:Y:S01]  /*6120*/  VIADD R15, R52.reuse, 0x1 ;  /* 0x00000001340f7836 */ /* 0x040fe20000000000 */
[----:B------:R-:W-:Y:S01]  /*6130*/  I2FP.F32.S32 R8, R8 ;  /* 0x0000000800087245 */ /* 0x000fe20000201400 */
[C---:B------:R-:W-:Y:S01]  /*6140*/  VIADD R11, R52.reuse, 0x11 ;  /* 0x00000011340b7836 */ /* 0x040fe20000000000 */
[----:B------:R-:W-:Y:S01]  /*6150*/  I2FP.F32.S32 R43, R43 ;  /* 0x0000002b002b7245 */ /* 0x000fe20000201400 */
[C---:B------:R-:W-:Y:S01]  /*6160*/  IMAD.IADD R9, R213.reuse, 0x1, -R12 ;  /* 0x00000001d5097824 */ /* 0x040fe200078e0a0c */
[----:B------:R-:W-:Y:S01]  /*6170*/  ISETP.LT.OR P1, PT, R52, R212, P1 ;  /* 0x000000d43400720c */ /* 0x000fe20000f21670 */
[----:B------:R-:W-:Y:S01]  /*6180*/  FFMA.FTZ R25, R8, -UR23, R25 ;  /* 0x8000001708197c23 */ /* 0x000fe20008010019 */
[----:B------:R-:W-:-:S02]  /*6190*/  IMAD.IADD R8, R213, 0x1, -R45 ;  /* 0x00000001d5087824 */ /* 0x000fc400078e0a2d */
[----:B------:R-:W-:Y:S01]  /*61a0*/  FFMA.FTZ R43, R43, -UR23, R2 ;  /* 0x800000172b2b7c23 */ /* 0x000fe20008010002 */
[C---:B------:R-:W-:Y:S01]  /*61b0*/  IMAD.IADD R41, R213.reuse, 0x1, -R15 ;  /* 0x00000001d5297824 */ /* 0x040fe200078e0a0f */
[----:B------:R-:W-:Y:S01]  /*61c0*/  IABS R9, R9 ;  /* 0x0000000900097213 */ /* 0x000fe20000000000 */
[----:B------:R-:W-:Y:S01]  /*61d0*/  IMAD.IADD R2, R213, 0x1, -R11 ;  /* 0x00000001d5027824 */ /* 0x000fe200078e0a0b */
[----:B------:R-:W-:Y:S01]  /*61e0*/  IABS R8, R8 ;  /* 0x0000000800087213 */ /* 0x000fe20000000000 */
[C---:B------:R-:W-:Y:S01]  /*61f0*/  VIADD R10, R52.reuse, 0x20 ;  /* 0x00000020340a7836 */ /* 0x040fe20000000000 */
[----:B------:R-:W-:Y:S01]  /*6200*/  IABS R41, R41 ;  /* 0x0000002900297213 */ /* 0x000fe20000000000 */
[C---:B------:R-:W-:Y:S01]  /*6210*/  VIADD R13, R52.reuse, 0x9 ;  /* 0x00000009340d7836 */ /* 0x040fe20000000000 */
[----:B------:R-:W-:Y:S01]  /*6220*/  I2FP.F32.S32 R8, R8 ;  /* 0x0000000800087245 */ /* 0x000fe20000201400 */
[C---:B------:R-:W-:Y:S01]  /*6230*/  VIADD R44, R52.reuse, 0x18 ;  /* 0x00000018342c7836 */ /* 0x040fe20000000000 */
[----:B------:R-:W-:Y:S01]  /*6240*/  IABS R2, R2 ;  /* 0x0000000200027213 */ /* 0x000fe20000000000 */
[----:B------:R-:W-:Y:S01]  /*6250*/  VIADD R42, R52, 0x19 ;  /* 0x00000019342a7836 */ /* 0x000fe20000000000 */
[----:B------:R-:W-:Y:S01]  /*6260*/  I2FP.F32.S32 R9, R9 ;  /* 0x0000000900097245 */ /* 0x000fe20000201400 */
[----:B------:R-:W-:Y:S01]  /*6270*/  FFMA.FTZ R51, R8, -UR23, R49 ;  /* 0x8000001708337c23 */ /* 0x000fe20008010031 */
[----:B------:R-:W-:Y:S01]  /*6280*/  I2FP.F32.S32 R41, R41 ;  /* 0x0000002900297245 */ /* 0x000fe20000201400 */
[C---:B------:R-:W-:Y:S01]  /*6290*/  VIADD R8, R52.reuse, 0x28 ;  /* 0x0000002834087836 */ /* 0x040fe20000000000 */
[----:B------:R-:W-:Y:S01]  /*62a0*/  I2FP.F32.S32 R2, R2 ;  /* 0x0000000200027245 */ /* 0x000fe20000201400 */
[----:B------:R-:W-:Y:S01]  /*62b0*/  FFMA.FTZ R49, R9, -UR23, R32 ;  /* 0x8000001709317c23 */ /* 0x000fe20008010020 */
[----:B------:R-:W-:-:S02]  /*62c0*/  VIADD R9, R52, 0x21 ;  /* 0x0000002134097836 */ /* 0x000fc40000000000 */
[----:B------:R-:W-:Y:S01]  /*62d0*/  FFMA.FTZ R41, R41, -UR23, R48 ;  /* 0x8000001729297c23 */ /* 0x000fe20008010030 */
[C---:B------:R-:W-:Y:S02]  /*62e0*/  IMAD.IADD R14, R213.reuse, 0x1, -R10 ;  /* 0x00000001d50e7824 */ /* 0x040fe400078e0a0a */
[----:B------:R-:W-:Y:S01]  /*62f0*/  FFMA.FTZ R48, R2, -UR23, R33 ;  /* 0x8000001702307c23 */ /* 0x000fe20008010021 */
[C---:B------:R-:W-:Y:S01]  /*6300*/  IMAD.IADD R47, R213.reuse, 0x1, -R13 ;  /* 0x00000001d52f7824 */ /* 0x040fe200078e0a0d */
[----:B------:R-:W-:Y:S01]  /*6310*/  ISETP.LT.OR P0, PT, R52, R209, P0 ;  /* 0x000000d13400720c */ /* 0x000fe20000701670 */
[C---:B------:R-:W-:Y:S01]  /*6320*/  IMAD.IADD R32, R213.reuse, 0x1, -R44 ;  /* 0x00000001d5207824 */ /* 0x040fe200078e0a2c */
[----:B------:R-:W-:Y:S01]  /*6330*/  IABS R14, R14 ;  /* 0x0000000e000e7213 */ /* 0x000fe20000000000 */
[C---:B------:R-:W-:Y:S01]  /*6340*/  IMAD.IADD R33, R213.reuse, 0x1, -R42 ;  /* 0x00000001d5217824 */ /* 0x040fe200078e0a2a */
[----:B------:R-:W-:Y:S01]  /*6350*/  IABS R47, R47 ;  /* 0x0000002f002f7213 */ /* 0x000fe20000000000 */
[C---:B------:R-:W-:Y:S01]  /*6360*/  IMAD.IADD R2, R213.reuse, 0x1, -R9 ;  /* 0x00000001d5027824 */ /* 0x040fe200078e0a09 */
[----:B------:R-:W-:Y:S01]  /*6370*/  IABS R32, R32 ;  /* 0x0000002000207213 */ /* 0x000fe20000000000 */
[----:B------:R-:W-:Y:S01]  /*6380*/  IMAD.IADD R221, R213, 0x1, -R8 ;  /* 0x00000001d5dd7824 */ /* 0x000fe200078e0a08 */
[----:B------:R-:W-:Y:S01]  /*6390*/  IABS R33, R33 ;  /* 0x0000002100217213 */ /* 0x000fe20000000000 */
[----:B------:R-:W-:Y:S01]  /*63a0*/  IMAD R194, R7, 0x2, R196 ;  /* 0x0000000207c27824 */ /* 0x000fe200078e02c4 */
[----:B------:R-:W-:Y:S01]  /*63b0*/  IABS R2, R2 ;  /* 0x0000000200027213 */ /* 0x000fe20000000000 */
[----:B------:R-:W-:Y:S01]  /*63c0*/  LDSM.16.MT88.4 R124, [R196+0xc000] ;  /* 0x00c00000c47c783b */ /* 0x000fe20000004200 */
[----:B------:R-:W-:Y:S01]  /*63d0*/  IABS R221, R221 ;  /* 0x000000dd00dd7213 */ /* 0x000fe20000000000 */
[C---:B------:R-:W-:Y:S01]  /*63e0*/  IMAD R192, R5.reuse, 0x2, R194 ;  /* 0x0000000205c07824 */ /* 0x040fe200078e02c2 */
[----:B------:R-:W-:Y:S01]  /*63f0*/  I2FP.F32.S32 R14, R14 ;  /* 0x0000000e000e7245 */ /* 0x000fe20000201400 */
[----:B------:R-:W-:Y:S01]  /*6400*/  LDSM.16.MT88.4 R116, [R194+0xc000] ;  /* 0x00c00000c274783b */ /* 0x000fe20000004200 */
[----:B------:R-:W-:Y:S01]  /*6410*/  I2FP.F32.S32 R47, R47 ;  /* 0x0000002f002f7245 */ /* 0x000fe20000201400 */
[----:B------:R-:W-:Y:S01]  /*6420*/  IMAD R193, R5, 0x2, R196 ;  /* 0x0000000205c17824 */ /* 0x000fe200078e02c4 */
[----:B------:R-:W-:Y:S01]  /*6430*/  I2FP.F32.S32 R32, R32 ;  /* 0x0000002000207245 */ /* 0x000fe20000201400 */
[----:B------:R-:W-:Y:S01]  /*6440*/  FFMA.FTZ R225, R14, -UR23, R17 ;  /* 0x800000170ee17c23 */ /* 0x000fe20008010011 */
[----:B------:R-:W-:Y:S01]  /*6450*/  I2FP.F32.S32 R33, R33 ;  /* 0x0000002100217245 */ /* 0x000fe20000201400 */
[----:B------:R-:W-:Y:S01]  /*6460*/  VIADD R14, R52, 0x38 ;  /* 0x00000038340e7836 */ /* 0x000fe20000000000 */
[----:B------:R-:W-:Y:S01]  /*6470*/  I2FP.F32.S32 R2, R2 ;  /* 0x0000000200027245 */ /* 0x000fe20000201400 */
[----:B------:R-:W-:Y:S01]  /*6480*/  FFMA.FTZ R50, R47, -UR23, R50 ;  /* 0x800000172f327c23 */ /* 0x000fe20008010032 */
[----:B------:R-:W-:Y:S01]  /*6490*/  I2FP.F32.S32 R221, R221 ;  /* 0x000000dd00dd7245 */ /* 0x000fe20000201400 */
[----:B------:R-:W-:Y:S01]  /*64a0*/  FFMA.FTZ R47, R32, -UR23, R21 ;  /* 0x80000017202f7c23 */ /* 0x000fe20008010015 */
[----:B------:R-:W-:Y:S01]  /*64b0*/  FFMA.FTZ R46, R33, -UR23, R36 ;  /* 0x80000017212e7c23 */ /* 0x000fe20008010024 */
[----:B------:R-:W-:Y:S01]  /*64c0*/  FFMA.FTZ R171, R2, -UR23, R23 ;  /* 0x8000001702ab7c23 */ /* 0x000fe20008010017 */
[----:B------:R-:W-:-:S02]  /*64d0*/  VIADD R36, R52, 0x30 ;  /* 0x0000003034247836 */ /* 0x000fc40000000000 */
[----:B------:R-:W-:Y:S01]  /*64e0*/  FFMA.FTZ R221, R221, -UR23, R38 ;  /* 0x80000017dddd7c23 */ /* 0x000fe20008010026 */
[C---:B------:R-:W-:Y:S01]  /*64f0*/  VIADD R38, R52.reuse, 0x29 ;  /* 0x0000002934267836 */ /* 0x040fe20000000000 */
[-C--:B------:R-:W-:Y:S01]  /*6500*/  ISETP.GE.AND P2, PT, R45, R211.reuse, PT ;  /* 0x000000d32d00720c */ /* 0x080fe20003f46270 */
[C---:B------:R-:W-:Y:S01]  /*6510*/  VIADD R32, R52.reuse, 0x31 ;  /* 0x0000003134207836 */ /* 0x040fe20000000000 */
[----:B------:R-:W-:Y:S01]  /*6520*/  FSEL R43, R43, -INF , !P1 ;  /* 0xff8000002b2b7808 */ /* 0x000fe20004800000 */
[----:B------:R-:W-:Y:S01]  /*6530*/  VIADD R2, R52, 0x39 ;  /* 0x0000003934027836 */ /* 0x000fe20000000000 */
[-C--:B------:R-:W-:Y:S01]  /*6540*/  ISETP.GE.AND P4, PT, R15, R211.reuse, PT ;  /* 0x000000d30f00720c */ /* 0x080fe20003f86270 */
[C---:B------:R-:W-:Y:S01]  /*6550*/  IMAD.IADD R52, R213.reuse, 0x1, -R14 ;  /* 0x00000001d5347824 */ /* 0x040fe200078e0a0e */
[C---:B------:R-:W-:Y:S01]  /*6560*/  ISETP.GE.AND P1, PT, R12.reuse, R211, PT ;  /* 0x000000d30c00720c */ /* 0x040fe20003f26270 */
[----:B------:R-:W-:Y:S01]  /*6570*/  IMAD.IADD R58, R213, 0x1, -R38 ;  /* 0x00000001d53a7824 */ /* 0x000fe200078e0a26 */
[----:B------:R-:W-:Y:S01]  /*6580*/  ISETP.LT.OR P2, PT, R45, R212, P2 ;  /* 0x000000d42d00720c */ /* 0x000fe20001741670 */
[C---:B------:R-:W-:Y:S01]  /*6590*/  IMAD.IADD R56, R213.reuse, 0x1, -R36 ;  /* 0x00000001d5387824 */ /* 0x040fe200078e0a24 */
[----:B------:R-:W-:Y:S01]  /*65a0*/  IABS R52, R52 ;  /* 0x0000003400347213 */ /* 0x000fe20000000000 */
[----:B------:R-:W-:Y:S01]  /*65b0*/  IMAD.IADD R17, R213, 0x1, -R2 ;  /* 0x00000001d5117824 */ /* 0x000fe200078e0a02 */
[----:B------:R-:W-:Y:S01]  /*65c0*/  ISETP.LT.OR P4, PT, R15, R212, P4 ;  /* 0x000000d40f00720c */ /* 0x000fe20002781670 */
[----:B------:R-:W-:Y:S01]  /*65d0*/  IMAD.IADD R54, R213, 0x1, -R32 ;  /* 0x00000001d5367824 */ /* 0x000fe200078e0a20 */
[----:B------:R-:W-:Y:S01]  /*65e0*/  I2FP.F32.S32 R52, R52 ;  /* 0x0000003400347245 */ /* 0x000fe20000201400 */
[----:B------:R-:W-:Y:S01]  /*65f0*/  LDSM.16.MT88.4 R64, [R192+0xe000] ;  /* 0x00e00000c040783b */ /* 0x000fe20000004200 */
[----:B------:R-:W-:-:S02]  /*6600*/  ISETP.LT.OR P1, PT, R12, R212, P1 ;  /* 0x000000d40c00720c */ /* 0x000fc40000f21670 */
[----:B------:R-:W-:Y:S01]  /*6610*/  IABS R58, R58 ;  /* 0x0000003a003a7213 */ /* 0x000fe20000000000 */
[----:B------:R-:W-:Y:S01]  /*6620*/  FFMA.FTZ R151, R52, -UR23, R39 ;  /* 0x8000001734977c23 */ /* 0x000fe20008010027 */
[----:B------:R-:W-:Y:S01]  /*6630*/  FSEL R39, R51, -INF , !P2 ;  /* 0xff80000033277808 */ /* 0x000fe20005000000 */
[----:B------:R-:W-:Y:S01]  /*6640*/  LDSM.16.MT88.4 R72, [R196+0x10000] ;  /* 0x01000000c448783b */ /* 0x000fe20000004200 */
[-C--:B------:R-:W-:Y:S02]  /*6650*/  ISETP.GE.AND P5, PT, R13, R211.reuse, PT ;  /* 0x000000d30d00720c */ /* 0x080fe40003fa6270 */
[----:B------:R-:W-:Y:S01]  /*6660*/  FSEL R41, R41, -INF , !P4 ;  /* 0xff80000029297808 */ /* 0x000fe20006000000 */
[----:B------:R-:W-:Y:S01]  /*6670*/  LDSM.16.MT88.4 R80, [R194+0x10000] ;  /* 0x01000000c250783b */ /* 0x000fe20000004200 */
[-C--:B------:R-:W-:Y:S02]  /*6680*/  ISETP.GE.AND P2, PT, R44, R211.reuse, PT ;  /* 0x000000d32c00720c */ /* 0x080fe40003f46270 */
[----:B------:R-:W-:Y:S01]  /*6690*/  FSEL R23, R49, -INF , !P1 ;  /* 0xff80000031177808 */ /* 0x000fe20004800000 */
[----:B------:R-:W-:Y:S01]  /*66a0*/  LDSM.16.MT88.4 R88, [R193+0x10000] ;  /* 0x01000000c158783b */ /* 0x000fe20000004200 */
[----:B------:R-:W-:-:S02]  /*66b0*/  ISETP.GE.AND P4, PT, R11, R211, PT ;  /* 0x000000d30b00720c */ /* 0x000fc40003f86270 */
[----:B------:R-:W-:Y:S01]  /*66c0*/  ISETP.GE.AND P1, PT, R10, R211, PT ;  /* 0x000000d30a00720c */ /* 0x000fe20003f26270 */
[----:B------:R-:W-:Y:S01]  /*66d0*/  LDSM.16.MT88.4 R108, [R193+0xc000] ;  /* 0x00c00000c16c783b */ /* 0x000fe20000004200 */
[----:B------:R-:W-:Y:S02]  /*66e0*/  I2FP.F32.S32 R58, R58 ;  /* 0x0000003a003a7245 */ /* 0x000fe40000201400 */
[----:B------:R-:W-:Y:S01]  /*66f0*/  IABS R56, R56 ;  /* 0x0000003800387213 */ /* 0x000fe20000000000 */
[----:B------:R-:W-:Y:S01]  /*6700*/  LDSM.16.MT88.4 R100, [R192+0xc000] ;  /* 0x00c00000c064783b */ /* 0x000fe20000004200 */
[-C--:B------:R-:W-:Y:S01]  /*6710*/  ISETP.LT.OR P5, PT, R13, R212.reuse, P5 ;  /* 0x000000d40d00720c */ /* 0x080fe20002fa1670 */
[----:B------:R-:W-:Y:S01]  /*6720*/  FFMA.FTZ R173, R58, -UR23, R19 ;  /* 0x800000173aad7c23 */ /* 0x000fe20008010013 */
[-C--:B------:R-:W-:Y:S01]  /*6730*/  ISETP.LT.OR P2, PT, R44, R212.reuse, P2 ;  /* 0x000000d42c00720c */ /* 0x080fe20001741670 */
[----:B------:R-:W-:Y:S01]  /*6740*/  LDSM.16.MT88.4 R136, [R192+0x10000] ;  /* 0x01000000c088783b */ /* 0x000fe20000004200 */
[----:B------:R-:W-:-:S02]  /*6750*/  ISETP.LT.OR P4, PT, R11, R212, P4 ;  /* 0x000000d40b00720c */ /* 0x000fc40002781670 */
[----:B------:R-:W-:Y:S02]  /*6760*/  ISETP.LT.OR P1, PT, R10, R212, P1 ;  /* 0x000000d40a00720c */ /* 0x000fe40000f21670 */
[----:B------:R-:W-:Y:S02]  /*6770*/  IABS R17, R17 ;  /* 0x0000001100117213 */ /* 0x000fe40000000000 */
[----:B------:R-:W-:Y:S02]  /*6780*/  I2FP.F32.S32 R56, R56 ;  /* 0x0000003800387245 */ /* 0x000fe40000201400 */
[----:B------:R-:W-:Y:S02]  /*6790*/  FSEL R33, R50, -INF , !P5 ;  /* 0xff80000032217808 */ /* 0x000fe40006800000 */
[----:B------:R-:W-:Y:S01]  /*67a0*/  FSEL R19, R47, -INF , !P2 ;  /* 0xff8000002f137808 */ /* 0x000fe20005000000 */
[----:B------:R-:W-:Y:S01]  /*67b0*/  FFMA.FTZ R29, R56, -UR23, R29 ;  /* 0x80000017381d7c23 */ /* 0x000fe2000801001d */
[----:B------:R-:W-:Y:S01]  /*67c0*/  ISETP.GE.AND P5, PT, R42, R211, PT ;  /* 0x000000d32a00720c */ /* 0x000fe20003fa6270 */
[----:B------:R-:W-:Y:S01]  /*67d0*/  LDSM.16.MT88.4 R56, [R193+0xe000] ;  /* 0x00e00000c138783b */ /* 0x000fe20000004200 */
[----:B------:R-:W-:-:S02]  /*67e0*/  FSEL R21, R48, -INF , !P4 ;  /* 0xff80000030157808 */ /* 0x000fc40006000000 */
[-C--:B------:R-:W-:Y:S01]  /*67f0*/  ISETP.GE.AND P2, PT, R8, R211.reuse, PT ;  /* 0x000000d30800720c */ /* 0x080fe20003f46270 */
[----:B------:R-:W-:Y:S01]  /*6800*/  LDSM.16.MT88.4 R48, [R194+0xe000] ;  /* 0x00e00000c230783b */ /* 0x000fe20000004200 */
[----:B------:R-:W-:Y:S02]  /*6810*/  FSEL R225, R225, -INF , !P1 ;  /* 0xff800000e1e17808 */ /* 0x000fe40004800000 */
[-C--:B------:R-:W-:Y:S02]  /*6820*/  ISETP.GE.AND P4, PT, R9, R211.reuse, PT ;  /* 0x000000d30900720c */ /* 0x080fe40003f86270 */
[----:B------:R-:W-:Y:S02]  /*6830*/  ISETP.GE.AND P1, PT, R36, R211, PT ;  /* 0x000000d32400720c */ /* 0x000fe40003f26270 */
[----:B------:R-:W-:Y:S02]  /*6840*/  I2FP.F32.S32 R17, R17 ;  /* 0x0000001100117245 */ /* 0x000fe40000201400 */
[----:B------:R-:W-:-:S02]  /*6850*/  IABS R54, R54 ;  /* 0x0000003600367213 */ /* 0x000fc40000000000 */
[-C--:B------:R-:W-:Y:S01]  /*6860*/  ISETP.LT.OR P5, PT, R42, R212.reuse, P5 ;  /* 0x000000d42a00720c */ /* 0x080fe20002fa1670 */
[----:B------:R-:W-:Y:S01]  /*6870*/  FFMA.FTZ R40, R17, -UR23, R40 ;  /* 0x8000001711287c23 */ /* 0x000fe20008010028 */
[-C--:B------:R-:W-:Y:S02]  /*6880*/  ISETP.LT.OR P2, PT, R8, R212.reuse, P2 ;  /* 0x000000d40800720c */ /* 0x080fe40001741670 */
[-C--:B------:R-:W-:Y:S02]  /*6890*/  ISETP.LT.OR P4, PT, R9, R212.reuse, P4 ;  /* 0x000000d40900720c */ /* 0x080fe40002781670 */
[----:B------:R-:W-:Y:S02]  /*68a0*/  ISETP.LT.OR P1, PT, R36, R212, P1 ;  /* 0x000000d42400720c */ /* 0x000fe40000f21670 */
[----:B------:R-:W-:Y:S02]  /*68b0*/  I2FP.F32.S32 R54, R54 ;  /* 0x0000003600367245 */ /* 0x000fe40000201400 */
[----:B------:R-:W-:-:S02]  /*68c0*/  FSEL R17, R46, -INF , !P5 ;  /* 0xff8000002e117808 */ /* 0x000fc40006800000 */
[----:B------:R-:W-:Y:S01]  /*68d0*/  FSEL R221, R221, -INF , !P2 ;  /* 0xff800000dddd7808 */ /* 0x000fe20005000000 */
[----:B------:R-:W-:Y:S01]  /*68e0*/  FFMA.FTZ R31, R54, -UR23, R31 ;  /* 0x80000017361f7c23 */ /* 0x000fe2000801001f */
[-C--:B------:R-:W-:Y:S02]  /*68f0*/  ISETP.GE.AND P5, PT, R38, R211.reuse, PT ;  /* 0x000000d32600720c */ /* 0x080fe40003fa6270 */
[----:B------:R-:W-:Y:S02]  /*6900*/  FSEL R171, R171, -INF , !P4 ;  /* 0xff800000abab7808 */ /* 0x000fe40006000000 */
[-C--:B------:R-:W-:Y:S02]  /*6910*/  ISETP.GE.AND P2, PT, R14, R211.reuse, PT ;  /* 0x000000d30e00720c */ /* 0x080fe40003f46270 */
[----:B------:R-:W-:Y:S02]  /*6920*/  FSEL R219, R29, -INF , !P1 ;  /* 0xff8000001ddb7808 */ /* 0x000fe40004800000 */
[----:B------:R-:W-:-:S02]  /*6930*/  ISETP.GE.AND P4, PT, R32, R211, PT ;  /* 0x000000d32000720c */ /* 0x000fc40003f86270 */
[----:B------:R-:W-:Y:S02]  /*6940*/  ISETP.GE.AND P1, PT, R2, R211, PT ;  /* 0x000000d30200720c */ /* 0x000fe40003f26270 */
[-C--:B------:R-:W-:Y:S02]  /*6950*/  ISETP.LT.OR P5, PT, R38, R212.reuse, P5 ;  /* 0x000000d42600720c */ /* 0x080fe40002fa1670 */
[-C--:B------:R-:W-:Y:S02]  /*6960*/  ISETP.LT.OR P2, PT, R14, R212.reuse, P2 ;  /* 0x000000d40e00720c */ /* 0x080fe40001741670 */
[-C--:B------:R-:W-:Y:S02]  /*6970*/  ISETP.LT.OR P4, PT, R32, R212.reuse, P4 ;  /* 0x000000d42000720c */ /* 0x080fe40002781670 */
[----:B------:R-:W-:Y:S02]  /*6980*/  ISETP.LT.OR P1, PT, R2, R212, P1 ;  /* 0x000000d40200720c */ /* 0x000fe40000f21670 */
[----:B------:R-:W-:-:S02]  /*6990*/  FSEL R173, R173, -INF , !P5 ;  /* 0xff800000adad7808 */ /* 0x000fc40006800000 */
[----:B------:R-:W-:Y:S02]  /*69a0*/  FSEL R151, R151, -INF , !P2 ;  /* 0xff80000097977808 */ /* 0x000fe40005000000 */
[-C--:B------:R-:W-:Y:S02]  /*69b0*/  ISETP.GE.AND P5, PT, R15, R208.reuse, PT ;  /* 0x000000d00f00720c */ /* 0x080fe40003fa6270 */
[----:B------:R-:W-:Y:S02]  /*69c0*/  FSEL R217, R31, -INF , !P4 ;  /* 0xff8000001fd97808 */ /* 0x000fe40006000000 */
[-C--:B------:R-:W-:Y:S02]  /*69d0*/  ISETP.GE.AND P2, PT, R13, R208.reuse, PT ;  /* 0x000000d00d00720c */ /* 0x080fe40003f46270 */
[----:B------:R-:W-:Y:S02]  /*69e0*/  FSEL R149, R40, -INF , !P1 ;  /* 0xff80000028957808 */ /* 0x000fe40004800000 */
[----:B------:R-:W-:-:S02]  /*69f0*/  ISETP.GE.AND P1, PT, R12, R208, PT ;  /* 0x000000d00c00720c */ /* 0x000fc40003f26270 */
[----:B------:R-:W-:Y:S02]  /*6a00*/  FSEL R31, R25, -INF , !P0 ;  /* 0xff800000191f7808 */ /* 0x000fe40004000000 */
[----:B------:R-:W-:Y:S02]  /*6a10*/  ISETP.GE.AND P0, PT, R11, R208, PT ;  /* 0x000000d00b00720c */ /* 0x000fe40003f06270 */
[-C--:B------:R-:W-:Y:S01]  /*6a20*/  ISETP.LT.OR P5, PT, R15, R209.reuse, P5 ;  /* 0x000000d10f00720c */ /* 0x080fe20002fa1670 */
[C---:B------:R-:W-:Y:S01]  /*6a30*/  IMAD.IADD R15, R210.reuse, 0x1, -R15 ;  /* 0x00000001d20f7824 */ /* 0x040fe200078e0a0f */
[-C--:B------:R-:W-:Y:S01]  /*6a40*/  ISETP.LT.OR P2, PT, R13, R209.reuse, P2 ;  /* 0x000000d10d00720c */ /* 0x080fe20001741670 */
[----:B------:R-:W-:Y:S01]  /*6a50*/  IMAD.IADD R13, R210, 0x1, -R13 ;  /* 0x00000001d20d7824 */ /* 0x000fe200078e0a0d */
[-C--:B------:R-:W-:Y:S01]  /*6a60*/  ISETP.LT.OR P1, PT, R12, R209.reuse, P1 ;  /* 0x000000d10c00720c */ /* 0x080fe20000f21670 */
[C---:B------:R-:W-:Y:S01]  /*6a70*/  IMAD.IADD R12, R210.reuse, 0x1, -R12 ;  /* 0x00000001d20c7824 */ /* 0x040fe200078e0a0c */
[----:B------:R-:W-:Y:S01]  /*6a80*/  ISETP.LT.OR P0, PT, R11, R209, P0 ;  /* 0x000000d10b00720c */ /* 0x000fe20000701670 */
[----:B------:R-:W-:Y:S01]  /*6a90*/  IMAD.IADD R11, R210, 0x1, -R11 ;  /* 0x00000001d20b7824 */ /* 0x000fe200078e0a0b */
[----:B------:R-:W-:-:S02]  /*6aa0*/  IABS R15, R15 ;  /* 0x0000000f000f7213 */ /* 0x000fc40000000000 */
[----:B------:R-:W-:Y:S02]  /*6ab0*/  IABS R13, R13 ;  /* 0x0000000d000d7213 */ /* 0x000fe40000000000 */
[----:B------:R-:W-:Y:S02]  /*6ac0*/  IABS R12, R12 ;  /* 0x0000000c000c7213 */ /* 0x000fe40000000000 */
[----:B------:R-:W-:Y:S02]  /*6ad0*/  ISETP.GE.AND P4, PT, R45, R208, PT ;  /* 0x000000d02d00720c */ /* 0x000fe40003f86270 */
[----:B------:R-:W-:Y:S02]  /*6ae0*/  IABS R11, R11 ;  /* 0x0000000b000b7213 */ /* 0x000fe40000000000 */
[----:B------:R-:W-:Y:S02]  /*6af0*/  I2FP.F32.S32 R15, R15 ;  /* 0x0000000f000f7245 */ /* 0x000fe40000201400 */
[----:B------:R-:W-:-:S02]  /*6b00*/  I2FP.F32.S32 R40, R13 ;  /* 0x0000000d00287245 */ /* 0x000fc40000201400 */
[----:B------:R-:W-:Y:S01]  /*6b10*/  I2FP.F32.S32 R13, R12 ;  /* 0x0000000c000d7245 */ /* 0x000fe20000201400 */
[----:B------:R-:W-:Y:S01]  /*6b20*/  FFMA.FTZ R15, R15, -UR23, R24 ;  /* 0x800000170f0f7c23 */ /* 0x000fe20008010018 */
[----:B------:R-:W-:Y:S01]  /*6b30*/  ISETP.LT.OR P4, PT, R45, R209, P4 ;  /* 0x000000d12d00720c */ /* 0x000fe20002781670 */
[----:B------:R-:W-:Y:S01]  /*6b40*/  IMAD.IADD R45, R210, 0x1, -R45 ;  /* 0x00000001d22d7824 */ /* 0x000fe200078e0a2d */
[----:B------:R-:W-:Y:S01]  /*6b50*/  I2FP.F32.S32 R11, R11 ;  /* 0x0000000b000b7245 */ /* 0x000fe20000201400 */
[----:B------:R-:W-:Y:S01]  /*6b60*/  FFMA.FTZ R25, R40, -UR23, R27 ;  /* 0x8000001728197c23 */ /* 0x000fe2000801001b */
[----:B------:R-:W-:Y:S01]  /*6b70*/  FFMA.FTZ R13, R13, -UR23, R20 ;  /* 0x800000170d0d7c23 */ /* 0x000fe20008010014 */
[----:B------:R-:W-:Y:S02]  /*6b80*/  FSEL R29, R15, -INF , !P5 ;  /* 0xff8000000f1d7808 */ /* 0x000fe40006800000 */
[----:B------:R-:W-:Y:S01]  /*6b90*/  FFMA.FTZ R34, R11, -UR23, R34 ;  /* 0x800000170b227c23 */ /* 0x000fe20008010022 */
[----:B------:R-:W-:-:S02]  /*6ba0*/  IABS R45, R45 ;  /* 0x0000002d002d7213 */ /* 0x000fc40000000000 */
[----:B------:R-:W-:Y:S02]  /*6bb0*/  FSEL R25, R25, -INF , !P2 ;  /* 0xff80000019197808 */ /* 0x000fe40005000000 */
[-C--:B------:R-:W-:Y:S02]  /*6bc0*/  ISETP.GE.AND P2, PT, R10, R208.reuse, PT ;  /* 0x000000d00a00720c */ /* 0x080fe40003f46270 */
[----:B------:R-:W-:Y:S02]  /*6bd0*/  FSEL R15, R13, -INF , !P1 ;  /* 0xff8000000d0f7808 */ /* 0x000fe40004800000 */
[----:B------:R-:W-:Y:S02]  /*6be0*/  I2FP.F32.S32 R45, R45 ;  /* 0x0000002d002d7245 */ /* 0x000fe40000201400 */
[-C--:B------:R-:W-:Y:S02]  /*6bf0*/  ISETP.GE.AND P1, PT, R9, R208.reuse, PT ;  /* 0x000000d00900720c */ /* 0x080fe40003f26270 */
[----:B------:R-:W-:Y:S01]  /*6c00*/  FSEL R13, R34, -INF , !P0 ;  /* 0xff800000220d7808 */ /* 0x000fe20004000000 */
[----:B------:R-:W-:Y:S01]  /*6c10*/  FFMA.FTZ R26, R45, -UR23, R26 ;  /* 0x800000172d1a7c23 */ /* 0x000fe2000801001a */
[----:B------:R-:W-:-:S02]  /*6c20*/  ISETP.GE.AND P0, PT, R8, R208, PT ;  /* 0x000000d00800720c */ /* 0x000fc40003f06270 */
[-C--:B------:R-:W-:Y:S01]  /*6c30*/  ISETP.LT.OR P2, PT, R10, R209.reuse, P2 ;  /* 0x000000d10a00720c */ /* 0x080fe20001741670 */
[C---:B------:R-:W-:Y:S01]  /*6c40*/  IMAD.IADD R10, R210.reuse, 0x1, -R10 ;  /* 0x00000001d20a7824 */ /* 0x040fe200078e0a0a */
[-C--:B------:R-:W-:Y:S01]  /*6c50*/  ISETP.LT.OR P1, PT, R9, R209.reuse, P1 ;  /* 0x000000d10900720c */ /* 0x080fe20000f21670 */
[----:B------:R-:W-:Y:S01]  /*6c60*/  IMAD.IADD R9, R210, 0x1, -R9 ;  /* 0x00000001d2097824 */ /* 0x000fe200078e0a09 */
[----:B------:R-:W-:Y:S01]  /*6c70*/  ISETP.LT.OR P0, PT, R8, R209, P0 ;  /* 0x000000d10800720c */ /* 0x000fe20000701670 */
[----:B------:R-:W-:Y:S01]  /*6c80*/  IMAD.IADD R8, R210, 0x1, -R8 ;  /* 0x00000001d2087824 */ /* 0x000fe200078e0a08 */
[----:B------:R-:W-:Y:S02]  /*6c90*/  IABS R10, R10 ;  /* 0x0000000a000a7213 */ /* 0x000fe40000000000 */
[----:B------:R-:W-:Y:S02]  /*6ca0*/  FSEL R27, R26, -INF , !P4 ;  /* 0xff8000001a1b7808 */ /* 0x000fe40006000000 */
[----:B------:R-:W-:-:S02]  /*6cb0*/  IABS R9, R9 ;  /* 0x0000000900097213 */ /* 0x000fc40000000000 */
[----:B------:R-:W-:Y:S02]  /*6cc0*/  ISETP.GE.AND P4, PT, R42, R208, PT ;  /* 0x000000d02a00720c */ /* 0x000fe40003f86270 */
[----:B------:R-:W-:Y:S02]  /*6cd0*/  IABS R8, R8 ;  /* 0x0000000800087213 */ /* 0x000fe40000000000 */
[----:B------:R-:W-:Y:S02]  /*6ce0*/  I2FP.F32.S32 R45, R10 ;  /* 0x0000000a002d7245 */ /* 0x000fe40000201400 */
[----:B------:R-:W-:Y:S02]  /*6cf0*/  ISETP.GE.AND P5, PT, R44, R208, PT ;  /* 0x000000d02c00720c */ /* 0x000fe40003fa6270 */
[----:B------:R-:W-:Y:S01]  /*6d00*/  I2FP.F32.S32 R10, R9 ;  /* 0x00000009000a7245 */ /* 0x000fe20000201400 */
[----:B------:R-:W-:Y:S01]  /*6d10*/  FFMA.FTZ R22, R45, -UR23, R22 ;  /* 0x800000172d167c23 */ /* 0x000fe20008010016 */
[----:B------:R-:W-:Y:S01]  /*6d20*/  ISETP.LT.OR P4, PT, R42, R209, P4 ;  /* 0x000000d12a00720c */ /* 0x000fe20002781670 */
[----:B------:R-:W-:Y:S01]  /*6d30*/  IMAD.IADD R42, R210, 0x1, -R42 ;  /* 0x00000001d22a7824 */ /* 0x000fe200078e0a2a */
[----:B------:R-:W-:Y:S01]  /*6d40*/  I2FP.F32.S32 R9, R8 ;  /* 0x0000000800097245 */ /* 0x000fe20000201400 */
[----:B------:R-:W-:Y:S01]  /*6d50*/  FFMA.FTZ R10, R10, -UR23, R37 ;  /* 0x800000170a0a7c23 */ /* 0x000fe20008010025 */
[----:B------:R-:W-:-:S02]  /*6d60*/  FMNMX.FTZ R8, R43, R41, !PT ;  /* 0x000000292b087209 */ /* 0x000fc40007810000 */
[----:B------:R-:W-:Y:S01]  /*6d70*/  ISETP.LT.OR P5, PT, R44, R209, P5 ;  /* 0x000000d12c00720c */ /* 0x000fe20002fa1670 */
[----:B------:R-:W-:Y:S01]  /*6d80*/  IMAD.IADD R44, R210, 0x1, -R44 ;  /* 0x00000001d22c7824 */ /* 0x000fe200078e0a2c */
[----:B------:R-:W-:Y:S01]  /*6d90*/  FMNMX.FTZ R8, R39, R8, !PT ;  /* 0x0000000827087209 */ /* 0x000fe20007810000 */
[----:B------:R-:W-:Y:S01]  /*6da0*/  FFMA.FTZ R28, R9, -UR23, R28 ;  /* 0x80000017091c7c23 */ /* 0x000fe2000801001c */
[----:B------:R-:W-:Y:S02]  /*6db0*/  IABS R42, R42 ;  /* 0x0000002a002a7213 */ /* 0x000fe40000000000 */
[----:B------:R-:W-:Y:S02]  /*6dc0*/  IABS R44, R44 ;  /* 0x0000002c002c7213 */ /* 0x000fe40000000000 */
[----:B------:R-:W-:Y:S02]  /*6dd0*/  FMNMX.FTZ R8, R33, R8, !PT ;  /* 0x0000000821087209 */ /* 0x000fe40007810000 */
[----:B------:R-:W-:-:S02]  /*6de0*/  I2FP.F32.S32 R11, R42 ;  /* 0x0000002a000b7245 */ /* 0x000fc40000201400 */
[----:B------:R-:W-:Y:S02]  /*6df0*/  FMNMX.FTZ R12, R31, R29, !PT ;  /* 0x0000001d1f0c7209 */ /* 0x000fe40007810000 */
[----:B------:R-:W-:Y:S01]  /*6e00*/  I2FP.F32.S32 R44, R44 ;  /* 0x0000002c002c7245 */ /* 0x000fe20000201400 */
[----:B------:R-:W-:Y:S01]  /*6e10*/  FFMA.FTZ R16, R11, -UR23, R16 ;  /* 0x800000170b107c23 */ /* 0x000fe20008010010 */
[----:B------:R-:W-:Y:S02]  /*6e20*/  FMNMX.FTZ R8, R23, R8, !PT ;  /* 0x0000000817087209 */ /* 0x000fe40007810000 */
[----:B------:R-:W-:Y:S01]  /*6e30*/  FSEL R179, R22, -INF , !P2 ;  /* 0xff80000016b37808 */ /* 0x000fe20005000000 */
[----:B------:R-:W-:Y:S01]  /*6e40*/  FFMA.FTZ R35, R44, -UR23, R35 ;  /* 0x800000172c237c23 */ /* 0x000fe20008010023 */
[----:B------:R-:W-:Y:S02]  /*6e50*/  FMNMX.FTZ R12, R27, R12, !PT ;  /* 0x0000000c1b0c7209 */ /* 0x000fe40007810000 */
[----:B------:R-:W-:-:S02]  /*6e60*/  ISETP.GE.AND P2, PT, R32, R208, PT ;  /* 0x000000d02000720c */ /* 0x000fc40003f46270 */
[----:B------:R-:W-:Y:S02]  /*6e70*/  FMNMX.FTZ R8, R21, R8, !PT ;  /* 0x0000000815087209 */ /* 0x000fe40007810000 */
[----:B------:R-:W-:Y:S02]  /*6e80*/  FSEL R9, R16, -INF , !P4 ;  /* 0xff80000010097808 */ /* 0x000fe40006000000 */
[----:B------:R-:W-:Y:S02]  /*6e90*/  FMNMX.FTZ R12, R25, R12, !PT ;  /* 0x0000000c190c7209 */ /* 0x000fe40007810000 */
[----:B------:R-:W-:Y:S02]  /*6ea0*/  ISETP.GE.AND P4, PT, R36, R208, PT ;  /* 0x000000d02400720c */ /* 0x000fe40003f86270 */
[----:B------:R-:W-:Y:S01]  /*6eb0*/  ISETP.LT.OR P2, PT, R32, R209, P2 ;  /* 0x000000d12000720c */ /* 0x000fe20001741670 */
[----:B------:R-:W-:Y:S01]  /*6ec0*/  IMAD.IADD R32, R210, 0x1, -R32 ;  /* 0x00000001d2207824 */ /* 0x000fe200078e0a20 */
[----:B------:R-:W-:-:S02]  /*6ed0*/  FMNMX.FTZ R8, R19, R8, !PT ;  /* 0x0000000813087209 */ /* 0x000fc40007810000 */
[----:B------:R-:W-:Y:S02]  /*6ee0*/  FSEL R11, R35, -INF , !P5 ;  /* 0xff800000230b7808 */ /* 0x000fe40006800000 */
[----:B------:R-:W-:Y:S02]  /*6ef0*/  ISETP.GE.AND P5, PT, R38, R208, PT ;  /* 0x000000d02600720c */ /* 0x000fe40003fa6270 */
[----:B------:R-:W-:Y:S02]  /*6f00*/  FMNMX.FTZ R12, R15, R12, !PT ;  /* 0x0000000c0f0c7209 */ /* 0x000fe40007810000 */
[----:B------:R-:W-:Y:S01]  /*6f10*/  ISETP.LT.OR P4, PT, R36, R209, P4 ;  /* 0x000000d12400720c */ /* 0x000fe20002781670 */
[----:B------:R-:W-:Y:S01]  /*6f20*/  IMAD.IADD R36, R210, 0x1, -R36 ;  /* 0x00000001d2247824 */ /* 0x000fe200078e0a24 */
[----:B------:R-:W-:Y:S02]  /*6f30*/  FMNMX.FTZ R8, R17, R8, !PT ;  /* 0x0000000811087209 */ /* 0x000fe40007810000 */
[----:B------:R-:W-:-:S02]  /*6f40*/  IABS R32, R32 ;  /* 0x0000002000207213 */ /* 0x000fc40000000000 */
[----:B------:R-:W-:Y:S02]  /*6f50*/  FSEL R175, R10, -INF , !P1 ;  /* 0xff8000000aaf7808 */ /* 0x000fe40004800000 */
[----:B------:R-:W-:Y:S01]  /*6f60*/  ISETP.LT.OR P5, PT, R38, R209, P5 ;  /* 0x000000d12600720c */ /* 0x000fe20002fa1670 */
[----:B------:R-:W-:Y:S01]  /*6f70*/  IMAD.IADD R38, R210, 0x1, -R38 ;  /* 0x00000001d2267824 */ /* 0x000fe200078e0a26 */
[----:B------:R-:W-:Y:S02]  /*6f80*/  FMNMX.FTZ R10, R13, R12, !PT ;  /* 0x0000000c0d0a7209 */ /* 0x000fe40007810000 */
[----:B------:R-:W-:Y:S02]  /*6f90*/  FMNMX.FTZ R8, R225, R8, !PT ;  /* 0x00000008e1087209 */ /* 0x000fe40007810000 */
[----:B------:R-:W-:Y:S02]  /*6fa0*/  IABS R36, R36 ;  /* 0x0000002400247213 */ /* 0x000fe40000000000 */
[----:B------:R-:W-:-:S02]  /*6fb0*/  I2FP.F32.S32 R141, R32 ;  /* 0x00000020008d7245 */ /* 0x000fc40000201400 */
[----:B------:R-:W-:Y:S02]  /*6fc0*/  FMNMX.FTZ R10, R11, R10, !PT ;  /* 0x0000000a0b0a7209 */ /* 0x000fe40007810000 */
[----:B------:R-:W-:Y:S01]  /*6fd0*/  FMNMX.FTZ R8, R171, R8, !PT ;  /* 0x00000008ab087209 */ /* 0x000fe20007810000 */
[----:B------:R-:W-:Y:S01]  /*6fe0*/  FFMA.FTZ R141, R141, -UR23, R4 ;  /* 0x800000178d8d7c23 */ /* 0x000fe20008010004 */
[----:B------:R-:W-:Y:S02]  /*6ff0*/  IABS R38, R38 ;  /* 0x0000002600267213 */ /* 0x000fe40000000000 */
[----:B------:R-:W-:Y:S02]  /*7000*/  I2FP.F32.S32 R37, R36 ;  /* 0x0000002400257245 */ /* 0x000fe40000201400 */
[----:B------:R-:W-:Y:S02]  /*7010*/  FMNMX.FTZ R10, R9, R10, !PT ;  /* 0x0000000a090a7209 */ /* 0x000fe40007810000 */
[----:B------:R-:W-:Y:S01]  /*7020*/  FMNMX.FTZ R4, R221, R8, !PT ;  /* 0x00000008dd047209 */ /* 0x000fe20007810000 */
[----:B------:R-:W-:Y:S01]  /*7030*/  FFMA.FTZ R6, R37, -UR23, R6 ;  /* 0x8000001725067c23 */ /* 0x000fe20008010006 */
[----:B------:R-:W-:Y:S01]  /*7040*/  I2FP.F32.S32 R35, R38 ;  /* 0x0000002600237245 */ /* 0x000fe20000201400 */
[C---:B------:R-:W-:Y:S01]  /*7050*/  IMAD.IADD R37, R210.reuse, 0x1, -R14 ;  /* 0x00000001d2257824 */ /* 0x040fe200078e0a0e */
[----:B------:R-:W-:Y:S01]  /*7060*/  FMNMX.FTZ R10, R179, R10, !PT ;  /* 0x0000000ab30a7209 */ /* 0x000fe20007810000 */
[----:B------:R-:W-:Y:S01]  /*7070*/  IMAD.IADD R8, R210, 0x1, -R2 ;  /* 0x00000001d2087824 */ /* 0x000fe200078e0a02 */
[----:B------:R-:W-:Y:S01]  /*7080*/  FMNMX.FTZ R4, R173, R4, !PT ;  /* 0x00000004ad047209 */ /* 0x000fe20007810000 */
[----:B------:R-:W-:Y:S01]  /*7090*/  FFMA.FTZ R18, R35, -UR23, R18 ;  /* 0x8000001723127c23 */ /* 0x000fe20008010012 */
[----:B------:R-:W-:-:S02]  /*70a0*/  FSEL R147, R28, -INF , !P0 ;  /* 0xff8000001c937808 */ /* 0x000fc40004000000 */
[----:B------:R-:W-:Y:S02]  /*70b0*/  FMNMX.FTZ R10, R175, R10, !PT ;  /* 0x0000000aaf0a7209 */ /* 0x000fe40007810000 */
[----:B------:R-:W-:Y:S02]  /*70c0*/  FMNMX.FTZ R4, R219, R4, !PT ;  /* 0x00000004db047209 */ /* 0x000fe40007810000 */
[----:B------:R-:W-:Y:S02]  /*70d0*/  IABS R37, R37 ;  /* 0x0000002500257213 */ /* 0x000fe40000000000 */
[----:B------:R-:W-:Y:S02]  /*70e0*/  FSEL R145, R18, -INF , !P5 ;  /* 0xff80000012917808 */ /* 0x000fe40006800000 */
[----:B------:R-:W-:Y:S02]  /*70f0*/  FMNMX.FTZ R10, R147, R10, !PT ;  /* 0x0000000a930a7209 */ /* 0x000fe40007810000 */
[----:B------:R-:W-:-:S02]  /*7100*/  FMNMX.FTZ R4, R217, R4, !PT ;  /* 0x00000004d9047209 */ /* 0x000fc40007810000 */
[----:B------:R-:W-:Y:S02]  /*7110*/  IABS R8, R8 ;  /* 0x0000000800087213 */ /* 0x000fe40000000000 */
[----:B------:R-:W-:Y:S02]  /*7120*/  I2FP.F32.S32 R37, R37 ;  /* 0x0000002500257245 */ /* 0x000fe40000201400 */
[----:B------:R-:W-:Y:S02]  /*7130*/  FSEL R143, R6, -INF , !P4 ;  /* 0xff800000068f7808 */ /* 0x000fe40006000000 */
[----:B------:R-:W-:Y:S01]  /*7140*/  ISETP.GE.AND P1, PT, R14, R208, PT ;  /* 0x000000d00e00720c */ /* 0x000fe20003f26270 */
[----:B------:R-:W-:Y:S01]  /*7150*/  FFMA.FTZ R30, R37, -UR23, R30 ;  /* 0x80000017251e7c23 */ /* 0x000fe2000801001e */
[----:B------:R-:W-:Y:S02]  /*7160*/  FMNMX.FTZ R6, R145, R10, !PT ;  /* 0x0000000a91067209 */ /* 0x000fe40007810000 */
[----:B------:R-:W-:-:S02]  /*7170*/  FMNMX.FTZ R4, R151, R4, !PT ;  /* 0x0000000497047209 */ /* 0x000fc40007810000 */
[----:B------:R-:W-:Y:S02]  /*7180*/  I2FP.F32.S32 R8, R8 ;  /* 0x0000000800087245 */ /* 0x000fe40000201400 */
[----:B------:R-:W-:Y:S02]  /*7190*/  ISETP.LT.OR P1, PT, R14, R209, P1 ;  /* 0x000000d10e00720c */ /* 0x000fe40000f21670 */
[----:B------:R-:W-:Y:S01]  /*71a0*/  ISETP.GE.AND P0, PT, R2, R208, PT ;  /* 0x000000d00200720c */ /* 0x000fe20003f06270 */
[----:B------:R-:W-:Y:S01]  /*71b0*/  FFMA.FTZ R3, R8, -UR23, R3 ;  /* 0x8000001708037c23 */ /* 0x000fe20008010003 */
[----:B------:R-:W-:Y:S02]  /*71c0*/  FSEL R141, R141, -INF , !P2 ;  /* 0xff8000008d8d7808 */ /* 0x000fe40005000000 */
[----:B------:R-:W-:Y:S02]  /*71d0*/  FMNMX.FTZ R6, R143, R6, !PT ;  /* 0x000000068f067209 */ /* 0x000fe40007810000 */
[----:B------:R-:W-:-:S02]  /*71e0*/  FMNMX.FTZ R4, R149, R4, !PT ;  /* 0x0000000495047209 */ /* 0x000fc40007810000 */
[----:B------:R-:W-:Y:S02]  /*71f0*/  ISETP.LT.OR P0, PT, R2, R209, P0 ;  /* 0x000000d10200720c */ /* 0x000fe40000701670 */
[----:B------:R-:W-:Y:S01]  /*7200*/  FSEL R215, R30, -INF , !P1 ;  /* 0xff8000001ed77808 */ /* 0x000fe20004800000 */
[----:B------:R-:W1:Y:S01]  /*7210*/  SHFL.BFLY PT, R35, R4, 0x2, 0x1f ;  /* 0x0c401f0004237f89 */ /* 0x000e6200000e0000 */
[----:B------:R-:W-:Y:S02]  /*7220*/  FMNMX.FTZ R6, R141, R6, !PT ;  /* 0x000000068d067209 */ /* 0x000fe40007810000 */
[----:B------:R-:W-:Y:S02]  /*7230*/  FSEL R177, R3, -INF , !P0 ;  /* 0xff80000003b17808 */ /* 0x000fe40004000000 */
[----:B------:R-:W-:-:S04]  /*7240*/  FMNMX.FTZ R6, R215, R6, !PT ;  /* 0x00000006d7067209 */ /* 0x000fc80007810000 */
[----:B------:R-:W-:-:S05]  /*7250*/  FMNMX.FTZ R37, R177, R6, !PT ;  /* 0x00000006b1257209 */ /* 0x000fca0007810000 */
[----:B------:R-:W2:Y:S01]  /*7260*/  SHFL.BFLY PT, R2, R37, 0x2, 0x1f ;  /* 0x0c401f0025027f89 */ /* 0x000ea200000e0000 */
[----:B-1----:R-:W-:-:S03]  /*7270*/  FMNMX.FTZ R35, R4, R35, !PT ;  /* 0x0000002304237209 */ /* 0x002fc60007810000 */
[----:B------:R-:W-:Y:S04]  /*7280*/  LDSM.16.MT88.4 R4, [R194+0xe800] ;  /* 0x00e80000c204783b */ /* 0x000fe80000004200 */
[----:B------:R-:W1:Y:S01]  /*7290*/  SHFL.BFLY PT, R132, R35, 0x1, 0x1f ;  /* 0x0c201f0023847f89 */ /* 0x000e6200000e0000 */
[----:B--2---:R-:W-:-:S05]  /*72a0*/  FMNMX.FTZ R2, R37, R2, !PT ;  /* 0x0000000225027209 */ /* 0x004fca0007810000 */
[----:B------:R-:W2:Y:S01]  /*72b0*/  SHFL.BFLY PT, R3, R2, 0x1, 0x1f ;  /* 0x0c201f0002037f89 */ /* 0x000ea200000e0000 */
[----:B-1----:R-:W-:-:S04]  /*72c0*/  FMNMX.FTZ R132, R35, R132, !PT ;  /* 0x0000008423847209 */ /* 0x002fc80007810000 */
[C---:B------:R-:W-:Y:S01]  /*72d0*/  FSETP.NEU.FTZ.AND P0, PT, R132.reuse, -INF , PT ;  /* 0xff8000008400780b */ /* 0x040fe20003f1d000 */
[----:B------:R-:W-:-:S05]  /*72e0*/  FMUL.FTZ R140, R132, UR18 ;  /* 0x00000012848c7c20 */ /* 0x000fca0008410000 */
[----:B------:R-:W-:Y:S02]  /*72f0*/  FSEL R140, R140, RZ, P0 ;  /* 0x000000ff8c8c7208 */ /* 0x000fe40000000000 */
[----:B--2---:R-:W-:-:S03]  /*7300*/  FMNMX.FTZ R3, R2, R3, !PT ;  /* 0x0000000302037209 */ /* 0x004fc60007810000 */
[--C-:B------:R-:W-:Y:S01]  /*7310*/  FFMA.FTZ R167, R43, UR18, -R140.reuse ;  /* 0x000000122ba77c23 */ /* 0x100fe2000801088c */
[--C-:B------:R-:W-:Y:S01]  /*7320*/  FFMA.FTZ R162, R41, UR18, -R140.reuse ;  /* 0x0000001229a27c23 */ /* 0x100fe2000801088c */
[C---:B------:R-:W-:Y:S01]  /*7330*/  FSETP.NEU.FTZ.AND P0, PT, R3.reuse, -INF , PT ;  /* 0xff8000000300780b */ /* 0x040fe20003f1d000 */
[----:B------:R-:W-:Y:S01]  /*7340*/  FMUL.FTZ R174, R3, UR18 ;  /* 0x0000001203ae7c20 */ /* 0x000fe20008410000 */
[----:B------:R-:W1:Y:S01]  /*7350*/  LDSM.16.MT88.4 R40, [R196+0xe000] ;  /* 0x00e00000c428783b */ /* 0x000e620000004200 */
[--C-:B------:R-:W-:Y:S01]  /*7360*/  FFMA.FTZ R165, R39, UR18, -R140.reuse ;  /* 0x0000001227a57c23 */ /* 0x100fe2000801088c */
[--C-:B------:R-:W-:Y:S01]  /*7370*/  FFMA.FTZ R158, R33, UR18, -R140.reuse ;  /* 0x00000012219e7c23 */ /* 0x100fe2000801088c */
[----:B------:R-:W-:Y:S01]  /*7380*/  MUFU.EX2 R167, R167 ;  /* 0x000000a700a77308 */ /* 0x000fe20000000800 */
[----:B------:R-:W-:Y:S01]  /*7390*/  FSEL R174, R174, RZ, P0 ;  /* 0x000000ffaeae7208 */ /* 0x000fe20000000000 */
[--C-:B------:R-:W-:Y:S01]  /*73a0*/  FFMA.FTZ R157, R19, UR18, -R140.reuse ;  /* 0x00000012139d7c23 */ /* 0x100fe2000801088c */
[--C-:B------:R-:W-:Y:S01]  /*73b0*/  FFMA.FTZ R0, R17, UR18, -R140.reuse ;  /* 0x0000001211007c23 */ /* 0x100fe2000801088c */
[----:B------:R-:W-:Y:S01]  /*73c0*/  FFMA.FTZ R161, R23, UR18, -R140 ;  /* 0x0000001217a17c23 */ /* 0x000fe2000801088c */
        /* <DEDUP_REMOVED lines=9> */
[----:B------:R-:W-:Y:S01]  /*7460*/  FFMA.FTZ R2, R9, UR18, -R174 ;  /* 0x0000001209027c23 */ /* 0x000fe200080108ae */
[----:B------:R-:W4:Y:S01]  /*7470*/  LDSM.16.MT88.4 R12, [R194+0xc800] ;  /* 0x00c80000c20c783b */ /* 0x000f220000004200 */
[----:B------:R-:W-:Y:S01]  /*7480*/  FFMA.FTZ R156, R21, UR18, -R140 ;  /* 0x00000012159c7c23 */ /* 0x000fe2000801088c */
[----:B------:R-:W-:Y:S01]  /*7490*/  FFMA.FTZ R170, R179, UR18, -R174 ;  /* 0x00000012b3aa7c23 */ /* 0x000fe200080108ae */
[----:B------:R-:W-:Y:S01]  /*74a0*/  MUFU.EX2 R165, R165 ;  /* 0x000000a500a57308 */ /* 0x000fe20000000800 */
[----:B------:R-:W5:Y:S01]  /*74b0*/  LDSM.16.MT88.4 R8, [R196+0xe800] ;  /* 0x00e80000c408783b */ /* 0x000f620000004200 */
[--C-:B------:R-:W-:Y:S01]  /*74c0*/  FFMA.FTZ R166, R225, UR18, -R140.reuse ;  /* 0x00000012e1a67c23 */ /* 0x100fe2000801088c */
[--C-:B------:R-:W-:Y:S01]  /*74d0*/  FFMA.FTZ R171, R171, UR18, -R140.reuse ;  /* 0x00000012abab7c23 */ /* 0x100fe2000801088c */
[--C-:B------:R-:W-:Y:S01]  /*74e0*/  FFMA.FTZ R168, R221, UR18, -R140.reuse ;  /* 0x00000012dda87c23 */ /* 0x100fe2000801088c */
[----:B------:R-:W-:Y:S01]  /*74f0*/  FFMA.FTZ R173, R173, UR18, -R140 ;  /* 0x00000012adad7c23 */ /* 0x000fe2000801088c */
[--C-:B------:R-:W-:Y:S01]  /*7500*/  FFMA.FTZ R175, R175, UR18, -R174.reuse ;  /* 0x00000012afaf7c23 */ /* 0x100fe200080108ae */
[--C-:B------:R-:W-:Y:S01]  /*7510*/  FFMA.FTZ R172, R147, UR18, -R174.reuse ;  /* 0x0000001293ac7c23 */ /* 0x100fe200080108ae */
[----:B------:R-:W1:Y:S01]  /*7520*/  MUFU.EX2 R158, R158 ;  /* 0x0000009e009e7308 */ /* 0x000e620000000800 */
[----:B---3--:R-:W-:Y:S01]  /*7530*/  F2FP.BF16.F32.PACK_AB R96, R162, R167 ;  /* 0x000000a7a260723e */ /* 0x008fe200000010ff */
[----:B------:R-:W-:Y:S01]  /*7540*/  FFMA.FTZ R179, R145, UR18, -R174 ;  /* 0x0000001291b37c23 */ /* 0x000fe200080108ae */
[----:B------:R-:W-:Y:S01]  /*7550*/  LDSM.16.MT88.4 R28, [R193+0xc800] ;  /* 0x00c80000c11c783b */ /* 0x000fe20000004200 */
[----:B------:R-:W-:Y:S01]  /*7560*/  FFMA.FTZ R176, R219, UR18, -R140 ;  /* 0x00000012dbb07c23 */ /* 0x000fe2000801088c */
[--C-:B------:R-:W-:Y:S01]  /*7570*/  FFMA.FTZ R216, R143, UR18, -R174.reuse ;  /* 0x000000128fd87c23 */ /* 0x100fe200080108ae */
[--C-:B------:R-:W-:Y:S01]  /*7580*/  FFMA.FTZ R219, R141, UR18, -R174.reuse ;  /* 0x000000128ddb7c23 */ /* 0x100fe200080108ae */
[----:B------:R-:W-:Y:S01]  /*7590*/  LDSM.16.MT88.4 R24, [R192+0xc800] ;  /* 0x00c80000c018783b */ /* 0x000fe20000004200 */
[----:B------:R-:W-:Y:S01]  /*75a0*/  MUFU.EX2 R164, R164 ;  /* 0x000000a400a47308 */ /* 0x000fe20000000800 */
[----:B------:R-:W-:Y:S01]  /*75b0*/  FFMA.FTZ R215, R215, UR18, -R174 ;  /* 0x00000012d7d77c23 */ /* 0x000fe200080108ae */
[--C-:B------:R-:W-:Y:S01]  /*75c0*/  FFMA.FTZ R217, R217, UR18, -R140.reuse ;  /* 0x00000012d9d97c23 */ /* 0x100fe2000801088c */
[----:B------:R-:W-:Y:S01]  /*75d0*/  LDSM.16.MT88.4 R20, [R193+0xe800] ;  /* 0x00e80000c114783b */ /* 0x000fe20000004200 */
[--C-:B------:R-:W-:Y:S01]  /*75e0*/  FFMA.FTZ R178, R151, UR18, -R140.reuse ;  /* 0x0000001297b27c23 */ /* 0x100fe2000801088c */
[----:B------:R-:W-:Y:S01]  /*75f0*/  FFMA.FTZ R221, R149, UR18, -R140 ;  /* 0x0000001295dd7c23 */ /* 0x000fe2000801088c */
[----:B------:R-:W-:Y:S01]  /*7600*/  FFMA.FTZ R174, R177, UR18, -R174 ;  /* 0x00000012b1ae7c23 */ /* 0x000fe200080108ae */
[----:B------:R-:W-:Y:S01]  /*7610*/  LDSM.16.MT88.4 R148, [R192+0x11000] ;  /* 0x01100000c094783b */ /* 0x000fe20000004200 */
[----:B------:R-:W3:Y:S01]  /*7620*/  MUFU.EX2 R169, R169 ;  /* 0x000000a900a97308 */ /* 0x000ee20000000800 */
[----:B-1----:R-:W-:Y:S01]  /*7630*/  F2FP.BF16.F32.PACK_AB R98, R158, R165 ;  /* 0x000000a59e62723e */ /* 0x002fe200000010ff */
[----:B------:R-:W-:Y:S01]  /*7640*/  FADD.FTZ R162, R167, R162 ;  /* 0x000000a2a7a27221 */ /* 0x000fe20000010000 */
[----:B------:R-:W-:Y:S01]  /*7650*/  LDSM.16.MT88.4 R140, [R196+0xd800] ;  /* 0x00d80000c48c783b */ /* 0x000fe20000004200 */
[----:B------:R-:W-:-:S02]  /*7660*/  LEA R218, P0, R133, UR14, 0x1 ;  /* 0x0000000e85da7c11 */ /* 0x000fc4000f8008ff */
[----:B------:R-:W-:Y:S02]  /*7670*/  FADD.FTZ R165, R165, R162 ;  /* 0x000000a2a5a57221 */ /* 0x000fe40000010000 */
[----:B------:R-:W-:Y:S02]  /*7680*/  MUFU.EX2 R163, R163 ;  /* 0x000000a300a37308 */ /* 0x000fe40000000800 */
[----:B------:R-:W-:-:S06]  /*7690*/  FADD.FTZ R158, R158, R165 ;  /* 0x000000a59e9e7221 */ /* 0x000fcc0000010000 */
        /* <DEDUP_REMOVED lines=43> */
[----:B------:R-:W3:Y:S01]  /*7950*/  MUFU.EX2 R173, R173 ;  /* 0x000000ad00ad7308 */ /* 0x000ee20000000800 */
[C---:B-1----:R-:W-:Y:S01]  /*7960*/  F2FP.BF16.F32.PACK_AB R144, R171.reuse, R166 ;  /* 0x000000a6ab90723e */ /* 0x042fe200000010ff */
[----:B------:R-:W-:Y:S01]  /*7970*/  FADD.FTZ R166, R166, R157 ;  /* 0x0000009da6a67221 */ /* 0x000fe20000010000 */
[----:B----4-:R-:W-:Y:S03]  /*7980*/  HMMA.16816.F32.BF16 R120, R32, R12, R120 ;  /* 0x0000000c2078723c */ /* 0x010fe60000041878 */
[----:B------:R-:W-:-:S02]  /*7990*/  FADD.FTZ R171, R171, R166 ;  /* 0x000000a6abab7221 */ /* 0x000fc40000010000 */
[----:B------:R-:W-:Y:S01]  /*79a0*/  MUFU.EX2 R170, R170 ;  /* 0x000000aa00aa7308 */ /* 0x000fe20000000800 */
[C---:B------:R-:W-:Y:S01]  /*79b0*/  HMMA.16816.F32.BF16 R116, R32.reuse, R14, R116 ;  /* 0x0000000e2074723c */ /* 0x040fe20000041874 */
[----:B------:R-:W1:Y:S05]  /*79c0*/  LDSM.16.MT88.4 R12, [R196+0x10800] ;  /* 0x01080000c40c783b */ /* 0x000e6a0000004200 */
[----:B-----5:R-:W-:Y:S01]  /*79d0*/  HMMA.16816.F32.BF16 R36, R32, R8, R36 ;  /* 0x000000082024723c */ /* 0x020fe20000041824 */
        /* <DEDUP_REMOVED lines=95> */
[----:B------:R-:W-:Y:S01]  /*7fd0*/  FADD.FTZ R215, R215, R216 ;  /* 0x000000d8d7d77221 */ /* 0x000fe20000010000 */
[----:B------:R-:W-:Y:S01]  /*7fe0*/  LEA.HI.X R217, R133, UR15, R134, 0x1, P0 ;  /* 0x0000000f85d97c11 */ /* 0x000fe200080f0c86 */
        /* <DEDUP_REMOVED lines=123> */
.L_x_5805:
[----:B------:R-:W-:-:S04]  /*87a0*/  ULEA UR4, -UR6, URZ, 0x6 ;  /* 0x0000003f06047291 */ /* 0x000fc8000f8e313f */
[----:B------:R-:W-:Y:S02]  /*87b0*/  USHF.R.S32.HI UR7, URZ, 0x1f, UR4 ;  /* 0x0000001f3f077899 */ /* 0x000fe40008011404 */
[----:B------:R-:W-:-:S04]  /*87c0*/  MOV R5, UR4 ;  /* 0x0000000400057c02 */ /* 0x000fc80008000f00 */
[----:B------:R-:W-:-:S07]  /*87d0*/  MOV R2, UR7 ;  /* 0x0000000700027c02 */ /* 0x000fce0008000f00 */
.L_x_5806:
        /* <DEDUP_REMOVED lines=63> */
[----:B------:R-:W-:Y:S01]  /*8bd0*/  @!P4 LDGSTS.E.BYPASS.LTC128B.128 [R205+0xe800], desc[UR26][R14.64+0x80] ;  /* 0x0e8000800ecdcfae */ /* 0x000fe2000b901d5a */
        /* <DEDUP_REMOVED lines=51> */
[----:B-1----:R-:W-:Y:S04]  /*8f10*/  LDSM.16.M88.4 R8, [R200] ;  /* 0x00000000c808783b */ /* 0x002fe80000000200 */
[----:B------:R-:W-:Y:S04]  /*8f20*/  LDSM.16.M88.4 R16, [R199] ;  /* 0x00000000c710783b */ /* 0x000fe80000000200 */
[----:B------:R-:W1:Y:S04]  /*8f30*/  LDSM.16.M88.4 R144, [R201+0x6800] ;  /* 0x00680000c990783b */ /* 0x000e680000000200 */
[----:B------:R-:W1:Y:S04]  /*8f40*/  LDSM.16.M88.4 R136, [R201+0x7000] ;  /* 0x00700000c988783b */ /* 0x000e680000000200 */
[----:B--2---:R-:W2:Y:S04]  /*8f50*/  LDSM.16.M88.4 R20, [R201+0x7800] ;  /* 0x00780000c914783b */ /* 0x004ea80000000200 */
[----:B---3--:R-:W-:Y:S04]  /*8f60*/  LDSM.16.M88.4 R24, [R198] ;  /* 0x00000000c618783b */ /* 0x008fe80000000200 */
[----:B----4-:R-:W3:Y:S04]  /*8f70*/  LDSM.16.M88.4 R4, [R195+0x6000] ;  /* 0x00600000c304783b */ /* 0x010ee80000000200 */
[----:B------:R-:W4:Y:S04]  /*8f80*/  LDSM.16.M88.4 R176, [R191] ;  /* 0x00000000bfb0783b */ /* 0x000f280000000200 */
[----:B------:R-:W4:Y:S01]  /*8f90*/  LDSM.16.M88.4 R156, [R190] ;  /* 0x00000000be9c783b */ /* 0x000f220000000200 */
[C---:B-----5:R-:W-:Y:S03]  /*8fa0*/  HMMA.16816.F32.BF16 R12, R172.reuse, R152, RZ ;  /* 0x00000098ac0c723c */ /* 0x060fe600000418ff */
[----:B------:R-:W5:Y:S04]  /*8fb0*/  LDSM.16.M88.4 R28, [R189] ;  /* 0x00000000bd1c783b */ /* 0x000f680000000200 */
[----:B------:R-:W-:Y:S01]  /*8fc0*/  LDSM.16.M88.4 R168, [R195+0x6800] ;  /* 0x00680000c3a8783b */ /* 0x000fe20000000200 */
[C---:B------:R-:W-:Y:S03]  /*8fd0*/  HMMA.16816.F32.BF16 R152, R172.reuse, R154, RZ ;  /* 0x0000009aac98723c */ /* 0x040fe600000418ff */
[----:B------:R-:W-:Y:S03]  /*8fe0*/  LDSM.16.M88.4 R164, [R195+0x7000] ;  /* 0x00700000c3a4783b */ /* 0x000fe60000000200 */
[C---:B-1----:R-:W-:Y:S01]  /*8ff0*/  HMMA.16816.F32.BF16 R148, R172.reuse, R144, RZ ;  /* 0x00000090ac94723c */ /* 0x042fe200000418ff */
[----:B------:R-:W-:Y:S04]  /*9000*/  LDSM.16.M88.4 R160, [R195+0x7800] ;  /* 0x00780000c3a0783b */ /* 0x000fe80000000200 */
[----:B------:R-:W-:Y:S01]  /*9010*/  LDSM.16.M88.4 R228, [R183] ;  /* 0x00000000b7e4783b */ /* 0x000fe20000000200 */
[----:B------:R-:W-:Y:S03]  /*9020*/  HMMA.16816.F32.BF16 R140, R172, R136, RZ ;  /* 0x00000088ac8c723c */ /* 0x000fe600000418ff */
[----:B------:R-:W-:Y:S03]  /*9030*/  LDSM.16.M88.4 R224, [R201+0xb800] ;  /* 0x00b80000c9e0783b */ /* 0x000fe60000000200 */
[----:B------:R-:W-:Y:S01]  /*9040*/  HMMA.16816.F32.BF16 R12, R8, R16, R12 ;  /* 0x00000010080c723c */ /* 0x000fe2000004180c */
[----:B------:R-:W0:Y:S05]  /*9050*/  LDGDEPBAR ;  /* 0x00000000000079af */ /* 0x000e2a0000000000 */
[C---:B------:R-:W-:Y:S06]  /*9060*/  HMMA.16816.F32.BF16 R144, R172.reuse, R146, RZ ;  /* 0x00000092ac90723c */ /* 0x040fec00000418ff */
[C---:B------:R-:W-:Y:S06]  /*9070*/  HMMA.16816.F32.BF16 R136, R172.reuse, R138, RZ ;  /* 0x0000008aac88723c */ /* 0x040fec00000418ff */
[C---:B--2---:R-:W-:Y:S06]  /*9080*/  HMMA.16816.F32.BF16 R32, R172.reuse, R20, RZ ;  /* 0x00000014ac20723c */ /* 0x044fec00000418ff */
[----:B------:R-:W-:Y:S01]  /*9090*/  HMMA.16816.F32.BF16 R172, R172, R22, RZ ;  /* 0x00000016acac723c */ /* 0x000fe200000418ff */
[----:B------:R-:W-:Y:S05]  /*90a0*/  LDSM.16.M88.4 R20, [R188] ;  /* 0x00000000bc14783b */ /* 0x000fea0000000200 */
[----:B------:R-:W-:Y:S01]  /*90b0*/  HMMA.16816.F32.BF16 R152, R8, R18, R152 ;  /* 0x000000120898723c */ /* 0x000fe20000041898 */
[----:B------:R-:W1:Y:S05]  /*90c0*/  LDSM.16.M88.4 R16, [R197] ;  /* 0x00000000c510783b */ /* 0x000e6a0000000200 */
[----:B---3--:R-:W-:Y:S06]  /*90d0*/  HMMA.16816.F32.BF16 R12, R24, R4, R12 ;  /* 0x00000004180c723c */ /* 0x008fec000004180c */
[C---:B----4-:R-:W-:Y:S06]  /*90e0*/  HMMA.16816.F32.BF16 R148, R8.reuse, R176, R148 ;  /* 0x000000b00894723c */ /* 0x050fec0000041894 */
[C---:B------:R-:W-:Y:S01]  /*90f0*/  HMMA.16816.F32.BF16 R144, R8.reuse, R178, R144 ;  /* 0x000000b20890723c */ /* 0x040fe20000041890 */
[----:B------:R-:W-:Y:S05]  /*9100*/  LDSM.16.M88.4 R176, [R188+0x800] ;  /* 0x00080000bcb0783b */ /* 0x000fea0000000200 */
[C---:B------:R-:W-:Y:S06]  /*9110*/  HMMA.16816.F32.BF16 R140, R8.reuse, R156, R140 ;  /* 0x0000009c088c723c */ /* 0x040fec000004188c */
[C---:B------:R-:W-:Y:S01]  /*9120*/  HMMA.16816.F32.BF16 R136, R8.reuse, R158, R136 ;  /* 0x0000009e0888723c */ /* 0x040fe20000041888 */
[----:B------:R-:W-:Y:S05]  /*9130*/  LDSM.16.M88.4 R156, [R188+0x1000] ;  /* 0x00100000bc9c783b */ /* 0x000fea0000000200 */
[C---:B-----5:R-:W-:Y:S06]  /*9140*/  HMMA.16816.F32.BF16 R32, R8.reuse, R28, R32 ;  /* 0x0000001c0820723c */ /* 0x060fec0000041820 */
        /* <DEDUP_REMOVED lines=60> */
[----:B------:R-:W1:Y:S05]  /*9510*/  LDSM.16.M88.4 R168, [R200+0x4000] ;  /* 0x00400000c8a8783b */ /* 0x000e6a0000000200 */
[C---:B------:R-:W-:Y:S06]  /*9520*/  HMMA.16816.F32.BF16 R140, R4.reuse, R164, R140 ;  /* 0x000000a4048c723c */ /* 0x040fec000004188c */
[C---:B------:R-:W-:Y:S01]  /*9530*/  HMMA.16816.F32.BF16 R136, R4.reuse, R166, R136 ;  /* 0x000000a60488723c */ /* 0x040fe20000041888 */
[----:B------:R-:W-:Y:S05]  /*9540*/  LDSM.16.M88.4 R164, [R182] ;  /* 0x00000000b6a4783b */ /* 0x000fea0000000200 */
[C---:B------:R-:W-:Y:S06]  /*9550*/  HMMA.16816.F32.BF16 R32, R4.reuse, R8, R32 ;  /* 0x000000080420723c */ /* 0x040fec0000041820 */
[----:B------:R-:W-:Y:S01]  /*9560*/  HMMA.16816.F32.BF16 R172, R4, R10, R172 ;  /* 0x0000000a04ac723c */ /* 0x000fe200000418ac */
[----:B------:R-:W3:Y:S04]  /*9570*/  LDSM.16.M88.4 R8, [R201+0xa800] ;  /* 0x00a80000c908783b */ /* 0x000ee80000000200 */
[----:B------:R-:W4:Y:S01]  /*9580*/  LDSM.16.M88.4 R4, [R201+0xb000] ;  /* 0x00b00000c904783b */ /* 0x000f220000000200 */
[----:B--2---:R-:W-:Y:S06]  /*9590*/  HMMA.16816.F32.BF16 R12, R176, R16, R12 ;  /* 0x00000010b00c723c */ /* 0x004fec000004180c */
[C---:B------:R-:W-:Y:S01]  /*95a0*/  HMMA.16816.F32.BF16 R152, R20.reuse, R162, R152 ;  /* 0x000000a21498723c */ /* 0x040fe20000041898 */
[----:B------:R-:W-:Y:S05]  /*95b0*/  LDSM.16.M88.4 R160, [R181] ;  /* 0x00000000b5a0783b */ /* 0x000fea0000000200 */
[C---:B------:R-:W-:Y:S06]  /*95c0*/  HMMA.16816.F32.BF16 R148, R20.reuse, R156, R148 ;  /* 0x0000009c1494723c */ /* 0x040fec0000041894 */
[C---:B------:R-:W-:Y:S01]  /*95d0*/  HMMA.16816.F32.BF16 R144, R20.reuse, R158, R144 ;  /* 0x0000009e1490723c */ /* 0x040fe20000041890 */
[----:B------:R-:W-:Y:S05]  /*95e0*/  LDSM.16.M88.4 R156, [R180] ;  /* 0x00000000b49c783b */ /* 0x000fea0000000200 */
[C---:B------:R-:W-:Y:S06]  /*95f0*/  HMMA.16816.F32.BF16 R140, R20.reuse, R28, R140 ;  /* 0x0000001c148c723c */ /* 0x040fec000004188c */
[C---:B------:R-:W-:Y:S01]  /*9600*/  HMMA.16816.F32.BF16 R136, R20.reuse, R30, R136 ;  /* 0x0000001e1488723c */ /* 0x040fe20000041888 */
[----:B------:R-:W-:Y:S05]  /*9610*/  LDSM.16.M88.4 R28, [R198+0x4000] ;  /* 0x00400000c61c783b */ /* 0x000fea0000000200 */
[C---:B------:R-:W-:Y:S06]  /*9620*/  HMMA.16816.F32.BF16 R32, R20.reuse, R24, R32 ;  /* 0x000000181420723c */ /* 0x040fec0000041820 */
[----:B------:R-:W-:Y:S01]  /*9630*/  HMMA.16816.F32.BF16 R172, R20, R26, R172 ;  /* 0x0000001a14ac723c */ /* 0x000fe200000418ac */
[----:B------:R-:W2:Y:S04]  /*9640*/  LDSM.16.M88.4 R24, [R195+0xa000] ;  /* 0x00a00000c318783b */ /* 0x000ea80000000200 */
[----:B------:R-:W-:Y:S01]  /*9650*/  LDSM.16.M88.4 R20, [R195+0xa800] ;  /* 0x00a80000c314783b */ /* 0x000fe20000000200 */
[----:B-1----:R-:W-:Y:S06]  /*9660*/  HMMA.16816.F32.BF16 R12, R168, R228, R12 ;  /* 0x000000e4a80c723c */ /* 0x002fec000004180c */
[C---:B------:R-:W-:Y:S01]  /*9670*/  HMMA.16816.F32.BF16 R152, R176.reuse, R18, R152 ;  /* 0x00000012b098723c */ /* 0x040fe20000041898 */
[----:B------:R-:W-:Y:S05]  /*9680*/  LDSM.16.M88.4 R16, [R195+0xb000] ;  /* 0x00b00000c310783b */ /* 0x000fea0000000200 */
[C---:B---3--:R-:W-:Y:S06]  /*9690*/  HMMA.16816.F32.BF16 R148, R176.reuse, R8, R148 ;  /* 0x00000008b094723c */ /* 0x048fec0000041894 */
[C---:B------:R-:W-:Y:S01]  /*96a0*/  HMMA.16816.F32.BF16 R144, R176.reuse, R10, R144 ;  /* 0x0000000ab090723c */ /* 0x040fe20000041890 */
[----:B------:R-:W-:Y:S05]  /*96b0*/  LDSM.16.M88.4 R8, [R197+0x4000] ;  /* 0x00400000c508783b */ /* 0x000fea0000000200 */
[C---:B----4-:R-:W-:Y:S06]  /*96c0*/  HMMA.16816.F32.BF16 R140, R176.reuse, R4, R140 ;  /* 0x00000004b08c723c */ /* 0x050fec000004188c */
[----:B------:R-:W-:Y:S01]  /*96d0*/  HMMA.16816.F32.BF16 R136, R176, R6, R136 ;  /* 0x00000006b088723c */ /* 0x000fe20000041888 */
[----:B------:R-:W1:Y:S05]  /*96e0*/  LDSM.16.M88.4 R4, [R188+0x4000] ;  /* 0x00400000bc04783b */ /* 0x000e6a0000000200 */
[----:B--2---:R-:W-:Y:S06]  /*96f0*/  HMMA.16816.F32.BF16 R12, R28, R24, R12 ;  /* 0x000000181c0c723c */ /* 0x004fec000004180c */
[C---:B------:R-:W-:Y:S06]  /*9700*/  HMMA.16816.F32.BF16 R32, R176.reuse, R224, R32 ;  /* 0x000000e0b020723c */ /* 0x040fec0000041820 */
[----:B------:R-:W-:Y:S06]  /*9710*/  HMMA.16816.F32.BF16 R172, R176, R226, R172 ;  /* 0x000000e2b0ac723c */ /* 0x000fec00000418ac */
[C---:B------:R-:W-:Y:S06]  /*9720*/  HMMA.16816.F32.BF16 R152, R168.reuse, R230, R152 ;  /* 0x000000e6a898723c */ /* 0x040fec0000041898 */
[C---:B------:R-:W-:Y:S06]  /*9730*/  HMMA.16816.F32.BF16 R148, R168.reuse, R164, R148 ;  /* 0x000000a4a894723c */ /* 0x040fec0000041894 */
[----:B------:R-:W-:Y:S01]  /*9740*/  HMMA.16816.F32.BF16 R144, R168, R166, R144 ;  /* 0x000000a6a890723c */ /* 0x000fe20000041890 */
[----:B------:R-:W2:Y:S05]  /*9750*/  LDSM.16.M88.4 R164, [R195+0xb800] ;  /* 0x00b80000c3a4783b */ /* 0x000eaa0000000200 */
[----:B-1----:R-:W-:Y:S06]  /*9760*/  HMMA.16816.F32.BF16 R12, R8, R4, R12 ;  /* 0x00000004080c723c */ /* 0x002fec000004180c */
[----:B------:R-:W-:Y:S01]  /*9770*/  HMMA.16816.F32.BF16 R176, R168, R160, R140 ;  /* 0x000000a0a8b0723c */ /* 0x000fe2000004188c */
[----:B------:R-:W1:Y:S01]  /*9780*/  LDSM.16.M88.4 R140, [R188+0x4800] ;  /* 0x00480000bc8c783b */ /* 0x000e620000000200 */
[----:B------:R-:W-:-:S04]  /*9790*/  IMAD.U32 R5, RZ, RZ, UR11 ;  /* 0x0000000bff057e24 */ /* 0x000fc8000f8e00ff */
[----:B------:R-:W-:Y:S01]  /*97a0*/  HMMA.16816.F32.BF16 R136, R168, R162, R136 ;  /* 0x000000a2a888723c */ /* 0x000fe20000041888 */
[----:B------:R-:W-:-:S04]  /*97b0*/  IMAD R0, R5, 0x40, R214 ;  /* 0x0000004005007824 */ /* 0x000fc800078e02d6 */
[C---:B------:R-:W-:Y:S01]  /*97c0*/  VIADD R5, R0.reuse, 0x1 ;  /* 0x0000000100057836 */ /* 0x040fe20000000000 */
[C---:B------:R-:W-:Y:S01]  /*97d0*/  HMMA.16816.F32.BF16 R160, R168.reuse, R156, R32 ;  /* 0x0000009ca8a0723c */ /* 0x040fe20000041820 */
[----:B------:R-:W3:Y:S01]  /*97e0*/  LDSM.16.M88.4 R32, [R188+0x5000] ;  /* 0x00500000bc20783b */ /* 0x000ee20000000200 */
[C---:B------:R-:W-:Y:S02]  /*97f0*/  ISETP.GE.AND P1, PT, R0.reuse, R211, PT ;  /* 0x000000d30000720c */ /* 0x040fe40003f26270 */
[----:B------:R-:W-:Y:S02]  /*9800*/  ISETP.GE.AND P0, PT, R0, R208, PT ;  /* 0x000000d00000720c */ /* 0x000fe40003f06270 */
[----:B------:R-:W-:Y:S01]  /*9810*/  HMMA.16816.F32.BF16 R172, R168, R158, R172 ;  /* 0x0000009ea8ac723c */ /* 0x000fe200000418ac */
[----:B------:R-:W-:Y:S01]  /*9820*/  FMUL.FTZ R2, R12, UR32 ;  /* 0x000000200c027c20 */ /* 0x000fe20008410000 */
[----:B------:R-:W-:Y:S02]  /*9830*/  IMAD.IADD R12, R213, 0x1, -R0 ;  /* 0x00000001d50c7824 */ /* 0x000fe400078e0a00 */
[----:B------:R-:W-:Y:S01]  /*9840*/  FMUL.FTZ R4, R14, UR32 ;  /* 0x000000200e047c20 */ /* 0x000fe20008410000 */
[----:B------:R-:W-:Y:S01]  /*9850*/  ISETP.LT.OR P1, PT, R0, R212, P1 ;  /* 0x000000d40000720c */ /* 0x000fe20000f21670 */
[----:B------:R-:W-:Y:S01]  /*9860*/  FMUL.FTZ R15, R15, UR32 ;  /* 0x000000200f0f7c20 */ /* 0x000fe20008410000 */
[----:B------:R-:W-:Y:S01]  /*9870*/  HMMA.16816.F32.BF16 R152, R28, R26, R152 ;  /* 0x0000001a1c98723c */ /* 0x000fe20000041898 */
[----:B------:R-:W4:Y:S01]  /*9880*/  MUFU.TANH R2, R2 ;  /* 0x0000000200027308 */ /* 0x000f220000002400 */
[----:B------:R-:W-:-:S02]  /*9890*/  IABS R12, R12 ;  /* 0x0000000c000c7213 */ /* 0x000fc40000000000 */
[C---:B------:R-:W-:Y:S02]  /*98a0*/  ISETP.GE.AND P6, PT, R5.reuse, R211, PT ;  /* 0x000000d30500720c */ /* 0x040fe40003fc6270 */
[C---:B------:R-:W-:Y:S01]  /*98b0*/  HMMA.16816.F32.BF16 R148, R28.reuse, R20, R148 ;  /* 0x000000141c94723c */ /* 0x040fe20000041894 */
[----:B------:R-:W-:Y:S02]  /*98c0*/  ISETP.LT.OR P0, PT, R0, R209, P0 ;  /* 0x000000d10000720c */ /* 0x000fe40000701670 */
[----:B------:R-:W5:Y:S01]  /*98d0*/  MUFU.TANH R4, R4 ;  /* 0x0000000400047308 */ /* 0x000f620000002400 */
[----:B------:R-:W-:Y:S02]  /*98e0*/  ISETP.LT.OR P6, PT, R5, R212, P6 ;  /* 0x000000d40500720c */ /* 0x000fe400037c1670 */
[----:B------:R-:W-:Y:S01]  /*98f0*/  HMMA.16816.F32.BF16 R144, R28, R22, R144 ;  /* 0x000000161c90723c */ /* 0x000fe20000041890 */
[----:B------:R-:W5:Y:S01]  /*9900*/  LDSM.16.M88.4 R20, [R188+0x5800] ;  /* 0x00580000bc14783b */ /* 0x000f620000000200 */
[----:B------:R-:W-:-:S04]  /*9910*/  DEPBAR.LE SB0, 0x0 ;  /* 0x000080000000791a */ /* 0x000fc80000000000 */
[C---:B------:R-:W-:Y:S01]  /*9920*/  HMMA.16816.F32.BF16 R176, R28.reuse, R16, R176 ;  /* 0x000000101cb0723c */ /* 0x040fe200000418b0 */
[----:B------:R-:W-:Y:S05]  /*9930*/  MUFU.TANH R15, R15 ;  /* 0x0000000f000f7308 */ /* 0x000fea0000002400 */
[----:B------:R-:W-:Y:S01]  /*9940*/  HMMA.16816.F32.BF16 R136, R28, R18, R136 ;  /* 0x000000121c88723c */ /* 0x000fe20000041888 */
[----:B------:R-:W-:-:S05]  /*9950*/  IMAD.MOV.U32 R17, RZ, RZ, R12 ;  /* 0x000000ffff117224 */ /* 0x000fca00078e000c */
[----:B--2---:R-:W-:Y:S01]  /*9960*/  HMMA.16816.F32.BF16 R160, R28, R164, R160 ;  /* 0x000000a41ca0723c */ /* 0x004fe200000418a0 */
[----:B------:R-:W-:-:S05]  /*9970*/  I2FP.F32.S32 R17, R17 ;  /* 0x0000001100117245 */ /* 0x000fca0000201400 */
[----:B------:R-:W-:Y:S01]  /*9980*/  HMMA.16816.F32.BF16 R172, R28, R166, R172 ;  /* 0x000000a61cac723c */ /* 0x000fe200000418ac */
[----:B----4-:R-:W-:-:S05]  /*9990*/  FFMA.FTZ R2, R17, -UR23, R2 ;  /* 0x8000001711027c23 */ /* 0x010fca0008010002 */
[C---:B------:R-:W-:Y:S06]  /*99a0*/  HMMA.16816.F32.BF16 R152, R8.reuse, R6, R152 ;  /* 0x000000060898723c */ /* 0x040fec0000041898 */
[----:B-1----:R-:W-:Y:S01]  /*99b0*/  HMMA.16816.F32.BF16 R148, R8, R140, R148 ;  /* 0x0000008c0894723c */ /* 0x002fe20000041894 */
[----:B------:R-:W-:Y:S01]  /*99c0*/  FMUL.FTZ R6, R13, UR32 ;  /* 0x000000200d067c20 */ /* 0x000fe20008410000 */
[----:B------:R-:W-:Y:S02]  /*99d0*/  IMAD.IADD R7, R210, 0x1, -R0 ;  /* 0x00000001d2077824 */ /* 0x000fe400078e0a00 */
[----:B------:R-:W-:-:S02]  /*99e0*/  IMAD.IADD R13, R213, 0x1, -R5 ;  /* 0x00000001d50d7824 */ /* 0x000fc400078e0a05 */
[C---:B------:R-:W-:Y:S01]  /*99f0*/  HMMA.16816.F32.BF16 R144, R8.reuse, R142, R144 ;  /* 0x0000008e0890723c */ /* 0x040fe20000041890 */
[----:B------:R-:W1:Y:S01]  /*9a00*/  MUFU.TANH R6, R6 ;  /* 0x0000000600067308 */ /* 0x000e620000002400 */
[----:B------:R-:W-:Y:S02]  /*9a10*/  IABS R7, R7 ;  /* 0x0000000700077213 */ /* 0x000fe40000000000 */
[----:B------:R-:W-:Y:S02]  /*9a20*/  IABS R13, R13 ;  /* 0x0000000d000d7213 */ /* 0x000fe40000000000 */
[----:B---3--:R-:W-:Y:S01]  /*9a30*/  HMMA.16816.F32.BF16 R176, R8, R32, R176 ;  /* 0x0000002008b0723c */ /* 0x008fe200000418b0 */
[----:B------:R-:W-:Y:S02]  /*9a40*/  IMAD.MOV.U32 R12, RZ, RZ, R7 ;  /* 0x000000ffff0c7224 */ /* 0x000fe400078e0007 */
[----:B------:R-:W-:-:S03]  /*9a50*/  IMAD.MOV.U32 R7, RZ, RZ, R13 ;  /* 0x000000ffff077224 */ /* 0x000fc600078e000d */
[----:B------:R-:W-:Y:S01]  /*9a60*/  I2FP.F32.S32 R13, R12 ;  /* 0x0000000c000d7245 */ /* 0x000fe20000201400 */
[C---:B------:R-:W-:Y:S01]  /*9a70*/  HMMA.16816.F32.BF16 R136, R8.reuse, R34, R136 ;  /* 0x000000220888723c */ /* 0x040fe20000041888 */
[----:B------:R-:W-:Y:S01]  /*9a80*/  I2FP.F32.S32 R7, R7 ;  /* 0x0000000700077245 */ /* 0x000fe20000201400 */
[----:B------:R-:W-:Y:S01]  /*9a90*/  FMUL.FTZ R153, R153, UR32 ;  /* 0x0000002099997c20 */ /* 0x000fe20008410000 */
[----:B------:R-:W-:Y:S01]  /*9aa0*/  FMUL.FTZ R155, R155, UR32 ;  /* 0x000000209b9b7c20 */ /* 0x000fe20008410000 */
[----:B-----5:R-:W-:Y:S01]  /*9ab0*/  FFMA.FTZ R13, R13, -UR23, R4 ;  /* 0x800000170d0d7c23 */ /* 0x020fe20008010004 */
[C---:B------:R-:W-:Y:S01]  /*9ac0*/  VIADD R4, R0.reuse, 0x9 ;  /* 0x0000000900047836 */ /* 0x040fe20000000000 */
[----:B------:R-:W-:Y:S01]  /*9ad0*/  HMMA.16816.F32.BF16 R160, R8, R20, R160 ;  /* 0x0000001408a0723c */ /* 0x000fe200000418a0 */
[----:B-1----:R-:W-:Y:S01]  /*9ae0*/  FFMA.FTZ R7, R7, -UR23, R6 ;  /* 0x8000001707077c23 */ /* 0x002fe20008010006 */
[----:B------:R-:W-:Y:S01]  /*9af0*/  VIADD R6, R0, 0x8 ;  /* 0x0000000800067836 */ /* 0x000fe20000000000 */
[----:B------:R-:W-:Y:S01]  /*9b00*/  MUFU.TANH R153, R153 ;  /* 0x0000009900997308 */ /* 0x000fe20000002400 */
[----:B------:R-:W-:-:S02]  /*9b10*/  IMAD.IADD R12, R213, 0x1, -R4 ;  /* 0x00000001d50c7824 */ /* 0x000fc400078e0a04 */
[----:B------:R-:W-:Y:S01]  /*9b20*/  FMUL.FTZ R17, R149, UR32 ;  /* 0x0000002095117c20 */ /* 0x000fe20008410000 */
[----:B------:R-:W-:Y:S01]  /*9b30*/  HMMA.16816.F32.BF16 R172, R8, R22, R172 ;  /* 0x0000001608ac723c */ /* 0x000fe200000418ac */
[----:B------:R-:W-:Y:S01]  /*9b40*/  FMUL.FTZ R14, R150, UR32 ;  /* 0x00000020960e7c20 */ /* 0x000fe20008410000 */
[----:B------:R-:W-:Y:S01]  /*9b50*/  FMUL.FTZ R151, R151, UR32 ;  /* 0x0000002097977c20 */ /* 0x000fe20008410000 */
[----:B------:R-:W-:Y:S01]  /*9b60*/  IABS R12, R12 ;  /* 0x0000000c000c7213 */ /* 0x000fe20000000000 */
[----:B------:R-:W-:Y:S01]  /*9b70*/  FMUL.FTZ R145, R145, UR32 ;  /* 0x0000002091917c20 */ /* 0x000fe20008410000 */
[----:B------:R-:W-:Y:S01]  /*9b80*/  MUFU.TANH R155, R155 ;  /* 0x0000009b009b7308 */ /* 0x000fe20000002400 */
[----:B------:R-:W-:Y:S01]  /*9b90*/  FMUL.FTZ R146, R146, UR32 ;  /* 0x0000002092927c20 */ /* 0x000fe20008410000 */
[----:B------:R-:W-:Y:S01]  /*9ba0*/  FMUL.FTZ R8, R152, UR32 ;  /* 0x0000002098087c20 */ /* 0x000fe20008410000 */
[----:B------:R-:W-:Y:S01]  /*9bb0*/  FSEL R9, R2, -INF , !P1 ;  /* 0xff80000002097808 */ /* 0x000fe20004800000 */
[----:B------:R-:W-:Y:S01]  /*9bc0*/  FMUL.FTZ R11, R154, UR32 ;  /* 0x000000209a0b7c20 */ /* 0x000fe20008410000 */
[-C--:B------:R-:W-:Y:S01]  /*9bd0*/  ISETP.GE.AND P1, PT, R5, R208.reuse, PT ;  /* 0x000000d00500720c */ /* 0x080fe20003f26270 */
[----:B------:R-:W-:Y:S01]  /*9be0*/  IMAD.IADD R10, R210, 0x1, -R5 ;  /* 0x00000001d20a7824 */ /* 0x000fe200078e0a05 */
[----:B------:R-:W-:Y:S01]  /*9bf0*/  FSEL R2, R13, -INF , !P0 ;  /* 0xff8000000d027808 */ /* 0x000fe20004000000 */
[----:B------:R-:W1:Y:S01]  /*9c00*/  MUFU.TANH R8, R8 ;  /* 0x0000000800087308 */ /* 0x000e620000002400 */
[----:B------:R-:W-:Y:S01]  /*9c10*/  ISETP.LT.OR P1, PT, R5, R209, P1 ;  /* 0x000000d10500720c */ /* 0x000fe20000f21670 */
[----:B------:R-:W-:Y:S01]  /*9c20*/  FMUL.FTZ R13, R148, UR32 ;  /* 0x00000020940d7c20 */ /* 0x000fe20008410000 */
[----:B------:R-:W-:Y:S01]  /*9c30*/  FSEL R5, R7, -INF , !P6 ;  /* 0xff80000007057808 */ /* 0x000fe20007000000 */
[--C-:B------:R-:W-:Y:S01]  /*9c40*/  IMAD.IADD R7, R213, 0x1, -R6.reuse ;  /* 0x00000001d5077824 */ /* 0x100fe200078e0a06 */
[C---:B------:R-:W-:Y:S01]  /*9c50*/  ISETP.GE.AND P0, PT, R6.reuse, R211, PT ;  /* 0x000000d30600720c */ /* 0x040fe20003f06270 */
[----:B------:R-:W-:Y:S01]  /*9c60*/  FMUL.FTZ R147, R147, UR32 ;  /* 0x0000002093937c20 */ /* 0x000fe20008410000 */
[C---:B------:R-:W-:Y:S01]  /*9c70*/  ISETP.GE.AND P6, PT, R6.reuse, R208, PT ;  /* 0x000000d00600720c */ /* 0x040fe20003fc6270 */
[----:B------:R-:W2:Y:S01]  /*9c80*/  MUFU.TANH R11, R11 ;  /* 0x0000000b000b7308 */ /* 0x000ea20000002400 */
[C---:B------:R-:W-:Y:S01]  /*9c90*/  ISETP.LT.OR P0, PT, R6.reuse, R212, P0 ;  /* 0x000000d40600720c */ /* 0x040fe20000701670 */
[----:B------:R-:W-:Y:S01]  /*9ca0*/  FMUL.FTZ R179, R179, UR32 ;  /* 0x00000020b3b37c20 */ /* 0x000fe20008410000 */
[----:B------:R-:W-:Y:S01]  /*9cb0*/  ISETP.LT.OR P6, PT, R6, R209, P6 ;  /* 0x000000d10600720c */ /* 0x000fe200037c1670 */
[----:B------:R-:W-:Y:S01]  /*9cc0*/  IMAD.IADD R6, R210, 0x1, -R6 ;  /* 0x00000001d2067824 */ /* 0x000fe200078e0a06 */
[----:B------:R-:W-:Y:S01]  /*9cd0*/  IABS R10, R10 ;  /* 0x0000000a000a7213 */ /* 0x000fe20000000000 */
[----:B------:R-:W-:Y:S01]  /*9ce0*/  FMUL.FTZ R137, R137, UR32 ;  /* 0x0000002089897c20 */ /* 0x000fe20008410000 */
[----:B------:R-:W-:Y:S01]  /*9cf0*/  IABS R7, R7 ;  /* 0x0000000700077213 */ /* 0x000fe20000000000 */
[----:B------:R-:W3:Y:S01]  /*9d00*/  MUFU.TANH R13, R13 ;  /* 0x0000000d000d7308 */ /* 0x000ee20000002400 */
[----:B------:R-:W-:Y:S01]  /*9d10*/  I2FP.F32.S32 R10, R10 ;  /* 0x0000000a000a7245 */ /* 0x000fe20000201400 */
[----:B------:R-:W-:Y:S01]  /*9d20*/  FMUL.FTZ R139, R139, UR32 ;  /* 0x000000208b8b7c20 */ /* 0x000fe20008410000 */
[----:B------:R-:W-:Y:S01]  /*9d30*/  IABS R6, R6 ;  /* 0x0000000600067213 */ /* 0x000fe20000000000 */
[----:B------:R-:W-:Y:S01]  /*9d40*/  FMUL.FTZ R160, R160, UR32 ;  /* 0x00000020a0a07c20 */ /* 0x000fe20008410000 */
[----:B------:R-:W-:Y:S01]  /*9d50*/  I2FP.F32.S32 R7, R7 ;  /* 0x0000000700077245 */ /* 0x000fe20000201400 */
[----:B------:R-:W-:Y:S01]  /*9d60*/  FFMA.FTZ R10, R10, -UR23, R15 ;  /* 0x800000170a0a7c23 */ /* 0x000fe2000801000f */
[----:B------:R-:W-:Y:S01]  /*9d70*/  I2FP.F32.S32 R6, R6 ;  /* 0x0000000600067245 */ /* 0x000fe20000201400 */
[----:B------:R-:W4:Y:S01]  /*9d80*/  MUFU.TANH R17, R17 ;  /* 0x0000001100117308 */ /* 0x000f220000002400 */
[----:B------:R-:W-:Y:S01]  /*9d90*/  I2FP.F32.S32 R12, R12 ;  /* 0x0000000c000c7245 */ /* 0x000fe20000201400 */
[----:B-1----:R-:W-:Y:S01]  /*9da0*/  FFMA.FTZ R7, R7, -UR23, R8 ;  /* 0x8000001707077c23 */ /* 0x002fe20008010008 */
[----:B------:R-:W-:Y:S01]  /*9db0*/  FSEL R8, R10, -INF , !P1 ;  /* 0xff8000000a087808 */ /* 0x000fe20004800000 */
[----:B--2---:R-:W-:Y:S01]  /*9dc0*/  FFMA.FTZ R6, R6, -UR23, R11 ;  /* 0x8000001706067c23 */ /* 0x004fe2000801000b */
[----:B------:R-:W-:Y:S01]  /*9dd0*/  ISETP.GE.AND P1, PT, R4, R211, PT ;  /* 0x000000d30400720c */ /* 0x000fe20003f26270 */
[----:B------:R-:W-:Y:S01]  /*9de0*/  FFMA.FTZ R153, R12, -UR23, R153 ;  /* 0x800000170c997c23 */ /* 0x000fe20008010099 */
[----:B------:R-:W-:Y:S01]  /*9df0*/  FSEL R11, R7, -INF , !P0 ;  /* 0xff800000070b7808 */ /* 0x000fe20004000000 */
[----:B------:R-:W-:Y:S01]  /*9e00*/  VIADD R12, R0, 0x10 ;  /* 0x00000010000c7836 */ /* 0x000fe20000000000 */
[----:B------:R-:W-:Y:S01]  /*9e10*/  ISETP.GE.AND P0, PT, R4, R208, PT ;  /* 0x000000d00400720c */ /* 0x000fe20003f06270 */
[----:B------:R-:W-:Y:S01]  /*9e20*/  VIADD R10, R0, 0x11 ;  /* 0x00000011000a7836 */ /* 0x000fe20000000000 */
[C---:B------:R-:W-:Y:S01]  /*9e30*/  ISETP.LT.OR P1, PT, R4.reuse, R212, P1 ;  /* 0x000000d40400720c */ /* 0x040fe20000f21670 */
[----:B------:R-:W-:Y:S01]  /*9e40*/  IMAD.IADD R15, R213, 0x1, -R12 ;  /* 0x00000001d50f7824 */ /* 0x000fe200078e0a0c */
[----:B------:R-:W-:Y:S01]  /*9e50*/  ISETP.LT.OR P0, PT, R4, R209, P0 ;  /* 0x000000d10400720c */ /* 0x000fe20000701670 */
[----:B------:R-:W-:Y:S01]  /*9e60*/  IMAD.IADD R4, R210, 0x1, -R4 ;  /* 0x00000001d2047824 */ /* 0x000fe200078e0a04 */
[----:B------:R-:W-:Y:S01]  /*9e70*/  FSEL R6, R6, -INF , !P6 ;  /* 0xff80000006067808 */ /* 0x000fe20007000000 */
[----:B------:R-:W1:Y:S01]  /*9e80*/  MUFU.TANH R14, R14 ;  /* 0x0000000e000e7308 */ /* 0x000e620000002400 */
[----:B------:R-:W-:Y:S01]  /*9e90*/  FSEL R7, R153, -INF , !P1 ;  /* 0xff80000099077808 */ /* 0x000fe20004800000 */
[----:B------:R-:W-:Y:S01]  /*9ea0*/  IMAD.IADD R16, R213, 0x1, -R10 ;  /* 0x00000001d5107824 */ /* 0x000fe200078e0a0a */
[C---:B------:R-:W-:Y:S01]  /*9eb0*/  ISETP.GE.AND P6, PT, R12.reuse, R211, PT ;  /* 0x000000d30c00720c */ /* 0x040fe20003fc6270 */
[----:B------:R-:W-:Y:S01]  /*9ec0*/  FMUL.FTZ R161, R161, UR32 ;  /* 0x00000020a1a17c20 */ /* 0x000fe20008410000 */
[----:B------:R-:W-:Y:S01]  /*9ed0*/  ISETP.GE.AND P1, PT, R12, R208, PT ;  /* 0x000000d00c00720c */ /* 0x000fe20003f26270 */
[----:B------:R-:W-:Y:S01]  /*9ee0*/  FMUL.FTZ R174, R174, UR32 ;  /* 0x00000020aeae7c20 */ /* 0x000fe20008410000 */
[----:B------:R-:W-:Y:S01]  /*9ef0*/  IABS R4, R4 ;  /* 0x0000000400047213 */ /* 0x000fe20000000000 */
[----:B------:R-:W-:Y:S01]  /*9f00*/  MUFU.TANH R145, R145 ;  /* 0x0000009100917308 */ /* 0x000fe20000002400 */
[----:B------:R-:W-:Y:S01]  /*9f10*/  IABS R15, R15 ;  /* 0x0000000f000f7213 */ /* 0x000fe20000000000 */
[----:B------:R-:W-:Y:S01]  /*9f20*/  FMUL.FTZ R163, R163, UR32 ;  /* 0x00000020a3a37c20 */ /* 0x000fe20008410000 */
[C---:B------:R-:W-:Y:S01]  /*9f30*/  ISETP.LT.OR P6, PT, R12.reuse, R212, P6 ;  /* 0x000000d40c00720c */ /* 0x040fe200037c1670 */
[----:B------:R-:W-:Y:S01]  /*9f40*/  FMUL.FTZ R173, R173, UR32 ;  /* 0x00000020adad7c20 */ /* 0x000fe20008410000 */
[----:B------:R-:W-:Y:S01]  /*9f50*/  ISETP.LT.OR P1, PT, R12, R209, P1 ;  /* 0x000000d10c00720c */ /* 0x000fe20000f21670 */
[----:B------:R-:W-:Y:S01]  /*9f60*/  IMAD.IADD R12, R210, 0x1, -R12 ;  /* 0x00000001d20c7824 */ /* 0x000fe200078e0a0c */
[----:B------:R-:W-:Y:S01]  /*9f70*/  IABS R16, R16 ;  /* 0x0000001000107213 */ /* 0x000fe20000000000 */
[----:B------:R-:W-:Y:S01]  /*9f80*/  MUFU.TANH R147, R147 ;  /* 0x0000009300937308 */ /* 0x000fe20000002400 */
[----:B------:R-:W-:Y:S01]  /*9f90*/  I2FP.F32.S32 R4, R4 ;  /* 0x0000000400047245 */ /* 0x000fe20000201400 */
[----:B------:R-:W-:Y:S01]  /*9fa0*/  FMUL.FTZ R175, R175, UR32 ;  /* 0x00000020afaf7c20 */ /* 0x000fe20008410000 */
[----:B------:R-:W-:-:S02]  /*9fb0*/  I2FP.F32.S32 R18, R15 ;  /* 0x0000000f00127245 */ /* 0x000fc40000201400 */
[----:B------:R-:W-:Y:S01]  /*9fc0*/  IABS R12, R12 ;  /* 0x0000000c000c7213 */ /* 0x000fe20000000000 */
[----:B------:R-:W-:Y:S01]  /*9fd0*/  FFMA.FTZ R4, R4, -UR23, R155 ;  /* 0x8000001704047c23 */ /* 0x000fe2000801009b */
[----:B------:R-:W-:Y:S01]  /*9fe0*/  I2FP.F32.S32 R16, R16 ;  /* 0x0000001000107245 */ /* 0x000fe20000201400 */
[----:B---3--:R-:W-:Y:S01]  /*9ff0*/  FFMA.FTZ R13, R18, -UR23, R13 ;  /* 0x80000017120d7c23 */ /* 0x008fe2000801000d */
[----:B------:R-:W-:Y:S01]  /*a000*/  I2FP.F32.S32 R15, R12 ;  /* 0x0000000c000f7245 */ /* 0x000fe20000201400 */
[----:B------:R-:W-:Y:S01]  /*a010*/  VIADD R12, R0, 0x18 ;  /* 0x00000018000c7836 */ /* 0x000fe20000000000 */
[----:B------:R-:W-:Y:S01]  /*a020*/  FSEL R4, R4, -INF , !P0 ;  /* 0xff80000004047808 */ /* 0x000fe20004000000 */
[----:B----4-:R-:W-:Y:S01]  /*a030*/  FFMA.FTZ R16, R16, -UR23, R17 ;  /* 0x8000001710107c23 */ /* 0x010fe20008010011 */
[----:B------:R-:W-:Y:S01]  /*a040*/  FMUL.FTZ R17, R144, UR32 ;  /* 0x0000002090117c20 */ /* 0x000fe20008410000 */
[----:B------:R-:W-:Y:S01]  /*a050*/  FSEL R215, R13, -INF , !P6 ;  /* 0xff8000000dd77808 */ /* 0x000fe20007000000 */
[----:B-1----:R-:W-:Y:S01]  /*a060*/  FFMA.FTZ R14, R15, -UR23, R14 ;  /* 0x800000170f0e7c23 */ /* 0x002fe2000801000e */
[C---:B------:R-:W-:Y:S01]  /*a070*/  ISETP.GE.AND P0, PT, R10.reuse, R211, PT ;  /* 0x000000d30a00720c */ /* 0x040fe20003f06270 */
[----:B------:R1:W2:Y:S01]  /*a080*/  MUFU.TANH R15, R151 ;  /* 0x00000097000f7308 */ /* 0x0002a20000002400 */
[----:B------:R-:W-:Y:S01]  /*a090*/  ISETP.GE.AND P6, PT, R10, R208, PT ;  /* 0x000000d00a00720c */ /* 0x000fe20003fc6270 */
[----:B------:R-:W-:Y:S01]  /*a0a0*/  VIADD R13, R0, 0x19 ;  /* 0x00000019000d7836 */ /* 0x000fe20000000000 */
[----:B------:R-:W-:-:S02]  /*a0b0*/  ISETP.LT.OR P0, PT, R10, R212, P0 ;  /* 0x000000d40a00720c */ /* 0x000fc40000701670 */
[----:B------:R-:W-:Y:S01]  /*a0c0*/  ISETP.LT.OR P6, PT, R10, R209, P6 ;  /* 0x000000d10a00720c */ /* 0x000fe200037c1670 */
[----:B------:R-:W-:Y:S01]  /*a0d0*/  IMAD.IADD R10, R210, 0x1, -R10 ;  /* 0x00000001d20a7824 */ /* 0x000fe200078e0a0a */
[----:B------:R-:W-:Y:S01]  /*a0e0*/  FSEL R216, R14, -INF , !P1 ;  /* 0xff8000000ed87808 */ /* 0x000fe20004800000 */
[----:B------:R-:W3:Y:S01]  /*a0f0*/  MUFU.TANH R17, R17 ;  /* 0x0000001100117308 */ /* 0x000ee20000002400 */
[C---:B------:R-:W-:Y:S01]  /*a100*/  IMAD.IADD R14, R213.reuse, 0x1, -R12 ;  /* 0x00000001d50e7824 */ /* 0x040fe200078e0a0c */
[C---:B------:R-:W-:Y:S01]  /*a110*/  ISETP.GE.AND P1, PT, R12.reuse, R211, PT ;  /* 0x000000d30c00720c */ /* 0x040fe20003f26270 */
[----:B------:R-:W-:Y:S01]  /*a120*/  IMAD.IADD R18, R213, 0x1, -R13 ;  /* 0x00000001d5127824 */ /* 0x000fe200078e0a0d */
[----:B------:R-:W-:Y:S02]  /*a130*/  IABS R10, R10 ;  /* 0x0000000a000a7213 */ /* 0x000fe40000000000 */
[----:B------:R-:W-:Y:S02]  /*a140*/  ISETP.LT.OR P1, PT, R12, R212, P1 ;  /* 0x000000d40c00720c */ /* 0x000fe40000f21670 */
[----:B------:R-:W-:Y:S01]  /*a150*/  IABS R14, R14 ;  /* 0x0000000e000e7213 */ /* 0x000fe20000000000 */
[----:B------:R-:W-:Y:S01]  /*a160*/  MUFU.TANH R179, R179 ;  /* 0x000000b300b37308 */ /* 0x000fe20000002400 */
[----:B-1----:R-:W-:-:S02]  /*a170*/  FSEL R151, R16, -INF , !P0 ;  /* 0xff80000010977808 */ /* 0x002fc40004000000 */
[C---:B------:R-:W-:Y:S02]  /*a180*/  ISETP.GE.AND P0, PT, R12.reuse, R208, PT ;  /* 0x000000d00c00720c */ /* 0x040fe40003f06270 */
[----:B------:R-:W-:Y:S02]  /*a190*/  I2FP.F32.S32 R10, R10 ;  /* 0x0000000a000a7245 */ /* 0x000fe40000201400 */
[----:B------:R-:W-:Y:S01]  /*a1a0*/  ISETP.LT.OR P0, PT, R12, R209, P0 ;  /* 0x000000d10c00720c */ /* 0x000fe20000701670 */
[----:B------:R-:W1:Y:S01]  /*a1b0*/  MUFU.TANH R16, R146 ;  /* 0x0000009200107308 */ /* 0x000e620000002400 */
[----:B------:R-:W-:Y:S01]  /*a1c0*/  IMAD.IADD R12, R210, 0x1, -R12 ;  /* 0x00000001d20c7824 */ /* 0x000fe200078e0a0c */
[----:B------:R-:W-:Y:S01]  /*a1d0*/  I2FP.F32.S32 R14, R14 ;  /* 0x0000000e000e7245 */ /* 0x000fe20000201400 */
[----:B--2---:R-:W-:Y:S01]  /*a1e0*/  FFMA.FTZ R10, R10, -UR23, R15 ;  /* 0x800000170a0a7c23 */ /* 0x004fe2000801000f */
[----:B------:R-:W-:Y:S01]  /*a1f0*/  IABS R18, R18 ;  /* 0x0000001200127213 */ /* 0x000fe20000000000 */
[----:B------:R-:W-:Y:S01]  /*a200*/  FMUL.FTZ R15, R178, UR32 ;  /* 0x00000020b20f7c20 */ /* 0x000fe20008410000 */
[----:B------:R-:W-:Y:S01]  /*a210*/  IABS R12, R12 ;  /* 0x0000000c000c7213 */ /* 0x000fe20000000000 */
[----:B---3--:R-:W-:Y:S01]  /*a220*/  FFMA.FTZ R14, R14, -UR23, R17 ;  /* 0x800000170e0e7c23 */ /* 0x008fe20008010011 */
[----:B------:R-:W-:Y:S01]  /*a230*/  I2FP.F32.S32 R18, R18 ;  /* 0x0000001200127245 */ /* 0x000fe20000201400 */
[----:B------:R-:W-:Y:S01]  /*a240*/  FMUL.FTZ R17, R176, UR32 ;  /* 0x00000020b0117c20 */ /* 0x000fe20008410000 */
[----:B------:R-:W-:Y:S01]  /*a250*/  I2FP.F32.S32 R19, R12 ;  /* 0x0000000c00137245 */ /* 0x000fe20000201400 */
[----:B------:R-:W-:Y:S01]  /*a260*/  VIADD R12, R0, 0x20 ;  /* 0x00000020000c7836 */ /* 0x000fe20000000000 */
[----:B------:R-:W-:Y:S01]  /*a270*/  FSEL R176, R10, -INF , !P6 ;  /* 0xff8000000ab07808 */ /* 0x000fe20007000000 */
[----:B------:R-:W-:Y:S01]  /*a280*/  FFMA.FTZ R18, R18, -UR23, R145 ;  /* 0x8000001712127c23 */ /* 0x000fe20008010091 */
[----:B------:R-:W-:Y:S01]  /*a290*/  ISETP.GE.AND P6, PT, R13, R211, PT ;  /* 0x000000d30d00720c */ /* 0x000fe20003fc6270 */
[----:B------:R-:W-:Y:S01]  /*a2a0*/  MUFU.TANH R15, R15 ;  /* 0x0000000f000f7308 */ /* 0x000fe20000002400 */
[----:B------:R-:W-:Y:S01]  /*a2b0*/  FSEL R149, R14, -INF , !P1 ;  /* 0xff8000000e957808 */ /* 0x000fe20004800000 */
[----:B-1----:R-:W-:Y:S01]  /*a2c0*/  FFMA.FTZ R16, R19, -UR23, R16 ;  /* 0x8000001713107c23 */ /* 0x002fe20008010010 */
[C---:B------:R-:W-:Y:S01]  /*a2d0*/  ISETP.LT.OR P6, PT, R13.reuse, R212, P6 ;  /* 0x000000d40d00720c */ /* 0x040fe200037c1670 */
[----:B------:R-:W-:Y:S01]  /*a2e0*/  VIADD R10, R0, 0x21 ;  /* 0x00000021000a7836 */ /* 0x000fe20000000000 */
[----:B------:R-:W-:-:S02]  /*a2f0*/  ISETP.GE.AND P1, PT, R13, R208, PT ;  /* 0x000000d00d00720c */ /* 0x000fc40003f26270 */
[----:B------:R-:W-:Y:S01]  /*a300*/  FSEL R150, R16, -INF , !P0 ;  /* 0xff80000010967808 */ /* 0x000fe20004000000 */
[----:B------:R1:W2:Y:S01]  /*a310*/  MUFU.TANH R14, R17 ;  /* 0x00000011000e7308 */ /* 0x0002a20000002400 */
[----:B------:R-:W-:Y:S01]  /*a320*/  FSEL R135, R18, -INF , !P6 ;  /* 0xff80000012877808 */ /* 0x000fe20007000000 */
[----:B------:R-:W-:Y:S01]  /*a330*/  FMUL.FTZ R18, R177, UR32 ;  /* 0x00000020b1127c20 */ /* 0x000fe20008410000 */
[----:B------:R-:W-:Y:S01]  /*a340*/  ISETP.LT.OR P1, PT, R13, R209, P1 ;  /* 0x000000d10d00720c */ /* 0x000fe20000f21670 */
[----:B------:R-:W-:Y:S01]  /*a350*/  IMAD.IADD R13, R210, 0x1, -R13 ;  /* 0x00000001d20d7824 */ /* 0x000fe200078e0a0d */
[C---:B------:R-:W-:Y:S01]  /*a360*/  ISETP.GE.AND P0, PT, R12.reuse, R211, PT ;  /* 0x000000d30c00720c */ /* 0x040fe20003f06270 */
[----:B------:R-:W-:Y:S01]  /*a370*/  IMAD.IADD R16, R213, 0x1, -R12 ;  /* 0x00000001d5107824 */ /* 0x000fe200078e0a0c */
[C---:B------:R-:W-:Y:S01]  /*a380*/  ISETP.GE.AND P6, PT, R12.reuse, R208, PT ;  /* 0x000000d00c00720c */ /* 0x040fe20003fc6270 */
[----:B------:R-:W3:Y:S01]  /*a390*/  MUFU.TANH R18, R18 ;  /* 0x0000001200127308 */ /* 0x000ee20000002400 */
[----:B------:R-:W-:-:S02]  /*a3a0*/  ISETP.LT.OR P0, PT, R12, R212, P0 ;  /* 0x000000d40c00720c */ /* 0x000fc40000701670 */
[----:B------:R-:W-:Y:S01]  /*a3b0*/  ISETP.LT.OR P6, PT, R12, R209, P6 ;  /* 0x000000d10c00720c */ /* 0x000fe200037c1670 */
[----:B------:R-:W-:Y:S01]  /*a3c0*/  IMAD.IADD R12, R210, 0x1, -R12 ;  /* 0x00000001d20c7824 */ /* 0x000fe200078e0a0c */
[----:B------:R-:W-:Y:S02]  /*a3d0*/  IABS R13, R13 ;  /* 0x0000000d000d7213 */ /* 0x000fe40000000000 */
[----:B------:R-:W-:Y:S01]  /*a3e0*/  IABS R16, R16 ;  /* 0x0000001000107213 */ /* 0x000fe20000000000 */
[----:B------:R-:W-:Y:S01]  /*a3f0*/  MUFU.TANH R137, R137 ;  /* 0x0000008900897308 */ /* 0x000fe20000002400 */
[----:B-1----:R-:W-:Y:S01]  /*a400*/  IMAD.IADD R17, R213, 0x1, -R10 ;  /* 0x00000001d5117824 */ /* 0x002fe200078e0a0a */
[----:B------:R-:W-:Y:S02]  /*a410*/  IABS R12, R12 ;  /* 0x0000000c000c7213 */ /* 0x000fe40000000000 */
[----:B------:R-:W-:Y:S02]  /*a420*/  I2FP.F32.S32 R20, R13 ;  /* 0x0000000d00147245 */ /* 0x000fe40000201400 */
[----:B------:R-:W-:Y:S01]  /*a430*/  I2FP.F32.S32 R13, R16 ;  /* 0x00000010000d7245 */ /* 0x000fe20000201400 */
[----:B------:R-:W-:Y:S01]  /*a440*/  FMUL.FTZ R16, R138, UR32 ;  /* 0x000000208a107c20 */ /* 0x000fe20008410000 */
[----:B------:R-:W-:Y:S01]  /*a450*/  I2FP.F32.S32 R12, R12 ;  /* 0x0000000c000c7245 */ /* 0x000fe20000201400 */
[----:B------:R-:W-:Y:S01]  /*a460*/  FFMA.FTZ R20, R20, -UR23, R147 ;  /* 0x8000001714147c23 */ /* 0x000fe20008010093 */
[----:B------:R-:W-:Y:S01]  /*a470*/  IABS R17, R17 ;  /* 0x0000001100117213 */ /* 0x000fe20000000000 */
[----:B--2---:R-:W-:Y:S01]  /*a480*/  FFMA.FTZ R13, R13, -UR23, R14 ;  /* 0x800000170d0d7c23 */ /* 0x004fe2000801000e */
[----:B------:R-:W-:-:S02]  /*a490*/  VIADD R14, R0, 0x28 ;  /* 0x00000028000e7836 */ /* 0x000fc40000000000 */
[----:B------:R-:W-:Y:S01]  /*a4a0*/  FFMA.FTZ R12, R12, -UR23, R15 ;  /* 0x800000170c0c7c23 */ /* 0x000fe2000801000f */
[----:B------:R-:W-:Y:S01]  /*a4b0*/  I2FP.F32.S32 R17, R17 ;  /* 0x0000001100117245 */ /* 0x000fe20000201400 */
[----:B------:R-:W-:Y:S01]  /*a4c0*/  FMUL.FTZ R15, R136, UR32 ;  /* 0x00000020880f7c20 */ /* 0x000fe20008410000 */
[----:B------:R-:W-:Y:S01]  /*a4d0*/  FSEL R148, R20, -INF , !P1 ;  /* 0xff80000014947808 */ /* 0x000fe20004800000 */
[----:B------:R-:W-:Y:S01]  /*a4e0*/  MUFU.TANH R16, R16 ;  /* 0x0000001000107308 */ /* 0x000fe20000002400 */
[----:B------:R-:W-:Y:S01]  /*a4f0*/  ISETP.GE.AND P1, PT, R10, R211, PT ;  /* 0x000000d30a00720c */ /* 0x000fe20003f26270 */
[----:B---3--:R-:W-:Y:S01]  /*a500*/  FFMA.FTZ R17, R17, -UR23, R18 ;  /* 0x8000001711117c23 */ /* 0x008fe20008010012 */
[----:B------:R-:W-:Y:S01]  /*a510*/  FSEL R147, R13, -INF , !P0 ;  /* 0xff8000000d937808 */ /* 0x000fe20004000000 */
[----:B------:R-:W-:Y:S01]  /*a520*/  VIADD R13, R0, 0x29 ;  /* 0x00000029000d7836 */ /* 0x000fe20000000000 */
[C---:B------:R-:W-:Y:S02]  /*a530*/  ISETP.GE.AND P0, PT, R10.reuse, R208, PT ;  /* 0x000000d00a00720c */ /* 0x040fe40003f06270 */
[C---:B------:R-:W-:Y:S01]  /*a540*/  ISETP.LT.OR P1, PT, R10.reuse, R212, P1 ;  /* 0x000000d40a00720c */ /* 0x040fe20000f21670 */
[----:B------:R-:W1:Y:S01]  /*a550*/  MUFU.TANH R15, R15 ;  /* 0x0000000f000f7308 */ /* 0x000e620000002400 */
[----:B------:R-:W-:Y:S01]  /*a560*/  ISETP.LT.OR P0, PT, R10, R209, P0 ;  /* 0x000000d10a00720c */ /* 0x000fe20000701670 */
[----:B------:R-:W-:Y:S01]  /*a570*/  IMAD.IADD R10, R210, 0x1, -R10 ;  /* 0x00000001d20a7824 */ /* 0x000fe200078e0a0a */
[----:B------:R-:W-:Y:S01]  /*a580*/  FSEL R146, R12, -INF , !P6 ;  /* 0xff8000000c927808 */ /* 0x000fe20007000000 */
[----:B------:R-:W-:Y:S01]  /*a590*/  IMAD.IADD R12, R213, 0x1, -R14 ;  /* 0x00000001d50c7824 */ /* 0x000fe200078e0a0e */
[----:B------:R-:W-:Y:S01]  /*a5a0*/  FSEL R145, R17, -INF , !P1 ;  /* 0xff80000011917808 */ /* 0x000fe20004800000 */
[----:B------:R-:W-:Y:S01]  /*a5b0*/  IMAD.IADD R17, R213, 0x1, -R13 ;  /* 0x00000001d5117824 */ /* 0x000fe200078e0a0d */
[C---:B------:R-:W-:Y:S01]  /*a5c0*/  ISETP.GE.AND P6, PT, R14.reuse, R211, PT ;  /* 0x000000d30e00720c */ /* 0x040fe20003fc6270 */
[----:B------:R-:W-:Y:S01]  /*a5d0*/  MUFU.TANH R139, R139 ;  /* 0x0000008b008b7308 */ /* 0x000fe20000002400 */
[----:B------:R-:W-:-:S02]  /*a5e0*/  ISETP.GE.AND P1, PT, R14, R208, PT ;  /* 0x000000d00e00720c */ /* 0x000fc40003f26270 */
[C---:B------:R-:W-:Y:S02]  /*a5f0*/  ISETP.LT.OR P6, PT, R14.reuse, R212, P6 ;  /* 0x000000d40e00720c */ /* 0x040fe400037c1670 */
[----:B------:R-:W-:Y:S01]  /*a600*/  ISETP.LT.OR P1, PT, R14, R209, P1 ;  /* 0x000000d10e00720c */ /* 0x000fe20000f21670 */
[----:B------:R-:W-:Y:S01]  /*a610*/  IMAD.IADD R14, R210, 0x1, -R14 ;  /* 0x00000001d20e7824 */ /* 0x000fe200078e0a0e */
[----:B------:R-:W-:Y:S01]  /*a620*/  IABS R10, R10 ;  /* 0x0000000a000a7213 */ /* 0x000fe20000000000 */
[----:B------:R-:W-:Y:S01]  /*a630*/  MUFU.TANH R161, R161 ;  /* 0x000000a100a17308 */ /* 0x000fe20000002400 */
[----:B------:R-:W-:Y:S02]  /*a640*/  IABS R12, R12 ;  /* 0x0000000c000c7213 */ /* 0x000fe40000000000 */
[----:B------:R-:W-:Y:S02]  /*a650*/  I2FP.F32.S32 R10, R10 ;  /* 0x0000000a000a7245 */ /* 0x000fe40000201400 */
[----:B------:R-:W-:-:S02]  /*a660*/  I2FP.F32.S32 R12, R12 ;  /* 0x0000000c000c7245 */ /* 0x000fc40000201400 */
[----:B------:R-:W-:Y:S01]  /*a670*/  IABS R14, R14 ;  /* 0x0000000e000e7213 */ /* 0x000fe20000000000 */
[----:B------:R-:W-:Y:S01]  /*a680*/  FFMA.FTZ R10, R10, -UR23, R179 ;  /* 0x800000170a0a7c23 */ /* 0x000fe200080100b3 */
[----:B------:R-:W-:Y:S01]  /*a690*/  IABS R17, R17 ;  /* 0x0000001100117213 */ /* 0x000fe20000000000 */
[----:B-1----:R-:W-:Y:S01]  /*a6a0*/  FFMA.FTZ R12, R12, -UR23, R15 ;  /* 0x800000170c0c7c23 */ /* 0x002fe2000801000f */
[----:B------:R-:W-:Y:S01]  /*a6b0*/  I2FP.F32.S32 R19, R14 ;  /* 0x0000000e00137245 */ /* 0x000fe20000201400 */
[----:B------:R-:W-:Y:S01]  /*a6c0*/  FMUL.FTZ R15, R162, UR32 ;  /* 0x00000020a20f7c20 */ /* 0x000fe20008410000 */
[----:B------:R-:W-:Y:S01]  /*a6d0*/  I2FP.F32.S32 R14, R17 ;  /* 0x00000011000e7245 */ /* 0x000fe20000201400 */
[----:B------:R-:W-:Y:S01]  /*a6e0*/  MUFU.TANH R174, R174 ;  /* 0x000000ae00ae7308 */ /* 0x000fe20000002400 */
[----:B------:R-:W-:Y:S01]  /*a6f0*/  FSEL R144, R10, -INF , !P0 ;  /* 0xff8000000a907808 */ /* 0x000fe20004000000 */
[----:B------:R-:W-:Y:S01]  /*a700*/  FFMA.FTZ R16, R19, -UR23, R16 ;  /* 0x8000001713107c23 */ /* 0x000fe20008010010 */
[----:B------:R-:W-:Y:S01]  /*a710*/  FSEL R143, R12, -INF , !P6 ;  /* 0xff8000000c8f7808 */ /* 0x000fe20007000000 */
[----:B------:R-:W-:Y:S01]  /*a720*/  FFMA.FTZ R137, R14, -UR23, R137 ;  /* 0x800000170e897c23 */ /* 0x000fe20008010089 */
[C---:B------:R-:W-:Y:S01]  /*a730*/  ISETP.GE.AND P0, PT, R13.reuse, R211, PT ;  /* 0x000000d30d00720c */ /* 0x040fe20003f06270 */
[----:B------:R-:W-:Y:S01]  /*a740*/  VIADD R14, R0, 0x30 ;  /* 0x00000030000e7836 */ /* 0x000fe20000000000 */
[C---:B------:R-:W-:Y:S01]  /*a750*/  ISETP.GE.AND P6, PT, R13.reuse, R208, PT ;  /* 0x000000d00d00720c */ /* 0x040fe20003fc6270 */
[----:B------:R-:W1:Y:S01]  /*a760*/  MUFU.TANH R12, R160 ;  /* 0x000000a0000c7308 */ /* 0x000e620000002400 */
[----:B------:R-:W-:Y:S01]  /*a770*/  ISETP.LT.OR P0, PT, R13, R212, P0 ;  /* 0x000000d40d00720c */ /* 0x000fe20000701670 */
[--C-:B------:R-:W-:Y:S01]  /*a780*/  IMAD.IADD R17, R213, 0x1, -R14.reuse ;  /* 0x00000001d5117824 */ /* 0x100fe200078e0a0e */
[----:B------:R-:W-:Y:S01]  /*a790*/  ISETP.LT.OR P6, PT, R13, R209, P6 ;  /* 0x000000d10d00720c */ /* 0x000fe200037c1670 */
[----:B------:R-:W-:Y:S01]  /*a7a0*/  IMAD.IADD R13, R210, 0x1, -R13 ;  /* 0x00000001d20d7824 */ /* 0x000fe200078e0a0d */
[----:B------:R-:W-:Y:S01]  /*a7b0*/  FSEL R142, R16, -INF , !P1 ;  /* 0xff800000108e7808 */ /* 0x000fe20004800000 */
[----:B------:R-:W-:Y:S01]  /*a7c0*/  VIADD R10, R0, 0x31 ;  /* 0x00000031000a7836 */ /* 0x000fe20000000000 */
[----:B------:R-:W-:Y:S01]  /*a7d0*/  IABS R17, R17 ;  /* 0x0000001100117213 */ /* 0x000fe20000000000 */
[----:B------:R-:W2:Y:S01]  /*a7e0*/  MUFU.TANH R15, R15 ;  /* 0x0000000f000f7308 */ /* 0x000ea20000002400 */
[----:B------:R-:W-:Y:S01]  /*a7f0*/  IMAD.IADD R16, R210, 0x1, -R14 ;  /* 0x00000001d2107824 */ /* 0x000fe200078e0a0e */
[----:B------:R-:W-:Y:S01]  /*a800*/  IABS R13, R13 ;  /* 0x0000000d000d7213 */ /* 0x000fe20000000000 */
[----:B------:R-:W-:Y:S01]  /*a810*/  IMAD.IADD R18, R213, 0x1, -R10 ;  /* 0x00000001d5127824 */ /* 0x000fe200078e0a0a */
[----:B------:R-:W-:-:S02]  /*a820*/  I2FP.F32.S32 R17, R17 ;  /* 0x0000001100117245 */ /* 0x000fc40000201400 */
[----:B------:R-:W-:Y:S01]  /*a830*/  I2FP.F32.S32 R20, R13 ;  /* 0x0000000d00147245 */ /* 0x000fe20000201400 */
[----:B------:R-:W-:Y:S01]  /*a840*/  FMUL.FTZ R13, R172, UR32 ;  /* 0x00000020ac0d7c20 */ /* 0x000fe20008410000 */
[----:B------:R-:W-:Y:S01]  /*a850*/  IABS R16, R16 ;  /* 0x0000001000107213 */ /* 0x000fe20000000000 */
[----:B-1----:R-:W-:Y:S01]  /*a860*/  FFMA.FTZ R12, R17, -UR23, R12 ;  /* 0x80000017110c7c23 */ /* 0x002fe2000801000c */
[----:B------:R-:W-:Y:S01]  /*a870*/  ISETP.GE.AND P1, PT, R14, R211, PT ;  /* 0x000000d30e00720c */ /* 0x000fe20003f26270 */
[----:B------:R-:W-:Y:S01]  /*a880*/  FFMA.FTZ R20, R20, -UR23, R139 ;  /* 0x8000001714147c23 */ /* 0x000fe2000801008b */
[----:B------:R-:W-:Y:S01]  /*a890*/  IABS R18, R18 ;  /* 0x0000001200127213 */ /* 0x000fe20000000000 */
[----:B------:R-:W1:Y:S01]  /*a8a0*/  MUFU.TANH R13, R13 ;  /* 0x0000000d000d7308 */ /* 0x000e620000002400 */
[----:B------:R-:W-:Y:S02]  /*a8b0*/  I2FP.F32.S32 R16, R16 ;  /* 0x0000001000107245 */ /* 0x000fe40000201400 */
[----:B------:R-:W-:-:S02]  /*a8c0*/  FSEL R141, R137, -INF , !P0 ;  /* 0xff800000898d7808 */ /* 0x000fc40004000000 */
[----:B------:R-:W-:Y:S01]  /*a8d0*/  ISETP.GE.AND P0, PT, R14, R208, PT ;  /* 0x000000d00e00720c */ /* 0x000fe20003f06270 */
[----:B--2---:R-:W-:Y:S01]  /*a8e0*/  FFMA.FTZ R15, R16, -UR23, R15 ;  /* 0x80000017100f7c23 */ /* 0x004fe2000801000f */
[----:B------:R-:W-:Y:S01]  /*a8f0*/  BAR.SYNC.DEFER_BLOCKING 0x0 ;  /* 0x0000000000007b1d */ /* 0x000fe20000010000 */
[----:B------:R-:W-:Y:S02]  /*a900*/  ISETP.LT.OR P1, PT, R14, R212, P1 ;  /* 0x000000d40e00720c */ /* 0x000fe40000f21670 */
[----:B------:R-:W-:Y:S02]  /*a910*/  I2FP.F32.S32 R18, R18 ;  /* 0x0000001200127245 */ /* 0x000fe40000201400 */
[----:B------:R-:W-:Y:S01]  /*a920*/  FSEL R140, R20, -INF , !P6 ;  /* 0xff800000148c7808 */ /* 0x000fe20007000000 */
[----:B------:R-:W2:Y:S01]  /*a930*/  MUFU.TANH R163, R163 ;  /* 0x000000a300a37308 */ /* 0x000ea20000002400 */
[----:B------:R-:W-:Y:S01]  /*a940*/  ISETP.LT.OR P0, PT, R14, R209, P0 ;  /* 0x000000d10e00720c */ /* 0x000fe20000701670 */
[----:B------:R-:W-:Y:S01]  /*a950*/  FFMA.FTZ R18, R18, -UR23, R161 ;  /* 0x8000001712127c23 */ /* 0x000fe200080100a1 */
[----:B------:R-:W-:-:S02]  /*a960*/  ISETP.GE.AND P6, PT, R10, R211, PT ;  /* 0x000000d30a00720c */ /* 0x000fc40003fc6270 */
[----:B------:R-:W-:Y:S01]  /*a970*/  FSEL R171, R12, -INF , !P1 ;  /* 0xff8000000cab7808 */ /* 0x000fe20004800000 */
[----:B------:R-:W-:Y:S01]  /*a980*/  VIADD R12, R0, 0x38 ;  /* 0x00000038000c7836 */ /* 0x000fe20000000000 */
[----:B------:R-:W-:Y:S01]  /*a990*/  ISETP.LT.OR P6, PT, R10, R212, P6 ;  /* 0x000000d40a00720c */ /* 0x000fe200037c1670 */
[----:B------:R-:W-:Y:S01]  /*a9a0*/  VIADD R0, R0, 0x39 ;  /* 0x0000003900007836 */ /* 0x000fe20000000000 */
[----:B------:R-:W-:Y:S01]  /*a9b0*/  FSEL R166, R15, -INF , !P0 ;  /* 0xff8000000fa67808 */ /* 0x000fe20004000000 */
[--C-:B------:R-:W-:Y:S01]  /*a9c0*/  IMAD.IADD R15, R213, 0x1, -R12.reuse ;  /* 0x00000001d50f7824 */ /* 0x100fe200078e0a0c */
[----:B------:R-:W-:Y:S01]  /*a9d0*/  ISETP.GE.AND P1, PT, R10, R208, PT ;  /* 0x000000d00a00720c */ /* 0x000fe20003f26270 */
[----:B------:R-:W-:Y:S01]  /*a9e0*/  IMAD.IADD R14, R210, 0x1, -R12 ;  /* 0x00000001d20e7824 */ /* 0x000fe200078e0a0c */
[----:B------:R-:W-:Y:S01]  /*a9f0*/  FSEL R169, R18, -INF , !P6 ;  /* 0xff80000012a97808 */ /* 0x000fe20007000000 */
[----:B------:R-:W3:Y:S01]  /*aa00*/  MUFU.TANH R173, R173 ;  /* 0x000000ad00ad7308 */ /* 0x000ee20000002400 */
[----:B------:R-:W-:-:S02]  /*aa10*/  ISETP.GE.AND P0, PT, R12, R211, PT ;  /* 0x000000d30c00720c */ /* 0x000fc40003f06270 */
[----:B------:R-:W-:Y:S02]  /*aa20*/  ISETP.GE.AND P6, PT, R12, R208, PT ;  /* 0x000000d00c00720c */ /* 0x000fe40003fc6270 */
[----:B------:R-:W-:Y:S01]  /*aa30*/  ISETP.LT.OR P1, PT, R10, R209, P1 ;  /* 0x000000d10a00720c */ /* 0x000fe20000f21670 */
[----:B------:R-:W-:Y:S01]  /*aa40*/  IMAD.IADD R10, R210, 0x1, -R10 ;  /* 0x00000001d20a7824 */ /* 0x000fe200078e0a0a */
[----:B------:R-:W-:Y:S01]  /*aa50*/  IABS R15, R15 ;  /* 0x0000000f000f7213 */ /* 0x000fe20000000000 */
[----:B------:R-:W4:Y:S01]  /*aa60*/  MUFU.TANH R175, R175 ;  /* 0x000000af00af7308 */ /* 0x000f220000002400 */
[----:B------:R-:W-:Y:S02]  /*aa70*/  IABS R14, R14 ;  /* 0x0000000e000e7213 */ /* 0x000fe40000000000 */
[C---:B------:R-:W-:Y:S02]  /*aa80*/  ISETP.LT.OR P0, PT, R12.reuse, R212, P0 ;  /* 0x000000d40c00720c */ /* 0x040fe40000701670 */
[----:B------:R-:W-:-:S02]  /*aa90*/  ISETP.LT.OR P6, PT, R12, R209, P6 ;  /* 0x000000d10c00720c */ /* 0x000fc400037c1670 */
[----:B------:R-:W-:Y:S02]  /*aaa0*/  I2FP.F32.S32 R12, R15 ;  /* 0x0000000f000c7245 */ /* 0x000fe40000201400 */
[----:B------:R-:W-:Y:S01]  /*aab0*/  I2FP.F32.S32 R15, R14 ;  /* 0x0000000e000f7245 */ /* 0x000fe20000201400 */
[--C-:B------:R-:W-:Y:S01]  /*aac0*/  IMAD.IADD R14, R210, 0x1, -R0.reuse ;  /* 0x00000001d20e7824 */ /* 0x100fe200078e0a00 */
[----:B------:R-:W-:Y:S01]  /*aad0*/  IABS R10, R10 ;  /* 0x0000000a000a7213 */ /* 0x000fe20000000000 */
[----:B-1----:R-:W-:Y:S01]  /*aae0*/  FFMA.FTZ R12, R12, -UR23, R13 ;  /* 0x800000170c0c7c23 */ /* 0x002fe2000801000d */
[----:B------:R-:W-:Y:S02]  /*aaf0*/  IMAD.IADD R13, R213, 0x1, -R0 ;  /* 0x00000001d50d7824 */ /* 0x000fe400078e0a00 */
[----:B------:R-:W-:Y:S01]  /*ab00*/  FFMA.FTZ R15, R15, -UR23, R174 ;  /* 0x800000170f0f7c23 */ /* 0x000fe200080100ae */
[----:B------:R-:W-:Y:S02]  /*ab10*/  I2FP.F32.S32 R10, R10 ;  /* 0x0000000a000a7245 */ /* 0x000fe40000201400 */
[----:B------:R-:W-:-:S02]  /*ab20*/  IABS R14, R14 ;  /* 0x0000000e000e7213 */ /* 0x000fc40000000000 */
[----:B------:R-:W-:Y:S01]  /*ab30*/  FSEL R162, R15, -INF , !P6 ;  /* 0xff8000000fa27808 */ /* 0x000fe20007000000 */
[----:B--2---:R-:W-:Y:S01]  /*ab40*/  FFMA.FTZ R10, R10, -UR23, R163 ;  /* 0x800000170a0a7c23 */ /* 0x004fe200080100a3 */
[----:B------:R-:W-:Y:S02]  /*ab50*/  PLOP3.LUT P6, PT, PT, PT, UP0, 0x80, 0x0 ;  /* 0x000000000000781c */ /* 0x000fe40003fcf008 */
[----:B------:R-:W-:Y:S02]  /*ab60*/  IABS R13, R13 ;  /* 0x0000000d000d7213 */ /* 0x000fe40000000000 */
[----:B------:R-:W-:Y:S02]  /*ab70*/  FSEL R164, R10, -INF , !P1 ;  /* 0xff8000000aa47808 */ /* 0x000fe40004800000 */
[----:B------:R-:W-:Y:S02]  /*ab80*/  FSEL R167, R12, -INF , !P0 ;  /* 0xff8000000ca77808 */ /* 0x000fe40004000000 */
[----:B------:R-:W-:-:S02]  /*ab90*/  I2FP.F32.S32 R12, R13 ;  /* 0x0000000d000c7245 */ /* 0x000fc40000201400 */
[----:B------:R-:W-:Y:S02]  /*aba0*/  I2FP.F32.S32 R10, R14 ;  /* 0x0000000e000a7245 */ /* 0x000fe40000201400 */
[----:B------:R-:W-:Y:S01]  /*abb0*/  ISETP.GE.AND P1, PT, R0, R211, PT ;  /* 0x000000d30000720c */ /* 0x000fe20003f26270 */
[----:B---3--:R-:W-:Y:S01]  /*abc0*/  FFMA.FTZ R165, R12, -UR23, R173 ;  /* 0x800000170ca57c23 */ /* 0x008fe200080100ad */
[----:B------:R-:W-:Y:S01]  /*abd0*/  ISETP.GE.AND P0, PT, R0, R208, PT ;  /* 0x000000d00000720c */ /* 0x000fe20003f06270 */
[----:B----4-:R-:W-:Y:S01]  /*abe0*/  FFMA.FTZ R10, R10, -UR23, R175 ;  /* 0x800000170a0a7c23 */ /* 0x010fe200080100af */
[C---:B------:R-:W-:Y:S02]  /*abf0*/  ISETP.LT.OR P1, PT, R0.reuse, R212, P1 ;  /* 0x000000d40000720c */ /* 0x040fe40000f21670 */
[----:B------:R-:W-:Y:S02]  /*ac00*/  ISETP.LT.OR P0, PT, R0, R209, P0 ;  /* 0x000000d10000720c */ /* 0x000fe40000701670 */
[----:B------:R-:W-:-:S02]  /*ac10*/  FSEL R165, R165, -INF , !P1 ;  /* 0xff800000a5a57808 */ /* 0x000fc40004800000 */
        /* <DEDUP_REMOVED lines=75> */
.L_x_5808:
[----:B------:R-:W-:-:S04]  /*b0d0*/  ULEA UR16, -UR8, URZ, 0x6 ;  /* 0x0000003f08107291 */ /* 0x000fc8000f8e313f */
[----:B------:R-:W-:-:S12]  /*b0e0*/  USHF.R.S32.HI UR9, URZ, 0x1f, UR16 ;  /* 0x0000001f3f097899 */ /* 0x000fd80008011410 */
.L_x_5809:
        /* <DEDUP_REMOVED lines=66> */
[C---:B------:R-:W-:Y:S01]  /*b510*/  @!P2 IADD3 R0, P0, R133.reuse, UR7, RZ ;  /* 0x000000078500ac10 */ /* 0x040fe2000ff1e0ff */
        /* <DEDUP_REMOVED lines=8> */
[----:B------:R-:W-:Y:S01]  /*b5a0*/  @!P2 LEA R26, P0, R0, UR14, 0x1 ;  /* 0x0000000e001aac11 */ /* 0x000fe2000f8008ff */
[----:B------:R1:W-:Y:S01]  /*b5b0*/  @P5 STS.128 [R205+0x7000], RZ ;  /* 0x007000ffcd005388 */ /* 0x0003e20000000c00 */
[----:B------:R-:W-:Y:S01]  /*b5c0*/  @!P4 LEA.HI.X R31, R12, UR15, R13, 0x1, P1 ;  /* 0x0000000f0c1fcc11 */ /* 0x000fe200088f0c0d */
[----:B------:R-:W-:Y:S01]  /*b5d0*/  IMAD.U32 R13, RZ, RZ, UR7 ;  /* 0x00000007ff0d7e24 */ /* 0x000fe2000f8e00ff */
[----:B------:R-:W-:Y:S01]  /*b5e0*/  @!P2 LEA.HI.X R27, R0, UR15, R27, 0x1, P0 ;  /* 0x0000000f001bac11 */ /* 0x000fe200080f0c1b */
[----:B------:R-:W-:Y:S01]  /*b5f0*/  IMAD.U32 R0, RZ, RZ, UR7 ;  /* 0x00000007ff007e24 */ /* 0x000fe2000f8e00ff */
[----:B------:R-:W-:Y:S01]  /*b600*/  @!P4 IADD3 R12, P0, R133, UR7, RZ ;  /* 0x00000007850ccc10 */ /* 0x000fe2000ff1e0ff */
[----:B------:R-:W-:Y:S01]  /*b610*/  IMAD.U32 R10, RZ, RZ, UR4 ;  /* 0x00000004ff0a7e24 */ /* 0x000fe2000f8e00ff */
[----:B------:R-:W-:Y:S01]  /*b620*/  @!P5 LEA R32, P1, R13, R218, 0x1 ;  /* 0x000000da0d20d211 */ /* 0x000fe200078208ff */
[----:B------:R-:W-:Y:S01]  /*b630*/  @!PT LDS RZ, [RZ] ;  /* 0x00000000fffff984 */ /* 0x000fe20000000800 */
[----:B------:R-:W-:Y:S01]  /*b640*/  @!PT LDS RZ, [RZ] ;  /* 0x00000000fffff984 */ /* 0x000fe20000000800 */
[----:B------:R-:W-:Y:S01]  /*b650*/  @!PT LDS RZ, [RZ] ;  /* 0x00000000fffff984 */ /* 0x000fe20000000800 */
[----:B------:R1:W-:Y:S01]  /*b660*/  @!P5 LDGSTS.E.BYPASS.LTC128B.128 [R205+0x7000], desc[UR26][R28.64] ;  /* 0x070000001ccddfae */ /* 0x0003e2000b901d5a */
[----:B------:R-:W-:-:S02]  /*b670*/  @!P4 IADD3.X R13, R134, UR4, RZ, P0, !PT ;  /* 0x00000004860dcc10 */ /* 0x000fc400087fe4ff */
[----:B------:R-:W-:Y:S01]  /*b680*/  @!P4 LEA R34, P0, R12, UR14, 0x1 ;  /* 0x0000000e0c22cc11 */ /* 0x000fe2000f8008ff */
[----:B------:R1:W-:Y:S01]  /*b690*/  @P4 STS.128 [R205+0x9000], RZ ;  /* 0x009000ffcd004388 */ /* 0x0003e20000000c00 */
[----:B------:R-:W-:Y:S02]  /*b6a0*/  @!P5 LEA.HI.X R33, R0, R217, R10, 0x1, P1 ;  /* 0x000000d90021d211 */ /* 0x000fe400008f0c0a */
        /* <DEDUP_REMOVED lines=30> */
.L_x_5811:
[----:B------:R-:W-:Y:S05]  /*b890*/  BSYNC B0 ;  /* 0x0000000000007941 */ /* 0x000fea0003800000 */
.L_x_5810:
[----:B------:R-:W0:Y:S01]  /*b8a0*/  LDGDEPBAR ;  /* 0x00000000000079af */ /* 0x000e220000000000 */
[----:B--2---:R-:W-:Y:S01]  /*b8b0*/  IMAD.U32 R13, RZ, RZ, UR16 ;  /* 0x00000010ff0d7e24 */ /* 0x004fe2000f8e00ff */
[----:B------:R-:W-:Y:S01]  /*b8c0*/  MOV R0, UR9 ;  /* 0x0000000900007c02 */ /* 0x000fe20008000f00 */
[----:B------:R-:W-:-:S03]  /*b8d0*/  IMAD.U32 R10, RZ, RZ, UR16 ;  /* 0x00000010ff0a7e24 */ /* 0x000fc6000f8e00ff */
[----:B------:R-:W-:-:S04]  /*b8e0*/  LEA R218, P0, R13, R218, 0x1 ;  /* 0x000000da0dda7211 */ /* 0x000fc800078008ff */
[----:B------:R-:W-:-:S09]  /*b8f0*/  LEA.HI.X R217, R10, R217, R0, 0x1, P0 ;  /* 0x000000d90ad97211 */ /* 0x000fd200000f0c00 */
.L_x_5807:
[----:B------:R-:W-:Y:S01]  /*b900*/  FMNMX.FTZ R10, R132, R9, !PT ;  /* 0x00000009840a7209 */ /* 0x000fe20007810000 */
        /* <DEDUP_REMOVED lines=50> */
[----:B------:R-:W-:Y:S01]  /*bc30*/  FSEL R5, R158, RZ, P1 ;  /* 0x000000ff9e057208 */ /* 0x000fe20000800000 */
[--C-:B------:R-:W-:Y:S01]  /*bc40*/  FFMA.FTZ R156, R9, UR18, -R168.reuse ;  /* 0x00000012099c7c23 */ /* 0x100fe200080108a8 */
[--C-:B------:R-:W-:Y:S01]  /*bc50*/  FFMA.FTZ R154, R11, UR18, -R168.reuse ;  /* 0x000000120b9a7c23 */ /* 0x100fe200080108a8 */
[----:B------:R-:W-:Y:S01]  /*bc60*/  FFMA.FTZ R159, R4, UR18, -R163 ;  /* 0x00000012049f7c23 */ /* 0x000fe200080108a3 */
[----:B------:R-:W-:Y:S01]  /*bc70*/  FSEL R4, R157, RZ, P0 ;  /* 0x000000ff9d047208 */ /* 0x000fe20000000000 */
[----:B------:R-:W-:Y:S01]  /*bc80*/  FADD.FTZ R5, R132, -R5 ;  /* 0x8000000584057221 */ /* 0x000fe20000010000 */
        /* <DEDUP_REMOVED lines=8> */
[----:B------:R-:W1:Y:S01]  /*bd10*/  LDSM.16.MT88.4 R8, [R196+0xc000] ;  /* 0x00c00000c408783b */ /* 0x000e620000004200 */
        /* <DEDUP_REMOVED lines=21> */
[----:B------:R-:W3:Y:S01]  /*be70*/  MUFU.EX2 R153, R153 ;  /* 0x0000009900997308 */ /* 0x000ee20000000800 */
[----:B--2---:R-:W-:Y:S01]  /*be80*/  F2FP.BF16.F32.PACK_AB R4, R155, R156 ;  /* 0x0000009c9b04723e */ /* 0x004fe200000010ff */
[--C-:B------:R-:W-:Y:S01]  /*be90*/  FFMA.FTZ R164, R164, UR18, -R163.reuse ;  /* 0x00000012a4a47c23 */ /* 0x100fe200080108a3 */
[----:B------:R-:W-:Y:S01]  /*bea0*/  LDSM.16.MT88.4 R140, [R194+0xf000] ;  /* 0x00f00000c28c783b */ /* 0x000fe20000004200 */
[--C-:B------:R-:W-:Y:S01]  /*beb0*/  FFMA.FTZ R162, R162, UR18, -R163.reuse ;  /* 0x00000012a2a27c23 */ /* 0x100fe200080108a3 */
[----:B------:R-:W-:-:S03]  /*bec0*/  FFMA.FTZ R161, R161, UR18, -R163 ;  /* 0x00000012a1a17c23 */ /* 0x000fc600080108a3 */
        /* <DEDUP_REMOVED lines=85> */
[----:B------:R-:W4:Y:S01]  /*c420*/  MUFU.EX2 R177, R177 ;  /* 0x000000b100b17308 */ /* 0x000f220000000800 */
[----:B------:R-:W-:Y:S01]  /*c430*/  HMMA.16816.F32.BF16 R92, R4, R136, R92 ;  /* 0x00000088045c723c */ /* 0x000fe2000004185c */
[----:B------:R-:W-:-:S04]  /*c440*/  FADD.FTZ R155, R155, R156 ;  /* 0x0000009c9b9b7221 */ /* 0x000fc80000010000 */
        /* <DEDUP_REMOVED lines=60> */
[----:B-1----:R-:W-:Y:S01]  /*c810*/  HMMA.16816.F32.BF16 R76, R4, R108, R76 ;  /* 0x0000006c044c723c */ /* 0x002fe2000004184c */
[-C--:B------:R-:W-:Y:S01]  /*c820*/  FMUL.FTZ R114, R82, R3.reuse ;  /* 0x0000000352727220 */ /* 0x080fe20000410000 */
[-C--:B------:R-:W-:Y:S01]  /*c830*/  FMUL.FTZ R115, R83, R3.reuse ;  /* 0x0000000353737220 */ /* 0x080fe20000410000 */
[-C--:B------:R-:W-:Y:S01]  /*c840*/  FMUL.FTZ R82, R86, R3.reuse ;  /* 0x0000000356527220 */ /* 0x080fe20000410000 */
[-C--:B------:R-:W-:Y:S01]  /*c850*/  FMUL.FTZ R83, R87, R3.reuse ;  /* 0x0000000357537220 */ /* 0x080fe20000410000 */
[----:B------:R-:W-:-:S02]  /*c860*/  FFMA.FTZ R3, R219, R3, R152 ;  /* 0x00000003db037223 */ /* 0x000fc40000010098 */
[----:B------:R-:W1:Y:S02]  /*c870*/  MUFU.EX2 R227, R227 ;  /* 0x000000e300e37308 */ /* 0x000e640000000800 */
[----:B------:R-:W-:Y:S01]  /*c880*/  HMMA.16816.F32.BF16 R84, R4, R110, R112 ;  /* 0x0000006e0454723c */ /* 0x000fe20000041870 */
[----:B------:R-:W1:Y:S01]  /*c890*/  LDSM.16.MT88.4 R112, [R194+0xe800] ;  /* 0x00e80000c270783b */ /* 0x000e620000004200 */
[----:B------:R-:W-:-:S03]  /*c8a0*/  FADD.FTZ R3, R2, R3 ;  /* 0x0000000302037221 */ /* 0x000fc60000010000 */
[----:B------:R-:W1:Y:S01]  /*c8b0*/  LDSM.16.MT88.4 R108, [R193+0xe800] ;  /* 0x00e80000c16c783b */ /* 0x000e620000004200 */
[----:B------:R-:W-:Y:S01]  /*c8c0*/  MUFU.EX2 R224, R224 ;  /* 0x000000e000e07308 */ /* 0x000fe20000000800 */
[----:B------:R-:W-:Y:S01]  /*c8d0*/  FADD.FTZ R0, R0, R3 ;  /* 0x0000000300007221 */ /* 0x000fe20000010000 */
[----:B------:R-:W-:-:S03]  /*c8e0*/  MOV R3, R157 ;  /* 0x0000009d00037202 */ /* 0x000fc60000000f00 */
[----:B------:R-:W-:Y:S01]  /*c8f0*/  FADD.FTZ R159, R159, R0 ;  /* 0x000000009f9f7221 */ /* 0x000fe20000010000 */
[C---:B--2---:R-:W-:Y:S02]  /*c900*/  HMMA.16816.F32.BF16 R80, R4.reuse, R104, R80 ;  /* 0x000000680450723c */ /* 0x044fe40000041850 */
[----:B------:R-:W2:Y:S04]  /*c910*/  MUFU.EX2 R229, R229 ;  /* 0x000000e500e57308 */ /* 0x000ea80000000800 */
[C---:B------:R-:W-:Y:S01]  /*c920*/  HMMA.16816.F32.BF16 R88, R4.reuse, R106, R88 ;  /* 0x0000006a0458723c */ /* 0x040fe20000041858 */
[----:B------:R-:W-:Y:S01]  /*c930*/  F2FP.BF16.F32.PACK_AB R104, R173, R170 ;  /* 0x000000aaad68723e */ /* 0x000fe200000010ff */
[----:B------:R-:W-:Y:S01]  /*c940*/  FADD.FTZ R170, R170, R153 ;  /* 0x00000099aaaa7221 */ /* 0x000fe20000010000 */
[----:B----4-:R-:W-:Y:S01]  /*c950*/  F2FP.BF16.F32.PACK_AB R105, R177, R174 ;  /* 0x000000aeb169723e */ /* 0x010fe200000010ff */
[----:B------:R-:W-:Y:S01]  /*c960*/  MUFU.EX2 R164, R164 ;  /* 0x000000a400a47308 */ /* 0x000fe20000000800 */
[----:B------:R-:W-:Y:S01]  /*c970*/  FADD.FTZ R174, R174, R159 ;  /* 0x0000009faeae7221 */ /* 0x000fe20000010000 */
[----:B------:R-:W-:Y:S01]  /*c980*/  HMMA.16816.F32.BF16 R4, R4, R138, R96 ;  /* 0x0000008a0404723c */ /* 0x000fe20000041860 */
[----:B------:R-:W-:Y:S01]  /*c990*/  F2FP.BF16.F32.PACK_AB R106, R175, R172 ;  /* 0x000000acaf6a723e */ /* 0x000fe200000010ff */
[----:B------:R-:W-:Y:S01]  /*c9a0*/  LDSM.16.MT88.4 R96, [R193+0x10800] ;  /* 0x01080000c160783b */ /* 0x000fe20000004200 */
[----:B-----5:R-:W-:Y:S01]  /*c9b0*/  F2FP.BF16.F32.PACK_AB R107, R179, R176 ;  /* 0x000000b0b36b723e */ /* 0x020fe200000010ff */
        /* <DEDUP_REMOVED lines=9> */
[----:B------:R-:W3:Y:S01]  /*ca50*/  MUFU.EX2 R161, R161 ;  /* 0x000000a100a17308 */ /* 0x000ee20000000800 */
        /* <DEDUP_REMOVED lines=8> */
[C---:B-1----:R-:W-:Y:S06]  /*cae0*/  HMMA.16816.F32.BF16 R48, R104.reuse, R112, R48 ;  /* 0x000000706830723c */ /* 0x042fec0000041830 */
[C---:B------:R-:W-:Y:S01]  /*caf0*/  HMMA.16816.F32.BF16 R44, R104.reuse, R114, R44 ;  /* 0x00000072682c723c */ /* 0x040fe2000004182c */
[----:B------:R-:W1:Y:S05]  /*cb00*/  LDSM.16.MT88.4 R112, [R192+0x10800] ;  /* 0x01080000c070783b */ /* 0x000e6a0000004200 */
[C---:B------:R-:W-:Y:S06]  /*cb10*/  HMMA.16816.F32.BF16 R56, R104.reuse, R108, R56 ;  /* 0x0000006c6838723c */ /* 0x040fec0000041838 */
[C---:B------:R-:W-:Y:S01]  /*cb20*/  HMMA.16816.F32.BF16 R52, R104.reuse, R110, R52 ;  /* 0x0000006e6834723c */ /* 0x040fe20000041834 */
[----:B------:R-:W3:Y:S05]  /*cb30*/  LDSM.16.MT88.4 R108, [R193+0xd000] ;  /* 0x00d00000c16c783b */ /* 0x000eea0000004200 */
[C---:B------:R-:W-:Y:S06]  /*cb40*/  HMMA.16816.F32.BF16 R12, R104.reuse, R132, R12 ;  /* 0x00000084680c723c */ /* 0x040fec000004180c */
[C---:B------:R-:W-:Y:S01]  /*cb50*/  HMMA.16816.F32.BF16 R8, R104.reuse, R134, R8 ;  /* 0x000000866808723c */ /* 0x040fe20000041808 */
[----:B------:R-:W-:Y:S05]  /*cb60*/  LDSM.16.MT88.4 R132, [R193+0xf000] ;  /* 0x00f00000c184783b */ /* 0x000fea0000004200 */
[C---:B------:R-:W-:Y:S06]  /*cb70*/  HMMA.16816.F32.BF16 R40, R104.reuse, R120, R40 ;  /* 0x000000786828723c */ /* 0x040fec0000041828 */
[C---:B------:R-:W-:Y:S01]  /*cb80*/  HMMA.16816.F32.BF16 R36, R104.reuse, R122, R36 ;  /* 0x0000007a6824723c */ /* 0x040fe20000041824 */
[----:B------:R-:W3:Y:S05]  /*cb90*/  LDSM.16.MT88.4 R120, [R194+0x10800] ;  /* 0x01080000c278783b */ /* 0x000eea0000004200 */
[C---:B----4-:R-:W-:Y:S06]  /*cba0*/  HMMA.16816.F32.BF16 R64, R104.reuse, R116, R64 ;  /* 0x000000746840723c */ /* 0x050fec0000041840 */
[C---:B------:R-:W-:Y:S01]  /*cbb0*/  HMMA.16816.F32.BF16 R60, R104.reuse, R118, R60 ;  /* 0x00000076683c723c */ /* 0x040fe2000004183c */
[----:B------:R-:W4:Y:S05]  /*cbc0*/  LDSM.16.MT88.4 R116, [R194+0xd000] ;  /* 0x00d00000c274783b */ /* 0x000f2a0000004200 */
        /* <DEDUP_REMOVED lines=15> */
[----:B-1----:R-:W-:Y:S01]  /*ccc0*/  HMMA.16816.F32.BF16 R92, R104, R112, R92 ;  /* 0x00000070685c723c */ /* 0x002fe2000004185c */
[----:B------:R-:W-:-:S05]  /*ccd0*/  FADD.FTZ R0, R229, R0 ;  /* 0x00000000e5007221 */ /* 0x000fca0000010000 */
[----:B------:R-:W-:Y:S06]  /*cce0*/  HMMA.16816.F32.BF16 R4, R104, R114, R4 ;  /* 0x000000726804723c */ /* 0x000fec0000041804 */
[C---:B------:R-:W-:Y:S06]  /*ccf0*/  HMMA.16816.F32.BF16 R128, R96.reuse, R124, R12 ;  /* 0x0000007c6080723c */ /* 0x040fec000004180c */
[C---:B------:R-:W-:Y:S01]  /*cd00*/  HMMA.16816.F32.BF16 R124, R96.reuse, R126, R8 ;  /* 0x0000007e607c723c */ /* 0x040fe20000041808 */
[----:B------:R-:W1:Y:S05]  /*cd10*/  LDSM.16.MT88.4 R8, [R196+0x11000] ;  /* 0x01100000c408783b */ /* 0x000e6a0000004200 */
[C---:B---3--:R-:W-:Y:S06]  /*cd20*/  HMMA.16816.F32.BF16 R112, R96.reuse, R108, R28 ;  /* 0x0000006c6070723c */ /* 0x048fec000004181c */
[C---:B------:R-:W-:Y:S06]  /*cd30*/  HMMA.16816.F32.BF16 R28, R96.reuse, R144, R40 ;  /* 0x00000090601c723c */ /* 0x040fec0000041828 */
[----:B------:R-:W-:Y:S01]  /*cd40*/  HMMA.16816.F32.BF16 R40, R96, R146, R36 ;  /* 0x000000926028723c */ /* 0x000fe20000041824 */
[----:B------:R-:W2:Y:S04]  /*cd50*/  LDSM.16.MT88.4 R36, [R194+0x11000] ;  /* 0x01100000c224783b */ /* 0x000ea80000004200 */
[----:B------:R-:W-:Y:S01]  /*cd60*/  LDSM.16.MT88.4 R144, [R192+0x11000] ;  /* 0x01100000c090783b */ /* 0x000fe20000004200 */
[C---:B------:R-:W-:Y:S06]  /*cd70*/  HMMA.16816.F32.BF16 R76, R104.reuse, R120, R76 ;  /* 0x00000078684c723c */ /* 0x040fec000004184c */
[----:B------:R-:W-:Y:S01]  /*cd80*/  HMMA.16816.F32.BF16 R84, R104, R122, R84 ;  /* 0x0000007a6854723c */ /* 0x000fe20000041854 */
[----:B------:R-:W-:Y:S05]  /*cd90*/  LDSM.16.MT88.4 R104, [R193+0xd800] ;  /* 0x00d80000c168783b */ /* 0x000fea0000004200 */
[C---:B----4-:R-:W-:Y:S06]  /*cda0*/  HMMA.16816.F32.BF16 R120, R96.reuse, R116, R20 ;  /* 0x000000746078723c */ /* 0x050fec0000041814 */
        /* <DEDUP_REMOVED lines=78> */
.L_x_5804:
[----:B------:R-:W-:Y:S05]  /*d290*/  @!P6 BRA `(.L_x_5812) ;  /* 0x0000004c0070e947 */ /* 0x000fea0003800000 */
[----:B------:R-:W-:Y:S01]  /*d2a0*/  ULDC UR14, c[0x0][0x380] ;  /* 0x0000e000000e7ab9 */ /* 0x000fe20000000800 */
[----:B------:R-:W-:Y:S01]  /*d2b0*/  ULEA UR4, -UR6, URZ, 0x6 ;  /* 0x0000003f06047291 */ /* 0x000fe2000f8e313f */
[----:B------:R-:W-:Y:S01]  /*d2c0*/  IMAD.U32 R2, RZ, RZ, UR14 ;  /* 0x0000000eff027e24 */ /* 0x000fe2000f8e00ff */
[----:B------:R-:W-:Y:S01]  /*d2d0*/  IABS R0, UR14 ;  /* 0x0000000e00007c13 */ /* 0x000fe20008000000 */
[----:B------:R-:W-:Y:S02]  /*d2e0*/  ULEA UR28, -UR8, URZ, 0x6 ;  /* 0x0000003f081c7291 */ /* 0x000fe4000f8e313f */
[----:B------:R-:W-:Y:S01]  /*d2f0*/  USHF.R.S32.HI UR8, URZ, 0x1f, UR4 ;  /* 0x0000001f3f087899 */ /* 0x000fe20008011404 */
[----:B------:R-:W-:Y:S01]  /*d300*/  IABS R2, R2 ;  /* 0x0000000200027213 */ /* 0x000fe20000000000 */
[----:B------:R-:W-:Y:S01]  /*d310*/  UMOV UR32, URZ ;  /* 0x0000003f00207c82 */ /* 0x000fe20008000000 */
[----:B------:R-:W-:Y:S01]  /*d320*/  R2UR UR7, R0 ;  /* 0x00000000000772ca */ /* 0x000fe200000e0000 */
[----:B------:R-:W-:Y:S01]  /*d330*/  IMAD.U32 R216, RZ, RZ, UR4 ;  /* 0x00000004ffd87e24 */ /* 0x000fe2000f8e00ff */
[----:B------:R-:W-:Y:S01]  /*d340*/  R2UR UR9, R2 ;  /* 0x00000000020972ca */ /* 0x000fe200000e0000 */
[----:B------:R-:W-:Y:S01]  /*d350*/  USHF.R.S32.HI UR25, URZ, 0x1f, UR28 ;  /* 0x0000001f3f197899 */ /* 0x000fe2000801141c */
[----:B------:R-:W-:Y:S01]  /*d360*/  MOV R215, UR8 ;  /* 0x0000000800d77c02 */ /* 0x000fe20008000f00 */
[----:B------:R-:W-:-:S02]  /*d370*/  UISETP.NE.AND UP1, UPT, UR14, URZ, UPT ;  /* 0x0000003f0e00728c */ /* 0x000fc4000bf25270 */
[----:B------:R-:W-:Y:S02]  /*d380*/  ULOP3.LUT UR18, URZ, UR14, URZ, 0x33, !UPT ;  /* 0x0000000e3f127292 */ /* 0x000fe4000f8e333f */
[----:B------:R-:W-:Y:S02]  /*d390*/  ULOP3.LUT UR6, URZ, UR14, URZ, 0x33, !UPT ;  /* 0x0000000e3f067292 */ /* 0x000fe4000f8e333f */
[----:B------:R-:W-:Y:S02]  /*d3a0*/  UISETP.NE.AND UP0, UPT, UR14, URZ, UPT ;  /* 0x0000003f0e00728c */ /* 0x000fe4000bf05270 */
[----:B------:R-:W1:Y:S01]  /*d3b0*/  I2F.RP R5, UR7 ;  /* 0x0000000700057d06 */ /* 0x000e620008209400 */
[----:B------:R-:W-:-:S07]  /*d3c0*/  ULDC UR4, c[0x0][0x2ec] ;  /* 0x0000bb0000047ab9 */ /* 0x000fce0000000800 */
        /* <DEDUP_REMOVED lines=13> */
[----:B------:R-:W-:-:S04]  /*d4a0*/  UIADD3 UR16, URZ, -UR33, URZ ;  /* 0x800000213f107290 */ /* 0x000fc8000fffe03f */
[----:B------:R-:W-:-:S03]  /*d4b0*/  UIMAD UR19, UR16, UR9, URZ ;  /* 0x00000009101372a4 */ /* 0x000fc6000f8e023f */
[----:B------:R-:W-:Y:S01]  /*d4c0*/  UMOV UR16, URZ ;  /* 0x0000003f00107c82 */ /* 0x000fe20008000000 */
[----:B------:R-:W-:Y:S02]  /*d4d0*/  UIMAD.WIDE.U32 UR32, UR33, UR19, UR32 ;  /* 0x00000013212072a5 */ /* 0x000fe4000f8e0020 */
[----:B------:R-:W-:-:S03]  /*d4e0*/  UIMAD.WIDE.U32 UR34, UR17, UR15, UR16 ;  /* 0x0000000f112272a5 */ /* 0x000fc6000f8e0010 */
[----:B------:R-:W-:Y:S01]  /*d4f0*/  ULDC UR17, c[0x0][0x2d0] ;  /* 0x0000b40000117ab9 */ /* 0x000fe20000000800 */
[----:B------:R-:W-:Y:S01]  /*d500*/  ULDC UR16, c[0x0][0x39c] ;  /* 0x0000e70000107ab9 */ /* 0x000fe20000000800 */
[----:B------:R-:W-:Y:S02]  /*d510*/  UMOV UR19, UR33 ;  /* 0x0000002100137c82 */ /* 0x000fe40008000000 */
[----:B------:R-:W-:-:S05]  /*d520*/  UMOV UR15, UR35 ;  /* 0x00000023000f7c82 */ /* 0x000fca0008000000 */
.L_x_5816:
        /* <DEDUP_REMOVED lines=77> */
.L_x_5813:
        /* <DEDUP_REMOVED lines=19> */
[----:B------:R-:W-:Y:S01]  /*db30*/  @!P4 LDGSTS.E.BYPASS.LTC128B.128 [R205+0xe000], desc[UR26][R224.64+0x80] ;  /* 0x0e000080e0cdcfae */ /* 0x000fe2000b901d5a */
        /* <DEDUP_REMOVED lines=70> */
[----:B------:R-:W5:Y:S04]  /*dfa0*/  LDSM.16.M88.4 R140, [R201+0x6800] ;  /* 0x00680000c98c783b */ /* 0x000f680000000200 */
[----:B------:R-:W1:Y:S04]  /*dfb0*/  LDSM.16.M88.4 R144, [R201+0x7000] ;  /* 0x00700000c990783b */ /* 0x000e680000000200 */
[----:B------:R-:W2:Y:S04]  /*dfc0*/  LDSM.16.M88.4 R148, [R201+0x7800] ;  /* 0x00780000c994783b */ /* 0x000ea80000000200 */
[----:B------:R-:W0:Y:S04]  /*dfd0*/  LDGDEPBAR ;  /* 0x00000000000079af */ /* 0x000e280000000000 */
[----:B------:R-:W-:Y:S04]  /*dfe0*/  LDSM.16.M88.4 R152, [R200] ;  /* 0x00000000c898783b */ /* 0x000fe80000000200 */
[----:B------:R-:W3:Y:S04]  /*dff0*/  LDSM.16.M88.4 R156, [R199] ;  /* 0x00000000c79c783b */ /* 0x000ee80000000200 */
[----:B------:R-:W3:Y:S04]  /*e000*/  LDSM.16.M88.4 R160, [R191] ;  /* 0x00000000bfa0783b */ /* 0x000ee80000000200 */
[----:B------:R-:W3:Y:S04]  /*e010*/  LDSM.16.M88.4 R164, [R190] ;  /* 0x00000000bea4783b */ /* 0x000ee80000000200 */
[----:B------:R-:W3:Y:S01]  /*e020*/  LDSM.16.M88.4 R168, [R189] ;  /* 0x00000000bda8783b */ /* 0x000ee20000000200 */
[C---:B----4-:R-:W-:Y:S03]  /*e030*/  HMMA.16816.F32.BF16 R4, R132.reuse, R136, RZ ;  /* 0x000000888404723c */ /* 0x050fe600000418ff */
[----:B------:R-:W-:Y:S04]  /*e040*/  LDSM.16.M88.4 R172, [R198] ;  /* 0x00000000c6ac783b */ /* 0x000fe80000000200 */
[----:B------:R-:W4:Y:S01]  /*e050*/  LDSM.16.M88.4 R176, [R195+0x6000] ;  /* 0x00600000c3b0783b */ /* 0x000f220000000200 */
[C---:B------:R-:W-:Y:S03]  /*e060*/  HMMA.16816.F32.BF16 R8, R132.reuse, R138, RZ ;  /* 0x0000008a8408723c */ /* 0x040fe600000418ff */
[----:B------:R-:W-:Y:S03]  /*e070*/  LDSM.16.M88.4 R136, [R195+0x7000] ;  /* 0x00700000c388783b */ /* 0x000fe60000000200 */
[C---:B-----5:R-:W-:Y:S06]  /*e080*/  HMMA.16816.F32.BF16 R12, R132.reuse, R140, RZ ;  /* 0x0000008c840c723c */ /* 0x060fec00000418ff */
[C---:B------:R-:W-:Y:S01]  /*e090*/  HMMA.16816.F32.BF16 R16, R132.reuse, R142, RZ ;  /* 0x0000008e8410723c */ /* 0x040fe200000418ff */
[----:B------:R-:W-:Y:S05]  /*e0a0*/  LDSM.16.M88.4 R140, [R195+0x7800] ;  /* 0x00780000c38c783b */ /* 0x000fea0000000200 */
[C---:B-1----:R-:W-:Y:S06]  /*e0b0*/  HMMA.16816.F32.BF16 R20, R132.reuse, R144, RZ ;  /* 0x000000908414723c */ /* 0x042fec00000418ff */
[C---:B------:R-:W-:Y:S01]  /*e0c0*/  HMMA.16816.F32.BF16 R24, R132.reuse, R146, RZ ;  /* 0x000000928418723c */ /* 0x040fe200000418ff */
[----:B------:R-:W-:Y:S05]  /*e0d0*/  LDSM.16.M88.4 R144, [R197] ;  /* 0x00000000c590783b */ /* 0x000fea0000000200 */
[C---:B--2---:R-:W-:Y:S06]  /*e0e0*/  HMMA.16816.F32.BF16 R28, R132.reuse, R148, RZ ;  /* 0x00000094841c723c */ /* 0x044fec00000418ff */
[----:B------:R-:W-:Y:S01]  /*e0f0*/  HMMA.16816.F32.BF16 R32, R132, R150, RZ ;  /* 0x000000968420723c */ /* 0x000fe200000418ff */
[----:B------:R-:W1:Y:S04]  /*e100*/  LDSM.16.M88.4 R132, [R195+0x6800] ;  /* 0x00680000c384783b */ /* 0x000e680000000200 */
[----:B------:R-:W2:Y:S01]  /*e110*/  LDSM.16.M88.4 R148, [R188] ;  /* 0x00000000bc94783b */ /* 0x000ea20000000200 */
[C---:B---3--:R-:W-:Y:S06]  /*e120*/  HMMA.16816.F32.BF16 R4, R152.reuse, R156, R4 ;  /* 0x0000009c9804723c */ /* 0x048fec0000041804 */
        /* <DEDUP_REMOVED lines=11> */
[----:B------:R-:W5:Y:S01]  /*e1e0*/  LDSM.16.M88.4 R168, [R201+0x8000] ;  /* 0x00800000c9a8783b */ /* 0x000f620000000200 */
[C---:B----4-:R-:W-:Y:S06]  /*e1f0*/  HMMA.16816.F32.BF16 R4, R172.reuse, R176, R4 ;  /* 0x000000b0ac04723c */ /* 0x050fec0000041804 */
[C---:B------:R-:W-:Y:S01]  /*e200*/  HMMA.16816.F32.BF16 R8, R172.reuse, R178, R8 ;  /* 0x000000b2ac08723c */ /* 0x040fe20000041808 */
[----:B------:R-:W-:Y:S05]  /*e210*/  LDSM.16.M88.4 R176, [R187] ;  /* 0x00000000bbb0783b */ /* 0x000fea0000000200 */
        /* <DEDUP_REMOVED lines=23> */
[C---:B-----5:R-:W-:Y:S06]  /*e390*/  HMMA.16816.F32.BF16 R4, R164.reuse, R168, R4 ;  /* 0x000000a8a404723c */ /* 0x060fec0000041804 */
[C---:B------:R-:W-:Y:S01]  /*e3a0*/  HMMA.16816.F32.BF16 R8, R164.reuse, R170, R8 ;  /* 0x000000aaa408723c */ /* 0x040fe20000041808 */
[----:B------:R-:W-:Y:S05]  /*e3b0*/  LDSM.16.M88.4 R168, [R188+0x2000] ;  /* 0x00200000bca8783b */ /* 0x000fea0000000200 */
[C---:B-1----:R-:W-:Y:S06]  /*e3c0*/  HMMA.16816.F32.BF16 R12, R164.reuse, R132, R12 ;  /* 0x00000084a40c723c */ /* 0x042fec000004180c */
[C---:B------:R-:W-:Y:S01]  /*e3d0*/  HMMA.16816.F32.BF16 R16, R164.reuse, R134, R16 ;  /* 0x00000086a410723c */ /* 0x040fe20000041810 */
[----:B------:R-:W1:Y:S05]  /*e3e0*/  LDSM.16.M88.4 R132, [R195+0x8800] ;  /* 0x00880000c384783b */ /* 0x000e6a0000000200 */
[C---:B----4-:R-:W-:Y:S06]  /*e3f0*/  HMMA.16816.F32.BF16 R20, R164.reuse, R136, R20 ;  /* 0x00000088a414723c */ /* 0x050fec0000041814 */
        /* <DEDUP_REMOVED lines=201> */
[----:B------:R-:W2:Y:S01]  /*f090*/  LDC.64 R4, c[0x0][0x230] ;  /* 0x00008c00ff047b82 */ /* 0x000ea20000000a00 */
[----:B------:R-:W-:Y:S02]  /*f0a0*/  R2UR UR38, R6 ;  /* 0x00000000062672ca */ /* 0x000fe400000e0000 */
[----:B------:R-:W-:Y:S02]  /*f0b0*/  R2UR UR39, R7 ;  /* 0x00000000072772ca */ /* 0x000fe400000e0000 */
[----:B------:R-:W-:Y:S03]  /*f0c0*/  R2UR UR32, R8 ;  /* 0x00000000082072ca */ /* 0x000fe600000e0000 */
[----:B------:R-:W3:Y:S04]  /*f0d0*/  LDC.64 R6, c[0x0][0x248] ;  /* 0x00009200ff067b82 */ /* 0x000ee80000000a00 */
[----:B------:R-:W-:Y:S02]  /*f0e0*/  IMAD.U32 R15, RZ, RZ, UR33 ;  /* 0x00000021ff0f7e24 */ /* 0x000fe4000f8e00ff */
[----:B------:R-:W-:Y:S02]  /*f0f0*/  MOV R12, UR38 ;  /* 0x00000026000c7c02 */ /* 0x000fe40008000f00 */
[----:B------:R-:W-:Y:S02]  /*f100*/  IMAD.U32 R13, RZ, RZ, UR39 ;  /* 0x00000027ff0d7e24 */ /* 0x000fe4000f8e00ff */
[----:B------:R-:W-:Y:S03]  /*f110*/  IMAD.U32 R14, RZ, RZ, UR32 ;  /* 0x00000020ff0e7e24 */ /* 0x000fe6000f8e00ff */
[----:B------:R-:W4:Y:S04]  /*f120*/  LDG.E R9, desc[UR26][R12.64] ;  /* 0x0000001a0c097981 */ /* 0x000f28000c1e1900 */
[----:B------:R-:W4:Y:S01]  /*f130*/  LDG.E R10, desc[UR26][R14.64] ;  /* 0x0000001a0e0a7981 */ /* 0x000f22000c1e1900 */
        /* <DEDUP_REMOVED lines=11> */
.L_x_5815:
        /* <DEDUP_REMOVED lines=89> */
.L_x_5814:
[----:B------:R-:W-:Y:S01]  /*f780*/  IMAD.U32 R5, RZ, RZ, UR11 ;  /* 0x0000000bff057e24 */ /* 0x000fe2000f8e00ff */
[----:B--2---:R-:W-:Y:S01]  /*f790*/  LDSM.16.MT88.4 R28, [R193+0xc000] ;  /* 0x00c00000c11c783b */ /* 0x004fe20000004200 */
[----:B------:R-:W-:Y:S02]  /*f7a0*/  UISETP.GT.AND UP2, UPT, UR11, UR10, UPT ;  /* 0x0000000a0b00728c */ /* 0x000fe4000bf44270 */
[----:B------:R-:W-:Y:S04]  /*f7b0*/  IMAD R4, R5, 0x40, R214 ;  /* 0x0000004005047824 */ /* 0x000fe800078e02d6 */
[C---:B------:R-:W-:Y:S01]  /*f7c0*/  IMAD.IADD R5, R213.reuse, 0x1, -R4 ;  /* 0x00000001d5057824 */ /* 0x040fe200078e0a04 */
[C---:B------:R-:W-:Y:S01]  /*f7d0*/  IADD3 R10, R4.reuse, 0x10, RZ ;  /* 0x00000010040a7810 */ /* 0x040fe20007ffe0ff */
[C---:B------:R-:W-:Y:S01]  /*f7e0*/  VIADD R11, R4.reuse, 0x9 ;  /* 0x00000009040b7836 */ /* 0x040fe20000000000 */
[C---:B------:R-:W-:Y:S01]  /*f7f0*/  ISETP.GE.AND P4, PT, R4.reuse, R212, PT ;  /* 0x000000d40400720c */ /* 0x040fe20003f86270 */
[C---:B------:R-:W-:Y:S01]  /*f800*/  VIADD R14, R4.reuse, 0x11 ;  /* 0x00000011040e7836 */ /* 0x040fe20000000000 */
[----:B------:R-:W-:Y:S01]  /*f810*/  IABS R5, R5 ;  /* 0x0000000500057213 */ /* 0x000fe20000000000 */
[C---:B------:R-:W-:Y:S01]  /*f820*/  IMAD.IADD R7, R213.reuse, 0x1, -R10 ;  /* 0x00000001d5077824 */ /* 0x040fe200078e0a0a */
[C---:B------:R-:W-:Y:S01]  /*f830*/  IADD3 R8, R213.reuse, -R11, RZ ;  /* 0x8000000bd5087210 */ /* 0x040fe20007ffe0ff */
[C---:B------:R-:W-:Y:S01]  /*f840*/  VIADD R12, R4.reuse, 0x19 ;  /* 0x00000019040c7836 */ /* 0x040fe20000000000 */
[----:B------:R-:W-:Y:S01]  /*f850*/  I2FP.F32.S32 R6, R5 ;  /* 0x0000000500067245 */ /* 0x000fe20000201400 */
[----:B------:R-:W-:Y:S01]  /*f860*/  VIADD R5, R4, 0x1 ;  /* 0x0000000104057836 */ /* 0x000fe20000000000 */
[----:B------:R-:W-:Y:S02]  /*f870*/  IABS R7, R7 ;  /* 0x0000000700077213 */ /* 0x000fe40000000000 */
[----:B------:R-:W-:Y:S01]  /*f880*/  IABS R8, R8 ;  /* 0x0000000800087213 */ /* 0x000fe20000000000 */
[----:B------:R-:W-:Y:S01]  /*f890*/  FFMA.FTZ R3, R6, -UR23, R3 ;  /* 0x8000001706037c23 */ /* 0x000fe20008010003 */
[C---:B------:R-:W-:Y:S01]  /*f8a0*/  VIADD R6, R4.reuse, 0x8 ;  /* 0x0000000804067836 */ /* 0x040fe20000000000 */
[----:B------:R-:W-:Y:S01]  /*f8b0*/  I2FP.F32.S32 R7, R7 ;  /* 0x0000000700077245 */ /* 0x000fe20000201400 */
[C---:B------:R-:W-:Y:S01]  /*f8c0*/  IMAD.IADD R13, R213.reuse, 0x1, -R5 ;  /* 0x00000001d50d7824 */ /* 0x040fe200078e0a05 */
[----:B------:R-:W-:Y:S01]  /*f8d0*/  I2FP.F32.S32 R8, R8 ;  /* 0x0000000800087245 */ /* 0x000fe20000201400 */
[----:B------:R-:W-:Y:S01]  /*f8e0*/  IMAD.IADD R9, R213, 0x1, -R6 ;  /* 0x00000001d5097824 */ /* 0x000fe200078e0a06 */
[----:B------:R-:W-:Y:S01]  /*f8f0*/  ISETP.GE.OR P4, PT, R4, R211, !P4 ;  /* 0x000000d30400720c */ /* 0x000fe20006786670 */
[----:B-1----:R-:W-:Y:S01]  /*f900*/  FFMA.FTZ R232, R7, -UR23, R232 ;  /* 0x8000001707e87c23 */ /* 0x002fe200080100e8 */
[----:B------:R-:W-:Y:S01]  /*f910*/  IABS R13, R13 ;  /* 0x0000000d000d7213 */ /* 0x000fe20000000000 */
[----:B------:R-:W-:Y:S01]  /*f920*/  FFMA.FTZ R229, R8, -UR23, R229 ;  /* 0x8000001708e57c23 */ /* 0x000fe200080100e5 */
[----:B------:R-:W-:Y:S01]  /*f930*/  IABS R9, R9 ;  /* 0x0000000900097213 */ /* 0x000fe20000000000 */
[----:B------:R-:W-:Y:S01]  /*f940*/  IMAD.IADD R8, R210, 0x1, -R5 ;  /* 0x00000001d2087824 */ /* 0x000fe200078e0a05 */
[----:B------:R-:W-:Y:S02]  /*f950*/  I2FP.F32.S32 R13, R13 ;  /* 0x0000000d000d7245 */ /* 0x000fe40000201400 */
[----:B------:R-:W-:Y:S02]  /*f960*/  I2FP.F32.S32 R9, R9 ;  /* 0x0000000900097245 */ /* 0x000fe40000201400 */
[----:B------:R-:W-:Y:S01]  /*f970*/  ISETP.GE.AND P6, PT, R5, R212, PT ;  /* 0x000000d40500720c */ /* 0x000fe20003fc6270 */
[----:B------:R-:W-:Y:S01]  /*f980*/  FFMA.FTZ R222, R13, -UR23, R222 ;  /* 0x800000170dde7c23 */ /* 0x000fe200080100de */
[----:B------:R-:W-:Y:S01]  /*f990*/  IADD3 R13, R4, 0x18, RZ ;  /* 0x00000018040d7810 */ /* 0x000fe20007ffe0ff */
[----:B------:R-:W-:Y:S01]  /*f9a0*/  FFMA.FTZ R228, R9, -UR23, R228 ;  /* 0x8000001709e47c23 */ /* 0x000fe200080100e4 */
[----:B------:R-:W-:Y:S02]  /*f9b0*/  ISETP.GE.AND P1, PT, R5, R209, PT ;  /* 0x000000d10500720c */ /* 0x000fe40003f26270 */
[C---:B------:R-:W-:Y:S01]  /*f9c0*/  IADD3 R15, R210.reuse, -R4, RZ ;  /* 0x80000004d20f7210 */ /* 0x040fe20007ffe0ff */
[----:B------:R-:W-:Y:S01]  /*f9d0*/  IMAD.IADD R7, R213, 0x1, -R13 ;  /* 0x00000001d5077824 */ /* 0x000fe200078e0a0d */
[----:B------:R-:W-:Y:S02]  /*f9e0*/  FSEL R9, R3, -INF , !P4 ;  /* 0xff80000003097808 */ /* 0x000fe40006000000 */
[----:B------:R-:W-:Y:S02]  /*f9f0*/  IADD3 R16, R213, -R14, RZ ;  /* 0x8000000ed5107210 */ /* 0x000fe40007ffe0ff */
[C---:B------:R-:W-:Y:S02]  /*fa00*/  ISETP.GE.OR P6, PT, R5.reuse, R211, !P6 ;  /* 0x000000d30500720c */ /* 0x040fe400077c6670 */
[----:B------:R-:W-:Y:S01]  /*fa10*/  ISETP.GE.OR P1, PT, R5, R208, !P1 ;  /* 0x000000d00500720c */ /* 0x000fe20004f26670 */
[----:B------:R-:W-:Y:S01]  /*fa20*/  IMAD.IADD R5, R210, 0x1, -R6 ;  /* 0x00000001d2057824 */ /* 0x000fe200078e0a06 */
[C---:B------:R-:W-:Y:S02]  /*fa30*/  ISETP.GE.AND P4, PT, R11.reuse, R212, PT ;  /* 0x000000d40b00720c */ /* 0x040fe40003f86270 */
[----:B------:R-:W-:Y:S02]  /*fa40*/  IABS R15, R15 ;  /* 0x0000000f000f7213 */ /* 0x000fe40000000000 */
[----:B------:R-:W-:Y:S02]  /*fa50*/  IABS R16, R16 ;  /* 0x0000001000107213 */ /* 0x000fe40000000000 */
[----:B------:R-:W-:Y:S02]  /*fa60*/  ISETP.GE.OR P4, PT, R11, R211, !P4 ;  /* 0x000000d30b00720c */ /* 0x000fe40006786670 */
[----:B------:R-:W-:Y:S02]  /*fa70*/  IABS R7, R7 ;  /* 0x0000000700077213 */ /* 0x000fe40000000000 */
[----:B------:R-:W-:Y:S02]  /*fa80*/  I2FP.F32.S32 R15, R15 ;  /* 0x0000000f000f7245 */ /* 0x000fe40000201400 */
[----:B------:R-:W-:Y:S02]  /*fa90*/  IABS R5, R5 ;  /* 0x0000000500057213 */ /* 0x000fe40000000000 */
[----:B------:R-:W-:Y:S01]  /*faa0*/  I2FP.F32.S32 R16, R16 ;  /* 0x0000001000107245 */ /* 0x000fe20000201400 */
[----:B------:R-:W-:Y:S01]  /*fab0*/  FFMA.FTZ R226, R15, -UR23, R226 ;  /* 0x800000170fe27c23 */ /* 0x000fe200080100e2 */
[----:B------:R-:W-:Y:S02]  /*fac0*/  FSEL R229, R229, -INF , !P4 ;  /* 0xff800000e5e57808 */ /* 0x000fe40006000000 */
[-C--:B------:R-:W-:Y:S01]  /*fad0*/  ISETP.GE.AND P2, PT, R6, R212.reuse, PT ;  /* 0x000000d40600720c */ /* 0x080fe20003f46270 */
[----:B------:R-:W-:Y:S01]  /*fae0*/  FFMA.FTZ R235, R16, -UR23, R235 ;  /* 0x8000001710eb7c23 */ /* 0x000fe200080100eb */
[----:B------:R-:W-:Y:S02]  /*faf0*/  ISETP.GE.AND P0, PT, R4, R209, PT ;  /* 0x000000d10400720c */ /* 0x000fe40003f06270 */
[----:B------:R-:W-:Y:S02]  /*fb00*/  I2FP.F32.S32 R7, R7 ;  /* 0x0000000700077245 */ /* 0x000fe40000201400 */
[----:B------:R-:W-:Y:S02]  /*fb10*/  ISETP.GE.AND P4, PT, R14, R212, PT ;  /* 0x000000d40e00720c */ /* 0x000fe40003f86270 */
[----:B------:R-:W-:Y:S01]  /*fb20*/  I2FP.F32.S32 R5, R5 ;  /* 0x0000000500057245 */ /* 0x000fe20000201400 */
[----:B------:R-:W-:Y:S01]  /*fb30*/  FFMA.FTZ R238, R7, -UR23, R238 ;  /* 0x8000001707ee7c23 */ /* 0x000fe200080100ee */
[-C--:B------:R-:W-:Y:S02]  /*fb40*/  ISETP.GE.OR P2, PT, R6, R211.reuse, !P2 ;  /* 0x000000d30600720c */ /* 0x080fe40005746670 */
[----:B------:R-:W-:Y:S01]  /*fb50*/  ISETP.GE.OR P0, PT, R4, R208, !P0 ;  /* 0x000000d00400720c */ /* 0x000fe20004706670 */
[----:B------:R-:W-:Y:S01]  /*fb60*/  FFMA.FTZ R230, R5, -UR23, R230 ;  /* 0x8000001705e67c23 */ /* 0x000fe200080100e6 */
[----:B------:R-:W-:Y:S02]  /*fb70*/  ISETP.GE.OR P4, PT, R14, R211, !P4 ;  /* 0x000000d30e00720c */ /* 0x000fe40006786670 */
[----:B------:R-:W-:Y:S02]  /*fb80*/  IABS R8, R8 ;  /* 0x0000000800087213 */ /* 0x000fe40000000000 */
[-C--:B------:R-:W-:Y:S02]  /*fb90*/  ISETP.GE.AND P5, PT, R6, R209.reuse, PT ;  /* 0x000000d10600720c */ /* 0x080fe40003fa6270 */
[----:B------:R-:W-:Y:S02]  /*fba0*/  FSEL R7, R222, -INF , !P6 ;  /* 0xff800000de077808 */ /* 0x000fe40007000000 */
[----:B------:R-:W-:Y:S02]  /*fbb0*/  FSEL R226, R226, -INF , !P0 ;  /* 0xff800000e2e27808 */ /* 0x000fe40004000000 */
[----:B------:R-:W-:Y:S02]  /*fbc0*/  FSEL R5, R228, -INF , !P2 ;  /* 0xff800000e4057808 */ /* 0x000fe40005000000 */
[-C--:B------:R-:W-:Y:S02]  /*fbd0*/  ISETP.GE.AND P6, PT, R11, R209.reuse, PT ;  /* 0x000000d10b00720c */ /* 0x080fe40003fc6270 */
[----:B------:R-:W-:Y:S02]  /*fbe0*/  FSEL R163, R235, -INF , !P4 ;  /* 0xff800000eba37808 */ /* 0x000fe40006000000 */
[----:B------:R-:W-:Y:S02]  /*fbf0*/  I2FP.F32.S32 R8, R8 ;  /* 0x0000000800087245 */ /* 0x000fe40000201400 */
[C---:B------:R-:W-:Y:S02]  /*fc00*/  ISETP.GE.AND P2, PT, R10.reuse, R209, PT ;  /* 0x000000d10a00720c */ /* 0x040fe40003f46270 */
[----:B------:R-:W-:Y:S01]  /*fc10*/  ISETP.GE.AND P0, PT, R10, R212, PT ;  /* 0x000000d40a00720c */ /* 0x000fe20003f06270 */
[----:B------:R-:W-:Y:S01]  /*fc20*/  FFMA.FTZ R227, R8, -UR23, R227 ;  /* 0x8000001708e37c23 */ /* 0x000fe200080100e3 */
[----:B------:R-:W-:Y:S01]  /*fc30*/  ISETP.GE.OR P5, PT, R6, R208, !P5 ;  /* 0x000000d00600720c */ /* 0x000fe20006fa6670 */
[----:B------:R-:W-:Y:S01]  /*fc40*/  VIADD R8, R4, 0x20 ;  /* 0x0000002004087836 */ /* 0x000fe20000000000 */
[----:B------:R-:W-:Y:S02]  /*fc50*/  ISETP.GE.AND P4, PT, R13, R212, PT ;  /* 0x000000d40d00720c */ /* 0x000fe40003f86270 */
[C---:B------:R-:W-:Y:S01]  /*fc60*/  IADD3 R6, R213.reuse, -R12, RZ ;  /* 0x8000000cd5067210 */ /* 0x040fe20007ffe0ff */
[----:B------:R-:W-:Y:S01]  /*fc70*/  IMAD.IADD R15, R213, 0x1, -R8 ;  /* 0x00000001d50f7824 */ /* 0x000fe200078e0a08 */
[-C--:B------:R-:W-:Y:S02]  /*fc80*/  ISETP.GE.OR P6, PT, R11, R208.reuse, !P6 ;  /* 0x000000d00b00720c */ /* 0x080fe400077c6670 */
[C---:B------:R-:W-:Y:S01]  /*fc90*/  IADD3 R16, R210.reuse, -R11, RZ ;  /* 0x8000000bd2107210 */ /* 0x040fe20007ffe0ff */
[----:B------:R-:W-:Y:S01]  /*fca0*/  IMAD.IADD R11, R210, 0x1, -R10 ;  /* 0x00000001d20b7824 */ /* 0x000fe200078e0a0a */
[C---:B------:R-:W-:Y:S02]  /*fcb0*/  ISETP.GE.OR P2, PT, R10.reuse, R208, !P2 ;  /* 0x000000d00a00720c */ /* 0x040fe40005746670 */
[-C--:B------:R-:W-:Y:S02]  /*fcc0*/  ISETP.GE.OR P0, PT, R10, R211.reuse, !P0 ;  /* 0x000000d30a00720c */ /* 0x080fe40004706670 */
[----:B------:R-:W-:Y:S02]  /*fcd0*/  ISETP.GE.OR P4, PT, R13, R211, !P4 ;  /* 0x000000d30d00720c */ /* 0x000fe40006786670 */
[----:B------:R-:W-:Y:S02]  /*fce0*/  IADD3 R10, R210, -R14, RZ ;  /* 0x8000000ed20a7210 */ /* 0x000fe40007ffe0ff */
[----:B------:R-:W-:Y:S02]  /*fcf0*/  IABS R6, R6 ;  /* 0x0000000600067213 */ /* 0x000fe40000000000 */
[----:B------:R-:W-:Y:S02]  /*fd00*/  FSEL R143, R238, -INF , !P4 ;  /* 0xff800000ee8f7808 */ /* 0x000fe40006000000 */
[----:B------:R-:W-:Y:S02]  /*fd10*/  FSEL R173, R232, -INF , !P0 ;  /* 0xff800000e8ad7808 */ /* 0x000fe40004000000 */
[----:B------:R-:W-:Y:S02]  /*fd20*/  FSEL R230, R230, -INF , !P5 ;  /* 0xff800000e6e67808 */ /* 0x000fe40006800000 */
[----:B------:R-:W-:Y:S02]  /*fd30*/  IABS R10, R10 ;  /* 0x0000000a000a7213 */ /* 0x000fe40000000000 */
[----:B------:R-:W-:Y:S02]  /*fd40*/  I2FP.F32.S32 R6, R6 ;  /* 0x0000000600067245 */ /* 0x000fe40000201400 */
[-C--:B------:R-:W-:Y:S02]  /*fd50*/  ISETP.GE.AND P0, PT, R14, R209.reuse, PT ;  /* 0x000000d10e00720c */ /* 0x080fe40003f06270 */
[----:B------:R-:W-:Y:S01]  /*fd60*/  ISETP.GE.AND P4, PT, R12, R212, PT ;  /* 0x000000d40c00720c */ /* 0x000fe20003f86270 */
[----:B------:R-:W-:Y:S01]  /*fd70*/  FFMA.FTZ R239, R6, -UR23, R239 ;  /* 0x8000001706ef7c23 */ /* 0x000fe200080100ef */
[----:B------:R-:W-:Y:S01]  /*fd80*/  ISETP.GE.AND P5, PT, R12, R209, PT ;  /* 0x000000d10c00720c */ /* 0x000fe20003fa6270 */
[----:B------:R-:W-:Y:S01]  /*fd90*/  VIADD R6, R4, 0x21 ;  /* 0x0000002104067836 */ /* 0x000fe20000000000 */
[----:B------:R-:W-:Y:S02]  /*fda0*/  I2FP.F32.S32 R10, R10 ;  /* 0x0000000a000a7245 */ /* 0x000fe40000201400 */
[-C--:B------:R-:W-:Y:S01]  /*fdb0*/  ISETP.GE.OR P0, PT, R14, R208.reuse, !P0 ;  /* 0x000000d00e00720c */ /* 0x080fe20004706670 */
[----:B------:R-:W-:Y:S01]  /*fdc0*/  IMAD.IADD R3, R213, 0x1, -R6 ;  /* 0x00000001d5037824 */ /* 0x000fe200078e0a06 */
[----:B------:R-:W-:Y:S01]  /*fdd0*/  ISETP.GE.OR P4, PT, R12, R211, !P4 ;  /* 0x000000d30c00720c */ /* 0x000fe20006786670 */
[----:B------:R-:W-:Y:S01]  /*fde0*/  FFMA.FTZ R233, R10, -UR23, R233 ;  /* 0x800000170ae97c23 */ /* 0x000fe200080100e9 */
[----:B------:R-:W-:Y:S01]  /*fdf0*/  ISETP.GE.OR P5, PT, R12, R208, !P5 ;  /* 0x000000d00c00720c */ /* 0x000fe20006fa6670 */
[----:B------:R-:W-:Y:S01]  /*fe00*/  IMAD.IADD R12, R210, 0x1, -R12 ;  /* 0x00000001d20c7824 */ /* 0x000fe200078e0a0c */
[----:B------:R-:W-:Y:S02]  /*fe10*/  IABS R14, R15 ;  /* 0x0000000f000e7213 */ /* 0x000fe40000000000 */
[----:B------:R-:W-:Y:S02]  /*fe20*/  IABS R16, R16 ;  /* 0x0000001000107213 */ /* 0x000fe40000000000 */
[----:B------:R-:W-:Y:S02]  /*fe30*/  FSEL R10, R227, -INF , !P1 ;  /* 0xff800000e30a7808 */ /* 0x000fe40004800000 */
[----:B------:R-:W-:Y:S02]  /*fe40*/  I2FP.F32.S32 R14, R14 ;  /* 0x0000000e000e7245 */ /* 0x000fe40000201400 */
[----:B------:R-:W-:Y:S02]  /*fe50*/  I2FP.F32.S32 R16, R16 ;  /* 0x0000001000107245 */ /* 0x000fe40000201400 */
[C---:B------:R-:W-:Y:S01]  /*fe60*/  ISETP.GE.AND P1, PT, R13.reuse, R209, PT ;  /* 0x000000d10d00720c */ /* 0x040fe20003f26270 */
[----:B------:R-:W-:Y:S01]  /*fe70*/  FFMA.FTZ R243, R14, -UR23, R243 ;  /* 0x800000170ef37c23 */ /* 0x000fe200080100f3 */
[----:B------:R-:W-:Y:S01]  /*fe80*/  IABS R12, R12 ;  /* 0x0000000c000c7213 */ /* 0x000fe20000000000 */
[----:B------:R-:W-:Y:S01]  /*fe90*/  FFMA.FTZ R231, R16, -UR23, R231 ;  /* 0x8000001710e77c23 */ /* 0x000fe200080100e7 */
[----:B------:R-:W-:Y:S01]  /*fea0*/  IABS R11, R11 ;  /* 0x0000000b000b7213 */ /* 0x000fe20000000000 */
[----:B------:R-:W-:Y:S01]  /*feb0*/  VIADD R14, R4, 0x28 ;  /* 0x00000028040e7836 */ /* 0x000fe20000000000 */
[----:B------:R-:W-:Y:S01]  /*fec0*/  ISETP.GE.OR P1, PT, R13, R208, !P1 ;  /* 0x000000d00d00720c */ /* 0x000fe20004f26670 */
[----:B------:R-:W-:Y:S01]  /*fed0*/  IMAD.IADD R13, R210, 0x1, -R13 ;  /* 0x00000001d20d7824 */ /* 0x000fe200078e0a0d */
[----:B------:R-:W-:Y:S02]  /*fee0*/  I2FP.F32.S32 R12, R12 ;  /* 0x0000000c000c7245 */ /* 0x000fe40000201400 */
[----:B------:R-:W-:Y:S02]  /*fef0*/  IABS R3, R3 ;  /* 0x0000000300037213 */ /* 0x000fe40000000000 */
[----:B------:R-:W-:Y:S01]  /*ff00*/  I2FP.F32.S32 R11, R11 ;  /* 0x0000000b000b7245 */ /* 0x000fe20000201400 */
[----:B------:R-:W-:Y:S01]  /*ff10*/  FFMA.FTZ R237, R12, -UR23, R237 ;  /* 0x800000170ced7c23 */ /* 0x000fe200080100ed */
[----:B------:R-:W-:Y:S02]  /*ff20*/  I2FP.F32.S32 R3, R3 ;  /* 0x0000000300037245 */ /* 0x000fe40000201400 */
[----:B------:R-:W-:Y:S01]  /*ff30*/  FSEL R141, R239, -INF , !P4 ;  /* 0xff800000ef8d7808 */ /* 0x000fe20006000000 */
[----:B------:R-:W-:Y:S01]  /*ff40*/  FFMA.FTZ R234, R11, -UR23, R234 ;  /* 0x800000170bea7c23 */ /* 0x000fe200080100ea */
[----:B------:R-:W-:Y:S01]  /*ff50*/  FSEL R12, R231, -INF , !P6 ;  /* 0xff800000e70c7808 */ /* 0x000fe20007000000 */
[----:B------:R-:W-:Y:S01]  /*ff60*/  FFMA.FTZ R244, R3, -UR23, R244 ;  /* 0x8000001703f47c23 */ /* 0x000fe200080100f4 */
[C---:B------:R-:W-:Y:S01]  /*ff70*/  IADD3 R15, R213.reuse, -R14, RZ ;  /* 0x8000000ed50f7210 */ /* 0x040fe20007ffe0ff */
[----:B------:R-:W-:Y:S01]  /*ff80*/  VIADD R3, R4, 0x30 ;  /* 0x0000003004037836 */ /* 0x000fe20000000000 */
[----:B------:R-:W-:Y:S02]  /*ff90*/  IABS R13, R13 ;  /* 0x0000000d000d7213 */ /* 0x000fe40000000000 */
[-C--:B------:R-:W-:Y:S02]  /*ffa0*/  ISETP.GE.AND P4, PT, R8, R212.reuse, PT ;  /* 0x000000d40800720c */ /* 0x080fe40003f86270 */
[-C--:B------:R-:W-:Y:S02]  /*ffb0*/  ISETP.GE.AND P6, PT, R6, R212.reuse, PT ;  /* 0x000000d40600720c */ /* 0x080fe40003fc6270 */
[----:B------:R-:W-:Y:S02]  /*ffc0*/  IADD3 R11, R4, 0x29, RZ ;  /* 0x00000029040b7810 */ /* 0x000fe40007ffe0ff */
[----:B------:R-:W-:Y:S02]  /*ffd0*/  I2FP.F32.S32 R13, R13 ;  /* 0x0000000d000d7245 */ /* 0x000fe40000201400 */
[----:B------:R-:W-:Y:S01]  /*ffe0*/  IABS R15, R15 ;  /* 0x0000000f000f7213 */ /* 0x000fe20000000000 */
[----:B------:R-:W-:Y:S01]  /*fff0*/  IMAD.IADD R20, R213, 0x1, -R11 ;  /* 0x00000001d5147824 */ /* 0x000fe200078e0a0b */
[-C--:B------:R-:W-:Y:S01]  /*10000*/  ISETP.GE.OR P4, PT, R8, R211.reuse, !P4 ;  /* 0x000000d30800720c */ /* 0x080fe20006786670 */
[----:B------:R-:W-:Y:S01]  /*10010*/  FFMA.FTZ R236, R13, -UR23, R236 ;  /* 0x800000170dec7c23 */ /* 0x000fe200080100ec */
[----:B------:R-:W-:Y:S01]  /*10020*/  ISETP.GE.OR P6, PT, R6, R211, !P6 ;  /* 0x000000d30600720c */ /* 0x000fe200077c6670 */
[----:B------:R-:W-:Y:S01]  /*10030*/  VIADD R13, R4, 0x38 ;  /* 0x00000038040d7836 */ /* 0x000fe20000000000 */
[----:B------:R-:W-:Y:S02]  /*10040*/  I2FP.F32.S32 R15, R15 ;  /* 0x0000000f000f7245 */ /* 0x000fe40000201400 */
[----:B------:R-:W-:Y:S02]  /*10050*/  FSEL R161, R243, -INF , !P4 ;  /* 0xff800000f3a17808 */ /* 0x000fe40006000000 */
[----:B------:R-:W-:Y:S01]  /*10060*/  FSEL R159, R244, -INF , !P6 ;  /* 0xff800000f49f7808 */ /* 0x000fe20007000000 */
[----:B------:R-:W-:Y:S01]  /*10070*/  FFMA.FTZ R246, R15, -UR23, R246 ;  /* 0x800000170ff67c23 */ /* 0x000fe200080100f6 */
[----:B------:R-:W-:Y:S01]  /*10080*/  ISETP.GE.AND P4, PT, R8, R209, PT ;  /* 0x000000d10800720c */ /* 0x000fe20003f86270 */
[----:B------:R-:W-:Y:S01]  /*10090*/  VIADD R15, R4, 0x31 ;  /* 0x00000031040f7836 */ /* 0x000fe20000000000 */
[----:B------:R-:W-:Y:S01]  /*100a0*/  ISETP.GE.AND P6, PT, R14, R212, PT ;  /* 0x000000d40e00720c */ /* 0x000fe20003fc6270 */
[----:B------:R-:W-:Y:S01]  /*100b0*/  VIADD R4, R4, 0x39 ;  /* 0x0000003904047836 */ /* 0x000fe20000000000 */
[----:B------:R-:W-:Y:S02]  /*100c0*/  IABS R20, R20 ;  /* 0x0000001400147213 */ /* 0x000fe40000000000 */
[----:B------:R-:W-:Y:S02]  /*100d0*/  FSEL R142, R236, -INF , !P1 ;  /* 0xff800000ec8e7808 */ /* 0x000fe40004800000 */
[----:B------:R-:W-:Y:S02]  /*100e0*/  FSEL R140, R237, -INF , !P5 ;  /* 0xff800000ed8c7808 */ /* 0x000fe40006800000 */
[----:B------:R-:W-:Y:S02]  /*100f0*/  ISETP.GE.OR P4, PT, R8, R208, !P4 ;  /* 0x000000d00800720c */ /* 0x000fe40006786670 */
[----:B------:R-:W-:Y:S02]  /*10100*/  ISETP.GE.OR P6, PT, R14, R211, !P6 ;  /* 0x000000d30e00720c */ /* 0x000fe400077c6670 */
[C---:B------:R-:W-:Y:S01]  /*10110*/  IADD3 R21, R210.reuse, -R8, RZ ;  /* 0x80000008d2157210 */ /* 0x040fe20007ffe0ff */
[----:B------:R-:W-:Y:S01]  /*10120*/  IMAD.IADD R8, R210, 0x1, -R6 ;  /* 0x00000001d2087824 */ /* 0x000fe200078e0a06 */
[C---:B------:R-:W-:Y:S02]  /*10130*/  ISETP.GE.AND P1, PT, R3.reuse, R212, PT ;  /* 0x000000d40300720c */ /* 0x040fe40003f26270 */
[C---:B------:R-:W-:Y:S02]  /*10140*/  ISETP.GE.AND P5, PT, R3.reuse, R209, PT ;  /* 0x000000d10300720c */ /* 0x040fe40003fa6270 */
[----:B------:R-:W-:Y:S02]  /*10150*/  I2FP.F32.S32 R20, R20 ;  /* 0x0000001400147245 */ /* 0x000fe40000201400 */
[----:B------:R-:W-:Y:S02]  /*10160*/  FSEL R157, R246, -INF , !P6 ;  /* 0xff800000f69d7808 */ /* 0x000fe40007000000 */
[C---:B------:R-:W-:Y:S01]  /*10170*/  ISETP.GE.OR P1, PT, R3.reuse, R211, !P1 ;  /* 0x000000d30300720c */ /* 0x040fe20004f26670 */
[----:B------:R-:W-:Y:S01]  /*10180*/  FFMA.FTZ R247, R20, -UR23, R247 ;  /* 0x8000001714f77c23 */ /* 0x000fe200080100f7 */
[----:B------:R-:W-:Y:S02]  /*10190*/  ISETP.GE.OR P5, PT, R3, R208, !P5 ;  /* 0x000000d00300720c */ /* 0x000fe40006fa6670 */
[----:B------:R-:W-:Y:S02]  /*101a0*/  ISETP.GE.AND P6, PT, R11, R212, PT ;  /* 0x000000d40b00720c */ /* 0x000fe40003fc6270 */
[----:B------:R-:W-:Y:S01]  /*101b0*/  IADD3 R16, R213, -R3, RZ ;  /* 0x80000003d5107210 */ /* 0x000fe20007ffe0ff */
[----:B------:R-:W-:Y:S01]  /*101c0*/  IMAD.IADD R3, R210, 0x1, -R3 ;  /* 0x00000001d2037824 */ /* 0x000fe200078e0a03 */
[----:B------:R-:W-:Y:S02]  /*101d0*/  IABS R8, R8 ;  /* 0x0000000800087213 */ /* 0x000fe40000000000 */
[----:B------:R-:W-:Y:S02]  /*101e0*/  ISETP.GE.OR P6, PT, R11, R211, !P6 ;  /* 0x000000d30b00720c */ /* 0x000fe400077c6670 */
[----:B------:R-:W-:Y:S02]  /*101f0*/  I2FP.F32.S32 R8, R8 ;  /* 0x0000000800087245 */ /* 0x000fe40000201400 */
[----:B------:R-:W-:Y:S02]  /*10200*/  IABS R3, R3 ;  /* 0x0000000300037213 */ /* 0x000fe40000000000 */
[----:B------:R-:W-:Y:S01]  /*10210*/  FSEL R155, R247, -INF , !P6 ;  /* 0xff800000f79b7808 */ /* 0x000fe20007000000 */
[----:B------:R-:W-:Y:S01]  /*10220*/  FFMA.FTZ R241, R8, -UR23, R241 ;  /* 0x8000001708f17c23 */ /* 0x000fe200080100f1 */
[----:B------:R-:W-:Y:S02]  /*10230*/  ISETP.GE.AND P6, PT, R11, R209, PT ;  /* 0x000000d10b00720c */ /* 0x000fe40003fc6270 */
[----:B------:R-:W-:Y:S02]  /*10240*/  I2FP.F32.S32 R3, R3 ;  /* 0x0000000300037245 */ /* 0x000fe40000201400 */
[----:B------:R-:W-:Y:S02]  /*10250*/  FMNMX.FTZ R8, R9, R0, !PT ;  /* 0x0000000009087209 */ /* 0x000fe40007810000 */
[----:B------:R-:W-:Y:S01]  /*10260*/  FSEL R162, R234, -INF , !P2 ;  /* 0xff800000eaa27808 */ /* 0x000fe20005000000 */
[----:B------:R-:W-:Y:S01]  /*10270*/  FFMA.FTZ R250, R3, -UR23, R250 ;  /* 0x8000001703fa7c23 */ /* 0x000fe200080100fa */
[----:B------:R-:W-:Y:S02]  /*10280*/  ISETP.GE.OR P6, PT, R11, R208, !P6 ;  /* 0x000000d00b00720c */ /* 0x000fe400077c6670 */
[----:B------:R-:W-:Y:S02]  /*10290*/  ISETP.GE.AND P2, PT, R6, R209, PT ;  /* 0x000000d10600720c */ /* 0x000fe40003f46270 */
[----:B------:R-:W-:Y:S02]  /*102a0*/  IADD3 R11, R210, -R11, RZ ;  /* 0x8000000bd20b7210 */ /* 0x000fe40007ffe0ff */
[----:B------:R-:W-:Y:S02]  /*102b0*/  FMNMX.FTZ R8, R7, R8, !PT ;  /* 0x0000000807087209 */ /* 0x000fe40007810000 */
[----:B------:R-:W-:Y:S02]  /*102c0*/  IABS R21, R21 ;  /* 0x0000001500157213 */ /* 0x000fe40000000000 */
[----:B------:R-:W-:Y:S02]  /*102d0*/  IABS R16, R16 ;  /* 0x0000001000107213 */ /* 0x000fe40000000000 */
[----:B------:R-:W-:Y:S02]  /*102e0*/  FMNMX.FTZ R3, R226, R2, !PT ;  /* 0x00000002e2037209 */ /* 0x000fe40007810000 */
[----:B------:R-:W-:Y:S02]  /*102f0*/  ISETP.GE.OR P2, PT, R6, R208, !P2 ;  /* 0x000000d00600720c */ /* 0x000fe40005746670 */
[----:B------:R-:W-:Y:S02]  /*10300*/  IABS R11, R11 ;  /* 0x0000000b000b7213 */ /* 0x000fe40000000000 */
[----:B------:R-:W-:Y:S02]  /*10310*/  I2FP.F32.S32 R21, R21 ;  /* 0x0000001500157245 */ /* 0x000fe40000201400 */
[----:B------:R-:W-:Y:S02]  /*10320*/  I2FP.F32.S32 R16, R16 ;  /* 0x0000001000107245 */ /* 0x000fe40000201400 */
[----:B------:R-:W-:Y:S01]  /*10330*/  IADD3 R6, R210, -R14, RZ ;  /* 0x8000000ed2067210 */ /* 0x000fe20007ffe0ff */
[----:B------:R-:W-:Y:S01]  /*10340*/  FFMA.FTZ R240, R21, -UR23, R240 ;  /* 0x8000001715f07c23 */ /* 0x000fe200080100f0 */
[----:B------:R-:W-:Y:S01]  /*10350*/  FMNMX.FTZ R8, R5, R8, !PT ;  /* 0x0000000805087209 */ /* 0x000fe20007810000 */
[----:B------:R-:W-:Y:S01]  /*10360*/  FFMA.FTZ R19, R16, -UR23, R19 ;  /* 0x8000001710137c23 */ /* 0x000fe20008010013 */
[----:B------:R-:W-:Y:S01]  /*10370*/  FMNMX.FTZ R3, R10, R3, !PT ;  /* 0x000000030a037209 */ /* 0x000fe20007810000 */
[----:B------:R-:W-:Y:S01]  /*10380*/  IMAD.IADD R16, R213, 0x1, -R15 ;  /* 0x00000001d5107824 */ /* 0x000fe200078e0a0f */
[----:B------:R-:W-:Y:S02]  /*10390*/  I2FP.F32.S32 R11, R11 ;  /* 0x0000000b000b7245 */ /* 0x000fe40000201400 */
[----:B------:R-:W-:Y:S02]  /*103a0*/  FMNMX.FTZ R8, R229, R8, !PT ;  /* 0x00000008e5087209 */ /* 0x000fe40007810000 */
[----:B------:R-:W-:Y:S01]  /*103b0*/  IABS R6, R6 ;  /* 0x0000000600067213 */ /* 0x000fe20000000000 */
[----:B------:R-:W-:Y:S01]  /*103c0*/  FFMA.FTZ R242, R11, -UR23, R242 ;  /* 0x800000170bf27c23 */ /* 0x000fe200080100f2 */
[----:B------:R-:W-:Y:S02]  /*103d0*/  FMNMX.FTZ R3, R230, R3, !PT ;  /* 0x00000003e6037209 */ /* 0x000fe40007810000 */
[----:B------:R-:W-:Y:S02]  /*103e0*/  FMNMX.FTZ R8, R173, R8, !PT ;  /* 0x00000008ad087209 */ /* 0x000fe40007810000 */
[----:B------:R-:W-:Y:S02]  /*103f0*/  I2FP.F32.S32 R6, R6 ;  /* 0x0000000600067245 */ /* 0x000fe40000201400 */
[----:B------:R-:W-:Y:S01]  /*10400*/  FMNMX.FTZ R11, R12, R3, !PT ;  /* 0x000000030c0b7209 */ /* 0x000fe20007810000 */
[--C-:B------:R-:W-:Y:S01]  /*10410*/  IMAD.IADD R3, R210, 0x1, -R4.reuse ;  /* 0x00000001d2037824 */ /* 0x100fe200078e0a04 */
[----:B------:R-:W-:Y:S01]  /*10420*/  FSEL R153, R19, -INF , !P1 ;  /* 0xff80000013997808 */ /* 0x000fe20004800000 */
[----:B------:R-:W-:Y:S01]  /*10430*/  FFMA.FTZ R245, R6, -UR23, R245 ;  /* 0x8000001706f57c23 */ /* 0x000fe200080100f5 */
[----:B------:R-:W-:Y:S01]  /*10440*/  FSEL R158, R240, -INF , !P4 ;  /* 0xff800000f09e7808 */ /* 0x000fe20006000000 */
[----:B------:R-:W-:Y:S01]  /*10450*/  IMAD.IADD R6, R213, 0x1, -R4 ;  /* 0x00000001d5067824 */ /* 0x000fe200078e0a04 */
[C---:B------:R-:W-:Y:S02]  /*10460*/  ISETP.GE.AND P1, PT, R15.reuse, R212, PT ;  /* 0x000000d40f00720c */ /* 0x040fe40003f26270 */
[----:B------:R-:W-:Y:S02]  /*10470*/  ISETP.GE.AND P4, PT, R15, R209, PT ;  /* 0x000000d10f00720c */ /* 0x000fe40003f86270 */
[----:B------:R-:W-:Y:S02]  /*10480*/  FMNMX.FTZ R8, R163, R8, !PT ;  /* 0x00000008a3087209 */ /* 0x000fe40007810000 */
[----:B------:R-:W-:Y:S02]  /*10490*/  FSEL R160, R233, -INF , !P0 ;  /* 0xff800000e9a07808 */ /* 0x000fe40004000000 */
[----:B------:R-:W-:Y:S02]  /*104a0*/  FMNMX.FTZ R11, R162, R11, !PT ;  /* 0x0000000ba20b7209 */ /* 0x000fe40007810000 */
[C---:B------:R-:W-:Y:S02]  /*104b0*/  ISETP.GE.OR P1, PT, R15.reuse, R211, !P1 ;  /* 0x000000d30f00720c */ /* 0x040fe40004f26670 */
[----:B------:R-:W-:Y:S02]  /*104c0*/  ISETP.GE.OR P4, PT, R15, R208, !P4 ;  /* 0x000000d00f00720c */ /* 0x000fe40006786670 */
[----:B------:R-:W-:Y:S02]  /*104d0*/  ISETP.GE.AND P0, PT, R14, R209, PT ;  /* 0x000000d10e00720c */ /* 0x000fe40003f06270 */
[----:B------:R-:W-:Y:S02]  /*104e0*/  FMNMX.FTZ R8, R143, R8, !PT ;  /* 0x000000088f087209 */ /* 0x000fe40007810000 */
[----:B------:R-:W-:Y:S02]  /*104f0*/  IADD3 R15, R210, -R15, RZ ;  /* 0x8000000fd20f7210 */ /* 0x000fe40007ffe0ff */
[----:B------:R-:W-:Y:S02]  /*10500*/  IABS R16, R16 ;  /* 0x0000001000107213 */ /* 0x000fe40000000000 */
[----:B------:R-:W-:Y:S02]  /*10510*/  FMNMX.FTZ R11, R160, R11, !PT ;  /* 0x0000000ba00b7209 */ /* 0x000fe40007810000 */
[----:B------:R-:W-:Y:S01]  /*10520*/  ISETP.GE.OR P0, PT, R14, R208, !P0 ;  /* 0x000000d00e00720c */ /* 0x000fe20004706670 */
[----:B------:R-:W-:Y:S01]  /*10530*/  IMAD.IADD R14, R213, 0x1, -R13 ;  /* 0x00000001d50e7824 */ /* 0x000fe200078e0a0d */
[----:B------:R-:W-:Y:S02]  /*10540*/  IABS R6, R6 ;  /* 0x0000000600067213 */ /* 0x000fe40000000000 */
[----:B------:R-:W-:Y:S02]  /*10550*/  IABS R15, R15 ;  /* 0x0000000f000f7213 */ /* 0x000fe40000000000 */
[----:B------:R-:W-:Y:S02]  /*10560*/  FMNMX.FTZ R8, R141, R8, !PT ;  /* 0x000000088d087209 */ /* 0x000fe40007810000 */
[----:B------:R-:W-:Y:S02]  /*10570*/  I2FP.F32.S32 R16, R16 ;  /* 0x0000001000107245 */ /* 0x000fe40000201400 */
[----:B------:R-:W-:Y:S02]  /*10580*/  FMNMX.FTZ R11, R142, R11, !PT ;  /* 0x0000000b8e0b7209 */ /* 0x000fe40007810000 */
[----:B------:R-:W-:Y:S01]  /*10590*/  I2FP.F32.S32 R19, R6 ;  /* 0x0000000600137245 */ /* 0x000fe20000201400 */
[----:B------:R-:W-:Y:S01]  /*105a0*/  FFMA.FTZ R17, R16, -UR23, R17 ;  /* 0x8000001710117c23 */ /* 0x000fe20008010011 */
[----:B------:R-:W-:Y:S02]  /*105b0*/  I2FP.F32.S32 R6, R15 ;  /* 0x0000000f00067245 */ /* 0x000fe40000201400 */
[----:B------:R-:W-:Y:S01]  /*105c0*/  FMNMX.FTZ R8, R161, R8, !PT ;  /* 0x00000008a1087209 */ /* 0x000fe20007810000 */
[----:B------:R-:W-:Y:S01]  /*105d0*/  FFMA.FTZ R252, R19, -UR23, R252 ;  /* 0x8000001713fc7c23 */ /* 0x000fe200080100fc */
[----:B------:R-:W-:Y:S01]  /*105e0*/  FMNMX.FTZ R11, R140, R11, !PT ;  /* 0x0000000b8c0b7209 */ /* 0x000fe20007810000 */
[----:B------:R-:W-:Y:S01]  /*105f0*/  FFMA.FTZ R251, R6, -UR23, R251 ;  /* 0x8000001706fb7c23 */ /* 0x000fe200080100fb */
[----:B------:R-:W-:Y:S01]  /*10600*/  IABS R14, R14 ;  /* 0x0000000e000e7213 */ /* 0x000fe20000000000 */
[----:B------:R-:W-:Y:S01]  /*10610*/  IMAD.IADD R6, R210, 0x1, -R13 ;  /* 0x00000001d2067824 */ /* 0x000fe200078e0a0d */
[----:B------:R-:W-:Y:S02]  /*10620*/  FMNMX.FTZ R8, R159, R8, !PT ;  /* 0x000000089f087209 */ /* 0x000fe40007810000 */
[----:B------:R-:W-:Y:S02]  /*10630*/  I2FP.F32.S32 R21, R14 ;  /* 0x0000000e00157245 */ /* 0x000fe40000201400 */
[----:B------:R-:W-:Y:S02]  /*10640*/  FSEL R156, R241, -INF , !P2 ;  /* 0xff800000f19c7808 */ /* 0x000fe40005000000 */
[----:B------:R-:W-:Y:S01]  /*10650*/  FMNMX.FTZ R11, R158, R11, !PT ;  /* 0x0000000b9e0b7209 */ /* 0x000fe20007810000 */
[----:B------:R-:W-:Y:S01]  /*10660*/  FFMA.FTZ R18, R21, -UR23, R18 ;  /* 0x8000001715127c23 */ /* 0x000fe20008010012 */
[----:B------:R-:W-:Y:S01]  /*10670*/  FSEL R151, R17, -INF , !P1 ;  /* 0xff80000011977808 */ /* 0x000fe20004800000 */
[----:B------:R-:W-:Y:S01]  /*10680*/  LDSM.16.MT88.4 R20, [R194+0xc000] ;  /* 0x00c00000c214783b */ /* 0x000fe20000004200 */
[----:B------:R-:W-:Y:S02]  /*10690*/  ISETP.GE.AND P1, PT, R13, R212, PT ;  /* 0x000000d40d00720c */ /* 0x000fe40003f26270 */
[----:B------:R-:W-:Y:S02]  /*106a0*/  FMNMX.FTZ R8, R157, R8, !PT ;  /* 0x000000089d087209 */ /* 0x000fe40007810000 */
[----:B------:R-:W-:Y:S02]  /*106b0*/  FSEL R154, R245, -INF , !P0 ;  /* 0xff800000f59a7808 */ /* 0x000fe40004000000 */
[----:B------:R-:W-:Y:S02]  /*106c0*/  FMNMX.FTZ R11, R156, R11, !PT ;  /* 0x0000000b9c0b7209 */ /* 0x000fe40007810000 */
[----:B------:R-:W-:Y:S02]  /*106d0*/  ISETP.GE.OR P1, PT, R13, R211, !P1 ;  /* 0x000000d30d00720c */ /* 0x000fe40004f26670 */
[----:B------:R-:W-:Y:S02]  /*106e0*/  IABS R6, R6 ;  /* 0x0000000600067213 */ /* 0x000fe40000000000 */
[----:B------:R-:W-:Y:S02]  /*106f0*/  FMNMX.FTZ R8, R155, R8, !PT ;  /* 0x000000089b087209 */ /* 0x000fe40007810000 */
[----:B------:R-:W-:Y:S02]  /*10700*/  ISETP.GE.AND P2, PT, R13, R209, PT ;  /* 0x000000d10d00720c */ /* 0x000fe40003f46270 */
[----:B------:R-:W-:Y:S02]  /*10710*/  FSEL R152, R242, -INF , !P6 ;  /* 0xff800000f2987808 */ /* 0x000fe40007000000 */
[----:B------:R-:W-:Y:S02]  /*10720*/  FMNMX.FTZ R11, R154, R11, !PT ;  /* 0x0000000b9a0b7209 */ /* 0x000fe40007810000 */
[----:B------:R-:W-:Y:S02]  /*10730*/  FSEL R149, R18, -INF , !P1 ;  /* 0xff80000012957808 */ /* 0x000fe40004800000 */
[----:B------:R-:W-:Y:S02]  /*10740*/  I2FP.F32.S32 R6, R6 ;  /* 0x0000000600067245 */ /* 0x000fe40000201400 */
[----:B------:R-:W-:Y:S02]  /*10750*/  IABS R3, R3 ;  /* 0x0000000300037213 */ /* 0x000fe40000000000 */
[----:B------:R-:W-:Y:S01]  /*10760*/  FMNMX.FTZ R8, R153, R8, !PT ;  /* 0x0000000899087209 */ /* 0x000fe20007810000 */
[----:B------:R-:W-:Y:S01]  /*10770*/  FFMA.FTZ R249, R6, -UR23, R249 ;  /* 0x8000001706f97c23 */ /* 0x000fe200080100f9 */
[----:B------:R-:W-:Y:S02]  /*10780*/  ISETP.GE.OR P2, PT, R13, R208, !P2 ;  /* 0x000000d00d00720c */ /* 0x000fe40005746670 */
[----:B------:R-:W-:Y:S02]  /*10790*/  ISETP.GE.AND P1, PT, R4, R212, PT ;  /* 0x000000d40400720c */ /* 0x000fe40003f26270 */
[----:B------:R-:W-:Y:S02]  /*107a0*/  FSEL R148, R250, -INF , !P5 ;  /* 0xff800000fa947808 */ /* 0x000fe40006800000 */
[----:B------:R-:W-:Y:S02]  /*107b0*/  FMNMX.FTZ R13, R152, R11, !PT ;  /* 0x0000000b980d7209 */ /* 0x000fe40007810000 */
[----:B------:R-:W-:Y:S02]  /*107c0*/  I2FP.F32.S32 R3, R3 ;  /* 0x0000000300037245 */ /* 0x000fe40000201400 */
[----:B------:R-:W-:Y:S02]  /*107d0*/  FMNMX.FTZ R8, R151, R8, !PT ;  /* 0x0000000897087209 */ /* 0x000fe40007810000 */
[----:B------:R-:W-:Y:S01]  /*107e0*/  ISETP.GE.OR P1, PT, R4, R211, !P1 ;  /* 0x000000d30400720c */ /* 0x000fe20004f26670 */
[----:B------:R-:W-:Y:S01]  /*107f0*/  FFMA.FTZ R248, R3, -UR23, R248 ;  /* 0x8000001703f87c23 */ /* 0x000fe200080100f8 */
[----:B------:R-:W-:Y:S02]  /*10800*/  FSEL R146, R251, -INF , !P4 ;  /* 0xff800000fb927808 */ /* 0x000fe40006000000 */
[----:B------:R-:W-:Y:S02]  /*10810*/  FMNMX.FTZ R13, R148, R13, !PT ;  /* 0x0000000d940d7209 */ /* 0x000fe40007810000 */
[----:B------:R-:W-:Y:S02]  /*10820*/  ISETP.GE.AND P0, PT, R4, R209, PT ;  /* 0x000000d10400720c */ /* 0x000fe40003f06270 */
[----:B------:R-:W-:Y:S02]  /*10830*/  FSEL R147, R252, -INF , !P1 ;  /* 0xff800000fc937808 */ /* 0x000fe40004800000 */
        /* <DEDUP_REMOVED lines=386> */
.L_x_5812:
        /* <DEDUP_REMOVED lines=264> */
.L_x_5817:
[----:B------:R-:W-:Y:S01]  /*130e0*/  S2UR UR4, SR_CTAID.Z ;  /* 0x00000000000479c3 */ /* 0x000fe20000002700 */
[----:B------:R-:W-:Y:S01]  /*130f0*/  ULDC UR6, c[0x0][0x270] ;  /* 0x00009c0000067ab9 */ /* 0x000fe20000000800 */
[----:B------:R-:W-:-:S06]  /*13100*/  ULDC UR10, c[0x0][0x2c4] ;  /* 0x0000b100000a7ab9 */ /* 0x000fcc0000000800 */
[----:B------:R-:W1:Y:S02]  /*13110*/  S2UR UR14, SR_CTAID.Y ;  /* 0x00000000000e79c3 */ /* 0x000e640000002600 */
[----:B-1----:R-:W-:-:S04]  /*13120*/  UIMAD UR6, UR14, UR6, UR4 ;  /* 0x000000060e0672a4 */ /* 0x002fc8000f8e0204 */
[----:B------:R-:W-:-:S12]  /*13130*/  UIMAD UR10, UR6, UR10, URZ ;  /* 0x0000000a060a72a4 */ /* 0x000fd8000f8e023f */
.L_x_5818:
        /* <DEDUP_REMOVED lines=43> */
.L_x_5820:
[----:B------:R-:W-:Y:S05]  /*133f0*/  BSYNC B0 ;  /* 0x0000000000007941 */ /* 0x000fea0003800000 */
.L_x_5819:
        /* <DEDUP_REMOVED lines=51> */
.L_x_5822:
[----:B------:R-:W-:Y:S05]  /*13730*/  BSYNC B0 ;  /* 0x0000000000007941 */ /* 0x000fea0003800000 */
.L_x_5821:
        /* <DEDUP_REMOVED lines=23> */
.L_x_5824:
[----:B------:R-:W-:Y:S05]  /*138b0*/  BSYNC B0 ;  /* 0x0000000000007941 */ /* 0x000fea0003800000 */
.L_x_5823:
        /* <DEDUP_REMOVED lines=23> */
.L_x_5826:
[----:B------:R-:W-:Y:S05]  /*13a30*/  BSYNC B0 ;  /* 0x0000000000007941 */ /* 0x000fea0003800000 */
.L_x_5825:
        /* <DEDUP_REMOVED lines=23> */
.L_x_5827:
        /* <DEDUP_REMOVED lines=13> */
.L_x_7967:


//--------------------- .text._ZN5flash24flash_fwd_splitkv_kernelI23Flash_fwd_kernel_traitsILi192ELi64ELi64ELi4ELb0ELb0EN7cutlass10bfloat16_tE19Flash_kernel_traitsILi192ELi64ELi64ELi4ES3_EELb0ELb1ELb0ELb0ELb1ELb0ELb0ELb1EEEvNS_16Flash_fwd_paramsE --------------------------
	.section	.text._ZN5flash24flash_fwd_splitkv_kernelI23Flash_fwd_kernel_traitsILi192ELi64ELi64ELi4ELb0ELb0EN7cutlass10bfloat16_tE19Flash_kernel_traitsILi192ELi64ELi64ELi4ES3_EELb0ELb1ELb0ELb0ELb1ELb0ELb0ELb1EEEvNS_16Flash_fwd_paramsE,"ax",@progbits
	.align	128
        .global         _ZN5flash24flash_fwd_splitkv_kernelI23Flash_fwd_kernel_traitsILi192ELi64ELi64ELi4ELb0ELb0EN7cutlass10bfloat16_tE19Flash_kernel_traitsILi192ELi64ELi64ELi4ES3_EELb0ELb1ELb0ELb0ELb1ELb0ELb0ELb1EEEvNS_16Flash_fwd_paramsE
        .type           _ZN5flash24flash_fwd_splitkv_kernelI23Flash_fwd_kernel_traitsILi192ELi64ELi64ELi4ELb0ELb0EN7cutlass10bfloat16_tE19Flash_kernel_traitsILi192ELi64ELi64ELi4ES3_EELb0ELb1ELb0ELb0ELb1ELb0ELb0ELb1EEEvNS_16Flash_fwd_paramsE,@function
        .size           _ZN5flash24flash_fwd_splitkv_kernelI23Flash_fwd_kernel_traitsILi192ELi64ELi64ELi4ELb0ELb0EN7cutlass10bfloat16_tE19Flash_kernel_traitsILi192ELi64ELi64ELi4ES3_EELb0ELb1ELb0ELb0ELb1ELb0ELb0ELb1EEEvNS_16Flash_fwd_paramsE,(.L_x_7910 - _ZN5flash24flash_fwd_splitkv_kernelI23Flash_fwd_kernel_traitsILi192ELi64ELi64ELi4ELb0ELb0EN7cutlass10bfloat16_tE19Flash_kernel_traitsILi192ELi64ELi64ELi4ES3_EELb0ELb1ELb0ELb0ELb1ELb0ELb0ELb1EEEvNS_16Flash_fwd_paramsE)
        .other          _ZN5flash24flash_fwd_splitkv_kernelI23Flash_fwd_kernel_traitsILi192ELi64ELi64ELi4ELb0ELb0EN7cutlass10bfloat16_tE19Flash_kernel_traitsILi192ELi64ELi64ELi4ES3_EELb0ELb1ELb0ELb0ELb1ELb0ELb0ELb1EEEvNS_16Flash_fwd_paramsE,@"STO_CUDA_ENTRY STV_DEFAULT"
_ZN5flash24flash_fwd_splitkv_kernelI23Flash_fwd_kernel_traitsILi192ELi64ELi64ELi4ELb0ELb0EN7cutlass10bfloat16_tE19Flash_kernel_traitsILi192ELi64ELi64ELi4ES3_EELb0ELb1ELb0ELb0ELb1ELb0ELb0ELb1EEEvNS_16Flash_fwd_paramsE:
.text._ZN5flash24flash_fwd_splitkv_kernelI23Flash_fwd_kernel_traitsILi192ELi64ELi64ELi4ELb0ELb0EN7cutlass10bfloat16_tE19Flash_kernel_traitsILi192ELi64ELi64ELi4ES3_EELb0ELb1ELb0ELb0ELb1ELb0ELb0ELb1EEEvNS_16Flash_fwd_paramsE:
[----:B------:R-:W-:Y:S01]  /*0000*/  LDC R1, c[0x0][0x28] ;  /* 0x00000a00ff017b82 */ /* 0x000fe20000000800 */
[----:B------:R-:W1:Y:S07]  /*0010*/  S2R R207, SR_CTAID.X ;  /* 0x0000000000cf7919 */ /* 0x000e6e0000002500 */
[----:B------:R-:W2:Y:S01]  /*0020*/  LDC.64 R20, c[0x0][0x198] ;  /* 0x00006600ff147b82 */ /* 0x000ea20000000a00 */
[----:B------:R-:W-:Y:S01]  /*0030*/  BSSY B3, `(.L_x_5828) ;  /* 0x0000005000037945 */ /* 0x000fe20003800000 */
[----:B------:R-:W-:Y:S01]  /*0040*/  MOV R204, 0x80 ;  /* 0x0000008000cc7802 */ /* 0x000fe20000000f00 */
[----:B------:R-:W3:Y:S01]  /*0050*/  S2R R206, SR_CTAID.Y ;  /* 0x0000000000ce7919 */ /* 0x000ee20000002600 */
[----:B------:R-:W4:Y:S05]  /*0060*/  S2R R205, SR_CTAID.Z ;  /* 0x0000000000cd7919 */ /* 0x000f2a0000002700 */
[----:B-1234-:R-:W-:Y:S05]  /*0070*/  CALL.REL.NOINC `($_ZN5flash24flash_fwd_splitkv_kernelI23Flash_fwd_kernel_traitsILi192ELi64ELi64ELi4ELb0ELb0EN7cutlass10bfloat16_tE19Flash_kernel_traitsILi192ELi64ELi64ELi4ES3_EELb0ELb1ELb0ELb0ELb1ELb0ELb0ELb1EEEvNS_16Flash_fwd_paramsE$_ZN5flash30compute_attn_1rowblock_splitkvI23Flash_fwd_kernel_traitsILi192ELi64ELi64ELi4ELb0ELb0EN7cutlass10bfloat16_tE19Flash_kernel_traitsILi192ELi64ELi64ELi4ES3_EELb0ELb1ELb0ELb0ELb1ELb0ELb0ELb1ENS_16Flash_fwd_paramsEEEvRKT8_iiiii) ;  /* 0x0000000000087944 */ /* 0x01efea0003c00000 */
[----:B------:R-:W-:Y:S05]  /*0080*/  BSYNC B3 ;  /* 0x0000000000037941 */ /* 0x000fea0003800000 */
.L_x_5828:
[----:B------:R-:W-:Y:S05]  /*0090*/  EXIT ;  /* 0x000000000000794d */ /* 0x000fea0003800000 */
        .type           $_ZN5flash24flash_fwd_splitkv_kernelI23Flash_fwd_kernel_traitsILi192ELi64ELi64ELi4ELb0ELb0EN7cutlass10bfloat16_tE19Flash_kernel_traitsILi192ELi64ELi64ELi4ES3_EELb0ELb1ELb0ELb0ELb1ELb0ELb0ELb1EEEvNS_16Flash_fwd_paramsE$_ZN5flash30compute_attn_1rowblock_splitkvI23Flash_fwd_kernel_traitsILi192ELi64ELi64ELi4ELb0ELb0EN7cutlass10bfloat16_tE19Flash_kernel_traitsILi192ELi64ELi64ELi4ES3_EELb0ELb1ELb0ELb0ELb1ELb0ELb0ELb1ENS_16Flash_fwd_paramsEEEvRKT8_iiiii,@function
        .size           $_ZN5flash24flash_fwd_splitkv_kernelI23Flash_fwd_kernel_traitsILi192ELi64ELi64ELi4ELb0ELb0EN7cutlass10bfloat16_tE19Flash_kernel_traitsILi192ELi64ELi64ELi4ES3_EELb0ELb1ELb0ELb0ELb1ELb0ELb0ELb1EEEvNS_16Flash_fwd_paramsE$_ZN5flash30compute_attn_1rowblock_splitkvI23Flash_fwd_kernel_traitsILi192ELi64ELi64ELi4ELb0ELb0EN7cutlass10bfloat16_tE19Flash_kernel_traitsILi192ELi64ELi64ELi4ES3_EELb0ELb1ELb0ELb0ELb1ELb0ELb0ELb1ENS_16Flash_fwd_paramsEEEvRKT8_iiiii,(.L_x_7910 - $_ZN5flash24flash_fwd_splitkv_kernelI23Flash_fwd_kernel_traitsILi192ELi64ELi64ELi4ELb0ELb0EN7cutlass10bfloat16_tE19Flash_kernel_traitsILi192ELi64ELi64ELi4ES3_EELb0ELb1ELb0ELb0ELb1ELb0ELb0ELb1EEEvNS_16Flash_fwd_paramsE$_ZN5flash30compute_attn_1rowblock_splitkvI23Flash_fwd_kernel_traitsILi192ELi64ELi64ELi4ELb0ELb0EN7cutlass10bfloat16_tE19Flash_kernel_traitsILi192ELi64ELi64ELi4ES3_EELb0ELb1ELb0ELb0ELb1ELb0ELb0ELb1ENS_16Flash_fwd_paramsEEEvRKT8_iiiii)
$_ZN5flash24flash_fwd_splitkv_kernelI23Flash_fwd_kernel_traitsILi192ELi64ELi64ELi4ELb0ELb0EN7cutlass10bfloat16_tE19Flash_kernel_traitsILi192ELi64ELi64ELi4ES3_EELb0ELb1ELb0ELb0ELb1ELb0ELb0ELb1EEEvNS_16Flash_fwd_paramsE$_ZN5flash30compute_attn_1rowblock_splitkvI23Flash_fwd_kernel_traitsILi192ELi64ELi64ELi4ELb0ELb0EN7cutlass10bfloat16_tE19Flash_kernel_traitsILi192ELi64ELi64ELi4ES3_EELb0ELb1ELb0ELb0ELb1ELb0ELb0ELb1ENS_16Flash_fwd_paramsEEEvRKT8_iiiii:
        /* <DEDUP_REMOVED lines=28> */
.L_x_5830:
[----:B------:R-:W-:Y:S05]  /*0260*/  BSYNC B0 ;  /* 0x0000000000007941 */ /* 0x000fea0003800000 */
.L_x_5829:
        /* <DEDUP_REMOVED lines=8> */
.L_x_5832:
[----:B------:R3:W5:Y:S02]  /*02f0*/  LD.E R3, desc[UR6][R20.64+0xb8] ;  /* 0x0000b80614037980 */ /* 0x000764000c101900 */
.L_x_5833:
[----:B------:R-:W-:Y:S05]  /*0300*/  BSYNC B0 ;  /* 0x0000000000007941 */ /* 0x000fea0003800000 */
.L_x_5831:
        /* <DEDUP_REMOVED lines=10> */
.L_x_5835:
[----:B------:R-:W2:Y:S01]  /*03b0*/  LD.E.64 R2, desc[UR6][R20.64+0x108] ;  /* 0x0001080614027980 */ /* 0x000ea2000c101b00 */
[----:B------:R-:W-:Y:S01]  /*03c0*/  BSSY B0, `(.L_x_5837) ;  /* 0x0000006000007945 */ /* 0x000fe20003800000 */
[----:B------:R-:W-:Y:S01]  /*03d0*/  IMAD.MOV.U32 R69, RZ, RZ, RZ ;  /* 0x000000ffff457224 */ /* 0x000fe200078e00ff */
[----:B--2---:R-:W-:-:S04]  /*03e0*/  ISETP.NE.U32.AND P1, PT, R2, RZ, PT ;  /* 0x000000ff0200720c */ /* 0x004fc80003f25070 */
[----:B------:R-:W-:-:S13]  /*03f0*/  ISETP.NE.AND.EX P1, PT, R3, RZ, PT, P1 ;  /* 0x000000ff0300720c */ /* 0x000fda0003f25310 */
[----:B------:R-:W-:Y:S05]  /*0400*/  @!P1 BRA `(.L_x_5838) ;  /* 0x0000000000049947 */ /* 0x000fea0003800000 */
[----:B------:R2:W5:Y:S02]  /*0410*/  LD.E R69, desc[UR6][R20.64+0xbc] ;  /* 0x0000bc0614457980 */ /* 0x000564000c101900 */
.L_x_5838:
[----:B------:R-:W-:Y:S05]  /*0420*/  BSYNC B0 ;  /* 0x0000000000007941 */ /* 0x000fea0003800000 */
.L_x_5837:
[----:B-----5:R-:W-:Y:S02]  /*0430*/  IADD3 R69, R80, R69, RZ ;  /* 0x0000004550457210 */ /* 0x020fe40007ffe0ff */
.L_x_5836:
[----:B------:R-:W-:Y:S05]  /*0440*/  BSYNC B1 ;  /* 0x0000000000017941 */ /* 0x000fea0003800000 */
.L_x_5834:
[----:B------:R-:W-:Y:S01]  /*0450*/  IMAD.SHL.U32 R71, R207, 0x40, RZ ;  /* 0x00000040cf477824 */ /* 0x000fe200078e00ff */
[----:B------:R-:W-:Y:S01]  /*0460*/  MOV R2, R204 ;  /* 0x000000cc00027202 */ /* 0x000fe20000000f00 */
[----:B------:R-:W-:-:S03]  /*0470*/  IMAD.MOV.U32 R3, RZ, RZ, 0x0 ;  /* 0x00000000ff037424 */ /* 0x000fc600078e00ff */
[----:B------:R-:W-:-:S13]  /*0480*/  ISETP.GT.AND P1, PT, R208, R71, PT ;  /* 0x00000047d000720c */ /* 0x000fda0003f24270 */
[----:B-123--:R-:W-:Y:S05]  /*0490*/  @!P1 RET.REL.NODEC R2 `(_ZN5flash24flash_fwd_splitkv_kernelI23Flash_fwd_kernel_traitsILi192ELi64ELi64ELi4ELb0ELb0EN7cutlass10bfloat16_tE19Flash_kernel_traitsILi192ELi64ELi64ELi4ES3_EELb0ELb1ELb0ELb0ELb1ELb0ELb0ELb1EEEvNS_16Flash_fwd_paramsE) ;  /* 0xfffffff802d89950 */ /* 0x00efea0003c3ffff */
[----:B------:R-:W2:Y:S04]  /*04a0*/  LD.E R9, desc[UR6][R20.64+0xb8] ;  /* 0x0000b80614097980 */ /* 0x000ea8000c101900 */
[----:B------:R-:W3:Y:S04]  /*04b0*/  LD.E R7, desc[UR6][R20.64+0x184] ;  /* 0x0001840614077980 */ /* 0x000ee8000c101900 */
[----:B------:R-:W4:Y:S01]  /*04c0*/  LD.E R2, desc[UR6][R20.64+0x188] ;  /* 0x0001880614027980 */ /* 0x000f22000c101900 */
[C---:B------:R-:W-:Y:S02]  /*04d0*/  IADD3 R0, R69.reuse, R71, -R208 ;  /* 0x0000004745007210 */ /* 0x040fe40007ffe8d0 */
[----:B------:R-:W-:Y:S01]  /*04e0*/  IADD3 R3, -R208, 0x7f, R71 ;  /* 0x0000007fd0037810 */ /* 0x000fe20007ffe147 */
[----:B------:R-:W-:-:S02]  /*04f0*/  VIADD R5, R69, 0x3f ;  /* 0x0000003f45057836 */ /* 0x000fc40000000000 */
[----:B--2---:R-:W-:Y:S02]  /*0500*/  VIADD R9, R9, 0x3f ;  /* 0x0000003f09097836 */ /* 0x004fe40000000000 */
[----:B---3--:R-:W-:Y:S01]  /*0510*/  IMAD.IADD R7, R0, 0x1, -R7 ;  /* 0x0000000100077824 */ /* 0x008fe200078e0a07 */
[----:B----4-:R-:W-:Y:S02]  /*0520*/  IADD3 R3, R2, R3, R69 ;  /* 0x0000000302037210 */ /* 0x010fe40007ffe045 */
[----:B------:R-:W-:Y:S02]  /*0530*/  SHF.R.S32.HI R2, RZ, 0x1f, R5 ;  /* 0x0000001fff027819 */ /* 0x000fe40000011405 */
[----:B------:R-:W-:Y:S02]  /*0540*/  SHF.R.S32.HI R6, RZ, 0x1f, R9 ;  /* 0x0000001fff067819 */ /* 0x000fe40000011409 */
[----:B------:R-:W-:Y:S02]  /*0550*/  SHF.R.S32.HI R0, RZ, 0x1f, R3 ;  /* 0x0000001fff007819 */ /* 0x000fe40000011403 */
[----:B------:R-:W-:-:S02]  /*0560*/  SHF.R.S32.HI R4, RZ, 0x1f, R7 ;  /* 0x0000001fff047819 */ /* 0x000fc40000011407 */
[----:B------:R-:W-:Y:S02]  /*0570*/  LEA.HI R2, R2, R5, RZ, 0x6 ;  /* 0x0000000502027211 */ /* 0x000fe400078f30ff */
[----:B------:R-:W-:Y:S02]  /*0580*/  LEA.HI R6, R6, R9, RZ, 0x6 ;  /* 0x0000000906067211 */ /* 0x000fe400078f30ff */
[----:B------:R-:W-:Y:S02]  /*0590*/  LEA.HI R0, R0, R3, RZ, 0x6 ;  /* 0x0000000300007211 */ /* 0x000fe400078f30ff */
[----:B------:R-:W-:Y:S02]  /*05a0*/  LEA.HI R4, R4, R7, RZ, 0x6 ;  /* 0x0000000704047211 */ /* 0x000fe400078f30ff */
[----:B------:R-:W-:Y:S02]  /*05b0*/  SHF.R.S32.HI R2, RZ, 0x6, R2 ;  /* 0x00000006ff027819 */ /* 0x000fe40000011402 */
[----:B------:R-:W-:-:S02]  /*05c0*/  SHF.R.S32.HI R3, RZ, 0x6, R6 ;  /* 0x00000006ff037819 */ /* 0x000fc40000011406 */
[----:B------:R-:W-:Y:S02]  /*05d0*/  SHF.R.S32.HI R0, RZ, 0x6, R0 ;  /* 0x00000006ff007819 */ /* 0x000fe40000011400 */
[----:B------:R-:W-:Y:S02]  /*05e0*/  SHF.R.S32.HI R4, RZ, 0x6, R4 ;  /* 0x00000006ff047819 */ /* 0x000fe40000011404 */
[----:B------:R-:W-:Y:S02]  /*05f0*/  VIMNMX3 R138, R3, R2, R0, PT ;  /* 0x00000002038a720f */ /* 0x000fe40003800100 */
[----:B------:R-:W-:-:S04]  /*0600*/  VIMNMX R199, RZ, R4, !PT ;  /* 0x00000004ffc77248 */ /* 0x000fc80007fe0100 */
[----:B------:R-:W-:-:S13]  /*0610*/  ISETP.GE.AND P1, PT, R199, R138, PT ;  /* 0x0000008ac700720c */ /* 0x000fda0003f26270 */
[----:B------:R-:W-:Y:S05]  /*0620*/  @!P1 BRA `(.L_x_5839) ;  /* 0x0000000800009947 */ /* 0x000fea0003800000 */
[----:B------:R-:W-:Y:S01]  /*0630*/  ISETP.NE.AND P0, PT, R210, -0x1, PT ;  /* 0xffffffffd200780c */ /* 0x000fe20003f05270 */
[----:B------:R-:W2:Y:S04]  /*0640*/  LD.E.64 R14, desc[UR6][R20.64+0x88] ;  /* 0x00008806140e7980 */ /* 0x000ea8000c101b00 */
[----:B------:R-:W3:Y:S04]  /*0650*/  LD.E R2, desc[UR6][R20.64+0x60] ;  /* 0x0000600614027980 */ /* 0x000ee8000c101900 */
[----:B------:R-:W4:Y:S04]  /*0660*/  LD.E R0, desc[UR6][R20.64+0xb4] ;  /* 0x0000b40614007980 */ /* 0x000f28000c101900 */
[----:B------:R-:W3:Y:S04]  /*0670*/  @!P0 LD.E.64 R12, desc[UR6][R20.64+0x80] ;  /* 0x00008006140c8980 */ /* 0x000ee8000c101b00 */
[----:B------:R-:W4:Y:S04]  /*0680*/  LD.E.64 R10, desc[UR6][R20.64+0xa0] ;  /* 0x0000a006140a7980 */ /* 0x000f28000c101b00 */
[----:B------:R-:W4:Y:S01]  /*0690*/  LD.E.64 R6, desc[UR6][R20.64+0x90] ;  /* 0x0000900614067980 */ /* 0x000f22000c101b00 */
[----:B------:R-:W-:-:S03]  /*06a0*/  SHF.R.S32.HI R5, RZ, 0x1f, R56 ;  /* 0x0000001fff057819 */ /* 0x000fc60000011438 */
[----:B------:R1:W5:Y:S01]  /*06b0*/  LD.E.64 R16, desc[UR6][R20.64+0x70] ;  /* 0x0000700614107980 */ /* 0x000362000c101b00 */
[----:B------:R-:W-:-:S04]  /*06c0*/  LEA.HI R5, R5, R56, RZ, 0x3 ;  /* 0x0000003805057211 */ /* 0x000fc800078f18ff */
[----:B------:R-:W-:Y:S02]  /*06d0*/  LOP3.LUT R9, R5, 0x1ffffff8, RZ, 0xc0, !PT ;  /* 0x1ffffff805097812 */ /* 0x000fe400078ec0ff */
[----:B------:R-:W-:-:S03]  /*06e0*/  LOP3.LUT P3, RZ, R56, 0x7, RZ, 0xc0, !PT ;  /* 0x0000000738ff7812 */ /* 0x000fc6000786c0ff */
[----:B------:R-:W-:Y:S01]  /*06f0*/  IMAD.IADD R56, R56, 0x1, -R9 ;  /* 0x0000000138387824 */ /* 0x000fe200078e0a09 */
[----:B------:R-:W-:-:S03]  /*0700*/  @!P0 SHF.R.S32.HI R4, RZ, 0x1f, R206 ;  /* 0x0000001fff048819 */ /* 0x000fc600000114ce */
[----:B------:R-:W-:Y:S01]  /*0710*/  IMAD.SHL.U32 R56, R56, 0x8, RZ ;  /* 0x0000000838387824 */ /* 0x000fe200078e00ff */
[----:B------:R-:W-:-:S04]  /*0720*/  SHF.R.S32.HI R5, RZ, 0x3, R5 ;  /* 0x00000003ff057819 */ /* 0x000fc80000011405 */
[----:B------:R-:W-:Y:S02]  /*0730*/  SHF.R.S32.HI R57, RZ, 0x1f, R56 ;  /* 0x0000001fff397819 */ /* 0x000fe40000011438 */
[--C-:B------:R-:W-:Y:S01]  /*0740*/  SHF.R.S32.HI R9, RZ, 0x1f, R71.reuse ;  /* 0x0000001fff097819 */ /* 0x100fe20000011447 */
[----:B------:R-:W-:Y:S01]  /*0750*/  IMAD.IADD R208, R208, 0x1, -R71 ;  /* 0x00000001d0d07824 */ /* 0x000fe200078e0a47 */
[----:B------:R-:W-:Y:S01]  /*0760*/  BSSY B0, `(.L_x_5840) ;  /* 0x000002e000007945 */ /* 0x000fe20003800000 */
[----:B-1----:R-:W-:-:S03]  /*0770*/  VIADD R21, R5, 0x20 ;  /* 0x0000002005157836 */ /* 0x002fc60000000000 */
[-C--:B------:R-:W-:Y:S02]  /*0780*/  ISETP.GE.OR P6, PT, R5, R208.reuse, P3 ;  /* 0x000000d00500720c */ /* 0x080fe40001fc6670 */
[CC--:B------:R-:W-:Y:S02]  /*0790*/  ISETP.GE.AND P2, PT, R21.reuse, R208.reuse, PT ;  /* 0x000000d01500720c */ /* 0x0c0fe40003f46270 */
[----:B------:R-:W-:Y:S01]  /*07a0*/  ISETP.GE.OR P4, PT, R21, R208, P3 ;  /* 0x000000d01500720c */ /* 0x000fe20001f86670 */
[-C--:B--2---:R-:W-:Y:S02]  /*07b0*/  @P0 IMAD R8, R15, R210.reuse, RZ ;  /* 0x000000d20f080224 */ /* 0x084fe400078e02ff */
[----:B------:R-:W-:-:S04]  /*07c0*/  @P0 IMAD.WIDE.U32 R18, R14, R210, RZ ;  /* 0x000000d20e120225 */ /* 0x000fc800078e00ff */
[----:B---3--:R-:W-:-:S04]  /*07d0*/  @!P0 IMAD R3, R13, R206, RZ ;  /* 0x000000ce0d038224 */ /* 0x008fc800078e02ff */
[C---:B------:R-:W-:Y:S02]  /*07e0*/  @!P0 IMAD R3, R12.reuse, R4, R3 ;  /* 0x000000040c038224 */ /* 0x040fe400078e0203 */
[----:B------:R-:W-:-:S04]  /*07f0*/  @!P0 IMAD.WIDE.U32 R12, R12, R206, RZ ;  /* 0x000000ce0c0c8225 */ /* 0x000fc800078e00ff */
[----:B------:R-:W-:Y:S02]  /*0800*/  IMAD R4, R15, R71, RZ ;  /* 0x000000470f047224 */ /* 0x000fe400078e02ff */
[----:B------:R-:W-:-:S04]  /*0810*/  IMAD.WIDE.U32 R56, R71, R14, R56 ;  /* 0x0000000e47387225 */ /* 0x000fc800078e0038 */
[----:B------:R-:W-:Y:S02]  /*0820*/  @!P0 IMAD.MOV.U32 R18, RZ, RZ, R12 ;  /* 0x000000ffff128224 */ /* 0x000fe400078e000c */
[----:B------:R-:W-:Y:S02]  /*0830*/  IMAD R2, R206, R2, R205 ;  /* 0x00000002ce027224 */ /* 0x000fe400078e02cd */
[----:B------:R-:W-:Y:S02]  /*0840*/  @P0 IMAD.IADD R8, R19, 0x1, R8 ;  /* 0x0000000113080824 */ /* 0x000fe400078e0208 */
[----:B------:R-:W-:Y:S01]  /*0850*/  VIADD R19, R5, 0x10 ;  /* 0x0000001005137836 */ /* 0x000fe20000000000 */
[----:B------:R-:W-:Y:S01]  /*0860*/  IADD3 R18, P1, R18, R56, RZ ;  /* 0x0000003812127210 */ /* 0x000fe20007f3e0ff */
[----:B------:R-:W-:Y:S02]  /*0870*/  IMAD R9, R14, R9, R4 ;  /* 0x000000090e097224 */ /* 0x000fe400078e0204 */
[----:B------:R-:W-:-:S02]  /*0880*/  @!P0 IMAD.IADD R8, R13, 0x1, R3 ;  /* 0x000000010d088824 */ /* 0x000fc400078e0203 */
[----:B----4-:R-:W-:Y:S01]  /*0890*/  IMAD R0, R0, R2, R71 ;  /* 0x0000000200007224 */ /* 0x010fe200078e0247 */
[CC--:B------:R-:W-:Y:S02]  /*08a0*/  ISETP.GE.AND P0, PT, R19.reuse, R208.reuse, PT ;  /* 0x000000d01300720c */ /* 0x0c0fe40003f06270 */
[----:B------:R-:W-:Y:S02]  /*08b0*/  ISETP.GE.OR P5, PT, R19, R208, P3 ;  /* 0x000000d01300720c */ /* 0x000fe40001fa6670 */
[----:B------:R-:W-:Y:S02]  /*08c0*/  IADD3.X R19, R8, R57, R9, P1, !PT ;  /* 0x0000003908137210 */ /* 0x000fe40000ffe409 */
[----:B------:R-:W-:Y:S02]  /*08d0*/  SHF.R.S32.HI R13, RZ, 0x1f, R5 ;  /* 0x0000001fff0d7819 */ /* 0x000fe40000011405 */
[----:B------:R-:W-:-:S04]  /*08e0*/  IADD3 R9, P1, R0, R5, RZ ;  /* 0x0000000500097210 */ /* 0x000fc80007f3e0ff */
[----:B------:R-:W-:Y:S02]  /*08f0*/  LEA.HI.X.SX32 R0, R0, R13, 0x1, P1 ;  /* 0x0000000d00007211 */ /* 0x000fe400008f0eff */
[----:B------:R-:W-:-:S04]  /*0900*/  LEA R8, P1, R9, R10, 0x2 ;  /* 0x0000000a09087211 */ /* 0x000fc800078210ff */
[----:B------:R-:W-:Y:S02]  /*0910*/  LEA.HI.X R9, R9, R11, R0, 0x2, P1 ;  /* 0x0000000b09097211 */ /* 0x000fe400008f1400 */
[----:B------:R-:W-:Y:S01]  /*0920*/  ISETP.GE.AND P1, PT, R5, R208, PT ;  /* 0x000000d00500720c */ /* 0x000fe20003f26270 */
[----:B------:R-:W-:Y:S01]  /*0930*/  IMAD R3, R7, R205, RZ ;  /* 0x000000cd07037224 */ /* 0x000fe200078e02ff */
[----:B------:R-:W-:Y:S01]  /*0940*/  SHF.R.S32.HI R2, RZ, 0x1f, R205 ;  /* 0x0000001fff027819 */ /* 0x000fe200000114cd */
[----:B------:R-:W-:-:S04]  /*0950*/  IMAD.WIDE.U32 R22, R205, R6, R18 ;  /* 0x00000006cd167225 */ /* 0x000fc800078e0012 */
[----:B------:R-:W-:Y:S02]  /*0960*/  IMAD R2, R6, R2, R3 ;  /* 0x0000000206027224 */ /* 0x000fe400078e0203 */
[----:B------:R-:W-:Y:S02]  /*0970*/  VIADD R3, R5, 0x30 ;  /* 0x0000003005037836 */ /* 0x000fe40000000000 */
[----:B------:R-:W-:Y:S02]  /*0980*/  IMAD.IADD R25, R23, 0x1, R2 ;  /* 0x0000000117197824 */ /* 0x000fe400078e0202 */
[----:B------:R-:W-:Y:S05]  /*0990*/  @P1 BRA `(.L_x_5841) ;  /* 0x0000000000281947 */ /* 0x000fea0003800000 */
[----:B------:R-:W-:Y:S01]  /*09a0*/  MOV R24, R22 ;  /* 0x0000001600187202 */ /* 0x000fe20000000f00 */
[----:B------:R-:W-:-:S04]  /*09b0*/  IMAD R0, R15, R5, RZ ;  /* 0x000000050f007224 */ /* 0x000fc800078e02ff */
[----:B------:R-:W-:-:S04]  /*09c0*/  IMAD.WIDE.U32 R6, R14, R5, R24 ;  /* 0x000000050e067225 */ /* 0x000fc800078e0018 */
[----:B------:R-:W-:Y:S01]  /*09d0*/  IMAD R0, R14, R13, R0 ;  /* 0x0000000d0e007224 */ /* 0x000fe200078e0200 */
[----:B-----5:R-:W-:-:S04]  /*09e0*/  LEA R10, P1, R6, R16, 0x1 ;  /* 0x00000010060a7211 */ /* 0x020fc800078208ff */
[----:B------:R-:W-:-:S04]  /*09f0*/  IADD3 R7, R7, R0, RZ ;  /* 0x0000000007077210 */ /* 0x000fc80007ffe0ff */
[----:B------:R-:W-:-:S05]  /*0a00*/  LEA.HI.X R11, R6, R17, R7, 0x1, P1 ;  /* 0x00000011060b7211 */ /* 0x000fca00008f0c07 */
[----:B------:R1:W-:Y:S04]  /*0a10*/  ST.E.128 desc[UR6][R10.64], RZ ;  /* 0x000000ff0a007985 */ /* 0x0003e8000c101d06 */
[----:B------:R1:W-:Y:S04]  /*0a20*/  ST.E.128 desc[UR6][R10.64+0x80], RZ ;  /* 0x000080ff0a007985 */ /* 0x0003e8000c101d06 */
[----:B------:R1:W-:Y:S02]  /*0a30*/  ST.E.128 desc[UR6][R10.64+0x100], RZ ;  /* 0x000100ff0a007985 */ /* 0x0003e4000c101d06 */
.L_x_5841:
[----:B------:R-:W-:Y:S05]  /*0a40*/  BSYNC B0 ;  /* 0x0000000000007941 */ /* 0x000fea0003800000 */
.L_x_5840:
[----:B------:R-:W-:Y:S01]  /*0a50*/  BSSY B0, `(.L_x_5842) ;  /* 0x0000014000007945 */ /* 0x000fe20003800000 */
[CC--:B------:R-:W-:Y:S01]  /*0a60*/  ISETP.GE.AND P1, PT, R3.reuse, R208.reuse, PT ;  /* 0x000000d00300720c */ /* 0x0c0fe20003f26270 */
[----:B-1----:R-:W-:Y:S01]  /*0a70*/  @!P6 IMAD.MOV.U32 R11, RZ, RZ, 0x7f800000 ;  /* 0x7f800000ff0be424 */ /* 0x002fe200078e00ff */
[----:B------:R-:W-:Y:S01]  /*0a80*/  ISETP.GE.OR P3, PT, R3, R208, P3 ;  /* 0x000000d00300720c */ /* 0x000fe20001f66670 */
[----:B------:R-:W-:Y:S01]  /*0a90*/  @!P4 IMAD.MOV.U32 R3, RZ, RZ, 0x7f800000 ;  /* 0x7f800000ff03c424 */ /* 0x000fe200078e00ff */
[----:B------:R-:W-:Y:S01]  /*0aa0*/  @!P5 MOV R7, 0x7f800000 ;  /* 0x7f8000000007d802 */ /* 0x000fe20000000f00 */
[----:B------:R-:W-:Y:S05]  /*0ab0*/  @P0 BRA `(.L_x_5843) ;  /* 0x0000000000340947 */ /* 0x000fea0003800000 */
[----:B------:R-:W-:Y:S01]  /*0ac0*/  IADD3 R21, P0, R5, 0x10, RZ ;  /* 0x0000001005157810 */ /* 0x000fe20007f1e0ff */
[----:B------:R-:W-:Y:S01]  /*0ad0*/  IMAD.MOV.U32 R26, RZ, RZ, R22 ;  /* 0x000000ffff1a7224 */ /* 0x000fe200078e0016 */
[----:B------:R-:W-:-:S03]  /*0ae0*/  MOV R27, R25 ;  /* 0x00000019001b7202 */ /* 0x000fc60000000f00 */
[----:B------:R-:W-:Y:S02]  /*0af0*/  IMAD.X R19, RZ, RZ, R13, P0 ;  /* 0x000000ffff137224 */ /* 0x000fe400000e060d */
[----:B------:R-:W-:-:S04]  /*0b00*/  IMAD.WIDE.U32 R26, R14, R21, R26 ;  /* 0x000000150e1a7225 */ /* 0x000fc800078e001a */
[----:B------:R-:W-:Y:S01]  /*0b10*/  IMAD R19, R19, R14, RZ ;  /* 0x0000000e13137224 */ /* 0x000fe200078e02ff */
[----:B-----5:R-:W-:-:S03]  /*0b20*/  LEA R18, P0, R26, R16, 0x1 ;  /* 0x000000101a127211 */ /* 0x020fc600078008ff */
[----:B------:R-:W-:-:S05]  /*0b30*/  IMAD R19, R15, R21, R19 ;  /* 0x000000150f137224 */ /* 0x000fca00078e0213 */
[----:B------:R-:W-:-:S04]  /*0b40*/  IADD3 R19, R27, R19, RZ ;  /* 0x000000131b137210 */ /* 0x000fc80007ffe0ff */
[----:B------:R-:W-:-:S05]  /*0b50*/  LEA.HI.X R19, R26, R17, R19, 0x1, P0 ;  /* 0x000000111a137211 */ /* 0x000fca00000f0c13 */
[----:B------:R1:W-:Y:S04]  /*0b60*/  ST.E.128 desc[UR6][R18.64], RZ ;  /* 0x000000ff12007985 */ /* 0x0003e8000c101d06 */
[----:B------:R1:W-:Y:S04]  /*0b70*/  ST.E.128 desc[UR6][R18.64+0x80], RZ ;  /* 0x000080ff12007985 */ /* 0x0003e8000c101d06 */
[----:B------:R1:W-:Y:S02]  /*0b80*/  ST.E.128 desc[UR6][R18.64+0x100], RZ ;  /* 0x000100ff12007985 */ /* 0x0003e4000c101d06 */
.L_x_5843:
[----:B------:R-:W-:Y:S05]  /*0b90*/  BSYNC B0 ;  /* 0x0000000000007941 */ /* 0x000fea0003800000 */
.L_x_5842:
[----:B------:R-:W-:Y:S04]  /*0ba0*/  BSSY B0, `(.L_x_5844) ;  /* 0x000000f000007945 */ /* 0x000fe80003800000 */
[----:B------:R-:W-:Y:S05]  /*0bb0*/  @P2 BRA `(.L_x_5845) ;  /* 0x0000000000342947 */ /* 0x000fea0003800000 */
[----:B------:R-:W-:Y:S01]  /*0bc0*/  IADD3 R21, P0, R5, 0x20, RZ ;  /* 0x0000002005157810 */ /* 0x000fe20007f1e0ff */
[----:B------:R-:W-:Y:S01]  /*0bd0*/  IMAD.MOV.U32 R26, RZ, RZ, R22 ;  /* 0x000000ffff1a7224 */ /* 0x000fe200078e0016 */
[----:B------:R-:W-:-:S03]  /*0be0*/  MOV R27, R25 ;  /* 0x00000019001b7202 */ /* 0x000fc60000000f00 */
[----:B-1----:R-:W-:Y:S02]  /*0bf0*/  IMAD.X R19, RZ, RZ, R13, P0 ;  /* 0x000000ffff137224 */ /* 0x002fe400000e060d */
        /* <DEDUP_REMOVED lines=9> */
.L_x_5845:
[----:B------:R-:W-:Y:S05]  /*0c90*/  BSYNC B0 ;  /* 0x0000000000007941 */ /* 0x000fea0003800000 */
.L_x_5844:
[----:B------:R-:W-:Y:S04]  /*0ca0*/  BSSY B0, `(.L_x_5846) ;  /* 0x000000f000007945 */ /* 0x000fe80003800000 */
[----:B------:R-:W-:Y:S05]  /*0cb0*/  @P1 BRA `(.L_x_5847) ;  /* 0x0000000000341947 */ /* 0x000fea0003800000 */
[----:B------:R-:W-:Y:S01]  /*0cc0*/  IADD3 R5, P0, R5, 0x30, RZ ;  /* 0x0000003005057810 */ /* 0x000fe20007f1e0ff */
[----:B------:R-:W-:-:S04]  /*0cd0*/  IMAD.MOV.U32 R12, RZ, RZ, R22 ;  /* 0x000000ffff0c7224 */ /* 0x000fc800078e0016 */
[----:B------:R-:W-:-:S04]  /*0ce0*/  IMAD.X R13, RZ, RZ, R13, P0 ;  /* 0x000000ffff0d7224 */ /* 0x000fc800000e060d */
[----:B------:R-:W-:Y:S01]  /*0cf0*/  IMAD R0, R13, R14, RZ ;  /* 0x0000000e0d007224 */ /* 0x000fe200078e02ff */
[----:B------:R-:W-:-:S03]  /*0d00*/  MOV R13, R25 ;  /* 0x00000019000d7202 */ /* 0x000fc60000000f00 */
[-C--:B------:R-:W-:Y:S02]  /*0d10*/  IMAD R0, R15, R5.reuse, R0 ;  /* 0x000000050f007224 */ /* 0x080fe400078e0200 */
[----:B------:R-:W-:-:S03]  /*0d20*/  IMAD.WIDE.U32 R12, R14, R5, R12 ;  /* 0x000000050e0c7225 */ /* 0x000fc600078e000c */
[----:B-----5:R-:W-:Y:S02]  /*0d30*/  LEA R4, P0, R12, R16, 0x1 ;  /* 0x000000100c047211 */ /* 0x020fe400078008ff */
[----:B------:R-:W-:-:S04]  /*0d40*/  IADD3 R5, R13, R0, RZ ;  /* 0x000000000d057210 */ /* 0x000fc80007ffe0ff */
[----:B------:R-:W-:-:S05]  /*0d50*/  LEA.HI.X R5, R12, R17, R5, 0x1, P0 ;  /* 0x000000110c057211 */ /* 0x000fca00000f0c05 */
[----:B------:R3:W-:Y:S04]  /*0d60*/  ST.E.128 desc[UR6][R4.64], RZ ;  /* 0x000000ff04007985 */ /* 0x0007e8000c101d06 */
[----:B------:R3:W-:Y:S04]  /*0d70*/  ST.E.128 desc[UR6][R4.64+0x80], RZ ;  /* 0x000080ff04007985 */ /* 0x0007e8000c101d06 */
[----:B------:R3:W-:Y:S02]  /*0d80*/  ST.E.128 desc[UR6][R4.64+0x100], RZ ;  /* 0x000100ff04007985 */ /* 0x0007e4000c101d06 */
.L_x_5847:
[----:B------:R-:W-:Y:S05]  /*0d90*/  BSYNC B0 ;  /* 0x0000000000007941 */ /* 0x000fea0003800000 */
.L_x_5846:
[----:B------:R-:W-:Y:S01]  /*0da0*/  MOV R205, 0x0 ;  /* 0x0000000000cd7802 */ /* 0x000fe20000000f00 */
[----:B------:R-:W-:Y:S04]  /*0db0*/  @!P6 ST.E desc[UR6][R8.64], R11 ;  /* 0x0000000b0800e985 */ /* 0x000fe8000c101906 */
[----:B------:R-:W-:Y:S04]  /*0dc0*/  @!P5 ST.E desc[UR6][R8.64+0x40], R7 ;  /* 0x000040070800d985 */ /* 0x000fe8000c101906 */
[----:B------:R1:W-:Y:S02]  /*0dd0*/  @!P4 ST.E desc[UR6][R8.64+0x80], R3 ;  /* 0x000080030800c985 */ /* 0x0003e4000c101906 */
[----:B-123-5:R-:W-:Y:S05]  /*0de0*/  @P3 RET.REL.NODEC R204 `(_ZN5flash24flash_fwd_splitkv_kernelI23Flash_fwd_kernel_traitsILi192ELi64ELi64ELi4ELb0ELb0EN7cutlass10bfloat16_tE19Flash_kernel_traitsILi192ELi64ELi64ELi4ES3_EELb0ELb1ELb0ELb0ELb1ELb0ELb0ELb1EEEvNS_16Flash_fwd_paramsE) ;  /* 0xfffffff0cc843950 */ /* 0x02efea0003c3ffff */
[----:B------:R-:W-:Y:S02]  /*0df0*/  MOV R3, 0x7f800000 ;  /* 0x7f80000000037802 */ /* 0x000fe40000000f00 */
[----:B------:R-:W-:-:S03]  /*0e00*/  MOV R205, 0x0 ;  /* 0x0000000000cd7802 */ /* 0x000fc60000000f00 */
[----:B------:R1:W-:Y:S02]  /*0e10*/  ST.E desc[UR6][R8.64+0xc0], R3 ;  /* 0x0000c00308007985 */ /* 0x0003e4000c101906 */
[----:B-1----:R-:W-:Y:S05]  /*0e20*/  RET.REL.NODEC R204 `(_ZN5flash24flash_fwd_splitkv_kernelI23Flash_fwd_kernel_traitsILi192ELi64ELi64ELi4ELb0ELb0EN7cutlass10bfloat16_tE19Flash_kernel_traitsILi192ELi64ELi64ELi4ES3_EELb0ELb1ELb0ELb0ELb1ELb0ELb0ELb1EEEvNS_16Flash_fwd_paramsE) ;  /* 0xfffffff0cc747950 */ /* 0x002fea0003c3ffff */
.L_x_5839:
        /* <DEDUP_REMOVED lines=34> */
[----:B-----5:R-:W1:Y:S01]  /*1050*/  F2I.FTZ.U32.TRUNC.NTZ R11, R10 ;  /* 0x0000000a000b7305 */ /* 0x020e62000021f000 */
[----:B------:R-:W-:Y:S02]  /*1060*/  IABS R0, R2 ;  /* 0x0000000200007213 */ /* 0x000fe40000000000 */
        /* <DEDUP_REMOVED lines=9> */
[----:B------:R-:W-:Y:S02]  /*1100*/  ISETP.GT.U32.AND P2, PT, R4, R3, PT ;  /* 0x000000030400720c */ /* 0x000fe40003f44070 */
[----:B------:R-:W-:-:S11]  /*1110*/  LOP3.LUT R0, R5, R2, RZ, 0x3c, !PT ;  /* 0x0000000205007212 */ /* 0x000fd600078e3cff */
[----:B------:R-:W-:-:S05]  /*1120*/  @!P2 IMAD.IADD R3, R3, 0x1, -R4 ;  /* 0x000000010303a824 */ /* 0x000fca00078e0a04 */
[----:B------:R-:W-:Y:S02]  /*1130*/  ISETP.GE.U32.AND P3, PT, R3, R4, PT ;  /* 0x000000040300720c */ /* 0x000fe40003f66070 */
[----:B------:R-:W-:Y:S02]  /*1140*/  ISETP.GE.AND P1, PT, R0, RZ, PT ;  /* 0x000000ff0000720c */ /* 0x000fe40003f26270 */
[----:B------:R-:W-:Y:S02]  /*1150*/  @!P2 IADD3 R9, R9, 0x1, RZ ;  /* 0x000000010909a810 */ /* 0x000fe40007ffe0ff */
[----:B------:R-:W-:-:S07]  /*1160*/  ISETP.NE.AND P2, PT, R2, RZ, PT ;  /* 0x000000ff0200720c */ /* 0x000fce0003f45270 */
[----:B------:R-:W-:-:S05]  /*1170*/  @P3 VIADD R9, R9, 0x1 ;  /* 0x0000000109093836 */ /* 0x000fca0000000000 */
[----:B------:R-:W-:Y:S02]  /*1180*/  @!P1 IADD3 R9, -R9, RZ, RZ ;  /* 0x000000ff09099210 */ /* 0x000fe40007ffe1ff */
[----:B------:R-:W-:-:S05]  /*1190*/  @!P2 LOP3.LUT R9, RZ, R2, RZ, 0x33, !PT ;  /* 0x00000002ff09a212 */ /* 0x000fca00078e33ff */
[----:B------:R-:W-:-:S05]  /*11a0*/  IMAD.WIDE R22, R9, 0x4, R212 ;  /* 0x0000000409167825 */ /* 0x000fca00078e02d4 */
[----:B------:R1:W2:Y:S01]  /*11b0*/  LD.E R3, desc[UR6][R22.64] ;  /* 0x0000000616037980 */ /* 0x0002a2000c101900 */
[----:B---3--:R-:W-:-:S04]  /*11c0*/  IABS R8, R6 ;  /* 0x0000000600087213 */ /* 0x008fc80000000000 */
[----:B------:R-:W3:Y:S08]  /*11d0*/  I2F.RP R14, R8 ;  /* 0x00000008000e7306 */ /* 0x000ef00000209400 */
[----:B---3--:R-:W3:Y:S02]  /*11e0*/  MUFU.RCP R4, R14 ;  /* 0x0000000e00047308 */ /* 0x008ee40000001000 */
[----:B---3--:R-:W-:-:S06]  /*11f0*/  VIADD R4, R4, 0xffffffe ;  /* 0x0ffffffe04047836 */ /* 0x008fcc0000000000 */
[----:B-1----:R-:W1:Y:S01]  /*1200*/  F2I.FTZ.U32.TRUNC.NTZ R23, R4 ;  /* 0x0000000400177305 */ /* 0x002e62000021f000 */
[----:B------:R-:W-:Y:S01]  /*1210*/  IMAD.MOV.U32 R22, RZ, RZ, RZ ;  /* 0x000000ffff167224 */ /* 0x000fe200078e00ff */
[----:B------:R-:W-:Y:S02]  /*1220*/  IABS R7, R6 ;  /* 0x0000000600077213 */ /* 0x000fe40000000000 */
[----:B-1----:R-:W-:-:S05]  /*1230*/  IADD3 R0, RZ, -R23, RZ ;  /* 0x80000017ff007210 */ /* 0x002fca0007ffe0ff */
        /* <DEDUP_REMOVED lines=15> */
[----:B----4-:R-:W-:Y:S02]  /*1330*/  IMAD R8, R135, R2, RZ ;  /* 0x0000000287087224 */ /* 0x010fe400078e02ff */
[----:B------:R-:W-:-:S06]  /*1340*/  @P3 IADD3 R4, R4, 0x1, RZ ;  /* 0x0000000104043810 */ /* 0x000fcc0007ffe0ff */
[----:B------:R-:W-:Y:S02]  /*1350*/  @!P1 IADD3 R4, -R4, RZ, RZ ;  /* 0x000000ff04049210 */ /* 0x000fe40007ffe1ff */
[----:B------:R-:W-:-:S05]  /*1360*/  @!P2 LOP3.LUT R4, RZ, R6, RZ, 0x33, !PT ;  /* 0x00000006ff04a212 */ /* 0x000fca00078e33ff */
[----:B------:R-:W-:Y:S01]  /*1370*/  IMAD R6, R13, R4, RZ ;  /* 0x000000040d067224 */ /* 0x000fe200078e02ff */
[----:B--2---:R-:W-:Y:S01]  /*1380*/  SHF.R.S32.HI R0, RZ, 0x1f, R3 ;  /* 0x0000001fff007819 */ /* 0x004fe20000011403 */
[-C--:B------:R-:W-:Y:S02]  /*1390*/  IMAD R7, R19, R3.reuse, RZ ;  /* 0x0000000313077224 */ /* 0x080fe400078e02ff */
[----:B------:R-:W-:-:S04]  /*13a0*/  IMAD.WIDE.U32 R14, R18, R3, RZ ;  /* 0x00000003120e7225 */ /* 0x000fc800078e00ff */
[----:B------:R-:W-:-:S04]  /*13b0*/  IMAD R7, R18, R0, R7 ;  /* 0x0000000012077224 */ /* 0x000fc800078e0207 */
[----:B------:R-:W-:Y:S01]  /*13c0*/  IMAD.IADD R15, R15, 0x1, R7 ;  /* 0x000000010f0f7824 */ /* 0x000fe200078e0207 */
[----:B------:R-:W-:Y:S01]  /*13d0*/  SHF.R.S32.HI R7, RZ, 0x1f, R2 ;  /* 0x0000001fff077819 */ /* 0x000fe20000011402 */
[----:B------:R-:W-:Y:S02]  /*13e0*/  IMAD R9, R11, R3, RZ ;  /* 0x000000030b097224 */ /* 0x000fe400078e02ff */
[----:B------:R-:W-:Y:S01]  /*13f0*/  IMAD.WIDE.U32 R14, R2, R134, R14 ;  /* 0x00000086020e7225 */ /* 0x000fe200078e000e */
[----:B------:R-:W-:-:S03]  /*1400*/  SHF.R.S32.HI R11, RZ, 0x1f, R4 ;  /* 0x0000001fff0b7819 */ /* 0x000fc60000011404 */
[----:B------:R-:W-:-:S04]  /*1410*/  IMAD R8, R134, R7, R8 ;  /* 0x0000000786087224 */ /* 0x000fc800078e0208 */
[----:B------:R-:W-:Y:S02]  /*1420*/  IMAD.IADD R15, R15, 0x1, R8 ;  /* 0x000000010f0f7824 */ /* 0x000fe400078e0208 */
[C---:B------:R-:W-:Y:S02]  /*1430*/  IMAD R9, R10.reuse, R0, R9 ;  /* 0x000000000a097224 */ /* 0x040fe400078e0209 */
        /* <DEDUP_REMOVED lines=8> */
.L_x_5849:
        /* <DEDUP_REMOVED lines=21> */
[----:B------:R-:W-:Y:S01]  /*1610*/  IMAD R0, R2, R7, R0 ;  /* 0x0000000702007224 */ /* 0x000fe200078e0200 */
[----:B------:R-:W-:Y:S01]  /*1620*/  @!P4 SHF.R.S32.HI R6, RZ, 0x1f, R12 ;  /* 0x0000001fff06c819 */ /* 0x000fe2000001140c */
[----:B---3--:R-:W-:-:S03]  /*1630*/  @!P4 IMAD R5, R135, R12, RZ ;  /* 0x0000000c8705c224 */ /* 0x008fc600078e02ff */
[----:B------:R-:W-:Y:S01]  /*1640*/  ISETP.GT.U32.AND P1, PT, R3, R0, PT ;  /* 0x000000000300720c */ /* 0x000fe20003f24070 */
[----:B------:R-:W-:Y:S02]  /*1650*/  @!P4 IMAD R5, R6, R134, R5 ;  /* 0x000000860605c224 */ /* 0x000fe400078e0205 */
[----:B------:R-:W-:Y:S01]  /*1660*/  @!P4 IMAD.WIDE.U32 R24, R134, R12, RZ ;  /* 0x0000000c8618c225 */ /* 0x000fe200078e00ff */
[----:B------:R-:W-:Y:S02]  /*1670*/  @P4 IADD3 R7, R12, R13, RZ ;  /* 0x0000000d0c074210 */ /* 0x000fe40007ffe0ff */
[----:B-----5:R-:W-:Y:S01]  /*1680*/  @!P4 SHF.R.S32.HI R6, RZ, 0x1f, R11 ;  /* 0x0000001fff06c819 */ /* 0x020fe2000001140b */
[----:B------:R-:W-:Y:S02]  /*1690*/  @!P4 IMAD.IADD R25, R25, 0x1, R5 ;  /* 0x000000011919c824 */ /* 0x000fe400078e0205 */
[----:B----4-:R-:W-:Y:S02]  /*16a0*/  @!P4 IMAD R5, R23, R11, RZ ;  /* 0x0000000b1705c224 */ /* 0x010fe400078e02ff */
[----:B------:R-:W-:-:S02]  /*16b0*/  @P4 IMAD R9, R135, R7, RZ ;  /* 0x0000000787094224 */ /* 0x000fc400078e02ff */
[----:B------:R-:W-:Y:S02]  /*16c0*/  @!P1 IMAD.IADD R0, R0, 0x1, -R3 ;  /* 0x0000000100009824 */ /* 0x000fe400078e0a03 */
[----:B------:R-:W-:-:S04]  /*16d0*/  @P4 IMAD.WIDE.U32 R26, R134, R7, RZ ;  /* 0x00000007861a4225 */ /* 0x000fc800078e00ff */
[C---:B------:R-:W-:Y:S02]  /*16e0*/  @!P4 IMAD R5, R22.reuse, R6, R5 ;  /* 0x000000061605c224 */ /* 0x040fe400078e0205 */
[----:B------:R-:W-:Y:S01]  /*16f0*/  @!P4 IMAD.WIDE.U32 R22, R22, R11, R24 ;  /* 0x0000000b1616c225 */ /* 0x000fe200078e0018 */
[----:B------:R-:W-:Y:S02]  /*1700*/  ISETP.GE.U32.AND P3, PT, R0, R3, PT ;  /* 0x000000030000720c */ /* 0x000fe40003f66070 */
[----:B------:R-:W-:Y:S02]  /*1710*/  @P4 IADD3 R9, R27, R9, RZ ;  /* 0x000000091b094210 */ /* 0x000fe40007ffe0ff */
[----:B------:R-:W-:Y:S02]  /*1720*/  @P4 MOV R10, R26 ;  /* 0x0000001a000a4202 */ /* 0x000fe40000000f00 */
[----:B------:R-:W-:Y:S02]  /*1730*/  @!P4 IADD3 R9, R23, R5, RZ ;  /* 0x000000051709c210 */ /* 0x000fe40007ffe0ff */
[----:B------:R-:W-:-:S02]  /*1740*/  LEA R5, R138, 0xffffffc0, 0x6 ;  /* 0xffffffc08a057811 */ /* 0x000fc400078e30ff */
[----:B------:R-:W-:Y:S02]  /*1750*/  @!P4 MOV R10, R22 ;  /* 0x00000016000ac202 */ /* 0x000fe40000000f00 */
[----:B------:R-:W-:Y:S01]  /*1760*/  LOP3.LUT R0, R205, R4, RZ, 0x3c, !PT ;  /* 0x00000004cd007212 */ /* 0x000fe200078e3cff */
[----:B------:R-:W-:Y:S01]  /*1770*/  @!P4 IMAD R6, R137, R12, RZ ;  /* 0x0000000c8906c224 */ /* 0x000fe200078e02ff */
[----:B------:R-:W-:Y:S01]  /*1780*/  @!P4 SHF.R.S32.HI R3, RZ, 0x1f, R12 ;  /* 0x0000001fff03c819 */ /* 0x000fe2000001140c */
[----:B------:R-:W-:Y:S01]  /*1790*/  IMAD R8, R135, R5, RZ ;  /* 0x0000000587087224 */ /* 0x000fe200078e02ff */
[----:B------:R-:W-:Y:S01]  /*17a0*/  SHF.R.S32.HI R7, RZ, 0x1f, R5 ;  /* 0x0000001fff077819 */ /* 0x000fe20000011405 */
[----:B------:R-:W-:Y:S01]  /*17b0*/  IMAD.MOV.U32 R22, RZ, RZ, R10 ;  /* 0x000000ffff167224 */ /* 0x000fe200078e000a */
[----:B------:R-:W-:Y:S02]  /*17c0*/  ISETP.GE.AND P2, PT, R0, RZ, PT ;  /* 0x000000ff0000720c */ /* 0x000fe40003f46270 */
[----:B------:R-:W-:-:S02]  /*17d0*/  MOV R23, R9 ;  /* 0x0000000900177202 */ /* 0x000fc40000000f00 */
[----:B------:R-:W-:Y:S02]  /*17e0*/  @!P1 IADD3 R2, R2, 0x1, RZ ;  /* 0x0000000102029810 */ /* 0x000fe40007ffe0ff */
[----:B------:R-:W-:Y:S01]  /*17f0*/  ISETP.NE.AND P1, PT, R4, RZ, PT ;  /* 0x000000ff0400720c */ /* 0x000fe20003f25270 */
[----:B------:R-:W-:Y:S02]  /*1800*/  @!P4 IMAD R3, R3, R136, R6 ;  /* 0x000000880303c224 */ /* 0x000fe400078e0206 */
[----:B------:R-:W-:-:S04]  /*1810*/  @!P4 IMAD.WIDE.U32 R24, R136, R12, RZ ;  /* 0x0000000c8818c225 */ /* 0x000fc800078e00ff */
[----:B------:R-:W-:Y:S02]  /*1820*/  IMAD R8, R7, R134, R8 ;  /* 0x0000008607087224 */ /* 0x000fe400078e0208 */
[----:B------:R-:W-:Y:S01]  /*1830*/  IMAD.WIDE.U32 R22, R134, R5, R22 ;  /* 0x0000000586167225 */ /* 0x000fe200078e0016 */
[----:B------:R-:W-:-:S03]  /*1840*/  @!P4 IADD3 R25, R25, R3, RZ ;  /* 0x000000031919c210 */ /* 0x000fc60007ffe0ff */
[----:B------:R-:W-:Y:S01]  /*1850*/  @P3 VIADD R2, R2, 0x1 ;  /* 0x0000000102023836 */ /* 0x000fe20000000000 */
[----:B------:R-:W-:-:S03]  /*1860*/  IADD3 R9, R23, R8, RZ ;  /* 0x0000000817097210 */ /* 0x000fc60007ffe0ff */
[----:B------:R-:W-:Y:S01]  /*1870*/  IMAD.MOV.U32 R3, RZ, RZ, R2 ;  /* 0x000000ffff037224 */ /* 0x000fe200078e0002 */
[----:B------:R-:W-:Y:S01]  /*1880*/  @!P4 SHF.R.S32.HI R23, RZ, 0x1f, R11 ;  /* 0x0000001fff17c819 */ /* 0x000fe2000001140b */
[----:B------:R-:W-:Y:S02]  /*1890*/  @!P4 IMAD R0, R19, R11, RZ ;  /* 0x0000000b1300c224 */ /* 0x000fe400078e02ff */
[----:B------:R-:W-:Y:S01]  /*18a0*/  @!P2 IMAD.MOV R3, RZ, RZ, -R3 ;  /* 0x000000ffff03a224 */ /* 0x000fe200078e0a03 */
[----:B------:R-:W-:Y:S01]  /*18b0*/  @!P1 LOP3.LUT R3, RZ, R4, RZ, 0x33, !PT ;  /* 0x00000004ff039212 */ /* 0x000fe200078e33ff */
[----:B------:R-:W-:Y:S01]  /*18c0*/  @!P4 IMAD R0, R18, R23, R0 ;  /* 0x000000171200c224 */ /* 0x000fe200078e0200 */
[----:B------:R-:W-:Y:S01]  /*18d0*/  @P4 IADD3 R12, R12, R13, RZ ;  /* 0x0000000d0c0c4210 */ /* 0x000fe20007ffe0ff */
[----:B------:R-:W-:Y:S01]  /*18e0*/  @!P4 IMAD.WIDE.U32 R18, R18, R11, R24 ;  /* 0x0000000b1212c225 */ /* 0x000fe200078e0018 */
[----:B------:R-:W-:Y:S02]  /*18f0*/  MOV R8, R22 ;  /* 0x0000001600087202 */ /* 0x000fe40000000f00 */
[----:B------:R-:W-:Y:S01]  /*1900*/  SHF.R.S32.HI R11, RZ, 0x1f, R3 ;  /* 0x0000001fff0b7819 */ /* 0x000fe20000011403 */
[----:B------:R-:W-:-:S02]  /*1910*/  IMAD R2, R15, R3, RZ ;  /* 0x000000030f027224 */ /* 0x000fc400078e02ff */
        /* <DEDUP_REMOVED lines=12> */
.L_x_5850:
[----:B------:R-:W-:Y:S05]  /*19e0*/  BSYNC B0 ;  /* 0x0000000000007941 */ /* 0x000fea0003800000 */
.L_x_5848:
[----:B------:R-:W-:Y:S01]  /*19f0*/  ISETP.NE.AND P1, PT, R210, -0x1, PT ;  /* 0xffffffffd200780c */ /* 0x000fe20003f25270 */
[----:B------:R-:W2:Y:S04]  /*1a00*/  LD.E.64 R168, desc[UR6][R20.64+0x30] ;  /* 0x0000300614a87980 */ /* 0x000ea8000c101b00 */
[----:B------:R-:W3:Y:S04]  /*1a10*/  LD.E.64 R24, desc[UR6][R20.64+0x48] ;  /* 0x0000480614187980 */ /* 0x000ee8000c101b00 */
[----:B------:R-:W4:Y:S04]  /*1a20*/  LD.E.64 R22, desc[UR6][R20.64+0x8] ;  /* 0x0000080614167980 */ /* 0x000f28000c101b00 */
[----:B------:R-:W3:Y:S04]  /*1a30*/  @!P1 LD.E.64 R28, desc[UR6][R20.64+0x18] ;  /* 0x00001806141c9980 */ /* 0x000ee8000c101b00 */
[----:B------:R-:W4:Y:S04]  /*1a40*/  LD.E.64 R14, desc[UR6][R20.64+0x10] ;  /* 0x00001006140e7980 */ /* 0x000f28000c101b00 */
[----:B------:R1:W5:Y:S04]  /*1a50*/  @P0 LD.E R12, desc[UR6][R32.64] ;  /* 0x00000006200c0980 */ /* 0x000368000c101900 */
[----:B------:R1:W5:Y:S01]  /*1a60*/  LD.E.64 R170, desc[UR6][R20.64] ;  /* 0x0000000614aa7980 */ /* 0x000362000c101b00 */
[----:B------:R-:W-:-:S04]  /*1a70*/  SHF.R.S32.HI R3, RZ, 0x1f, R56 ;  /* 0x0000001fff037819 */ /* 0x000fc80000011438 */
[----:B------:R-:W-:-:S04]  /*1a80*/  LEA.HI R162, R3, R56, RZ, 0x3 ;  /* 0x0000003803a27211 */ /* 0x000fc800078f18ff */
[----:B------:R-:W-:-:S05]  /*1a90*/  LOP3.LUT R19, R162, 0xfffffff8, RZ, 0xc0, !PT ;  /* 0xfffffff8a2137812 */ /* 0x000fca00078ec0ff */
[----:B------:R-:W-:Y:S01]  /*1aa0*/  IMAD.IADD R70, R56, 0x1, -R19 ;  /* 0x0000000138467824 */ /* 0x000fe200078e0a13 */
[----:B------:R-:W-:-:S03]  /*1ab0*/  SHF.R.S32.HI R162, RZ, 0x3, R162 ;  /* 0x00000003ffa27819 */ /* 0x000fc600000114a2 */
[----:B------:R-:W-:Y:S02]  /*1ac0*/  IMAD.SHL.U32 R18, R70, 0x8, RZ ;  /* 0x0000000846127824 */ /* 0x000fe400078e00ff */
[----:B------:R-:W-:-:S03]  /*1ad0*/  IMAD R26, R7, R136, RZ ;  /* 0x00000088071a7224 */ /* 0x000fc600078e02ff */
[----:B------:R-:W-:Y:S02]  /*1ae0*/  IADD3 R30, P2, R18, R6, RZ ;  /* 0x00000006121e7210 */ /* 0x000fe40007f5e0ff */
[----:B------:R-:W-:Y:S01]  /*1af0*/  SHF.R.S32.HI R19, RZ, 0x1f, R18 ;  /* 0x0000001fff137819 */ /* 0x000fe20000011412 */
[----:B------:R-:W-:-:S03]  /*1b00*/  IMAD.SHL.U32 R7, R162, 0x40, RZ ;  /* 0x00000040a2077824 */ /* 0x000fc600078e00ff */
[----:B------:R-:W-:Y:S01]  /*1b10*/  IADD3.X R31, R19, R13, RZ, P2, !PT ;  /* 0x0000000d131f7210 */ /* 0x000fe200017fe4ff */
[C---:B------:R-:W-:Y:S01]  /*1b20*/  IMAD R26, R2.reuse, R137, R26 ;  /* 0x00000089021a7224 */ /* 0x040fe200078e021a */
[----:B------:R-:W-:Y:S01]  /*1b30*/  LOP3.LUT R7, R7, 0x1c0, RZ, 0xc0, !PT ;  /* 0x000001c007077812 */ /* 0x000fe200078ec0ff */
[----:B------:R-:W-:Y:S01]  /*1b40*/  IMAD.WIDE.U32 R30, R2, R136, R30 ;  /* 0x00000088021e7225 */ /* 0x000fe200078e001e */
[-C--:B------:R-:W-:Y:S02]  /*1b50*/  LEA.HI R2, R3, R56.reuse, RZ, 0x6 ;  /* 0x0000003803027211 */ /* 0x080fe400078f30ff */
[----:B------:R-:W-:Y:S02]  /*1b60*/  LOP3.LUT R159, R7, 0x38, R18, 0xf8, !PT ;  /* 0x00000038079f7812 */ /* 0x000fe400078ef812 */
[----:B------:R-:W-:Y:S01]  /*1b70*/  SHF.R.U32.HI R6, RZ, 0x3, R7 ;  /* 0x00000003ff067819 */ /* 0x000fe20000011607 */
[----:B------:R-:W-:Y:S01]  /*1b80*/  IMAD.SHL.U32 R2, R2, 0x8, RZ ;  /* 0x0000000802027824 */ /* 0x000fe200078e00ff */
[----:B------:R-:W-:-:S02]  /*1b90*/  LEA.HI R78, R3, R56, RZ, 0x4 ;  /* 0x00000038034e7211 */ /* 0x000fc400078f20ff */
[----:B------:R-:W-:Y:S02]  /*1ba0*/  LOP3.LUT R159, R159, R6, RZ, 0x3c, !PT ;  /* 0x000000069f9f7212 */ /* 0x000fe400078e3cff */
[----:B------:R-:W-:Y:S02]  /*1bb0*/  SHF.R.S32.HI R79, RZ, 0x1f, R206 ;  /* 0x0000001fff4f7819 */ /* 0x000fe400000114ce */
[----:B------:R-:W-:Y:S02]  /*1bc0*/  LOP3.LUT R159, R159, 0xfffffe00, R2, 0xf8, !PT ;  /* 0xfffffe009f9f7812 */ /* 0x000fe400078ef802 */
[----:B------:R-:W-:Y:S01]  /*1bd0*/  LOP3.LUT R7, R78, 0xfffffff0, RZ, 0xc0, !PT ;  /* 0xfffffff04e077812 */ /* 0x000fe200078ec0ff */
[----:B------:R-:W-:Y:S02]  /*1be0*/  IMAD.IADD R27, R31, 0x1, R26 ;  /* 0x000000011f1b7824 */ /* 0x000fe400078e021a */
[----:B------:R-:W-:Y:S01]  /*1bf0*/  IMAD.MOV.U32 R26, RZ, RZ, R30 ;  /* 0x000000ffff1a7224 */ /* 0x000fe200078e001e */
[----:B------:R-:W-:Y:S01]  /*1c00*/  IADD3 R8, -R7, R56, RZ ;  /* 0x0000003807087210 */ /* 0x000fe20007ffe1ff */
[----:B------:R-:W-:-:S03]  /*1c10*/  IMAD R6, R17, R4, RZ ;  /* 0x0000000411067224 */ /* 0x000fc600078e02ff */
[----:B------:R-:W-:Y:S01]  /*1c20*/  SHF.R.S32.HI R17, RZ, 0x1f, R8 ;  /* 0x0000001fff117819 */ /* 0x000fe20000011408 */
[----:B------:R-:W-:-:S03]  /*1c30*/  IMAD R6, R11, R16, R6 ;  /* 0x000000100b067224 */ /* 0x000fc600078e0206 */
[----:B------:R-:W-:Y:S01]  /*1c40*/  LEA.HI R74, R17, R8, RZ, 0x3 ;  /* 0x00000008114a7211 */ /* 0x000fe200078f18ff */
[----:B------:R-:W-:Y:S01]  /*1c50*/  IMAD.WIDE.U32 R16, R4, R16, R26 ;  /* 0x0000001004107225 */ /* 0x000fe200078e001a */
[----:B------:R-:W-:Y:S02]  /*1c60*/  SHF.R.S32.HI R163, RZ, 0x1f, R162 ;  /* 0x0000001fffa37819 */ /* 0x000fe400000114a2 */
[----:B------:R-:W-:Y:S01]  /*1c70*/  LOP3.LUT R77, R74, 0xfffffff8, RZ, 0xc0, !PT ;  /* 0xfffffff84a4d7812 */ /* 0x000fe200078ec0ff */
[-C--:B------:R-:W-:Y:S02]  /*1c80*/  IMAD R201, R135, R162.reuse, RZ ;  /* 0x000000a287c97224 */ /* 0x080fe400078e02ff */
[----:B------:R-:W-:Y:S02]  /*1c90*/  IMAD R203, R137, R162, RZ ;  /* 0x000000a289cb7224 */ /* 0x000fe400078e02ff */
[----:B------:R-:W-:Y:S02]  /*1ca0*/  IMAD.IADD R77, R8, 0x1, -R77 ;  /* 0x00000001084d7824 */ /* 0x000fe400078e0a4d */
[----:B------:R-:W-:-:S02]  /*1cb0*/  IMAD R201, R163, R134, R201 ;  /* 0x00000086a3c97224 */ /* 0x000fc400078e02c9 */
[----:B------:R-:W-:Y:S01]  /*1cc0*/  IMAD R203, R163, R136, R203 ;  /* 0x00000088a3cb7224 */ /* 0x000fe200078e02cb */
[----:B------:R-:W-:Y:S01]  /*1cd0*/  LEA.HI R68, R3, R56, RZ, 0x5 ;  /* 0x0000003803447211 */ /* 0x000fe200078f28ff */
[----:B------:R-:W-:Y:S02]  /*1ce0*/  IMAD.MOV.U32 R57, RZ, RZ, 0x10 ;  /* 0x00000010ff397424 */ /* 0x000fe400078e00ff */
[----:B------:R-:W-:Y:S01]  /*1cf0*/  IMAD.MOV.U32 R55, RZ, RZ, 0x20 ;  /* 0x00000020ff377424 */ /* 0x000fe200078e00ff */
[----:B------:R-:W-:Y:S01]  /*1d00*/  SHF.L.U64.HI R76, R134, 0x4, R135 ;  /* 0x00000004864c7819 */ /* 0x000fe20000010287 */
[----:B------:R-:W-:Y:S01]  /*1d10*/  IMAD.SHL.U32 R72, R136, 0x10, RZ ;  /* 0x0000001088487824 */ /* 0x000fe200078e00ff */
[----:B------:R-:W-:Y:S02]  /*1d20*/  SHF.L.U32 R75, R134, 0x4, RZ ;  /* 0x00000004864b7819 */ /* 0x000fe400000006ff */
[----:B------:R-:W-:Y:S02]  /*1d30*/  SHF.L.U64.HI R73, R136, 0x4, R137 ;  /* 0x0000000488497819 */ /* 0x000fe40000010289 */
[----:B------:R-:W-:-:S02]  /*1d40*/  SHF.R.S32.HI R68, RZ, 0x5, R68 ;  /* 0x00000005ff447819 */ /* 0x000fc40000011444 */
[----:B------:R-:W-:Y:S01]  /*1d50*/  SHF.L.U32 R81, R70, 0x2, RZ ;  /* 0x0000000246517819 */ /* 0x000fe200000006ff */
[----:B--2---:R-:W-:-:S04]  /*1d60*/  @P1 IMAD.WIDE.U32 R30, R168, R210, RZ ;  /* 0x000000d2a81e1225 */ /* 0x004fc800078e00ff */
[----:B------:R-:W-:Y:S02]  /*1d70*/  @P1 IMAD.MOV.U32 R7, RZ, RZ, R30 ;  /* 0x000000ffff071224 */ /* 0x000fe400078e001e */
[----:B---3--:R-:W-:-:S04]  /*1d80*/  @!P1 IMAD R2, R29, R206, RZ ;  /* 0x000000ce1d029224 */ /* 0x008fc800078e02ff */
[C---:B------:R-:W-:Y:S02]  /*1d90*/  @!P1 IMAD R2, R28.reuse, R79, R2 ;  /* 0x0000004f1c029224 */ /* 0x040fe400078e0202 */
[----:B------:R-:W-:-:S04]  /*1da0*/  @!P1 IMAD.WIDE.U32 R28, R28, R206, RZ ;  /* 0x000000ce1c1c9225 */ /* 0x000fc800078e00ff */
[----:B------:R-:W-:Y:S02]  /*1db0*/  @P1 IMAD R13, R169, R210, RZ ;  /* 0x000000d2a90d1224 */ /* 0x000fe400078e02ff */
[----:B------:R-:W-:Y:S02]  /*1dc0*/  @!P1 IMAD.MOV.U32 R7, RZ, RZ, R28 ;  /* 0x000000ffff079224 */ /* 0x000fe400078e001c */
[----:B------:R-:W-:Y:S01]  /*1dd0*/  @P1 IMAD.IADD R13, R31, 0x1, R13 ;  /* 0x000000011f0d1824 */ /* 0x000fe200078e020d */
[----:B------:R-:W-:Y:S02]  /*1de0*/  @!P1 IADD3 R13, R29, R2, RZ ;  /* 0x000000021d0d9210 */ /* 0x000fe40007ffe0ff */
[----:B------:R-:W-:Y:S01]  /*1df0*/  IADD3 R26, P2, R18, R7, RZ ;  /* 0x00000007121a7210 */ /* 0x000fe20007f5e0ff */
[----:B------:R-:W-:Y:S01]  /*1e00*/  IMAD R7, R25, R205, RZ ;  /* 0x000000cd19077224 */ /* 0x000fe200078e02ff */
[----:B------:R-:W-:-:S03]  /*1e10*/  SHF.R.S32.HI R2, RZ, 0x1f, R205 ;  /* 0x0000001fff027819 */ /* 0x000fc600000114cd */
[----:B------:R-:W-:Y:S02]  /*1e20*/  IMAD.X R27, R19, 0x1, R13, P2 ;  /* 0x00000001131b7824 */ /* 0x000fe400010e060d */
[----:B------:R-:W-:Y:S02]  /*1e30*/  IMAD.IADD R25, R17, 0x1, R6 ;  /* 0x0000000111197824 */ /* 0x000fe400078e0206 */
[----:B------:R-:W-:Y:S02]  /*1e40*/  IMAD R2, R24, R2, R7 ;  /* 0x0000000218027224 */ /* 0x000fe400078e0207 */
[----:B------:R-:W-:Y:S01]  /*1e50*/  IMAD.WIDE.U32 R164, R205, R24, R26 ;  /* 0x00000018cda47225 */ /* 0x000fe200078e001a */
[----:B------:R-:W-:Y:S02]  /*1e60*/  MOV R24, R16 ;  /* 0x0000001000187202 */ /* 0x000fe40000000f00 */
[----:B------:R-:W-:Y:S01]  /*1e70*/  IADD3 R16, P1, R18, R0, RZ ;  /* 0x0000000012107210 */ /* 0x000fe20007f3e0ff */
[----:B------:R-:W-:-:S04]  /*1e80*/  IMAD.WIDE R6, R207, 0x40, R162 ;  /* 0x00000040cf067825 */ /* 0x000fc800078e02a2 */
[----:B------:R-:W-:Y:S01]  /*1e90*/  IMAD R167, R7, R168, RZ ;  /* 0x000000a807a77224 */ /* 0x000fe200078e02ff */
[----:B------:R-:W-:Y:S01]  /*1ea0*/  SHF.R.S32.HI R7, RZ, 0x1f, R80 ;  /* 0x0000001fff077819 */ /* 0x000fe20000011450 */
[----:B------:R-:W-:Y:S02]  /*1eb0*/  IMAD.X R17, R19, 0x1, R9, P1 ;  /* 0x0000000113117824 */ /* 0x000fe400008e0609 */
[----:B------:R-:W-:Y:S01]  /*1ec0*/  IMAD.WIDE.U32 R8, R162, R136, R24 ;  /* 0x00000088a2087225 */ /* 0x000fe200078e0018 */
[----:B------:R-:W-:-:S03]  /*1ed0*/  LEA.HI R102, R7, R80, RZ, 0x6 ;  /* 0x0000005007667211 */ /* 0x000fc600078f30ff */
[----:B------:R-:W-:Y:S01]  /*1ee0*/  IMAD.WIDE.U32 R16, R162, R134, R16 ;  /* 0x00000086a2107225 */ /* 0x000fe200078e0010 */
[----:B------:R-:W-:Y:S02]  /*1ef0*/  SHF.R.S32.HI R102, RZ, 0x6, R102 ;  /* 0x00000006ff667819 */ /* 0x000fe40000011466 */
[----:B------:R-:W-:Y:S01]  /*1f00*/  IADD3 R203, R9, R203, RZ ;  /* 0x000000cb09cb7210 */ /* 0x000fe20007ffe0ff */
[----:B------:R-:W-:Y:S01]  /*1f10*/  IMAD.IADD R201, R17, 0x1, R201 ;  /* 0x0000000111c97824 */ /* 0x000fe200078e02c9 */
[----:B----4-:R-:W-:Y:S02]  /*1f20*/  LEA R200, P2, R16, R22, 0x1 ;  /* 0x0000001610c87211 */ /* 0x010fe400078408ff */
[----:B------:R-:W-:Y:S02]  /*1f30*/  LEA R202, P1, R8, R14, 0x1 ;  /* 0x0000000e08ca7211 */ /* 0x000fe400078208ff */
[----:B------:R-:W-:Y:S02]  /*1f40*/  VIMNMX R102, R199, R102, !PT ;  /* 0x00000066c7667248 */ /* 0x000fe40007fe0100 */
[----:B------:R-:W-:-:S02]  /*1f50*/  LEA.HI.X R201, R16, R23, R201, 0x1, P2 ;  /* 0x0000001710c97211 */ /* 0x000fc400010f0cc9 */
[----:B------:R-:W-:Y:S02]  /*1f60*/  LEA.HI.X R203, R8, R15, R203, 0x1, P1 ;  /* 0x0000000f08cb7211 */ /* 0x000fe400008f0ccb */
[----:B------:R-:W-:Y:S02]  /*1f70*/  R2P PR, R77, 0x6 ;  /* 0x000000064d007804 */ /* 0x000fe40000000000 */
[----:B------:R-:W-:Y:S01]  /*1f80*/  ISETP.GT.AND P3, PT, R138, R102, PT ;  /* 0x000000668a00720c */ /* 0x000fe20003f64270 */
[----:B------:R-:W-:Y:S02]  /*1f90*/  IMAD.IADD R165, R165, 0x1, R2 ;  /* 0x00000001a5a57824 */ /* 0x000fe400078e0202 */
[C---:B------:R-:W-:Y:S02]  /*1fa0*/  IMAD R167, R6.reuse, R169, R167 ;  /* 0x000000a906a77224 */ /* 0x040fe400078e02a7 */
[----:B------:R-:W-:Y:S01]  /*1fb0*/  IMAD.WIDE.U32 R164, R6, R168, R164 ;  /* 0x000000a806a47225 */ /* 0x000fe200078e00a4 */
[----:B------:R-:W-:-:S02]  /*1fc0*/  SEL R57, R57, 0xfffffff0, !P1 ;  /* 0xfffffff039397807 */ /* 0x000fc40004800000 */
[----:B------:R-:W-:Y:S01]  /*1fd0*/  SEL R55, R55, 0xffffffe0, !P2 ;  /* 0xffffffe037377807 */ /* 0x000fe20005000000 */
[----:B------:R-:W-:Y:S02]  /*1fe0*/  @!P0 IMAD.MOV.U32 R12, RZ, RZ, RZ ;  /* 0x000000ffff0c8224 */ /* 0x000fe400078e00ff */
[----:B------:R-:W-:Y:S02]  /*1ff0*/  IMAD.IADD R167, R165, 0x1, R167 ;  /* 0x00000001a5a77824 */ /* 0x000fe400078e02a7 */
[----:B-1----:R-:W-:Y:S05]  /*2000*/  @!P3 BRA `(.L_x_5851) ;  /* 0x0000008000dcb947 */ /* 0x002fea0003800000 */
        /* <DEDUP_REMOVED lines=12> */
[----:B------:R-:W-:Y:S02]  /*20d0*/  SHF.R.S32.HI R13, RZ, 0x1f, R80 ;  /* 0x0000001fff0d7819 */ /* 0x000fe40000011450 */
[----:B-----5:R-:W-:Y:S01]  /*20e0*/  IADD3 R131, R12, R5, RZ ;  /* 0x000000050c837210 */ /* 0x020fe20007ffe0ff */
[C---:B------:R-:W-:Y:S01]  /*20f0*/  IMAD.SHL.U32 R100, R134.reuse, 0x20, RZ ;  /* 0x0000002086647824 */ /* 0x040fe200078e00ff */
[----:B------:R-:W-:Y:S01]  /*2100*/  SHF.L.U64.HI R101, R134, 0x5, R135 ;  /* 0x0000000586657819 */ /* 0x000fe20000010287 */
[C---:B------:R-:W-:Y:S01]  /*2110*/  IMAD.SHL.U32 R86, R136.reuse, 0x20, RZ ;  /* 0x0000002088567824 */ /* 0x040fe200078e00ff */
[C---:B------:R-:W-:Y:S01]  /*2120*/  SHF.L.U64.HI R87, R136.reuse, 0x5, R137 ;  /* 0x0000000588577819 */ /* 0x040fe20000010289 */
[----:B------:R-:W-:Y:S02]  /*2130*/  IMAD R85, R137, 0x60, RZ ;  /* 0x0000006089557824 */ /* 0x000fe400078e02ff */
[----:B------:R-:W-:Y:S01]  /*2140*/  IMAD.WIDE.U32 R172, R136, 0x60, RZ ;  /* 0x0000006088ac7825 */ /* 0x000fe200078e00ff */
[----:B------:R-:W-:-:S02]  /*2150*/  SHF.L.U64.HI R87, R86, 0x1, R87 ;  /* 0x0000000156577819 */ /* 0x000fc40000010257 */
[C---:B------:R-:W-:Y:S01]  /*2160*/  IADD3 R84, R162.reuse, 0x10, RZ ;  /* 0x00000010a2547810 */ /* 0x040fe20007ffe0ff */
[C---:B------:R-:W-:Y:S01]  /*2170*/  VIADD R83, R162.reuse, 0x20 ;  /* 0x00000020a2537836 */ /* 0x040fe20000000000 */
[----:B------:R-:W-:Y:S01]  /*2180*/  MOV R140, R202 ;  /* 0x000000ca008c7202 */ /* 0x000fe20000000f00 */
[----:B------:R-:W-:Y:S02]  /*2190*/  VIADD R82, R162, 0x30 ;  /* 0x00000030a2527836 */ /* 0x000fe40000000000 */
[----:B------:R-:W-:Y:S02]  /*21a0*/  IMAD.MOV.U32 R132, RZ, RZ, R200 ;  /* 0x000000ffff847224 */ /* 0x000fe400078e00c8 */
[----:B------:R-:W-:Y:S02]  /*21b0*/  IMAD.MOV.U32 R133, RZ, RZ, R201 ;  /* 0x000000ffff857224 */ /* 0x000fe400078e00c9 */
[----:B------:R-:W-:Y:S02]  /*21c0*/  IMAD.MOV.U32 R139, RZ, RZ, R203 ;  /* 0x000000ffff8b7224 */ /* 0x000fe400078e00cb */
[----:B------:R-:W-:-:S02]  /*21d0*/  IMAD.SHL.U32 R86, R86, 0x2, RZ ;  /* 0x0000000256567824 */ /* 0x000fc400078e00ff */
[----:B------:R-:W-:Y:S02]  /*21e0*/  IMAD.IADD R85, R173, 0x1, R85 ;  /* 0x00000001ad557824 */ /* 0x000fe400078e0255 */
[-C--:B--2---:R-:W-:Y:S02]  /*21f0*/  IMAD R2, R29, R206.reuse, RZ ;  /* 0x000000ce1d027224 */ /* 0x084fe400078e02ff */
[----:B---3--:R-:W-:Y:S02]  /*2200*/  IMAD R0, R31, R206, RZ ;  /* 0x000000ce1f007224 */ /* 0x008fe400078e02ff */
[----:B------:R-:W-:Y:S02]  /*2210*/  IMAD R2, R28, R79, R2 ;  /* 0x0000004f1c027224 */ /* 0x000fe400078e0202 */
[----:B------:R-:W-:-:S04]  /*2220*/  IMAD.WIDE.U32 R26, R206, R30, R18 ;  /* 0x0000001ece1a7225 */ /* 0x000fc800078e0012 */
[----:B------:R-:W-:Y:S02]  /*2230*/  IMAD R0, R30, R79, R0 ;  /* 0x0000004f1e007224 */ /* 0x000fe400078e0200 */
[----:B------:R-:W-:-:S04]  /*2240*/  IMAD.WIDE.U32 R28, R206, R28, R18 ;  /* 0x0000001cce1c7225 */ /* 0x000fc800078e0012 */
[----:B------:R-:W-:Y:S02]  /*2250*/  IMAD.IADD R27, R27, 0x1, R0 ;  /* 0x000000011b1b7824 */ /* 0x000fe400078e0200 */
[----:B------:R-:W-:Y:S02]  /*2260*/  IMAD.IADD R29, R29, 0x1, R2 ;  /* 0x000000011d1d7824 */ /* 0x000fe400078e0202 */
[-C--:B----4-:R-:W-:Y:S02]  /*2270*/  IMAD R0, R177, R5.reuse, RZ ;  /* 0x00000005b1007224 */ /* 0x090fe400078e02ff */
[----:B------:R-:W-:Y:S02]  /*2280*/  IMAD R2, R175, R5, RZ ;  /* 0x00000005af027224 */ /* 0x000fe400078e02ff */
[C---:B------:R-:W-:Y:S02]  /*2290*/  IMAD R0, R176.reuse, R3, R0 ;  /* 0x00000003b0007224 */ /* 0x040fe400078e0200 */
[----:B------:R-:W-:-:S04]  /*22a0*/  IMAD.WIDE.U32 R26, R176, R5, R26 ;  /* 0x00000005b01a7225 */ /* 0x000fc800078e001a */
[C---:B------:R-:W-:Y:S02]  /*22b0*/  IMAD R2, R174.reuse, R3, R2 ;  /* 0x00000003ae027224 */ /* 0x040fe400078e0202 */
[----:B------:R-:W-:Y:S01]  /*22c0*/  IMAD.WIDE.U32 R28, R174, R5, R28 ;  /* 0x00000005ae1c7225 */ /* 0x000fe200078e001c */
[----:B------:R-:W-:Y:S02]  /*22d0*/  IADD3 R27, R27, R0, RZ ;  /* 0x000000001b1b7210 */ /* 0x000fe40007ffe0ff */
[----:B------:R-:W-:Y:S01]  /*22e0*/  IADD3 R3, P0, -R80, R162, RZ ;  /* 0x000000a250037210 */ /* 0x000fe20007f1e1ff */
[----:B------:R-:W-:Y:S01]  /*22f0*/  IMAD.IADD R29, R29, 0x1, R2 ;  /* 0x000000011d1d7824 */ /* 0x000fe200078e0202 */
[----:B------:R-:W-:Y:S01]  /*2300*/  LEA.HI R156, R10, R10, RZ, 0x1 ;  /* 0x0000000a0a9c7211 */ /* 0x000fe200078f08ff */
[-C--:B------:R-:W-:Y:S02]  /*2310*/  IMAD R2, R25, R4.reuse, RZ ;  /* 0x0000000419027224 */ /* 0x080fe400078e02ff */
[----:B------:R-:W-:Y:S01]  /*2320*/  IMAD R0, R23, R4, RZ ;  /* 0x0000000417007224 */ /* 0x000fe200078e02ff */
[----:B------:R-:W-:Y:S01]  /*2330*/  SHF.R.S32.HI R156, RZ, 0x1, R156 ;  /* 0x00000001ff9c7819 */ /* 0x000fe2000001149c */
[----:B------:R-:W-:-:S02]  /*2340*/  IMAD R2, R24, R11, R2 ;  /* 0x0000000b18027224 */ /* 0x000fc400078e0202 */
[----:B------:R-:W-:Y:S02]  /*2350*/  IMAD R0, R22, R11, R0 ;  /* 0x0000000b16007224 */ /* 0x000fe400078e0200 */
[----:B------:R-:W-:-:S04]  /*2360*/  IMAD.WIDE.U32 R24, R24, R4, R28 ;  /* 0x0000000418187225 */ /* 0x000fc800078e001c */
[----:B------:R-:W-:-:S04]  /*2370*/  IMAD.WIDE.U32 R22, R22, R4, R26 ;  /* 0x0000000416167225 */ /* 0x000fc800078e001a */
[----:B------:R-:W-:Y:S02]  /*2380*/  IMAD.X R13, R163, 0x1, ~R13, P0 ;  /* 0x00000001a30d7824 */ /* 0x000fe400000e0e0d */
[----:B------:R-:W-:Y:S02]  /*2390*/  IMAD.IADD R25, R25, 0x1, R2 ;  /* 0x0000000119197824 */ /* 0x000fe400078e0202 */
[----:B------:R-:W-:Y:S02]  /*23a0*/  IMAD.IADD R23, R23, 0x1, R0 ;  /* 0x0000000117177824 */ /* 0x000fe400078e0200 */
[C---:B------:R-:W-:Y:S02]  /*23b0*/  IMAD R125, R13.reuse, R174, RZ ;  /* 0x000000ae0d7d7224 */ /* 0x040fe400078e02ff */
[----:B------:R-:W-:Y:S02]  /*23c0*/  IMAD R127, R13, R176, RZ ;  /* 0x000000b00d7f7224 */ /* 0x000fe400078e02ff */
[----:B------:R-:W-:-:S02]  /*23d0*/  IMAD R4, R162, R156, R81 ;  /* 0x0000009ca2047224 */ /* 0x000fc400078e0251 */
[----:B------:R-:W-:Y:S02]  /*23e0*/  IMAD R125, R175, R3, R125 ;  /* 0x00000003af7d7224 */ /* 0x000fe400078e027d */
[----:B------:R-:W-:Y:S02]  /*23f0*/  IMAD R131, R156, R131, RZ ;  /* 0x000000839c837224 */ /* 0x000fe400078e02ff */
[----:B------:R-:W-:-:S04]  /*2400*/  IMAD.WIDE.U32 R10, R174, R3, R24 ;  /* 0x00000003ae0a7225 */ /* 0x000fc800078e0018 */
[-C--:B------:R-:W-:Y:S02]  /*2410*/  IMAD R127, R177, R3.reuse, R127 ;  /* 0x00000003b17f7224 */ /* 0x080fe400078e027f */
[----:B------:R-:W-:-:S04]  /*2420*/  IMAD.WIDE.U32 R12, R176, R3, R22 ;  /* 0x00000003b00c7225 */ /* 0x000fc800078e0016 */
[----:B------:R-:W-:Y:S01]  /*2430*/  IMAD.IADD R3, R81, 0x1, R4 ;  /* 0x0000000151037824 */ /* 0x000fe200078e0204 */
[----:B------:R-:W-:Y:S02]  /*2440*/  SHF.R.S32.HI R2, RZ, 0x1f, R131 ;  /* 0x0000001fff027819 */ /* 0x000fe40000011483 */
[C---:B------:R-:W-:Y:S02]  /*2450*/  IADD3 R0, P3, R131.reuse, R4, RZ ;  /* 0x0000000483007210 */ /* 0x040fe40007f7e0ff */
[----:B------:R-:W-:Y:S01]  /*2460*/  IADD3 R131, P2, R131, R3, RZ ;  /* 0x0000000383837210 */ /* 0x000fe20007f5e0ff */
[----:B------:R-:W-:Y:S01]  /*2470*/  IMAD.IADD R125, R11, 0x1, R125 ;  /* 0x000000010b7d7824 */ /* 0x000fe200078e027d */
[----:B------:R-:W-:Y:S01]  /*2480*/  LEA R124, P1, R10, R16, 0x1 ;  /* 0x000000100a7c7211 */ /* 0x000fe200078208ff */
[----:B------:R-:W-:Y:S01]  /*2490*/  IMAD.IADD R127, R13, 0x1, R127 ;  /* 0x000000010d7f7824 */ /* 0x000fe200078e027f */
[----:B------:R-:W-:Y:S01]  /*24a0*/  LEA.HI.X.SX32 R5, R4, R2, 0x1, P3 ;  /* 0x0000000204057211 */ /* 0x000fe200018f0eff */
[----:B------:R-:W-:Y:S01]  /*24b0*/  IMAD.SHL.U32 R130, R131, 0x2, RZ ;  /* 0x0000000283827824 */ /* 0x000fe200078e00ff */
[----:B------:R-:W-:-:S02]  /*24c0*/  LEA R126, P0, R12, R14, 0x1 ;  /* 0x0000000e0c7e7211 */ /* 0x000fc400078008ff */
[----:B------:R-:W-:Y:S02]  /*24d0*/  LEA.HI.X.SX32 R2, R3, R2, 0x1, P2 ;  /* 0x0000000203027211 */ /* 0x000fe400010f0eff */
[----:B------:R-:W-:Y:S02]  /*24e0*/  SHF.L.U32 R22, R0, 0x1, RZ ;  /* 0x0000000100167819 */ /* 0x000fe400000006ff */
[----:B------:R-:W-:Y:S02]  /*24f0*/  LEA.HI.X R125, R10, R17, R125, 0x1, P1 ;  /* 0x000000110a7d7211 */ /* 0x000fe400008f0c7d */
[----:B------:R-:W-:Y:S02]  /*2500*/  LEA.HI.X R127, R12, R15, R127, 0x1, P0 ;  /* 0x0000000f0c7f7211 */ /* 0x000fe400000f0c7f */
[----:B------:R-:W-:Y:S02]  /*2510*/  SHF.L.U64.HI R0, R0, 0x1, R5 ;  /* 0x0000000100007819 */ /* 0x000fe40000010205 */
[----:B------:R-:W-:-:S02]  /*2520*/  SHF.L.U64.HI R131, R131, 0x1, R2 ;  /* 0x0000000183837819 */ /* 0x000fc40000010202 */
[C---:B------:R-:W-:Y:S02]  /*2530*/  IADD3 R58, P1, R8.reuse, R22, RZ ;  /* 0x00000016083a7210 */ /* 0x040fe40007f3e0ff */
[----:B------:R-:W-:Y:S02]  /*2540*/  IADD3 R128, P3, R8, R130, RZ ;  /* 0x0000008208807210 */ /* 0x000fe40007f7e0ff */
[C---:B------:R-:W-:Y:S02]  /*2550*/  IADD3 R22, P0, R6.reuse, R22, RZ ;  /* 0x0000001606167210 */ /* 0x040fe40007f1e0ff */
[----:B------:R-:W-:Y:S02]  /*2560*/  IADD3 R130, P2, R6, R130, RZ ;  /* 0x0000008206827210 */ /* 0x000fe40007f5e0ff */
[----:B------:R-:W-:Y:S01]  /*2570*/  IADD3 R3, P5, P4, R75, R75, R75 ;  /* 0x0000004b4b037210 */ /* 0x000fe20007cbe04b */
[----:B------:R-:W-:Y:S01]  /*2580*/  IMAD.X R59, R9, 0x1, R0, P1 ;  /* 0x00000001093b7824 */ /* 0x000fe200008e0600 */
[----:B------:R-:W-:Y:S01]  /*2590*/  IADD3.X R23, R7, R0, RZ, P0, !PT ;  /* 0x0000000007177210 */ /* 0x000fe200007fe4ff */
[----:B------:R-:W-:Y:S01]  /*25a0*/  IMAD.X R129, R9, 0x1, R131, P3 ;  /* 0x0000000109817824 */ /* 0x000fe200018e0683 */
[----:B------:R-:W-:Y:S01]  /*25b0*/  IADD3 R96, P1, P0, -R100, 0x80, R3 ;  /* 0x0000008064607810 */ /* 0x000fe2000783e103 */
[----:B------:R-:W-:Y:S01]  /*25c0*/  IMAD.X R131, R7, 0x1, R131, P2 ;  /* 0x0000000107837824 */ /* 0x000fe200010e0683 */
[----:B------:R-:W-:Y:S01]  /*25d0*/  IADD3.X R0, R76, R76, R76, P5, P4 ;  /* 0x0000004c4c007210 */ /* 0x000fe20002fe844c */
[----:B------:R-:W-:Y:S01]  /*25e0*/  IMAD.SHL.U32 R104, R176, 0x10, RZ ;  /* 0x00000010b0687824 */ /* 0x000fe200078e00ff */
[----:B------:R-:W-:-:S02]  /*25f0*/  IADD3 R98, P3, P2, -R100, 0x40, R3 ;  /* 0x0000004064627810 */ /* 0x000fc40007a7e103 */
[C-C-:B------:R-:W-:Y:S02]  /*2600*/  IADD3.X R97, ~R101.reuse, RZ, R0.reuse, P1, P0 ;  /* 0x000000ff65617210 */ /* 0x140fe40000fe0500 */
[----:B------:R-:W-:Y:S02]  /*2610*/  IADD3.X R99, ~R101, RZ, R0, P3, P2 ;  /* 0x000000ff65637210 */ /* 0x000fe40001fe4500 */
[C---:B------:R-:W-:Y:S02]  /*2620*/  IADD3 R94, P1, R75.reuse, R98, RZ ;  /* 0x000000624b5e7210 */ /* 0x040fe40007f3e0ff */
[----:B------:R-:W-:Y:S02]  /*2630*/  IADD3 R92, P0, R75, R96, RZ ;  /* 0x000000604b5c7210 */ /* 0x000fe40007f1e0ff */
[C---:B------:R-:W-:Y:S02]  /*2640*/  SHF.L.U64.HI R103, R176.reuse, 0x4, R177 ;  /* 0x00000004b0677819 */ /* 0x040fe400000102b1 */
[----:B------:R-:W-:-:S02]  /*2650*/  SHF.L.U32 R106, R176, 0x5, RZ ;  /* 0x00000005b06a7819 */ /* 0x000fc400000006ff */
[----:B------:R-:W-:Y:S02]  /*2660*/  IADD3 R109, P3, P2, R104, R104, R104 ;  /* 0x00000068686d7210 */ /* 0x000fe40007a7e068 */
[----:B------:R-:W-:Y:S01]  /*2670*/  SHF.L.U32 R160, R156, 0x4, RZ ;  /* 0x000000049ca07819 */ /* 0x000fe200000006ff */
[----:B------:R-:W-:Y:S01]  /*2680*/  IMAD.X R95, R76, 0x1, R99, P1 ;  /* 0x000000014c5f7824 */ /* 0x000fe200008e0663 */
[----:B------:R-:W-:Y:S01]  /*2690*/  SHF.L.U64.HI R105, R176, 0x5, R177 ;  /* 0x00000005b0697819 */ /* 0x000fe200000102b1 */
[----:B------:R-:W-:Y:S01]  /*26a0*/  IMAD.X R93, R76, 0x1, R97, P0 ;  /* 0x000000014c5d7824 */ /* 0x000fe200000e0661 */
[C---:B------:R-:W-:Y:S01]  /*26b0*/  IADD3 R91, P1, R75.reuse, R94, RZ ;  /* 0x0000005e4b5b7210 */ /* 0x040fe20007f3e0ff */
[----:B------:R-:W-:Y:S01]  /*26c0*/  VIADD R155, R160, 0x80 ;  /* 0x00000080a09b7836 */ /* 0x000fe20000000000 */
[----:B------:R-:W-:Y:S02]  /*26d0*/  IADD3 R89, P0, R75, R92, RZ ;  /* 0x0000005c4b597210 */ /* 0x000fe40007f1e0ff */
[----:B------:R-:W-:-:S02]  /*26e0*/  IADD3.X R110, R103, R103, R103, P3, P2 ;  /* 0x00000067676e7210 */ /* 0x000fc40001fe4467 */
[C-C-:B------:R-:W-:Y:S02]  /*26f0*/  IADD3 R107, P5, P4, -R106.reuse, 0x40, R109.reuse ;  /* 0x000000406a6b7810 */ /* 0x140fe40007cbe16d */
[----:B------:R-:W-:Y:S01]  /*2700*/  IADD3 R109, P3, P2, -R106, 0x80, R109 ;  /* 0x000000806a6d7810 */ /* 0x000fe20007a7e16d */
[----:B------:R-:W-:Y:S01]  /*2710*/  VIADD R157, R160, 0x40 ;  /* 0x00000040a09d7836 */ /* 0x000fe20000000000 */
[C---:B------:R-:W-:Y:S01]  /*2720*/  IADD3.X R88, R76.reuse, R93, RZ, P0, !PT ;  /* 0x0000005d4c587210 */ /* 0x040fe200007fe4ff */
[----:B------:R-:W-:Y:S01]  /*2730*/  IMAD.X R90, R76, 0x1, R95, P1 ;  /* 0x000000014c5a7824 */ /* 0x000fe200008e065f */
[C-C-:B------:R-:W-:Y:S02]  /*2740*/  IADD3.X R108, ~R105.reuse, RZ, R110.reuse, P5, P4 ;  /* 0x000000ff696c7210 */ /* 0x140fe40002fe856e */
[----:B------:R-:W-:Y:S02]  /*2750*/  IADD3.X R110, ~R105, RZ, R110, P3, P2 ;  /* 0x000000ff696e7210 */ /* 0x000fe40001fe456e */
[-C--:B------:R-:W-:Y:S01]  /*2760*/  IADD3 R113, P0, R109, R104.reuse, RZ ;  /* 0x000000686d717210 */ /* 0x080fe20007f1e0ff */
[----:B------:R-:W-:Y:S01]  /*2770*/  IMAD.IADD R154, R160, 0x1, R157 ;  /* 0x00000001a09a7824 */ /* 0x000fe200078e029d */
[----:B------:R-:W-:-:S02]  /*2780*/  IADD3 R111, P1, R107, R104, RZ ;  /* 0x000000686b6f7210 */ /* 0x000fc40007f3e0ff */
[----:B------:R-:W-:Y:S01]  /*2790*/  IADD3 R153, R160, R155, RZ ;  /* 0x0000009ba0997210 */ /* 0x000fe20007ffe0ff */
[C---:B------:R-:W-:Y:S01]  /*27a0*/  IMAD.SHL.U32 R122, R174.reuse, 0x20, RZ ;  /* 0x00000020ae7a7824 */ /* 0x040fe200078e00ff */
[C-C-:B------:R-:W-:Y:S01]  /*27b0*/  SHF.L.U64.HI R119, R174.reuse, 0x4, R175.reuse ;  /* 0x00000004ae777819 */ /* 0x140fe200000102af */
[----:B------:R-:W-:Y:S01]  /*27c0*/  IMAD R123, R175, 0x60, RZ ;  /* 0x00000060af7b7824 */ /* 0x000fe200078e02ff */
[----:B------:R-:W-:Y:S01]  /*27d0*/  SHF.L.U32 R120, R174, 0x4, RZ ;  /* 0x00000004ae787819 */ /* 0x000fe200000006ff */
[----:B------:R-:W-:Y:S01]  /*27e0*/  IMAD.SHL.U32 R158, R156, 0x20, RZ ;  /* 0x000000209c9e7824 */ /* 0x000fe200078e00ff */
[----:B------:R-:W-:Y:S01]  /*27f0*/  SHF.L.U64.HI R121, R174, 0x5, R175 ;  /* 0x00000005ae797819 */ /* 0x000fe200000102af */
[----:B------:R-:W-:Y:S01]  /*2800*/  IMAD.X R114, R110, 0x1, R103, P0 ;  /* 0x000000016e727824 */ /* 0x000fe200000e0667 */
[----:B------:R-:W-:Y:S01]  /*2810*/  IADD3.X R112, R108, R103, RZ, P1, !PT ;  /* 0x000000676c707210 */ /* 0x000fe20000ffe4ff */
[----:B------:R-:W-:Y:S01]  /*2820*/  IMAD.WIDE.U32 R174, R174, 0x60, RZ ;  /* 0x00000060aeae7825 */ /* 0x000fe200078e00ff */
[----:B------:R-:W-:-:S02]  /*2830*/  IADD3 R116, P1, R111, R104, RZ ;  /* 0x000000686f747210 */ /* 0x000fc40007f3e0ff */
[----:B------:R-:W-:Y:S01]  /*2840*/  IADD3 R118, P0, R113, R104, RZ ;  /* 0x0000006871767210 */ /* 0x000fe20007f1e0ff */
[----:B------:R-:W-:Y:S01]  /*2850*/  IMAD R156, R156, 0x30, RZ ;  /* 0x000000309c9c7824 */ /* 0x000fe200078e02ff */
[C---:B------:R-:W-:Y:S01]  /*2860*/  IADD3 R152, R160.reuse, R154, RZ ;  /* 0x0000009aa0987210 */ /* 0x040fe20007ffe0ff */
[----:B------:R-:W-:Y:S01]  /*2870*/  IMAD.IADD R151, R160, 0x1, R153 ;  /* 0x00000001a0977824 */ /* 0x000fe200078e0299 */
[----:B------:R-:W-:Y:S01]  /*2880*/  SHF.L.U64.HI R119, R120, 0x1, R119 ;  /* 0x0000000178777819 */ /* 0x000fe20000010277 */
[----:B------:R-:W-:Y:S01]  /*2890*/  VIADD R15, R18, 0x40 ;  /* 0x00000040120f7836 */ /* 0x000fe20000000000 */
[----:B------:R-:W-:Y:S01]  /*28a0*/  SHF.L.U64.HI R121, R122, 0x1, R121 ;  /* 0x000000017a797819 */ /* 0x000fe20000010279 */
[----:B------:R-:W-:Y:S01]  /*28b0*/  IMAD.MOV.U32 R13, RZ, RZ, R138 ;  /* 0x000000ffff0d7224 */ /* 0x000fe200078e008a */
[----:B------:R-:W-:Y:S01]  /*28c0*/  IADD3 R14, R18, 0x80, RZ ;  /* 0x00000080120e7810 */ /* 0x000fe20007ffe0ff */
[----:B------:R-:W-:Y:S01]  /*28d0*/  IMAD.SHL.U32 R120, R120, 0x2, RZ ;  /* 0x0000000278787824 */ /* 0x000fe200078e00ff */
[----:B------:R-:W-:Y:S01]  /*28e0*/  IADD3 R123, R175, R123, RZ ;  /* 0x0000007baf7b7210 */ /* 0x000fe20007ffe0ff */
[----:B------:R-:W-:Y:S01]  /*28f0*/  IMAD.SHL.U32 R122, R122, 0x2, RZ ;  /* 0x000000027a7a7824 */ /* 0x000fe200078e00ff */
[----:B------:R-:W-:Y:S01]  /*2900*/  SHF.R.S32.HI R150, RZ, 0x1f, R160 ;  /* 0x0000001fff967819 */ /* 0x000fe200000114a0 */
[--C-:B------:R-:W-:Y:S01]  /*2910*/  IMAD.X R115, R112, 0x1, R103.reuse, P1 ;  /* 0x0000000170737824 */ /* 0x100fe200008e0667 */
        /* <DEDUP_REMOVED lines=9> */
.L_x_5899:
[----:B------:R-:W-:Y:S01]  /*29b0*/  IMAD.SHL.U32 R17, R13, 0x40, RZ ;  /* 0x000000400d117824 */ /* 0x000fe200078e00ff */
[----:B------:R-:W-:Y:S03]  /*29c0*/  BSSY B2, `(.L_x_5852) ;  /* 0x0000735000027945 */ /* 0x000fe60003800000 */
[----:B------:R-:W-:Y:S04]  /*29d0*/  VIADD R16, R17, 0xffffffc0 ;  /* 0xffffffc011107836 */ /* 0x000fe80000000000 */
[--C-:B------:R-:W-:Y:S02]  /*29e0*/  IMAD.IADD R179, R69, 0x1, -R16.reuse ;  /* 0x0000000145b37824 */ /* 0x100fe400078e0a10 */
[----:B------:R-:W-:Y:S03]  /*29f0*/  IMAD.IADD R161, R80, 0x1, -R16 ;  /* 0x0000000150a17824 */ /* 0x000fe600078e0a10 */
[-C--:B------:R-:W-:Y:S02]  /*2a00*/  ISETP.GE.AND P0, PT, R162, R179.reuse, PT ;  /* 0x000000b3a200720c */ /* 0x080fe40003f06270 */
[----:B------:R-:W-:Y:S02]  /*2a10*/  ISETP.GE.AND P1, PT, R84, R179, PT ;  /* 0x000000b35400720c */ /* 0x000fe40003f26270 */
[-C--:B------:R-:W-:Y:S02]  /*2a20*/  ISETP.GE.AND P0, PT, R162, R161.reuse, !P0 ;  /* 0x000000a1a200720c */ /* 0x080fe40004706270 */
[----:B------:R-:W-:Y:S11]  /*2a30*/  ISETP.GE.AND P1, PT, R84, R161, !P1 ;  /* 0x000000a15400720c */ /* 0x000ff60004f26270 */
[----:B----4-:R-:W2:Y:S01]  /*2a40*/  @P0 LD.E.128 R28, desc[UR6][R124.64] ;  /* 0x000000067c1c0980 */ /* 0x010ea2000c101d00 */
[----:B------:R-:W-:Y:S01]  /*2a50*/  @P0 IMAD.MOV.U32 R141, RZ, RZ, R139 ;  /* 0x000000ffff8d0224 */ /* 0x000fe200078e008b */
[----:B------:R-:W-:Y:S05]  /*2a60*/  @P1 IADD3 R2, P2, R124, R120, RZ ;  /* 0x000000787c021210 */ /* 0x000fea0007f5e0ff */
[----:B------:R-:W-:Y:S01]  /*2a70*/  @P1 IMAD.X R3, R125, 0x1, R119, P2 ;  /* 0x000000017d031824 */ /* 0x000fe200010e0677 */
[C---:B------:R-:W-:Y:S04]  /*2a80*/  @P1 LEA R26, P2, R72.reuse, R140, 0x1 ;  /* 0x0000008c481a1211 */ /* 0x040fe800078408ff */
[----:B------:R-:W-:Y:S02]  /*2a90*/  @P1 LEA.HI.X R27, R72, R139, R73, 0x1, P2 ;  /* 0x0000008b481b1211 */ /* 0x000fe400010f0c49 */
[C---:B------:R-:W-:Y:S04]  /*2aa0*/  ISETP.GE.AND P2, PT, R83.reuse, R179, PT ;  /* 0x000000b35300720c */ /* 0x040fe80003f46270 */
[----:B------:R-:W-:Y:S11]  /*2ab0*/  ISETP.GE.AND P2, PT, R83, R161, !P2 ;  /* 0x000000a15300720c */ /* 0x000ff60005746270 */
[----:B------:R-:W-:Y:S02]  /*2ac0*/  @!UPT UIADD3 URZ, URZ, URZ, URZ ;  /* 0x0000003f3f3ff290 */ /* 0x000fe4000fffe03f */
[----:B------:R-:W-:Y:S05]  /*2ad0*/  @P2 IADD3 R36, P3, R124, R122, RZ ;  /* 0x0000007a7c242210 */ /* 0x000fea0007f7e0ff */
[----:B------:R-:W-:Y:S01]  /*2ae0*/  @P2 IMAD.X R37, R125, 0x1, R121, P3 ;  /* 0x000000017d252824 */ /* 0x000fe200018e0679 */
[----:B--2---:R-:W-:Y:S04]  /*2af0*/  @P0 ST.E.128 desc[UR6][R140.64], R28 ;  /* 0x0000001c8c000985 */ /* 0x004fe8000c101d06 */
[----:B------:R-:W2:Y:S04]  /*2b00*/  @P0 LD.E.128 R4, desc[UR6][R124.64+0x80] ;  /* 0x000080067c040980 */ /* 0x000ea8000c101d00 */
[----:B--2---:R1:W-:Y:S04]  /*2b10*/  @P0 ST.E.128 desc[UR6][R140.64+0x80], R4 ;  /* 0x000080048c000985 */ /* 0x0043e8000c101d06 */
[----:B------:R-:W2:Y:S04]  /*2b20*/  @P0 LD.E.128 R8, desc[UR6][R124.64+0x100] ;  /* 0x000100067c080980 */ /* 0x000ea8000c101d00 */
[----:B--2---:R2:W-:Y:S04]  /*2b30*/  @P0 ST.E.128 desc[UR6][R140.64+0x100], R8 ;  /* 0x000100088c000985 */ /* 0x0045e8000c101d06 */
[----:B------:R-:W3:Y:S04]  /*2b40*/  @P1 LD.E.128 R32, desc[UR6][R2.64] ;  /* 0x0000000602201980 */ /* 0x000ee8000c101d00 */
[----:B---3--:R-:W-:Y:S04]  /*2b50*/  @P1 ST.E.128 desc[UR6][R26.64], R32 ;  /* 0x000000201a001985 */ /* 0x008fe8000c101d06 */
[----:B-1----:R-:W3:Y:S04]  /*2b60*/  @P1 LD.E.128 R4, desc[UR6][R2.64+0x80] ;  /* 0x0000800602041980 */ /* 0x002ee8000c101d00 */
[----:B---3--:R1:W-:Y:S04]  /*2b70*/  @P1 ST.E.128 desc[UR6][R26.64+0x80], R4 ;  /* 0x000080041a001985 */ /* 0x0083e8000c101d06 */
[----:B------:R-:W3:Y:S04]  /*2b80*/  @P1 LD.E.128 R28, desc[UR6][R2.64+0x100] ;  /* 0x00010006021c1980 */ /* 0x000ee8000c101d00 */
[----:B---3--:R3:W-:Y:S01]  /*2b90*/  @P1 ST.E.128 desc[UR6][R26.64+0x100], R28 ;  /* 0x0001001c1a001985 */ /* 0x0087e2000c101d06 */
[----:B------:R-:W-:Y:S03]  /*2ba0*/  @P2 IADD3 R38, P1, R140, R86, RZ ;  /* 0x000000568c262210 */ /* 0x000fe60007f3e0ff */
[----:B--2---:R-:W2:Y:S02]  /*2bb0*/  @P2 LD.E.128 R8, desc[UR6][R36.64] ;  /* 0x0000000624082980 */ /* 0x004ea4000c101d00 */
[----:B------:R-:W-:Y:S01]  /*2bc0*/  @P2 IMAD.X R39, R139, 0x1, R87, P1 ;  /* 0x000000018b272824 */ /* 0x000fe200008e0657 */
[C---:B------:R-:W-:Y:S04]  /*2bd0*/  ISETP.GE.AND P1, PT, R82.reuse, R179, PT ;  /* 0x000000b35200720c */ /* 0x040fe80003f26270 */
[----:B------:R-:W-:Y:S11]  /*2be0*/  ISETP.GE.AND P1, PT, R82, R161, !P1 ;  /* 0x000000a15200720c */ /* 0x000ff60004f26270 */
[----:B------:R-:W-:Y:S02]  /*2bf0*/  @!UPT UIADD3 URZ, URZ, URZ, URZ ;  /* 0x0000003f3f3ff290 */ /* 0x000fe4000fffe03f */
[----:B------:R-:W-:Y:S05]  /*2c00*/  @P1 IADD3 R40, P3, R124, R174, RZ ;  /* 0x000000ae7c281210 */ /* 0x000fea0007f7e0ff */
[----:B------:R-:W-:Y:S01]  /*2c10*/  @P1 IMAD.X R41, R125, 0x1, R123, P3 ;  /* 0x000000017d291824 */ /* 0x000fe200018e067b */
[----:B--2---:R2:W-:Y:S04]  /*2c20*/  @P2 ST.E.128 desc[UR6][R38.64], R8 ;  /* 0x0000000826002985 */ /* 0x0045e8000c101d06 */
[----:B-1----:R-:W4:Y:S04]  /*2c30*/  @P2 LD.E.128 R4, desc[UR6][R36.64+0x80] ;  /* 0x0000800624042980 */ /* 0x002f28000c101d00 */
[----:B----4-:R1:W-:Y:S04]  /*2c40*/  @P2 ST.E.128 desc[UR6][R38.64+0x80], R4 ;  /* 0x0000800426002985 */ /* 0x0103e8000c101d06 */
[----:B------:R-:W4:Y:S04]  /*2c50*/  @P2 LD.E.128 R32, desc[UR6][R36.64+0x100] ;  /* 0x0001000624202980 */ /* 0x000f28000c101d00 */
[----:B----4-:R4:W-:Y:S01]  /*2c60*/  @P2 ST.E.128 desc[UR6][R38.64+0x100], R32 ;  /* 0x0001002026002985 */ /* 0x0109e2000c101d06 */
[----:B---3--:R-:W-:Y:S03]  /*2c70*/  @P1 IADD3 R26, P2, R140, R172, RZ ;  /* 0x000000ac8c1a1210 */ /* 0x008fe60007f5e0ff */
[----:B------:R-:W3:Y:S02]  /*2c80*/  @P1 LD.E.128 R28, desc[UR6][R40.64] ;  /* 0x00000006281c1980 */ /* 0x000ee4000c101d00 */
[----:B------:R-:W-:Y:S05]  /*2c90*/  @P1 IMAD.X R27, R139, 0x1, R85, P2 ;  /* 0x000000018b1b1824 */ /* 0x000fea00010e0655 */
[----:B---3--:R4:W-:Y:S04]  /*2ca0*/  @P1 ST.E.128 desc[UR6][R26.64], R28 ;  /* 0x0000001c1a001985 */ /* 0x0089e8000c101d06 */
[----:B--2---:R-:W2:Y:S04]  /*2cb0*/  @P1 LD.E.128 R8, desc[UR6][R40.64+0x80] ;  /* 0x0000800628081980 */ /* 0x004ea8000c101d00 */
[----:B--2---:R4:W-:Y:S04]  /*2cc0*/  @P1 ST.E.128 desc[UR6][R26.64+0x80], R8 ;  /* 0x000080081a001985 */ /* 0x0049e8000c101d06 */
[----:B-1----:R-:W2:Y:S04]  /*2cd0*/  @P1 LD.E.128 R4, desc[UR6][R40.64+0x100] ;  /* 0x0001000628041980 */ /* 0x002ea8000c101d00 */
[----:B--2---:R4:W-:Y:S04]  /*2ce0*/  @P1 ST.E.128 desc[UR6][R26.64+0x100], R4 ;  /* 0x000100041a001985 */ /* 0x0049e8000c101d06 */
[----:B------:R-:W2:Y:S04]  /*2cf0*/  LD.E R25, desc[UR6][R20.64+0xd0] ;  /* 0x0000d00614197980 */ /* 0x000ea8000c101900 */
[----:B------:R-:W3:Y:S01]  /*2d00*/  LD.E R3, desc[UR6][R20.64+0x130] ;  /* 0x0001300614037980 */ /* 0x000ee2000c101900 */
[----:B--2---:R-:W-:Y:S01]  /*2d10*/  ISETP.NE.AND P2, PT, R25, RZ, PT ;  /* 0x000000ff1900720c */ /* 0x004fe20003f45270 */
[----:B---3--:R-:W-:Y:S05]  /*2d20*/  IMAD.U32 R3, R3, -0x40, RZ ;  /* 0xffffffc003037824 */ /* 0x008fea00078e00ff */
[C---:B------:R-:W-:Y:S04]  /*2d30*/  LEA R124, P1, R3.reuse, R124, 0x1 ;  /* 0x0000007c037c7211 */ /* 0x040fe800078208ff */
[----:B------:R-:W-:Y:S03]  /*2d40*/  LEA.HI.X.SX32 R125, R3, R125, 0x1, P1 ;  /* 0x0000007d037d7211 */ /* 0x000fe600008f0eff */
[----:B----4-:R-:W-:Y:S06]  /*2d50*/  @!P2 BRA `(.L_x_5853) ;  /* 0x0000006c0030a947 */ /* 0x010fec0003800000 */
[----:B------:R-:W2:Y:S02]  /*2d60*/  LD.E.U8 R0, desc[UR6][R20.64+0x1b3] ;  /* 0x0001b30614007980 */ /* 0x000ea4000c101100 */
[----:B--2---:R-:W-:Y:S11]  /*2d70*/  ISETP.NE.AND P1, PT, R0, RZ, PT ;  /* 0x000000ff0000720c */ /* 0x004ff60003f25270 */
[----:B------:R-:W-:Y:S02]  /*2d80*/  @!UPT UIADD3 URZ, URZ, URZ, URZ ;  /* 0x0000003f3f3ff290 */ /* 0x000fe4000fffe03f */
[----:B------:R-:W-:Y:S05]  /*2d90*/  @!P1 BRA `(.L_x_5854) ;  /* 0x0000002400bc9947 */ /* 0x000fea0003800000 */
        /* <DEDUP_REMOVED lines=9> */
[-C--:B------:R-:W-:Y:S01]  /*2e30*/  ISETP.GE.AND P0, PT, R18, R25.reuse, PT ;  /* 0x000000191200720c */ /* 0x080fe20003f06270 */
[----:B------:R-:W2:Y:S01]  /*2e40*/  LD.E.128 R28, desc[UR6][R126.64] ;  /* 0x000000067e1c7980 */ /* 0x000ea2000c101d00 */
[----:B------:R-:W-:Y:S11]  /*2e50*/  ISETP.GE.AND P1, PT, R15, R25, PT ;  /* 0x000000190f00720c */ /* 0x000ff60003f26270 */
[----:B------:R-:W3:Y:S06]  /*2e60*/  @!P0 LD.E.64 R44, desc[UR6][R58.64] ;  /* 0x000000063a2c8980 */ /* 0x000eec000c101b00 */
[----:B------:R-:W4:Y:S01]  /*2e70*/  @!P0 LD.E.64 R26, desc[UR6][R22.64] ;  /* 0x00000006161a8980 */ /* 0x000f22000c101b00 */
[C---:B--2---:R-:W-:Y:S01]  /*2e80*/  @!P0 LOP3.LUT R33, R28.reuse, 0xffff0000, RZ, 0xc0, !PT ;  /* 0xffff00001c218812 */ /* 0x044fe200078ec0ff */
[----:B------:R-:W-:Y:S01]  /*2e90*/  @!P0 IMAD.U32 R40, R31, 0x10000, RZ ;  /* 0x000100001f288824 */ /* 0x000fe200078e00ff */
[----:B------:R-:W-:Y:S02]  /*2ea0*/  @!P0 SHF.L.U32 R41, R28, 0x10, RZ ;  /* 0x000000101c298819 */ /* 0x000fe400000006ff */
[----:B------:R-:W-:Y:S02]  /*2eb0*/  @!P0 LOP3.LUT R35, R30, 0xffff0000, RZ, 0xc0, !PT ;  /* 0xffff00001e238812 */ /* 0x000fe400078ec0ff */
[C---:B---3--:R-:W-:Y:S01]  /*2ec0*/  @!P0 SHF.L.U32 R39, R44.reuse, 0x10, RZ ;  /* 0x000000102c278819 */ /* 0x048fe200000006ff */
[C---:B------:R-:W-:Y:S01]  /*2ed0*/  @!P0 IMAD.U32 R38, R45.reuse, 0x10000, RZ ;  /* 0x000100002d268824 */ /* 0x040fe200078e00ff */
[----:B------:R-:W-:Y:S02]  /*2ee0*/  @!P0 LOP3.LUT R43, R44, 0xffff0000, RZ, 0xc0, !PT ;  /* 0xffff00002c2b8812 */ /* 0x000fe400078ec0ff */
[----:B------:R-:W-:Y:S01]  /*2ef0*/  @!P0 LOP3.LUT R45, R45, 0xffff0000, RZ, 0xc0, !PT ;  /* 0xffff00002d2d8812 */ /* 0x000fe200078ec0ff */
[----:B------:R-:W-:Y:S01]  /*2f00*/  @!P0 FMUL.FTZ R42, R35, R38 ;  /* 0x00000026232a8220 */ /* 0x000fe20000410000 */
[C---:B----4-:R-:W-:Y:S01]  /*2f10*/  @!P0 SHF.L.U32 R32, R26.reuse, 0x10, RZ ;  /* 0x000000101a208819 */ /* 0x050fe200000006ff */
[----:B------:R-:W-:Y:S01]  /*2f20*/  @!P0 FMUL.FTZ R47, R33, R39 ;  /* 0x00000027212f8220 */ /* 0x000fe20000410000 */
        /* <DEDUP_REMOVED lines=8> */
[----:B------:R-:W-:Y:S01]  /*2fb0*/  @!P0 SHF.L.U32 R41, R30, 0x10, RZ ;  /* 0x000000101e298819 */ /* 0x000fe200000006ff */
[----:B------:R-:W-:Y:S01]  /*2fc0*/  @!P0 FMUL.FTZ R2, R33, R26 ;  /* 0x0000001a21028220 */ /* 0x000fe20000410000 */
[----:B------:R-:W-:Y:S02]  /*2fd0*/  @!P0 IMAD.U32 R39, R29, 0x10000, RZ ;  /* 0x000100001d278824 */ /* 0x000fe400078e00ff */
        /* <DEDUP_REMOVED lines=10> */
[----:B------:R-:W-:Y:S01]  /*3080*/  @!P0 FFMA.FTZ R4, R45, R40, R4 ;  /* 0x000000282d048223 */ /* 0x000fe20000010004 */
[----:B------:R-:W-:Y:S01]  /*3090*/  @!P0 FFMA.FTZ R42, R41, R24, -R42 ;  /* 0x00000018292a8223 */ /* 0x000fe2000001082a */
[----:B------:R-:W-:Y:S03]  /*30a0*/  @!P0 F2FP.BF16.F32.PACK_AB R46, R2, R49 ;  /* 0x00000031022e823e */ /* 0x000fe600000010ff */
[----:B------:R-:W-:Y:S02]  /*30b0*/  @!P0 F2FP.BF16.F32.PACK_AB R51, R4, R51 ;  /* 0x000000330433823e */ /* 0x000fe400000010ff */
[----:B------:R-:W-:Y:S01]  /*30c0*/  @!P0 F2FP.BF16.F32.PACK_AB R42, R3, R42 ;  /* 0x0000002a032a823e */ /* 0x000fe200000010ff */
[----:B------:R-:W-:Y:S01]  /*30d0*/  @!P0 IMAD.MOV.U32 R29, RZ, RZ, R46 ;  /* 0x000000ffff1d8224 */ /* 0x000fe200078e002e */
[----:B------:R-:W-:Y:S02]  /*30e0*/  @!P0 MOV R31, R51 ;  /* 0x00000033001f8202 */ /* 0x000fe40000000f00 */
[----:B------:R-:W-:Y:S02]  /*30f0*/  @!P0 MOV R30, R42 ;  /* 0x0000002a001e8202 */ /* 0x000fe40000000f00 */
[----:B------:R-:W-:Y:S03]  /*3100*/  ISETP.GE.AND P0, PT, R14, R25, PT ;  /* 0x000000190e00720c */ /* 0x000fe60003f06270 */
[----:B------:R1:W-:Y:S08]  /*3110*/  ST.E.128 desc[UR6][R132.64], R28 ;  /* 0x0000001c84007985 */ /* 0x0003f0000c101d06 */
[----:B------:R-:W2:Y:S06]  /*3120*/  @!P1 LD.E.64 R44, desc[UR6][R58.64+0x40] ;  /* 0x000040063a2c9980 */ /* 0x000eac000c101b00 */
[----:B------:R-:W3:Y:S08]  /*3130*/  LD.E.128 R32, desc[UR6][R126.64+0x80] ;  /* 0x000080067e207980 */ /* 0x000ef0000c101d00 */
[----:B------:R-:W4:Y:S01]  /*3140*/  @!P1 LD.E.64 R26, desc[UR6][R22.64+0x40] ;  /* 0x00004006161a9980 */ /* 0x000f22000c101b00 */
[C---:B--2---:R-:W-:Y:S01]  /*3150*/  @!P1 SHF.L.U32 R38, R44.reuse, 0x10, RZ ;  /* 0x000000102c269819 */ /* 0x044fe200000006ff */
[C---:B------:R-:W-:Y:S01]  /*3160*/  @!P1 IMAD.U32 R40, R45.reuse, 0x10000, RZ ;  /* 0x000100002d289824 */ /* 0x040fe200078e00ff */
[----:B------:R-:W-:Y:S02]  /*3170*/  @!P1 LOP3.LUT R41, R44, 0xffff0000, RZ, 0xc0, !PT ;  /* 0xffff00002c299812 */ /* 0x000fe400078ec0ff */
[----:B------:R-:W-:Y:S02]  /*3180*/  @!P1 LOP3.LUT R45, R45, 0xffff0000, RZ, 0xc0, !PT ;  /* 0xffff00002d2d9812 */ /* 0x000fe400078ec0ff */
[----:B---3--:R-:W-:Y:S01]  /*3190*/  @!P1 LOP3.LUT R37, R32, 0xffff0000, RZ, 0xc0, !PT ;  /* 0xffff000020259812 */ /* 0x008fe200078ec0ff */
[----:B------:R-:W-:Y:S01]  /*31a0*/  @!P1 IMAD.U32 R43, R34, 0x10000, RZ ;  /* 0x00010000222b9824 */ /* 0x000fe200078e00ff */
[----:B------:R-:W-:Y:S02]  /*31b0*/  @!P1 SHF.L.U32 R39, R32, 0x10, RZ ;  /* 0x0000001020279819 */ /* 0x000fe400000006ff */
[----:B-1----:R-:W-:Y:S01]  /*31c0*/  @!P1 LOP3.LUT R29, R33, 0xffff0000, RZ, 0xc0, !PT ;  /* 0xffff0000211d9812 */ /* 0x002fe200078ec0ff */
[----:B------:R-:W-:Y:S01]  /*31d0*/  @!P1 FMUL.FTZ R42, R37, R38 ;  /* 0x00000026252a9220 */ /* 0x000fe20000410000 */
[----:B------:R-:W-:Y:S02]  /*31e0*/  @!P1 LOP3.LUT R31, R34, 0xffff0000, RZ, 0xc0, !PT ;  /* 0xffff0000221f9812 */ /* 0x000fe400078ec0ff */
[----:B----4-:R-:W-:Y:S01]  /*31f0*/  @!P1 SHF.L.U32 R24, R27, 0x10, RZ ;  /* 0x000000101b189819 */ /* 0x010fe200000006ff */
[C---:B------:R-:W-:Y:S01]  /*3200*/  @!P1 IMAD.U32 R36, R26.reuse, 0x10000, RZ ;  /* 0x000100001a249824 */ /* 0x040fe200078e00ff */
[----:B------:R-:W-:Y:S01]  /*3210*/  @!P1 LOP3.LUT R26, R26, 0xffff0000, RZ, 0xc0, !PT ;  /* 0xffff00001a1a9812 */ /* 0x000fe200078ec0ff */
[----:B------:R-:W-:Y:S01]  /*3220*/  @!P1 FMUL.FTZ R47, R29, R41 ;  /* 0x000000291d2f9220 */ /* 0x000fe20000410000 */
[----:B------:R-:W-:Y:S01]  /*3230*/  @!P1 LOP3.LUT R27, R27, 0xffff0000, RZ, 0xc0, !PT ;  /* 0xffff00001b1b9812 */ /* 0x000fe200078ec0ff */
[-C--:B------:R-:W-:Y:S01]  /*3240*/  @!P1 FMUL.FTZ R5, R37, R36.reuse ;  /* 0x0000002425059220 */ /* 0x080fe20000410000 */
[----:B------:R-:W-:Y:S01]  /*3250*/  @!P1 LOP3.LUT R28, R35, 0xffff0000, RZ, 0xc0, !PT ;  /* 0xffff0000231c9812 */ /* 0x000fe200078ec0ff */
[----:B------:R-:W-:Y:S01]  /*3260*/  @!P1 FFMA.FTZ R42, R39, R36, -R42 ;  /* 0x00000024272a9223 */ /* 0x000fe2000001082a */
[----:B------:R-:W-:Y:S01]  /*3270*/  @!P1 FMUL.FTZ R6, R29, R26 ;  /* 0x0000001a1d069220 */ /* 0x000fe20000410000 */
[----:B------:R-:W-:Y:S01]  /*3280*/  @!P1 FFMA.FTZ R5, R38, R39, R5 ;  /* 0x0000002726059223 */ /* 0x000fe20000010005 */
[----:B------:R-:W-:Y:S01]  /*3290*/  @!P1 SHF.L.U32 R39, R33, 0x10, RZ ;  /* 0x0000001021279819 */ /* 0x000fe200000006ff */
[----:B------:R-:W-:Y:S01]  /*32a0*/  @!P1 FMUL.FTZ R7, R31, R24 ;  /* 0x000000181f079220 */ /* 0x000fe20000410000 */
[----:B------:R-:W-:Y:S01]  /*32b0*/  @!P1 SHF.L.U32 R38, R35, 0x10, RZ ;  /* 0x0000001023269819 */ /* 0x000fe200000006ff */
        /* <DEDUP_REMOVED lines=16> */
[----:B------:R-:W-:Y:S05]  /*33c0*/  @!P1 MOV R34, R46 ;  /* 0x0000002e00229202 */ /* 0x000fea0000000f00 */
        /* <DEDUP_REMOVED lines=42> */
[----:B------:R-:W-:Y:S02]  /*3670*/  @!P0 MOV R30, R46 ;  /* 0x0000002e001e8202 */ /* 0x000fe40000000f00 */
[----:B------:R-:W-:Y:S05]  /*3680*/  @!P0 MOV R31, R49 ;  /* 0x00000031001f8202 */ /* 0x000fea0000000f00 */
[----:B------:R1:W-:Y:S02]  /*3690*/  ST.E.128 desc[UR6][R132.64+0x100], R28 ;  /* 0x0001001c84007985 */ /* 0x0003e4000c101d06 */
.L_x_5856:
[----:B------:R-:W-:Y:S05]  /*36a0*/  BSYNC B0 ;  /* 0x0000000000007941 */ /* 0x000fea0003800000 */
.L_x_5855:
[----:B------:R-:W-:Y:S04]  /*36b0*/  BSSY B0, `(.L_x_5857) ;  /* 0x000009b000007945 */ /* 0x000fe80003800000 */
[----:B------:R-:W-:Y:S05]  /*36c0*/  @!P4 BRA `(.L_x_5858) ;  /* 0x000000080064c947 */ /* 0x000fea0003800000 */
[-C--:B------:R-:W-:Y:S01]  /*36d0*/  LEA R60, P1, R104, R126.reuse, 0x1 ;  /* 0x0000007e683c7211 */ /* 0x080fe200078208ff */
[----:B------:R-:W-:Y:S01]  /*36e0*/  IMAD.SHL.U32 R53, R160, 0x2, RZ ;  /* 0x00000002a0357824 */ /* 0x000fe200078e00ff */
[----:B------:R-:W-:Y:S02]  /*36f0*/  ISETP.GE.AND P0, PT, R18, R25, PT ;  /* 0x000000191200720c */ /* 0x000fe40003f06270 */
[----:B------:R-:W-:Y:S02]  /*3700*/  LEA.HI.X R61, R104, R127, R103, 0x1, P1 ;  /* 0x0000007f683d7211 */ /* 0x000fe400008f0c67 */
[----:B------:R-:W-:Y:S02]  /*3710*/  SHF.L.U64.HI R51, R160, 0x1, R150 ;  /* 0x00000001a0337819 */ /* 0x000fe40000010296 */
[-C--:B------:R-:W-:Y:S01]  /*3720*/  IADD3 R48, P1, R58, R53.reuse, RZ ;  /* 0x000000353a307210 */ /* 0x080fe20007f3e0ff */
[----:B-1----:R-:W2:Y:S01]  /*3730*/  LD.E.128 R28, desc[UR6][R60.64] ;  /* 0x000000063c1c7980 */ /* 0x002ea2000c101d00 */
[----:B------:R-:W-:Y:S02]  /*3740*/  IADD3 R36, P4, R22, R53, RZ ;  /* 0x0000003516247210 */ /* 0x000fe40007f9e0ff */
[----:B------:R-:W-:Y:S02]  /*3750*/  IADD3.X R49, R59, R51, RZ, P1, !PT ;  /* 0x000000333b317210 */ /* 0x000fe40000ffe4ff */
[----:B------:R-:W-:Y:S01]  /*3760*/  ISETP.GE.AND P1, PT, R15, R25, PT ;  /* 0x000000190f00720c */ /* 0x000fe20003f26270 */
[----:B------:R-:W-:Y:S01]  /*3770*/  IMAD.X R37, R23, 0x1, R51, P4 ;  /* 0x0000000117257824 */ /* 0x000fe200020e0633 */
[----:B------:R-:W-:Y:S01]  /*3780*/  LEA R52, P4, R107, R126, 0x1 ;  /* 0x0000007e6b347211 */ /* 0x000fe200078808ff */
[----:B------:R-:W3:Y:S01]  /*3790*/  @!P0 LD.E.64 R46, desc[UR6][R48.64] ;  /* 0x00000006302e8980 */ /* 0x000ee2000c101b00 */
[C---:B------:R-:W-:Y:S04]  /*37a0*/  LEA R62, P5, R75.reuse, R132, 0x1 ;  /* 0x000000844b3e7211 */ /* 0x040fe800078a08ff */
[----:B------:R-:W-:Y:S01]  /*37b0*/  LEA.HI.X R63, R75, R133, R76, 0x1, P5 ;  /* 0x000000854b3f7211 */ /* 0x000fe200028f0c4c */
[----:B------:R-:W4:Y:S01]  /*37c0*/  @!P0 LD.E.64 R26, desc[UR6][R36.64] ;  /* 0x00000006241a8980 */ /* 0x000f22000c101b00 */
[C---:B--2---:R-:W-:Y:S01]  /*37d0*/  @!P0 LOP3.LUT R33, R28.reuse, 0xffff0000, RZ, 0xc0, !PT ;  /* 0xffff00001c218812 */ /* 0x044fe200078ec0ff */
[----:B------:R-:W-:Y:S01]  /*37e0*/  @!P0 IMAD.U32 R43, R28, 0x10000, RZ ;  /* 0x000100001c2b8824 */ /* 0x000fe200078e00ff */
[----:B------:R-:W-:Y:S02]  /*37f0*/  @!P0 LOP3.LUT R35, R29, 0xffff0000, RZ, 0xc0, !PT ;  /* 0xffff00001d238812 */ /* 0x000fe400078ec0ff */
        /* <DEDUP_REMOVED lines=17> */
[C---:B------:R-:W-:Y:S01]  /*3910*/  @!P0 FMUL.FTZ R44, R33.reuse, R40 ;  /* 0x00000028212c8220 */ /* 0x040fe20000410000 */
[-C--:B------:R-:W-:Y:S01]  /*3920*/  @!P0 FMUL.FTZ R3, R33, R24.reuse ;  /* 0x0000001821038220 */ /* 0x080fe20000410000 */
[----:B------:R-:W-:Y:S01]  /*3930*/  @!P0 F2FP.BF16.F32.PACK_AB R51, R0, R51 ;  /* 0x000000330033823e */ /* 0x000fe200000010ff */
[----:B------:R-:W-:Y:S02]  /*3940*/  @!P0 IMAD.U32 R43, R30, 0x10000, RZ ;  /* 0x000100001e2b8824 */ /* 0x000fe400078e00ff */
[----:B------:R-:W-:Y:S01]  /*3950*/  @!P0 FMUL.FTZ R53, R35, R45 ;  /* 0x0000002d23358220 */ /* 0x000fe20000410000 */
[C---:B------:R-:W-:Y:S01]  /*3960*/  @!P0 FMUL.FTZ R61, R32.reuse, R47 ;  /* 0x0000002f203d8220 */ /* 0x040fe20000410000 */
[----:B------:R-:W-:Y:S01]  /*3970*/  @!P0 FMUL.FTZ R4, R32, R27 ;  /* 0x0000001b20048220 */ /* 0x000fe20000410000 */
[----:B------:R-:W-:Y:S01]  /*3980*/  @!P0 FFMA.FTZ R2, R45, R41, R2 ;  /* 0x000000292d028223 */ /* 0x000fe20000010002 */
[----:B------:R-:W-:Y:S01]  /*3990*/  @!P0 FFMA.FTZ R44, R43, R24, -R44 ;  /* 0x000000182b2c8223 */ /* 0x000fe2000001082c */
[----:B------:R-:W-:Y:S01]  /*39a0*/  @!P0 FFMA.FTZ R3, R40, R43, R3 ;  /* 0x0000002b28038223 */ /* 0x000fe20000010003 */
[----:B------:R-:W-:Y:S01]  /*39b0*/  @!P0 FFMA.FTZ R53, R41, R26, -R53 ;  /* 0x0000001a29358223 */ /* 0x000fe20000010835 */
[----:B------:R-:W-:Y:S01]  /*39c0*/  @!P0 FFMA.FTZ R61, R42, R27, -R61 ;  /* 0x0000001b2a3d8223 */ /* 0x000fe2000001083d */
        /* <DEDUP_REMOVED lines=8> */
[----:B------:R-:W-:Y:S02]  /*3a50*/  LEA.HI.X R53, R107, R127, R108, 0x1, P4 ;  /* 0x0000007f6b357211 */ /* 0x000fe400020f0c6c */
[----:B------:R-:W-:Y:S01]  /*3a60*/  ISETP.GE.AND P0, PT, R14, R25, PT ;  /* 0x000000190e00720c */ /* 0x000fe20003f06270 */
[----:B------:R1:W-:Y:S01]  /*3a70*/  ST.E.128 desc[UR6][R62.64], R28 ;  /* 0x0000001c3e007985 */ /* 0x0003e2000c101d06 */
[C---:B------:R-:W-:Y:S04]  /*3a80*/  LEA R60, P4, R109.reuse, R126, 0x1 ;  /* 0x0000007e6d3c7211 */ /* 0x040fe800078808ff */
[----:B------:R-:W-:Y:S03]  /*3a90*/  LEA.HI.X R61, R109, R127, R110, 0x1, P4 ;  /* 0x0000007f6d3d7211 */ /* 0x000fe600020f0c6e */
[----:B------:R-:W2:Y:S08]  /*3aa0*/  LD.E.128 R32, desc[UR6][R52.64] ;  /* 0x0000000634207980 */ /* 0x000eb0000c101d00 */
[----:B------:R-:W3:Y:S06]  /*3ab0*/  @!P1 LD.E.64 R26, desc[UR6][R36.64+0x40] ;  /* 0x00004006241a9980 */ /* 0x000eec000c101b00 */
[----:B------:R-:W4:Y:S01]  /*3ac0*/  @!P1 LD.E.64 R46, desc[UR6][R48.64+0x40] ;  /* 0x00004006302e9980 */ /* 0x000f22000c101b00 */
[C---:B-1----:R-:W-:Y:S04]  /*3ad0*/  LEA R62, P5, R98.reuse, R132, 0x1 ;  /* 0x00000084623e7211 */ /* 0x042fe800078a08ff */
[----:B------:R-:W-:Y:S02]  /*3ae0*/  LEA.HI.X R63, R98, R133, R99, 0x1, P5 ;  /* 0x00000085623f7211 */ /* 0x000fe400028f0c63 */
[C---:B--2---:R-:W-:Y:S01]  /*3af0*/  @!P1 LOP3.LUT R39, R32.reuse, 0xffff0000, RZ, 0xc0, !PT ;  /* 0xffff000020279812 */ /* 0x044fe200078ec0ff */
[----:B------:R-:W-:Y:S01]  /*3b00*/  @!P1 IMAD.U32 R41, R32, 0x10000, RZ ;  /* 0x0001000020299824 */ /* 0x000fe200078e00ff */
[----:B------:R-:W-:Y:S01]  /*3b10*/  @!P1 LOP3.LUT R29, R33, 0xffff0000, RZ, 0xc0, !PT ;  /* 0xffff0000211d9812 */ /* 0x000fe200078ec0ff */
[C---:B------:R-:W-:Y:S01]  /*3b20*/  @!P1 IMAD.U32 R45, R34.reuse, 0x10000, RZ ;  /* 0x00010000222d9824 */ /* 0x040fe200078e00ff */
[----:B------:R-:W-:Y:S02]  /*3b30*/  @!P1 LOP3.LUT R31, R34, 0xffff0000, RZ, 0xc0, !PT ;  /* 0xffff0000221f9812 */ /* 0x000fe400078ec0ff */
[----:B------:R-:W-:Y:S02]  /*3b40*/  @!P1 LOP3.LUT R28, R35, 0xffff0000, RZ, 0xc0, !PT ;  /* 0xffff0000231c9812 */ /* 0x000fe400078ec0ff */
[C---:B---3--:R-:W-:Y:S01]  /*3b50*/  @!P1 SHF.L.U32 R24, R27.reuse, 0x10, RZ ;  /* 0x000000101b189819 */ /* 0x048fe200000006ff */
[C---:B------:R-:W-:Y:S01]  /*3b60*/  @!P1 IMAD.U32 R38, R26.reuse, 0x10000, RZ ;  /* 0x000100001a269824 */ /* 0x040fe200078e00ff */
[----:B------:R-:W-:Y:S02]  /*3b70*/  @!P1 LOP3.LUT R26, R26, 0xffff0000, RZ, 0xc0, !PT ;  /* 0xffff00001a1a9812 */ /* 0x000fe400078ec0ff */
[----:B------:R-:W-:Y:S01]  /*3b80*/  @!P1 LOP3.LUT R27, R27, 0xffff0000, RZ, 0xc0, !PT ;  /* 0xffff00001b1b9812 */ /* 0x000fe200078ec0ff */
[----:B------:R-:W-:Y:S01]  /*3b90*/  @!P1 FMUL.FTZ R5, R39, R38 ;  /* 0x0000002627059220 */ /* 0x000fe20000410000 */
[----:B----4-:R-:W-:Y:S01]  /*3ba0*/  @!P1 SHF.L.U32 R42, R47, 0x10, RZ ;  /* 0x000000102f2a9819 */ /* 0x010fe200000006ff */
[C---:B------:R-:W-:Y:S01]  /*3bb0*/  @!P1 IMAD.U32 R40, R46.reuse, 0x10000, RZ ;  /* 0x000100002e289824 */ /* 0x040fe200078e00ff */
[----:B------:R-:W-:Y:S01]  /*3bc0*/  @!P1 LOP3.LUT R43, R46, 0xffff0000, RZ, 0xc0, !PT ;  /* 0xffff00002e2b9812 */ /* 0x000fe200078ec0ff */
[----:B------:R-:W-:Y:S01]  /*3bd0*/  @!P1 FMUL.FTZ R6, R29, R26 ;  /* 0x0000001a1d069220 */ /* 0x000fe20000410000 */
[----:B------:R-:W-:Y:S01]  /*3be0*/  @!P1 LOP3.LUT R47, R47, 0xffff0000, RZ, 0xc0, !PT ;  /* 0xffff00002f2f9812 */ /* 0x000fe200078ec0ff */
[----:B------:R-:W-:Y:S01]  /*3bf0*/  @!P1 FMUL.FTZ R44, R39, R40 ;  /* 0x00000028272c9220 */ /* 0x000fe20000410000 */
[----:B------:R-:W-:Y:S01]  /*3c00*/  @!P1 FFMA.FTZ R5, R40, R41, R5 ;  /* 0x0000002928059223 */ /* 0x000fe20000010005 */
[----:B------:R-:W-:Y:S01]  /*3c10*/  @!P1 SHF.L.U32 R40, R35, 0x10, RZ ;  /* 0x0000001023289819 */ /* 0x000fe200000006ff */
[----:B------:R-:W-:Y:S01]  /*3c20*/  @!P1 FMUL.FTZ R50, R31, R42 ;  /* 0x0000002a1f329220 */ /* 0x000fe20000410000 */
[----:B------:R-:W-:Y:S01]  /*3c30*/  @!P1 FFMA.FTZ R44, R41, R38, -R44 ;  /* 0x00000026292c9223 */ /* 0x000fe2000001082c */
[----:B------:R-:W-:Y:S01]  /*3c40*/  @!P1 SHF.L.U32 R41, R33, 0x10, RZ ;  /* 0x0000001021299819 */ /* 0x000fe200000006ff */
[----:B------:R-:W-:Y:S01]  /*3c50*/  @!P1 FMUL.FTZ R7, R31, R24 ;  /* 0x000000181f079220 */ /* 0x000fe20000410000 */
[----:B------:R-:W-:Y:S01]  /*3c60*/  @!P1 FMUL.FTZ R51, R29, R43 ;  /* 0x0000002b1d339220 */ /* 0x000fe20000410000 */
[C---:B------:R-:W-:Y:S01]  /*3c70*/  @!P1 FMUL.FTZ R53, R28.reuse, R47 ;  /* 0x0000002f1c359220 */ /* 0x040fe20000410000 */
[----:B------:R-:W-:Y:S01]  /*3c80*/  @!P1 F2FP.BF16.F32.PACK_AB R44, R5, R44 ;  /* 0x0000002c052c923e */ /* 0x000fe200000010ff */
        /* <DEDUP_REMOVED lines=14> */
[----:B------:R1:W-:Y:S08]  /*3d70*/  ST.E.128 desc[UR6][R62.64], R32 ;  /* 0x000000203e007985 */ /* 0x0003f0000c101d06 */
[----:B------:R2:W3:Y:S08]  /*3d80*/  LD.E.128 R28, desc[UR6][R60.64] ;  /* 0x000000063c1c7980 */ /* 0x0004f0000c101d00 */
[----:B------:R-:W4:Y:S06]  /*3d90*/  @!P0 LD.E.64 R26, desc[UR6][R36.64+0x80] ;  /* 0x00008006241a8980 */ /* 0x000f2c000c101b00 */
[----:B------:R-:W5:Y:S01]  /*3da0*/  @!P0 LD.E.64 R48, desc[UR6][R48.64+0x80] ;  /* 0x0000800630308980 */ /* 0x000f62000c101b00 */
[C---:B--2---:R-:W-:Y:S04]  /*3db0*/  LEA R60, P1, R96.reuse, R132, 0x1 ;  /* 0x00000084603c7211 */ /* 0x044fe800078208ff */
[----:B------:R-:W-:Y:S02]  /*3dc0*/  LEA.HI.X R61, R96, R133, R97, 0x1, P1 ;  /* 0x00000085603d7211 */ /* 0x000fe400008f0c61 */
[C---:B---3--:R-:W-:Y:S01]  /*3dd0*/  @!P0 LOP3.LUT R39, R28.reuse, 0xffff0000, RZ, 0xc0, !PT ;  /* 0xffff00001c278812 */ /* 0x048fe200078ec0ff */
[----:B------:R-:W-:Y:S01]  /*3de0*/  @!P0 IMAD.U32 R41, R28, 0x10000, RZ ;  /* 0x000100001c298824 */ /* 0x000fe200078e00ff */
[----:B-1----:R-:W-:Y:S01]  /*3df0*/  @!P0 LOP3.LUT R33, R29, 0xffff0000, RZ, 0xc0, !PT ;  /* 0xffff00001d218812 */ /* 0x002fe200078ec0ff */
[C---:B------:R-:W-:Y:S01]  /*3e00*/  @!P0 IMAD.U32 R45, R30.reuse, 0x10000, RZ ;  /* 0x000100001e2d8824 */ /* 0x040fe200078e00ff */
[----:B------:R-:W-:Y:S02]  /*3e10*/  @!P0 LOP3.LUT R35, R30, 0xffff0000, RZ, 0xc0, !PT ;  /* 0xffff00001e238812 */ /* 0x000fe400078ec0ff */
[----:B------:R-:W-:Y:S02]  /*3e20*/  @!P0 LOP3.LUT R32, R31, 0xffff0000, RZ, 0xc0, !PT ;  /* 0xffff00001f208812 */ /* 0x000fe400078ec0ff */
[C---:B----4-:R-:W-:Y:S01]  /*3e30*/  @!P0 SHF.L.U32 R24, R27.reuse, 0x10, RZ ;  /* 0x000000101b188819 */ /* 0x050fe200000006ff */
[C---:B------:R-:W-:Y:S01]  /*3e40*/  @!P0 IMAD.U32 R38, R26.reuse, 0x10000, RZ ;  /* 0x000100001a268824 */ /* 0x040fe200078e00ff */
[----:B------:R-:W-:Y:S02]  /*3e50*/  @!P0 LOP3.LUT R26, R26, 0xffff0000, RZ, 0xc0, !PT ;  /* 0xffff00001a1a8812 */ /* 0x000fe400078ec0ff */
[----:B------:R-:W-:Y:S01]  /*3e60*/  @!P0 LOP3.LUT R27, R27, 0xffff0000, RZ, 0xc0, !PT ;  /* 0xffff00001b1b8812 */ /* 0x000fe200078ec0ff */
[----:B------:R-:W-:Y:S01]  /*3e70*/  @!P0 FMUL.FTZ R9, R39, R38 ;  /* 0x0000002627098220 */ /* 0x000fe20000410000 */
[----:B-----5:R-:W-:Y:S01]  /*3e80*/  @!P0 SHF.L.U32 R42, R49, 0x10, RZ ;  /* 0x00000010312a8819 */ /* 0x020fe200000006ff */
        /* <DEDUP_REMOVED lines=28> */
[----:B------:R2:W-:Y:S02]  /*4050*/  ST.E.128 desc[UR6][R60.64], R28 ;  /* 0x0000001c3c007985 */ /* 0x0005e4000c101d06 */
.L_x_5858:
[----:B------:R-:W-:Y:S05]  /*4060*/  BSYNC B0 ;  /* 0x0000000000007941 */ /* 0x000fea0003800000 */
.L_x_5857:
[----:B------:R-:W-:Y:S04]  /*4070*/  BSSY B0, `(.L_x_5859) ;  /* 0x000009b000007945 */ /* 0x000fe80003800000 */
[----:B------:R-:W-:Y:S05]  /*4080*/  @!P3 BRA `(.L_x_5860) ;  /* 0x000000080064b947 */ /* 0x000fea0003800000 */
[-C--:B--2---:R-:W-:Y:S01]  /*4090*/  LEA R60, P1, R106, R126.reuse, 0x1 ;  /* 0x0000007e6a3c7211 */ /* 0x084fe200078208ff */
        /* <DEDUP_REMOVED lines=152> */
.L_x_5860:
[----:B------:R-:W-:Y:S05]  /*4a20*/  BSYNC B0 ;  /* 0x0000000000007941 */ /* 0x000fea0003800000 */
.L_x_5859:
[----:B------:R-:W-:Y:S04]  /*4a30*/  BSSY B0, `(.L_x_5861) ;  /* 0x000009e000007945 */ /* 0x000fe80003800000 */
[----:B------:R-:W-:Y:S05]  /*4a40*/  @!P2 BRA `(.L_x_5862) ;  /* 0x000000080070a947 */ /* 0x000fea0003800000 */
[----:B------:R-:W-:Y:S01]  /*4a50*/  SHF.L.U32 R51, R156, 0x1, RZ ;  /* 0x000000019c337819 */ /* 0x000fe200000006ff */
[----:B--23--:R-:W-:Y:S01]  /*4a60*/  IMAD.WIDE.U32 R60, R134, 0x60, R132 ;  /* 0x00000060863c7825 */ /* 0x00cfe200078e0084 */
[----:B------:R-:W-:Y:S02]  /*4a70*/  ISETP.GE.AND P0, PT, R18, R25, PT ;  /* 0x000000191200720c */ /* 0x000fe40003f06270 */
[----:B------:R-:W-:Y:S01]  /*4a80*/  SHF.L.U64.HI R49, R156, 0x1, R147 ;  /* 0x000000019c317819 */ /* 0x000fe20000010293 */
[----:B------:R-:W-:Y:S01]  /*4a90*/  IMAD R48, R177, 0x60, RZ ;  /* 0x00000060b1307824 */ /* 0x000fe200078e02ff */
[-C--:B------:R-:W-:Y:S01]  /*4aa0*/  IADD3 R46, P1, R58, R51.reuse, RZ ;  /* 0x000000333a2e7210 */ /* 0x080fe20007f3e0ff */
[----:B------:R-:W-:Y:S01]  /*4ab0*/  IMAD.WIDE.U32 R52, R176, 0x60, R126 ;  /* 0x00000060b0347825 */ /* 0x000fe200078e007e */
[----:B------:R-:W-:Y:S03]  /*4ac0*/  IADD3 R36, P2, R22, R51, RZ ;  /* 0x0000003316247210 */ /* 0x000fe60007f5e0ff */
[--C-:B------:R-:W-:Y:S01]  /*4ad0*/  IMAD.X R47, R59, 0x1, R49.reuse, P1 ;  /* 0x000000013b2f7824 */ /* 0x100fe200008e0631 */
[----:B------:R-:W-:Y:S01]  /*4ae0*/  IADD3 R51, R53, R48, RZ ;  /* 0x0000003035337210 */ /* 0x000fe20007ffe0ff */
[----:B------:R-:W-:Y:S01]  /*4af0*/  IMAD.X R37, R23, 0x1, R49, P2 ;  /* 0x0000000117257824 */ /* 0x000fe200010e0631 */
[----:B------:R-:W-:Y:S02]  /*4b00*/  MOV R50, R52 ;  /* 0x0000003400327202 */ /* 0x000fe40000000f00 */
[----:B------:R-:W-:Y:S01]  /*4b10*/  ISETP.GE.AND P1, PT, R15, R25, PT ;  /* 0x000000190f00720c */ /* 0x000fe20003f26270 */
[----:B------:R-:W2:Y:S06]  /*4b20*/  @!P0 LD.E.64 R44, desc[UR6][R46.64] ;  /* 0x000000062e2c8980 */ /* 0x000eac000c101b00 */
[----:B------:R3:W1:Y:S08]  /*4b30*/  LD.E.128 R32, desc[UR6][R50.64] ;  /* 0x0000000632207980 */ /* 0x000670000c101d00 */
[----:B------:R-:W4:Y:S01]  /*4b40*/  @!P0 LD.E.64 R26, desc[UR6][R36.64] ;  /* 0x00000006241a8980 */ /* 0x000f22000c101b00 */
[----:B---3--:R-:W-:Y:S04]  /*4b50*/  IMAD R50, R135, 0x60, RZ ;  /* 0x0000006087327824 */ /* 0x008fe800078e02ff */
[----:B------:R-:W-:Y:S01]  /*4b60*/  IMAD.IADD R61, R61, 0x1, R50 ;  /* 0x000000013d3d7824 */ /* 0x000fe200078e0232 */
[----:B------:R-:W-:Y:S02]  /*4b70*/  LEA R50, P2, R116, R126, 0x1 ;  /* 0x0000007e74327211 */ /* 0x000fe400078408ff */
[C---:B--2---:R-:W-:Y:S01]  /*4b80*/  @!P0 SHF.L.U32 R40, R45.reuse, 0x10, RZ ;  /* 0x000000102d288819 */ /* 0x044fe200000006ff */
[C---:B------:R-:W-:Y:S01]  /*4b90*/  @!P0 IMAD.U32 R39, R44.reuse, 0x10000, RZ ;  /* 0x000100002c278824 */ /* 0x040fe200078e00ff */
[----:B------:R-:W-:Y:S02]  /*4ba0*/  @!P0 LOP3.LUT R43, R44, 0xffff0000, RZ, 0xc0, !PT ;  /* 0xffff00002c2b8812 */ /* 0x000fe400078ec0ff */
[----:B------:R-:W-:Y:S02]  /*4bb0*/  @!P0 LOP3.LUT R45, R45, 0xffff0000, RZ, 0xc0, !PT ;  /* 0xffff00002d2d8812 */ /* 0x000fe400078ec0ff */
[C---:B-1----:R-:W-:Y:S01]  /*4bc0*/  @!P0 LOP3.LUT R29, R32.reuse, 0xffff0000, RZ, 0xc0, !PT ;  /* 0xffff0000201d8812 */ /* 0x042fe200078ec0ff */
[----:B------:R-:W-:Y:S01]  /*4bd0*/  @!P0 IMAD.U32 R41, R32, 0x10000, RZ ;  /* 0x0001000020298824 */ /* 0x000fe200078e00ff */
[----:B------:R-:W-:Y:S02]  /*4be0*/  @!P0 LOP3.LUT R31, R34, 0xffff0000, RZ, 0xc0, !PT ;  /* 0xffff0000221f8812 */ /* 0x000fe400078ec0ff */
[----:B------:R-:W-:Y:S01]  /*4bf0*/  @!P0 SHF.L.U32 R42, R35, 0x10, RZ ;  /* 0x00000010232a8819 */ /* 0x000fe200000006ff */
[----:B------:R-:W-:Y:S02]  /*4c00*/  @!P0 FMUL.FTZ R49, R29, R39 ;  /* 0x000000271d318220 */ /* 0x000fe40000410000 */
[----:B------:R-:W-:Y:S01]  /*4c10*/  @!P0 FMUL.FTZ R48, R31, R40 ;  /* 0x000000281f308220 */ /* 0x000fe20000410000 */
[C---:B----4-:R-:W-:Y:S01]  /*4c20*/  @!P0 SHF.L.U32 R24, R27.reuse, 0x10, RZ ;  /* 0x000000101b188819 */ /* 0x050fe200000006ff */
[C---:B------:R-:W-:Y:S01]  /*4c30*/  @!P0 IMAD.U32 R28, R26.reuse, 0x10000, RZ ;  /* 0x000100001a1c8824 */ /* 0x040fe200078e00ff */
[----:B------:R-:W-:Y:S02]  /*4c40*/  @!P0 LOP3.LUT R26, R26, 0xffff0000, RZ, 0xc0, !PT ;  /* 0xffff00001a1a8812 */ /* 0x000fe400078ec0ff */
        /* <DEDUP_REMOVED lines=8> */
[----:B------:R-:W-:Y:S01]  /*4cd0*/  @!P0 FMUL.FTZ R3, R31, R24 ;  /* 0x000000181f038220 */ /* 0x000fe20000410000 */
[----:B------:R-:W-:Y:S01]  /*4ce0*/  @!P0 IMAD.U32 R41, R34, 0x10000, RZ ;  /* 0x0001000022298824 */ /* 0x000fe200078e00ff */
[----:B------:R-:W-:Y:S01]  /*4cf0*/  @!P0 F2FP.BF16.F32.PACK_AB R49, R0, R49 ;  /* 0x000000310031823e */ /* 0x000fe200000010ff */
[----:B------:R-:W-:Y:S01]  /*4d00*/  @!P0 FMUL.FTZ R51, R29, R43 ;  /* 0x0000002b1d338220 */ /* 0x000fe20000410000 */
[C---:B------:R-:W-:Y:S01]  /*4d10*/  @!P0 FMUL.FTZ R53, R28.reuse, R45 ;  /* 0x0000002d1c358220 */ /* 0x040fe20000410000 */
[----:B------:R-:W-:Y:S01]  /*4d20*/  @!P0 FMUL.FTZ R4, R28, R27 ;  /* 0x0000001b1c048220 */ /* 0x000fe20000410000 */
[----:B------:R-:W-:Y:S01]  /*4d30*/  @!P0 MOV R32, R49 ;  /* 0x0000003100208202 */ /* 0x000fe20000000f00 */
[----:B------:R-:W-:Y:S01]  /*4d40*/  @!P0 FFMA.FTZ R2, R43, R39, R2 ;  /* 0x000000272b028223 */ /* 0x000fe20000010002 */
[----:B------:R-:W-:Y:S01]  /*4d50*/  @!P0 FFMA.FTZ R3, R40, R41, R3 ;  /* 0x0000002928038223 */ /* 0x000fe20000010003 */
[----:B------:R-:W-:Y:S01]  /*4d60*/  @!P0 FFMA.FTZ R51, R39, R26, -R51 ;  /* 0x0000001a27338223 */ /* 0x000fe20000010833 */
[----:B------:R-:W-:Y:S01]  /*4d70*/  @!P0 FFMA.FTZ R53, R42, R27, -R53 ;  /* 0x0000001b2a358223 */ /* 0x000fe20000010835 */
[----:B------:R-:W-:Y:S01]  /*4d80*/  @!P0 FFMA.FTZ R4, R45, R42, R4 ;  /* 0x0000002a2d048223 */ /* 0x000fe20000010004 */
[----:B------:R-:W-:Y:S02]  /*4d90*/  @!P0 FFMA.FTZ R48, R41, R24, -R48 ;  /* 0x0000001829308223 */ /* 0x000fe40000010830 */
[----:B------:R-:W-:Y:S02]  /*4da0*/  @!P0 F2FP.BF16.F32.PACK_AB R52, R2, R51 ;  /* 0x000000330234823e */ /* 0x000fe400000010ff */
[----:B------:R-:W-:Y:S02]  /*4db0*/  @!P0 F2FP.BF16.F32.PACK_AB R53, R4, R53 ;  /* 0x000000350435823e */ /* 0x000fe400000010ff */
[----:B------:R-:W-:Y:S01]  /*4dc0*/  @!P0 F2FP.BF16.F32.PACK_AB R48, R3, R48 ;  /* 0x000000300330823e */ /* 0x000fe200000010ff */
[----:B------:R-:W-:Y:S01]  /*4dd0*/  @!P0 IMAD.MOV.U32 R33, RZ, RZ, R52 ;  /* 0x000000ffff218224 */ /* 0x000fe200078e0034 */
[----:B------:R-:W-:Y:S01]  /*4de0*/  LEA.HI.X R51, R116, R127, R115, 0x1, P2 ;  /* 0x0000007f74337211 */ /* 0x000fe200010f0c73 */
[----:B------:R-:W-:Y:S01]  /*4df0*/  @!P0 IMAD.MOV.U32 R35, RZ, RZ, R53 ;  /* 0x000000ffff238224 */ /* 0x000fe200078e0035 */
[----:B------:R-:W-:Y:S02]  /*4e00*/  @!P0 MOV R34, R48 ;  /* 0x0000003000228202 */ /* 0x000fe40000000f00 */
[----:B------:R-:W-:Y:S02]  /*4e10*/  ISETP.GE.AND P0, PT, R14, R25, PT ;  /* 0x000000190e00720c */ /* 0x000fe40003f06270 */
[C---:B------:R-:W-:Y:S01]  /*4e20*/  LEA R52, P2, R118.reuse, R126, 0x1 ;  /* 0x0000007e76347211 */ /* 0x040fe200078408ff */
[----:B------:R1:W-:Y:S03]  /*4e30*/  ST.E.128 desc[UR6][R60.64], R32 ;  /* 0x000000203c007985 */ /* 0x0003e6000c101d06 */
[----:B------:R-:W-:Y:S05]  /*4e40*/  LEA.HI.X R53, R118, R127, R117, 0x1, P2 ;  /* 0x0000007f76357211 */ /* 0x000fea00010f0c75 */
[----:B------:R-:W2:Y:S06]  /*4e50*/  @!P1 LD.E.64 R44, desc[UR6][R46.64+0x40] ;  /* 0x000040062e2c9980 */ /* 0x000eac000c101b00 */
[----:B------:R-:W3:Y:S08]  /*4e60*/  LD.E.128 R28, desc[UR6][R50.64] ;  /* 0x00000006321c7980 */ /* 0x000ef0000c101d00 */
[----:B------:R-:W4:Y:S01]  /*4e70*/  @!P1 LD.E.64 R26, desc[UR6][R36.64+0x40] ;  /* 0x00004006241a9980 */ /* 0x000f22000c101b00 */
[C---:B-1----:R-:W-:Y:S04]  /*4e80*/  LEA R60, P3, R91.reuse, R132, 0x1 ;  /* 0x000000845b3c7211 */ /* 0x042fe800078608ff */
[----:B------:R-:W-:Y:S02]  /*4e90*/  LEA.HI.X R61, R91, R133, R90, 0x1, P3 ;  /* 0x000000855b3d7211 */ /* 0x000fe400018f0c5a */
[C---:B--2---:R-:W-:Y:S02]  /*4ea0*/  @!P1 SHF.L.U32 R40, R44.reuse, 0x10, RZ ;  /* 0x000000102c289819 */ /* 0x044fe400000006ff */
[----:B------:R-:W-:Y:S01]  /*4eb0*/  @!P1 LOP3.LUT R39, R44, 0xffff0000, RZ, 0xc0, !PT ;  /* 0xffff00002c279812 */ /* 0x000fe200078ec0ff */
[C---:B------:R-:W-:Y:S01]  /*4ec0*/  @!P1 IMAD.U32 R44, R45.reuse, 0x10000, RZ ;  /* 0x000100002d2c9824 */ /* 0x040fe200078e00ff */
[----:B------:R-:W-:Y:S02]  /*4ed0*/  @!P1 LOP3.LUT R45, R45, 0xffff0000, RZ, 0xc0, !PT ;  /* 0xffff00002d2d9812 */ /* 0x000fe400078ec0ff */
[C---:B---3--:R-:W-:Y:S01]  /*4ee0*/  @!P1 LOP3.LUT R38, R28.reuse, 0xffff0000, RZ, 0xc0, !PT ;  /* 0xffff00001c269812 */ /* 0x048fe200078ec0ff */
[C---:B------:R-:W-:Y:S01]  /*4ef0*/  @!P1 IMAD.U32 R41, R29.reuse, 0x10000, RZ ;  /* 0x000100001d299824 */ /* 0x040fe200078e00ff */
[----:B------:R-:W-:Y:S02]  /*4f00*/  @!P1 LOP3.LUT R33, R29, 0xffff0000, RZ, 0xc0, !PT ;  /* 0xffff00001d219812 */ /* 0x000fe400078ec0ff */
[----:B------:R-:W-:Y:S01]  /*4f10*/  @!P1 SHF.L.U32 R42, R28, 0x10, RZ ;  /* 0x000000101c2a9819 */ /* 0x000fe200000006ff */
[----:B------:R-:W-:Y:S01]  /*4f20*/  @!P1 FMUL.FTZ R48, R38, R40 ;  /* 0x0000002826309220 */ /* 0x000fe20000410000 */
[----:B------:R-:W-:Y:S01]  /*4f30*/  @!P1 SHF.L.U32 R43, R30, 0x10, RZ ;  /* 0x000000101e2b9819 */ /* 0x000fe200000006ff */
[----:B------:R-:W-:Y:S01]  /*4f40*/  @!P1 FMUL.FTZ R49, R33, R39 ;  /* 0x0000002721319220 */ /* 0x000fe20000410000 */
[C---:B----4-:R-:W-:Y:S01]  /*4f50*/  @!P1 SHF.L.U32 R25, R26.reuse, 0x10, RZ ;  /* 0x000000101a199819 */ /* 0x050fe200000006ff */
[C---:B------:R-:W-:Y:S01]  /*4f60*/  @!P1 IMAD.U32 R24, R27.reuse, 0x10000, RZ ;  /* 0x000100001b189824 */ /* 0x040fe200078e00ff */
[----:B------:R-:W-:Y:S02]  /*4f70*/  @!P1 LOP3.LUT R26, R26, 0xffff0000, RZ, 0xc0, !PT ;  /* 0xffff00001a1a9812 */ /* 0x000fe400078ec0ff */
[----:B------:R-:W-:Y:S01]  /*4f80*/  @!P1 LOP3.LUT R27, R27, 0xffff0000, RZ, 0xc0, !PT ;  /* 0xffff00001b1b9812 */ /* 0x000fe200078ec0ff */
[-C--:B------:R-:W-:Y:S01]  /*4f90*/  @!P1 FMUL.FTZ R5, R38, R25.reuse ;  /* 0x0000001926059220 */ /* 0x080fe20000410000 */
[----:B------:R-:W-:Y:S01]  /*4fa0*/  @!P1 FFMA.FTZ R48, R42, R25, -R48 ;  /* 0x000000192a309223 */ /* 0x000fe20000010830 */
[----:B------:R-:W-:Y:S01]  /*4fb0*/  @!P1 LOP3.LUT R25, R30, 0xffff0000, RZ, 0xc0, !PT ;  /* 0xffff00001e199812 */ /* 0x000fe200078ec0ff */
[-C--:B------:R-:W-:Y:S01]  /*4fc0*/  @!P1 FMUL.FTZ R6, R33, R26.reuse ;  /* 0x0000001a21069220 */ /* 0x080fe20000410000 */
[----:B------:R-:W-:Y:S01]  /*4fd0*/  @!P1 FFMA.FTZ R49, R41, R26, -R49 ;  /* 0x0000001a29319223 */ /* 0x000fe20000010831 */
[----:B------:R-:W-:Y:S01]  /*4fe0*/  @!P1 LOP3.LUT R26, R31, 0xffff0000, RZ, 0xc0, !PT ;  /* 0xffff00001f1a9812 */ /* 0x000fe200078ec0ff */
[----:B------:R-:W-:Y:S01]  /*4ff0*/  @!P1 FFMA.FTZ R5, R40, R42, R5 ;  /* 0x0000002a28059223 */ /* 0x000fe20000010005 */
[----:B------:R-:W-:Y:S01]  /*5000*/  @!P1 FMUL.FTZ R7, R25, R24 ;  /* 0x0000001819079220 */ /* 0x000fe20000410000 */
[----:B------:R-:W-:Y:S02]  /*5010*/  @!P1 IMAD.U32 R40, R31, 0x10000, RZ ;  /* 0x000100001f289824 */ /* 0x000fe400078e00ff */
[----:B------:R-:W-:Y:S01]  /*5020*/  @!P1 FMUL.FTZ R50, R25, R44 ;  /* 0x0000002c19329220 */ /* 0x000fe20000410000 */
[C---:B------:R-:W-:Y:S01]  /*5030*/  @!P1 FMUL.FTZ R51, R26.reuse, R45 ;  /* 0x0000002d1a339220 */ /* 0x040fe20000410000 */
[----:B------:R-:W-:Y:S01]  /*5040*/  @!P1 F2FP.BF16.F32.PACK_AB R48, R5, R48 ;  /* 0x000000300530923e */ /* 0x000fe200000010ff */
[----:B------:R-:W-:Y:S01]  /*5050*/  @!P1 FMUL.FTZ R8, R26, R27 ;  /* 0x0000001b1a089220 */ /* 0x000fe20000410000 */
[----:B------:R-:W-:Y:S01]  /*5060*/  @!P1 FFMA.FTZ R6, R39, R41, R6 ;  /* 0x0000002927069223 */ /* 0x000fe20000010006 */
[----:B------:R-:W-:Y:S01]  /*5070*/  @!P1 FFMA.FTZ R7, R44, R43, R7 ;  /* 0x0000002b2c079223 */ /* 0x000fe20000010007 */
[----:B------:R-:W-:Y:S01]  /*5080*/  @!P1 MOV R28, R48 ;  /* 0x00000030001c9202 */ /* 0x000fe20000000f00 */
[----:B------:R-:W-:Y:S01]  /*5090*/  @!P1 FFMA.FTZ R51, R40, R27, -R51 ;  /* 0x0000001b28339223 */ /* 0x000fe20000010833 */
[----:B------:R-:W-:Y:S01]  /*50a0*/  @!P1 FFMA.FTZ R8, R45, R40, R8 ;  /* 0x000000282d089223 */ /* 0x000fe20000010008 */
[----:B------:R-:W-:Y:S01]  /*50b0*/  @!P1 F2FP.BF16.F32.PACK_AB R49, R6, R49 ;  /* 0x000000310631923e */ /* 0x000fe200000010ff */
[----:B------:R-:W-:Y:S03]  /*50c0*/  @!P1 FFMA.FTZ R50, R43, R24, -R50 ;  /* 0x000000182b329223 */ /* 0x000fe60000010832 */
[----:B------:R-:W-:Y:S01]  /*50d0*/  @!P1 F2FP.BF16.F32.PACK_AB R51, R8, R51 ;  /* 0x000000330833923e */ /* 0x000fe200000010ff */
[----:B------:R-:W-:Y:S01]  /*50e0*/  @!P1 IMAD.MOV.U32 R29, RZ, RZ, R49 ;  /* 0x000000ffff1d9224 */ /* 0x000fe200078e0031 */
[----:B------:R-:W-:Y:S03]  /*50f0*/  @!P1 F2FP.BF16.F32.PACK_AB R50, R7, R50 ;  /* 0x000000320732923e */ /* 0x000fe600000010ff */
[----:B------:R-:W-:Y:S01]  /*5100*/  @!P1 IMAD.MOV.U32 R31, RZ, RZ, R51 ;  /* 0x000000ffff1f9224 */ /* 0x000fe200078e0033 */
[----:B------:R-:W-:Y:S05]  /*5110*/  @!P1 MOV R30, R50 ;  /* 0x00000032001e9202 */ /* 0x000fea0000000f00 */
[----:B------:R1:W-:Y:S08]  /*5120*/  ST.E.128 desc[UR6][R60.64], R28 ;  /* 0x0000001c3c007985 */ /* 0x0003f0000c101d06 */
[----:B------:R-:W2:Y:S06]  /*5130*/  @!P0 LD.E.64 R46, desc[UR6][R46.64+0x80] ;  /* 0x000080062e2e8980 */ /* 0x000eac000c101b00 */
[----:B------:R3:W4:Y:S08]  /*5140*/  LD.E.128 R32, desc[UR6][R52.64] ;  /* 0x0000000634207980 */ /* 0x000730000c101d00 */
[----:B------:R-:W5:Y:S01]  /*5150*/  @!P0 LD.E.64 R24, desc[UR6][R36.64+0x80] ;  /* 0x0000800624188980 */ /* 0x000f62000c101b00 */
[C---:B---3--:R-:W-:Y:S04]  /*5160*/  LEA R52, P1, R89.reuse, R132, 0x1 ;  /* 0x0000008459347211 */ /* 0x048fe800078208ff */
[----:B------:R-:W-:Y:S02]  /*5170*/  LEA.HI.X R53, R89, R133, R88, 0x1, P1 ;  /* 0x0000008559357211 */ /* 0x000fe400008f0c58 */
[C---:B--2---:R-:W-:Y:S01]  /*5180*/  @!P0 SHF.L.U32 R40, R46.reuse, 0x10, RZ ;  /* 0x000000102e288819 */ /* 0x044fe200000006ff */
[C---:B------:R-:W-:Y:S01]  /*5190*/  @!P0 IMAD.U32 R44, R47.reuse, 0x10000, RZ ;  /* 0x000100002f2c8824 */ /* 0x040fe200078e00ff */
[----:B------:R-:W-:Y:S02]  /*51a0*/  @!P0 LOP3.LUT R39, R46, 0xffff0000, RZ, 0xc0, !PT ;  /* 0xffff00002e278812 */ /* 0x000fe400078ec0ff */
[----:B------:R-:W-:Y:S02]  /*51b0*/  @!P0 LOP3.LUT R45, R47, 0xffff0000, RZ, 0xc0, !PT ;  /* 0xffff00002f2d8812 */ /* 0x000fe400078ec0ff */
[C---:B----4-:R-:W-:Y:S01]  /*51c0*/  @!P0 LOP3.LUT R38, R32.reuse, 0xffff0000, RZ, 0xc0, !PT ;  /* 0xffff000020268812 */ /* 0x050fe200078ec0ff */
[C---:B------:R-:W-:Y:S01]  /*51d0*/  @!P0 IMAD.U32 R41, R33.reuse, 0x10000, RZ ;  /* 0x0001000021298824 */ /* 0x040fe200078e00ff */
[----:B------:R-:W-:Y:S02]  /*51e0*/  @!P0 SHF.L.U32 R42, R32, 0x10, RZ ;  /* 0x00000010202a8819 */ /* 0x000fe400000006ff */
[----:B-1----:R-:W-:Y:S01]  /*51f0*/  @!P0 LOP3.LUT R29, R33, 0xffff0000, RZ, 0xc0, !PT ;  /* 0xffff0000211d8812 */ /* 0x002fe200078ec0ff */
[----:B------:R-:W-:Y:S01]  /*5200*/  @!P0 FMUL.FTZ R48, R38, R40 ;  /* 0x0000002826308220 */ /* 0x000fe20000410000 */
[----:B------:R-:W-:Y:S02]  /*5210*/  @!P0 LOP3.LUT R28, R35, 0xffff0000, RZ, 0xc0, !PT ;  /* 0xffff0000231c8812 */ /* 0x000fe400078ec0ff */
[C---:B-----5:R-:W-:Y:S01]  /*5220*/  @!P0 SHF.L.U32 R27, R24.reuse, 0x10, RZ ;  /* 0x00000010181b8819 */ /* 0x060fe200000006ff */
[----:B------:R-:W-:Y:S01]  /*5230*/  @!P0 FMUL.FTZ R49, R29, R39 ;  /* 0x000000271d318220 */ /* 0x000fe20000410000 */
[----:B------:R-:W-:Y:S01]  /*5240*/  @!P0 LOP3.LUT R26, R24, 0xffff0000, RZ, 0xc0, !PT ;  /* 0xffff0000181a8812 */ /* 0x000fe200078ec0ff */
[C---:B------:R-:W-:Y:S01]  /*5250*/  @!P0 IMAD.U32 R24, R25.reuse, 0x10000, RZ ;  /* 0x0001000019188824 */ /* 0x040fe200078e00ff */
[----:B------:R-:W-:Y:S01]  /*5260*/  @!P0 LOP3.LUT R25, R25, 0xffff0000, RZ, 0xc0, !PT ;  /* 0xffff000019198812 */ /* 0x000fe200078ec0ff */
[-C--:B------:R-:W-:Y:S01]  /*5270*/  @!P0 FMUL.FTZ R9, R38, R27.reuse ;  /* 0x0000001b26098220 */ /* 0x080fe20000410000 */
[----:B------:R-:W-:Y:S01]  /*5280*/  @!P0 SHF.L.U32 R43, R34, 0x10, RZ ;  /* 0x00000010222b8819 */ /* 0x000fe200000006ff */
[----:B------:R-:W-:Y:S01]  /*5290*/  @!P0 FFMA.FTZ R48, R42, R27, -R48 ;  /* 0x0000001b2a308223 */ /* 0x000fe20000010830 */
[----:B------:R-:W-:Y:S01]  /*52a0*/  @!P0 LOP3.LUT R27, R34, 0xffff0000, RZ, 0xc0, !PT ;  /* 0xffff0000221b8812 */ /* 0x000fe200078ec0ff */
[----:B------:R-:W-:Y:S01]  /*52b0*/  @!P0 FMUL.FTZ R10, R29, R26 ;  /* 0x0000001a1d0a8220 */ /* 0x000fe20000410000 */
[----:B------:R-:W-:Y:S01]  /*52c0*/  @!P0 FFMA.FTZ R9, R40, R42, R9 ;  /* 0x0000002a28098223 */ /* 0x000fe20000010009 */
[----:B------:R-:W-:Y:S02]  /*52d0*/  @!P0 IMAD.U32 R40, R35, 0x10000, RZ ;  /* 0x0001000023288824 */ /* 0x000fe400078e00ff */
[C---:B------:R-:W-:Y:S01]  /*52e0*/  @!P0 FMUL.FTZ R51, R28.reuse, R45 ;  /* 0x0000002d1c338220 */ /* 0x040fe20000410000 */
[C---:B------:R-:W-:Y:S01]  /*52f0*/  @!P0 FMUL.FTZ R11, R27.reuse, R24 ;  /* 0x000000181b0b8220 */ /* 0x040fe20000410000 */
[----:B------:R-:W-:Y:S01]  /*5300*/  @!P0 FMUL.FTZ R50, R27, R44 ;  /* 0x0000002c1b328220 */ /* 0x000fe20000410000 */
[----:B------:R-:W-:Y:S01]  /*5310*/  @!P0 F2FP.BF16.F32.PACK_AB R48, R9, R48 ;  /* 0x000000300930823e */ /* 0x000fe200000010ff */
[----:B------:R-:W-:Y:S01]  /*5320*/  @!P0 FMUL.FTZ R12, R28, R25 ;  /* 0x000000191c0c8220 */ /* 0x000fe20000410000 */
[----:B------:R-:W-:Y:S01]  /*5330*/  @!P0 FFMA.FTZ R10, R39, R41, R10 ;  /* 0x00000029270a8223 */ /* 0x000fe2000001000a */
[----:B------:R-:W-:Y:S01]  /*5340*/  @!P0 FFMA.FTZ R49, R41, R26, -R49 ;  /* 0x0000001a29318223 */ /* 0x000fe20000010831 */
[----:B------:R-:W-:Y:S01]  /*5350*/  @!P0 MOV R32, R48 ;  /* 0x0000003000208202 */ /* 0x000fe20000000f00 */
[----:B------:R-:W-:Y:S01]  /*5360*/  @!P0 FFMA.FTZ R11, R44, R43, R11 ;  /* 0x0000002b2c0b8223 */ /* 0x000fe2000001000b */
[----:B------:R-:W-:Y:S01]  /*5370*/  @!P0 FFMA.FTZ R50, R43, R24, -R50 ;  /* 0x000000182b328223 */ /* 0x000fe20000010832 */
[----:B------:R-:W-:Y:S01]  /*5380*/  @!P0 FFMA.FTZ R51, R40, R25, -R51 ;  /* 0x0000001928338223 */ /* 0x000fe20000010833 */
[----:B------:R-:W-:Y:S01]  /*5390*/  @!P0 F2FP.BF16.F32.PACK_AB R49, R10, R49 ;  /* 0x000000310a31823e */ /* 0x000fe200000010ff */
[----:B------:R-:W-:Y:S02]  /*53a0*/  @!P0 FFMA.FTZ R12, R45, R40, R12 ;  /* 0x000000282d0c8223 */ /* 0x000fe4000001000c */
[----:B------:R-:W-:Y:S02]  /*53b0*/  @!P0 F2FP.BF16.F32.PACK_AB R50, R11, R50 ;  /* 0x000000320b32823e */ /* 0x000fe400000010ff */
[----:B------:R-:W-:Y:S01]  /*53c0*/  @!P0 IMAD.MOV.U32 R33, RZ, RZ, R49 ;  /* 0x000000ffff218224 */ /* 0x000fe200078e0031 */
[----:B------:R-:W-:Y:S02]  /*53d0*/  @!P0 F2FP.BF16.F32.PACK_AB R51, R12, R51 ;  /* 0x000000330c33823e */ /* 0x000fe400000010ff */
[----:B------:R-:W-:Y:S02]  /*53e0*/  @!P0 MOV R34, R50 ;  /* 0x0000003200228202 */ /* 0x000fe40000000f00 */
[----:B------:R-:W-:Y:S05]  /*53f0*/  @!P0 MOV R35, R51 ;  /* 0x0000003300238202 */ /* 0x000fea0000000f00 */
[----:B------:R4:W-:Y:S02]  /*5400*/  ST.E.128 desc[UR6][R52.64], R32 ;  /* 0x0000002034007985 */ /* 0x0009e4000c101d06 */
.L_x_5862:
[----:B------:R-:W-:Y:S05]  /*5410*/  BSYNC B0 ;  /* 0x0000000000007941 */ /* 0x000fea0003800000 */
.L_x_5861:
[----:B------:R-:W5:Y:S02]  /*5420*/  LD.E R3, desc[UR6][R20.64+0xd0] ;  /* 0x0000d00614037980 */ /* 0x000f64000c101900 */
[----:B-----5:R-:W-:Y:S05]  /*5430*/  IMAD.U32 R3, R3, -0x20, RZ ;  /* 0xffffffe003037824 */ /* 0x020fea00078e00ff */
[C---:B------:R-:W-:Y:S02]  /*5440*/  LEA R22, P1, R3.reuse, R22, 0x1 ;  /* 0x0000001603167211 */ /* 0x040fe400078208ff */
[C---:B------:R-:W-:Y:S02]  /*5450*/  LEA R58, P0, R3.reuse, R58, 0x1 ;  /* 0x0000003a033a7211 */ /* 0x040fe400078008ff */
[C---:B------:R-:W-:Y:S02]  /*5460*/  LEA.HI.X.SX32 R23, R3.reuse, R23, 0x1, P1 ;  /* 0x0000001703177211 */ /* 0x040fe400008f0eff */
[----:B------:R-:W-:Y:S01]  /*5470*/  LEA.HI.X.SX32 R59, R3, R59, 0x1, P0 ;  /* 0x0000003b033b7211 */ /* 0x000fe200000f0eff */
[----:B------:R-:W-:Y:S05]  /*5480*/  BRA `(.L_x_5863) ;  /* 0x0000004800207947 */ /* 0x000fea0003800000 */
.L_x_5854:
[----:B------:R-:W-:Y:S04]  /*5490*/  BSSY B1, `(.L_x_5864) ;  /* 0x00000fe000017945 */ /* 0x000fe80003800000 */
[----:B------:R-:W-:Y:S05]  /*54a0*/  @!P0 BRA `(.L_x_5865) ;  /* 0x0000000c00f08947 */ /* 0x000fea0003800000 */
[----:B------:R1:W5:Y:S01]  /*54b0*/  LD.E.128 R64, desc[UR6][R126.64] ;  /* 0x000000067e407980 */ /* 0x000362000c101d00 */
[-C--:B------:R-:W-:Y:S01]  /*54c0*/  ISETP.GE.AND P0, PT, R18, R25.reuse, PT ;  /* 0x000000191200720c */ /* 0x080fe20003f06270 */
[----:B------:R-:W-:Y:S01]  /*54d0*/  BSSY B0, `(.L_x_5866) ;  /* 0x0000051000007945 */ /* 0x000fe20003800000 */
[----:B------:R-:W-:Y:S11]  /*54e0*/  ISETP.GE.AND P1, PT, R15, R25, PT ;  /* 0x000000190f00720c */ /* 0x000ff60003f26270 */
[----:B------:R-:W-:Y:S05]  /*54f0*/  @P0 BRA `(.L_x_5867) ;  /* 0x0000000400380947 */ /* 0x000fea0003800000 */
[----:B------:R-:W-:Y:S01]  /*5500*/  LEA.HI R141, R25, R25, RZ, 0x1 ;  /* 0x00000019198d7211 */ /* 0x000fe200078f08ff */
[----:B-----5:R-:W-:Y:S01]  /*5510*/  IMAD.U32 R39, R64, 0x10000, RZ ;  /* 0x0001000040277824 */ /* 0x020fe200078e00ff */
[----:B------:R-:W-:Y:S01]  /*5520*/  MOV R53, RZ ;  /* 0x000000ff00357202 */ /* 0x000fe20000000f00 */
[----:B------:R-:W-:Y:S01]  /*5530*/  IMAD.U32 R46, R66, 0x10000, RZ ;  /* 0x00010000422e7824 */ /* 0x000fe200078e00ff */
[----:B------:R-:W-:Y:S02]  /*5540*/  SHF.R.S32.HI R141, RZ, 0x1, R141 ;  /* 0x00000001ff8d7819 */ /* 0x000fe4000001148d */
[----:B------:R-:W-:Y:S02]  /*5550*/  LOP3.LUT R41, R64, 0xffff0000, RZ, 0xc0, !PT ;  /* 0xffff000040297812 */ /* 0x000fe400078ec0ff */
[----:B------:R-:W-:Y:S01]  /*5560*/  ISETP.GE.AND P2, PT, R18, R141, PT ;  /* 0x0000008d1200720c */ /* 0x000fe20003f46270 */
[--C-:B------:R-:W-:Y:S01]  /*5570*/  IMAD.MOV.U32 R181, RZ, RZ, R141.reuse ;  /* 0x000000ffffb57224 */ /* 0x100fe200078e008d */
[C---:B------:R-:W-:Y:S02]  /*5580*/  SHF.L.U32 R40, R65.reuse, 0x10, RZ ;  /* 0x0000001041287819 */ /* 0x040fe400000006ff */
        /* <DEDUP_REMOVED lines=8> */
[C---:B------:R-:W-:Y:S03]  /*5610*/  LEA R182, P0, R53.reuse, R128, 0x1 ;  /* 0x0000008035b67211 */ /* 0x040fe600078008ff */
[----:B------:R-:W2:Y:S01]  /*5620*/  LD.E.128 R28, desc[UR6][R10.64] ;  /* 0x000000060a1c7980 */ /* 0x000ea2000c101d00 */
[----:B------:R-:W-:Y:S01]  /*5630*/  LEA.HI.X.SX32 R183, R53, R129, 0x1, P0 ;  /* 0x0000008135b77211 */ /* 0x000fe200000f0eff */
[----:B------:R-:W-:Y:S01]  /*5640*/  IMAD.MOV.U32 R53, RZ, RZ, RZ ;  /* 0x000000ffff357224 */ /* 0x000fe200078e00ff */
[----:B------:R-:W-:Y:S04]  /*5650*/  @P2 IADD3 R53, -R141, RZ, RZ ;  /* 0x000000ff8d352210 */ /* 0x000fe80007ffe1ff */
[C---:B------:R-:W-:Y:S01]  /*5660*/  LEA R44, P0, R53.reuse, R130, 0x1 ;  /* 0x00000082352c7211 */ /* 0x040fe200078008ff */
[----:B------:R-:W3:Y:S03]  /*5670*/  LD.E.128 R180, desc[UR6][R182.64] ;  /* 0x00000006b6b47980 */ /* 0x000ee6000c101d00 */
[----:B------:R-:W-:Y:S05]  /*5680*/  LEA.HI.X.SX32 R45, R53, R131, 0x1, P0 ;  /* 0x00000083352d7211 */ /* 0x000fea00000f0eff */
[----:B------:R-:W4:Y:S01]  /*5690*/  LD.E.128 R60, desc[UR6][R44.64] ;  /* 0x000000062c3c7980 */ /* 0x000f22000c101d00 */
[C---:B--2---:R-:W-:Y:S01]  /*56a0*/  LOP3.LUT R12, R30.reuse, 0xffff0000, RZ, 0xc0, !PT ;  /* 0xffff00001e0c7812 */ /* 0x044fe200078ec0ff */
[----:B------:R-:W-:Y:S01]  /*56b0*/  IMAD.U32 R26, R30, 0x10000, RZ ;  /* 0x000100001e1a7824 */ /* 0x000fe200078e00ff */
[C---:B------:R-:W-:Y:S01]  /*56c0*/  LOP3.LUT R32, R28.reuse, 0xffff0000, RZ, 0xc0, !PT ;  /* 0xffff00001c207812 */ /* 0x040fe200078ec0ff */
[----:B------:R-:W-:Y:S01]  /*56d0*/  IMAD.U32 R33, R28, 0x10000, RZ ;  /* 0x000100001c217824 */ /* 0x000fe200078e00ff */
[C---:B------:R-:W-:Y:S02]  /*56e0*/  SHF.L.U32 R27, R29.reuse, 0x10, RZ ;  /* 0x000000101d1b7819 */ /* 0x040fe400000006ff */
[----:B------:R-:W-:Y:S02]  /*56f0*/  LOP3.LUT R28, R29, 0xffff0000, RZ, 0xc0, !PT ;  /* 0xffff00001d1c7812 */ /* 0x000fe400078ec0ff */
[C---:B---3--:R-:W-:Y:S01]  /*5700*/  LOP3.LUT R37, R180.reuse, 0xffff0000, RZ, 0xc0, !PT ;  /* 0xffff0000b4257812 */ /* 0x048fe200078ec0ff */
[----:B------:R-:W-:Y:S01]  /*5710*/  IMAD.U32 R34, R180, 0x10000, RZ ;  /* 0x00010000b4227824 */ /* 0x000fe200078e00ff */
[C---:B------:R-:W-:Y:S02]  /*5720*/  SHF.L.U32 R30, R181.reuse, 0x10, RZ ;  /* 0x00000010b51e7819 */ /* 0x040fe400000006ff */
        /* <DEDUP_REMOVED lines=43> */
.L_x_5867:
[----:B------:R-:W-:Y:S05]  /*59e0*/  BSYNC B0 ;  /* 0x0000000000007941 */ /* 0x000fea0003800000 */
.L_x_5866:
[----:B-----5:R2:W-:Y:S01]  /*59f0*/  ST.E.128 desc[UR6][R132.64], R64 ;  /* 0x0000004084007985 */ /* 0x0205e2000c101d06 */
[----:B------:R-:W-:Y:S03]  /*5a00*/  BSSY B0, `(.L_x_5868) ;  /* 0x0000051000007945 */ /* 0x000fe60003800000 */
[----:B------:R2:W5:Y:S01]  /*5a10*/  LD.E.128 R48, desc[UR6][R126.64+0x80] ;  /* 0x000080067e307980 */ /* 0x000562000c101d00 */
        /* <DEDUP_REMOVED lines=8> */
[--C-:B--2---:R-:W-:Y:S01]  /*5aa0*/  IMAD.MOV.U32 R65, RZ, RZ, R54.reuse ;  /* 0x000000ffff417224 */ /* 0x104fe200078e0036 */
        /* <DEDUP_REMOVED lines=70> */
.L_x_5869:
[----:B------:R-:W-:Y:S05]  /*5f10*/  BSYNC B0 ;  /* 0x0000000000007941 */ /* 0x000fea0003800000 */
.L_x_5868:
[----:B-----5:R3:W-:Y:S01]  /*5f20*/  ST.E.128 desc[UR6][R132.64+0x80], R48 ;  /* 0x0000803084007985 */ /* 0x0207e2000c101d06 */
[----:B------:R-:W-:Y:S01]  /*5f30*/  ISETP.GE.AND P0, PT, R14, R25, PT ;  /* 0x000000190e00720c */ /* 0x000fe20003f06270 */
[----:B------:R-:W-:Y:S02]  /*5f40*/  BSSY B0, `(.L_x_5870) ;  /* 0x0000051000007945 */ /* 0x000fe40003800000 */
[----:B------:R3:W5:Y:S10]  /*5f50*/  LD.E.128 R44, desc[UR6][R126.64+0x100] ;  /* 0x000100067e2c7980 */ /* 0x000774000c101d00 */
[----:B------:R-:W-:Y:S05]  /*5f60*/  @P0 BRA `(.L_x_5871) ;  /* 0x0000000400380947 */ /* 0x000fea0003800000 */
[----:B------:R-:W-:Y:S01]  /*5f70*/  LEA.HI R141, R25, R25, RZ, 0x1 ;  /* 0x00000019198d7211 */ /* 0x000fe200078f08ff */
[----:B--2---:R-:W-:Y:S01]  /*5f80*/  IMAD.MOV.U32 R65, RZ, RZ, RZ ;  /* 0x000000ffff417224 */ /* 0x004fe200078e00ff */
[C---:B-----5:R-:W-:Y:S01]  /*5f90*/  LOP3.LUT R43, R44.reuse, 0xffff0000, RZ, 0xc0, !PT ;  /* 0xffff00002c2b7812 */ /* 0x060fe200078ec0ff */
[----:B------:R-:W-:Y:S01]  /*5fa0*/  IMAD.U32 R41, R44, 0x10000, RZ ;  /* 0x000100002c297824 */ /* 0x000fe200078e00ff */
[----:B------:R-:W-:Y:S01]  /*5fb0*/  SHF.R.S32.HI R141, RZ, 0x1, R141 ;  /* 0x00000001ff8d7819 */ /* 0x000fe2000001148d */
[----:B---3--:R-:W-:Y:S01]  /*5fc0*/  IMAD.U32 R48, R46, 0x10000, RZ ;  /* 0x000100002e307824 */ /* 0x008fe200078e00ff */
        /* <DEDUP_REMOVED lines=72> */
.L_x_5871:
[----:B------:R-:W-:Y:S05]  /*6450*/  BSYNC B0 ;  /* 0x0000000000007941 */ /* 0x000fea0003800000 */
.L_x_5870:
[----:B-----5:R4:W-:Y:S02]  /*6460*/  ST.E.128 desc[UR6][R132.64+0x100], R44 ;  /* 0x0001002c84007985 */ /* 0x0209e4000c101d06 */
.L_x_5865:
[----:B------:R-:W-:Y:S05]  /*6470*/  BSYNC B1 ;  /* 0x0000000000017941 */ /* 0x000fea0003800000 */
.L_x_5864:
[C---:B------:R-:W-:Y:S01]  /*6480*/  ISETP.GE.AND P0, PT, R84.reuse, R179, PT ;  /* 0x000000b35400720c */ /* 0x040fe20003f06270 */
[----:B------:R-:W-:Y:S03]  /*6490*/  BSSY B1, `(.L_x_5872) ;  /* 0x0000118000017945 */ /* 0x000fe60003800000 */
[----:B------:R-:W-:Y:S11]  /*64a0*/  ISETP.GE.AND P0, PT, R84, R161, !P0 ;  /* 0x000000a15400720c */ /* 0x000ff60004706270 */
[----:B------:R-:W-:Y:S02]  /*64b0*/  @!UPT UIADD3 URZ, URZ, URZ, URZ ;  /* 0x0000003f3f3ff290 */ /* 0x000fe4000fffe03f */
[----:B------:R-:W-:Y:S05]  /*64c0*/  @!P0 BRA `(.L_x_5873) ;  /* 0x0000001000508947 */ /* 0x000fea0003800000 */
[----:B------:R-:W-:Y:S01]  /*64d0*/  LEA R184, P3, R104, R126, 0x1 ;  /* 0x0000007e68b87211 */ /* 0x000fe200078608ff */
[----:B------:R-:W-:Y:S01]  /*64e0*/  BSSY B0, `(.L_x_5874) ;  /* 0x0000059000007945 */ /* 0x000fe20003800000 */
[----:B------:R-:W-:Y:S02]  /*64f0*/  ISETP.GE.AND P0, PT, R18, R25, PT ;  /* 0x000000191200720c */ /* 0x000fe40003f06270 */
[----:B------:R-:W-:Y:S02]  /*6500*/  LEA.HI.X R185, R104, R127, R103, 0x1, P3 ;  /* 0x0000007f68b97211 */ /* 0x000fe400018f0c67 */
[----:B------:R-:W-:Y:S02]  /*6510*/  LEA R182, P2, R75, R132, 0x1 ;  /* 0x000000844bb67211 */ /* 0x000fe400078408ff */
[----:B------:R-:W-:Y:S01]  /*6520*/  LEA R180, P1, R107, R126, 0x1 ;  /* 0x0000007e6bb47211 */ /* 0x000fe200078208ff */
[----:B---3--:R3:W5:Y:S06]  /*6530*/  LD.E.128 R48, desc[UR6][R184.64] ;  /* 0x00000006b8307980 */ /* 0x00876c000c101d00 */
[----:B------:R-:W-:Y:S06]  /*6540*/  @P0 BRA `(.L_x_5875) ;  /* 0x0000000400480947 */ /* 0x000fec0003800000 */
[----:B------:R-:W-:Y:S01]  /*6550*/  LEA.HI R53, R25, R25, RZ, 0x1 ;  /* 0x0000001919357211 */ /* 0x000fe200078f08ff */
[----:B--2---:R-:W-:Y:S01]  /*6560*/  IMAD.MOV.U32 R67, RZ, RZ, RZ ;  /* 0x000000ffff437224 */ /* 0x004fe200078e00ff */
        /* <DEDUP_REMOVED lines=8> */
[C---:B----4-:R-:W-:Y:S02]  /*65f0*/  SHF.L.U32 R46, R50.reuse, 0x10, RZ ;  /* 0x00000010322e7819 */ /* 0x050fe400000006ff */
        /* <DEDUP_REMOVED lines=10> */
[C---:B---3--:R-:W-:Y:S01]  /*66a0*/  LEA R184, P0, R65.reuse, R128, 0x1 ;  /* 0x0000008041b87211 */ /* 0x048fe200078008ff */
[----:B------:R-:W2:Y:S03]  /*66b0*/  LD.E.128 R28, desc[UR6][R10.64] ;  /* 0x000000060a1c7980 */ /* 0x000ea6000c101d00 */
        /* <DEDUP_REMOVED lines=11> */
[----:B------:R-:W-:Y:S01]  /*6770*/  SHF.L.U32 R27, R29, 0x10, RZ ;  /* 0x000000101d1b7819 */ /* 0x000fe200000006ff */
[----:B------:R-:W-:Y:S01]  /*6780*/  IMAD.U32 R9, R31, 0x10000, RZ ;  /* 0x000100001f097824 */ /* 0x000fe200078e00ff */
[----:B------:R-:W-:Y:S02]  /*6790*/  LOP3.LUT R28, R29, 0xffff0000, RZ, 0xc0, !PT ;  /* 0xffff00001d1c7812 */ /* 0x000fe400078ec0ff */
[C---:B---3--:R-:W-:Y:S01]  /*67a0*/  SHF.L.U32 R34, R64.reuse, 0x10, RZ ;  /* 0x0000001040227819 */ /* 0x048fe200000006ff */
[C---:B------:R-:W-:Y:S01]  /*67b0*/  IMAD.U32 R30, R65.reuse, 0x10000, RZ ;  /* 0x00010000411e7824 */ /* 0x040fe200078e00ff */
[----:B------:R-:W-:Y:S02]  /*67c0*/  LOP3.LUT R37, R64, 0xffff0000, RZ, 0xc0, !PT ;  /* 0xffff000040257812 */ /* 0x000fe400078ec0ff */
[----:B------:R-:W-:Y:S01]  /*67d0*/  LOP3.LUT R35, R65, 0xffff0000, RZ, 0xc0, !PT ;  /* 0xffff000041237812 */ /* 0x000fe200078ec0ff */
        /* <DEDUP_REMOVED lines=41> */
.L_x_5875:
[----:B------:R-:W-:Y:S05]  /*6a70*/  BSYNC B0 ;  /* 0x0000000000007941 */ /* 0x000fea0003800000 */
.L_x_5874:
[----:B------:R-:W-:Y:S01]  /*6a80*/  LEA.HI.X R183, R75, R133, R76, 0x1, P2 ;  /* 0x000000854bb77211 */ /* 0x000fe200010f0c4c */
[----:B------:R-:W-:Y:S01]  /*6a90*/  BSSY B0, `(.L_x_5876) ;  /* 0x000005c000007945 */ /* 0x000fe20003800000 */
[----:B------:R-:W-:Y:S02]  /*6aa0*/  LEA.HI.X R181, R107, R127, R108, 0x1, P1 ;  /* 0x0000007f6bb57211 */ /* 0x000fe400008f0c6c */
[----:B------:R-:W-:Y:S01]  /*6ab0*/  ISETP.GE.AND P2, PT, R15, R25, PT ;  /* 0x000000190f00720c */ /* 0x000fe20003f46270 */
[----:B-----5:R1:W-:Y:S01]  /*6ac0*/  ST.E.128 desc[UR6][R182.64], R48 ;  /* 0x00000030b6007985 */ /* 0x0203e2000c101d06 */
[C---:B------:R-:W-:Y:S02]  /*6ad0*/  LEA R186, P3, R98.reuse, R132, 0x1 ;  /* 0x0000008462ba7211 */ /* 0x040fe400078608ff */
[C---:B---3--:R-:W-:Y:S01]  /*6ae0*/  LEA R184, P0, R109.reuse, R126, 0x1 ;  /* 0x0000007e6db87211 */ /* 0x048fe200078008ff */
[----:B--2---:R1:W5:Y:S01]  /*6af0*/  LD.E.128 R64, desc[UR6][R180.64] ;  /* 0x00000006b4407980 */ /* 0x004362000c101d00 */
[----:B------:R-:W-:Y:S02]  /*6b00*/  LEA.HI.X R187, R98, R133, R99, 0x1, P3 ;  /* 0x0000008562bb7211 */ /* 0x000fe400018f0c63 */
        /* <DEDUP_REMOVED lines=9> */
[----:B-1----:R-:W-:Y:S01]  /*6ba0*/  IMAD.U32 R50, R67, 0x10000, RZ ;  /* 0x0001000043327824 */ /* 0x002fe200078e00ff */
[----:B------:R-:W-:Y:S01]  /*6bb0*/  ISETP.GE.AND P1, PT, R15, R54, PT ;  /* 0x000000360f00720c */ /* 0x000fe20003f26270 */
[--C-:B------:R-:W-:Y:S01]  /*6bc0*/  IMAD.MOV.U32 R141, RZ, RZ, R54.reuse ;  /* 0x000000ffff8d7224 */ /* 0x100fe200078e0036 */
[C---:B----4-:R-:W-:Y:S02]  /*6bd0*/  SHF.L.U32 R46, R66.reuse, 0x10, RZ ;  /* 0x00000010422e7819 */ /* 0x050fe400000006ff */
[----:B------:R-:W-:Y:S02]  /*6be0*/  LOP3.LUT R47, R66, 0xffff0000, RZ, 0xc0, !PT ;  /* 0xffff0000422f7812 */ /* 0x000fe400078ec0ff */
[----:B------:R-:W-:Y:S07]  /*6bf0*/  LOP3.LUT R51, R67, 0xffff0000, RZ, 0xc0, !PT ;  /* 0xffff000043337812 */ /* 0x000fee00078ec0ff */
[----:B------:R-:W-:Y:S01]  /*6c00*/  @P1 IADD3 R141, -R54, RZ, RZ ;  /* 0x000000ff368d1210 */ /* 0x000fe20007ffe1ff */
[----:B------:R-:W-:Y:S03]  /*6c10*/  @P1 IMAD.MOV R178, RZ, RZ, -R54 ;  /* 0x000000ffffb21224 */ /* 0x000fe600078e0a36 */
[----:B------:R-:W-:Y:S02]  /*6c20*/  LEA R10, P0, R141, R180, 0x1 ;  /* 0x000000b48d0a7211 */ /* 0x000fe400078008ff */
[----:B------:R-:W-:Y:S02]  /*6c30*/  IADD3 R53, P2, R157, R178, RZ ;  /* 0x000000b29d357210 */ /* 0x000fe40007f5e0ff */
[----:B------:R-:W-:Y:S01]  /*6c40*/  LEA.HI.X.SX32 R11, R141, R181, 0x1, P0 ;  /* 0x000000b58d0b7211 */ /* 0x000fe200000f0eff */
[----:B------:R-:W-:Y:S01]  /*6c50*/  IMAD.MOV.U32 R141, RZ, RZ, RZ ;  /* 0x000000ffff8d7224 */ /* 0x000fe200078e00ff */
[----:B------:R-:W-:Y:S02]  /*6c60*/  LEA.HI.X.SX32 R178, R178, R148, 0x1, P2 ;  /* 0x00000094b2b27211 */ /* 0x000fe400010f0eff */
        /* <DEDUP_REMOVED lines=17> */
[----:B------:R-:W-:Y:S02]  /*6d80*/  LOP3.LUT R11, R31, 0xffff0000, RZ, 0xc0, !PT ;  /* 0xffff00001f0b7812 */ /* 0x000fe400078ec0ff */
        /* <DEDUP_REMOVED lines=44> */
.L_x_5877:
[----:B------:R-:W-:Y:S05]  /*7050*/  BSYNC B0 ;  /* 0x0000000000007941 */ /* 0x000fea0003800000 */
.L_x_5876:
[----:B-----5:R2:W-:Y:S01]  /*7060*/  ST.E.128 desc[UR6][R186.64], R64 ;  /* 0x00000040ba007985 */ /* 0x0205e2000c101d06 */
[----:B------:R-:W-:Y:S01]  /*7070*/  ISETP.GE.AND P1, PT, R14, R25, PT ;  /* 0x000000190e00720c */ /* 0x000fe20003f26270 */
[----:B------:R-:W-:Y:S01]  /*7080*/  BSSY B0, `(.L_x_5878) ;  /* 0x0000057000007945 */ /* 0x000fe20003800000 */
[C---:B-1----:R-:W-:Y:S01]  /*7090*/  LEA R180, P0, R96.reuse, R132, 0x1 ;  /* 0x0000008460b47211 */ /* 0x042fe200078008ff */
[----:B------:R2:W5:Y:S03]  /*70a0*/  LD.E.128 R48, desc[UR6][R184.64] ;  /* 0x00000006b8307980 */ /* 0x000566000c101d00 */
[----:B------:R-:W-:Y:S07]  /*70b0*/  LEA.HI.X R181, R96, R133, R97, 0x1, P0 ;  /* 0x0000008560b57211 */ /* 0x000fee00000f0c61 */
[----:B------:R-:W-:Y:S05]  /*70c0*/  @P1 BRA `(.L_x_5879) ;  /* 0x0000000400481947 */ /* 0x000fea0003800000 */
[----:B------:R-:W-:Y:S01]  /*70d0*/  LEA.HI R53, R25, R25, RZ, 0x1 ;  /* 0x0000001919357211 */ /* 0x000fe200078f08ff */
[----:B--2---:R-:W-:Y:S01]  /*70e0*/  IMAD.MOV.U32 R64, RZ, RZ, RZ ;  /* 0x000000ffff407224 */ /* 0x004fe200078e00ff */
[C---:B-----5:R-:W-:Y:S01]  /*70f0*/  LOP3.LUT R41, R48.reuse, 0xffff0000, RZ, 0xc0, !PT ;  /* 0xffff000030297812 */ /* 0x060fe200078ec0ff */
[----:B------:R-:W-:Y:S01]  /*7100*/  IMAD.U32 R39, R48, 0x10000, RZ ;  /* 0x0001000030277824 */ /* 0x000fe200078e00ff */
[----:B------:R-:W-:Y:S01]  /*7110*/  SHF.R.S32.HI R53, RZ, 0x1, R53 ;  /* 0x00000001ff357819 */ /* 0x000fe20000011435 */
[C---:B------:R-:W-:Y:S01]  /*7120*/  IMAD.U32 R40, R49.reuse, 0x10000, RZ ;  /* 0x0001000031287824 */ /* 0x040fe200078e00ff */
[----:B------:R-:W-:Y:S02]  /*7130*/  LOP3.LUT R43, R49, 0xffff0000, RZ, 0xc0, !PT ;  /* 0xffff0000312b7812 */ /* 0x000fe400078ec0ff */
[----:B------:R-:W-:Y:S01]  /*7140*/  ISETP.GE.AND P1, PT, R14, R53, PT ;  /* 0x000000350e00720c */ /* 0x000fe20003f26270 */
[--C-:B------:R-:W-:Y:S01]  /*7150*/  IMAD.MOV.U32 R65, RZ, RZ, R53.reuse ;  /* 0x000000ffff417224 */ /* 0x100fe200078e0035 */
[C---:B----4-:R-:W-:Y:S02]  /*7160*/  SHF.L.U32 R46, R50.reuse, 0x10, RZ ;  /* 0x00000010322e7819 */ /* 0x050fe400000006ff */
        /* <DEDUP_REMOVED lines=9> */
[C---:B------:R-:W-:Y:S01]  /*7200*/  LEA R66, P0, R54.reuse, R128, 0x1 ;  /* 0x0000008036427211 */ /* 0x040fe200078008ff */
        /* <DEDUP_REMOVED lines=62> */
.L_x_5879:
[----:B------:R-:W-:Y:S05]  /*75f0*/  BSYNC B0 ;  /* 0x0000000000007941 */ /* 0x000fea0003800000 */
.L_x_5878:
[----:B-----5:R1:W-:Y:S02]  /*7600*/  ST.E.128 desc[UR6][R180.64], R48 ;  /* 0x00000030b4007985 */ /* 0x0203e4000c101d06 */
.L_x_5873:
[----:B------:R-:W-:Y:S05]  /*7610*/  BSYNC B1 ;  /* 0x0000000000017941 */ /* 0x000fea0003800000 */
.L_x_5872:
[C---:B------:R-:W-:Y:S01]  /*7620*/  ISETP.GE.AND P0, PT, R83.reuse, R179, PT ;  /* 0x000000b35300720c */ /* 0x040fe20003f06270 */
[----:B------:R-:W-:Y:S03]  /*7630*/  BSSY B1, `(.L_x_5880) ;  /* 0x0000119000017945 */ /* 0x000fe60003800000 */
[----:B------:R-:W-:Y:S11]  /*7640*/  ISETP.GE.AND P0, PT, R83, R161, !P0 ;  /* 0x000000a15300720c */ /* 0x000ff60004706270 */
[----:B------:R-:W-:Y:S02]  /*7650*/  @!UPT UIADD3 URZ, URZ, URZ, URZ ;  /* 0x0000003f3f3ff290 */ /* 0x000fe4000fffe03f */
[----:B------:R-:W-:Y:S05]  /*7660*/  @!P0 BRA `(.L_x_5881) ;  /* 0x0000001000548947 */ /* 0x000fea0003800000 */
[----:B--2---:R-:W-:Y:S01]  /*7670*/  LEA R66, P3, R106, R126, 0x1 ;  /* 0x0000007e6a427211 */ /* 0x004fe200078608ff */
[----:B------:R-:W-:Y:S01]  /*7680*/  BSSY B0, `(.L_x_5882) ;  /* 0x0000059000007945 */ /* 0x000fe20003800000 */
[----:B------:R-:W-:Y:S02]  /*7690*/  ISETP.GE.AND P0, PT, R18, R25, PT ;  /* 0x000000191200720c */ /* 0x000fe40003f06270 */
[----:B------:R-:W-:Y:S02]  /*76a0*/  LEA.HI.X R67, R106, R127, R105, 0x1, P3 ;  /* 0x0000007f6a437211 */ /* 0x000fe400018f0c69 */
[----:B------:R-:W-:Y:S02]  /*76b0*/  LEA R182, P2, R100, R132, 0x1 ;  /* 0x0000008464b67211 */ /* 0x000fe400078408ff */
[----:B-1----:R-:W-:Y:S01]  /*76c0*/  LEA R180, P1, R111, R126, 0x1 ;  /* 0x0000007e6fb47211 */ /* 0x002fe200078208ff */
[----:B---3--:R1:W5:Y:S06]  /*76d0*/  LD.E.128 R48, desc[UR6][R66.64] ;  /* 0x0000000642307980 */ /* 0x00836c000c101d00 */
        /* <DEDUP_REMOVED lines=20> */
[C---:B-1----:R-:W-:Y:S01]  /*7820*/  LEA R66, P0, R65.reuse, R128, 0x1 ;  /* 0x0000008041427211 */ /* 0x042fe200078008ff */
        /* <DEDUP_REMOVED lines=62> */
.L_x_5883:
[----:B------:R-:W-:Y:S05]  /*7c10*/  BSYNC B0 ;  /* 0x0000000000007941 */ /* 0x000fea0003800000 */
.L_x_5882:
[----:B------:R-:W-:Y:S01]  /*7c20*/  LEA.HI.X R183, R100, R133, R101, 0x1, P2 ;  /* 0x0000008564b77211 */ /* 0x000fe200010f0c65 */
[----:B------:R-:W-:Y:S01]  /*7c30*/  BSSY B0, `(.L_x_5884) ;  /* 0x000005c000007945 */ /* 0x000fe20003800000 */
[----:B------:R-:W-:Y:S02]  /*7c40*/  LEA.HI.X R181, R111, R127, R112, 0x1, P1 ;  /* 0x0000007f6fb57211 */ /* 0x000fe400008f0c70 */
[----:B------:R-:W-:Y:S01]  /*7c50*/  ISETP.GE.AND P2, PT, R15, R25, PT ;  /* 0x000000190f00720c */ /* 0x000fe20003f46270 */
[----:B-----5:R2:W-:Y:S01]  /*7c60*/  ST.E.128 desc[UR6][R182.64], R48 ;  /* 0x00000030b6007985 */ /* 0x0205e2000c101d06 */
[C---:B------:R-:W-:Y:S02]  /*7c70*/  LEA R64, P3, R94.reuse, R132, 0x1 ;  /* 0x000000845e407211 */ /* 0x040fe400078608ff */
[C---:B------:R-:W-:Y:S01]  /*7c80*/  LEA R52, P0, R113.reuse, R126, 0x1 ;  /* 0x0000007e71347211 */ /* 0x040fe200078008ff */
[----:B----4-:R2:W5:Y:S01]  /*7c90*/  LD.E.128 R44, desc[UR6][R180.64] ;  /* 0x00000006b42c7980 */ /* 0x010562000c101d00 */
        /* <DEDUP_REMOVED lines=10> */
[----:B------:R-:W-:Y:S01]  /*7d40*/  IMAD.U32 R44, R47, 0x10000, RZ ;  /* 0x000100002f2c7824 */ /* 0x000fe200078e00ff */
[----:B------:R-:W-:Y:S01]  /*7d50*/  ISETP.GE.AND P1, PT, R15, R0, PT ;  /* 0x000000000f00720c */ /* 0x000fe20003f26270 */
[--C-:B------:R-:W-:Y:S01]  /*7d60*/  IMAD.MOV.U32 R5, RZ, RZ, R0.reuse ;  /* 0x000000ffff057224 */ /* 0x100fe200078e0000 */
[C---:B------:R-:W-:Y:S02]  /*7d70*/  SHF.L.U32 R40, R46.reuse, 0x10, RZ ;  /* 0x000000102e287819 */ /* 0x040fe400000006ff */
[----:B------:R-:W-:Y:S02]  /*7d80*/  LOP3.LUT R43, R46, 0xffff0000, RZ, 0xc0, !PT ;  /* 0xffff00002e2b7812 */ /* 0x000fe400078ec0ff */
[----:B------:R-:W-:Y:S07]  /*7d90*/  LOP3.LUT R47, R47, 0xffff0000, RZ, 0xc0, !PT ;  /* 0xffff00002f2f7812 */ /* 0x000fee00078ec0ff */
[----:B------:R-:W-:Y:S01]  /*7da0*/  @P1 IADD3 R5, -R0, RZ, RZ ;  /* 0x000000ff00051210 */ /* 0x000fe20007ffe1ff */
[----:B------:R-:W-:Y:S03]  /*7db0*/  @P1 IMAD.MOV R3, RZ, RZ, -R0 ;  /* 0x000000ffff031224 */ /* 0x000fe600078e0a00 */
[C---:B------:R-:W-:Y:S02]  /*7dc0*/  LEA R10, P0, R5.reuse, R180, 0x1 ;  /* 0x000000b4050a7211 */ /* 0x040fe400078008ff */
[----:B------:R-:W-:Y:S02]  /*7dd0*/  IADD3 R2, P2, R154, R3, RZ ;  /* 0x000000039a027210 */ /* 0x000fe40007f5e0ff */
[----:B------:R-:W-:Y:S02]  /*7de0*/  LEA.HI.X.SX32 R11, R5, R181, 0x1, P0 ;  /* 0x000000b5050b7211 */ /* 0x000fe400000f0eff */
[----:B------:R-:W-:Y:S02]  /*7df0*/  LEA.HI.X.SX32 R3, R3, R145, 0x1, P2 ;  /* 0x0000009103037211 */ /* 0x000fe400010f0eff */
[C---:B------:R-:W-:Y:S01]  /*7e00*/  LEA R60, P0, R2.reuse, R128, 0x1 ;  /* 0x00000080023c7211 */ /* 0x040fe200078008ff */
[----:B------:R-:W3:Y:S03]  /*7e10*/  LD.E.128 R28, desc[UR6][R10.64] ;  /* 0x000000060a1c7980 */ /* 0x000ee6000c101d00 */
[----:B------:R-:W-:Y:S01]  /*7e20*/  LEA.HI.X R61, R2, R129, R3, 0x1, P0 ;  /* 0x00000081023d7211 */ /* 0x000fe200000f0c03 */
[----:B------:R-:W-:Y:S01]  /*7e30*/  IMAD.MOV.U32 R2, RZ, RZ, RZ ;  /* 0x000000ffff027224 */ /* 0x000fe200078e00ff */
[----:B------:R-:W-:Y:S04]  /*7e40*/  @P1 IADD3 R2, -R0, RZ, RZ ;  /* 0x000000ff00021210 */ /* 0x000fe80007ffe1ff */
[----:B------:R-:W-:Y:S01]  /*7e50*/  IADD3 R3, P0, R154, R2, RZ ;  /* 0x000000029a037210 */ /* 0x000fe20007f1e0ff */
[----:B------:R-:W4:Y:S03]  /*7e60*/  LD.E.128 R60, desc[UR6][R60.64] ;  /* 0x000000063c3c7980 */ /* 0x000f26000c101d00 */
[----:B------:R-:W-:Y:S02]  /*7e70*/  LEA.HI.X.SX32 R0, R2, R145, 0x1, P0 ;  /* 0x0000009102007211 */ /* 0x000fe400000f0eff */
[C---:B--2---:R-:W-:Y:S04]  /*7e80*/  LEA R48, P0, R3.reuse, R130, 0x1 ;  /* 0x0000008203307211 */ /* 0x044fe800078008ff */
[----:B------:R-:W-:Y:S06]  /*7e90*/  LEA.HI.X R49, R3, R131, R0, 0x1, P0 ;  /* 0x0000008303317211 */ /* 0x000fec00000f0c00 */
[----:B------:R-:W2:Y:S01]  /*7ea0*/  LD.E.128 R48, desc[UR6][R48.64] ;  /* 0x0000000630307980 */ /* 0x000ea2000c101d00 */
[C---:B---3--:R-:W-:Y:S01]  /*7eb0*/  LOP3.LUT R11, R31.reuse, 0xffff0000, RZ, 0xc0, !PT ;  /* 0xffff00001f0b7812 */ /* 0x048fe200078ec0ff */
[----:B------:R-:W-:Y:S01]  /*7ec0*/  IMAD.U32 R9, R31, 0x10000, RZ ;  /* 0x000100001f097824 */ /* 0x000fe200078e00ff */
[C---:B------:R-:W-:Y:S01]  /*7ed0*/  SHF.L.U32 R26, R29.reuse, 0x10, RZ ;  /* 0x000000101d1a7819 */ /* 0x040fe200000006ff */
[----:B------:R-:W-:Y:S01]  /*7ee0*/  IMAD.U32 R32, R28, 0x10000, RZ ;  /* 0x000100001c207824 */ /* 0x000fe200078e00ff */
[----:B------:R-:W-:Y:S01]  /*7ef0*/  LOP3.LUT R27, R29, 0xffff0000, RZ, 0xc0, !PT ;  /* 0xffff00001d1b7812 */ /* 0x000fe200078ec0ff */
[C---:B------:R-:W-:Y:S01]  /*7f00*/  IMAD.U32 R24, R30.reuse, 0x10000, RZ ;  /* 0x000100001e187824 */ /* 0x040fe200078e00ff */
[----:B------:R-:W-:Y:S02]  /*7f10*/  LOP3.LUT R10, R30, 0xffff0000, RZ, 0xc0, !PT ;  /* 0xffff00001e0a7812 */ /* 0x000fe400078ec0ff */
[----:B------:R-:W-:Y:S02]  /*7f20*/  LOP3.LUT R28, R28, 0xffff0000, RZ, 0xc0, !PT ;  /* 0xffff00001c1c7812 */ /* 0x000fe400078ec0ff */
[C---:B----4-:R-:W-:Y:S01]  /*7f30*/  LOP3.LUT R7, R62.reuse, 0xffff0000, RZ, 0xc0, !PT ;  /* 0xffff00003e077812 */ /* 0x050fe200078ec0ff */
[----:B------:R-:W-:Y:S01]  /*7f40*/  IMAD.U32 R3, R61, 0x10000, RZ ;  /* 0x000100003d037824 */ /* 0x000fe200078e00ff */
[----:B------:R-:W-:Y:S01]  /*7f50*/  SHF.L.U32 R12, R63, 0x10, RZ ;  /* 0x000000103f0c7819 */ /* 0x000fe200000006ff */
        /* <DEDUP_REMOVED lines=11> */
[----:B------:R-:W-:Y:S01]  /*8010*/  @!P1 FADD.FTZ R4, -R4, -RZ ;  /* 0x800000ff04049221 */ /* 0x000fe20000010100 */
[----:B--2---:R-:W-:Y:S01]  /*8020*/  LOP3.LUT R34, R48, 0xffff0000, RZ, 0xc0, !PT ;  /* 0xffff000030227812 */ /* 0x004fe200078ec0ff */
[----:B------:R-:W-:Y:S01]  /*8030*/  FMUL.FTZ R7, R9, R12 ;  /* 0x0000000c09077220 */ /* 0x000fe20000410000 */
[C---:B------:R-:W-:Y:S01]  /*8040*/  SHF.L.U32 R37, R49.reuse, 0x10, RZ ;  /* 0x0000001031257819 */ /* 0x040fe200000006ff */
[----:B------:R-:W-:Y:S01]  /*8050*/  FMUL.FTZ R0, R32, R31 ;  /* 0x0000001f20007220 */ /* 0x000fe20000410000 */
[----:B------:R-:W-:Y:S01]  /*8060*/  LOP3.LUT R38, R49, 0xffff0000, RZ, 0xc0, !PT ;  /* 0xffff000031267812 */ /* 0x000fe200078ec0ff */
[----:B------:R-:W-:Y:S01]  /*8070*/  @!P1 FADD.FTZ R5, -R5, -RZ ;  /* 0x800000ff05059221 */ /* 0x000fe20000010100 */
[----:B------:R-:W-:Y:S02]  /*8080*/  IMAD.U32 R12, R48, 0x10000, RZ ;  /* 0x00010000300c7824 */ /* 0x000fe400078e00ff */
[----:B------:R-:W-:Y:S01]  /*8090*/  FMUL.FTZ R2, R28, R29 ;  /* 0x0000001d1c027220 */ /* 0x000fe20000410000 */
[----:B------:R-:W-:Y:S01]  /*80a0*/  LOP3.LUT R42, R50, 0xffff0000, RZ, 0xc0, !PT ;  /* 0xffff0000322a7812 */ /* 0x000fe200078ec0ff */
[----:B------:R-:W-:Y:S01]  /*80b0*/  FMUL.FTZ R3, R26, R3 ;  /* 0x000000031a037220 */ /* 0x000fe20000410000 */
[----:B------:R-:W-:Y:S01]  /*80c0*/  FMUL.FTZ R4, R27, R4 ;  /* 0x000000041b047220 */ /* 0x000fe20000410000 */
[C---:B------:R-:W-:Y:S01]  /*80d0*/  SHF.L.U32 R45, R51.reuse, 0x10, RZ ;  /* 0x00000010332d7819 */ /* 0x040fe200000006ff */
[----:B------:R-:W-:Y:S01]  /*80e0*/  @!P1 FADD.FTZ R8, -R8, -RZ ;  /* 0x800000ff08089221 */ /* 0x000fe20000010100 */
[----:B------:R-:W-:Y:S01]  /*80f0*/  FMUL.FTZ R5, R24, R5 ;  /* 0x0000000518057220 */ /* 0x000fe20000410000 */
[----:B------:R-:W-:Y:S01]  /*8100*/  LOP3.LUT R46, R51, 0xffff0000, RZ, 0xc0, !PT ;  /* 0xffff0000332e7812 */ /* 0x000fe200078ec0ff */
[----:B------:R-:W-:Y:S02]  /*8110*/  IMAD.U32 R41, R50, 0x10000, RZ ;  /* 0x0001000032297824 */ /* 0x000fe400078e00ff */
[----:B------:R-:W-:Y:S01]  /*8120*/  FFMA.FTZ R0, R33, R12, R0 ;  /* 0x0000000c21007223 */ /* 0x000fe20000010000 */
[----:B------:R-:W-:Y:S01]  /*8130*/  FFMA.FTZ R2, R35, R34, R2 ;  /* 0x0000002223027223 */ /* 0x000fe20000010002 */
        /* <DEDUP_REMOVED lines=11> */
.L_x_5885:
[----:B------:R-:W-:Y:S05]  /*81f0*/  BSYNC B0 ;  /* 0x0000000000007941 */ /* 0x000fea0003800000 */
.L_x_5884:
[----:B-----5:R3:W-:Y:S01]  /*8200*/  ST.E.128 desc[UR6][R64.64], R44 ;  /* 0x0000002c40007985 */ /* 0x0207e2000c101d06 */
[----:B------:R-:W-:Y:S01]  /*8210*/  ISETP.GE.AND P1, PT, R14, R25, PT ;  /* 0x000000190e00720c */ /* 0x000fe20003f26270 */
[----:B------:R-:W-:Y:S01]  /*8220*/  BSSY B0, `(.L_x_5886) ;  /* 0x0000058000007945 */ /* 0x000fe20003800000 */
[C---:B------:R-:W-:Y:S01]  /*8230*/  LEA R60, P0, R92.reuse, R132, 0x1 ;  /* 0x000000845c3c7211 */ /* 0x040fe200078008ff */
[----:B------:R3:W5:Y:S03]  /*8240*/  LD.E.128 R8, desc[UR6][R52.64] ;  /* 0x0000000634087980 */ /* 0x000766000c101d00 */
[----:B------:R-:W-:Y:S07]  /*8250*/  LEA.HI.X R61, R92, R133, R93, 0x1, P0 ;  /* 0x000000855c3d7211 */ /* 0x000fee00000f0c5d */
[----:B------:R-:W-:Y:S05]  /*8260*/  @P1 BRA `(.L_x_5887) ;  /* 0x00000004004c1947 */ /* 0x000fea0003800000 */
[----:B------:R-:W-:Y:S01]  /*8270*/  LEA.HI R27, R25, R25, RZ, 0x1 ;  /* 0x00000019191b7211 */ /* 0x000fe200078f08ff */
[----:B------:R-:W-:Y:S01]  /*8280*/  IMAD.MOV.U32 R12, RZ, RZ, RZ ;  /* 0x000000ffff0c7224 */ /* 0x000fe200078e00ff */
[C---:B-----5:R-:W-:Y:S01]  /*8290*/  LOP3.LUT R35, R8.reuse, 0xffff0000, RZ, 0xc0, !PT ;  /* 0xffff000008237812 */ /* 0x060fe200078ec0ff */
[----:B------:R-:W-:Y:S01]  /*82a0*/  IMAD.U32 R33, R8, 0x10000, RZ ;  /* 0x0001000008217824 */ /* 0x000fe200078e00ff */
[----:B------:R-:W-:Y:S01]  /*82b0*/  SHF.R.S32.HI R27, RZ, 0x1, R27 ;  /* 0x00000001ff1b7819 */ /* 0x000fe2000001141b */
[----:B------:R-:W-:Y:S01]  /*82c0*/  IMAD.U32 R26, R9, 0x10000, RZ ;  /* 0x00010000091a7824 */ /* 0x000fe200078e00ff */
[----:B------:R-:W-:Y:S01]  /*82d0*/  SHF.L.U32 R28, R10, 0x10, RZ ;  /* 0x000000100a1c7819 */ /* 0x000fe200000006ff */
[----:B------:R-:W-:Y:S01]  /*82e0*/  IMAD.U32 R30, R11, 0x10000, RZ ;  /* 0x000100000b1e7824 */ /* 0x000fe200078e00ff */
[----:B------:R-:W-:Y:S01]  /*82f0*/  ISETP.GE.AND P1, PT, R14, R27, PT ;  /* 0x0000001b0e00720c */ /* 0x000fe20003f26270 */
[--C-:B------:R-:W-:Y:S01]  /*8300*/  IMAD.MOV.U32 R5, RZ, RZ, R27.reuse ;  /* 0x000000ffff057224 */ /* 0x100fe200078e001b */
[----:B------:R-:W-:Y:S02]  /*8310*/  LOP3.LUT R39, R10, 0xffff0000, RZ, 0xc0, !PT ;  /* 0xffff00000a277812 */ /* 0x000fe400078ec0ff */
[----:B------:R-:W-:Y:S02]  /*8320*/  LOP3.LUT R37, R9, 0xffff0000, RZ, 0xc0, !PT ;  /* 0xffff000009257812 */ /* 0x000fe400078ec0ff */
        /* <DEDUP_REMOVED lines=13> */
[----:B------:R-:W4:Y:S03]  /*8400*/  LD.E.128 R48, desc[UR6][R48.64] ;  /* 0x0000000630307980 */ /* 0x000f26000c101d00 */
[----:B------:R-:W-:Y:S02]  /*8410*/  LEA.HI.X.SX32 R0, R0, R144, 0x1, P0 ;  /* 0x0000009000007211 */ /* 0x000fe400000f0eff */
[C---:B------:R-:W-:Y:S04]  /*8420*/  LEA R42, P0, R27.reuse, R130, 0x1 ;  /* 0x000000821b2a7211 */ /* 0x040fe800078008ff */
[----:B------:R-:W-:Y:S05]  /*8430*/  LEA.HI.X R43, R27, R131, R0, 0x1, P0 ;  /* 0x000000831b2b7211 */ /* 0x000fea00000f0c00 */
[----:B---3--:R-:W3:Y:S01]  /*8440*/  LD.E.128 R44, desc[UR6][R42.64] ;  /* 0x000000062a2c7980 */ /* 0x008ee2000c101d00 */
[C---:B--2---:R-:W-:Y:S01]  /*8450*/  LOP3.LUT R10, R7.reuse, 0xffff0000, RZ, 0xc0, !PT ;  /* 0xffff0000070a7812 */ /* 0x044fe200078ec0ff */
[----:B------:R-:W-:Y:S01]  /*8460*/  IMAD.U32 R8, R7, 0x10000, RZ ;  /* 0x0001000007087824 */ /* 0x000fe200078e00ff */
[C---:B------:R-:W-:Y:S01]  /*8470*/  LOP3.LUT R2, R4.reuse, 0xffff0000, RZ, 0xc0, !PT ;  /* 0xffff000004027812 */ /* 0x040fe200078ec0ff */
[----:B------:R-:W-:Y:S01]  /*8480*/  IMAD.U32 R0, R4, 0x10000, RZ ;  /* 0x0001000004007824 */ /* 0x000fe200078e00ff */
[C---:B------:R-:W-:Y:S02]  /*8490*/  SHF.L.U32 R3, R5.reuse, 0x10, RZ ;  /* 0x0000001005037819 */ /* 0x040fe400000006ff */
[----:B------:R-:W-:Y:S01]  /*84a0*/  LOP3.LUT R4, R5, 0xffff0000, RZ, 0xc0, !PT ;  /* 0xffff000005047812 */ /* 0x000fe200078ec0ff */
[C---:B------:R-:W-:Y:S01]  /*84b0*/  IMAD.U32 R5, R6.reuse, 0x10000, RZ ;  /* 0x0001000006057824 */ /* 0x040fe200078e00ff */
[----:B------:R-:W-:Y:S02]  /*84c0*/  LOP3.LUT R6, R6, 0xffff0000, RZ, 0xc0, !PT ;  /* 0xffff000006067812 */ /* 0x000fe400078ec0ff */
[C---:B----4-:R-:W-:Y:S01]  /*84d0*/  SHF.L.U32 R7, R51.reuse, 0x10, RZ ;  /* 0x0000001033077819 */ /* 0x050fe200000006ff */
[----:B------:R-:W-:Y:S01]  /*84e0*/  IMAD.U32 R12, R50, 0x10000, RZ ;  /* 0x00010000320c7824 */ /* 0x000fe200078e00ff */
        /* <DEDUP_REMOVED lines=12> */
[----:B------:R-:W-:Y:S01]  /*85b0*/  @!P1 FADD.FTZ R24, -R24, -RZ ;  /* 0x800000ff18189221 */ /* 0x000fe20000010100 */
[----:B------:R-:W-:Y:S01]  /*85c0*/  FMUL.FTZ R7, R8, R7 ;  /* 0x0000000708077220 */ /* 0x000fe20000410000 */
[----:B------:R-:W-:Y:S01]  /*85d0*/  @!P1 FADD.FTZ R27, -R27, -RZ ;  /* 0x800000ff1b1b9221 */ /* 0x000fe20000010100 */
[----:B------:R-:W-:Y:S01]  /*85e0*/  FMUL.FTZ R8, R10, R9 ;  /* 0x000000090a087220 */ /* 0x000fe20000410000 */
[----:B---3--:R-:W-:Y:S01]  /*85f0*/  LOP3.LUT R10, R44, 0xffff0000, RZ, 0xc0, !PT ;  /* 0xffff00002c0a7812 */ /* 0x008fe200078ec0ff */
[----:B------:R-:W-:Y:S01]  /*8600*/  FMUL.FTZ R0, R0, R31 ;  /* 0x0000001f00007220 */ /* 0x000fe20000410000 */
[----:B------:R-:W-:Y:S01]  /*8610*/  LOP3.LUT R31, R47, 0xffff0000, RZ, 0xc0, !PT ;  /* 0xffff00002f1f7812 */ /* 0x000fe200078ec0ff */
[----:B------:R-:W-:Y:S02]  /*8620*/  IMAD.U32 R9, R44, 0x10000, RZ ;  /* 0x000100002c097824 */ /* 0x000fe400078e00ff */
[----:B------:R-:W-:Y:S01]  /*8630*/  FMUL.FTZ R2, R2, R29 ;  /* 0x0000001d02027220 */ /* 0x000fe20000410000 */
[----:B------:R-:W-:Y:S01]  /*8640*/  FMUL.FTZ R5, R5, R12 ;  /* 0x0000000c05057220 */ /* 0x000fe20000410000 */
[----:B------:R-:W-:Y:S01]  /*8650*/  LOP3.LUT R12, R45, 0xffff0000, RZ, 0xc0, !PT ;  /* 0xffff00002d0c7812 */ /* 0x000fe200078ec0ff */
[----:B------:R-:W-:Y:S01]  /*8660*/  FMUL.FTZ R6, R6, R11 ;  /* 0x0000000b06067220 */ /* 0x000fe20000410000 */
[----:B------:R-:W-:Y:S01]  /*8670*/  FMUL.FTZ R3, R3, R24 ;  /* 0x0000001803037220 */ /* 0x000fe20000410000 */
[----:B------:R-:W-:Y:S01]  /*8680*/  SHF.L.U32 R24, R46, 0x10, RZ ;  /* 0x000000102e187819 */ /* 0x000fe200000006ff */
        /* <DEDUP_REMOVED lines=17> */
.L_x_5887:
[----:B------:R-:W-:Y:S05]  /*87a0*/  BSYNC B0 ;  /* 0x0000000000007941 */ /* 0x000fea0003800000 */
.L_x_5886:
[----:B-----5:R4:W-:Y:S02]  /*87b0*/  ST.E.128 desc[UR6][R60.64], R8 ;  /* 0x000000083c007985 */ /* 0x0209e4000c101d06 */
.L_x_5881:
[----:B------:R-:W-:Y:S05]  /*87c0*/  BSYNC B1 ;  /* 0x0000000000017941 */ /* 0x000fea0003800000 */
.L_x_5880:
[C---:B------:R-:W-:Y:S01]  /*87d0*/  ISETP.GE.AND P0, PT, R82.reuse, R179, PT ;  /* 0x000000b35200720c */ /* 0x040fe20003f06270 */
[----:B------:R-:W-:Y:S03]  /*87e0*/  BSSY B1, `(.L_x_5888) ;  /* 0x000011c000017945 */ /* 0x000fe60003800000 */
[----:B------:R-:W-:Y:S11]  /*87f0*/  ISETP.GE.AND P0, PT, R82, R161, !P0 ;  /* 0x000000a15200720c */ /* 0x000ff60004706270 */
[----:B------:R-:W-:Y:S02]  /*8800*/  @!UPT UIADD3 URZ, URZ, URZ, URZ ;  /* 0x0000003f3f3ff290 */ /* 0x000fe4000fffe03f */
[----:B------:R-:W-:Y:S05]  /*8810*/  @!P0 BRA `(.L_x_5889) ;  /* 0x0000001000608947 */ /* 0x000fea0003800000 */
[-C--:B------:R-:W-:Y:S01]  /*8820*/  ISETP.GE.AND P4, PT, R18, R25.reuse, PT ;  /* 0x000000191200720c */ /* 0x080fe20003f86270 */
[----:B------:R-:W-:Y:S01]  /*8830*/  IMAD R0, R177, 0x60, RZ ;  /* 0x00000060b1007824 */ /* 0x000fe200078e02ff */
[----:B------:R-:W-:Y:S01]  /*8840*/  LEA R62, P3, R116, R126, 0x1 ;  /* 0x0000007e743e7211 */ /* 0x000fe200078608ff */
[----:B------:R-:W-:Y:S01]  /*8850*/  IMAD.WIDE.U32 R6, R176, 0x60, R126 ;  /* 0x00000060b0067825 */ /* 0x000fe200078e007e */
[----:B----4-:R-:W-:Y:S01]  /*8860*/  LEA R60, P1, R91, R132, 0x1 ;  /* 0x000000845b3c7211 */ /* 0x010fe200078208ff */
[----:B------:R-:W-:Y:S01]  /*8870*/  BSSY B0, `(.L_x_5890) ;  /* 0x000005f000007945 */ /* 0x000fe20003800000 */
[----:B---3--:R-:W-:Y:S01]  /*8880*/  LEA R52, P0, R118, R126, 0x1 ;  /* 0x0000007e76347211 */ /* 0x008fe200078008ff */
[----:B------:R-:W-:Y:S01]  /*8890*/  IMAD.IADD R7, R7, 0x1, R0 ;  /* 0x0000000107077824 */ /* 0x000fe200078e0200 */
[----:B------:R-:W-:Y:S01]  /*88a0*/  ISETP.GE.AND P2, PT, R15, R25, PT ;  /* 0x000000190f00720c */ /* 0x000fe20003f46270 */
[----:B------:R-:W-:Y:S01]  /*88b0*/  IMAD R3, R135, 0x60, RZ ;  /* 0x0000006087037824 */ /* 0x000fe200078e02ff */
[----:B------:R-:W-:Y:S01]  /*88c0*/  LEA.HI.X R63, R116, R127, R115, 0x1, P3 ;  /* 0x0000007f743f7211 */ /* 0x000fe200018f0c73 */
[----:B--2---:R-:W-:Y:S01]  /*88d0*/  IMAD.WIDE.U32 R64, R134, 0x60, R132 ;  /* 0x0000006086407825 */ /* 0x004fe200078e0084 */
[----:B------:R2:W5:Y:S02]  /*88e0*/  LD.E.128 R8, desc[UR6][R6.64] ;  /* 0x0000000606087980 */ /* 0x000564000c101d00 */
[----:B------:R-:W-:Y:S01]  /*88f0*/  LEA.HI.X R61, R91, R133, R90, 0x1, P1 ;  /* 0x000000855b3d7211 */ /* 0x000fe200008f0c5a */
[----:B------:R-:W-:Y:S01]  /*8900*/  IMAD.IADD R65, R65, 0x1, R3 ;  /* 0x0000000141417824 */ /* 0x000fe200078e0203 */
[----:B------:R-:W-:Y:S01]  /*8910*/  LEA.HI.X R53, R118, R127, R117, 0x1, P0 ;  /* 0x0000007f76357211 */ /* 0x000fe200000f0c75 */
[----:B------:R-:W-:Y:S06]  /*8920*/  @P4 BRA `(.L_x_5891) ;  /* 0x00000004004c4947 */ /* 0x000fec0003800000 */
        /* <DEDUP_REMOVED lines=20> */
[----:B--2---:R-:W2:Y:S03]  /*8a70*/  LD.E.128 R4, desc[UR6][R2.64] ;  /* 0x0000000602047980 */ /* 0x004ea6000c101d00 */
        /* <DEDUP_REMOVED lines=17> */
[C---:B---3--:R-:W-:Y:S01]  /*8b90*/  SHF.L.U32 R7, R51.reuse, 0x10, RZ ;  /* 0x0000001033077819 */ /* 0x048fe200000006ff */
        /* <DEDUP_REMOVED lines=17> */
[----:B----4-:R-:W-:Y:S01]  /*8cb0*/  LOP3.LUT R10, R44, 0xffff0000, RZ, 0xc0, !PT ;  /* 0xffff00002c0a7812 */ /* 0x010fe200078ec0ff */
        /* <DEDUP_REMOVED lines=26> */
.L_x_5891:
[----:B------:R-:W-:Y:S05]  /*8e60*/  BSYNC B0 ;  /* 0x0000000000007941 */ /* 0x000fea0003800000 */
.L_x_5890:
[----:B-----5:R3:W-:Y:S01]  /*8e70*/  ST.E.128 desc[UR6][R64.64], R8 ;  /* 0x0000000840007985 */ /* 0x0207e2000c101d06 */
[----:B------:R-:W-:Y:S03]  /*8e80*/  BSSY B0, `(.L_x_5892) ;  /* 0x0000055000007945 */ /* 0x000fe60003800000 */
[----:B------:R3:W5:Y:S01]  /*8e90*/  LD.E.128 R28, desc[UR6][R62.64] ;  /* 0x000000063e1c7980 */ /* 0x000762000c101d00 */
[----:B------:R-:W-:Y:S05]  /*8ea0*/  @P2 BRA `(.L_x_5893) ;  /* 0x0000000400482947 */ /* 0x000fea0003800000 */
[----:B------:R-:W-:Y:S01]  /*8eb0*/  LEA.HI R0, R25, R25, RZ, 0x1 ;  /* 0x0000001919007211 */ /* 0x000fe200078f08ff */
[----:B---3--:R-:W-:Y:S01]  /*8ec0*/  IMAD.MOV.U32 R9, RZ, RZ, RZ ;  /* 0x000000ffff097224 */ /* 0x008fe200078e00ff */
[C---:B-----5:R-:W-:Y:S01]  /*8ed0*/  LOP3.LUT R35, R28.reuse, 0xffff0000, RZ, 0xc0, !PT ;  /* 0xffff00001c237812 */ /* 0x060fe200078ec0ff */
[----:B------:R-:W-:Y:S01]  /*8ee0*/  IMAD.MOV.U32 R10, RZ, RZ, RZ ;  /* 0x000000ffff0a7224 */ /* 0x000fe200078e00ff */
[----:B------:R-:W-:Y:S01]  /*8ef0*/  SHF.R.S32.HI R0, RZ, 0x1, R0 ;  /* 0x00000001ff007819 */ /* 0x000fe20000011400 */
[----:B------:R-:W-:Y:S01]  /*8f00*/  IMAD.U32 R33, R28, 0x10000, RZ ;  /* 0x000100001c217824 */ /* 0x000fe200078e00ff */
[C---:B------:R-:W-:Y:S01]  /*8f10*/  SHF.L.U32 R28, R30.reuse, 0x10, RZ ;  /* 0x000000101e1c7819 */ /* 0x040fe200000006ff */
[----:B------:R-:W-:Y:S01]  /*8f20*/  IMAD.U32 R26, R29, 0x10000, RZ ;  /* 0x000100001d1a7824 */ /* 0x000fe200078e00ff */
[----:B------:R-:W-:Y:S01]  /*8f30*/  ISETP.GE.AND P1, PT, R15, R0, PT ;  /* 0x000000000f00720c */ /* 0x000fe20003f26270 */
[--C-:B------:R-:W-:Y:S01]  /*8f40*/  IMAD.MOV.U32 R5, RZ, RZ, R0.reuse ;  /* 0x000000ffff057224 */ /* 0x100fe200078e0000 */
[----:B------:R-:W-:Y:S01]  /*8f50*/  LOP3.LUT R39, R30, 0xffff0000, RZ, 0xc0, !PT ;  /* 0xffff00001e277812 */ /* 0x000fe200078ec0ff */
        /* <DEDUP_REMOVED lines=10> */
[C---:B-1----:R-:W-:Y:S01]  /*9000*/  LEA R48, P0, R8.reuse, R128, 0x1 ;  /* 0x0000008008307211 */ /* 0x042fe200078008ff */
[----:B--2---:R-:W2:Y:S03]  /*9010*/  LD.E.128 R4, desc[UR6][R2.64] ;  /* 0x0000000602047980 */ /* 0x004ea6000c101d00 */
[----:B------:R-:W-:Y:S02]  /*9020*/  LEA.HI.X R49, R8, R129, R9, 0x1, P0 ;  /* 0x0000008108317211 */ /* 0x000fe400000f0c09 */
[----:B------:R-:W-:Y:S04]  /*9030*/  IADD3 R11, P0, R152, R10, RZ ;  /* 0x0000000a980b7210 */ /* 0x000fe80007f1e0ff */
[----:B------:R-:W-:Y:S01]  /*9040*/  LEA.HI.X.SX32 R0, R10, R143, 0x1, P0 ;  /* 0x0000008f0a007211 */ /* 0x000fe200000f0eff */
[----:B------:R-:W3:Y:S01]  /*9050*/  LD.E.128 R48, desc[UR6][R48.64] ;  /* 0x0000000630307980 */ /* 0x000ee2000c101d00 */
[C---:B------:R-:W-:Y:S04]  /*9060*/  LEA R8, P0, R11.reuse, R130, 0x1 ;  /* 0x000000820b087211 */ /* 0x040fe800078008ff */
[----:B------:R-:W-:Y:S05]  /*9070*/  LEA.HI.X R9, R11, R131, R0, 0x1, P0 ;  /* 0x000000830b097211 */ /* 0x000fea00000f0c00 */
[----:B------:R1:W4:Y:S01]  /*9080*/  LD.E.128 R44, desc[UR6][R8.64] ;  /* 0x00000006082c7980 */ /* 0x000322000c101d00 */
[C---:B--2---:R-:W-:Y:S01]  /*9090*/  LOP3.LUT R10, R7.reuse, 0xffff0000, RZ, 0xc0, !PT ;  /* 0xffff0000070a7812 */ /* 0x044fe200078ec0ff */
[----:B-1----:R-:W-:Y:S01]  /*90a0*/  IMAD.U32 R8, R7, 0x10000, RZ ;  /* 0x0001000007087824 */ /* 0x002fe200078e00ff */
        /* <DEDUP_REMOVED lines=27> */
[----:B------:R-:W-:Y:S01]  /*9260*/  FMUL.FTZ R6, R6, R11 ;  /* 0x0000000b06067220 */ /* 0x000fe20000410000 */
[----:B------:R-:W-:Y:S01]  /*9270*/  SHF.L.U32 R11, R45, 0x10, RZ ;  /* 0x000000102d0b7819 */ /* 0x000fe200000006ff */
[----:B------:R-:W-:Y:S02]  /*9280*/  IMAD.U32 R9, R44, 0x10000, RZ ;  /* 0x000100002c097824 */ /* 0x000fe400078e00ff */
[----:B------:R-:W-:Y:S01]  /*9290*/  FMUL.FTZ R2, R2, R29 ;  /* 0x0000001d02027220 */ /* 0x000fe20000410000 */
[----:B------:R-:W-:Y:S01]  /*92a0*/  SHF.L.U32 R29, R47, 0x10, RZ ;  /* 0x000000102f1d7819 */ /* 0x000fe200000006ff */
[----:B------:R-:W-:Y:S01]  /*92b0*/  FMUL.FTZ R5, R5, R12 ;  /* 0x0000000c05057220 */ /* 0x000fe20000410000 */
[----:B------:R-:W-:Y:S01]  /*92c0*/  LOP3.LUT R12, R45, 0xffff0000, RZ, 0xc0, !PT ;  /* 0xffff00002d0c7812 */ /* 0x000fe200078ec0ff */
        /* <DEDUP_REMOVED lines=16> */
.L_x_5893:
[----:B------:R-:W-:Y:S05]  /*93d0*/  BSYNC B0 ;  /* 0x0000000000007941 */ /* 0x000fea0003800000 */
.L_x_5892:
[----:B-----5:R4:W-:Y:S01]  /*93e0*/  ST.E.128 desc[UR6][R60.64], R28 ;  /* 0x0000001c3c007985 */ /* 0x0209e2000c101d06 */
[----:B------:R-:W-:Y:S01]  /*93f0*/  ISETP.GE.AND P1, PT, R14, R25, PT ;  /* 0x000000190e00720c */ /* 0x000fe20003f26270 */
[----:B------:R-:W-:Y:S01]  /*9400*/  BSSY B0, `(.L_x_5894) ;  /* 0x0000058000007945 */ /* 0x000fe20003800000 */
[C---:B-1----:R-:W-:Y:S01]  /*9410*/  LEA R48, P0, R89.reuse, R132, 0x1 ;  /* 0x0000008459307211 */ /* 0x042fe200078008ff */
[----:B---3--:R4:W5:Y:S03]  /*9420*/  LD.E.128 R8, desc[UR6][R52.64] ;  /* 0x0000000634087980 */ /* 0x008966000c101d00 */
[----:B------:R-:W-:Y:S07]  /*9430*/  LEA.HI.X R49, R89, R133, R88, 0x1, P0 ;  /* 0x0000008559317211 */ /* 0x000fee00000f0c58 */
[----:B------:R-:W-:Y:S05]  /*9440*/  @P1 BRA `(.L_x_5895) ;  /* 0x00000004004c1947 */ /* 0x000fea0003800000 */
[----:B------:R-:W-:Y:S01]  /*9450*/  LEA.HI R27, R25, R25, RZ, 0x1 ;  /* 0x00000019191b7211 */ /* 0x000fe200078f08ff */
[----:B------:R-:W-:Y:S01]  /*9460*/  IMAD.MOV.U32 R12, RZ, RZ, RZ ;  /* 0x000000ffff0c7224 */ /* 0x000fe200078e00ff */
[C---:B-----5:R-:W-:Y:S01]  /*9470*/  LOP3.LUT R33, R8.reuse, 0xffff0000, RZ, 0xc0, !PT ;  /* 0xffff000008217812 */ /* 0x060fe200078ec0ff */
[----:B----4-:R-:W-:Y:S01]  /*9480*/  IMAD.U32 R31, R8, 0x10000, RZ ;  /* 0x00010000081f7824 */ /* 0x010fe200078e00ff */
        /* <DEDUP_REMOVED lines=24> */
[----:B------:R-:W-:Y:S06]  /*9610*/  LEA.HI.X R41, R27, R131, R0, 0x1, P0 ;  /* 0x000000831b297211 */ /* 0x000fec00000f0c00 */
        /* <DEDUP_REMOVED lines=24> */
[----:B----4-:R-:W-:Y:S01]  /*97a0*/  LOP3.LUT R32, R43, 0xffff0000, RZ, 0xc0, !PT ;  /* 0xffff00002b207812 */ /* 0x010fe200078ec0ff */
[----:B------:R-:W-:Y:S01]  /*97b0*/  FMUL.FTZ R7, R8, R7 ;  /* 0x0000000708077220 */ /* 0x000fe20000410000 */
[----:B------:R-:W-:Y:S01]  /*97c0*/  @!P1 FADD.FTZ R25, -R25, -RZ ;  /* 0x800000ff19199221 */ /* 0x000fe20000010100 */
[----:B------:R-:W-:Y:S01]  /*97d0*/  FMUL.FTZ R8, R10, R9 ;  /* 0x000000090a087220 */ /* 0x000fe20000410000 */
[----:B------:R-:W-:Y:S01]  /*97e0*/  LOP3.LUT R10, R40, 0xffff0000, RZ, 0xc0, !PT ;  /* 0xffff0000280a7812 */ /* 0x000fe200078ec0ff */
[----:B------:R-:W-:Y:S01]  /*97f0*/  FMUL.FTZ R0, R0, R29 ;  /* 0x0000001d00007220 */ /* 0x000fe20000410000 */
[----:B------:R-:W-:Y:S02]  /*9800*/  IMAD.U32 R9, R40, 0x10000, RZ ;  /* 0x0001000028097824 */ /* 0x000fe400078e00ff */
[----:B------:R-:W-:Y:S01]  /*9810*/  FMUL.FTZ R2, R2, R27 ;  /* 0x0000001b02027220 */ /* 0x000fe20000410000 */
[----:B------:R-:W-:Y:S01]  /*9820*/  LOP3.LUT R27, R42, 0xffff0000, RZ, 0xc0, !PT ;  /* 0xffff00002a1b7812 */ /* 0x000fe200078ec0ff */
[----:B------:R-:W-:Y:S01]  /*9830*/  FMUL.FTZ R5, R5, R12 ;  /* 0x0000000c05057220 */ /* 0x000fe20000410000 */
[----:B------:R-:W-:Y:S01]  /*9840*/  LOP3.LUT R12, R41, 0xffff0000, RZ, 0xc0, !PT ;  /* 0xffff0000290c7812 */ /* 0x000fe200078ec0ff */
[----:B------:R-:W-:Y:S01]  /*9850*/  FMUL.FTZ R6, R6, R11 ;  /* 0x0000000b06067220 */ /* 0x000fe20000410000 */
[----:B------:R-:W-:Y:S01]  /*9860*/  FMUL.FTZ R3, R3, R24 ;  /* 0x0000001803037220 */ /* 0x000fe20000410000 */
[----:B------:R-:W-:Y:S01]  /*9870*/  SHF.L.U32 R24, R42, 0x10, RZ ;  /* 0x000000102a187819 */ /* 0x000fe200000006ff */
[----:B------:R-:W-:Y:S02]  /*9880*/  IMAD.U32 R11, R41, 0x10000, RZ ;  /* 0x00010000290b7824 */ /* 0x000fe400078e00ff */
[----:B------:R-:W-:Y:S01]  /*9890*/  FMUL.FTZ R4, R4, R25 ;  /* 0x0000001904047220 */ /* 0x000fe20000410000 */
        /* <DEDUP_REMOVED lines=14> */
.L_x_5895:
[----:B------:R-:W-:Y:S05]  /*9980*/  BSYNC B0 ;  /* 0x0000000000007941 */ /* 0x000fea0003800000 */
.L_x_5894:
[----:B-----5:R1:W-:Y:S02]  /*9990*/  ST.E.128 desc[UR6][R48.64], R8 ;  /* 0x0000000830007985 */ /* 0x0203e4000c101d06 */
.L_x_5889:
[----:B------:R-:W-:Y:S05]  /*99a0*/  BSYNC B1 ;  /* 0x0000000000017941 */ /* 0x000fea0003800000 */
.L_x_5888:
[----:B------:R-:W5:Y:S02]  /*99b0*/  LD.E R3, desc[UR6][R20.64+0xd0] ;  /* 0x0000d00614037980 */ /* 0x000f64000c101900 */
[----:B-----5:R-:W-:Y:S05]  /*99c0*/  IMAD.U32 R3, R3, -0x20, RZ ;  /* 0xffffffe003037824 */ /* 0x020fea00078e00ff */
[C---:B------:R-:W-:Y:S02]  /*99d0*/  LEA R130, P1, R3.reuse, R130, 0x1 ;  /* 0x0000008203827211 */ /* 0x040fe400078208ff */
[C---:B------:R-:W-:Y:S02]  /*99e0*/  LEA R128, P0, R3.reuse, R128, 0x1 ;  /* 0x0000008003807211 */ /* 0x040fe400078008ff */
[C---:B------:R-:W-:Y:S02]  /*99f0*/  LEA.HI.X.SX32 R131, R3.reuse, R131, 0x1, P1 ;  /* 0x0000008303837211 */ /* 0x040fe400008f0eff */
[----:B------:R-:W-:Y:S01]  /*9a00*/  LEA.HI.X.SX32 R129, R3, R129, 0x1, P0 ;  /* 0x0000008103817211 */ /* 0x000fe200000f0eff */
[----:B------:R-:W-:Y:S05]  /*9a10*/  BRA `(.L_x_5863) ;  /* 0x0000000000bc7947 */ /* 0x000fea0003800000 */
.L_x_5853:
[----:B------:R-:W2:Y:S01]  /*9a20*/  @P0 LD.E.128 R28, desc[UR6][R126.64] ;  /* 0x000000067e1c0980 */ /* 0x000ea2000c101d00 */
[C---:B------:R-:W-:Y:S04]  /*9a30*/  ISETP.GE.AND P1, PT, R84.reuse, R179, PT ;  /* 0x000000b35400720c */ /* 0x040fe80003f26270 */
[----:B------:R-:W-:Y:S11]  /*9a40*/  ISETP.GE.AND P1, PT, R84, R161, !P1 ;  /* 0x000000a15400720c */ /* 0x000ff60004f26270 */
[----:B------:R-:W-:Y:S02]  /*9a50*/  @!UPT UIADD3 URZ, URZ, URZ, URZ ;  /* 0x0000003f3f3ff290 */ /* 0x000fe4000fffe03f */
[C---:B------:R-:W-:Y:S04]  /*9a60*/  @P1 LEA R36, P2, R104.reuse, R126, 0x1 ;  /* 0x0000007e68241211 */ /* 0x040fe800078408ff */
[----:B------:R-:W-:Y:S01]  /*9a70*/  @P1 LEA.HI.X R37, R104, R127, R103, 0x1, P2 ;  /* 0x0000007f68251211 */ /* 0x000fe200010f0c67 */
[----:B--2---:R-:W-:Y:S04]  /*9a80*/  @P0 ST.E.128 desc[UR6][R132.64], R28 ;  /* 0x0000001c84000985 */ /* 0x004fe8000c101d06 */
[----:B------:R-:W2:Y:S04]  /*9a90*/  @P0 LD.E.128 R4, desc[UR6][R126.64+0x80] ;  /* 0x000080067e040980 */ /* 0x000ea8000c101d00 */
[----:B--2---:R1:W-:Y:S04]  /*9aa0*/  @P0 ST.E.128 desc[UR6][R132.64+0x80], R4 ;  /* 0x0000800484000985 */ /* 0x0043e8000c101d06 */
[----:B------:R-:W2:Y:S04]  /*9ab0*/  @P0 LD.E.128 R24, desc[UR6][R126.64+0x100] ;  /* 0x000100067e180980 */ /* 0x000ea8000c101d00 */
[----:B--2---:R2:W-:Y:S01]  /*9ac0*/  @P0 ST.E.128 desc[UR6][R132.64+0x100], R24 ;  /* 0x0001001884000985 */ /* 0x0045e2000c101d06 */
[C---:B------:R-:W-:Y:S03]  /*9ad0*/  @P1 LEA R34, P0, R75.reuse, R132, 0x1 ;  /* 0x000000844b221211 */ /* 0x040fe600078008ff */
[----:B------:R-:W3:Y:S01]  /*9ae0*/  @P1 LD.E.128 R8, desc[UR6][R36.64] ;  /* 0x0000000624081980 */ /* 0x000ee2000c101d00 */
[----:B------:R-:W-:Y:S02]  /*9af0*/  @P1 LEA.HI.X R35, R75, R133, R76, 0x1, P0 ;  /* 0x000000854b231211 */ /* 0x000fe400000f0c4c */
[C---:B------:R-:W-:Y:S04]  /*9b00*/  ISETP.GE.AND P0, PT, R83.reuse, R179, PT ;  /* 0x000000b35300720c */ /* 0x040fe80003f06270 */
[----:B------:R-:W-:Y:S11]  /*9b10*/  ISETP.GE.AND P0, PT, R83, R161, !P0 ;  /* 0x000000a15300720c */ /* 0x000ff60004706270 */
[----:B------:R-:W-:Y:S02]  /*9b20*/  @!UPT UIADD3 URZ, URZ, URZ, URZ ;  /* 0x0000003f3f3ff290 */ /* 0x000fe4000fffe03f */
[C---:B------:R-:W-:Y:S04]  /*9b30*/  @P0 LEA R32, P2, R106.reuse, R126, 0x1 ;  /* 0x0000007e6a200211 */ /* 0x040fe800078408ff */
[----:B------:R-:W-:Y:S01]  /*9b40*/  @P0 LEA.HI.X R33, R106, R127, R105, 0x1, P2 ;  /* 0x0000007f6a210211 */ /* 0x000fe200010f0c69 */
[----:B---3--:R-:W-:Y:S04]  /*9b50*/  @P1 ST.E.128 desc[UR6][R34.64], R8 ;  /* 0x0000000822001985 */ /* 0x008fe8000c101d06 */
[----:B-1----:R-:W3:Y:S04]  /*9b60*/  @P1 LD.E.128 R4, desc[UR6][R36.64+0x80] ;  /* 0x0000800624041980 */ /* 0x002ee8000c101d00 */
[----:B---3--:R-:W-:Y:S04]  /*9b70*/  @P1 ST.E.128 desc[UR6][R34.64+0x80], R4 ;  /* 0x0000800422001985 */ /* 0x008fe8000c101d06 */
[----:B------:R-:W3:Y:S04]  /*9b80*/  @P1 LD.E.128 R28, desc[UR6][R36.64+0x100] ;  /* 0x00010006241c1980 */ /* 0x000ee8000c101d00 */
[----:B---3--:R1:W-:Y:S01]  /*9b90*/  @P1 ST.E.128 desc[UR6][R34.64+0x100], R28 ;  /* 0x0001001c22001985 */ /* 0x0083e2000c101d06 */
[C---:B------:R-:W-:Y:S03]  /*9ba0*/  @P0 LEA R2, P1, R100.reuse, R132, 0x1 ;  /* 0x0000008464020211 */ /* 0x040fe600078208ff */
[----:B--2---:R-:W2:Y:S01]  /*9bb0*/  @P0 LD.E.128 R24, desc[UR6][R32.64] ;  /* 0x0000000620180980 */ /* 0x004ea2000c101d00 */
[----:B------:R-:W-:Y:S02]  /*9bc0*/  @P0 LEA.HI.X R3, R100, R133, R101, 0x1, P1 ;  /* 0x0000008564030211 */ /* 0x000fe400008f0c65 */
[C---:B------:R-:W-:Y:S04]  /*9bd0*/  ISETP.GE.AND P1, PT, R82.reuse, R179, PT ;  /* 0x000000b35200720c */ /* 0x040fe80003f26270 */
[----:B------:R-:W-:Y:S11]  /*9be0*/  ISETP.GE.AND P1, PT, R82, R161, !P1 ;  /* 0x000000a15200720c */ /* 0x000ff60004f26270 */
[----:B------:R-:W-:Y:S02]  /*9bf0*/  @!UPT UIADD3 URZ, URZ, URZ, URZ ;  /* 0x0000003f3f3ff290 */ /* 0x000fe4000fffe03f */
[----:B------:R-:W-:Y:S02]  /*9c00*/  @P1 IMAD R0, R177, 0x60, RZ ;  /* 0x00000060b1001824 */ /* 0x000fe400078e02ff */
[----:B-1----:R-:W-:Y:S04]  /*9c10*/  @P1 IMAD.WIDE.U32 R34, R176, 0x60, R126 ;  /* 0x00000060b0221825 */ /* 0x002fe800078e007e */
[----:B------:R-:W-:Y:S02]  /*9c20*/  @P1 IMAD.IADD R35, R35, 0x1, R0 ;  /* 0x0000000123231824 */ /* 0x000fe400078e0200 */
[----:B------:R-:W-:Y:S01]  /*9c30*/  @P1 IMAD R0, R135, 0x60, RZ ;  /* 0x0000006087001824 */ /* 0x000fe200078e02ff */
[----:B--2---:R1:W-:Y:S04]  /*9c40*/  @P0 ST.E.128 desc[UR6][R2.64], R24 ;  /* 0x0000001802000985 */ /* 0x0043e8000c101d06 */
[----:B------:R-:W2:Y:S04]  /*9c50*/  @P0 LD.E.128 R8, desc[UR6][R32.64+0x80] ;  /* 0x0000800620080980 */ /* 0x000ea8000c101d00 */
[----:B--2---:R2:W-:Y:S04]  /*9c60*/  @P0 ST.E.128 desc[UR6][R2.64+0x80], R8 ;  /* 0x0000800802000985 */ /* 0x0045e8000c101d06 */
[----:B------:R3:W4:Y:S02]  /*9c70*/  @P0 LD.E.128 R4, desc[UR6][R32.64+0x100] ;  /* 0x0001000620040980 */ /* 0x000724000c101d00 */
[----:B---3--:R-:W-:Y:S04]  /*9c80*/  @P1 IMAD.WIDE.U32 R32, R134, 0x60, R132 ;  /* 0x0000006086201825 */ /* 0x008fe800078e0084 */
[----:B------:R-:W-:Y:S01]  /*9c90*/  @P1 IMAD.IADD R33, R33, 0x1, R0 ;  /* 0x0000000121211824 */ /* 0x000fe200078e0200 */
[----:B----4-:R3:W-:Y:S04]  /*9ca0*/  @P0 ST.E.128 desc[UR6][R2.64+0x100], R4 ;  /* 0x0001000402000985 */ /* 0x0107e8000c101d06 */
[----:B------:R-:W4:Y:S04]  /*9cb0*/  @P1 LD.E.128 R28, desc[UR6][R34.64] ;  /* 0x00000006221c1980 */ /* 0x000f28000c101d00 */
[----:B----4-:R3:W-:Y:S04]  /*9cc0*/  @P1 ST.E.128 desc[UR6][R32.64], R28 ;  /* 0x0000001c20001985 */ /* 0x0107e8000c101d06 */
[----:B-1----:R-:W4:Y:S04]  /*9cd0*/  @P1 LD.E.128 R24, desc[UR6][R34.64+0x80] ;  /* 0x0000800622181980 */ /* 0x002f28000c101d00 */
[----:B----4-:R3:W-:Y:S04]  /*9ce0*/  @P1 ST.E.128 desc[UR6][R32.64+0x80], R24 ;  /* 0x0000801820001985 */ /* 0x0107e8000c101d06 */
[----:B--2---:R-:W2:Y:S04]  /*9cf0*/  @P1 LD.E.128 R8, desc[UR6][R34.64+0x100] ;  /* 0x0001000622081980 */ /* 0x004ea8000c101d00 */
[----:B--2---:R3:W-:Y:S02]  /*9d00*/  @P1 ST.E.128 desc[UR6][R32.64+0x100], R8 ;  /* 0x0001000820001985 */ /* 0x0047e4000c101d06 */
.L_x_5863:
[----:B------:R-:W-:Y:S05]  /*9d10*/  BSYNC B2 ;  /* 0x0000000000027941 */ /* 0x000fea0003800000 */
.L_x_5852:
[----:B------:R-:W-:Y:S01]  /*9d20*/  ISETP.NE.U32.AND P1, PT, R212, RZ, PT ;  /* 0x000000ffd400720c */ /* 0x000fe20003f25070 */
[----:B---3--:R-:W3:Y:S01]  /*9d30*/  LD.E R3, desc[UR6][R20.64+0x128] ;  /* 0x0001280614037980 */ /* 0x008ee2000c101900 */
[----:B------:R-:W-:Y:S02]  /*9d40*/  BSSY B0, `(.L_x_5896) ;  /* 0x000005f000007945 */ /* 0x000fe40003800000 */
[----:B------:R-:W-:Y:S01]  /*9d50*/  ISETP.NE.AND.EX P1, PT, R213, RZ, PT, P1 ;  /* 0x000000ffd500720c */ /* 0x000fe20003f25310 */
[----:B---3--:R-:W-:Y:S05]  /*9d60*/  IMAD.U32 R3, R3, -0x40, RZ ;  /* 0xffffffc003037824 */ /* 0x008fea00078e00ff */
[C---:B-12---:R-:W-:Y:S04]  /*9d70*/  LEA R126, P0, R3.reuse, R126, 0x1 ;  /* 0x0000007e037e7211 */ /* 0x046fe800078008ff */
[----:B------:R-:W-:Y:S03]  /*9d80*/  LEA.HI.X.SX32 R127, R3, R127, 0x1, P0 ;  /* 0x0000007f037f7211 */ /* 0x000fe600000f0eff */
[----:B------:R-:W-:Y:S06]  /*9d90*/  @!P1 BRA `(.L_x_5897) ;  /* 0x0000000400409947 */ /* 0x000fec0003800000 */
[----:B------:R-:W-:Y:S04]  /*9da0*/  IADD3 R3, R13, -0x1, RZ ;  /* 0xffffffff0d037810 */ /* 0x000fe80007ffe0ff */
[----:B------:R-:W-:Y:S11]  /*9db0*/  ISETP.GT.AND P0, PT, R3, R102, PT ;  /* 0x000000660300720c */ /* 0x000ff60003f04270 */
[----:B------:R-:W-:Y:S02]  /*9dc0*/  @!UPT UIADD3 URZ, URZ, URZ, URZ ;  /* 0x0000003f3f3ff290 */ /* 0x000fe4000fffe03f */
[----:B------:R-:W-:Y:S05]  /*9dd0*/  @!P0 BRA `(.L_x_5898) ;  /* 0x0000000400548947 */ /* 0x000fea0003800000 */
[----:B----4-:R-:W-:Y:S01]  /*9de0*/  IMAD.MOV.U32 R10, RZ, RZ, RZ ;  /* 0x000000ffff0a7224 */ /* 0x010fe200078e00ff */
[----:B------:R-:W2:Y:S01]  /*9df0*/  LD.E R2, desc[UR6][R20.64+0x170] ;  /* 0x0001700614027980 */ /* 0x000ea2000c101900 */
[----:B------:R-:W-:Y:S02]  /*9e00*/  IADD3 R17, R17, -0x80, RZ ;  /* 0xffffff8011117810 */ /* 0x000fe40007ffe0ff */
[----:B------:R-:W-:Y:S01]  /*9e10*/  IABS R6, R16 ;  /* 0x0000001000067213 */ /* 0x000fe20000000000 */
[----:B------:R-:W3:Y:S01]  /*9e20*/  LD.E.64 R26, desc[UR6][R20.64+0x40] ;  /* 0x00004006141a7980 */ /* 0x000ee2000c101b00 */
[----:B------:R-:W-:Y:S05]  /*9e30*/  IABS R5, R17 ;  /* 0x0000001100057213 */ /* 0x000fea0000000000 */
[----:B------:R-:W4:Y:S01]  /*9e40*/  LD.E.64 R24, desc[UR6][R20.64+0x20] ;  /* 0x0000200614187980 */ /* 0x000f22000c101b00 */
[-C--:B--2---:R-:W-:Y:S02]  /*9e50*/  IABS R3, R2.reuse ;  /* 0x0000000200037213 */ /* 0x084fe40000000000 */
[----:B------:R-:W-:Y:S02]  /*9e60*/  IABS R7, R2 ;  /* 0x0000000200077213 */ /* 0x000fe40000000000 */
[----:B------:R-:W1:Y:S03]  /*9e70*/  I2F.RP R8, R3 ;  /* 0x0000000300087306 */ /* 0x000e660000209400 */
[----:B------:R-:W-:Y:S07]  /*9e80*/  IMAD.MOV R7, RZ, RZ, -R7 ;  /* 0x000000ffff077224 */ /* 0x000fee00078e0a07 */
[----:B-1----:R-:W1:Y:S02]  /*9e90*/  MUFU.RCP R0, R8 ;  /* 0x0000000800007308 */ /* 0x002e640000001000 */
[----:B-1----:R-:W-:Y:S01]  /*9ea0*/  VIADD R4, R0, 0xffffffe ;  /* 0x0ffffffe00047836 */ /* 0x002fe20000000000 */
[----:B------:R-:W2:Y:S07]  /*9eb0*/  LD.E.64 R8, desc[UR6][R20.64+0x38] ;  /* 0x0000380614087980 */ /* 0x000eae000c101b00 */
[----:B------:R-:W1:Y:S02]  /*9ec0*/  F2I.FTZ.U32.TRUNC.NTZ R11, R4 ;  /* 0x00000004000b7305 */ /* 0x000e64000021f000 */
[--C-:B-1----:R-:W-:Y:S04]  /*9ed0*/  IMAD.MOV R0, RZ, RZ, -R11.reuse ;  /* 0x000000ffff007224 */ /* 0x102fe800078e0a0b */
[----:B------:R-:W-:Y:S04]  /*9ee0*/  IMAD R0, R0, R3, RZ ;  /* 0x0000000300007224 */ /* 0x000fe800078e02ff */
[----:B------:R-:W-:Y:S02]  /*9ef0*/  IMAD.HI.U32 R0, R11, R0, R10 ;  /* 0x000000000b007227 */ /* 0x000fe400078e000a */
[----:B------:R-:W5:Y:S04]  /*9f00*/  LD.E.64 R10, desc[UR6][R20.64+0x28] ;  /* 0x00002806140a7980 */ /* 0x000f68000c101b00 */
        /* <DEDUP_REMOVED lines=19> */
[----:B------:R-:W-:Y:S06]  /*a040*/  @P5 VIADD R0, R0, 0x1 ;  /* 0x0000000100005836 */ /* 0x000fec0000000000 */
[----:B------:R-:W-:Y:S02]  /*a050*/  @!P2 IMAD.MOV R0, RZ, RZ, -R0 ;  /* 0x000000ffff00a224 */ /* 0x000fe400078e0a00 */
[----:B------:R-:W-:Y:S04]  /*a060*/  @!P1 IADD3 R4, -R4, RZ, RZ ;  /* 0x000000ff04049210 */ /* 0x000fe80007ffe1ff */
[C---:B------:R-:W-:Y:S02]  /*a070*/  SEL R4, R3.reuse, R4, !P0 ;  /* 0x0000000403047207 */ /* 0x040fe40004000000 */
[----:B------:R-:W-:Y:S02]  /*a080*/  SEL R3, R3, R0, !P0 ;  /* 0x0000000003037207 */ /* 0x000fe40004000000 */
[CC--:B------:R-:W-:Y:S02]  /*a090*/  LEA R30, P1, R4.reuse, R212.reuse, 0x2 ;  /* 0x000000d4041e7211 */ /* 0x0c0fe400078210ff */
[C---:B------:R-:W-:Y:S02]  /*a0a0*/  LEA R28, P0, R3.reuse, R212, 0x2 ;  /* 0x000000d4031c7211 */ /* 0x040fe400078010ff */
[-C--:B------:R-:W-:Y:S02]  /*a0b0*/  LEA.HI.X.SX32 R31, R4, R213.reuse, 0x2, P1 ;  /* 0x000000d5041f7211 */ /* 0x080fe400008f16ff */
[C---:B------:R-:W-:Y:S01]  /*a0c0*/  LEA.HI.X.SX32 R29, R3.reuse, R213, 0x2, P0 ;  /* 0x000000d5031d7211 */ /* 0x040fe200000f16ff */
[----:B------:R-:W-:Y:S01]  /*a0d0*/  IMAD.IADD R3, R3, 0x1, -R4 ;  /* 0x0000000103037824 */ /* 0x000fe200078e0a04 */
[----:B------:R-:W-:Y:S01]  /*a0e0*/  IADD3 R0, -R16, R17, RZ ;  /* 0x0000001110007210 */ /* 0x000fe20007ffe1ff */
[----:B------:R-:W4:Y:S04]  /*a0f0*/  LD.E R5, desc[UR6][R30.64] ;  /* 0x000000061e057980 */ /* 0x000f28000c101900 */
[----:B------:R-:W-:Y:S01]  /*a100*/  IMAD R0, R3, R2, R0 ;  /* 0x0000000203007224 */ /* 0x000fe200078e0200 */
[----:B------:R-:W4:Y:S03]  /*a110*/  LD.E R6, desc[UR6][R28.64] ;  /* 0x000000061c067980 */ /* 0x000f26000c101900 */
[-C--:B---3--:R-:W-:Y:S01]  /*a120*/  IMAD R4, R27, R0.reuse, RZ ;  /* 0x000000001b047224 */ /* 0x088fe200078e02ff */
[----:B------:R-:W-:Y:S01]  /*a130*/  SHF.R.S32.HI R3, RZ, 0x1f, R0 ;  /* 0x0000001fff037819 */ /* 0x000fe20000011400 */
[----:B------:R-:W-:Y:S01]  /*a140*/  IMAD.WIDE.U32 R16, R26, R0, RZ ;  /* 0x000000001a107225 */ /* 0x000fe200078e00ff */
[----:B----4-:R-:W-:Y:S03]  /*a150*/  IADD3 R6, -R6, R5, RZ ;  /* 0x0000000506067210 */ /* 0x010fe60007ffe1ff */
[----:B------:R-:W-:Y:S01]  /*a160*/  IMAD R5, R26, R3, R4 ;  /* 0x000000031a057224 */ /* 0x000fe200078e0204 */
[----:B------:R-:W-:Y:S01]  /*a170*/  SHF.R.S32.HI R7, RZ, 0x1f, R6 ;  /* 0x0000001fff077819 */ /* 0x000fe20000011406 */
[-C--:B------:R-:W-:Y:S02]  /*a180*/  IMAD R4, R25, R6.reuse, RZ ;  /* 0x0000000619047224 */ /* 0x080fe400078e02ff */
[----:B------:R-:W-:Y:S02]  /*a190*/  IMAD.IADD R17, R17, 0x1, R5 ;  /* 0x0000000111117824 */ /* 0x000fe400078e0205 */
[CC--:B------:R-:W-:Y:S02]  /*a1a0*/  IMAD R4, R24.reuse, R7.reuse, R4 ;  /* 0x0000000718047224 */ /* 0x0c0fe400078e0204 */
[----:B------:R-:W-:Y:S04]  /*a1b0*/  IMAD.WIDE.U32 R24, R24, R6, RZ ;  /* 0x0000000618187225 */ /* 0x000fe800078e00ff */
[----:B-----5:R-:W-:Y:S01]  /*a1c0*/  IMAD.WIDE.U32 R16, R6, R10, R16 ;  /* 0x0000000a06107225 */ /* 0x020fe200078e0010 */
[----:B------:R-:W-:Y:S03]  /*a1d0*/  IADD3 R25, R25, R4, RZ ;  /* 0x0000000419197210 */ /* 0x000fe60007ffe0ff */
[----:B------:R-:W-:Y:S01]  /*a1e0*/  IMAD R6, R11, R6, RZ ;  /* 0x000000060b067224 */ /* 0x000fe200078e02ff */
[----:B------:R-:W-:Y:S01]  /*a1f0*/  LEA R140, P1, R16, R140, 0x1 ;  /* 0x0000008c108c7211 */ /* 0x000fe200078208ff */
[----:B--2---:R-:W-:Y:S02]  /*a200*/  IMAD R4, R9, R0, RZ ;  /* 0x0000000009047224 */ /* 0x004fe400078e02ff */
        /* <DEDUP_REMOVED lines=9> */
.L_x_5897:
[----:B------:R-:W2:Y:S01]  /*a2a0*/  LD.E R5, desc[UR6][R20.64+0x40] ;  /* 0x0000400614057980 */ /* 0x000ea2000c101900 */
[----:B------:R-:W-:Y:S03]  /*a2b0*/  IMAD.MOV.U32 R141, RZ, RZ, R139 ;  /* 0x000000ffff8d7224 */ /* 0x000fe600078e008b */
[----:B------:R-:W3:Y:S02]  /*a2c0*/  LD.E R3, desc[UR6][R20.64+0x38] ;  /* 0x0000380614037980 */ /* 0x000ee4000c101900 */
[----:B---3--:R-:W-:Y:S02]  /*a2d0*/  IMAD.U32 R3, R3, -0x40, RZ ;  /* 0xffffffc003037824 */ /* 0x008fe400078e00ff */
[----:B--2---:R-:W-:Y:S03]  /*a2e0*/  IMAD.U32 R5, R5, -0x40, RZ ;  /* 0xffffffc005057824 */ /* 0x004fe600078e00ff */
[----:B----4-:R-:W-:Y:S02]  /*a2f0*/  LEA R132, P0, R3, R132, 0x1 ;  /* 0x0000008403847211 */ /* 0x010fe400078008ff */
[----:B------:R-:W-:Y:S02]  /*a300*/  LEA R140, P1, R5, R140, 0x1 ;  /* 0x0000008c058c7211 */ /* 0x000fe400078208ff */
[----:B------:R-:W-:Y:S02]  /*a310*/  LEA.HI.X.SX32 R133, R3, R133, 0x1, P0 ;  /* 0x0000008503857211 */ /* 0x000fe400000f0eff */
[----:B------:R-:W-:Y:S09]  /*a320*/  LEA.HI.X.SX32 R139, R5, R141, 0x1, P1 ;  /* 0x0000008d058b7211 */ /* 0x000ff200008f0eff */
.L_x_5898:
[----:B------:R-:W-:Y:S05]  /*a330*/  BSYNC B0 ;  /* 0x0000000000007941 */ /* 0x000fea0003800000 */
.L_x_5896:
[----:B------:R-:W-:Y:S04]  /*a340*/  IADD3 R13, R13, -0x1, RZ ;  /* 0xffffffff0d0d7810 */ /* 0x000fe80007ffe0ff */
[----:B------:R-:W-:Y:S11]  /*a350*/  ISETP.GT.AND P0, PT, R13, R102, PT ;  /* 0x000000660d00720c */ /* 0x000ff60003f04270 */
[----:B------:R-:W-:Y:S02]  /*a360*/  @!UPT UIADD3 URZ, URZ, URZ, URZ ;  /* 0x0000003f3f3ff290 */ /* 0x000fe4000fffe03f */
[----:B------:R-:W-:Y:S05]  /*a370*/  @P0 BRA `(.L_x_5899) ;  /* 0xffffff84008c0947 */ /* 0x000fea000383ffff */
.L_x_5851:
[----:B------:R-:W-:Y:S05]  /*a380*/  WARPSYNC.ALL ;  /* 0x0000000000007948 */ /* 0x000fea0003800000 */
[----:B------:R-:W-:Y:S06]  /*a390*/  BAR.SYNC.DEFER_BLOCKING 0x0 ;  /* 0x0000000000007b1d */ /* 0x000fec0000010000 */
[----:B------:R-:W2:Y:S02]  /*a3a0*/  LD.E R17, desc[UR6][R20.64+0xd0] ;  /* 0x0000d00614117980 */ /* 0x000ea4000c101900 */
        /* <DEDUP_REMOVED lines=12> */
[----:B------:R1:W5:Y:S04]  /*a470*/  LD.E.64 R36, desc[UR6][R20.64+0x148] ;  /* 0x0001480614247980 */ /* 0x000368000c101b00 */
[----:B----4-:R1:W5:Y:S01]  /*a480*/  LD.E.64 R34, desc[UR6][R20.64+0x150] ;  /* 0x0001500614227980 */ /* 0x010362000c101b00 */
[----:B--2---:R-:W-:-:S04]  /*a490*/  ISETP.NE.U32.AND P1, PT, R6, RZ, PT ;  /* 0x000000ff0600720c */ /* 0x004fc80003f25070 */
[----:B------:R-:W-:-:S13]  /*a4a0*/  ISETP.NE.AND.EX P1, PT, R7, RZ, PT, P1 ;  /* 0x000000ff0700720c */ /* 0x000fda0003f25310 */
[----:B------:R-:W-:-:S04]  /*a4b0*/  @P1 LEA R8, P0, R206, R6, 0x2 ;  /* 0x00000006ce081211 */ /* 0x000fc800078010ff */
[----:B------:R-:W-:-:S05]  /*a4c0*/  @P1 LEA.HI.X R9, R206, R7, R79, 0x2, P0 ;  /* 0x00000007ce091211 */ /* 0x000fca00000f144f */
[----:B------:R-:W2:Y:S01]  /*a4d0*/  @P1 LD.E R2, desc[UR6][R8.64] ;  /* 0x0000000608021980 */ /* 0x000ea2000c101900 */
[CC--:B------:R-:W-:Y:S02]  /*a4e0*/  LEA R7, P0, R168.reuse, R164.reuse, 0x5 ;  /* 0x000000a4a8077211 */ /* 0x0c0fe400078028ff */
[----:B------:R-:W-:Y:S02]  /*a4f0*/  LEA.HI R23, R17, R17, RZ, 0x1 ;  /* 0x0000001111177211 */ /* 0x000fe400078f08ff */
[----:B------:R-:W-:Y:S02]  /*a500*/  IADD3 R5, P1, R5, R164, RZ ;  /* 0x000000a405057210 */ /* 0x000fe40007f3e0ff */
[----:B------:R-:W-:Y:S02]  /*a510*/  LEA.HI.X R6, R168, R167, R169, 0x5, P0 ;  /* 0x000000a7a8067211 */ /* 0x000fe400000f2ca9 */
[-C--:B-----5:R-:W-:Y:S02]  /*a520*/  LEA R38, P0, R7, R170.reuse, 0x1 ;  /* 0x000000aa07267211 */ /* 0x0a0fe400078008ff */
[----:B------:R-:W-:Y:S01]  /*a530*/  SHF.R.S32.HI R23, RZ, 0x1, R23 ;  /* 0x00000001ff177819 */ /* 0x000fe20000011417 */
[----:B------:R-:W-:Y:S01]  /*a540*/  IMAD.X R3, R3, 0x1, R167, P1 ;  /* 0x0000000103037824 */ /* 0x000fe200008e06a7 */
[----:B------:R-:W-:-:S02]  /*a550*/  LEA R44, P1, R5, R170, 0x1 ;  /* 0x000000aa052c7211 */ /* 0x000fc400078208ff */
[----:B---3--:R-:W-:Y:S01]  /*a560*/  ISETP.NE.AND P4, PT, R0, RZ, PT ;  /* 0x000000ff0000720c */ /* 0x008fe20003f85270 */
[----:B------:R-:W-:Y:S01]  /*a570*/  IMAD.MOV.U32 R166, RZ, RZ, R164 ;  /* 0x000000ffffa67224 */ /* 0x000fe200078e00a4 */
[----:B------:R-:W-:Y:S02]  /*a580*/  LEA R46, P2, R164, R170, 0x1 ;  /* 0x000000aaa42e7211 */ /* 0x000fe400078408ff */
[----:B------:R-:W-:Y:S01]  /*a590*/  LEA.HI.X R39, R7, R171, R6, 0x1, P0 ;  /* 0x000000ab07277211 */ /* 0x000fe200000f0c06 */
[----:B------:R-:W-:Y:S01]  /*a5a0*/  IMAD R6, R162, R23, R81 ;  /* 0x00000017a2067224 */ /* 0x000fe200078e0251 */
[-C--:B------:R-:W-:Y:S01]  /*a5b0*/  LEA.HI.X R45, R5, R171.reuse, R3, 0x1, P1 ;  /* 0x000000ab052d7211 */ /* 0x080fe200008f0c03 */
[----:B------:R-:W-:Y:S01]  /*a5c0*/  IMAD R4, R169, 0x30, RZ ;  /* 0x00000030a9047824 */ /* 0x000fe200078e02ff */
[--C-:B------:R-:W-:Y:S01]  /*a5d0*/  LEA.HI.X R47, R164, R171, R167.reuse, 0x1, P2 ;  /* 0x000000aba42f7211 */ /* 0x100fe200010f0ca7 */
[----:B------:R-:W-:-:S04]  /*a5e0*/  IMAD.WIDE.U32 R166, R168, 0x30, R166 ;  /* 0x00000030a8a67825 */ /* 0x000fc800078e00a6 */
[----:B------:R-:W-:Y:S02]  /*a5f0*/  IMAD.IADD R33, R208, 0x1, -R71 ;  /* 0x00000001d0217824 */ /* 0x000fe400078e0a47 */
[----:B------:R-:W-:Y:S01]  /*a600*/  IMAD.IADD R0, R81, 0x1, R6 ;  /* 0x0000000151007824 */ /* 0x000fe200078e0206 */
[----:B------:R-:W-:Y:S01]  /*a610*/  LEA R40, P1, R166, R170, 0x1 ;  /* 0x000000aaa6287211 */ /* 0x000fe200078208ff */
[----:B------:R-:W-:Y:S01]  /*a620*/  IMAD.IADD R5, R167, 0x1, R4 ;  /* 0x00000001a7057824 */ /* 0x000fe200078e0204 */
[----:B------:R-:W-:Y:S01]  /*a630*/  ISETP.GE.AND P0, PT, R162, R33, PT ;  /* 0x00000021a200720c */ /* 0x000fe20003f06270 */
[----:B------:R-:W-:-:S03]  /*a640*/  IMAD.SHL.U32 R16, R23, 0x10, RZ ;  /* 0x0000001017107824 */ /* 0x000fc600078e00ff */
[----:B------:R-:W-:Y:S02]  /*a650*/  ISETP.GT.AND P0, PT, R56, -0x8, !P0 ;  /* 0xfffffff83800780c */ /* 0x000fe40004704270 */
[----:B------:R-:W-:Y:S02]  /*a660*/  LEA.HI.X R41, R166, R171, R5, 0x1, P1 ;  /* 0x000000aba6297211 */ /* 0x000fe400008f0c05 */
[----:B--2---:R-:W-:-:S05]  /*a670*/  IADD3 R2, R2, R80, R71 ;  /* 0x0000005002027210 */ /* 0x004fca0007ffe047 */
[----:B------:R-:W-:-:S05]  /*a680*/  IMAD R3, R2, R23, RZ ;  /* 0x0000001702037224 */ /* 0x000fca00078e02ff */
[----:B------:R-:W-:Y:S02]  /*a690*/  SHF.R.S32.HI R43, RZ, 0x1f, R3 ;  /* 0x0000001fff2b7819 */ /* 0x000fe40000011403 */
[C---:B------:R-:W-:Y:S02]  /*a6a0*/  IADD3 R7, P3, R3.reuse, R6, RZ ;  /* 0x0000000603077210 */ /* 0x040fe40007f7e0ff */
[----:B------:R-:W-:Y:S02]  /*a6b0*/  IADD3 R3, P2, R3, R0, RZ ;  /* 0x0000000003037210 */ /* 0x000fe40007f5e0ff */
[-C--:B------:R-:W-:Y:S02]  /*a6c0*/  LEA.HI.X.SX32 R6, R6, R43.reuse, 0x1, P3 ;  /* 0x0000002b06067211 */ /* 0x080fe400018f0eff */
[----:B------:R-:W-:Y:S01]  /*a6d0*/  LEA.HI.X.SX32 R43, R0, R43, 0x1, P2 ;  /* 0x0000002b002b7211 */ /* 0x000fe200010f0eff */
[----:B-1----:R-:W-:Y:S08]  /*a6e0*/  @!P4 BRA `(.L_x_5902) ;  /* 0x000000240050c947 */ /* 0x002ff00003800000 */
[----:B------:R-:W-:Y:S04]  /*a6f0*/  BSSY B1, `(.L_x_5903) ;  /* 0x0000090000017945 */ /* 0x000fe80003800000 */
[----:B------:R-:W-:Y:S05]  /*a700*/  @!P0 BRA `(.L_x_5904) ;  /* 0x0000000800388947 */ /* 0x000fea0003800000 */
[----:B------:R1:W5:Y:S01]  /*a710*/  LD.E.128 R8, desc[UR6][R46.64] ;  /* 0x000000062e087980 */ /* 0x000362000c101d00 */
[C---:B------:R-:W-:Y:S01]  /*a720*/  ISETP.GE.AND P3, PT, R18.reuse, R17, PT ;  /* 0x000000111200720c */ /* 0x040fe20003f66270 */
[C---:B------:R-:W-:Y:S01]  /*a730*/  IMAD.SHL.U32 R31, R7.reuse, 0x2, RZ ;  /* 0x00000002071f7824 */ /* 0x040fe200078e00ff */
[----:B------:R-:W-:Y:S01]  /*a740*/  SHF.L.U64.HI R3, R7, 0x1, R6 ;  /* 0x0000000107037819 */ /* 0x000fe20000010206 */
[----:B------:R-:W-:Y:S01]  /*a750*/  VIADD R0, R18, 0x40 ;  /* 0x0000004012007836 */ /* 0x000fe20000000000 */
[----:B------:R-:W-:Y:S02]  /*a760*/  BSSY B0, `(.L_x_5905) ;  /* 0x000002d000007945 */ /* 0x000fe40003800000 */
[-C--:B------:R-:W-:Y:S02]  /*a770*/  IADD3 R28, P1, R36, R31.reuse, RZ ;  /* 0x0000001f241c7210 */ /* 0x080fe40007f3e0ff */
[----:B------:R-:W-:Y:S02]  /*a780*/  IADD3 R30, P0, R34, R31, RZ ;  /* 0x0000001f221e7210 */ /* 0x000fe40007f1e0ff */
[----:B------:R-:W-:Y:S01]  /*a790*/  ISETP.GE.AND P2, PT, R0, R17, PT ;  /* 0x000000110000720c */ /* 0x000fe20003f46270 */
[----:B------:R-:W-:-:S02]  /*a7a0*/  IMAD.X R29, R37, 0x1, R3, P1 ;  /* 0x00000001251d7824 */ /* 0x000fc400008e0603 */
[----:B------:R-:W-:Y:S01]  /*a7b0*/  IMAD.X R31, R35, 0x1, R3, P0 ;  /* 0x00000001231f7824 */ /* 0x000fe200000e0603 */
[----:B------:R-:W-:Y:S09]  /*a7c0*/  @P3 BRA `(.L_x_5906) ;  /* 0x0000000000983947 */ /* 0x000ff20003800000 */
[----:B------:R-:W2:Y:S04]  /*a7d0*/  LD.E.64 R2, desc[UR6][R30.64] ;  /* 0x000000061e027980 */ /* 0x000ea8000c101b00 */
[----:B------:R-:W3:Y:S01]  /*a7e0*/  LD.E.64 R4, desc[UR6][R28.64] ;  /* 0x000000061c047980 */ /* 0x000ee2000c101b00 */
        /* <DEDUP_REMOVED lines=36> */
.L_x_5906:
[----:B------:R-:W-:Y:S05]  /*aa30*/  BSYNC B0 ;  /* 0x0000000000007941 */ /* 0x000fea0003800000 */
.L_x_5905:
[----:B-----5:R2:W-:Y:S04]  /*aa40*/  STS.128 [R209], R8 ;  /* 0x00000008d1007388 */ /* 0x0205e80000000c00 */
[----:B------:R2:W5:Y:S01]  /*aa50*/  LD.E.128 R12, desc[UR6][R46.64+0x80] ;  /* 0x000080062e0c7980 */ /* 0x000562000c101d00 */
[----:B------:R-:W-:Y:S04]  /*aa60*/  BSSY B0, `(.L_x_5907) ;  /* 0x000002a000007945 */ /* 0x000fe80003800000 */
[----:B------:R-:W-:Y:S05]  /*aa70*/  @P2 BRA `(.L_x_5908) ;  /* 0x0000000000a02947 */ /* 0x000fea0003800000 */
[----:B------:R-:W3:Y:S04]  /*aa80*/  LD.E.64 R2, desc[UR6][R30.64+0x40] ;  /* 0x000040061e027980 */ /* 0x000ee8000c101b00 */
[----:B------:R-:W4:Y:S01]  /*aa90*/  LD.E.64 R4, desc[UR6][R28.64+0x40] ;  /* 0x000040061c047980 */ /* 0x000f22000c101b00 */
[----:B--2--5:R-:W-:Y:S01]  /*aaa0*/  SHF.L.U32 R8, R13, 0x10, RZ ;  /* 0x000000100d087819 */ /* 0x024fe200000006ff */
        /* <DEDUP_REMOVED lines=37> */
.L_x_5908:
[----:B------:R-:W-:Y:S05]  /*ad00*/  BSYNC B0 ;  /* 0x0000000000007941 */ /* 0x000fea0003800000 */
.L_x_5907:
[----:B-----5:R3:W-:Y:S04]  /*ad10*/  STS.128 [R209+0x2000], R12 ;  /* 0x0020000cd1007388 */ /* 0x0207e80000000c00 */
[----:B--2---:R3:W5:Y:S01]  /*ad20*/  LD.E.128 R8, desc[UR6][R46.64+0x100] ;  /* 0x000100062e087980 */ /* 0x004762000c101d00 */
[----:B------:R-:W-:Y:S01]  /*ad30*/  IADD3 R0, R18, 0x80, RZ ;  /* 0x0000008012007810 */ /* 0x000fe20007ffe0ff */
[----:B------:R-:W-:Y:S03]  /*ad40*/  BSSY B0, `(.L_x_5909) ;  /* 0x0000029000007945 */ /* 0x000fe60003800000 */
[----:B------:R-:W-:-:S13]  /*ad50*/  ISETP.GE.AND P0, PT, R0, R17, PT ;  /* 0x000000110000720c */ /* 0x000fda0003f06270 */
[----:B------:R-:W-:Y:S05]  /*ad60*/  @P0 BRA `(.L_x_5910) ;  /* 0x0000000000980947 */ /* 0x000fea0003800000 */
[----:B------:R-:W2:Y:S04]  /*ad70*/  LD.E.64 R2, desc[UR6][R30.64+0x80] ;  /* 0x000080061e027980 */ /* 0x000ea8000c101b00 */
[----:B------:R-:W4:Y:S01]  /*ad80*/  LD.E.64 R4, desc[UR6][R28.64+0x80] ;  /* 0x000080061c047980 */ /* 0x000f22000c101b00 */
[C---:B-----5:R-:W-:Y:S01]  /*ad90*/  LOP3.LUT R0, R9.reuse, 0xffff0000, RZ, 0xc0, !PT ;  /* 0xffff000009007812 */ /* 0x060fe200078ec0ff */
[----:B------:R-:W-:Y:S01]  /*ada0*/  IMAD.U32 R22, R10, 0x10000, RZ ;  /* 0x000100000a167824 */ /* 0x000fe200078e00ff */
[----:B---3--:R-:W-:Y:S02]  /*adb0*/  SHF.L.U32 R12, R9, 0x10, RZ ;  /* 0x00000010090c7819 */ /* 0x008fe400000006ff */
        /* <DEDUP_REMOVED lines=33> */
.L_x_5910:
[----:B------:R-:W-:Y:S05]  /*afd0*/  BSYNC B0 ;  /* 0x0000000000007941 */ /* 0x000fea0003800000 */
.L_x_5909:
[----:B-----5:R2:W-:Y:S02]  /*afe0*/  STS.128 [R209+0x4000], R8 ;  /* 0x00400008d1007388 */ /* 0x0205e40000000c00 */
.L_x_5904:
[----:B------:R-:W-:Y:S05]  /*aff0*/  BSYNC B1 ;  /* 0x0000000000017941 */ /* 0x000fea0003800000 */
.L_x_5903:
[----:B------:R-:W-:Y:S01]  /*b000*/  VIADD R0, R162, 0x10 ;  /* 0x00000010a2007836 */ /* 0x000fe20000000000 */
[----:B------:R-:W-:Y:S04]  /*b010*/  BSSY B1, `(.L_x_5911) ;  /* 0x0000094000017945 */ /* 0x000fe80003800000 */
[----:B------:R-:W-:-:S04]  /*b020*/  ISETP.GE.AND P0, PT, R0, R33, PT ;  /* 0x000000210000720c */ /* 0x000fc80003f06270 */
[----:B------:R-:W-:-:S13]  /*b030*/  ISETP.LT.OR P0, PT, R56, -0x87, P0 ;  /* 0xffffff793800780c */ /* 0x000fda0000701670 */
[----:B------:R-:W-:Y:S05]  /*b040*/  @P0 BRA `(.L_x_5912) ;  /* 0x0000000800400947 */ /* 0x000fea0003800000 */
[----:B---3--:R3:W5:Y:S01]  /*b050*/  LD.E.128 R12, desc[UR6][R44.64] ;  /* 0x000000062c0c7980 */ /* 0x008762000c101d00 */
[----:B------:R-:W-:Y:S01]  /*b060*/  IADD3 R3, P0, R16, R7, RZ ;  /* 0x0000000710037210 */ /* 0x000fe20007f1e0ff */
[C---:B------:R-:W-:Y:S01]  /*b070*/  VIADD R2, R18.reuse, 0x40 ;  /* 0x0000004012027836 */ /* 0x040fe20000000000 */
[-C--:B------:R-:W-:Y:S02]  /*b080*/  ISETP.GE.AND P1, PT, R18, R17.reuse, PT ;  /* 0x000000111200720c */ /* 0x080fe40003f26270 */
[----:B------:R-:W-:Y:S01]  /*b090*/  LEA.HI.X.SX32 R16, R16, R6, 0x1, P0 ;  /* 0x0000000610107211 */ /* 0x000fe200000f0eff */
[C---:B------:R-:W-:Y:S01]  /*b0a0*/  IMAD.SHL.U32 R31, R3.reuse, 0x2, RZ ;  /* 0x00000002031f7824 */ /* 0x040fe200078e00ff */
[----:B------:R-:W-:Y:S01]  /*b0b0*/  BSSY B0, `(.L_x_5913) ;  /* 0x000002f000007945 */ /* 0x000fe20003800000 */
[----:B------:R-:W-:Y:S02]  /*b0c0*/  ISETP.GE.AND P0, PT, R2, R17, PT ;  /* 0x000000110200720c */ /* 0x000fe40003f06270 */
[----:B------:R-:W-:-:S02]  /*b0d0*/  SHF.L.U64.HI R3, R3, 0x1, R16 ;  /* 0x0000000103037819 */ /* 0x000fc40000010210 */
[-C--:B------:R-:W-:Y:S02]  /*b0e0*/  IADD3 R24, P3, R36, R31.reuse, RZ ;  /* 0x0000001f24187210 */ /* 0x080fe40007f7e0ff */
[----:B------:R-:W-:-:S03]  /*b0f0*/  IADD3 R30, P2, R34, R31, RZ ;  /* 0x0000001f221e7210 */ /* 0x000fc60007f5e0ff */
[--C-:B------:R-:W-:Y:S02]  /*b100*/  IMAD.X R25, R37, 0x1, R3.reuse, P3 ;  /* 0x0000000125197824 */ /* 0x100fe400018e0603 */
[----:B------:R-:W-:Y:S01]  /*b110*/  IMAD.X R31, R35, 0x1, R3, P2 ;  /* 0x00000001231f7824 */ /* 0x000fe200010e0603 */
[----:B------:R-:W-:Y:S07]  /*b120*/  @P1 BRA `(.L_x_5914) ;  /* 0x00000000009c1947 */ /* 0x000fee0003800000 */
[----:B------:R-:W4:Y:S04]  /*b130*/  LD.E.64 R2, desc[UR6][R30.64] ;  /* 0x000000061e027980 */ /* 0x000f28000c101b00 */
[----:B------:R-:W3:Y:S01]  /*b140*/  LD.E.64 R4, desc[UR6][R24.64] ;  /* 0x0000000618047980 */ /* 0x000ee2000c101b00 */
[C---:B--2--5:R-:W-:Y:S01]  /*b150*/  SHF.L.U32 R9, R13.reuse, 0x10, RZ ;  /* 0x000000100d097819 */ /* 0x064fe200000006ff */
[----:B------:R-:W-:Y:S01]  /*b160*/  IMAD.U32 R26, R14, 0x10000, RZ ;  /* 0x000100000e1a7824 */ /* 0x000fe200078e00ff */
[----:B------:R-:W-:Y:S02]  /*b170*/  LOP3.LUT R8, R13, 0xffff0000, RZ, 0xc0, !PT ;  /* 0xffff00000d087812 */ /* 0x000fe400078ec0ff */
[----:B------:R-:W-:Y:S02]  /*b180*/  LOP3.LUT R16, R15, 0xffff0000, RZ, 0xc0, !PT ;  /* 0xffff00000f107812 */ /* 0x000fe400078ec0ff */
[----:B------:R-:W-:-:S02]  /*b190*/  SHF.L.U32 R10, R12, 0x10, RZ ;  /* 0x000000100c0a7819 */ /* 0x000fc400000006ff */
[----:B------:R-:W-:Y:S02]  /*b1a0*/  LOP3.LUT R28, R12, 0xffff0000, RZ, 0xc0, !PT ;  /* 0xffff00000c1c7812 */ /* 0x000fe400078ec0ff */
[----:B------:R-:W-:Y:S02]  /*b1b0*/  SHF.L.U32 R22, R15, 0x10, RZ ;  /* 0x000000100f167819 */ /* 0x000fe400000006ff */
[----:B------:R-:W-:Y:S02]  /*b1c0*/  LOP3.LUT R14, R14, 0xffff0000, RZ, 0xc0, !PT ;  /* 0xffff00000e0e7812 */ /* 0x000fe400078ec0ff */
[----:B----4-:R-:W-:Y:S02]  /*b1d0*/  LOP3.LUT R13, R2, 0xffff0000, RZ, 0xc0, !PT ;  /* 0xffff0000020d7812 */ /* 0x010fe400078ec0ff */
[C---:B------:R-:W-:Y:S01]  /*b1e0*/  LOP3.LUT R11, R3.reuse, 0xffff0000, RZ, 0xc0, !PT ;  /* 0xffff0000030b7812 */ /* 0x040fe200078ec0ff */
[----:B------:R-:W-:Y:S01]  /*b1f0*/  IMAD.U32 R3, R3, 0x10000, RZ ;  /* 0x0001000003037824 */ /* 0x000fe200078e00ff */
[----:B---3--:R-:W-:Y:S01]  /*b200*/  LOP3.LUT R27, R4, 0xffff0000, RZ, 0xc0, !PT ;  /* 0xffff0000041b7812 */ /* 0x008fe200078ec0ff */
[----:B------:R-:W-:Y:S01]  /*b210*/  FMUL.FTZ R12, R8, R13 ;  /* 0x0000000d080c7220 */ /* 0x000fe20000410000 */
[C---:B------:R-:W-:Y:S01]  /*b220*/  LOP3.LUT R15, R5.reuse, 0xffff0000, RZ, 0xc0, !PT ;  /* 0xffff0000050f7812 */ /* 0x040fe200078ec0ff */
[----:B------:R-:W-:Y:S01]  /*b230*/  FMUL.FTZ R29, R16, R11 ;  /* 0x0000000b101d7220 */ /* 0x000fe20000410000 */
[----:B------:R-:W-:Y:S01]  /*b240*/  SHF.L.U32 R5, R5, 0x10, RZ ;  /* 0x0000001005057819 */ /* 0x000fe200000006ff */
[-C--:B------:R-:W-:Y:S01]  /*b250*/  FMUL.FTZ R8, R8, R27.reuse ;  /* 0x0000001b08087220 */ /* 0x080fe20000410000 */
[C---:B------:R-:W-:Y:S01]  /*b260*/  FFMA.FTZ R12, R9.reuse, R27, -R12 ;  /* 0x0000001b090c7223 */ /* 0x040fe2000001080c */
[----:B------:R-:W-:Y:S01]  /*b270*/  FFMA.FTZ R29, R22, R15, -R29 ;  /* 0x0000000f161d7223 */ /* 0x000fe2000001081d */
[----:B------:R-:W-:Y:S01]  /*b280*/  SHF.L.U32 R27, R4, 0x10, RZ ;  /* 0x00000010041b7819 */ /* 0x000fe200000006ff */
[----:B------:R-:W-:Y:S01]  /*b290*/  FFMA.FTZ R9, R9, R13, R8 ;  /* 0x0000000d09097223 */ /* 0x000fe20000010008 */
[----:B------:R-:W-:Y:S01]  /*b2a0*/  FMUL.FTZ R13, R16, R15 ;  /* 0x0000000f100d7220 */ /* 0x000fe20000410000 */
[----:B------:R-:W-:-:S03]  /*b2b0*/  SHF.L.U32 R15, R2, 0x10, RZ ;  /* 0x00000010020f7819 */ /* 0x000fc600000006ff */
[----:B------:R-:W-:Y:S01]  /*b2c0*/  FFMA.FTZ R22, R22, R11, R13 ;  /* 0x0000000b16167223 */ /* 0x000fe2000001000d */
[----:B------:R-:W-:Y:S01]  /*b2d0*/  FMUL.FTZ R13, R14, R3 ;  /* 0x000000030e0d7220 */ /* 0x000fe20000410000 */
[----:B------:R-:W-:Y:S01]  /*b2e0*/  FMUL.FTZ R11, R28, R15 ;  /* 0x0000000f1c0b7220 */ /* 0x000fe20000410000 */
[----:B------:R-:W-:Y:S01]  /*b2f0*/  FMUL.FTZ R14, R14, R5 ;  /* 0x000000050e0e7220 */ /* 0x000fe20000410000 */
[----:B------:R-:W-:Y:S01]  /*b300*/  FMUL.FTZ R28, R28, R27 ;  /* 0x0000001b1c1c7220 */ /* 0x000fe20000410000 */
[----:B------:R-:W-:Y:S01]  /*b310*/  FFMA.FTZ R13, R26, R5, -R13 ;  /* 0x000000051a0d7223 */ /* 0x000fe2000001080d */
[----:B------:R-:W-:Y:S01]  /*b320*/  FFMA.FTZ R11, R10, R27, -R11 ;  /* 0x0000001b0a0b7223 */ /* 0x000fe2000001080b */
[----:B------:R-:W-:Y:S01]  /*b330*/  FFMA.FTZ R14, R26, R3, R14 ;  /* 0x000000031a0e7223 */ /* 0x000fe2000001000e */
[----:B------:R-:W-:Y:S01]  /*b340*/  FFMA.FTZ R28, R10, R15, R28 ;  /* 0x0000000f0a1c7223 */ /* 0x000fe2000001001c */
[----:B------:R-:W-:Y:S02]  /*b350*/  F2FP.BF16.F32.PACK_AB R9, R9, R12 ;  /* 0x0000000c0909723e */ /* 0x000fe400000010ff */
[----:B------:R-:W-:-:S02]  /*b360*/  F2FP.BF16.F32.PACK_AB R15, R22, R29 ;  /* 0x0000001d160f723e */ /* 0x000fc400000010ff */
[----:B------:R-:W-:Y:S02]  /*b370*/  F2FP.BF16.F32.PACK_AB R14, R14, R13 ;  /* 0x0000000d0e0e723e */ /* 0x000fe400000010ff */
[----:B------:R-:W-:Y:S02]  /*b380*/  F2FP.BF16.F32.PACK_AB R12, R28, R11 ;  /* 0x0000000b1c0c723e */ /* 0x000fe400000010ff */
[----:B------:R-:W-:Y:S02]  /*b390*/  MOV R13, R9 ;  /* 0x00000009000d7202 */ /* 0x000fe40000000f00 */
.L_x_5914:
[----:B------:R-:W-:Y:S05]  /*b3a0*/  BSYNC B0 ;  /* 0x0000000000007941 */ /* 0x000fea0003800000 */
.L_x_5913:
[----:B-----5:R4:W-:Y:S04]  /*b3b0*/  STS.128 [R209+0x800], R12 ;  /* 0x0008000cd1007388 */ /* 0x0209e80000000c00 */
[----:B--2---:R4:W5:Y:S01]  /*b3c0*/  LD.E.128 R8, desc[UR6][R44.64+0x80] ;  /* 0x000080062c087980 */ /* 0x004962000c101d00 */
[----:B------:R-:W-:Y:S04]  /*b3d0*/  BSSY B0, `(.L_x_5915) ;  /* 0x0000029000007945 */ /* 0x000fe80003800000 */
[----:B------:R-:W-:Y:S05]  /*b3e0*/  @P0 BRA `(.L_x_5916) ;  /* 0x00000000009c0947 */ /* 0x000fea0003800000 */
[----:B------:R-:W2:Y:S04]  /*b3f0*/  LD.E.64 R2, desc[UR6][R30.64+0x40] ;  /* 0x000040061e027980 */ /* 0x000ea8000c101b00 */
[----:B------:R-:W3:Y:S01]  /*b400*/  LD.E.64 R4, desc[UR6][R24.64+0x40] ;  /* 0x0000400618047980 */ /* 0x000ee2000c101b00 */
[C---:B----45:R-:W-:Y:S01]  /*b410*/  SHF.L.U32 R12, R9.reuse, 0x10, RZ ;  /* 0x00000010090c7819 */ /* 0x070fe200000006ff */
        /* <DEDUP_REMOVED lines=11> */
[----:B------:R-:W-:Y:S01]  /*b4d0*/  FMUL.FTZ R11, R9, R14 ;  /* 0x0000000e090b7220 */ /* 0x000fe20000410000 */
[----:B------:R-:W-:Y:S01]  /*b4e0*/  LOP3.LUT R15, R5, 0xffff0000, RZ, 0xc0, !PT ;  /* 0xffff0000050f7812 */ /* 0x000fe200078ec0ff */
[----:B------:R-:W-:Y:S01]  /*b4f0*/  FMUL.FTZ R29, R22, R8 ;  /* 0x00000008161d7220 */ /* 0x000fe20000410000 */
[----:B------:R-:W-:Y:S01]  /*b500*/  SHF.L.U32 R2, R2, 0x10, RZ ;  /* 0x0000001002027819 */ /* 0x000fe200000006ff */
[-C--:B------:R-:W-:Y:S01]  /*b510*/  FMUL.FTZ R9, R9, R16.reuse ;  /* 0x0000001009097220 */ /* 0x080fe20000410000 */
[----:B------:R-:W-:Y:S01]  /*b520*/  FFMA.FTZ R11, R12, R16, -R11 ;  /* 0x000000100c0b7223 */ /* 0x000fe2000001080b */
[----:B------:R-:W-:Y:S01]  /*b530*/  SHF.L.U32 R4, R4, 0x10, RZ ;  /* 0x0000001004047819 */ /* 0x000fe200000006ff */
[----:B------:R-:W-:Y:S01]  /*b540*/  FMUL.FTZ R16, R10, R3 ;  /* 0x000000030a107220 */ /* 0x000fe20000410000 */
[----:B------:R-:W-:Y:S01]  /*b550*/  FFMA.FTZ R12, R12, R14, R9 ;  /* 0x0000000e0c0c7223 */ /* 0x000fe20000010009 */
[-C--:B------:R-:W-:Y:S01]  /*b560*/  FMUL.FTZ R9, R22, R15.reuse ;  /* 0x0000000f16097220 */ /* 0x080fe20000410000 */
[----:B------:R-:W-:Y:S01]  /*b570*/  SHF.L.U32 R5, R5, 0x10, RZ ;  /* 0x0000001005057819 */ /* 0x000fe200000006ff */
[----:B------:R-:W-:Y:S01]  /*b580*/  FMUL.FTZ R14, R28, R2 ;  /* 0x000000021c0e7220 */ /* 0x000fe20000410000 */
[C---:B------:R-:W-:Y:S01]  /*b590*/  FFMA.FTZ R29, R26.reuse, R15, -R29 ;  /* 0x0000000f1a1d7223 */ /* 0x040fe2000001081d */
[----:B------:R-:W-:Y:S01]  /*b5a0*/  FFMA.FTZ R8, R26, R8, R9 ;  /* 0x000000081a087223 */ /* 0x000fe20000010009 */
[-C--:B------:R-:W-:Y:S01]  /*b5b0*/  FMUL.FTZ R9, R28, R4.reuse ;  /* 0x000000041c097220 */ /* 0x080fe20000410000 */
[-C--:B------:R-:W-:Y:S01]  /*b5c0*/  FMUL.FTZ R10, R10, R5.reuse ;  /* 0x000000050a0a7220 */ /* 0x080fe20000410000 */
[----:B------:R-:W-:Y:S01]  /*b5d0*/  FFMA.FTZ R14, R13, R4, -R14 ;  /* 0x000000040d0e7223 */ /* 0x000fe2000001080e */
[----:B------:R-:W-:Y:S01]  /*b5e0*/  FFMA.FTZ R16, R27, R5, -R16 ;  /* 0x000000051b107223 */ /* 0x000fe20000010810 */
[----:B------:R-:W-:Y:S01]  /*b5f0*/  FFMA.FTZ R9, R13, R2, R9 ;  /* 0x000000020d097223 */ /* 0x000fe20000010009 */
[----:B------:R-:W-:Y:S01]  /*b600*/  FFMA.FTZ R3, R27, R3, R10 ;  /* 0x000000031b037223 */ /* 0x000fe2000001000a */
[----:B------:R-:W-:-:S02]  /*b610*/  F2FP.BF16.F32.PACK_AB R12, R12, R11 ;  /* 0x0000000b0c0c723e */ /* 0x000fc400000010ff */
[----:B------:R-:W-:Y:S02]  /*b620*/  F2FP.BF16.F32.PACK_AB R11, R8, R29 ;  /* 0x0000001d080b723e */ /* 0x000fe400000010ff */
[----:B------:R-:W-:Y:S02]  /*b630*/  F2FP.BF16.F32.PACK_AB R8, R9, R14 ;  /* 0x0000000e0908723e */ /* 0x000fe400000010ff */
[----:B------:R-:W-:Y:S02]  /*b640*/  F2FP.BF16.F32.PACK_AB R10, R3, R16 ;  /* 0x00000010030a723e */ /* 0x000fe400000010ff */
[----:B------:R-:W-:Y:S02]  /*b650*/  MOV R9, R12 ;  /* 0x0000000c00097202 */ /* 0x000fe40000000f00 */
.L_x_5916:
[----:B------:R-:W-:Y:S05]  /*b660*/  BSYNC B0 ;  /* 0x0000000000007941 */ /* 0x000fea0003800000 */
.L_x_5915:
[----:B-----5:R2:W-:Y:S04]  /*b670*/  STS.128 [R209+0x2800], R8 ;  /* 0x00280008d1007388 */ /* 0x0205e80000000c00 */
[----:B-1-34-:R-:W5:Y:S01]  /*b680*/  LD.E.128 R44, desc[UR6][R44.64+0x100] ;  /* 0x000100062c2c7980 */ /* 0x01af62000c101d00 */
[----:B------:R-:W-:Y:S01]  /*b690*/  IADD3 R2, R18, 0x80, RZ ;  /* 0x0000008012027810 */ /* 0x000fe20007ffe0ff */
[----:B------:R-:W-:Y:S03]  /*b6a0*/  BSSY B0, `(.L_x_5917) ;  /* 0x0000029000007945 */ /* 0x000fe60003800000 */
[----:B------:R-:W-:-:S13]  /*b6b0*/  ISETP.GE.AND P0, PT, R2, R17, PT ;  /* 0x000000110200720c */ /* 0x000fda0003f06270 */
[----:B------:R-:W-:Y:S05]  /*b6c0*/  @P0 BRA `(.L_x_5918) ;  /* 0x0000000000980947 */ /* 0x000fea0003800000 */
[----:B------:R-:W3:Y:S04]  /*b6d0*/  LD.E.64 R2, desc[UR6][R30.64+0x80] ;  /* 0x000080061e027980 */ /* 0x000ee8000c101b00 */
[----:B------:R-:W4:Y:S01]  /*b6e0*/  LD.E.64 R4, desc[UR6][R24.64+0x80] ;  /* 0x0000800618047980 */ /* 0x000f22000c101b00 */
[C---:B--2--5:R-:W-:Y:S01]  /*b6f0*/  LOP3.LUT R8, R45.reuse, 0xffff0000, RZ, 0xc0, !PT ;  /* 0xffff00002d087812 */ /* 0x064fe200078ec0ff */
[----:B------:R-:W-:Y:S01]  /*b700*/  IMAD.U32 R26, R46, 0x10000, RZ ;  /* 0x000100002e1a7824 */ /* 0x000fe200078e00ff */
[----:B------:R-:W-:Y:S02]  /*b710*/  SHF.L.U32 R9, R45, 0x10, RZ ;  /* 0x000000102d097819 */ /* 0x000fe400000006ff */
        /* <DEDUP_REMOVED lines=19> */
[C---:B------:R-:W-:Y:S02]  /*b850*/  FFMA.FTZ R25, R22.reuse, R14, -R25 ;  /* 0x0000000e16197223 */ /* 0x040fe40000010819 */
        /* <DEDUP_REMOVED lines=13> */
.L_x_5918:
[----:B------:R-:W-:Y:S05]  /*b930*/  BSYNC B0 ;  /* 0x0000000000007941 */ /* 0x000fea0003800000 */
.L_x_5917:
[----:B-----5:R4:W-:Y:S02]  /*b940*/  STS.128 [R209+0x4800], R44 ;  /* 0x0048002cd1007388 */ /* 0x0209e40000000c00 */
.L_x_5912:
[----:B------:R-:W-:Y:S05]  /*b950*/  BSYNC B1 ;  /* 0x0000000000017941 */ /* 0x000fea0003800000 */
.L_x_5911:
[----:B------:R-:W-:Y:S01]  /*b960*/  VIADD R16, R162, 0x20 ;  /* 0x00000020a2107836 */ /* 0x000fe20000000000 */
[----:B------:R-:W-:Y:S04]  /*b970*/  BSSY B1, `(.L_x_5919) ;  /* 0x0000096000017945 */ /* 0x000fe80003800000 */
[----:B------:R-:W-:-:S04]  /*b980*/  ISETP.GE.AND P0, PT, R16, R33, PT ;  /* 0x000000211000720c */ /* 0x000fc80003f06270 */
[----:B------:R-:W-:-:S13]  /*b990*/  ISETP.LT.OR P0, PT, R56, -0x107, P0 ;  /* 0xfffffef93800780c */ /* 0x000fda0000701670 */
[----:B------:R-:W-:Y:S05]  /*b9a0*/  @P0 BRA `(.L_x_5920) ;  /* 0x0000000800480947 */ /* 0x000fea0003800000 */
[----:B---3--:R3:W5:Y:S01]  /*b9b0*/  LD.E.128 R12, desc[UR6][R38.64] ;  /* 0x00000006260c7980 */ /* 0x008762000c101d00 */
[----:B------:R-:W-:Y:S01]  /*b9c0*/  IMAD.SHL.U32 R3, R23, 0x20, RZ ;  /* 0x0000002017037824 */ /* 0x000fe200078e00ff */
[C---:B------:R-:W-:Y:S01]  /*b9d0*/  ISETP.GE.AND P1, PT, R18.reuse, R17, PT ;  /* 0x000000111200720c */ /* 0x040fe20003f26270 */
[----:B------:R-:W-:-:S03]  /*b9e0*/  VIADD R2, R18, 0x40 ;  /* 0x0000004012027836 */ /* 0x000fc60000000000 */
[----:B------:R-:W-:-:S04]  /*b9f0*/  IADD3 R4, P0, R3, R7, RZ ;  /* 0x0000000703047210 */ /* 0x000fc80007f1e0ff */
[----:B------:R-:W-:Y:S01]  /*ba00*/  LEA.HI.X.SX32 R3, R3, R6, 0x1, P0 ;  /* 0x0000000603037211 */ /* 0x000fe200000f0eff */
[----:B------:R-:W-:Y:S01]  /*ba10*/  IMAD.SHL.U32 R31, R4, 0x2, RZ ;  /* 0x00000002041f7824 */ /* 0x000fe200078e00ff */
[----:B------:R-:W-:Y:S01]  /*ba20*/  BSSY B0, `(.L_x_5921) ;  /* 0x000002f000007945 */ /* 0x000fe20003800000 */
[----:B------:R-:W-:Y:S02]  /*ba30*/  ISETP.GE.AND P0, PT, R2, R17, PT ;  /* 0x000000110200720c */ /* 0x000fe40003f06270 */
[----:B------:R-:W-:Y:S02]  /*ba40*/  SHF.L.U64.HI R3, R4, 0x1, R3 ;  /* 0x0000000104037819 */ /* 0x000fe40000010203 */
[-C--:B------:R-:W-:Y:S02]  /*ba50*/  IADD3 R24, P3, R36, R31.reuse, RZ ;  /* 0x0000001f24187210 */ /* 0x080fe40007f7e0ff */
[----:B------:R-:W-:-:S03]  /*ba60*/  IADD3 R30, P2, R34, R31, RZ ;  /* 0x0000001f221e7210 */ /* 0x000fc60007f5e0ff */
[--C-:B------:R-:W-:Y:S02]  /*ba70*/  IMAD.X R25, R37, 0x1, R3.reuse, P3 ;  /* 0x0000000125197824 */ /* 0x100fe400018e0603 */
[----:B------:R-:W-:Y:S01]  /*ba80*/  IMAD.X R31, R35, 0x1, R3, P2 ;  /* 0x00000001231f7824 */ /* 0x000fe200010e0603 */
[----:B---3--:R-:W-:Y:S07]  /*ba90*/  @P1 BRA `(.L_x_5922) ;  /* 0x00000000009c1947 */ /* 0x008fee0003800000 */
[----:B------:R-:W3:Y:S04]  /*baa0*/  LD.E.64 R2, desc[UR6][R30.64] ;  /* 0x000000061e027980 */ /* 0x000ee8000c101b00 */
[----:B------:R-:W4:Y:S01]  /*bab0*/  LD.E.64 R4, desc[UR6][R24.64] ;  /* 0x0000000618047980 */ /* 0x000f22000c101b00 */
[C---:B--2--5:R-:W-:Y:S01]  /*bac0*/  SHF.L.U32 R9, R13.reuse, 0x10, RZ ;  /* 0x000000100d097819 */ /* 0x064fe200000006ff */
[----:B------:R-:W-:Y:S01]  /*bad0*/  IMAD.U32 R28, R14, 0x10000, RZ ;  /* 0x000100000e1c7824 */ /* 0x000fe200078e00ff */
[----:B------:R-:W-:Y:S02]  /*bae0*/  LOP3.LUT R8, R13, 0xffff0000, RZ, 0xc0, !PT ;  /* 0xffff00000d087812 */ /* 0x000fe400078ec0ff */
[C---:B------:R-:W-:Y:S02]  /*baf0*/  SHF.L.U32 R10, R12.reuse, 0x10, RZ ;  /* 0x000000100c0a7819 */ /* 0x040fe400000006ff */
[----:B------:R-:W-:-:S02]  /*bb00*/  LOP3.LUT R29, R12, 0xffff0000, RZ, 0xc0, !PT ;  /* 0xffff00000c1d7812 */ /* 0x000fc400078ec0ff */
[C---:B------:R-:W-:Y:S02]  /*bb10*/  SHF.L.U32 R26, R15.reuse, 0x10, RZ ;  /* 0x000000100f1a7819 */ /* 0x040fe400000006ff */
[----:B------:R-:W-:Y:S02]  /*bb20*/  LOP3.LUT R22, R15, 0xffff0000, RZ, 0xc0, !PT ;  /* 0xffff00000f167812 */ /* 0x000fe400078ec0ff */
[----:B------:R-:W-:Y:S02]  /*bb30*/  LOP3.LUT R14, R14, 0xffff0000, RZ, 0xc0, !PT ;  /* 0xffff00000e0e7812 */ /* 0x000fe400078ec0ff */
[----:B---3--:R-:W-:Y:S02]  /*bb40*/  LOP3.LUT R13, R2, 0xffff0000, RZ, 0xc0, !PT ;  /* 0xffff0000020d7812 */ /* 0x008fe400078ec0ff */
        /* <DEDUP_REMOVED lines=10> */
[----:B------:R-:W-:Y:S01]  /*bbf0*/  FFMA.FTZ R43, R26, R15, -R43 ;  /* 0x0000000f1a2b7223 */ /* 0x000fe2000001082b */
[----:B------:R-:W-:Y:S01]  /*bc00*/  FFMA.FTZ R9, R9, R13, R8 ;  /* 0x0000000d09097223 */ /* 0x000fe20000010008 */
[----:B------:R-:W-:Y:S01]  /*bc10*/  FMUL.FTZ R13, R22, R15 ;  /* 0x0000000f160d7220 */ /* 0x000fe20000410000 */
[----:B------:R-:W-:-:S03]  /*bc20*/  SHF.L.U32 R4, R4, 0x10, RZ ;  /* 0x0000001004047819 */ /* 0x000fc600000006ff */
[----:B------:R-:W-:Y:S01]  /*bc30*/  FFMA.FTZ R26, R26, R11, R13 ;  /* 0x0000000b1a1a7223 */ /* 0x000fe2000001000d */
[C---:B------:R-:W-:Y:S01]  /*bc40*/  FMUL.FTZ R13, R14.reuse, R3 ;  /* 0x000000030e0d7220 */ /* 0x040fe20000410000 */
[C---:B------:R-:W-:Y:S01]  /*bc50*/  FMUL.FTZ R11, R29.reuse, R2 ;  /* 0x000000021d0b7220 */ /* 0x040fe20000410000 */
[-C--:B------:R-:W-:Y:S01]  /*bc60*/  FMUL.FTZ R14, R14, R5.reuse ;  /* 0x000000050e0e7220 */ /* 0x080fe20000410000 */
[-C--:B------:R-:W-:Y:S01]  /*bc70*/  FMUL.FTZ R29, R29, R4.reuse ;  /* 0x000000041d1d7220 */ /* 0x080fe20000410000 */
        /* <DEDUP_REMOVED lines=9> */
.L_x_5922:
[----:B------:R-:W-:Y:S05]  /*bd10*/  BSYNC B0 ;  /* 0x0000000000007941 */ /* 0x000fea0003800000 */
.L_x_5921:
[----:B-----5:R3:W-:Y:S04]  /*bd20*/  STS.128 [R209+0x1000], R12 ;  /* 0x0010000cd1007388 */ /* 0x0207e80000000c00 */
[----:B--2---:R3:W5:Y:S01]  /*bd30*/  LD.E.128 R8, desc[UR6][R38.64+0x80] ;  /* 0x0000800626087980 */ /* 0x004762000c101d00 */
[----:B------:R-:W-:Y:S04]  /*bd40*/  BSSY B0, `(.L_x_5923) ;  /* 0x0000029000007945 */ /* 0x000fe80003800000 */
[----:B------:R-:W-:Y:S05]  /*bd50*/  @P0 BRA `(.L_x_5924) ;  /* 0x00000000009c0947 */ /* 0x000fea0003800000 */
[----:B------:R-:W2:Y:S04]  /*bd60*/  LD.E.64 R2, desc[UR6][R30.64+0x40] ;  /* 0x000040061e027980 */ /* 0x000ea8000c101b00 */
[----:B------:R-:W4:Y:S01]  /*bd70*/  LD.E.64 R4, desc[UR6][R24.64+0x40] ;  /* 0x0000400618047980 */ /* 0x000f22000c101b00 */
[C---:B---3-5:R-:W-:Y:S01]  /*bd80*/  SHF.L.U32 R12, R9.reuse, 0x10, RZ ;  /* 0x00000010090c7819 */ /* 0x068fe200000006ff */
[----:B------:R-:W-:Y:S01]  /*bd90*/  IMAD.U32 R28, R10, 0x10000, RZ ;  /* 0x000100000a1c7824 */ /* 0x000fe200078e00ff */
[----:B------:R-:W-:Y:S02]  /*bda0*/  LOP3.LUT R9, R9, 0xffff0000, RZ, 0xc0, !PT ;  /* 0xffff000009097812 */ /* 0x000fe400078ec0ff */
[C---:B------:R-:W-:Y:S02]  /*bdb0*/  SHF.L.U32 R13, R8.reuse, 0x10, RZ ;  /* 0x00000010080d7819 */ /* 0x040fe400000006ff */
[----:B------:R-:W-:-:S02]  /*bdc0*/  LOP3.LUT R29, R8, 0xffff0000, RZ, 0xc0, !PT ;  /* 0xffff0000081d7812 */ /* 0x000fc400078ec0ff */
[C---:B------:R-:W-:Y:S02]  /*bdd0*/  LOP3.LUT R26, R11.reuse, 0xffff0000, RZ, 0xc0, !PT ;  /* 0xffff00000b1a7812 */ /* 0x040fe400078ec0ff */
        /* <DEDUP_REMOVED lines=11> */
[----:B------:R-:W-:Y:S01]  /*be90*/  SHF.L.U32 R5, R5, 0x10, RZ ;  /* 0x0000001005057819 */ /* 0x000fe200000006ff */
[-C--:B------:R-:W-:Y:S01]  /*bea0*/  FMUL.FTZ R26, R26, R15.reuse ;  /* 0x0000000f1a1a7220 */ /* 0x080fe20000410000 */
[----:B------:R-:W-:Y:S01]  /*beb0*/  SHF.L.U32 R4, R4, 0x10, RZ ;  /* 0x0000001004047819 */ /* 0x000fe200000006ff */
[C---:B------:R-:W-:Y:S01]  /*bec0*/  FFMA.FTZ R11, R12.reuse, R22, -R11 ;  /* 0x000000160c0b7223 */ /* 0x040fe2000001080b */
[----:B------:R-:W-:Y:S01]  /*bed0*/  FFMA.FTZ R12, R12, R14, R9 ;  /* 0x0000000e0c0c7223 */ /* 0x000fe20000010009 */
[C---:B------:R-:W-:Y:S01]  /*bee0*/  FFMA.FTZ R10, R27.reuse, R15, -R10 ;  /* 0x0000000f1b0a7223 */ /* 0x040fe2000001080a */
[----:B------:R-:W-:Y:S01]  /*bef0*/  FFMA.FTZ R27, R27, R8, R26 ;  /* 0x000000081b1b7223 */ /* 0x000fe2000001001a */
[C---:B------:R-:W-:Y:S01]  /*bf00*/  FMUL.FTZ R9, R32.reuse, R3 ;  /* 0x0000000320097220 */ /* 0x040fe20000410000 */
        /* <DEDUP_REMOVED lines=12> */
.L_x_5924:
[----:B------:R-:W-:Y:S05]  /*bfd0*/  BSYNC B0 ;  /* 0x0000000000007941 */ /* 0x000fea0003800000 */
.L_x_5923:
[----:B-----5:R2:W-:Y:S04]  /*bfe0*/  STS.128 [R209+0x3000], R8 ;  /* 0x00300008d1007388 */ /* 0x0205e80000000c00 */
[----:B---3--:R2:W5:Y:S01]  /*bff0*/  LD.E.128 R12, desc[UR6][R38.64+0x100] ;  /* 0x00010006260c7980 */ /* 0x008562000c101d00 */
[----:B------:R-:W-:Y:S01]  /*c000*/  IADD3 R2, R18, 0x80, RZ ;  /* 0x0000008012027810 */ /* 0x000fe20007ffe0ff */
[----:B------:R-:W-:Y:S03]  /*c010*/  BSSY B0, `(.L_x_5925) ;  /* 0x000002a000007945 */ /* 0x000fe60003800000 */
[----:B------:R-:W-:-:S13]  /*c020*/  ISETP.GE.AND P0, PT, R2, R17, PT ;  /* 0x000000110200720c */ /* 0x000fda0003f06270 */
[----:B------:R-:W-:Y:S05]  /*c030*/  @P0 BRA `(.L_x_5926) ;  /* 0x00000000009c0947 */ /* 0x000fea0003800000 */
        /* <DEDUP_REMOVED lines=39> */
.L_x_5926:
[----:B------:R-:W-:Y:S05]  /*c2b0*/  BSYNC B0 ;  /* 0x0000000000007941 */ /* 0x000fea0003800000 */
.L_x_5925:
[----:B-----5:R3:W-:Y:S02]  /*c2c0*/  STS.128 [R209+0x5000], R12 ;  /* 0x0050000cd1007388 */ /* 0x0207e40000000c00 */
.L_x_5920:
[----:B------:R-:W-:Y:S05]  /*c2d0*/  BSYNC B1 ;  /* 0x0000000000017941 */ /* 0x000fea0003800000 */
.L_x_5919:
[----:B------:R-:W-:-:S05]  /*c2e0*/  VIADD R22, R162, 0x30 ;  /* 0x00000030a2167836 */ /* 0x000fca0000000000 */
[----:B------:R-:W-:-:S04]  /*c2f0*/  ISETP.GE.AND P0, PT, R22, R33, PT ;  /* 0x000000211600720c */ /* 0x000fc80003f06270 */
[----:B------:R-:W-:-:S13]  /*c300*/  ISETP.LT.OR P0, PT, R56, -0x187, P0 ;  /* 0xfffffe793800780c */ /* 0x000fda0000701670 */
[----:B------:R-:W-:Y:S05]  /*c310*/  @P0 BRA `(.L_x_5927) ;  /* 0x0000004c00c00947 */ /* 0x000fea0003800000 */
[----:B---3--:R3:W5:Y:S01]  /*c320*/  LD.E.128 R12, desc[UR6][R40.64] ;  /* 0x00000006280c7980 */ /* 0x008762000c101d00 */
[----:B------:R-:W-:Y:S01]  /*c330*/  IMAD R23, R23, 0x30, RZ ;  /* 0x0000003017177824 */ /* 0x000fe200078e02ff */
[C---:B------:R-:W-:Y:S01]  /*c340*/  ISETP.GE.AND P1, PT, R18.reuse, R17, PT ;  /* 0x000000111200720c */ /* 0x040fe20003f26270 */
[----:B------:R-:W-:-:S03]  /*c350*/  VIADD R2, R18, 0x40 ;  /* 0x0000004012027836 */ /* 0x000fc60000000000 */
[----:B------:R-:W-:-:S04]  /*c360*/  IADD3 R3, P0, R23, R7, RZ ;  /* 0x0000000717037210 */ /* 0x000fc80007f1e0ff */
[----:B------:R-:W-:Y:S01]  /*c370*/  LEA.HI.X.SX32 R6, R23, R6, 0x1, P0 ;  /* 0x0000000617067211 */ /* 0x000fe200000f0eff */
[C---:B------:R-:W-:Y:S01]  /*c380*/  IMAD.SHL.U32 R25, R3.reuse, 0x2, RZ ;  /* 0x0000000203197824 */ /* 0x040fe200078e00ff */
        /* <DEDUP_REMOVED lines=46> */
.L_x_5929:
[----:B------:R-:W-:Y:S05]  /*c670*/  BSYNC B0 ;  /* 0x0000000000007941 */ /* 0x000fea0003800000 */
.L_x_5928:
        /* <DEDUP_REMOVED lines=29> */
[C---:B------:R-:W-:Y:S01]  /*c850*/  FMUL.FTZ R9, R30.reuse, R3 ;  /* 0x000000031e097220 */ /* 0x040fe20000410000 */
[-C--:B------:R-:W-:Y:S01]  /*c860*/  FMUL.FTZ R30, R30, R5.reuse ;  /* 0x000000051e1e7220 */ /* 0x080fe20000410000 */
[----:B------:R-:W-:Y:S01]  /*c870*/  FFMA.FTZ R27, R27, R8, R14 ;  /* 0x000000081b1b7223 */ /* 0x000fe2000001000e */
        /* <DEDUP_REMOVED lines=11> */
.L_x_5931:
[----:B------:R-:W-:Y:S05]  /*c930*/  BSYNC B0 ;  /* 0x0000000000007941 */ /* 0x000fea0003800000 */
.L_x_5930:
[----:B-----5:R2:W-:Y:S04]  /*c940*/  STS.128 [R209+0x3800], R8 ;  /* 0x00380008d1007388 */ /* 0x0205e80000000c00 */
[----:B---3--:R-:W5:Y:S01]  /*c950*/  LD.E.128 R40, desc[UR6][R40.64+0x100] ;  /* 0x0001000628287980 */ /* 0x008f62000c101d00 */
[----:B------:R-:W-:Y:S01]  /*c960*/  IADD3 R18, R18, 0x80, RZ ;  /* 0x0000008012127810 */ /* 0x000fe20007ffe0ff */
[----:B------:R-:W-:Y:S03]  /*c970*/  BSSY B0, `(.L_x_5932) ;  /* 0x0000029000007945 */ /* 0x000fe60003800000 */
[----:B------:R-:W-:-:S13]  /*c980*/  ISETP.GE.AND P0, PT, R18, R17, PT ;  /* 0x000000111200720c */ /* 0x000fda0003f06270 */
[----:B------:R-:W-:Y:S05]  /*c990*/  @P0 BRA `(.L_x_5933) ;  /* 0x0000000000980947 */ /* 0x000fea0003800000 */
[----:B------:R-:W3:Y:S04]  /*c9a0*/  LD.E.64 R2, desc[UR6][R24.64+0x80] ;  /* 0x0000800618027980 */ /* 0x000ee8000c101b00 */
[----:B------:R-:W4:Y:S01]  /*c9b0*/  LD.E.64 R4, desc[UR6][R6.64+0x80] ;  /* 0x0000800606047980 */ /* 0x000f22000c101b00 */
[----:B--2--5:R-:W-:Y:S01]  /*c9c0*/  LOP3.LUT R8, R41, 0xffff0000, RZ, 0xc0, !PT ;  /* 0xffff000029087812 */ /* 0x024fe200078ec0ff */
        /* <DEDUP_REMOVED lines=9> */
[----:B----4-:R-:W-:Y:S01]  /*ca60*/  LOP3.LUT R13, R4, 0xffff0000, RZ, 0xc0, !PT ;  /* 0xffff0000040d7812 */ /* 0x010fe200078ec0ff */
[-C--:B------:R-:W-:Y:S01]  /*ca70*/  FMUL.FTZ R6, R8, R12.reuse ;  /* 0x0000000c08067220 */ /* 0x080fe20000410000 */
        /* <DEDUP_REMOVED lines=24> */
.L_x_5933:
[----:B------:R-:W-:Y:S05]  /*cc00*/  BSYNC B0 ;  /* 0x0000000000007941 */ /* 0x000fea0003800000 */
.L_x_5932:
[----:B-----5:R3:W-:Y:S01]  /*cc10*/  STS.128 [R209+0x5800], R40 ;  /* 0x00580028d1007388 */ /* 0x0207e20000000c00 */
[----:B------:R-:W-:Y:S05]  /*cc20*/  BRA `(.L_x_5927) ;  /* 0x00000044007c7947 */ /* 0x000fea0003800000 */
.L_x_5902:
[----:B------:R-:W-:Y:S04]  /*cc30*/  BSSY B1, `(.L_x_5934) ;  /* 0x0000103000017945 */ /* 0x000fe80003800000 */
[----:B------:R-:W-:Y:S05]  /*cc40*/  @!P0 BRA `(.L_x_5935) ;  /* 0x0000001000048947 */ /* 0x000fea0003800000 */
[----:B------:R1:W5:Y:S01]  /*cc50*/  LD.E.128 R24, desc[UR6][R46.64] ;  /* 0x000000062e187980 */ /* 0x000362000c101d00 */
[CC--:B------:R-:W-:Y:S01]  /*cc60*/  ISETP.GE.AND P1, PT, R18.reuse, R17.reuse, PT ;  /* 0x000000111200720c */ /* 0x0c0fe20003f26270 */
[----:B------:R-:W-:Y:S01]  /*cc70*/  VIADD R0, R18, 0x40 ;  /* 0x0000004012007836 */ /* 0x000fe20000000000 */
[----:B------:R-:W-:Y:S04]  /*cc80*/  BSSY B0, `(.L_x_5936) ;  /* 0x0000052000007945 */ /* 0x000fe80003800000 */
[----:B------:R-:W-:-:S07]  /*cc90*/  ISETP.GE.AND P0, PT, R0, R17, PT ;  /* 0x000000110000720c */ /* 0x000fce0003f06270 */
[----:B------:R-:W-:Y:S06]  /*cca0*/  @P1 BRA `(.L_x_5937) ;  /* 0x00000004003c1947 */ /* 0x000fec0003800000 */
        /* <DEDUP_REMOVED lines=9> */
[----:B------:R-:W-:Y:S01]  /*cd40*/  LEA R8, P1, R11, R34, 0x1 ;  /* 0x000000220b087211 */ /* 0x000fe200078208ff */
[----:B------:R-:W2:Y:S01]  /*cd50*/  LD.E.128 R4, desc[UR6][R4.64] ;  /* 0x0000000604047980 */ /* 0x000ea2000c101d00 */
[----:B------:R-:W-:Y:S02]  /*cd60*/  @P2 IADD3 R2, -R23, RZ, RZ ;  /* 0x000000ff17022210 */ /* 0x000fe40007ffe1ff */
[----:B------:R-:W-:Y:S02]  /*cd70*/  LEA.HI.X R9, R11, R35, R9, 0x1, P1 ;  /* 0x000000230b097211 */ /* 0x000fe400008f0c09 */
[----:B------:R-:W-:-:S04]  /*cd80*/  IADD3 R15, P1, R2, R3, RZ ;  /* 0x00000003020f7210 */ /* 0x000fc80007f3e0ff */
[----:B------:R-:W3:Y:S01]  /*cd90*/  LD.E.128 R8, desc[UR6][R8.64] ;  /* 0x0000000608087980 */ /* 0x000ee2000c101d00 */
        /* <DEDUP_REMOVED lines=19> */
[C---:B---3--:R-:W-:Y:S01]  /*ced0*/  IMAD.U32 R48, R8.reuse, 0x10000, RZ ;  /* 0x0001000008307824 */ /* 0x048fe200078e00ff */
        /* <DEDUP_REMOVED lines=20> */
[C---:B----4-:R-:W-:Y:S01]  /*d020*/  IMAD.U32 R9, R12.reuse, 0x10000, RZ ;  /* 0x000100000c097824 */ /* 0x050fe200078e00ff */
        /* <DEDUP_REMOVED lines=23> */
.L_x_5937:
[----:B------:R-:W-:Y:S05]  /*d1a0*/  BSYNC B0 ;  /* 0x0000000000007941 */ /* 0x000fea0003800000 */
.L_x_5936:
[----:B-----5:R2:W-:Y:S04]  /*d1b0*/  STS.128 [R209], R24 ;  /* 0x00000018d1007388 */ /* 0x0205e80000000c00 */
[----:B------:R2:W5:Y:S01]  /*d1c0*/  LD.E.128 R28, desc[UR6][R46.64+0x80] ;  /* 0x000080062e1c7980 */ /* 0x000562000c101d00 */
[----:B------:R-:W-:Y:S04]  /*d1d0*/  BSSY B0, `(.L_x_5938) ;  /* 0x0000051000007945 */ /* 0x000fe80003800000 */
        /* <DEDUP_REMOVED lines=80> */
.L_x_5939:
[----:B------:R-:W-:Y:S05]  /*d6e0*/  BSYNC B0 ;  /* 0x0000000000007941 */ /* 0x000fea0003800000 */
.L_x_5938:
[----:B-----5:R3:W-:Y:S04]  /*d6f0*/  STS.128 [R209+0x2000], R28 ;  /* 0x0020001cd1007388 */ /* 0x0207e80000000c00 */
[----:B--2---:R3:W5:Y:S01]  /*d700*/  LD.E.128 R24, desc[UR6][R46.64+0x100] ;  /* 0x000100062e187980 */ /* 0x004762000c101d00 */
[----:B------:R-:W-:Y:S01]  /*d710*/  IADD3 R0, R18, 0x80, RZ ;  /* 0x0000008012007810 */ /* 0x000fe20007ffe0ff */
[----:B------:R-:W-:Y:S03]  /*d720*/  BSSY B0, `(.L_x_5940) ;  /* 0x0000052000007945 */ /* 0x000fe60003800000 */
[----:B------:R-:W-:-:S13]  /*d730*/  ISETP.GE.AND P0, PT, R0, R17, PT ;  /* 0x000000110000720c */ /* 0x000fda0003f06270 */
        /* <DEDUP_REMOVED lines=22> */
[C---:B---3--:R-:W-:Y:S01]  /*d8a0*/  IMAD.U32 R28, R26.reuse, 0x10000, RZ ;  /* 0x000100001a1c7824 */ /* 0x048fe200078e00ff */
        /* <DEDUP_REMOVED lines=11> */
[----:B-1----:R-:W-:Y:S01]  /*d960*/  LOP3.LUT R46, R7, 0xffff0000, RZ, 0xc0, !PT ;  /* 0xffff0000072e7812 */ /* 0x002fe200078ec0ff */
        /* <DEDUP_REMOVED lines=45> */
.L_x_5941:
[----:B------:R-:W-:Y:S05]  /*dc40*/  BSYNC B0 ;  /* 0x0000000000007941 */ /* 0x000fea0003800000 */
.L_x_5940:
[----:B-----5:R2:W-:Y:S02]  /*dc50*/  STS.128 [R209+0x4000], R24 ;  /* 0x00400018d1007388 */ /* 0x0205e40000000c00 */
.L_x_5935:
[----:B------:R-:W-:Y:S05]  /*dc60*/  BSYNC B1 ;  /* 0x0000000000017941 */ /* 0x000fea0003800000 */
.L_x_5934:
[----:B------:R-:W-:Y:S01]  /*dc70*/  VIADD R0, R162, 0x10 ;  /* 0x00000010a2007836 */ /* 0x000fe20000000000 */
[----:B------:R-:W-:Y:S04]  /*dc80*/  BSSY B1, `(.L_x_5942) ;  /* 0x000010d000017945 */ /* 0x000fe80003800000 */
[----:B------:R-:W-:-:S04]  /*dc90*/  ISETP.GE.AND P0, PT, R0, R33, PT ;  /* 0x000000210000720c */ /* 0x000fc80003f06270 */
[----:B------:R-:W-:-:S13]  /*dca0*/  ISETP.LT.OR P0, PT, R56, -0x87, P0 ;  /* 0xffffff793800780c */ /* 0x000fda0000701670 */
[----:B------:R-:W-:Y:S05]  /*dcb0*/  @P0 BRA `(.L_x_5943) ;  /* 0x0000001000240947 */ /* 0x000fea0003800000 */
[----:B---3--:R3:W5:Y:S01]  /*dcc0*/  LD.E.128 R28, desc[UR6][R44.64] ;  /* 0x000000062c1c7980 */ /* 0x008762000c101d00 */
[CC--:B------:R-:W-:Y:S01]  /*dcd0*/  ISETP.GE.AND P1, PT, R18.reuse, R17.reuse, PT ;  /* 0x000000111200720c */ /* 0x0c0fe20003f26270 */
[----:B------:R-:W-:Y:S01]  /*dce0*/  VIADD R2, R18, 0x40 ;  /* 0x0000004012027836 */ /* 0x000fe20000000000 */
[----:B------:R-:W-:Y:S04]  /*dcf0*/  BSSY B0, `(.L_x_5944) ;  /* 0x0000054000007945 */ /* 0x000fe80003800000 */
[----:B------:R-:W-:-:S07]  /*dd00*/  ISETP.GE.AND P0, PT, R2, R17, PT ;  /* 0x000000110200720c */ /* 0x000fce0003f06270 */
[----:B------:R-:W-:Y:S06]  /*dd10*/  @P1 BRA `(.L_x_5945) ;  /* 0x0000000400441947 */ /* 0x000fec0003800000 */
[----:B------:R-:W-:Y:S01]  /*dd20*/  ISETP.GE.AND P1, PT, R18, R23, PT ;  /* 0x000000171200720c */ /* 0x000fe20003f26270 */
        /* <DEDUP_REMOVED lines=14> */
[----:B------:R-:W4:Y:S01]  /*de10*/  LD.E.128 R8, desc[UR6][R8.64] ;  /* 0x0000000608087980 */ /* 0x000f22000c101d00 */
[----:B------:R-:W-:Y:S02]  /*de20*/  LEA.HI.X.SX32 R12, R14, R12, 0x1, P2 ;  /* 0x0000000c0e0c7211 */ /* 0x000fe400010f0eff */
[C---:B------:R-:W-:Y:S01]  /*de30*/  LEA R14, P2, R13.reuse, R36, 0x1 ;  /* 0x000000240d0e7211 */ /* 0x040fe200078408ff */
[----:B------:R-:W3:Y:S03]  /*de40*/  LD.E.128 R4, desc[UR6][R4.64] ;  /* 0x0000000604047980 */ /* 0x000ee6000c101d00 */
[----:B------:R-:W-:-:S06]  /*de50*/  LEA.HI.X R15, R13, R37, R12, 0x1, P2 ;  /* 0x000000250d0f7211 */ /* 0x000fcc00010f0c0c */
[----:B------:R-:W3:Y:S01]  /*de60*/  LD.E.128 R12, desc[UR6][R14.64] ;  /* 0x000000060e0c7980 */ /* 0x000ee2000c101d00 */
[C---:B--2--5:R-:W-:Y:S01]  /*de70*/  IMAD.U32 R25, R28.reuse, 0x10000, RZ ;  /* 0x000100001c197824 */ /* 0x064fe200078e00ff */
[----:B------:R-:W-:Y:S01]  /*de80*/  LOP3.LUT R24, R28, 0xffff0000, RZ, 0xc0, !PT ;  /* 0xffff00001c187812 */ /* 0x000fe200078ec0ff */
[C---:B------:R-:W-:Y:S01]  /*de90*/  IMAD.U32 R32, R31.reuse, 0x10000, RZ ;  /* 0x000100001f207824 */ /* 0x040fe200078e00ff */
[C---:B------:R-:W-:Y:S02]  /*dea0*/  SHF.L.U32 R28, R30.reuse, 0x10, RZ ;  /* 0x000000101e1c7819 */ /* 0x040fe400000006ff */
[----:B------:R-:W-:Y:S02]  /*deb0*/  LOP3.LUT R27, R30, 0xffff0000, RZ, 0xc0, !PT ;  /* 0xffff00001e1b7812 */ /* 0x000fe400078ec0ff */
[----:B------:R-:W-:Y:S02]  /*dec0*/  LOP3.LUT R26, R31, 0xffff0000, RZ, 0xc0, !PT ;  /* 0xffff00001f1a7812 */ /* 0x000fe400078ec0ff */
[C---:B------:R-:W-:Y:S01]  /*ded0*/  LOP3.LUT R22, R29.reuse, 0xffff0000, RZ, 0xc0, !PT ;  /* 0xffff00001d167812 */ /* 0x040fe200078ec0ff */
[----:B------:R-:W-:-:S02]  /*dee0*/  IMAD.U32 R29, R29, 0x10000, RZ ;  /* 0x000100001d1d7824 */ /* 0x000fc400078e00ff */
[C---:B----4-:R-:W-:Y:S01]  /*def0*/  IMAD.U32 R31, R8.reuse, 0x10000, RZ ;  /* 0x00010000081f7824 */ /* 0x050fe200078e00ff */
[----:B------:R-:W-:Y:S01]  /*df00*/  LOP3.LUT R30, R8, 0xffff0000, RZ, 0xc0, !PT ;  /* 0xffff0000081e7812 */ /* 0x000fe200078ec0ff */
[----:B------:R-:W-:Y:S01]  /*df10*/  IMAD.U32 R42, R10, 0x10000, RZ ;  /* 0x000100000a2a7824 */ /* 0x000fe200078e00ff */
[C---:B------:R-:W-:Y:S01]  /*df20*/  SHF.L.U32 R8, R9.reuse, 0x10, RZ ;  /* 0x0000001009087819 */ /* 0x040fe200000006ff */
[----:B---3--:R-:W-:Y:S01]  /*df30*/  IMAD.U32 R48, R4, 0x10000, RZ ;  /* 0x0001000004307824 */ /* 0x008fe200078e00ff */
[----:B-1----:R-:W-:Y:S01]  /*df40*/  LOP3.LUT R46, R9, 0xffff0000, RZ, 0xc0, !PT ;  /* 0xffff0000092e7812 */ /* 0x002fe200078ec0ff */
[----:B------:R-:W-:Y:S01]  /*df50*/  IMAD.U32 R51, R6, 0x10000, RZ ;  /* 0x0001000006337824 */ /* 0x000fe200078e00ff */
        /* <DEDUP_REMOVED lines=18> */
[----:B------:R-:W-:Y:S01]  /*e080*/  FMUL.FTZ R10, R5, R10 ;  /* 0x0000000a050a7220 */ /* 0x000fe20000410000 */
[----:B------:R-:W-:Y:S01]  /*e090*/  FMUL.FTZ R9, R4, R9 ;  /* 0x0000000904097220 */ /* 0x000fe20000410000 */
[----:B------:R-:W-:Y:S01]  /*e0a0*/  LOP3.LUT R5, R12, 0xffff0000, RZ, 0xc0, !PT ;  /* 0xffff00000c057812 */ /* 0x000fe200078ec0ff */
[----:B------:R-:W-:Y:S01]  /*e0b0*/  FMUL.FTZ R11, R6, R11 ;  /* 0x0000000b060b7220 */ /* 0x000fe20000410000 */
[----:B------:R-:W-:Y:S01]  /*e0c0*/  IMAD.U32 R6, R12, 0x10000, RZ ;  /* 0x000100000c067824 */ /* 0x000fe200078e00ff */
[C---:B------:R-:W-:Y:S01]  /*e0d0*/  SHF.L.U32 R4, R13.reuse, 0x10, RZ ;  /* 0x000000100d047819 */ /* 0x040fe200000006ff */
        /* <DEDUP_REMOVED lines=21> */
.L_x_5945:
[----:B------:R-:W-:Y:S05]  /*e230*/  BSYNC B0 ;  /* 0x0000000000007941 */ /* 0x000fea0003800000 */
.L_x_5944:
[----:B-----5:R4:W-:Y:S04]  /*e240*/  STS.128 [R209+0x800], R28 ;  /* 0x0008001cd1007388 */ /* 0x0209e80000000c00 */
[----:B--2---:R4:W5:Y:S01]  /*e250*/  LD.E.128 R24, desc[UR6][R44.64+0x80] ;  /* 0x000080062c187980 */ /* 0x004962000c101d00 */
[----:B------:R-:W-:Y:S04]  /*e260*/  BSSY B0, `(.L_x_5946) ;  /* 0x0000054000007945 */ /* 0x000fe80003800000 */
        /* <DEDUP_REMOVED lines=17> */
[----:B------:R-:W2:Y:S02]  /*e380*/  LD.E.128 R8, desc[UR6][R8.64] ;  /* 0x0000000608087980 */ /* 0x000ea4000c101d00 */
[----:B------:R-:W-:Y:S02]  /*e390*/  LEA.HI.X.SX32 R2, R13, R2, 0x1, P1 ;  /* 0x000000020d027211 */ /* 0x000fe400008f0eff */
[C---:B------:R-:W-:Y:S01]  /*e3a0*/  LEA R12, P1, R15.reuse, R36, 0x1 ;  /* 0x000000240f0c7211 */ /* 0x040fe200078208ff */
[----:B------:R-:W3:Y:S03]  /*e3b0*/  LD.E.128 R4, desc[UR6][R4.64+0x80] ;  /* 0x0000800604047980 */ /* 0x000ee6000c101d00 */
[----:B------:R-:W-:-:S06]  /*e3c0*/  LEA.HI.X R13, R15, R37, R2, 0x1, P1 ;  /* 0x000000250f0d7211 */ /* 0x000fcc00008f0c02 */
[----:B------:R-:W3:Y:S01]  /*e3d0*/  LD.E.128 R12, desc[UR6][R12.64] ;  /* 0x000000060c0c7980 */ /* 0x000ee2000c101d00 */
[C---:B----45:R-:W-:Y:S01]  /*e3e0*/  IMAD.U32 R28, R24.reuse, 0x10000, RZ ;  /* 0x00010000181c7824 */ /* 0x070fe200078e00ff */
        /* <DEDUP_REMOVED lines=10> */
[----:B------:R-:W-:Y:S01]  /*e490*/  SHF.L.U32 R8, R9, 0x10, RZ ;  /* 0x0000001009087819 */ /* 0x000fe200000006ff */
[----:B------:R-:W-:Y:S01]  /*e4a0*/  @!P0 FADD.FTZ R27, -R27, -RZ ;  /* 0x800000ff1b1b8221 */ /* 0x000fe20000010100 */
[----:B------:R-:W-:Y:S01]  /*e4b0*/  LOP3.LUT R42, R9, 0xffff0000, RZ, 0xc0, !PT ;  /* 0xffff0000092a7812 */ /* 0x000fe200078ec0ff */
[----:B---3--:R-:W-:Y:S01]  /*e4c0*/  IMAD.U32 R51, R6, 0x10000, RZ ;  /* 0x0001000006337824 */ /* 0x008fe200078e00ff */
[C---:B------:R-:W-:Y:S01]  /*e4d0*/  SHF.L.U32 R9, R11.reuse, 0x10, RZ ;  /* 0x000000100b097819 */ /* 0x040fe200000006ff */
[----:B-1----:R-:W-:Y:S01]  /*e4e0*/  IMAD.U32 R46, R4, 0x10000, RZ ;  /* 0x00010000042e7824 */ /* 0x002fe200078e00ff */
        /* <DEDUP_REMOVED lines=12> */
[C---:B------:R-:W-:Y:S01]  /*e5b0*/  LOP3.LUT R6, R7.reuse, 0xffff0000, RZ, 0xc0, !PT ;  /* 0xffff000007067812 */ /* 0x040fe200078ec0ff */
[----:B------:R-:W-:Y:S01]  /*e5c0*/  @!P0 FADD.FTZ R32, -R32, -RZ ;  /* 0x800000ff20208221 */ /* 0x000fe20000010100 */
[----:B------:R-:W-:Y:S01]  /*e5d0*/  SHF.L.U32 R4, R7, 0x10, RZ ;  /* 0x0000001007047819 */ /* 0x000fe200000006ff */
[----:B------:R-:W-:Y:S01]  /*e5e0*/  FMUL.FTZ R10, R5, R10 ;  /* 0x0000000a050a7220 */ /* 0x000fe20000410000 */
[----:B------:R-:W-:-:S02]  /*e5f0*/  IMAD.U32 R7, R12, 0x10000, RZ ;  /* 0x000100000c077824 */ /* 0x000fc400078e00ff */
[----:B------:R-:W-:Y:S01]  /*e600*/  FMUL.FTZ R11, R6, R11 ;  /* 0x0000000b060b7220 */ /* 0x000fe20000410000 */
[----:B------:R-:W-:Y:S01]  /*e610*/  LOP3.LUT R6, R12, 0xffff0000, RZ, 0xc0, !PT ;  /* 0xffff00000c067812 */ /* 0x000fe200078ec0ff */
[----:B------:R-:W-:Y:S01]  /*e620*/  FMUL.FTZ R4, R4, R9 ;  /* 0x0000000904047220 */ /* 0x000fe20000410000 */
        /* <DEDUP_REMOVED lines=23> */
.L_x_5947:
[----:B------:R-:W-:Y:S05]  /*e7a0*/  BSYNC B0 ;  /* 0x0000000000007941 */ /* 0x000fea0003800000 */
.L_x_5946:
[----:B-----5:R2:W-:Y:S04]  /*e7b0*/  STS.128 [R209+0x2800], R24 ;  /* 0x00280018d1007388 */ /* 0x0205e80000000c00 */
[----:B------:R2:W5:Y:S01]  /*e7c0*/  LD.E.128 R4, desc[UR6][R44.64+0x100] ;  /* 0x000100062c047980 */ /* 0x000562000c101d00 */
[----:B------:R-:W-:Y:S01]  /*e7d0*/  IADD3 R2, R18, 0x80, RZ ;  /* 0x0000008012027810 */ /* 0x000fe20007ffe0ff */
[----:B------:R-:W-:Y:S03]  /*e7e0*/  BSSY B0, `(.L_x_5948) ;  /* 0x0000055000007945 */ /* 0x000fe60003800000 */
[----:B------:R-:W-:-:S13]  /*e7f0*/  ISETP.GE.AND P0, PT, R2, R17, PT ;  /* 0x000000110200720c */ /* 0x000fda0003f06270 */
[----:B------:R-:W-:Y:S05]  /*e800*/  @P0 BRA `(.L_x_5949) ;  /* 0x0000000400480947 */ /* 0x000fea0003800000 */
[-C--:B------:R-:W-:Y:S01]  /*e810*/  ISETP.GE.AND P0, PT, R2, R23.reuse, PT ;  /* 0x000000170200720c */ /* 0x080fe20003f06270 */
[----:B------:R-:W-:Y:S01]  /*e820*/  VIADD R2, R16, 0x80 ;  /* 0x0000008010027836 */ /* 0x000fe20000000000 */
[----:B------:R-:W-:Y:S01]  /*e830*/  MOV R11, R23 ;  /* 0x00000017000b7202 */ /* 0x000fe20000000f00 */
[----:B------:R-:W-:-:S03]  /*e840*/  IMAD.MOV.U32 R9, RZ, RZ, RZ ;  /* 0x000000ffff097224 */ /* 0x000fc600078e00ff */
[----:B------:R-:W-:-:S04]  /*e850*/  IADD3 R16, P1, R2, R3, RZ ;  /* 0x0000000302107210 */ /* 0x000fc80007f3e0ff */
[----:B------:R-:W-:-:S03]  /*e860*/  LEA.HI.X.SX32 R2, R2, R43, 0x1, P1 ;  /* 0x0000002b02027211 */ /* 0x000fc600008f0eff */
[--C-:B------:R-:W-:Y:S02]  /*e870*/  @P0 IMAD.MOV R9, RZ, RZ, -R23.reuse ;  /* 0x000000ffff090224 */ /* 0x100fe400078e0a17 */
[----:B------:R-:W-:-:S03]  /*e880*/  @P0 IMAD.MOV R11, RZ, RZ, -R23 ;  /* 0x000000ffff0b0224 */ /* 0x000fc600078e0a17 */
[----:B------:R-:W-:Y:S01]  /*e890*/  IADD3 R13, P1, R9, R16, RZ ;  /* 0x00000010090d7210 */ /* 0x000fe20007f3e0ff */
[----:B------:R-:W-:-:S03]  /*e8a0*/  IMAD.WIDE R10, R11, 0x2, R44 ;  /* 0x000000020b0a7825 */ /* 0x000fc600078e022c */
[----:B------:R-:W-:Y:S02]  /*e8b0*/  LEA.HI.X.SX32 R12, R9, R2, 0x1, P1 ;  /* 0x00000002090c7211 */ /* 0x000fe400008f0eff */
[C---:B------:R-:W-:Y:S01]  /*e8c0*/  LEA R14, P1, R13.reuse, R34, 0x1 ;  /* 0x000000220d0e7211 */ /* 0x040fe200078208ff */
[----:B------:R-:W3:Y:S01]  /*e8d0*/  LD.E.128 R8, desc[UR6][R10.64+0x100] ;  /* 0x000100060a087980 */ /* 0x000ee2000c101d00 */
[----:B--2---:R-:W-:Y:S01]  /*e8e0*/  MOV R25, RZ ;  /* 0x000000ff00197202 */ /* 0x004fe20000000f00 */
[----:B------:R-:W-:Y:S01]  /*e8f0*/  @P0 IMAD.MOV R25, RZ, RZ, -R23 ;  /* 0x000000ffff190224 */ /* 0x000fe200078e0a17 */
[----:B------:R-:W-:-:S04]  /*e900*/  LEA.HI.X R15, R13, R35, R12, 0x1, P1 ;  /* 0x000000230d0f7211 */ /* 0x000fc800008f0c0c */
[C---:B------:R-:W-:Y:S02]  /*e910*/  IADD3 R27, P1, R25.reuse, R16, RZ ;  /* 0x00000010191b7210 */ /* 0x040fe40007f3e0ff */
[----:B------:R-:W2:Y:S02]  /*e920*/  LD.E.128 R12, desc[UR6][R14.64] ;  /* 0x000000060e0c7980 */ /* 0x000ea4000c101d00 */
[----:B------:R-:W-:Y:S02]  /*e930*/  LEA.HI.X.SX32 R2, R25, R2, 0x1, P1 ;  /* 0x0000000219027211 */ /* 0x000fe400008f0eff */
[----:B------:R-:W-:-:S04]  /*e940*/  LEA R24, P1, R27, R36, 0x1 ;  /* 0x000000241b187211 */ /* 0x000fc800078208ff */
[----:B------:R-:W-:-:S06]  /*e950*/  LEA.HI.X R25, R27, R37, R2, 0x1, P1 ;  /* 0x000000251b197211 */ /* 0x000fcc00008f0c02 */
[----:B------:R-:W2:Y:S01]  /*e960*/  LD.E.128 R24, desc[UR6][R24.64] ;  /* 0x0000000618187980 */ /* 0x000ea2000c101d00 */
[C---:B-----5:R-:W-:Y:S01]  /*e970*/  LOP3.LUT R2, R5.reuse, 0xffff0000, RZ, 0xc0, !PT ;  /* 0xffff000005027812 */ /* 0x060fe200078ec0ff */
[----:B------:R-:W-:Y:S01]  /*e980*/  IMAD.U32 R16, R4, 0x10000, RZ ;  /* 0x0001000004107824 */ /* 0x000fe200078e00ff */
[----:B----4-:R-:W-:Y:S01]  /*e990*/  SHF.L.U32 R28, R5, 0x10, RZ ;  /* 0x00000010051c7819 */ /* 0x010fe200000006ff */
[----:B------:R-:W-:Y:S01]  /*e9a0*/  IMAD.U32 R22, R6, 0x10000, RZ ;  /* 0x0001000006167824 */ /* 0x000fe200078e00ff */
[C---:B------:R-:W-:Y:S02]  /*e9b0*/  LOP3.LUT R5, R7.reuse, 0xffff0000, RZ, 0xc0, !PT ;  /* 0xffff000007057812 */ /* 0x040fe400078ec0ff */
[----:B------:R-:W-:Y:S02]  /*e9c0*/  SHF.L.U32 R30, R7, 0x10, RZ ;  /* 0x00000010071e7819 */ /* 0x000fe400000006ff */
[----:B------:R-:W-:Y:S02]  /*e9d0*/  LOP3.LUT R4, R4, 0xffff0000, RZ, 0xc0, !PT ;  /* 0xffff000004047812 */ /* 0x000fe400078ec0ff */
[----:B------:R-:W-:-:S02]  /*e9e0*/  LOP3.LUT R6, R6, 0xffff0000, RZ, 0xc0, !PT ;  /* 0xffff000006067812 */ /* 0x000fc400078ec0ff */
[C---:B---3--:R-:W-:Y:S01]  /*e9f0*/  SHF.L.U32 R7, R9.reuse, 0x10, RZ ;  /* 0x0000001009077819 */ /* 0x048fe200000006ff */
[----:B------:R-:W-:Y:S01]  /*ea00*/  IMAD.U32 R29, R8, 0x10000, RZ ;  /* 0x00010000081d7824 */ /* 0x000fe200078e00ff */
[----:B------:R-:W-:Y:S01]  /*ea10*/  LOP3.LUT R32, R9, 0xffff0000, RZ, 0xc0, !PT ;  /* 0xffff000009207812 */ /* 0x000fe200078ec0ff */
[----:B------:R-:W-:Y:S01]  /*ea20*/  IMAD.U32 R31, R10, 0x10000, RZ ;  /* 0x000100000a1f7824 */ /* 0x000fe200078e00ff */
[C---:B------:R-:W-:Y:S02]  /*ea30*/  SHF.L.U32 R9, R11.reuse, 0x10, RZ ;  /* 0x000000100b097819 */ /* 0x040fe400000006ff */
[----:B------:R-:W-:Y:S02]  /*ea40*/  LOP3.LUT R44, R11, 0xffff0000, RZ, 0xc0, !PT ;  /* 0xffff00000b2c7812 */ /* 0x000fe400078ec0ff */
[----:B------:R-:W-:Y:S01]  /*ea50*/  LOP3.LUT R8, R8, 0xffff0000, RZ, 0xc0, !PT ;  /* 0xffff000008087812 */ /* 0x000fe200078ec0ff */
[C---:B--2---:R-:W-:Y:S01]  /*ea60*/  IMAD.U32 R42, R12.reuse, 0x10000, RZ ;  /* 0x000100000c2a7824 */ /* 0x044fe200078e00ff */
[----:B------:R-:W-:Y:S01]  /*ea70*/  LOP3.LUT R11, R12, 0xffff0000, RZ, 0xc0, !PT ;  /* 0xffff00000c0b7812 */ /* 0x000fe200078ec0ff */
[----:B-1----:R-:W-:Y:S01]  /*ea80*/  IMAD.U32 R46, R14, 0x10000, RZ ;  /* 0x000100000e2e7824 */ /* 0x002fe200078e00ff */
        /* <DEDUP_REMOVED lines=42> */
.L_x_5949:
[----:B------:R-:W-:Y:S05]  /*ed30*/  BSYNC B0 ;  /* 0x0000000000007941 */ /* 0x000fea0003800000 */
.L_x_5948:
[----:B-----5:R1:W-:Y:S02]  /*ed40*/  STS.128 [R209+0x4800], R4 ;  /* 0x00480004d1007388 */ /* 0x0203e40000000c00 */
.L_x_5943:
[----:B------:R-:W-:Y:S05]  /*ed50*/  BSYNC B1 ;  /* 0x0000000000017941 */ /* 0x000fea0003800000 */
.L_x_5942:
[----:B------:R-:W-:Y:S01]  /*ed60*/  VIADD R16, R162, 0x20 ;  /* 0x00000020a2107836 */ /* 0x000fe20000000000 */
[----:B------:R-:W-:Y:S04]  /*ed70*/  BSSY B1, `(.L_x_5950) ;  /* 0x000010f000017945 */ /* 0x000fe80003800000 */
[----:B------:R-:W-:-:S04]  /*ed80*/  ISETP.GE.AND P0, PT, R16, R33, PT ;  /* 0x000000211000720c */ /* 0x000fc80003f06270 */
[----:B------:R-:W-:-:S13]  /*ed90*/  ISETP.LT.OR P0, PT, R56, -0x107, P0 ;  /* 0xfffffef93800780c */ /* 0x000fda0000701670 */
[----:B------:R-:W-:Y:S05]  /*eda0*/  @P0 BRA `(.L_x_5951) ;  /* 0x00000010002c0947 */ /* 0x000fea0003800000 */
[----:B---34-:R3:W5:Y:S01]  /*edb0*/  LD.E.128 R28, desc[UR6][R38.64] ;  /* 0x00000006261c7980 */ /* 0x018762000c101d00 */
[CC--:B------:R-:W-:Y:S01]  /*edc0*/  ISETP.GE.AND P1, PT, R18.reuse, R17.reuse, PT ;  /* 0x000000111200720c */ /* 0x0c0fe20003f26270 */
[----:B------:R-:W-:Y:S01]  /*edd0*/  VIADD R2, R18, 0x40 ;  /* 0x0000004012027836 */ /* 0x000fe20000000000 */
[----:B------:R-:W-:Y:S04]  /*ede0*/  BSSY B0, `(.L_x_5952) ;  /* 0x0000055000007945 */ /* 0x000fe80003800000 */
[----:B------:R-:W-:-:S07]  /*edf0*/  ISETP.GE.AND P0, PT, R2, R17, PT ;  /* 0x000000110200720c */ /* 0x000fce0003f06270 */
[----:B------:R-:W-:Y:S06]  /*ee00*/  @P1 BRA `(.L_x_5953) ;  /* 0x0000000400481947 */ /* 0x000fec0003800000 */
[----:B------:R-:W-:Y:S01]  /*ee10*/  ISETP.GE.AND P1, PT, R18, R23, PT ;  /* 0x000000171200720c */ /* 0x000fe20003f26270 */
[----:B------:R-:W-:Y:S02]  /*ee20*/  IMAD.SHL.U32 R12, R23, 0x20, RZ ;  /* 0x00000020170c7824 */ /* 0x000fe400078e00ff */
[----:B-1----:R-:W-:Y:S02]  /*ee30*/  IMAD.MOV.U32 R7, RZ, RZ, RZ ;  /* 0x000000ffff077224 */ /* 0x002fe400078e00ff */
        /* <DEDUP_REMOVED lines=13> */
[----:B------:R-:W4:Y:S02]  /*ef10*/  LD.E.128 R8, desc[UR6][R8.64] ;  /* 0x0000000608087980 */ /* 0x000f24000c101d00 */
        /* <DEDUP_REMOVED lines=8> */
[----:B------:R-:W-:Y:S02]  /*efa0*/  LOP3.LUT R27, R30, 0xffff0000, RZ, 0xc0, !PT ;  /* 0xffff00001e1b7812 */ /* 0x000fe400078ec0ff */
[C---:B------:R-:W-:Y:S02]  /*efb0*/  LOP3.LUT R26, R31.reuse, 0xffff0000, RZ, 0xc0, !PT ;  /* 0xffff00001f1a7812 */ /* 0x040fe400078ec0ff */
[----:B------:R-:W-:Y:S02]  /*efc0*/  SHF.L.U32 R32, R31, 0x10, RZ ;  /* 0x000000101f207819 */ /* 0x000fe400000006ff */
[----:B------:R-:W-:-:S02]  /*efd0*/  LOP3.LUT R22, R29, 0xffff0000, RZ, 0xc0, !PT ;  /* 0xffff00001d167812 */ /* 0x000fc400078ec0ff */
[----:B------:R-:W-:Y:S01]  /*efe0*/  SHF.L.U32 R29, R29, 0x10, RZ ;  /* 0x000000101d1d7819 */ /* 0x000fe200000006ff */
[C---:B----4-:R-:W-:Y:S01]  /*eff0*/  IMAD.U32 R31, R8.reuse, 0x10000, RZ ;  /* 0x00010000081f7824 */ /* 0x050fe200078e00ff */
[----:B------:R-:W-:Y:S01]  /*f000*/  LOP3.LUT R30, R8, 0xffff0000, RZ, 0xc0, !PT ;  /* 0xffff0000081e7812 */ /* 0x000fe200078ec0ff */
[----:B------:R-:W-:Y:S01]  /*f010*/  IMAD.U32 R42, R10, 0x10000, RZ ;  /* 0x000100000a2a7824 */ /* 0x000fe200078e00ff */
[----:B------:R-:W-:Y:S01]  /*f020*/  SHF.L.U32 R8, R9, 0x10, RZ ;  /* 0x0000001009087819 */ /* 0x000fe200000006ff */
[----:B------:R-:W-:Y:S01]  /*f030*/  @!P1 FADD.FTZ R31, -R31, -RZ ;  /* 0x800000ff1f1f9221 */ /* 0x000fe20000010100 */
        /* <DEDUP_REMOVED lines=47> */
.L_x_5953:
[----:B------:R-:W-:Y:S05]  /*f330*/  BSYNC B0 ;  /* 0x0000000000007941 */ /* 0x000fea0003800000 */
.L_x_5952:
[----:B-----5:R4:W-:Y:S04]  /*f340*/  STS.128 [R209+0x1000], R28 ;  /* 0x0010001cd1007388 */ /* 0x0209e80000000c00 */
[----:B--2---:R4:W5:Y:S01]  /*f350*/  LD.E.128 R24, desc[UR6][R38.64+0x80] ;  /* 0x0000800626187980 */ /* 0x004962000c101d00 */
[----:B------:R-:W-:Y:S04]  /*f360*/  BSSY B0, `(.L_x_5954) ;  /* 0x0000054000007945 */ /* 0x000fe80003800000 */
        /* <DEDUP_REMOVED lines=83> */
.L_x_5955:
[----:B------:R-:W-:Y:S05]  /*f8a0*/  BSYNC B0 ;  /* 0x0000000000007941 */ /* 0x000fea0003800000 */
.L_x_5954:
[----:B-----5:R2:W-:Y:S04]  /*f8b0*/  STS.128 [R209+0x3000], R24 ;  /* 0x00300018d1007388 */ /* 0x0205e80000000c00 */
[----:B------:R2:W5:Y:S01]  /*f8c0*/  LD.E.128 R8, desc[UR6][R38.64+0x100] ;  /* 0x0001000626087980 */ /* 0x000562000c101d00 */
[----:B------:R-:W-:Y:S01]  /*f8d0*/  IADD3 R2, R18, 0x80, RZ ;  /* 0x0000008012027810 */ /* 0x000fe20007ffe0ff */
[----:B------:R-:W-:Y:S03]  /*f8e0*/  BSSY B0, `(.L_x_5956) ;  /* 0x0000056000007945 */ /* 0x000fe60003800000 */
[----:B------:R-:W-:-:S13]  /*f8f0*/  ISETP.GE.AND P0, PT, R2, R17, PT ;  /* 0x000000110200720c */ /* 0x000fda0003f06270 */
        /* <DEDUP_REMOVED lines=8> */
[----:B--2---:R-:W-:Y:S02]  /*f980*/  IMAD.MOV.U32 R25, RZ, RZ, RZ ;  /* 0x000000ffff197224 */ /* 0x004fe400078e00ff */
[----:B------:R-:W-:Y:S01]  /*f990*/  @P0 IMAD.MOV R13, RZ, RZ, -R23 ;  /* 0x000000ffff0d0224 */ /* 0x000fe200078e0a17 */
[----:B------:R-:W-:-:S04]  /*f9a0*/  IADD3 R7, P1, R5, R22, RZ ;  /* 0x0000001605077210 */ /* 0x000fc80007f3e0ff */
[----:B------:R-:W-:Y:S02]  /*f9b0*/  LEA.HI.X.SX32 R5, R5, R2, 0x1, P1 ;  /* 0x0000000205057211 */ /* 0x000fe400008f0eff */
[----:B------:R-:W-:Y:S02]  /*f9c0*/  LEA R4, P1, R7, R34, 0x1 ;  /* 0x0000002207047211 */ /* 0x000fe400078208ff */
[----:B------:R-:W-:Y:S02]  /*f9d0*/  @P0 IADD3 R25, -R23, RZ, RZ ;  /* 0x000000ff17190210 */ /* 0x000fe40007ffe1ff */
[----:B------:R-:W-:Y:S02]  /*f9e0*/  LEA.HI.X R5, R7, R35, R5, 0x1, P1 ;  /* 0x0000002307057211 */ /* 0x000fe400008f0c05 */
[----:B------:R-:W-:Y:S01]  /*f9f0*/  IADD3 R27, P1, R25, R22, RZ ;  /* 0x00000016191b7210 */ /* 0x000fe20007f3e0ff */
[----:B------:R-:W-:-:S03]  /*fa00*/  IMAD.WIDE R12, R13, 0x2, R38 ;  /* 0x000000020d0c7825 */ /* 0x000fc600078e0226 */
[----:B------:R-:W2:Y:S01]  /*fa10*/  LD.E.128 R4, desc[UR6][R4.64] ;  /* 0x0000000604047980 */ /* 0x000ea2000c101d00 */
[----:B------:R-:W-:Y:S02]  /*fa20*/  LEA.HI.X.SX32 R2, R25, R2, 0x1, P1 ;  /* 0x0000000219027211 */ /* 0x000fe400008f0eff */
[C---:B------:R-:W-:Y:S01]  /*fa30*/  LEA R24, P1, R27.reuse, R36, 0x1 ;  /* 0x000000241b187211 */ /* 0x040fe200078208ff */
[----:B------:R-:W3:Y:S03]  /*fa40*/  LD.E.128 R12, desc[UR6][R12.64+0x100] ;  /* 0x000100060c0c7980 */ /* 0x000ee6000c101d00 */
[----:B------:R-:W-:-:S06]  /*fa50*/  LEA.HI.X R25, R27, R37, R2, 0x1, P1 ;  /* 0x000000251b197211 */ /* 0x000fcc00008f0c02 */
[----:B------:R-:W3:Y:S01]  /*fa60*/  LD.E.128 R24, desc[UR6][R24.64] ;  /* 0x0000000618187980 */ /* 0x000ee2000c101d00 */
[C---:B-----5:R-:W-:Y:S01]  /*fa70*/  LOP3.LUT R2, R9.reuse, 0xffff0000, RZ, 0xc0, !PT ;  /* 0xffff000009027812 */ /* 0x060fe200078ec0ff */
[----:B----4-:R-:W-:Y:S01]  /*fa80*/  IMAD.U32 R29, R9, 0x10000, RZ ;  /* 0x00010000091d7824 */ /* 0x010fe200078e00ff */
        /* <DEDUP_REMOVED lines=22> */
[C---:B------:R-:W-:Y:S01]  /*fbf0*/  IMAD.U32 R14, R15.reuse, 0x10000, RZ ;  /* 0x000100000f0e7824 */ /* 0x040fe200078e00ff */
        /* <DEDUP_REMOVED lines=8> */
[----:B------:R-:W-:Y:S01]  /*fc80*/  FMUL.FTZ R42, R42, R7 ;  /* 0x000000072a2a7220 */ /* 0x000fe20000410000 */
[----:B------:R-:W-:Y:S01]  /*fc90*/  LOP3.LUT R25, R25, 0xffff0000, RZ, 0xc0, !PT ;  /* 0xffff000019197812 */ /* 0x000fe200078ec0ff */
[----:B------:R-:W-:Y:S01]  /*fca0*/  @!P0 FADD.FTZ R30, -R30, -RZ ;  /* 0x800000ff1e1e8221 */ /* 0x000fe20000010100 */
[----:B------:R-:W-:Y:S01]  /*fcb0*/  FMUL.FTZ R4, R39, R4 ;  /* 0x0000000427047220 */ /* 0x000fe20000410000 */
[----:B------:R-:W-:Y:S01]  /*fcc0*/  FMUL.FTZ R49, R49, R38 ;  /* 0x0000002631317220 */ /* 0x000fe20000410000 */
[----:B------:R-:W-:Y:S01]  /*fcd0*/  @!P0 FADD.FTZ R32, -R32, -RZ ;  /* 0x800000ff20208221 */ /* 0x000fe20000010100 */
[----:B------:R-:W-:Y:S01]  /*fce0*/  SHF.L.U32 R7, R24, 0x10, RZ ;  /* 0x0000001018077819 */ /* 0x000fe200000006ff */
[----:B------:R-:W-:Y:S01]  /*fcf0*/  FMUL.FTZ R11, R12, R11 ;  /* 0x0000000b0c0b7220 */ /* 0x000fe20000410000 */
[----:B------:R-:W-:Y:S01]  /*fd00*/  LOP3.LUT R6, R24, 0xffff0000, RZ, 0xc0, !PT ;  /* 0xffff000018067812 */ /* 0x000fe200078ec0ff */
[----:B------:R-:W-:Y:S01]  /*fd10*/  IMAD.U32 R12, R27, 0x10000, RZ ;  /* 0x000100001b0c7824 */ /* 0x000fe200078e00ff */
[C---:B------:R-:W-:Y:S01]  /*fd20*/  SHF.L.U32 R24, R26.reuse, 0x10, RZ ;  /* 0x000000101a187819 */ /* 0x040fe200000006ff */
        /* <DEDUP_REMOVED lines=17> */
.L_x_5957:
[----:B------:R-:W-:Y:S05]  /*fe40*/  BSYNC B0 ;  /* 0x0000000000007941 */ /* 0x000fea0003800000 */
.L_x_5956:
[----:B-----5:R1:W-:Y:S02]  /*fe50*/  STS.128 [R209+0x5000], R8 ;  /* 0x00500008d1007388 */ /* 0x0203e40000000c00 */
.L_x_5951:
[----:B------:R-:W-:Y:S05]  /*fe60*/  BSYNC B1 ;  /* 0x0000000000017941 */ /* 0x000fea0003800000 */
.L_x_5950:
[----:B------:R-:W-:-:S05]  /*fe70*/  VIADD R22, R162, 0x30 ;  /* 0x00000030a2167836 */ /* 0x000fca0000000000 */
        /* <DEDUP_REMOVED lines=9> */
[-C--:B------:R-:W-:Y:S01]  /*ff10*/  ISETP.GE.AND P1, PT, R18, R23.reuse, PT ;  /* 0x000000171200720c */ /* 0x080fe20003f26270 */
[----:B------:R-:W-:Y:S01]  /*ff20*/  IMAD R12, R23, 0x30, RZ ;  /* 0x00000030170c7824 */ /* 0x000fe200078e02ff */
[----:B-1----:R-:W-:Y:S01]  /*ff30*/  MOV R5, R23 ;  /* 0x0000001700057202 */ /* 0x002fe20000000f00 */
[----:B------:R-:W-:-:S03]  /*ff40*/  IMAD.MOV.U32 R7, RZ, RZ, RZ ;  /* 0x000000ffff077224 */ /* 0x000fc600078e00ff */
        /* <DEDUP_REMOVED lines=12> */
[----:B------:R-:W4:Y:S01]  /*10010*/  LD.E.128 R8, desc[UR6][R8.64] ;  /* 0x0000000608087980 */ /* 0x000f22000c101d00 */
[----:B------:R-:W-:Y:S02]  /*10020*/  LEA.HI.X.SX32 R12, R14, R12, 0x1, P2 ;  /* 0x0000000c0e0c7211 */ /* 0x000fe400010f0eff */
[C---:B------:R-:W-:Y:S01]  /*10030*/  LEA R14, P2, R13.reuse, R36, 0x1 ;  /* 0x000000240d0e7211 */ /* 0x040fe200078408ff */
[----:B------:R-:W3:Y:S03]  /*10040*/  LD.E.128 R4, desc[UR6][R4.64] ;  /* 0x0000000604047980 */ /* 0x000ee6000c101d00 */
[----:B------:R-:W-:-:S06]  /*10050*/  LEA.HI.X R15, R13, R37, R12, 0x1, P2 ;  /* 0x000000250d0f7211 */ /* 0x000fcc00010f0c0c */
[----:B------:R-:W3:Y:S01]  /*10060*/  LD.E.128 R12, desc[UR6][R14.64] ;  /* 0x000000060e0c7980 */ /* 0x000ee2000c101d00 */
[C---:B--2--5:R-:W-:Y:S01]  /*10070*/  IMAD.U32 R26, R28.reuse, 0x10000, RZ ;  /* 0x000100001c1a7824 */ /* 0x064fe200078e00ff */
[----:B------:R-:W-:Y:S02]  /*10080*/  LOP3.LUT R25, R28, 0xffff0000, RZ, 0xc0, !PT ;  /* 0xffff00001c197812 */ /* 0x000fe400078ec0ff */
[C---:B------:R-:W-:Y:S02]  /*10090*/  LOP3.LUT R24, R29.reuse, 0xffff0000, RZ, 0xc0, !PT ;  /* 0xffff00001d187812 */ /* 0x040fe400078ec0ff */
[----:B------:R-:W-:Y:S01]  /*100a0*/  SHF.L.U32 R32, R29, 0x10, RZ ;  /* 0x000000101d207819 */ /* 0x000fe200000006ff */
[C---:B------:R-:W-:Y:S01]  /*100b0*/  IMAD.U32 R29, R30.reuse, 0x10000, RZ ;  /* 0x000100001e1d7824 */ /* 0x040fe200078e00ff */
[----:B------:R-:W-:Y:S02]  /*100c0*/  LOP3.LUT R28, R30, 0xffff0000, RZ, 0xc0, !PT ;  /* 0xffff00001e1c7812 */ /* 0x000fe400078ec0ff */
[----:B------:R-:W-:-:S02]  /*100d0*/  LOP3.LUT R27, R31, 0xffff0000, RZ, 0xc0, !PT ;  /* 0xffff00001f1b7812 */ /* 0x000fc400078ec0ff */
[----:B------:R-:W-:Y:S01]  /*100e0*/  SHF.L.U32 R33, R31, 0x10, RZ ;  /* 0x000000101f217819 */ /* 0x000fe200000006ff */
[C---:B----4-:R-:W-:Y:S01]  /*100f0*/  IMAD.U32 R31, R8.reuse, 0x10000, RZ ;  /* 0x00010000081f7824 */ /* 0x050fe200078e00ff */
        /* <DEDUP_REMOVED lines=24> */
[----:B------:R-:W-:Y:S01]  /*10280*/  LOP3.LUT R8, R12, 0xffff0000, RZ, 0xc0, !PT ;  /* 0xffff00000c087812 */ /* 0x000fe200078ec0ff */
[----:B------:R-:W-:Y:S01]  /*10290*/  FMUL.FTZ R4, R4, R9 ;  /* 0x0000000904047220 */ /* 0x000fe20000410000 */
[----:B------:R-:W-:-:S02]  /*102a0*/  IMAD.U32 R9, R12, 0x10000, RZ ;  /* 0x000100000c097824 */ /* 0x000fc400078e00ff */
        /* <DEDUP_REMOVED lines=24> */
.L_x_5959:
[----:B------:R-:W-:Y:S05]  /*10430*/  BSYNC B0 ;  /* 0x0000000000007941 */ /* 0x000fea0003800000 */
.L_x_5958:
[----:B-----5:R4:W-:Y:S04]  /*10440*/  STS.128 [R209+0x1800], R28 ;  /* 0x0018001cd1007388 */ /* 0x0209e80000000c00 */
[----:B--2---:R4:W5:Y:S01]  /*10450*/  LD.E.128 R24, desc[UR6][R40.64+0x80] ;  /* 0x0000800628187980 */ /* 0x004962000c101d00 */
[----:B------:R-:W-:Y:S04]  /*10460*/  BSSY B0, `(.L_x_5960) ;  /* 0x0000056000007945 */ /* 0x000fe80003800000 */
[----:B------:R-:W-:Y:S05]  /*10470*/  @P0 BRA `(.L_x_5961) ;  /* 0x0000000400500947 */ /* 0x000fea0003800000 */
[----:B------:R-:W-:Y:S01]  /*10480*/  ISETP.GE.AND P0, PT, R2, R23, PT ;  /* 0x000000170200720c */ /* 0x000fe20003f06270 */
[----:B------:R-:W-:Y:S02]  /*10490*/  IMAD.MOV.U32 R2, RZ, RZ, 0x30 ;  /* 0x00000030ff027424 */ /* 0x000fe400078e00ff */
[----:B-1----:R-:W-:Y:S02]  /*104a0*/  IMAD.MOV.U32 R7, RZ, RZ, RZ ;  /* 0x000000ffff077224 */ /* 0x002fe400078e00ff */
        /* <DEDUP_REMOVED lines=50> */
[----:B------:R-:W-:Y:S01]  /*107d0*/  FMUL.FTZ R9, R6, R9 ;  /* 0x0000000906097220 */ /* 0x000fe20000410000 */
[----:B------:R-:W-:Y:S01]  /*107e0*/  SHF.L.U32 R7, R12, 0x10, RZ ;  /* 0x000000100c077819 */ /* 0x000fe200000006ff */
[----:B------:R-:W-:Y:S01]  /*107f0*/  FMUL.FTZ R27, R4, R27 ;  /* 0x0000001b041b7220 */ /* 0x000fe20000410000 */
[----:B------:R-:W-:Y:S01]  /*10800*/  LOP3.LUT R6, R12, 0xffff0000, RZ, 0xc0, !PT ;  /* 0xffff00000c067812 */ /* 0x000fe200078ec0ff */
[----:B------:R-:W-:Y:S01]  /*10810*/  @!P0 FADD.FTZ R31, -R31, -RZ ;  /* 0x800000ff1f1f8221 */ /* 0x000fe20000010100 */
[----:B------:R-:W-:Y:S01]  /*10820*/  LOP3.LUT R12, R13, 0xffff0000, RZ, 0xc0, !PT ;  /* 0xffff00000d0c7812 */ /* 0x000fe200078ec0ff */
[----:B------:R-:W-:Y:S01]  /*10830*/  FMUL.FTZ R39, R39, R8 ;  /* 0x0000000827277220 */ /* 0x000fe20000410000 */
[----:B------:R-:W-:Y:S01]  /*10840*/  FMUL.FTZ R45, R45, R38 ;  /* 0x000000262d2d7220 */ /* 0x000fe20000410000 */
[----:B------:R-:W-:Y:S01]  /*10850*/  @!P0 FADD.FTZ R33, -R33, -RZ ;  /* 0x800000ff21218221 */ /* 0x000fe20000010100 */
[----:B------:R-:W-:Y:S01]  /*10860*/  FMUL.FTZ R5, R5, R10 ;  /* 0x0000000a05057220 */ /* 0x000fe20000410000 */
[----:B------:R-:W-:Y:S01]  /*10870*/  FMUL.FTZ R46, R46, R11 ;  /* 0x0000000b2e2e7220 */ /* 0x000fe20000410000 */
[----:B------:R-:W-:Y:S01]  /*10880*/  IMAD.U32 R4, R13, 0x10000, RZ ;  /* 0x000100000d047824 */ /* 0x000fe200078e00ff */
[C---:B------:R-:W-:Y:S01]  /*10890*/  SHF.L.U32 R11, R14.reuse, 0x10, RZ ;  /* 0x000000100e0b7819 */ /* 0x040fe200000006ff */
[C---:B------:R-:W-:Y:S01]  /*108a0*/  IMAD.U32 R8, R15.reuse, 0x10000, RZ ;  /* 0x000100000f087824 */ /* 0x040fe200078e00ff */
[----:B------:R-:W-:Y:S01]  /*108b0*/  LOP3.LUT R10, R14, 0xffff0000, RZ, 0xc0, !PT ;  /* 0xffff00000e0a7812 */ /* 0x000fe200078ec0ff */
        /* <DEDUP_REMOVED lines=16> */
.L_x_5961:
[----:B------:R-:W-:Y:S05]  /*109c0*/  BSYNC B0 ;  /* 0x0000000000007941 */ /* 0x000fea0003800000 */
.L_x_5960:
[----:B-----5:R2:W-:Y:S04]  /*109d0*/  STS.128 [R209+0x3800], R24 ;  /* 0x00380018d1007388 */ /* 0x0205e80000000c00 */
[----:B-1----:R2:W5:Y:S01]  /*109e0*/  LD.E.128 R4, desc[UR6][R40.64+0x100] ;  /* 0x0001000628047980 */ /* 0x002562000c101d00 */
[----:B------:R-:W-:Y:S01]  /*109f0*/  IADD3 R18, R18, 0x80, RZ ;  /* 0x0000008012127810 */ /* 0x000fe20007ffe0ff */
[----:B------:R-:W-:Y:S03]  /*10a00*/  BSSY B0, `(.L_x_5962) ;  /* 0x0000057000007945 */ /* 0x000fe60003800000 */
[----:B------:R-:W-:-:S13]  /*10a10*/  ISETP.GE.AND P0, PT, R18, R17, PT ;  /* 0x000000111200720c */ /* 0x000fda0003f06270 */
[----:B------:R-:W-:Y:S05]  /*10a20*/  @P0 BRA `(.L_x_5963) ;  /* 0x0000000400500947 */ /* 0x000fea0003800000 */
[-C--:B------:R-:W-:Y:S01]  /*10a30*/  ISETP.GE.AND P0, PT, R18, R23.reuse, PT ;  /* 0x000000171200720c */ /* 0x080fe20003f06270 */
[----:B------:R-:W-:Y:S01]  /*10a40*/  IMAD.MOV.U32 R8, RZ, RZ, 0x30 ;  /* 0x00000030ff087424 */ /* 0x000fe200078e00ff */
[----:B------:R-:W-:Y:S01]  /*10a50*/  MOV R9, R23 ;  /* 0x0000001700097202 */ /* 0x000fe20000000f00 */
[----:B------:R-:W-:Y:S02]  /*10a60*/  IMAD.MOV.U32 R2, RZ, RZ, RZ ;  /* 0x000000ffff027224 */ /* 0x000fe400078e00ff */
[----:B------:R-:W-:-:S05]  /*10a70*/  IMAD R8, R23, R8, 0x80 ;  /* 0x0000008017087424 */ /* 0x000fca00078e0208 */
        /* <DEDUP_REMOVED lines=8> */
[----:B------:R-:W3:Y:S03]  /*10b00*/  LD.E.128 R8, desc[UR6][R8.64+0x100] ;  /* 0x0001000608087980 */ /* 0x000ee6000c101d00 */
[----:B------:R-:W-:Y:S02]  /*10b10*/  LEA.HI.X R13, R13, R35, R2, 0x1, P1 ;  /* 0x000000230d0d7211 */ /* 0x000fe400008f0c02 */
[----:B------:R-:W-:Y:S01]  /*10b20*/  MOV R2, RZ ;  /* 0x000000ff00027202 */ /* 0x000fe20000000f00 */
[----:B------:R-:W-:-:S03]  /*10b30*/  @P0 IMAD.MOV R2, RZ, RZ, -R23 ;  /* 0x000000ffff020224 */ /* 0x000fc600078e0a17 */
[----:B------:R-:W3:Y:S02]  /*10b40*/  LD.E.128 R12, desc[UR6][R12.64] ;  /* 0x000000060c0c7980 */ /* 0x000ee4000c101d00 */
[----:B------:R-:W-:-:S04]  /*10b50*/  IADD3 R3, P1, R2, R3, RZ ;  /* 0x0000000302037210 */ /* 0x000fc80007f3e0ff */
[----:B------:R-:W-:Y:S02]  /*10b60*/  LEA.HI.X.SX32 R2, R2, R43, 0x1, P1 ;  /* 0x0000002b02027211 */ /* 0x000fe400008f0eff */
[----:B--2---:R-:W-:-:S04]  /*10b70*/  LEA R24, P1, R3, R36, 0x1 ;  /* 0x0000002403187211 */ /* 0x004fc800078208ff */
[----:B------:R-:W-:-:S06]  /*10b80*/  LEA.HI.X R25, R3, R37, R2, 0x1, P1 ;  /* 0x0000002503197211 */ /* 0x000fcc00008f0c02 */
[----:B------:R-:W2:Y:S01]  /*10b90*/  LD.E.128 R24, desc[UR6][R24.64] ;  /* 0x0000000618187980 */ /* 0x000ea2000c101d00 */
[C---:B-----5:R-:W-:Y:S01]  /*10ba0*/  LOP3.LUT R2, R5.reuse, 0xffff0000, RZ, 0xc0, !PT ;  /* 0xffff000005027812 */ /* 0x060fe200078ec0ff */
[----:B------:R-:W-:Y:S01]  /*10bb0*/  IMAD.U32 R19, R5, 0x10000, RZ ;  /* 0x0001000005137824 */ /* 0x000fe200078e00ff */
[C---:B------:R-:W-:Y:S01]  /*10bc0*/  SHF.L.U32 R17, R4.reuse, 0x10, RZ ;  /* 0x0000001004117819 */ /* 0x040fe200000006ff */
[C---:B----4-:R-:W-:Y:S01]  /*10bd0*/  IMAD.U32 R28, R7.reuse, 0x10000, RZ ;  /* 0x00010000071c7824 */ /* 0x050fe200078e00ff */
[----:B------:R-:W-:Y:S02]  /*10be0*/  LOP3.LUT R3, R4, 0xffff0000, RZ, 0xc0, !PT ;  /* 0xffff000004037812 */ /* 0x000fe400078ec0ff */
[C---:B------:R-:W-:Y:S02]  /*10bf0*/  SHF.L.U32 R18, R6.reuse, 0x10, RZ ;  /* 0x0000001006127819 */ /* 0x040fe400000006ff */
[----:B------:R-:W-:Y:S02]  /*10c00*/  LOP3.LUT R5, R6, 0xffff0000, RZ, 0xc0, !PT ;  /* 0xffff000006057812 */ /* 0x000fe400078ec0ff */
[----:B------:R-:W-:Y:S01]  /*10c10*/  LOP3.LUT R4, R7, 0xffff0000, RZ, 0xc0, !PT ;  /* 0xffff000007047812 */ /* 0x000fe200078ec0ff */
[C---:B---3--:R-:W-:Y:S01]  /*10c20*/  IMAD.U32 R6, R9.reuse, 0x10000, RZ ;  /* 0x0001000009067824 */ /* 0x048fe200078e00ff */
[----:B------:R-:W-:-:S02]  /*10c30*/  LOP3.LUT R30, R9, 0xffff0000, RZ, 0xc0, !PT ;  /* 0xffff0000091e7812 */ /* 0x000fc400078ec0ff */
[C---:B------:R-:W-:Y:S02]  /*10c40*/  SHF.L.U32 R23, R8.reuse, 0x10, RZ ;  /* 0x0000001008177819 */ /* 0x040fe400000006ff */
[----:B------:R-:W-:Y:S01]  /*10c50*/  LOP3.LUT R7, R8, 0xffff0000, RZ, 0xc0, !PT ;  /* 0xffff000008077812 */ /* 0x000fe200078ec0ff */
[C---:B------:R-:W-:Y:S01]  /*10c60*/  IMAD.U32 R8, R11.reuse, 0x10000, RZ ;  /* 0x000100000b087824 */ /* 0x040fe200078e00ff */
[C---:B------:R-:W-:Y:S02]  /*10c70*/  SHF.L.U32 R29, R10.reuse, 0x10, RZ ;  /* 0x000000100a1d7819 */ /* 0x040fe400000006ff */
[----:B------:R-:W-:Y:S02]  /*10c80*/  LOP3.LUT R9, R10, 0xffff0000, RZ, 0xc0, !PT ;  /* 0xffff00000a097812 */ /* 0x000fe400078ec0ff */
[----:B------:R-:W-:Y:S01]  /*10c90*/  LOP3.LUT R31, R11, 0xffff0000, RZ, 0xc0, !PT ;  /* 0xffff00000b1f7812 */ /* 0x000fe200078ec0ff */
[----:B------:R-:W-:Y:S01]  /*10ca0*/  IMAD.U32 R11, R13, 0x10000, RZ ;  /* 0x000100000d0b7824 */ /* 0x000fe200078e00ff */
[----:B------:R-:W-:-:S02]  /*10cb0*/  SHF.L.U32 R32, R12, 0x10, RZ ;  /* 0x000000100c207819 */ /* 0x000fc400000006ff */
[----:B------:R-:W-:Y:S01]  /*10cc0*/  LOP3.LUT R10, R12, 0xffff0000, RZ, 0xc0, !PT ;  /* 0xffff00000c0a7812 */ /* 0x000fe200078ec0ff */
[----:B------:R-:W-:Y:S01]  /*10cd0*/  @!P0 FADD.FTZ R11, -R11, -RZ ;  /* 0x800000ff0b0b8221 */ /* 0x000fe20000010100 */
        /* <DEDUP_REMOVED lines=10> */
[----:B------:R-:W-:Y:S01]  /*10d80*/  @!P0 FADD.FTZ R33, -R33, -RZ ;  /* 0x800000ff21218221 */ /* 0x000fe20000010100 */
[----:B------:R-:W-:Y:S01]  /*10d90*/  @!P0 FADD.FTZ R14, -R14, -RZ ;  /* 0x800000ff0e0e8221 */ /* 0x000fe20000010100 */
[----:B------:R-:W-:Y:S01]  /*10da0*/  FMUL.FTZ R12, R9, R12 ;  /* 0x0000000c090c7220 */ /* 0x000fe20000410000 */
[C---:B--2---:R-:W-:Y:S01]  /*10db0*/  SHF.L.U32 R9, R24.reuse, 0x10, RZ ;  /* 0x0000001018097819 */ /* 0x044fe200000006ff */
[----:B------:R-:W-:Y:S01]  /*10dc0*/  FMUL.FTZ R32, R23, R32 ;  /* 0x0000002017207220 */ /* 0x000fe20000410000 */
        /* <DEDUP_REMOVED lines=10> */
[C---:B------:R-:W-:Y:S01]  /*10e70*/  LOP3.LUT R26, R27.reuse, 0xffff0000, RZ, 0xc0, !PT ;  /* 0xffff00001b1a7812 */ /* 0x040fe200078ec0ff */
[----:B------:R-:W-:-:S02]  /*10e80*/  IMAD.U32 R11, R27, 0x10000, RZ ;  /* 0x000100001b0b7824 */ /* 0x000fc400078e00ff */
        /* <DEDUP_REMOVED lines=14> */
.L_x_5963:
[----:B------:R-:W-:Y:S05]  /*10f70*/  BSYNC B0 ;  /* 0x0000000000007941 */ /* 0x000fea0003800000 */
.L_x_5962:
[----:B-----5:R1:W-:Y:S01]  /*10f80*/  STS.128 [R209+0x5800], R4 ;  /* 0x00580004d1007388 */ /* 0x0203e20000000c00 */
[----:B------:R-:W-:Y:S05]  /*10f90*/  BRA `(.L_x_5927) ;  /* 0x0000000000a07947 */ /* 0x000fea0003800000 */
.L_x_5901:
        /* <DEDUP_REMOVED lines=8> */
[C---:B----45:R-:W-:Y:S02]  /*11020*/  @!P6 LEA R8, P2, R164.reuse, R170, 0x1 ;  /* 0x000000aaa408e211 */ /* 0x070fe400078408ff */
[-C--:B------:R-:W-:Y:S02]  /*11030*/  @!P5 IADD3 R7, P1, R5, R164.reuse, RZ ;  /* 0x000000a40507d210 */ /* 0x080fe40007f3e0ff */
[----:B------:R-:W-:Y:S01]  /*11040*/  @!P3 IMAD.MOV.U32 R10, RZ, RZ, R164 ;  /* 0x000000ffff0ab224 */ /* 0x000fe200078e00a4 */
[--C-:B------:R-:W-:Y:S01]  /*11050*/  @!P6 LEA.HI.X R9, R164, R171, R167.reuse, 0x1, P2 ;  /* 0x000000aba409e211 */ /* 0x100fe200010f0ca7 */
[--C-:B------:R-:W-:Y:S01]  /*11060*/  @!P3 IMAD.MOV.U32 R11, RZ, RZ, R167.reuse ;  /* 0x000000ffff0bb224 */ /* 0x100fe200078e00a7 */
[C---:B------:R-:W-:Y:S01]  /*11070*/  @!P4 LEA R5, P0, R168.reuse, R164, 0x5 ;  /* 0x000000a4a805c211 */ /* 0x040fe200078028ff */
[----:B------:R-:W-:Y:S01]  /*11080*/  @!P5 IMAD.X R3, R3, 0x1, R167, P1 ;  /* 0x000000010303d824 */ /* 0x000fe200008e06a7 */
[-C--:B------:R-:W-:Y:S01]  /*11090*/  @!P5 LEA R6, P1, R7, R170.reuse, 0x1 ;  /* 0x000000aa0706d211 */ /* 0x080fe200078208ff */
[----:B------:R-:W-:Y:S01]  /*110a0*/  @!P3 IMAD R2, R169, 0x30, RZ ;  /* 0x00000030a902b824 */ /* 0x000fe200078e02ff */
[C---:B------:R-:W-:Y:S01]  /*110b0*/  @!P4 LEA.HI.X R166, R168.reuse, R167, R169, 0x5, P0 ;  /* 0x000000a7a8a6c211 */ /* 0x040fe200000f2ca9 */
[----:B------:R-:W-:Y:S01]  /*110c0*/  @!P3 IMAD.WIDE.U32 R10, R168, 0x30, R10 ;  /* 0x00000030a80ab825 */ /* 0x000fe200078e000a */
[-C--:B------:R-:W-:Y:S01]  /*110d0*/  @!P5 LEA.HI.X R7, R7, R171.reuse, R3, 0x1, P1 ;  /* 0x000000ab0707d211 */ /* 0x080fe200008f0c03 */
[----:B------:R-:W-:Y:S01]  /*110e0*/  @!PT LDS RZ, [RZ] ;  /* 0x00000000fffff984 */ /* 0x000fe20000000800 */
[----:B------:R-:W-:Y:S01]  /*110f0*/  @!PT LDS RZ, [RZ] ;  /* 0x00000000fffff984 */ /* 0x000fe20000000800 */
[----:B------:R-:W-:Y:S01]  /*11100*/  @!PT LDS RZ, [RZ] ;  /* 0x00000000fffff984 */ /* 0x000fe20000000800 */
[----:B------:R1:W-:Y:S01]  /*11110*/  @!P6 LDGSTS.E.BYPASS.LTC128B.128 [R209], desc[UR6][R8.64] ;  /* 0x0000000008d1efae */ /* 0x0003e2000b901d46 */
[-C--:B------:R-:W-:Y:S01]  /*11120*/  @!P4 LEA R4, P1, R5, R170.reuse, 0x1 ;  /* 0x000000aa0504c211 */ /* 0x080fe200078208ff */
[----:B------:R-:W-:Y:S01]  /*11130*/  @!P3 IMAD.IADD R3, R11, 0x1, R2 ;  /* 0x000000010b03b824 */ /* 0x000fe200078e0202 */
[----:B------:R-:W-:Y:S01]  /*11140*/  @!P3 LEA R2, P0, R10, R170, 0x1 ;  /* 0x000000aa0a02b211 */ /* 0x000fe200078008ff */
[----:B------:R1:W-:Y:S01]  /*11150*/  @!P6 LDGSTS.E.BYPASS.LTC128B.128 [R209+0x2000], desc[UR6][R8.64+0x80] ;  /* 0x0200008008d1efae */ /* 0x0003e2000b901d46 */
[----:B------:R-:W-:-:S02]  /*11160*/  @!P4 LEA.HI.X R5, R5, R171, R166, 0x1, P1 ;  /* 0x000000ab0505c211 */ /* 0x000fc400008f0ca6 */
[----:B------:R-:W-:Y:S01]  /*11170*/  @!P3 LEA.HI.X R3, R10, R171, R3, 0x1, P0 ;  /* 0x000000ab0a03b211 */ /* 0x000fe200000f0c03 */
[----:B------:R1:W-:Y:S04]  /*11180*/  @!P6 LDGSTS.E.BYPASS.LTC128B.128 [R209+0x4000], desc[UR6][R8.64+0x100] ;  /* 0x0400010008d1efae */ /* 0x0003e8000b901d46 */
        /* <DEDUP_REMOVED lines=9> */
.L_x_5927:
[----:B------:R-:W-:Y:S05]  /*11220*/  BSYNC B2 ;  /* 0x0000000000027941 */ /* 0x000fea0003800000 */
.L_x_5900:
[----:B------:R-:W-:Y:S01]  /*11230*/  VIADD R214, R138, 0xffffffff ;  /* 0xffffffff8ad67836 */ /* 0x000fe20000000000 */
[----:B-1----:R-:W-:Y:S01]  /*11240*/  SHF.R.S32.HI R5, RZ, 0x4, R78 ;  /* 0x00000004ff057819 */ /* 0x002fe2000001144e */
[----:B------:R-:W-:Y:S02]  /*11250*/  IMAD.SHL.U32 R193, R162, 0x8, RZ ;  /* 0x00000008a2c17824 */ /* 0x000fe400078e00ff */
[----:B------:R-:W-:Y:S01]  /*11260*/  IMAD.SHL.U32 R2, R214, 0x40, RZ ;  /* 0x00000040d6027824 */ /* 0x000fe200078e00ff */
[----:B------:R-:W-:Y:S01]  /*11270*/  LEA.HI R78, R78, R5, RZ, 0x1 ;  /* 0x000000054e4e7211 */ /* 0x000fe200078f08ff */
[----:B------:R-:W-:Y:S02]  /*11280*/  IMAD.SHL.U32 R77, R77, 0x40, RZ ;  /* 0x000000404d4d7824 */ /* 0x000fe400078e00ff */
[----:B------:R-:W-:Y:S01]  /*11290*/  IMAD.IADD R3, R69, 0x1, -R2 ;  /* 0x0000000145037824 */ /* 0x000fe200078e0a02 */
[----:B------:R-:W-:-:S04]  /*112a0*/  LOP3.LUT R78, R78, 0xfffffffe, RZ, 0xc0, !PT ;  /* 0xfffffffe4e4e7812 */ /* 0x000fc800078ec0ff */
[-C--:B------:R-:W-:Y:S01]  /*112b0*/  ISETP.GE.AND P6, PT, R0, R3.reuse, PT ;  /* 0x000000030000720c */ /* 0x080fe20003fc6270 */
[----:B------:R-:W-:Y:S01]  /*112c0*/  IMAD.IADD R78, R5, 0x1, -R78 ;  /* 0x00000001054e7824 */ /* 0x000fe200078e0a4e */
[-C--:B------:R-:W-:Y:S02]  /*112d0*/  ISETP.GE.AND P5, PT, R16, R3.reuse, PT ;  /* 0x000000031000720c */ /* 0x080fe40003fa6270 */
[-C--:B------:R-:W-:Y:S02]  /*112e0*/  ISETP.GE.AND P1, PT, R162, R3.reuse, PT ;  /* 0x00000003a200720c */ /* 0x080fe40003f26270 */
[-C--:B------:R-:W-:Y:S02]  /*112f0*/  ISETP.GE.AND P4, PT, R22, R3.reuse, PT ;  /* 0x000000031600720c */ /* 0x080fe40003f86270 */
[-C--:B------:R-:W-:Y:S02]  /*11300*/  ISETP.GE.AND P3, PT, R0, R3.reuse, PT ;  /* 0x000000030000720c */ /* 0x080fe40003f66270 */
[----:B------:R-:W-:-:S03]  /*11310*/  ISETP.GE.AND P2, PT, R16, R3, PT ;  /* 0x000000031000720c */ /* 0x000fc60003f46270 */
[----:B------:R-:W-:-:S04]  /*11320*/  @!P6 LEA R6, P0, R75, R200, 0x1 ;  /* 0x000000c84b06e211 */ /* 0x000fc800078008ff */
[-C--:B------:R-:W-:Y:S01]  /*11330*/  @!P6 LEA.HI.X R7, R75, R201.reuse, R76, 0x1, P0 ;  /* 0x000000c94b07e211 */ /* 0x080fe200000f0c4c */
[----:B------:R-:W-:Y:S01]  /*11340*/  @!PT LDS RZ, [RZ] ;  /* 0x00000000fffff984 */ /* 0x000fe20000000800 */
[----:B------:R-:W-:Y:S01]  /*11350*/  @!PT LDS RZ, [RZ] ;  /* 0x00000000fffff984 */ /* 0x000fe20000000800 */
[----:B------:R-:W-:Y:S01]  /*11360*/  @!PT LDS RZ, [RZ] ;  /* 0x00000000fffff984 */ /* 0x000fe20000000800 */
[----:B------:R-:W-:Y:S01]  /*11370*/  @!P1 LDGSTS.E.BYPASS.LTC128B.128 [R209+0x6000], desc[UR6][R200.64] ;  /* 0x06000000c8d19fae */ /* 0x000fe2000b901d46 */
[C---:B--2---:R-:W-:Y:S01]  /*11380*/  @!P5 LEA R10, P0, R134.reuse, R200, 0x6 ;  /* 0x000000c8860ad211 */ /* 0x044fe200078030ff */
[----:B------:R-:W-:Y:S02]  /*11390*/  @!P4 IMAD R0, R135, 0x60, RZ ;  /* 0x000000608700c824 */ /* 0x000fe400078e02ff */
[C---:B------:R-:W-:Y:S01]  /*113a0*/  @!P4 IMAD.WIDE.U32 R8, R134.reuse, 0x60, R200 ;  /* 0x000000608608c825 */ /* 0x040fe200078e00c8 */
[----:B------:R-:W-:Y:S01]  /*113b0*/  @!P1 LDGSTS.E.BYPASS.LTC128B.128 [R209+0x8000], desc[UR6][R200.64+0x80] ;  /* 0x08000080c8d19fae */ /* 0x000fe2000b901d46 */
[----:B------:R-:W-:Y:S02]  /*113c0*/  @!P5 LEA.HI.X R11, R134, R201, R135, 0x6, P0 ;  /* 0x000000c9860bd211 */ /* 0x000fe400000f3487 */
[----:B---3--:R-:W-:Y:S01]  /*113d0*/  @!P4 IMAD.IADD R13, R0, 0x1, R9 ;  /* 0x00000001000dc824 */ /* 0x008fe200078e0209 */
[----:B------:R-:W-:Y:S01]  /*113e0*/  @!P1 LDGSTS.E.BYPASS.LTC128B.128 [R209+0xa000], desc[UR6][R200.64+0x100] ;  /* 0x0a000100c8d19fae */ /* 0x000fe2000b901d46 */
[----:B------:R-:W-:Y:S01]  /*113f0*/  @!P4 IMAD.MOV.U32 R12, RZ, RZ, R8 ;  /* 0x000000ffff0cc224 */ /* 0x000fe200078e0008 */
[-C--:B------:R-:W-:Y:S01]  /*11400*/  ISETP.GE.AND P1, PT, R22, R3.reuse, PT ;  /* 0x000000031600720c */ /* 0x080fe20003f26270 */
[----:B------:R-:W-:Y:S01]  /*11410*/  IMAD.SHL.U32 R0, R70, 0x40, RZ ;  /* 0x0000004046007824 */ /* 0x000fe200078e00ff */
[----:B------:R-:W-:Y:S01]  /*11420*/  @!P6 LDGSTS.E.BYPASS.LTC128B.128 [R209+0x6800], desc[UR6][R6.64] ;  /* 0x0680000006d1efae */ /* 0x000fe2000b901d46 */
[----:B------:R-:W-:Y:S01]  /*11430*/  ISETP.GE.AND P0, PT, R162, R3, PT ;  /* 0x00000003a200720c */ /* 0x000fe20003f06270 */
[----:B------:R-:W-:-:S02]  /*11440*/  IMAD.SHL.U32 R3, R78, 0x8, RZ ;  /* 0x000000084e037824 */ /* 0x000fc400078e00ff */
[----:B------:R-:W-:Y:S01]  /*11450*/  @!P6 LDGSTS.E.BYPASS.LTC128B.128 [R209+0x8800], desc[UR6][R6.64+0x80] ;  /* 0x0880008006d1efae */ /* 0x000fe2000b901d46 */
[----:B------:R-:W-:Y:S01]  /*11460*/  LOP3.LUT R4, R0, 0x1c0, RZ, 0xc0, !PT ;  /* 0x000001c000047812 */ /* 0x000fe200078ec0ff */
[----:B------:R-:W-:Y:S01]  /*11470*/  IMAD.SHL.U32 R22, R74, 0x40, RZ ;  /* 0x000000404a167824 */ /* 0x000fe200078e00ff */
[----:B------:R-:W-:Y:S01]  /*11480*/  LOP3.LUT R0, R77, 0x1c0, RZ, 0xc0, !PT ;  /* 0x000001c04d007812 */ /* 0x000fe200078ec0ff */
[----:B------:R1:W-:Y:S01]  /*11490*/  @!P6 LDGSTS.E.BYPASS.LTC128B.128 [R209+0xa800], desc[UR6][R6.64+0x100] ;  /* 0x0a80010006d1efae */ /* 0x0003e2000b901d46 */
[----:B------:R-:W-:Y:S02]  /*114a0*/  LOP3.LUT R193, R4, 0x8, R193, 0xf8, !PT ;  /* 0x0000000804c17812 */ /* 0x000fe400078ef8c1 */
[----:B------:R-:W-:Y:S01]  /*114b0*/  SHF.R.U32.HI R4, RZ, 0x3, R4 ;  /* 0x00000003ff047819 */ /* 0x000fe20000011604 */
[----:B------:R-:W-:Y:S01]  /*114c0*/  @!P5 LDGSTS.E.BYPASS.LTC128B.128 [R209+0x7000], desc[UR6][R10.64] ;  /* 0x070000000ad1dfae */ /* 0x000fe2000b901d46 */
[----:B------:R-:W-:Y:S01]  /*114d0*/  @!P1 IMAD R8, R137, 0x60, RZ ;  /* 0x0000006089089824 */ /* 0x000fe200078e02ff */
[----:B------:R-:W-:-:S02]  /*114e0*/  LOP3.LUT R3, R0, 0x8, R3, 0xf8, !PT ;  /* 0x0000000800037812 */ /* 0x000fc400078ef803 */
[----:B------:R-:W-:Y:S01]  /*114f0*/  @!P5 LDGSTS.E.BYPASS.LTC128B.128 [R209+0x9000], desc[UR6][R10.64+0x80] ;  /* 0x090000800ad1dfae */ /* 0x000fe2000b901d46 */
[----:B------:R-:W-:Y:S02]  /*11500*/  LOP3.LUT R193, R193, R4, RZ, 0x3c, !PT ;  /* 0x00000004c1c17212 */ /* 0x000fe400078e3cff */
[----:B------:R-:W-:Y:S01]  /*11510*/  SHF.R.U32.HI R0, RZ, 0x3, R0 ;  /* 0x00000003ff007819 */ /* 0x000fe20000011600 */
[----:B------:R-:W-:Y:S01]  /*11520*/  @!P5 LDGSTS.E.BYPASS.LTC128B.128 [R209+0xb000], desc[UR6][R10.64+0x100] ;  /* 0x0b0001000ad1dfae */ /* 0x000fe2000b901d46 */
[----:B------:R-:W-:Y:S01]  /*11530*/  LOP3.LUT R22, R22, 0xfffffe00, RZ, 0xc0, !PT ;  /* 0xfffffe0016167812 */ /* 0x000fe200078ec0ff */
[----:B------:R-:W-:Y:S01]  /*11540*/  IMAD R193, R78, 0x200, R193 ;  /* 0x000002004ec17824 */ /* 0x000fe200078e02c1 */
[----:B------:R-:W-:Y:S01]  /*11550*/  LOP3.LUT R3, R3, R0, RZ, 0x3c, !PT ;  /* 0x0000000003037212 */ /* 0x000fe200078e3cff */
[----:B------:R-:W-:Y:S04]  /*11560*/  @!P4 LDGSTS.E.BYPASS.LTC128B.128 [R209+0x7800], desc[UR6][R12.64] ;  /* 0x078000000cd1cfae */ /* 0x000fe8000b901d46 */
[----:B------:R-:W-:Y:S04]  /*11570*/  @!P4 LDGSTS.E.BYPASS.LTC128B.128 [R209+0x9800], desc[UR6][R12.64+0x80] ;  /* 0x098000800cd1cfae */ /* 0x000fe8000b901d46 */
[----:B------:R2:W-:Y:S01]  /*11580*/  @!P4 LDGSTS.E.BYPASS.LTC128B.128 [R209+0xb800], desc[UR6][R12.64+0x100] ;  /* 0x0b8001000cd1cfae */ /* 0x0005e2000b901d46 */
[----:B------:R-:W-:Y:S01]  /*11590*/  @!P3 LEA R4, P4, R72, R202, 0x1 ;  /* 0x000000ca4804b211 */ /* 0x000fe200078808ff */
[----:B-1----:R-:W-:-:S02]  /*115a0*/  @!P1 IMAD.WIDE.U32 R6, R136, 0x60, R202 ;  /* 0x0000006088069825 */ /* 0x002fc400078e00ca */
[----:B------:R-:W0:Y:S01]  /*115b0*/  LDGDEPBAR ;  /* 0x00000000000079af */ /* 0x000e220000000000 */
[----:B------:R-:W-:Y:S01]  /*115c0*/  @!P3 LEA.HI.X R5, R72, R203, R73, 0x1, P4 ;  /* 0x000000cb4805b211 */ /* 0x000fe200020f0c49 */
[----:B------:R-:W-:Y:S02]  /*115d0*/  @!P1 IMAD.IADD R9, R8, 0x1, R7 ;  /* 0x0000000108099824 */ /* 0x000fe400078e0207 */
[----:B------:R-:W3:Y:S01]  /*115e0*/  LD.E R52, desc[UR6][R20.64+0x184] ;  /* 0x0001840614347980 */ /* 0x000ee2000c101900 */
[----:B------:R-:W-:Y:S01]  /*115f0*/  @!P1 IMAD.MOV.U32 R8, RZ, RZ, R6 ;  /* 0x000000ffff089224 */ /* 0x000fe200078e0006 */
[----:B------:R-:W-:Y:S02]  /*11600*/  @!P2 LEA R6, P4, R136, R202, 0x6 ;  /* 0x000000ca8806a211 */ /* 0x000fe400078830ff */
[----:B------:R-:W5:Y:S01]  /*11610*/  LD.E R23, desc[UR6][R20.64+0x188] ;  /* 0x0001880614177980 */ /* 0x000f62000c101900 */
[----:B------:R-:W-:-:S04]  /*11620*/  DEPBAR.LE SB0, 0x0 ;  /* 0x000080000000791a */ /* 0x000fc80000000000 */
[----:B------:R-:W-:Y:S01]  /*11630*/  BAR.SYNC.DEFER_BLOCKING 0x0 ;  /* 0x0000000000007b1d */ /* 0x000fe20000010000 */
[----:B------:R-:W-:Y:S01]  /*11640*/  IMAD R194, R68, 0x400, R22 ;  /* 0x0000040044c27824 */ /* 0x000fe200078e0216 */
[----:B------:R-:W-:-:S03]  /*11650*/  @!P2 LEA.HI.X R7, R136, R203, R137, 0x6, P4 ;  /* 0x000000cb8807a211 */ /* 0x000fc600020f3489 */
[----:B------:R-:W-:Y:S01]  /*11660*/  IMAD.IADD R194, R3, 0x1, R194 ;  /* 0x0000000103c27824 */ /* 0x000fe200078e02c2 */
[----:B------:R-:W-:-:S04]  /*11670*/  LEA R193, R193, UR4, 0x1 ;  /* 0x00000004c1c17c11 */ /* 0x000fc8000f8e08ff */
        /* <DEDUP_REMOVED lines=38> */
[----:B--2---:R-:W2:Y:S01]  /*118e0*/  LDSM.16.M88.4 R12, [R193+0x6000] ;  /* 0x00600000c10c783b */ /* 0x004ea20000000200 */
[----:B------:R-:W-:-:S03]  /*118f0*/  R2P PR, R70, 0x6 ;  /* 0x0000000646007804 */ /* 0x000fc60000000000 */
[----:B-1----:R-:W1:Y:S04]  /*11900*/  LDSM.16.M88.4 R4, [R193+0x6800] ;  /* 0x00680000c104783b */ /* 0x002e680000000200 */
[----:B------:R-:W1:Y:S01]  /*11910*/  LDSM.16.M88.4 R84, [R193+0x7000] ;  /* 0x00700000c154783b */ /* 0x000e620000000200 */
[----:B------:R-:W-:-:S03]  /*11920*/  VIADD R0, R193, 0x6000 ;  /* 0x00006000c1007836 */ /* 0x000fc60000000000 */
[----:B----4-:R-:W4:Y:S01]  /*11930*/  LDSM.16.M88.4 R28, [R193+0x7800] ;  /* 0x00780000c11c783b */ /* 0x010f220000000200 */
[----:B------:R-:W-:Y:S02]  /*11940*/  VIADD R191, R193, 0x6020 ;  /* 0x00006020c1bf7836 */ /* 0x000fe40000000000 */
[----:B------:R-:W-:Y:S01]  /*11950*/  IMAD R192, R57, 0x2, R194 ;  /* 0x0000000239c07824 */ /* 0x000fe200078e02c2 */
[----:B------:R-:W0:Y:S01]  /*11960*/  LDGDEPBAR ;  /* 0x00000000000079af */ /* 0x000e220000000000 */
[----:B------:R-:W-:-:S03]  /*11970*/  @P1 VIADD R191, R0, 0xffffffe0 ;  /* 0xffffffe000bf1836 */ /* 0x000fc60000000000 */
[----:B------:R-:W-:Y:S04]  /*11980*/  LDSM.16.M88.4 R44, [R192] ;  /* 0x00000000c02c783b */ /* 0x000fe80000000200 */
[----:B------:R-:W4:Y:S01]  /*11990*/  LDSM.16.M88.4 R24, [R191] ;  /* 0x00000000bf18783b */ /* 0x000f220000000200 */
[----:B------:R-:W-:-:S03]  /*119a0*/  IMAD.MOV.U32 R0, RZ, RZ, 0x40 ;  /* 0x00000040ff007424 */ /* 0x000fc600078e00ff */
[----:B------:R-:W4:Y:S04]  /*119b0*/  LDSM.16.M88.4 R64, [R191+0x800] ;  /* 0x00080000bf40783b */ /* 0x000f280000000200 */
[----:B------:R-:W4:Y:S01]  /*119c0*/  LDSM.16.M88.4 R60, [R191+0x1000] ;  /* 0x00100000bf3c783b */ /* 0x000f220000000200 */
[----:B------:R-:W-:Y:S01]  /*119d0*/  SEL R0, R0, 0xffffffc0, !P2 ;  /* 0xffffffc000007807 */ /* 0x000fe20005000000 */
[----:B------:R-:W-:Y:S02]  /*119e0*/  IMAD R190, R55, 0x2, R194 ;  /* 0x0000000237be7824 */ /* 0x000fe400078e02c2 */
[----:B------:R-:W4:Y:S01]  /*119f0*/  LDSM.16.M88.4 R48, [R191+0x1800] ;  /* 0x00180000bf30783b */ /* 0x000f220000000200 */
[----:B--2---:R-:W-:Y:S01]  /*11a00*/  HMMA.16816.F32.BF16 R16, R76, R12, RZ ;  /* 0x0000000c4c10723c */ /* 0x004fe200000418ff */
[----:B------:R-:W-:-:S02]  /*11a10*/  IMAD.IADD R188, R193, 0x1, R0 ;  /* 0x00000001c1bc7824 */ /* 0x000fc400078e0200 */
[----:B------:R-:W-:Y:S03]  /*11a20*/  LDSM.16.M88.4 R40, [R190] ;  /* 0x00000000be28783b */ /* 0x000fe60000000200 */
[C---:B------:R-:W-:Y:S01]  /*11a30*/  HMMA.16816.F32.BF16 R12, R76.reuse, R14, RZ ;  /* 0x0000000e4c0c723c */ /* 0x040fe200000418ff */
[----:B------:R-:W2:Y:S04]  /*11a40*/  LDSM.16.M88.4 R36, [R188+0x6000] ;  /* 0x00600000bc24783b */ /* 0x000ea80000000200 */
[----:B------:R-:W2:Y:S01]  /*11a50*/  LDSM.16.M88.4 R32, [R188+0x6800] ;  /* 0x00680000bc20783b */ /* 0x000ea20000000200 */
[C---:B-1----:R-:W-:Y:S06]  /*11a60*/  HMMA.16816.F32.BF16 R8, R76.reuse, R4, RZ ;  /* 0x000000044c08723c */ /* 0x042fec00000418ff */
[C---:B------:R-:W-:Y:S06]  /*11a70*/  HMMA.16816.F32.BF16 R88, R76.reuse, R84, RZ ;  /* 0x000000544c58723c */ /* 0x040fec00000418ff */
[C---:B------:R-:W-:Y:S06]  /*11a80*/  HMMA.16816.F32.BF16 R4, R76.reuse, R6, RZ ;  /* 0x000000064c04723c */ /* 0x040fec00000418ff */
[C---:B------:R-:W-:Y:S06]  /*11a90*/  HMMA.16816.F32.BF16 R84, R76.reuse, R86, RZ ;  /* 0x000000564c54723c */ /* 0x040fec00000418ff */
[C---:B----4-:R-:W-:Y:S06]  /*11aa0*/  HMMA.16816.F32.BF16 R80, R76.reuse, R28, RZ ;  /* 0x0000001c4c50723c */ /* 0x050fec00000418ff */
[----:B------:R-:W-:Y:S01]  /*11ab0*/  HMMA.16816.F32.BF16 R76, R76, R30, RZ ;  /* 0x0000001e4c4c723c */ /* 0x000fe200000418ff */
[----:B------:R-:W1:Y:S01]  /*11ac0*/  LDSM.16.M88.4 R28, [R188+0x7000] ;  /* 0x00700000bc1c783b */ /* 0x000e620000000200 */
[----:B------:R-:W-:-:S04]  /*11ad0*/  IMAD R189, R55, 0x2, R192 ;  /* 0x0000000237bd7824 */ /* 0x000fc800078e02c0 */
[C---:B------:R-:W-:Y:S01]  /*11ae0*/  HMMA.16816.F32.BF16 R16, R44.reuse, R24, R16 ;  /* 0x000000182c10723c */ /* 0x040fe20000041810 */
[----:B------:R-:W-:Y:S01]  /*11af0*/  IMAD.IADD R184, R0, 0x1, R191 ;  /* 0x0000000100b87824 */ /* 0x000fe200078e02bf */
[----:B------:R-:W-:Y:S04]  /*11b00*/  LDSM.16.M88.4 R72, [R189] ;  /* 0x00000000bd48783b */ /* 0x000fe80000000200 */
[C---:B------:R-:W-:Y:S01]  /*11b10*/  HMMA.16816.F32.BF16 R12, R44.reuse, R26, R12 ;  /* 0x0000001a2c0c723c */ /* 0x040fe2000004180c */
[----:B------:R-:W4:Y:S05]  /*11b20*/  LDSM.16.M88.4 R24, [R188+0x7800] ;  /* 0x00780000bc18783b */ /* 0x000f2a0000000200 */
[C---:B------:R-:W-:Y:S06]  /*11b30*/  HMMA.16816.F32.BF16 R8, R44.reuse, R64, R8 ;  /* 0x000000402c08723c */ /* 0x040fec0000041808 */
[C---:B------:R-:W-:Y:S01]  /*11b40*/  HMMA.16816.F32.BF16 R4, R44.reuse, R66, R4 ;  /* 0x000000422c04723c */ /* 0x040fe20000041804 */
[----:B------:R-:W4:Y:S05]  /*11b50*/  LDSM.16.M88.4 R64, [R184] ;  /* 0x00000000b840783b */ /* 0x000f2a0000000200 */
[C---:B------:R-:W-:Y:S06]  /*11b60*/  HMMA.16816.F32.BF16 R88, R44.reuse, R60, R88 ;  /* 0x0000003c2c58723c */ /* 0x040fec0000041858 */
[C---:B------:R-:W-:Y:S01]  /*11b70*/  HMMA.16816.F32.BF16 R84, R44.reuse, R62, R84 ;  /* 0x0000003e2c54723c */ /* 0x040fe20000041854 */
[----:B------:R-:W3:Y:S05]  /*11b80*/  LDSM.16.M88.4 R60, [R184+0x800] ;  /* 0x00080000b83c783b */ /* 0x000eea0000000200 */
[C---:B------:R-:W-:Y:S06]  /*11b90*/  HMMA.16816.F32.BF16 R80, R44.reuse, R48, R80 ;  /* 0x000000302c50723c */ /* 0x040fec0000041850 */
        /* <DEDUP_REMOVED lines=12> */
[C---:B----4-:R-:W-:Y:S06]  /*11c60*/  HMMA.16816.F32.BF16 R80, R40.reuse, R24, R80 ;  /* 0x000000182850723c */ /* 0x050fec0000041850 */
[----:B------:R-:W-:Y:S01]  /*11c70*/  HMMA.16816.F32.BF16 R76, R40, R26, R76 ;  /* 0x0000001a284c723c */ /* 0x000fe2000004184c */
[----:B------:R-:W2:Y:S04]  /*11c80*/  LDSM.16.M88.4 R24, [R193+0x9000] ;  /* 0x00900000c118783b */ /* 0x000ea80000000200 */
[----:B------:R-:W4:Y:S01]  /*11c90*/  LDSM.16.M88.4 R40, [R193+0x9800] ;  /* 0x00980000c128783b */ /* 0x000f220000000200 */
[C---:B------:R-:W-:Y:S06]  /*11ca0*/  HMMA.16816.F32.BF16 R16, R72.reuse, R64, R16 ;  /* 0x000000404810723c */ /* 0x040fec0000041810 */
[C---:B------:R-:W-:Y:S01]  /*11cb0*/  HMMA.16816.F32.BF16 R12, R72.reuse, R66, R12 ;  /* 0x00000042480c723c */ /* 0x040fe2000004180c */
[----:B------:R-:W-:Y:S05]  /*11cc0*/  LDSM.16.M88.4 R64, [R190+0x2000] ;  /* 0x00200000be40783b */ /* 0x000fea0000000200 */
[C---:B---3--:R-:W-:Y:S06]  /*11cd0*/  HMMA.16816.F32.BF16 R8, R72.reuse, R60, R8 ;  /* 0x0000003c4808723c */ /* 0x048fec0000041808 */
[C---:B------:R-:W-:Y:S01]  /*11ce0*/  HMMA.16816.F32.BF16 R4, R72.reuse, R62, R4 ;  /* 0x0000003e4804723c */ /* 0x040fe20000041804 */
[----:B------:R-:W-:Y:S05]  /*11cf0*/  LDSM.16.M88.4 R60, [R191+0x3000] ;  /* 0x00300000bf3c783b */ /* 0x000fea0000000200 */
[C---:B------:R-:W-:Y:S06]  /*11d00*/  HMMA.16816.F32.BF16 R88, R72.reuse, R48, R88 ;  /* 0x000000304858723c */ /* 0x040fec0000041858 */
[C---:B------:R-:W-:Y:S01]  /*11d10*/  HMMA.16816.F32.BF16 R84, R72.reuse, R50, R84 ;  /* 0x000000324854723c */ /* 0x040fe20000041854 */
[----:B------:R-:W-:Y:S05]  /*11d20*/  LDSM.16.M88.4 R48, [R192+0x2000] ;  /* 0x00200000c030783b */ /* 0x000fea0000000200 */
[C---:B-----5:R-:W-:Y:S06]  /*11d30*/  HMMA.16816.F32.BF16 R80, R72.reuse, R44, R80 ;  /* 0x0000002c4850723c */ /* 0x060fec0000041850 */
[----:B------:R-:W-:Y:S01]  /*11d40*/  HMMA.16816.F32.BF16 R76, R72, R46, R76 ;  /* 0x0000002e484c723c */ /* 0x000fe2000004184c */
[----:B------:R-:W3:Y:S04]  /*11d50*/  LDSM.16.M88.4 R44, [R191+0x2000] ;  /* 0x00200000bf2c783b */ /* 0x000ee80000000200 */
[----:B------:R-:W-:Y:S01]  /*11d60*/  LDSM.16.M88.4 R72, [R184+0x2800] ;  /* 0x00280000b848783b */ /* 0x000fe20000000200 */
[C---:B-1----:R-:W-:Y:S06]  /*11d70*/  HMMA.16816.F32.BF16 R16, R32.reuse, R28, R16 ;  /* 0x0000001c2010723c */ /* 0x042fec0000041810 */
[C---:B------:R-:W-:Y:S01]  /*11d80*/  HMMA.16816.F32.BF16 R12, R32.reuse, R30, R12 ;  /* 0x0000001e200c723c */ /* 0x040fe2000004180c */
[----:B------:R-:W1:Y:S05]  /*11d90*/  LDSM.16.M88.4 R28, [R191+0x2800] ;  /* 0x00280000bf1c783b */ /* 0x000e6a0000000200 */
[C---:B------:R-:W-:Y:S06]  /*11da0*/  HMMA.16816.F32.BF16 R8, R32.reuse, R36, R8 ;  /* 0x000000242008723c */ /* 0x040fec0000041808 */
[C---:B------:R-:W-:Y:S01]  /*11db0*/  HMMA.16816.F32.BF16 R4, R32.reuse, R38, R4 ;  /* 0x000000262004723c */ /* 0x040fe20000041804 */
[----:B------:R-:W5:Y:S05]  /*11dc0*/  LDSM.16.M88.4 R36, [R191+0x3800] ;  /* 0x00380000bf24783b */ /* 0x000f6a0000000200 */
[C---:B--2---:R-:W-:Y:S06]  /*11dd0*/  HMMA.16816.F32.BF16 R88, R32.reuse, R24, R88 ;  /* 0x000000182058723c */ /* 0x044fec0000041858 */
[C---:B------:R-:W-:Y:S01]  /*11de0*/  HMMA.16816.F32.BF16 R84, R32.reuse, R26, R84 ;  /* 0x0000001a2054723c */ /* 0x040fe20000041854 */
[----:B------:R-:W2:Y:S05]  /*11df0*/  LDSM.16.M88.4 R24, [R188+0x8000] ;  /* 0x00800000bc18783b */ /* 0x000eaa0000000200 */
[C---:B----4-:R-:W-:Y:S06]  /*11e00*/  HMMA.16816.F32.BF16 R80, R32.reuse, R40, R80 ;  /* 0x000000282050723c */ /* 0x050fec0000041850 */
[----:B------:R-:W-:Y:S01]  /*11e10*/  HMMA.16816.F32.BF16 R76, R32, R42, R76 ;  /* 0x0000002a204c723c */ /* 0x000fe2000004184c */
[----:B------:R-:W4:Y:S04]  /*11e20*/  LDSM.16.M88.4 R32, [R188+0x8800] ;  /* 0x00880000bc20783b */ /* 0x000f280000000200 */
[----:B------:R-:W-:Y:S01]  /*11e30*/  LDSM.16.M88.4 R40, [R188+0x9000] ;  /* 0x00900000bc28783b */ /* 0x000fe20000000200 */
[C---:B---3--:R-:W-:Y:S06]  /*11e40*/  HMMA.16816.F32.BF16 R16, R48.reuse, R44, R16 ;  /* 0x0000002c3010723c */ /* 0x048fec0000041810 */
[C---:B------:R-:W-:Y:S01]  /*11e50*/  HMMA.16816.F32.BF16 R12, R48.reuse, R46, R12 ;  /* 0x0000002e300c723c */ /* 0x040fe2000004180c */
[----:B------:R-:W-:Y:S05]  /*11e60*/  LDSM.16.M88.4 R44, [R184+0x2000] ;  /* 0x00200000b82c783b */ /* 0x000fea0000000200 */
[C---:B-1----:R-:W-:Y:S06]  /*11e70*/  HMMA.16816.F32.BF16 R8, R48.reuse, R28, R8 ;  /* 0x0000001c3008723c */ /* 0x042fec0000041808 */
[C---:B------:R-:W-:Y:S01]  /*11e80*/  HMMA.16816.F32.BF16 R4, R48.reuse, R30, R4 ;  /* 0x0000001e3004723c */ /* 0x040fe20000041804 */
[----:B------:R-:W1:Y:S05]  /*11e90*/  LDSM.16.M88.4 R28, [R188+0x9800] ;  /* 0x00980000bc1c783b */ /* 0x000e6a0000000200 */
[C---:B------:R-:W-:Y:S06]  /*11ea0*/  HMMA.16816.F32.BF16 R88, R48.reuse, R60, R88 ;  /* 0x0000003c3058723c */ /* 0x040fec0000041858 */
[C---:B------:R-:W-:Y:S01]  /*11eb0*/  HMMA.16816.F32.BF16 R84, R48.reuse, R62, R84 ;  /* 0x0000003e3054723c */ /* 0x040fe20000041854 */
[----:B------:R-:W3:Y:S05]  /*11ec0*/  LDSM.16.M88.4 R60, [R189+0x2000] ;  /* 0x00200000bd3c783b */ /* 0x000eea0000000200 */
[----:B-----5:R-:W-:Y:S06]  /*11ed0*/  HMMA.16816.F32.BF16 R80, R48, R36, R80 ;  /* 0x000000243050723c */ /* 0x020fec0000041850 */
[C---:B--2---:R-:W-:Y:S06]  /*11ee0*/  HMMA.16816.F32.BF16 R16, R64.reuse, R24, R16 ;  /* 0x000000184010723c */ /* 0x044fec0000041810 */
[----:B------:R-:W-:Y:S01]  /*11ef0*/  HMMA.16816.F32.BF16 R12, R64, R26, R12 ;  /* 0x0000001a400c723c */ /* 0x000fe2000004180c */
[----:B------:R-:W2:Y:S05]  /*11f00*/  LDSM.16.M88.4 R24, [R184+0x3800] ;  /* 0x00380000b818783b */ /* 0x000eaa0000000200 */
[----:B------:R-:W-:Y:S01]  /*11f10*/  HMMA.16816.F32.BF16 R76, R48, R38, R76 ;  /* 0x00000026304c723c */ /* 0x000fe2000004184c */
[----:B------:R-:W5:Y:S04]  /*11f20*/  LDSM.16.M88.4 R36, [R184+0x3000] ;  /* 0x00300000b824783b */ /* 0x000f680000000200 */
[----:B------:R-:W-:Y:S01]  /*11f30*/  LDSM.16.M88.4 R48, [R194+0x4000] ;  /* 0x00400000c230783b */ /* 0x000fe20000000200 */
[C---:B----4-:R-:W-:Y:S06]  /*11f40*/  HMMA.16816.F32.BF16 R8, R64.reuse, R32, R8 ;  /* 0x000000204008723c */ /* 0x050fec0000041808 */
[C---:B------:R-:W-:Y:S01]  /*11f50*/  HMMA.16816.F32.BF16 R4, R64.reuse, R34, R4 ;  /* 0x000000224004723c */ /* 0x040fe20000041804 */
[----:B------:R-:W4:Y:S05]  /*11f60*/  LDSM.16.M88.4 R32, [R193+0xa000] ;  /* 0x00a00000c120783b */ /* 0x000f2a0000000200 */
[C---:B-1----:R-:W-:Y:S06]  /*11f70*/  HMMA.16816.F32.BF16 R80, R64.reuse, R28, R80 ;  /* 0x0000001c4050723c */ /* 0x042fec0000041850 */
[C---:B------:R-:W-:Y:S06]  /*11f80*/  HMMA.16816.F32.BF16 R88, R64.reuse, R40, R88 ;  /* 0x000000284058723c */ /* 0x040fec0000041858 */
[----:B------:R-:W-:Y:S01]  /*11f90*/  HMMA.16816.F32.BF16 R84, R64, R42, R84 ;  /* 0x0000002a4054723c */ /* 0x000fe20000041854 */
[----:B------:R-:W-:Y:S05]  /*11fa0*/  LDSM.16.M88.4 R40, [R193+0xb000] ;  /* 0x00b00000c128783b */ /* 0x000fea0000000200 */
[C---:B---3--:R-:W-:Y:S06]  /*11fb0*/  HMMA.16816.F32.BF16 R16, R60.reuse, R44, R16 ;  /* 0x0000002c3c10723c */ /* 0x048fec0000041810 */
[----:B------:R-:W-:Y:S01]  /*11fc0*/  HMMA.16816.F32.BF16 R12, R60, R46, R12 ;  /* 0x0000002e3c0c723c */ /* 0x000fe2000004180c */
[----:B------:R-:W1:Y:S05]  /*11fd0*/  LDSM.16.M88.4 R44, [R193+0xb800] ;  /* 0x00b80000c12c783b */ /* 0x000e6a0000000200 */
[----:B------:R-:W-:Y:S01]  /*11fe0*/  HMMA.16816.F32.BF16 R76, R64, R30, R76 ;  /* 0x0000001e404c723c */ /* 0x000fe2000004184c */
[----:B------:R-:W3:Y:S04]  /*11ff0*/  LDSM.16.M88.4 R28, [R193+0xa800] ;  /* 0x00a80000c11c783b */ /* 0x000ee80000000200 */
[----:B------:R-:W-:Y:S01]  /*12000*/  LDSM.16.M88.4 R64, [R192+0x4000] ;  /* 0x00400000c040783b */ /* 0x000fe20000000200 */
[C---:B--2---:R-:W-:Y:S06]  /*12010*/  HMMA.16816.F32.BF16 R80, R60.reuse, R24, R80 ;  /* 0x000000183c50723c */ /* 0x044fec0000041850 */
[C---:B------:R-:W-:Y:S06]  /*12020*/  HMMA.16816.F32.BF16 R8, R60.reuse, R72, R8 ;  /* 0x000000483c08723c */ /* 0x040fec0000041808 */
[C---:B------:R-:W-:Y:S06]  /*12030*/  HMMA.16816.F32.BF16 R4, R60.reuse, R74, R4 ;  /* 0x0000004a3c04723c */ /* 0x040fec0000041804 */
[C---:B-----5:R-:W-:Y:S06]  /*12040*/  HMMA.16816.F32.BF16 R88, R60.reuse, R36, R88 ;  /* 0x000000243c58723c */ /* 0x060fec0000041858 */
[----:B------:R-:W-:Y:S01]  /*12050*/  HMMA.16816.F32.BF16 R84, R60, R38, R84 ;  /* 0x000000263c54723c */ /* 0x000fe20000041854 */
[----:B------:R-:W2:Y:S05]  /*12060*/  LDSM.16.M88.4 R36, [R191+0x4000] ;  /* 0x00400000bf24783b */ /* 0x000eaa0000000200 */
[C---:B----4-:R-:W-:Y:S06]  /*12070*/  HMMA.16816.F32.BF16 R16, R48.reuse, R32, R16 ;  /* 0x000000203010723c */ /* 0x050fec0000041810 */
[----:B------:R-:W-:Y:S01]  /*12080*/  HMMA.16816.F32.BF16 R12, R48, R34, R12 ;  /* 0x00000022300c723c */ /* 0x000fe2000004180c */
[----:B------:R-:W4:Y:S05]  /*12090*/  LDSM.16.M88.4 R32, [R191+0x5800] ;  /* 0x00580000bf20783b */ /* 0x000f2a0000000200 */
[----:B------:R-:W-:Y:S01]  /*120a0*/  HMMA.16816.F32.BF16 R76, R60, R26, R76 ;  /* 0x0000001a3c4c723c */ /* 0x000fe2000004184c */
[----:B------:R-:W5:Y:S04]  /*120b0*/  LDSM.16.M88.4 R60, [R191+0x4800] ;  /* 0x00480000bf3c783b */ /* 0x000f680000000200 */
[----:B------:R-:W5:Y:S01]  /*120c0*/  LDSM.16.M88.4 R24, [R191+0x5000] ;  /* 0x00500000bf18783b */ /* 0x000f620000000200 */
[C---:B-1----:R-:W-:Y:S06]  /*120d0*/  HMMA.16816.F32.BF16 R80, R48.reuse, R44, R80 ;  /* 0x0000002c3050723c */ /* 0x042fec0000041850 */
[C---:B---3--:R-:W-:Y:S06]  /*120e0*/  HMMA.16816.F32.BF16 R8, R48.reuse, R28, R8 ;  /* 0x0000001c3008723c */ /* 0x048fec0000041808 */
[C---:B------:R-:W-:Y:S01]  /*120f0*/  HMMA.16816.F32.BF16 R4, R48.reuse, R30, R4 ;  /* 0x0000001e3004723c */ /* 0x040fe20000041804 */
[----:B------:R-:W-:Y:S05]  /*12100*/  LDSM.16.M88.4 R28, [R190+0x4000] ;  /* 0x00400000be1c783b */ /* 0x000fea0000000200 */
[C---:B------:R-:W-:Y:S06]  /*12110*/  HMMA.16816.F32.BF16 R88, R48.reuse, R40, R88 ;  /* 0x000000283058723c */ /* 0x040fec0000041858 */
[----:B------:R-:W-:Y:S01]  /*12120*/  HMMA.16816.F32.BF16 R84, R48, R42, R84 ;  /* 0x0000002a3054723c */ /* 0x000fe20000041854 */
[----:B------:R-:W1:Y:S05]  /*12130*/  LDSM.16.M88.4 R40, [R188+0xa000] ;  /* 0x00a00000bc28783b */ /* 0x000e6a0000000200 */
[C---:B--2---:R-:W-:Y:S06]  /*12140*/  HMMA.16816.F32.BF16 R16, R64.reuse, R36, R16 ;  /* 0x000000244010723c */ /* 0x044fec0000041810 */
[----:B----4-:R-:W-:Y:S06]  /*12150*/  HMMA.16816.F32.BF16 R80, R64, R32, R80 ;  /* 0x000000204050723c */ /* 0x010fec0000041850 */
[----:B------:R-:W-:Y:S01]  /*12160*/  HMMA.16816.F32.BF16 R76, R48, R46, R76 ;  /* 0x0000002e304c723c */ /* 0x000fe2000004184c */
[----:B------:R-:W-:Y:S01]  /*12170*/  SHF.R.S32.HI R33, RZ, 0x1f, R56 ;  /* 0x0000001fff217819 */ /* 0x000fe20000011438 */
[----:B------:R-:W-:Y:S04]  /*12180*/  LDSM.16.M88.4 R48, [R189+0x4000] ;  /* 0x00400000bd30783b */ /* 0x000fe80000000200 */
[----:B------:R-:W-:Y:S01]  /*12190*/  HMMA.16816.F32.BF16 R12, R64, R38, R12 ;  /* 0x00000026400c723c */ /* 0x000fe2000004180c */
[----:B------:R-:W2:Y:S01]  /*121a0*/  LDSM.16.M88.4 R36, [R188+0xb000] ;  /* 0x00b00000bc24783b */ /* 0x000ea20000000200 */
[----:B------:R-:W-:-:S03]  /*121b0*/  LEA.HI R33, R33, R56, RZ, 0x5 ;  /* 0x0000003821217211 */ /* 0x000fc600078f28ff */
[----:B------:R-:W-:Y:S01]  /*121c0*/  LDSM.16.M88.4 R44, [R188+0xa800] ;  /* 0x00a80000bc2c783b */ /* 0x000fe20000000200 */
[C---:B-----5:R-:W-:Y:S06]  /*121d0*/  HMMA.16816.F32.BF16 R8, R64.reuse, R60, R8 ;  /* 0x0000003c4008723c */ /* 0x060fec0000041808 */
[----:B------:R-:W-:Y:S01]  /*121e0*/  HMMA.16816.F32.BF16 R4, R64, R62, R4 ;  /* 0x0000003e4004723c */ /* 0x000fe20000041804 */
[----:B------:R-:W3:Y:S01]  /*121f0*/  LDSM.16.M88.4 R60, [R184+0x4000] ;  /* 0x00400000b83c783b */ /* 0x000ee20000000200 */
[----:B------:R-:W-:-:S04]  /*12200*/  LOP3.LUT R33, R33, 0xffffffe0, RZ, 0xc0, !PT ;  /* 0xffffffe021217812 */ /* 0x000fc800078ec0ff */
[C---:B------:R-:W-:Y:S06]  /*12210*/  HMMA.16816.F32.BF16 R88, R64.reuse, R24, R88 ;  /* 0x000000184058723c */ /* 0x040fec0000041858 */
[----:B------:R-:W-:Y:S01]  /*12220*/  HMMA.16816.F32.BF16 R84, R64, R26, R84 ;  /* 0x0000001a4054723c */ /* 0x000fe20000041854 */
[----:B------:R-:W4:Y:S01]  /*12230*/  LDSM.16.M88.4 R24, [R188+0xb800] ;  /* 0x00b80000bc18783b */ /* 0x000f220000000200 */
[----:B------:R-:W-:-:S04]  /*12240*/  IMAD.IADD R0, R56, 0x1, -R33 ;  /* 0x0000000138007824 */ /* 0x000fc800078e0a21 */
[----:B-1----:R-:W-:Y:S01]  /*12250*/  HMMA.16816.F32.BF16 R16, R28, R40, R16 ;  /* 0x000000281c10723c */ /* 0x002fe20000041810 */
[----:B------:R-:W-:-:S04]  /*12260*/  SHF.R.S32.HI R33, RZ, 0x1f, R0 ;  /* 0x0000001fff217819 */ /* 0x000fc80000011400 */
[----:B------:R-:W-:Y:S01]  /*12270*/  LEA.HI R33, R33, R0, RZ, 0x2 ;  /* 0x0000000021217211 */ /* 0x000fe200078f10ff */
[----:B------:R-:W-:Y:S03]  /*12280*/  HMMA.16816.F32.BF16 R12, R28, R42, R12 ;  /* 0x0000002a1c0c723c */ /* 0x000fe6000004180c */
[----:B------:R-:W-:Y:S01]  /*12290*/  SHF.R.S32.HI R33, RZ, 0x2, R33 ;  /* 0x00000002ff217819 */ /* 0x000fe20000011421 */
[----:B------:R-:W-:Y:S02]  /*122a0*/  IMAD.SHL.U32 R133, R56, 0x2, RZ ;  /* 0x0000000238857824 */ /* 0x000fe400078e00ff */
[----:B------:R-:W-:Y:S02]  /*122b0*/  HMMA.16816.F32.BF16 R76, R64, R34, R76 ;  /* 0x00000022404c723c */ /* 0x000fe4000004184c */
[----:B------:R-:W-:Y:S02]  /*122c0*/  IMAD R216, R68, 0x10, R33 ;  /* 0x0000001044d87824 */ /* 0x000fe400078e0221 */
[----:B------:R-:W1:Y:S01]  /*122d0*/  LDSM.16.M88.4 R32, [R184+0x4800] ;  /* 0x00480000b820783b */ /* 0x000e620000000200 */
[----:B------:R-:W-:Y:S01]  /*122e0*/  IADD3 R0, R69, 0x1, -R208 ;  /* 0x0000000145007810 */ /* 0x000fe20007ffe8d0 */
[----:B------:R-:W-:Y:S01]  /*122f0*/  IMAD.IADD R216, R71, 0x1, R216 ;  /* 0x0000000147d87824 */ /* 0x000fe200078e02d8 */
[----:B------:R-:W-:Y:S01]  /*12300*/  LOP3.LUT R133, R133, 0x6, RZ, 0xc0, !PT ;  /* 0x0000000685857812 */ /* 0x000fe200078ec0ff */
[----:B--2---:R-:W-:Y:S01]  /*12310*/  HMMA.16816.F32.BF16 R88, R28, R36, R88 ;  /* 0x000000241c58723c */ /* 0x004fe20000041858 */
[----:B------:R-:W-:Y:S01]  /*12320*/  IADD3 R52, -R52, R69, -R208 ;  /* 0x0000004534347210 */ /* 0x000fe20007ffe9d0 */
[----:B------:R-:W-:-:S02]  /*12330*/  IMAD.IADD R23, R23, 0x1, R0 ;  /* 0x0000000117177824 */ /* 0x000fc400078e0200 */
[----:B------:R-:W-:Y:S02]  /*12340*/  VIADD R215, R216, 0x8 ;  /* 0x00000008d8d77836 */ /* 0x000fe40000000000 */
[----:B---3--:R-:W-:Y:S01]  /*12350*/  HMMA.16816.F32.BF16 R16, R48, R60, R16 ;  /* 0x0000003c3010723c */ /* 0x008fe20000041810 */
[----:B------:R-:W-:Y:S01]  /*12360*/  IMAD.IADD R36, R2, 0x1, R133 ;  /* 0x0000000102247824 */ /* 0x000fe200078e0285 */
[----:B------:R-:W-:Y:S02]  /*12370*/  IADD3 R0, R23, 0x8, R216 ;  /* 0x0000000817007810 */ /* 0x000fe40007ffe0d8 */
[C---:B------:R-:W-:Y:S02]  /*12380*/  VIADDMNMX R215, R52.reuse, R215, RZ, !PT ;  /* 0x000000d734d77246 */ /* 0x040fe400078001ff */
[----:B------:R-:W-:Y:S01]  /*12390*/  HMMA.16816.F32.BF16 R8, R28, R44, R8 ;  /* 0x0000002c1c08723c */ /* 0x000fe20000041808 */
[----:B------:R-:W-:-:S05]  /*123a0*/  VIADDMNMX R217, R52, R216, RZ, !PT ;  /* 0x000000d834d97246 */ /* 0x000fca00078001ff */
[----:B----4-:R-:W-:Y:S01]  /*123b0*/  HMMA.16816.F32.BF16 R80, R28, R24, R80 ;  /* 0x000000181c50723c */ /* 0x010fe20000041850 */
[----:B------:R-:W-:-:S06]  /*123c0*/  VIADDMNMX R216, R23, R216, R69, PT ;  /* 0x000000d817d87246 */ /* 0x000fcc0003800145 */
[----:B------:R-:W-:Y:S01]  /*123d0*/  VIADD R24, R36, 0x1 ;  /* 0x0000000124187836 */ /* 0x000fe20000000000 */
[----:B------:R-:W-:Y:S01]  /*123e0*/  HMMA.16816.F32.BF16 R4, R28, R46, R4 ;  /* 0x0000002e1c04723c */ /* 0x000fe20000041804 */
[----:B------:R-:W-:-:S03]  /*123f0*/  VIMNMX R211, R0, R69, PT ;  /* 0x0000004500d37248 */ /* 0x000fc60003fe0100 */
[C---:B------:R-:W-:Y:S02]  /*12400*/  ISETP.GE.AND P6, PT, R24.reuse, R217, PT ;  /* 0x000000d91800720c */ /* 0x040fe40003fc6270 */
[----:B------:R-:W-:Y:S01]  /*12410*/  HMMA.16816.F32.BF16 R12, R48, R62, R12 ;  /* 0x0000003e300c723c */ /* 0x000fe2000004180c */
[C---:B------:R-:W-:Y:S02]  /*12420*/  ISETP.GE.AND P5, PT, R24.reuse, R215, PT ;  /* 0x000000d71800720c */ /* 0x040fe40003fa6270 */
[C---:B------:R-:W-:Y:S02]  /*12430*/  ISETP.GE.OR P6, PT, R24.reuse, R216, !P6 ;  /* 0x000000d81800720c */ /* 0x040fe400077c6670 */
[----:B------:R-:W-:Y:S01]  /*12440*/  ISETP.GE.OR P5, PT, R24, R211, !P5 ;  /* 0x000000d31800720c */ /* 0x000fe20006fa6670 */
[----:B------:R-:W-:Y:S01]  /*12450*/  HMMA.16816.F32.BF16 R76, R28, R26, R76 ;  /* 0x0000001a1c4c723c */ /* 0x000fe2000004184c */
[----:B------:R-:W2:Y:S01]  /*12460*/  LDSM.16.M88.4 R24, [R184+0x5000] ;  /* 0x00500000b818783b */ /* 0x000ea20000000200 */
[----:B------:R-:W-:-:S02]  /*12470*/  ISETP.GE.AND P0, PT, R36, R217, PT ;  /* 0x000000d92400720c */ /* 0x000fc40003f06270 */
[----:B------:R-:W-:Y:S01]  /*12480*/  LOP3.LUT R0, R3, R22, RZ, 0xfc, !PT ;  /* 0x0000001603007212 */ /* 0x000fe200078efcff */
[C---:B------:R-:W-:Y:S01]  /*12490*/  VIADD R22, R36.reuse, 0x9 ;  /* 0x0000000924167836 */ /* 0x040fe20000000000 */
[----:B------:R-:W-:Y:S01]  /*124a0*/  HMMA.16816.F32.BF16 R84, R28, R38, R84 ;  /* 0x000000261c54723c */ /* 0x000fe20000041854 */
[----:B------:R-:W-:-:S06]  /*124b0*/  ISETP.GE.OR P0, PT, R36, R216, !P0 ;  /* 0x000000d82400720c */ /* 0x000fcc0004706670 */
[----:B------:R-:W-:Y:S01]  /*124c0*/  VIADD R28, R36, 0x8 ;  /* 0x00000008241c7836 */ /* 0x000fe20000000000 */
[----:B------:R-:W-:Y:S02]  /*124d0*/  FSEL R38, R16, -INF , !P0 ;  /* 0xff80000010267808 */ /* 0x000fe40004000000 */
[-C--:B------:R-:W-:Y:S02]  /*124e0*/  ISETP.GE.AND P4, PT, R22, R217.reuse, PT ;  /* 0x000000d91600720c */ /* 0x080fe40003f86270 */
[C---:B------:R-:W-:Y:S02]  /*124f0*/  ISETP.GE.AND P1, PT, R28.reuse, R217, PT ;  /* 0x000000d91c00720c */ /* 0x040fe40003f26270 */
[-C--:B------:R-:W-:Y:S02]  /*12500*/  ISETP.GE.AND P3, PT, R28, R215.reuse, PT ;  /* 0x000000d71c00720c */ /* 0x080fe40003f66270 */
[----:B------:R-:W-:Y:S01]  /*12510*/  ISETP.GE.AND P0, PT, R22, R215, PT ;  /* 0x000000d71600720c */ /* 0x000fe20003f06270 */
[----:B-1----:R-:W-:Y:S01]  /*12520*/  HMMA.16816.F32.BF16 R8, R48, R32, R8 ;  /* 0x000000203008723c */ /* 0x002fe20000041808 */
[----:B------:R-:W-:-:S02]  /*12530*/  ISETP.GE.OR P1, PT, R28, R216, !P1 ;  /* 0x000000d81c00720c */ /* 0x000fc40004f26670 */
[-C--:B------:R-:W-:Y:S02]  /*12540*/  ISETP.GE.OR P3, PT, R28, R211.reuse, !P3 ;  /* 0x000000d31c00720c */ /* 0x080fe40005f66670 */
[C---:B------:R-:W-:Y:S02]  /*12550*/  ISETP.GE.OR P4, PT, R22.reuse, R216, !P4 ;  /* 0x000000d81600720c */ /* 0x040fe40006786670 */
[----:B------:R-:W-:Y:S01]  /*12560*/  ISETP.GE.OR P0, PT, R22, R211, !P0 ;  /* 0x000000d31600720c */ /* 0x000fe20004706670 */
[----:B------:R-:W-:Y:S01]  /*12570*/  HMMA.16816.F32.BF16 R4, R48, R34, R4 ;  /* 0x000000223004723c */ /* 0x000fe20000041804 */
[----:B------:R-:W-:Y:S02]  /*12580*/  FSEL R44, R12, -INF , !P1 ;  /* 0xff8000000c2c7808 */ /* 0x000fe40004800000 */
[----:B------:R-:W-:Y:S02]  /*12590*/  FSEL R30, R14, -INF , !P3 ;  /* 0xff8000000e1e7808 */ /* 0x000fe40005800000 */
[----:B------:R-:W-:-:S02]  /*125a0*/  FSEL R28, R15, -INF , !P0 ;  /* 0xff8000000f1c7808 */ /* 0x000fc40004000000 */
[----:B------:R-:W-:Y:S02]  /*125b0*/  FSEL R34, R13, -INF , !P4 ;  /* 0xff8000000d227808 */ /* 0x000fe40006000000 */
[----:B------:R-:W1:Y:S01]  /*125c0*/  LDSM.16.M88.4 R12, [R184+0x5800] ;  /* 0x00580000b80c783b */ /* 0x000e620000000200 */
[C---:B------:R-:W-:Y:S01]  /*125d0*/  ISETP.GE.AND P2, PT, R36.reuse, R215, PT ;  /* 0x000000d72400720c */ /* 0x040fe20003f46270 */
[C---:B------:R-:W-:Y:S02]  /*125e0*/  VIADD R22, R36.reuse, 0x10 ;  /* 0x0000001024167836 */ /* 0x040fe40000000000 */
[C---:B------:R-:W-:Y:S01]  /*125f0*/  VIADD R16, R36.reuse, 0x11 ;  /* 0x0000001124107836 */ /* 0x040fe20000000000 */
[----:B------:R-:W-:Y:S02]  /*12600*/  ISETP.GE.OR P2, PT, R36, R211, !P2 ;  /* 0x000000d32400720c */ /* 0x000fe40005746670 */
[----:B------:R-:W-:Y:S01]  /*12610*/  FSEL R42, R17, -INF , !P6 ;  /* 0xff800000112a7808 */ /* 0x000fe20007000000 */
[----:B--2---:R-:W-:Y:S01]  /*12620*/  HMMA.16816.F32.BF16 R88, R48, R24, R88 ;  /* 0x000000183058723c */ /* 0x004fe20000041858 */
[----:B------:R-:W-:Y:S01]  /*12630*/  FSEL R40, R18, -INF , !P2 ;  /* 0xff80000012287808 */ /* 0x000fe20005000000 */
[----:B------:R-:W-:Y:S01]  /*12640*/  VIADD R46, R36, 0x20 ;  /* 0x00000020242e7836 */ /* 0x000fe20000000000 */
[----:B------:R-:W-:Y:S01]  /*12650*/  ISETP.GE.AND P2, PT, R22, R217, PT ;  /* 0x000000d91600720c */ /* 0x000fe20003f46270 */
[----:B------:R-:W-:-:S04]  /*12660*/  DEPBAR.LE SB0, 0x0 ;  /* 0x000080000000791a */ /* 0x000fc80000000000 */
[C---:B------:R-:W-:Y:S02]  /*12670*/  ISETP.GE.AND P6, PT, R16.reuse, R217, PT ;  /* 0x000000d91000720c */ /* 0x040fe40003fc6270 */
[-C--:B------:R-:W-:Y:S02]  /*12680*/  ISETP.GE.AND P1, PT, R16, R215.reuse, PT ;  /* 0x000000d71000720c */ /* 0x080fe40003f26270 */
[----:B------:R-:W-:Y:S01]  /*12690*/  FSEL R32, R19, -INF , !P5 ;  /* 0xff80000013207808 */ /* 0x000fe20006800000 */
[----:B------:R-:W-:Y:S01]  /*126a0*/  VIADD R18, R36, 0x19 ;  /* 0x0000001924127836 */ /* 0x000fe20000000000 */
[C---:B------:R-:W-:Y:S02]  /*126b0*/  ISETP.GE.AND P5, PT, R22.reuse, R215, PT ;  /* 0x000000d71600720c */ /* 0x040fe40003fa6270 */
[-C--:B------:R-:W-:Y:S02]  /*126c0*/  ISETP.GE.OR P2, PT, R22, R216.reuse, !P2 ;  /* 0x000000d81600720c */ /* 0x080fe40005746670 */
[----:B------:R-:W-:-:S02]  /*126d0*/  ISETP.GE.OR P6, PT, R16, R216, !P6 ;  /* 0x000000d81000720c */ /* 0x000fc400077c6670 */
[-C--:B------:R-:W-:Y:S01]  /*126e0*/  ISETP.GE.OR P1, PT, R16, R211.reuse, !P1 ;  /* 0x000000d31000720c */ /* 0x080fe20004f26670 */
[----:B------:R-:W-:Y:S01]  /*126f0*/  VIADD R16, R36, 0x18 ;  /* 0x0000001824107836 */ /* 0x000fe20000000000 */
[----:B------:R-:W-:Y:S01]  /*12700*/  ISETP.GE.OR P5, PT, R22, R211, !P5 ;  /* 0x000000d31600720c */ /* 0x000fe20006fa6670 */
[----:B------:R-:W-:Y:S01]  /*12710*/  HMMA.16816.F32.BF16 R84, R48, R26, R84 ;  /* 0x0000001a3054723c */ /* 0x000fe20000041854 */
[----:B------:R-:W-:Y:S02]  /*12720*/  FSEL R22, R8, -INF , !P2 ;  /* 0xff80000008167808 */ /* 0x000fe40005000000 */
[C---:B------:R-:W-:Y:S02]  /*12730*/  ISETP.GE.AND P4, PT, R18.reuse, R217, PT ;  /* 0x000000d91200720c */ /* 0x040fe40003f86270 */
[----:B------:R-:W-:Y:S02]  /*12740*/  ISETP.GE.AND P2, PT, R18, R215, PT ;  /* 0x000000d71200720c */ /* 0x000fe40003f46270 */
[----:B------:R-:W-:-:S02]  /*12750*/  ISETP.GE.AND P0, PT, R16, R217, PT ;  /* 0x000000d91000720c */ /* 0x000fc40003f06270 */
[----:B------:R-:W-:Y:S02]  /*12760*/  ISETP.GE.AND P3, PT, R16, R215, PT ;  /* 0x000000d71000720c */ /* 0x000fe40003f66270 */
[CC--:B------:R-:W-:Y:S02]  /*12770*/  ISETP.GE.OR P4, PT, R18.reuse, R216.reuse, !P4 ;  /* 0x000000d81200720c */ /* 0x0c0fe40006786670 */
[----:B------:R-:W-:Y:S01]  /*12780*/  ISETP.GE.OR P2, PT, R18, R211, !P2 ;  /* 0x000000d31200720c */ /* 0x000fe20005746670 */
[----:B------:R-:W-:Y:S01]  /*12790*/  VIADD R18, R36, 0x21 ;  /* 0x0000002124127836 */ /* 0x000fe20000000000 */
[----:B------:R-:W-:Y:S02]  /*127a0*/  ISETP.GE.OR P0, PT, R16, R216, !P0 ;  /* 0x000000d81000720c */ /* 0x000fe40004706670 */
[----:B------:R-:W-:Y:S02]  /*127b0*/  FSEL R10, R10, -INF , !P5 ;  /* 0xff8000000a0a7808 */ /* 0x000fe40006800000 */
[----:B------:R-:W-:-:S02]  /*127c0*/  FSEL R8, R11, -INF , !P1 ;  /* 0xff8000000b087808 */ /* 0x000fc40004800000 */
[C---:B------:R-:W-:Y:S02]  /*127d0*/  ISETP.GE.AND P1, PT, R46.reuse, R217, PT ;  /* 0x000000d92e00720c */ /* 0x040fe40003f26270 */
[----:B------:R-:W-:Y:S02]  /*127e0*/  ISETP.GE.AND P5, PT, R46, R215, PT ;  /* 0x000000d72e00720c */ /* 0x000fe40003fa6270 */
[----:B------:R-:W-:Y:S02]  /*127f0*/  ISETP.GE.OR P3, PT, R16, R211, !P3 ;  /* 0x000000d31000720c */ /* 0x000fe40005f66670 */
[----:B------:R-:W-:Y:S02]  /*12800*/  FSEL R24, R9, -INF , !P6 ;  /* 0xff80000009187808 */ /* 0x000fe40007000000 */
[----:B------:R-:W-:Y:S02]  /*12810*/  FSEL R16, R4, -INF , !P0 ;  /* 0xff80000004107808 */ /* 0x000fe40004000000 */
[----:B------:R-:W-:-:S02]  /*12820*/  ISETP.GE.AND P6, PT, R18, R217, PT ;  /* 0x000000d91200720c */ /* 0x000fc40003fc6270 */
[----:B------:R-:W-:Y:S02]  /*12830*/  ISETP.GE.AND P0, PT, R18, R215, PT ;  /* 0x000000d71200720c */ /* 0x000fe40003f06270 */
[CC--:B------:R-:W-:Y:S02]  /*12840*/  ISETP.GE.OR P1, PT, R46.reuse, R216.reuse, !P1 ;  /* 0x000000d82e00720c */ /* 0x0c0fe40004f26670 */
[-C--:B------:R-:W-:Y:S01]  /*12850*/  ISETP.GE.OR P5, PT, R46, R211.reuse, !P5 ;  /* 0x000000d32e00720c */ /* 0x080fe20006fa6670 */
[----:B------:R-:W-:Y:S01]  /*12860*/  VIADD R46, R36, 0x28 ;  /* 0x00000028242e7836 */ /* 0x000fe20000000000 */
[C---:B------:R-:W-:Y:S02]  /*12870*/  ISETP.GE.OR P6, PT, R18.reuse, R216, !P6 ;  /* 0x000000d81200720c */ /* 0x040fe400077c6670 */
[----:B------:R-:W-:Y:S02]  /*12880*/  ISETP.GE.OR P0, PT, R18, R211, !P0 ;  /* 0x000000d31200720c */ /* 0x000fe40004706670 */
[----:B------:R-:W-:-:S02]  /*12890*/  FSEL R18, R5, -INF , !P4 ;  /* 0xff80000005127808 */ /* 0x000fc40006000000 */
[----:B------:R-:W-:Y:S01]  /*128a0*/  ISETP.GE.AND P4, PT, R46, R217, PT ;  /* 0x000000d92e00720c */ /* 0x000fe20003f86270 */
[----:B-1----:R-:W-:Y:S01]  /*128b0*/  HMMA.16816.F32.BF16 R80, R48, R12, R80 ;  /* 0x0000000c3050723c */ /* 0x002fe20000041850 */
[----:B------:R-:W-:Y:S02]  /*128c0*/  VIADD R26, R36, 0x29 ;  /* 0x00000029241a7836 */ /* 0x000fe40000000000 */
[----:B------:R-:W-:-:S03]  /*128d0*/  ISETP.GE.OR P4, PT, R46, R216, !P4 ;  /* 0x000000d82e00720c */ /* 0x000fc60006786670 */
[----:B------:R-:W-:Y:S01]  /*128e0*/  HMMA.16816.F32.BF16 R76, R48, R14, R76 ;  /* 0x0000000e304c723c */ /* 0x000fe2000004184c */
[----:B------:R-:W-:Y:S01]  /*128f0*/  VIADD R12, R36, 0x31 ;  /* 0x00000031240c7836 */ /* 0x000fe20000000000 */
[----:B------:R-:W-:Y:S02]  /*12900*/  FSEL R232, R89, -INF , !P6 ;  /* 0xff80000059e87808 */ /* 0x000fe40007000000 */
[----:B------:R-:W-:Y:S02]  /*12910*/  FSEL R162, R84, -INF , !P4 ;  /* 0xff80000054a27808 */ /* 0x000fe40006000000 */
[----:B------:R-:W-:Y:S02]  /*12920*/  FSEL R160, R88, -INF , !P1 ;  /* 0xff80000058a07808 */ /* 0x000fe40004800000 */
[C---:B------:R-:W-:Y:S02]  /*12930*/  ISETP.GE.AND P6, PT, R12.reuse, R217, PT ;  /* 0x000000d90c00720c */ /* 0x040fe40003fc6270 */
[----:B------:R-:W-:-:S02]  /*12940*/  ISETP.GE.AND P4, PT, R12, R215, PT ;  /* 0x000000d70c00720c */ /* 0x000fc40003f86270 */
[----:B------:R-:W-:Y:S02]  /*12950*/  ISETP.GE.AND P1, PT, R26, R215, PT ;  /* 0x000000d71a00720c */ /* 0x000fe40003f26270 */
[C---:B------:R-:W-:Y:S02]  /*12960*/  ISETP.GE.OR P6, PT, R12.reuse, R216, !P6 ;  /* 0x000000d80c00720c */ /* 0x040fe400077c6670 */
[-C--:B------:R-:W-:Y:S01]  /*12970*/  ISETP.GE.OR P4, PT, R12, R211.reuse, !P4 ;  /* 0x000000d30c00720c */ /* 0x080fe20006786670 */
[----:B------:R-:W-:Y:S01]  /*12980*/  VIADD R12, R36, 0x38 ;  /* 0x00000038240c7836 */ /* 0x000fe20000000000 */
[----:B------:R-:W-:Y:S02]  /*12990*/  FSEL R6, R6, -INF , !P3 ;  /* 0xff80000006067808 */ /* 0x000fe40005800000 */
[C---:B------:R-:W-:Y:S02]  /*129a0*/  ISETP.GE.OR P1, PT, R26.reuse, R211, !P1 ;  /* 0x000000d31a00720c */ /* 0x040fe40004f26670 */
[----:B------:R-:W-:-:S02]  /*129b0*/  ISETP.GE.AND P3, PT, R26, R217, PT ;  /* 0x000000d91a00720c */ /* 0x000fc40003f66270 */
[----:B------:R-:W-:Y:S02]  /*129c0*/  FSEL R174, R87, -INF , !P1 ;  /* 0xff80000057ae7808 */ /* 0x000fe40004800000 */
[----:B------:R-:W-:Y:S01]  /*129d0*/  ISETP.GE.OR P3, PT, R26, R216, !P3 ;  /* 0x000000d81a00720c */ /* 0x000fe20005f66670 */
[----:B------:R-:W-:Y:S01]  /*129e0*/  VIADD R26, R36, 0x30 ;  /* 0x00000030241a7836 */ /* 0x000fe20000000000 */
[C---:B------:R-:W-:Y:S02]  /*129f0*/  ISETP.GE.AND P1, PT, R12.reuse, R215, PT ;  /* 0x000000d70c00720c */ /* 0x040fe40003f26270 */
[----:B------:R-:W-:Y:S02]  /*12a00*/  FSEL R228, R91, -INF , !P0 ;  /* 0xff8000005be47808 */ /* 0x000fe40004000000 */
[----:B------:R-:W-:Y:S02]  /*12a10*/  ISETP.GE.OR P1, PT, R12, R211, !P1 ;  /* 0x000000d30c00720c */ /* 0x000fe40004f26670 */
[----:B------:R-:W-:-:S02]  /*12a20*/  FSEL R4, R7, -INF , !P2 ;  /* 0xff80000007047808 */ /* 0x000fc40005000000 */
[----:B------:R-:W-:Y:S02]  /*12a30*/  ISETP.GE.AND P0, PT, R26, R217, PT ;  /* 0x000000d91a00720c */ /* 0x000fe40003f06270 */
[----:B------:R-:W-:Y:S02]  /*12a40*/  ISETP.GE.AND P2, PT, R46, R215, PT ;  /* 0x000000d72e00720c */ /* 0x000fe40003f46270 */
[----:B------:R-:W-:Y:S01]  /*12a50*/  FSEL R170, R78, -INF , !P1 ;  /* 0xff8000004eaa7808 */ /* 0x000fe20004800000 */
[----:B------:R-:W-:Y:S01]  /*12a60*/  VIADD R36, R36, 0x39 ;  /* 0x0000003924247836 */ /* 0x000fe20000000000 */
[----:B------:R-:W-:Y:S02]  /*12a70*/  ISETP.GT.AND P1, PT, R214, R199, PT ;  /* 0x000000c7d600720c */ /* 0x000fe40003f24270 */
[----:B------:R-:W-:Y:S02]  /*12a80*/  ISETP.GE.OR P0, PT, R26, R216, !P0 ;  /* 0x000000d81a00720c */ /* 0x000fe40004706670 */
[----:B------:R-:W-:-:S02]  /*12a90*/  ISETP.GE.OR P2, PT, R46, R211, !P2 ;  /* 0x000000d32e00720c */ /* 0x000fc40005746670 */
        /* <DEDUP_REMOVED lines=8> */
[-C--:B------:R-:W-:Y:S02]  /*12b20*/  ISETP.GE.OR P0, PT, R36, R211.reuse, !P0 ;  /* 0x000000d32400720c */ /* 0x080fe40004706670 */
[----:B------:R-:W-:Y:S01]  /*12b30*/  FSEL R172, R83, -INF , !P4 ;  /* 0xff80000053ac7808 */ /* 0x000fe20006000000 */
[----:B------:R-:W-:Y:S01]  /*12b40*/  BSSY B1, `(.L_x_5964) ;  /* 0x0000074000017945 */ /* 0x000fe20003800000 */
[----:B------:R-:W-:Y:S02]  /*12b50*/  ISETP.GE.OR P5, PT, R26, R211, !P5 ;  /* 0x000000d31a00720c */ /* 0x000fe40006fa6670 */
[----:B------:R-:W-:-:S02]  /*12b60*/  ISETP.GE.OR P3, PT, R12, R216, !P3 ;  /* 0x000000d80c00720c */ /* 0x000fc40005f66670 */
[----:B------:R-:W-:Y:S02]  /*12b70*/  ISETP.GE.OR P2, PT, R36, R216, !P2 ;  /* 0x000000d82400720c */ /* 0x000fe40005746670 */
[----:B------:R-:W-:Y:S01]  /*12b80*/  ISETP.NE.U32.AND P4, PT, R212, RZ, PT ;  /* 0x000000ffd400720c */ /* 0x000fe20003f85070 */
[----:B------:R-:W-:Y:S01]  /*12b90*/  VIADD R187, R191, 0x800 ;  /* 0x00000800bfbb7836 */ /* 0x000fe20000000000 */
[----:B------:R-:W-:Y:S01]  /*12ba0*/  FSEL R164, R79, -INF , !P0 ;  /* 0xff8000004fa47808 */ /* 0x000fe20004000000 */
[C---:B------:R-:W-:Y:S01]  /*12bb0*/  VIADD R186, R191.reuse, 0x1000 ;  /* 0x00001000bfba7836 */ /* 0x040fe20000000000 */
[----:B------:R-:W-:Y:S01]  /*12bc0*/  FSEL R218, R82, -INF , !P5 ;  /* 0xff80000052da7808 */ /* 0x000fe20006800000 */
[----:B------:R-:W-:Y:S01]  /*12bd0*/  VIADD R185, R191, 0x1800 ;  /* 0x00001800bfb97836 */ /* 0x000fe20000000000 */
[----:B------:R-:W-:Y:S01]  /*12be0*/  FSEL R222, R81, -INF , !P6 ;  /* 0xff80000051de7808 */ /* 0x000fe20007000000 */
[C---:B------:R-:W-:Y:S01]  /*12bf0*/  VIADD R183, R191.reuse, 0x2000 ;  /* 0x00002000bfb77836 */ /* 0x040fe20000000000 */
[----:B------:R-:W-:Y:S01]  /*12c00*/  FSEL R220, R76, -INF , !P3 ;  /* 0xff8000004cdc7808 */ /* 0x000fe20005800000 */
[----:B------:R-:W-:Y:S01]  /*12c10*/  VIADD R182, R191, 0x2800 ;  /* 0x00002800bfb67836 */ /* 0x000fe20000000000 */
[----:B------:R-:W-:Y:S01]  /*12c20*/  FSEL R173, R77, -INF , !P2 ;  /* 0xff8000004dad7808 */ /* 0x000fe20005000000 */
[----:B------:R-:W-:Y:S01]  /*12c30*/  VIADD R181, R191, 0x3000 ;  /* 0x00003000bfb57836 */ /* 0x000fe20000000000 */
[----:B------:R-:W-:Y:S01]  /*12c40*/  BAR.SYNC.DEFER_BLOCKING 0x0 ;  /* 0x0000000000007b1d */ /* 0x000fe20000010000 */
[----:B------:R-:W-:Y:S01]  /*12c50*/  ISETP.NE.AND.EX P0, PT, R213, RZ, PT, P4 ;  /* 0x000000ffd500720c */ /* 0x000fe20003f05340 */
[----:B------:R-:W-:-:S02]  /*12c60*/  VIADD R180, R191, 0x3800 ;  /* 0x00003800bfb47836 */ /* 0x000fc40000000000 */
[C---:B------:R-:W-:Y:S02]  /*12c70*/  VIADD R179, R191.reuse, 0x4000 ;  /* 0x00004000bfb37836 */ /* 0x040fe40000000000 */
[C---:B------:R-:W-:Y:S02]  /*12c80*/  VIADD R178, R191.reuse, 0x4800 ;  /* 0x00004800bfb27836 */ /* 0x040fe40000000000 */
[C---:B------:R-:W-:Y:S02]  /*12c90*/  VIADD R177, R191.reuse, 0x5000 ;  /* 0x00005000bfb17836 */ /* 0x040fe40000000000 */
[----:B------:R-:W-:Y:S01]  /*12ca0*/  VIADD R176, R191, 0x5800 ;  /* 0x00005800bfb07836 */ /* 0x000fe20000000000 */
[----:B------:R-:W-:Y:S06]  /*12cb0*/  @!P1 BRA `(.L_x_5965) ;  /* 0x0000000400709947 */ /* 0x000fec0003800000 */
[----:B------:R-:W-:Y:S04]  /*12cc0*/  BSSY B0, `(.L_x_5966) ;  /* 0x0000041000007945 */ /* 0x000fe80003800000 */
        /* <DEDUP_REMOVED lines=32> */
[----:B------:R-:W-:Y:S01]  /*12ed0*/  ISETP.GE.U32.AND P5, PT, R12, R7, PT ;  /* 0x000000070c00720c */ /* 0x000fe20003fa6070 */
[----:B------:R-:W3:Y:S01]  /*12ee0*/  LD.E.64 R26, desc[UR6][R20.64+0x38] ;  /* 0x00003806141a7980 */ /* 0x000ee2000c101b00 */
        /* <DEDUP_REMOVED lines=27> */
.L_x_5967:
[----:B------:R-:W2:Y:S02]  /*130a0*/  LD.E R5, desc[UR6][R20.64+0x38] ;  /* 0x0000380614057980 */ /* 0x000ea4000c101900 */
[----:B--2---:R-:W-:-:S04]  /*130b0*/  LEA R5, -R5, RZ, 0x6 ;  /* 0x000000ff05057211 */ /* 0x004fc800078e31ff */
[----:B------:R-:W-:Y:S02]  /*130c0*/  SHF.R.S32.HI R12, RZ, 0x1f, R5 ;  /* 0x0000001fff0c7819 */ /* 0x000fe40000011405 */
.L_x_5968:
[----:B------:R-:W-:Y:S05]  /*130d0*/  BSYNC B0 ;  /* 0x0000000000007941 */ /* 0x000fea0003800000 */
.L_x_5966:
[C---:B------:R-:W-:Y:S01]  /*130e0*/  IMAD.SHL.U32 R3, R134.reuse, 0x20, RZ ;  /* 0x0000002086037824 */ /* 0x040fe200078e00ff */
[C---:B------:R-:W-:Y:S02]  /*130f0*/  LEA R200, P3, R5.reuse, R200, 0x1 ;  /* 0x000000c805c87211 */ /* 0x040fe400078608ff */
[----:B------:R-:W-:Y:S02]  /*13100*/  SHF.L.U64.HI R2, R134, 0x5, R135 ;  /* 0x0000000586027819 */ /* 0x000fe40000010287 */
[----:B------:R-:W-:Y:S02]  /*13110*/  IADD3 R14, P2, R200, R3, RZ ;  /* 0x00000003c80e7210 */ /* 0x000fe40007f5e0ff */
[----:B------:R-:W-:Y:S02]  /*13120*/  LEA.HI.X R201, R5, R201, R12, 0x1, P3 ;  /* 0x000000c905c97211 */ /* 0x000fe400018f0c0c */
[----:B------:R-:W-:-:S03]  /*13130*/  IADD3 R12, P3, R14, R3, RZ ;  /* 0x000000030e0c7210 */ /* 0x000fc60007f7e0ff */
[--C-:B------:R-:W-:Y:S01]  /*13140*/  IMAD.X R15, R201, 0x1, R2.reuse, P2 ;  /* 0x00000001c90f7824 */ /* 0x100fe200010e0602 */
[----:B------:R-:W-:Y:S01]  /*13150*/  IADD3 R26, P2, R12, R3, RZ ;  /* 0x000000030c1a7210 */ /* 0x000fe20007f5e0ff */
[----:B------:R-:W-:Y:S01]  /*13160*/  @!PT LDS RZ, [RZ] ;  /* 0x00000000fffff984 */ /* 0x000fe20000000800 */
[----:B------:R-:W-:Y:S01]  /*13170*/  @!PT LDS RZ, [RZ] ;  /* 0x00000000fffff984 */ /* 0x000fe20000000800 */
[----:B------:R-:W-:Y:S01]  /*13180*/  @!PT LDS RZ, [RZ] ;  /* 0x00000000fffff984 */ /* 0x000fe20000000800 */
[----:B------:R1:W-:Y:S02]  /*13190*/  LDGSTS.E.BYPASS.LTC128B.128 [R209+0x6000], desc[UR6][R200.64] ;  /* 0x06000000c8d17fae */ /* 0x0003e4000b901d46 */
[--C-:B------:R-:W-:Y:S02]  /*131a0*/  IMAD.X R13, R15, 0x1, R2.reuse, P3 ;  /* 0x000000010f0d7824 */ /* 0x100fe400018e0602 */
        /* <DEDUP_REMOVED lines=13> */
.L_x_5965:
[----:B------:R-:W-:Y:S05]  /*13280*/  BSYNC B1 ;  /* 0x0000000000017941 */ /* 0x000fea0003800000 */
.L_x_5964:
        /* <DEDUP_REMOVED lines=69> */
[----:B------:R-:W1:Y:S01]  /*136e0*/  LDSM.16.MT88.4 R40, [R198+0xe000] ;  /* 0x00e00000c628783b */ /* 0x000e620000004200 */
[-CC-:B------:R-:W-:Y:S01]  /*136f0*/  FFMA.FTZ R157, R30, R168.reuse, -R167.reuse ;  /* 0x000000a81e9d7223 */ /* 0x180fe200000108a7 */
[-CC-:B------:R-:W-:Y:S01]  /*13700*/  FFMA.FTZ R154, R28, R168.reuse, -R167.reuse ;  /* 0x000000a81c9a7223 */ /* 0x180fe200000108a7 */
[----:B------:R-:W-:Y:S01]  /*13710*/  MUFU.EX2 R159, R159 ;  /* 0x0000009f009f7308 */ /* 0x000fe20000000800 */
[-CC-:B------:R-:W-:Y:S01]  /*13720*/  FFMA.FTZ R151, R10, R168.reuse, -R167.reuse ;  /* 0x000000a80a977223 */ /* 0x180fe200000108a7 */
[-C--:B------:R-:W-:Y:S01]  /*13730*/  FFMA.FTZ R148, R8, R168.reuse, -R167 ;  /* 0x000000a808947223 */ /* 0x080fe200000108a7 */
[-CC-:B------:R-:W-:Y:S01]  /*13740*/  FFMA.FTZ R150, R24, R168.reuse, -R175.reuse ;  /* 0x000000a818967223 */ /* 0x180fe200000108af */
[----:B------:R-:W2:Y:S01]  /*13750*/  LDSM.16.MT88.4 R8, [R198+0xe800] ;  /* 0x00e80000c608783b */ /* 0x000ea20000004200 */
[-CC-:B------:R-:W-:Y:S01]  /*13760*/  FFMA.FTZ R149, R16, R168.reuse, -R175.reuse ;  /* 0x000000a810957223 */ /* 0x180fe200000108af */
[-C--:B------:R-:W-:Y:S01]  /*13770*/  FFMA.FTZ R0, R18, R168.reuse, -R175 ;  /* 0x000000a812007223 */ /* 0x080fe200000108af */
[-CC-:B------:R-:W-:Y:S01]  /*13780*/  FFMA.FTZ R139, R6, R168.reuse, -R167.reuse ;  /* 0x000000a8068b7223 */ /* 0x180fe200000108a7 */
[----:B------:R-:W3:Y:S01]  /*13790*/  MUFU.EX2 R156, R156 ;  /* 0x0000009c009c7308 */ /* 0x000ee20000000800 */
[-C--:B------:R-:W-:Y:S01]  /*137a0*/  FFMA.FTZ R2, R4, R168.reuse, -R167 ;  /* 0x000000a804027223 */ /* 0x080fe200000108a7 */
[----:B------:R-:W4:Y:S01]  /*137b0*/  LDSM.16.MT88.4 R20, [R196+0xe800] ;  /* 0x00e80000c414783b */ /* 0x000f220000004200 */
[-CC-:B------:R-:W-:Y:S01]  /*137c0*/  FFMA.FTZ R160, R160, R168.reuse, -R175.reuse ;  /* 0x000000a8a0a07223 */ /* 0x180fe200000108af */
[-CC-:B------:R-:W-:Y:S01]  /*137d0*/  FFMA.FTZ R163, R232, R168.reuse, -R175.reuse ;  /* 0x000000a8e8a37223 */ /* 0x180fe200000108af */
[-CC-:B------:R-:W-:Y:S01]  /*137e0*/  FFMA.FTZ R162, R162, R168.reuse, -R175.reuse ;  /* 0x000000a8a2a27223 */ /* 0x180fe200000108af */
[----:B------:R-:W5:Y:S01]  /*137f0*/  LDSM.16.MT88.4 R16, [R195+0xe800] ;  /* 0x00e80000c310783b */ /* 0x000f620000004200 */
[-C--:B------:R-:W-:Y:S01]  /*13800*/  FFMA.FTZ R165, R230, R168.reuse, -R175 ;  /* 0x000000a8e6a57223 */ /* 0x080fe200000108af */
[----:B------:R-:W-:Y:S01]  /*13810*/  MUFU.EX2 R155, R155 ;  /* 0x0000009b009b7308 */ /* 0x000fe20000000800 */
[-CC-:B------:R-:W-:Y:S01]  /*13820*/  FFMA.FTZ R166, R166, R168.reuse, -R167.reuse ;  /* 0x000000a8a6a67223 */ /* 0x180fe200000108a7 */
[----:B------:R-:W-:Y:S01]  /*13830*/  LDSM.16.MT88.4 R32, [R196+0xc800] ;  /* 0x00c80000c420783b */ /* 0x000fe20000004200 */
[-CC-:B------:R-:W-:Y:S01]  /*13840*/  FFMA.FTZ R169, R228, R168.reuse, -R167.reuse ;  /* 0x000000a8e4a97223 */ /* 0x180fe200000108a7 */
[-CC-:B------:R-:W-:Y:S01]  /*13850*/  FFMA.FTZ R171, R226, R168.reuse, -R167.reuse ;  /* 0x000000a8e2ab7223 */ /* 0x180fe200000108a7 */
[-C--:B------:R-:W-:Y:S01]  /*13860*/  FFMA.FTZ R174, R174, R168.reuse, -R167 ;  /* 0x000000a8aeae7223 */ /* 0x080fe200000108a7 */
[----:B------:R-:W-:Y:S01]  /*13870*/  LDSM.16.MT88.4 R28, [R195+0xc800] ;  /* 0x00c80000c31c783b */ /* 0x000fe20000004200 */
[-CC-:B------:R-:W-:Y:S01]  /*13880*/  FFMA.FTZ R225, R173, R168.reuse, -R175.reuse ;  /* 0x000000a8ade17223 */ /* 0x180fe200000108af */
[----:B------:R-:W1:Y:S01]  /*13890*/  MUFU.EX2 R152, R152 ;  /* 0x0000009800987308 */ /* 0x000e620000000800 */
[----:B---3--:R-:W-:Y:S01]  /*138a0*/  F2FP.BF16.F32.PACK_AB R96, R156, R159 ;  /* 0x0000009f9c60723e */ /* 0x008fe200000010ff */
        /* <DEDUP_REMOVED lines=59> */
[C---:B--2---:R-:W-:Y:S05]  /*13c60*/  HMMA.16816.F32.BF16 R36, R4.reuse, R8, R36 ;  /* 0x000000080424723c */ /* 0x044fea0000041824 */
[----:B------:R-:W-:Y:S01]  /*13c70*/  MUFU.EX2 R166, R166 ;  /* 0x000000a600a67308 */ /* 0x000fe20000000800 */
[----:B------:R-:W-:Y:S01]  /*13c80*/  HMMA.16816.F32.BF16 R40, R4, R10, R40 ;  /* 0x0000000a0428723c */ /* 0x000fe20000041828 */
[----:B------:R-:W2:Y:S05]  /*13c90*/  LDSM.16.MT88.4 R8, [R197+0x10800] ;  /* 0x01080000c508783b */ /* 0x000eaa0000004200 */
        /* <DEDUP_REMOVED lines=70> */
[C---:B--2---:R-:W-:Y:S06]  /*14100*/  HMMA.16816.F32.BF16 R52, R4.reuse, R8, R52 ;  /* 0x000000080434723c */ /* 0x044fec0000041834 */
[C---:B------:R-:W-:Y:S01]  /*14110*/  HMMA.16816.F32.BF16 R56, R4.reuse, R10, R56 ;  /* 0x0000000a0438723c */ /* 0x040fe20000041838 */
[----:B------:R-:W2:Y:S05]  /*14120*/  LDSM.16.MT88.4 R8, [R196+0x11000] ;  /* 0x01100000c408783b */ /* 0x000eaa0000004200 */
[C---:B-1----:R-:W-:Y:S06]  /*14130*/  HMMA.16816.F32.BF16 R60, R4.reuse, R20, R60 ;  /* 0x00000014043c723c */ /* 0x042fec000004183c */
[C---:B------:R-:W-:Y:S01]  /*14140*/  HMMA.16816.F32.BF16 R64, R4.reuse, R22, R64 ;  /* 0x000000160440723c */ /* 0x040fe20000041840 */
[----:B------:R-:W1:Y:S05]  /*14150*/  LDSM.16.MT88.4 R20, [R195+0x11000] ;  /* 0x01100000c314783b */ /* 0x000e6a0000004200 */
[C---:B-----5:R-:W-:Y:S06]  /*14160*/  HMMA.16816.F32.BF16 R68, R4.reuse, R16, R68 ;  /* 0x000000100444723c */ /* 0x060fec0000041844 */
[C---:B------:R-:W-:Y:S01]  /*14170*/  HMMA.16816.F32.BF16 R72, R4.reuse, R18, R72 ;  /* 0x000000120448723c */ /* 0x040fe20000041848 */
[----:B------:R-:W4:Y:S05]  /*14180*/  LDSM.16.MT88.4 R16, [R198+0xd800] ;  /* 0x00d80000c610783b */ /* 0x000f2a0000004200 */
[C---:B---3--:R-:W-:Y:S06]  /*14190*/  HMMA.16816.F32.BF16 R76, R4.reuse, R12, R76 ;  /* 0x0000000c044c723c */ /* 0x048fec000004184c */
[C---:B------:R-:W-:Y:S01]  /*141a0*/  HMMA.16816.F32.BF16 R80, R4.reuse, R14, R80 ;  /* 0x0000000e0450723c */ /* 0x040fe20000041850 */
[----:B------:R-:W3:Y:S05]  /*141b0*/  LDSM.16.MT88.4 R12, [R197+0xd800] ;  /* 0x00d80000c50c783b */ /* 0x000eea0000004200 */
        /* <DEDUP_REMOVED lines=56> */
[C---:B---3--:R-:W-:Y:S06]  /*14540*/  HMMA.16816.F32.BF16 R84, R4.reuse, R12, R84 ;  /* 0x0000000c0454723c */ /* 0x048fec0000041854 */
[C---:B------:R-:W-:Y:S06]  /*14550*/  HMMA.16816.F32.BF16 R88, R4.reuse, R14, R88 ;  /* 0x0000000e0458723c */ /* 0x040fec0000041858 */
[C---:B--2---:R-:W-:Y:S06]  /*14560*/  HMMA.16816.F32.BF16 R92, R4.reuse, R8, R92 ;  /* 0x00000008045c723c */ /* 0x044fec000004185c */
        /* <DEDUP_REMOVED lines=49> */
[----:B------:R-:W-:Y:S02]  /*14880*/  @!P4 VIADD R8, R8, 0x1 ;  /* 0x000000010808c836 */ /* 0x000fe40000000000 */
[-C--:B------:R-:W-:Y:S01]  /*14890*/  ISETP.GE.U32.AND P5, PT, R11, R6.reuse, PT ;  /* 0x000000060b00720c */ /* 0x080fe20003fa6070 */
[----:B------:R-:W-:Y:S01]  /*148a0*/  @!P2 VIADD R7, R7, 0x1 ;  /* 0x000000010707a836 */ /* 0x000fe20000000000 */
[----:B------:R-:W-:Y:S01]  /*148b0*/  ISETP.GE.U32.AND P6, PT, R5, R6, PT ;  /* 0x000000060500720c */ /* 0x000fe20003fc6070 */
[----:B------:R-:W3:Y:S01]  /*148c0*/  LD.E.64 R10, desc[UR4][R220.64+0x40] ;  /* 0x00004004dc0a7980 */ /* 0x000ee2000c101b00 */
[----:B------:R-:W-:-:S09]  /*148d0*/  ISETP.NE.AND P2, PT, R9, RZ, PT ;  /* 0x000000ff0900720c */ /* 0x000fd20003f45270 */
[----:B------:R-:W-:Y:S02]  /*148e0*/  @P5 VIADD R7, R7, 0x1 ;  /* 0x0000000107075836 */ /* 0x000fe40000000000 */
[----:B------:R-:W-:Y:S02]  /*148f0*/  @P6 IADD3 R8, R8, 0x1, RZ ;  /* 0x0000000108086810 */ /* 0x000fe40007ffe0ff */
[----:B------:R-:W-:-:S03]  /*14900*/  @!P1 IMAD.MOV R7, RZ, RZ, -R7 ;  /* 0x000000ffff079224 */ /* 0x000fc600078e0a07 */
[----:B------:R-:W-:Y:S02]  /*14910*/  @!P3 IMAD.MOV R8, RZ, RZ, -R8 ;  /* 0x000000ffff08b224 */ /* 0x000fe400078e0a08 */
[----:B------:R-:W-:-:S03]  /*14920*/  SEL R2, R0, R7, !P2 ;  /* 0x0000000700027207 */ /* 0x000fc60005000000 */
[----:B------:R-:W-:Y:S02]  /*14930*/  SEL R7, R0, R8, !P2 ;  /* 0x0000000800077207 */ /* 0x000fe40005000000 */
[----:B------:R-:W-:-:S04]  /*14940*/  IMAD.WIDE R16, R2, 0x4, R212 ;  /* 0x0000000402107825 */ /* 0x000fc800078e02d4 */
[C---:B------:R-:W-:Y:S01]  /*14950*/  IMAD.WIDE R14, R7.reuse, 0x4, R212 ;  /* 0x00000004070e7825 */ /* 0x040fe200078e02d4 */
[----:B------:R-:W4:Y:S04]  /*14960*/  LD.E R0, desc[UR10][R16.64] ;  /* 0x0000000a10007980 */ /* 0x000f28000c101900 */
[----:B------:R-:W4:Y:S01]  /*14970*/  LD.E R5, desc[UR12][R14.64] ;  /* 0x0000000c0e057980 */ /* 0x000f22000c101900 */
[----:B------:R-:W-:-:S05]  /*14980*/  IADD3 R2, R7, -R2, RZ ;  /* 0x8000000207027210 */ /* 0x000fca0007ffe0ff */
[----:B------:R-:W-:-:S05]  /*14990*/  IMAD R9, R9, R2, -0x40 ;  /* 0xffffffc009097424 */ /* 0x000fca00078e0202 */
[----:B------:R-:W-:Y:S01]  /*149a0*/  SHF.R.S32.HI R7, RZ, 0x1f, R9 ;  /* 0x0000001fff077819 */ /* 0x000fe20000011409 */
[-C--:B---3--:R-:W-:Y:S02]  /*149b0*/  IMAD R2, R11, R9.reuse, RZ ;  /* 0x000000090b027224 */ /* 0x088fe400078e02ff */
[----:B------:R-:W-:-:S04]  /*149c0*/  IMAD.WIDE.U32 R8, R10, R9, RZ ;  /* 0x000000090a087225 */ /* 0x000fc800078e00ff */
[----:B------:R-:W-:-:S04]  /*149d0*/  IMAD R2, R10, R7, R2 ;  /* 0x000000070a027224 */ /* 0x000fc800078e0202 */
[----:B------:R-:W-:Y:S02]  /*149e0*/  IMAD.IADD R9, R9, 0x1, R2 ;  /* 0x0000000109097824 */ /* 0x000fe400078e0202 */
[----:B----4-:R-:W-:-:S04]  /*149f0*/  IMAD.IADD R5, R0, 0x1, -R5 ;  /* 0x0000000100057824 */ /* 0x010fc800078e0a05 */
[----:B--2---:R-:W-:Y:S01]  /*14a00*/  IMAD R7, R13, R5, RZ ;  /* 0x000000050d077224 */ /* 0x004fe200078e02ff */
[----:B------:R-:W-:Y:S01]  /*14a10*/  SHF.R.S32.HI R0, RZ, 0x1f, R5 ;  /* 0x0000001fff007819 */ /* 0x000fe20000011405 */
[----:B------:R-:W-:-:S04]  /*14a20*/  IMAD.WIDE.U32 R8, R5, R12, R8 ;  /* 0x0000000c05087225 */ /* 0x000fc800078e0008 */
[----:B------:R-:W-:Y:S02]  /*14a30*/  IMAD R0, R12, R0, R7 ;  /* 0x000000000c007224 */ /* 0x000fe400078e0207 */
[----:B------:R-:W-:-:S03]  /*14a40*/  IMAD.MOV.U32 R2, RZ, RZ, R8 ;  /* 0x000000ffff027224 */ /* 0x000fc600078e0008 */
[----:B------:R-:W-:Y:S01]  /*14a50*/  IADD3 R0, R9, R0, RZ ;  /* 0x0000000009007210 */ /* 0x000fe20007ffe0ff */
[----:B------:R-:W-:Y:S05]  /*14a60*/  BRA `(.L_x_5972) ;  /* 0x0000000000147947 */ /* 0x000fea0003800000 */
.L_x_5971:
[----:B--2---:R-:W-:Y:S02]  /*14a70*/  R2UR UR4, R218 ;  /* 0x00000000da0472ca */ /* 0x004fe400000e0000 */
[----:B------:R-:W-:-:S13]  /*14a80*/  R2UR UR5, R219 ;  /* 0x00000000db0572ca */ /* 0x000fda00000e0000 */
[----:B-1----:R-:W2:Y:S02]  /*14a90*/  LD.E R2, desc[UR4][R220.64+0x40] ;  /* 0x00004004dc027980 */ /* 0x002ea4000c101900 */
[----:B--2---:R-:W-:-:S05]  /*14aa0*/  IMAD.U32 R2, R2, -0x40, RZ ;  /* 0xffffffc002027824 */ /* 0x004fca00078e00ff */
[----:B------:R-:W-:Y:S02]  /*14ab0*/  SHF.R.S32.HI R0, RZ, 0x1f, R2 ;  /* 0x0000001fff007819 */ /* 0x000fe40000011402 */
.L_x_5972:
[----:B------:R-:W-:Y:S05]  /*14ac0*/  BSYNC B0 ;  /* 0x0000000000007941 */ /* 0x000fea0003800000 */
.L_x_5970:
[----:B------:R-:W-:Y:S01]  /*14ad0*/  LEA R202, P1, R2, R202, 0x1 ;  /* 0x000000ca02ca7211 */ /* 0x000fe200078208ff */
[----:B------:R-:W-:Y:S01]  /*14ae0*/  IMAD.SHL.U32 R5, R136, 0x20, RZ ;  /* 0x0000002088057824 */ /* 0x000fe200078e00ff */
[----:B------:R-:W-:Y:S01]  /*14af0*/  R2UR UR10, R218 ;  /* 0x00000000da0a72ca */ /* 0x000fe200000e0000 */
[----:B------:R-:W-:Y:S01]  /*14b00*/  BSSY B1, `(.L_x_5973) ;  /* 0x00001b2000017945 */ /* 0x000fe20003800000 */
[----:B------:R-:W-:Y:S02]  /*14b10*/  LEA.HI.X R203, R2, R203, R0, 0x1, P1 ;  /* 0x000000cb02cb7211 */ /* 0x000fe400008f0c00 */
[----:B------:R-:W-:Y:S02]  /*14b20*/  R2UR UR11, R219 ;  /* 0x00000000db0b72ca */ /* 0x000fe400000e0000 */
[----:B------:R-:W-:Y:S02]  /*14b30*/  SHF.L.U64.HI R0, R136, 0x5, R137 ;  /* 0x0000000588007819 */ /* 0x000fe40000010289 */
[----:B------:R-:W-:-:S02]  /*14b40*/  IADD3 R6, P1, R5, R202, RZ ;  /* 0x000000ca05067210 */ /* 0x000fc40007f3e0ff */
[----:B------:R-:W-:Y:S02]  /*14b50*/  R2UR UR8, R218 ;  /* 0x00000000da0872ca */ /* 0x000fe400000e0000 */
[C---:B------:R-:W-:Y:S01]  /*14b60*/  R2UR UR9, R219.reuse ;  /* 0x00000000db0972ca */ /* 0x040fe200000e0000 */
[----:B------:R-:W-:Y:S01]  /*14b70*/  IMAD.X R7, R0, 0x1, R203, P1 ;  /* 0x0000000100077824 */ /* 0x000fe200008e06cb */
[C---:B------:R-:W-:Y:S02]  /*14b80*/  R2UR UR4, R218.reuse ;  /* 0x00000000da0472ca */ /* 0x040fe400000e0000 */
[C---:B------:R-:W-:Y:S01]  /*14b90*/  R2UR UR5, R219.reuse ;  /* 0x00000000db0572ca */ /* 0x040fe200000e0000 */
[----:B------:R-:W-:Y:S01]  /*14ba0*/  @!PT LDS RZ, [RZ] ;  /* 0x00000000fffff984 */ /* 0x000fe20000000800 */
[----:B------:R-:W-:Y:S01]  /*14bb0*/  @!PT LDS RZ, [RZ] ;  /* 0x00000000fffff984 */ /* 0x000fe20000000800 */
[----:B------:R-:W-:Y:S01]  /*14bc0*/  @!PT LDS RZ, [RZ] ;  /* 0x00000000fffff984 */ /* 0x000fe20000000800 */
[----:B------:R-:W-:Y:S01]  /*14bd0*/  LDGSTS.E.BYPASS.LTC128B.128 [R209+0xc000], desc[UR10][R202.64] ;  /* 0x0c000000cad17fae */ /* 0x000fe2000b901d4a */
[----:B------:R-:W-:Y:S02]  /*14be0*/  R2UR UR22, R218 ;  /* 0x00000000da1672ca */ /* 0x000fe400000e0000 */
[----:B------:R-:W-:-:S02]  /*14bf0*/  R2UR UR23, R219 ;  /* 0x00000000db1772ca */ /* 0x000fc400000e0000 */
[C---:B------:R-:W-:Y:S02]  /*14c00*/  R2UR UR20, R218.reuse ;  /* 0x00000000da1472ca */ /* 0x040fe400000e0000 */
[C---:B------:R-:W-:Y:S01]  /*14c10*/  R2UR UR21, R219.reuse ;  /* 0x00000000db1572ca */ /* 0x040fe200000e0000 */
[----:B------:R-:W-:Y:S01]  /*14c20*/  LDGSTS.E.BYPASS.LTC128B.128 [R209+0xe000], desc[UR8][R202.64+0x80] ;  /* 0x0e000080cad17fae */ /* 0x000fe2000b901d48 */
[C---:B------:R-:W-:Y:S02]  /*14c30*/  R2UR UR18, R218.reuse ;  /* 0x00000000da1272ca */ /* 0x040fe400000e0000 */
[C---:B------:R-:W-:Y:S01]  /*14c40*/  R2UR UR19, R219.reuse ;  /* 0x00000000db1372ca */ /* 0x040fe200000e0000 */
[----:B------:R-:W-:Y:S01]  /*14c50*/  LDGSTS.E.BYPASS.LTC128B.128 [R209+0x10000], desc[UR4][R202.64+0x100] ;  /* 0x10000100cad17fae */ /* 0x000fe2000b901d44 */
[----:B------:R-:W-:Y:S02]  /*14c60*/  R2UR UR16, R218 ;  /* 0x00000000da1072ca */ /* 0x000fe400000e0000 */
[----:B------:R-:W-:Y:S01]  /*14c70*/  R2UR UR17, R219 ;  /* 0x00000000db1172ca */ /* 0x000fe200000e0000 */
[----:B------:R-:W-:Y:S01]  /*14c80*/  LDGSTS.E.BYPASS.LTC128B.128 [R209+0xc800], desc[UR22][R6.64] ;  /* 0x0c80000006d17fae */ /* 0x000fe2000b901d56 */
[----:B------:R-:W-:-:S02]  /*14c90*/  IADD3 R8, P1, R5, R6, RZ ;  /* 0x0000000605087210 */ /* 0x000fc40007f3e0ff */
[----:B------:R-:W-:Y:S01]  /*14ca0*/  R2UR UR14, R218 ;  /* 0x00000000da0e72ca */ /* 0x000fe200000e0000 */
[----:B------:R-:W-:Y:S01]  /*14cb0*/  LDGSTS.E.BYPASS.LTC128B.128 [R209+0xe800], desc[UR20][R6.64+0x80] ;  /* 0x0e80008006d17fae */ /* 0x000fe2000b901d54 */
[C---:B------:R-:W-:Y:S01]  /*14cc0*/  R2UR UR15, R219.reuse ;  /* 0x00000000db0f72ca */ /* 0x040fe200000e0000 */
[----:B------:R-:W-:Y:S01]  /*14cd0*/  IMAD.X R9, R0, 0x1, R7, P1 ;  /* 0x0000000100097824 */ /* 0x000fe200008e0607 */
[----:B------:R-:W-:Y:S01]  /*14ce0*/  R2UR UR12, R218 ;  /* 0x00000000da0c72ca */ /* 0x000fe200000e0000 */
[----:B------:R1:W-:Y:S01]  /*14cf0*/  LDGSTS.E.BYPASS.LTC128B.128 [R209+0x10800], desc[UR18][R6.64+0x100] ;  /* 0x1080010006d17fae */ /* 0x0003e2000b901d52 */
[----:B------:R-:W-:Y:S02]  /*14d00*/  R2UR UR13, R219 ;  /* 0x00000000db0d72ca */ /* 0x000fe400000e0000 */
[----:B------:R-:W-:Y:S01]  /*14d10*/  IADD3 R10, P1, R5, R8, RZ ;  /* 0x00000008050a7210 */ /* 0x000fe20007f3e0ff */
[----:B------:R-:W-:Y:S04]  /*14d20*/  LDGSTS.E.BYPASS.LTC128B.128 [R209+0xd000], desc[UR16][R8.64] ;  /* 0x0d00000008d17fae */ /* 0x000fe8000b901d50 */
[----:B------:R-:W-:-:S02]  /*14d30*/  IMAD.X R11, R0, 0x1, R9, P1 ;  /* 0x00000001000b7824 */ /* 0x000fc400008e0609 */
[----:B------:R-:W-:Y:S01]  /*14d40*/  LDGSTS.E.BYPASS.LTC128B.128 [R209+0xf000], desc[UR14][R8.64+0x80] ;  /* 0x0f00008008d17fae */ /* 0x000fe2000b901d4e */
[----:B------:R-:W-:-:S03]  /*14d50*/  IMAD R0, R214, 0x40, R133 ;  /* 0x00000040d6007824 */ /* 0x000fc600078e0285 */
[----:B------:R-:W-:Y:S01]  /*14d60*/  LDGSTS.E.BYPASS.LTC128B.128 [R209+0x11000], desc[UR12][R8.64+0x100] ;  /* 0x1100010008d17fae */ /* 0x000fe2000b901d4c */
[C---:B------:R-:W-:Y:S01]  /*14d70*/  VIADD R2, R0.reuse, 0x1 ;  /* 0x0000000100027836 */ /* 0x040fe20000000000 */
[C---:B------:R-:W-:Y:S01]  /*14d80*/  ISETP.GE.AND P1, PT, R0.reuse, R217, PT ;  /* 0x000000d90000720c */ /* 0x040fe20003f26270 */
[C---:B------:R-:W-:Y:S01]  /*14d90*/  VIADD R138, R0.reuse, 0x19 ;  /* 0x00000019008a7836 */ /* 0x040fe20000000000 */
[----:B------:R-:W-:Y:S01]  /*14da0*/  LDGSTS.E.BYPASS.LTC128B.128 [R209+0xd800], desc[UR10][R10.64] ;  /* 0x0d8000000ad17fae */ /* 0x000fe2000b901d4a */
[----:B------:R-:W-:Y:S02]  /*14db0*/  ISETP.GE.AND P5, PT, R0, R215, PT ;  /* 0x000000d70000720c */ /* 0x000fe40003fa6270 */
[C---:B------:R-:W-:Y:S01]  /*14dc0*/  ISETP.GE.AND P4, PT, R2.reuse, R217, PT ;  /* 0x000000d90200720c */ /* 0x040fe20003f86270 */
[----:B------:R-:W-:Y:S01]  /*14dd0*/  LDGSTS.E.BYPASS.LTC128B.128 [R209+0xf800], desc[UR8][R10.64+0x80] ;  /* 0x0f8000800ad17fae */ /* 0x000fe2000b901d48 */
[C---:B------:R-:W-:Y:S02]  /*14de0*/  ISETP.GE.AND P3, PT, R2.reuse, R215, PT ;  /* 0x000000d70200720c */ /* 0x040fe40003f66270 */
[-C--:B------:R-:W-:Y:S01]  /*14df0*/  ISETP.GE.OR P4, PT, R2, R216.reuse, !P4 ;  /* 0x000000d80200720c */ /* 0x080fe20006786670 */
[----:B------:R2:W-:Y:S01]  /*14e00*/  LDGSTS.E.BYPASS.LTC128B.128 [R209+0x11800], desc[UR4][R10.64+0x100] ;  /* 0x118001000ad17fae */ /* 0x0005e2000b901d44 */
[----:B------:R-:W-:-:S02]  /*14e10*/  ISETP.GE.OR P1, PT, R0, R216, !P1 ;  /* 0x000000d80000720c */ /* 0x000fc40004f26670 */
[-C--:B------:R-:W-:Y:S01]  /*14e20*/  ISETP.GE.OR P3, PT, R2, R211.reuse, !P3 ;  /* 0x000000d30200720c */ /* 0x080fe20005f66670 */
[----:B------:R-:W-:Y:S01]  /*14e30*/  LDSM.16.M88.4 R228, [R194] ;  /* 0x00000000c2e4783b */ /* 0x000fe20000000200 */
[----:B------:R-:W-:-:S03]  /*14e40*/  ISETP.GE.OR P5, PT, R0, R211, !P5 ;  /* 0x000000d30000720c */ /* 0x000fc60006fa6670 */
[----:B------:R-:W3:Y:S04]  /*14e50*/  LDSM.16.M88.4 R16, [R193+0x6000] ;  /* 0x00600000c110783b */ /* 0x000ee80000000200 */
[----:B------:R-:W-:Y:S04]  /*14e60*/  LDSM.16.M88.4 R28, [R192] ;  /* 0x00000000c01c783b */ /* 0x000fe80000000200 */
[----:B-1----:R-:W-:Y:S04]  /*14e70*/  LDSM.16.M88.4 R4, [R191] ;  /* 0x00000000bf04783b */ /* 0x002fe80000000200 */
[----:B------:R-:W1:Y:S04]  /*14e80*/  LDSM.16.M88.4 R160, [R193+0x6800] ;  /* 0x00680000c1a0783b */ /* 0x000e680000000200 */
[----:B------:R-:W4:Y:S04]  /*14e90*/  LDSM.16.M88.4 R152, [R193+0x7000] ;  /* 0x00700000c198783b */ /* 0x000f280000000200 */
[----:B------:R-:W-:Y:S04]  /*14ea0*/  LDSM.16.M88.4 R164, [R190] ;  /* 0x00000000bea4783b */ /* 0x000fe80000000200 */
[----:B------:R-:W5:Y:S04]  /*14eb0*/  LDSM.16.M88.4 R32, [R188+0x6000] ;  /* 0x00600000bc20783b */ /* 0x000f680000000200 */
[----:B------:R-:W5:Y:S04]  /*14ec0*/  LDSM.16.M88.4 R172, [R193+0x7800] ;  /* 0x00780000c1ac783b */ /* 0x000f680000000200 */
[----:B------:R-:W5:Y:S04]  /*14ed0*/  LDSM.16.M88.4 R144, [R187] ;  /* 0x00000000bb90783b */ /* 0x000f680000000200 */
[----:B------:R-:W5:Y:S01]  /*14ee0*/  LDSM.16.M88.4 R140, [R186] ;  /* 0x00000000ba8c783b */ /* 0x000f620000000200 */
[C---:B---3--:R-:W-:Y:S03]  /*14ef0*/  HMMA.16816.F32.BF16 R20, R228.reuse, R16, RZ ;  /* 0x00000010e414723c */ /* 0x048fe600000418ff */
[----:B------:R-:W-:Y:S04]  /*14f00*/  LDSM.16.M88.4 R24, [R189] ;  /* 0x00000000bd18783b */ /* 0x000fe80000000200 */
[----:B------:R-:W-:Y:S01]  /*14f10*/  LDSM.16.M88.4 R236, [R185] ;  /* 0x00000000b9ec783b */ /* 0x000fe20000000200 */
[C---:B------:R-:W-:Y:S03]  /*14f20*/  HMMA.16816.F32.BF16 R16, R228.reuse, R18, RZ ;  /* 0x00000012e410723c */ /* 0x040fe600000418ff */
[----:B------:R-:W-:Y:S03]  /*14f30*/  LDSM.16.M88.4 R168, [R188+0x6800] ;  /* 0x00680000bca8783b */ /* 0x000fe60000000200 */
[C---:B-1----:R-:W-:Y:S01]  /*14f40*/  HMMA.16816.F32.BF16 R12, R228.reuse, R160, RZ ;  /* 0x000000a0e40c723c */ /* 0x042fe200000418ff */
[----:B--2---:R-:W-:Y:S04]  /*14f50*/  LDSM.16.M88.4 R8, [R188+0x7000] ;  /* 0x00700000bc08783b */ /* 0x004fe80000000200 */
[----:B------:R-:W-:Y:S01]  /*14f60*/  LDSM.16.M88.4 R232, [R188+0x7800] ;  /* 0x00780000bce8783b */ /* 0x000fe20000000200 */
[----:B----4-:R-:W-:Y:S03]  /*14f70*/  HMMA.16816.F32.BF16 R156, R228, R152, RZ ;  /* 0x00000098e49c723c */ /* 0x010fe600000418ff */
[----:B------:R-:W-:Y:S03]  /*14f80*/  LDSM.16.M88.4 R240, [R184+0x800] ;  /* 0x00080000b8f0783b */ /* 0x000fe60000000200 */
[C---:B------:R-:W-:Y:S01]  /*14f90*/  HMMA.16816.F32.BF16 R20, R28.reuse, R4, R20 ;  /* 0x000000041c14723c */ /* 0x040fe20000041814 */
[----:B------:R-:W0:Y:S05]  /*14fa0*/  LDGDEPBAR ;  /* 0x00000000000079af */ /* 0x000e2a0000000000 */
[----:B------:R-:W-:Y:S01]  /*14fb0*/  HMMA.16816.F32.BF16 R16, R28, R6, R16 ;  /* 0x000000061c10723c */ /* 0x000fe20000041810 */
[----:B------:R-:W1:Y:S05]  /*14fc0*/  LDSM.16.M88.4 R4, [R184] ;  /* 0x00000000b804783b */ /* 0x000e6a0000000200 */
[C---:B------:R-:W-:Y:S06]  /*14fd0*/  HMMA.16816.F32.BF16 R160, R228.reuse, R162, RZ ;  /* 0x000000a2e4a0723c */ /* 0x040fec00000418ff */
[----:B------:R-:W-:Y:S06]  /*14fe0*/  HMMA.16816.F32.BF16 R152, R228, R154, RZ ;  /* 0x0000009ae498723c */ /* 0x000fec00000418ff */
[----:B-----5:R-:W-:Y:S06]  /*14ff0*/  HMMA.16816.F32.BF16 R20, R164, R32, R20 ;  /* 0x00000020a414723c */ /* 0x020fec0000041814 */
[----:B------:R-:W-:Y:S06]  /*15000*/  HMMA.16816.F32.BF16 R148, R228, R172, RZ ;  /* 0x000000ace494723c */ /* 0x000fec00000418ff */
[----:B------:R-:W-:Y:S06]  /*15010*/  HMMA.16816.F32.BF16 R12, R28, R144, R12 ;  /* 0x000000901c0c723c */ /* 0x000fec000004180c */
[----:B------:R-:W-:Y:S01]  /*15020*/  HMMA.16816.F32.BF16 R228, R228, R174, RZ ;  /* 0x000000aee4e4723c */ /* 0x000fe200000418ff */
[----:B------:R-:W-:Y:S05]  /*15030*/  LDSM.16.M88.4 R172, [R184+0x1800] ;  /* 0x00180000b8ac783b */ /* 0x000fea0000000200 */
[C---:B------:R-:W-:Y:S01]  /*15040*/  HMMA.16816.F32.BF16 R160, R28.reuse, R146, R160 ;  /* 0x000000921ca0723c */ /* 0x040fe200000418a0 */
[----:B------:R-:W-:Y:S05]  /*15050*/  LDSM.16.M88.4 R144, [R194+0x2000] ;  /* 0x00200000c290783b */ /* 0x000fea0000000200 */
[C---:B------:R-:W-:Y:S06]  /*15060*/  HMMA.16816.F32.BF16 R156, R28.reuse, R140, R156 ;  /* 0x0000008c1c9c723c */ /* 0x040fec000004189c */
[----:B------:R-:W-:Y:S01]  /*15070*/  HMMA.16816.F32.BF16 R152, R28, R142, R152 ;  /* 0x0000008e1c98723c */ /* 0x000fe20000041898 */
[----:B------:R-:W-:Y:S05]  /*15080*/  LDSM.16.M88.4 R140, [R184+0x1000] ;  /* 0x00100000b88c783b */ /* 0x000fea0000000200 */
[----:B------:R-:W-:Y:S01]  /*15090*/  HMMA.16816.F32.BF16 R16, R164, R34, R16 ;  /* 0x00000022a410723c */ /* 0x000fe20000041810 */
[----:B------:R-:W2:Y:S05]  /*150a0*/  LDSM.16.M88.4 R32, [R193+0x8000] ;  /* 0x00800000c120783b */ /* 0x000eaa0000000200 */
[----:B-1----:R-:W-:Y:S06]  /*150b0*/  HMMA.16816.F32.BF16 R20, R24, R4, R20 ;  /* 0x000000041814723c */ /* 0x002fec0000041814 */
[----:B------:R-:W-:Y:S06]  /*150c0*/  HMMA.16816.F32.BF16 R148, R28, R236, R148 ;  /* 0x000000ec1c94723c */ /* 0x000fec0000041894 */
[----:B------:R-:W-:Y:S06]  /*150d0*/  HMMA.16816.F32.BF16 R12, R164, R168, R12 ;  /* 0x000000a8a40c723c */ /* 0x000fec000004180c */
[----:B------:R-:W-:Y:S01]  /*150e0*/  HMMA.16816.F32.BF16 R228, R28, R238, R228 ;  /* 0x000000ee1ce4723c */ /* 0x000fe200000418e4 */
[----:B------:R-:W-:Y:S04]  /*150f0*/  LDSM.16.M88.4 R28, [R192+0x2000] ;  /* 0x00200000c01c783b */ /* 0x000fe80000000200 */
[----:B------:R-:W-:Y:S01]  /*15100*/  LDSM.16.M88.4 R236, [R193+0x8800] ;  /* 0x00880000c1ec783b */ /* 0x000fe20000000200 */
[C---:B------:R-:W-:Y:S03]  /*15110*/  HMMA.16816.F32.BF16 R160, R164.reuse, R170, R160 ;  /* 0x000000aaa4a0723c */ /* 0x040fe600000418a0 */
[----:B------:R-:W-:Y:S03]  /*15120*/  LDSM.16.M88.4 R168, [R193+0x9800] ;  /* 0x00980000c1a8783b */ /* 0x000fe60000000200 */
[C---:B------:R-:W-:Y:S06]  /*15130*/  HMMA.16816.F32.BF16 R156, R164.reuse, R8, R156 ;  /* 0x00000008a49c723c */ /* 0x040fec000004189c */
[----:B------:R-:W-:Y:S01]  /*15140*/  HMMA.16816.F32.BF16 R152, R164, R10, R152 ;  /* 0x0000000aa498723c */ /* 0x000fe20000041898 */
[----:B------:R-:W-:Y:S05]  /*15150*/  LDSM.16.M88.4 R8, [R193+0x9000] ;  /* 0x00900000c108783b */ /* 0x000fea0000000200 */
[----:B------:R-:W-:Y:S01]  /*15160*/  HMMA.16816.F32.BF16 R16, R24, R6, R16 ;  /* 0x000000061810723c */ /* 0x000fe20000041810 */
[----:B------:R-:W1:Y:S05]  /*15170*/  LDSM.16.M88.4 R4, [R183] ;  /* 0x00000000b704783b */ /* 0x000e6a0000000200 */
[----:B--2---:R-:W-:Y:S06]  /*15180*/  HMMA.16816.F32.BF16 R20, R144, R32, R20 ;  /* 0x000000209014723c */ /* 0x004fec0000041814 */
[----:B------:R-:W-:Y:S06]  /*15190*/  HMMA.16816.F32.BF16 R148, R164, R232, R148 ;  /* 0x000000e8a494723c */ /* 0x000fec0000041894 */
[----:B------:R-:W-:Y:S06]  /*151a0*/  HMMA.16816.F32.BF16 R12, R24, R240, R12 ;  /* 0x000000f0180c723c */ /* 0x000fec000004180c */
[----:B------:R-:W-:Y:S01]  /*151b0*/  HMMA.16816.F32.BF16 R228, R164, R234, R228 ;  /* 0x000000eaa4e4723c */ /* 0x000fe200000418e4 */
[----:B------:R-:W-:Y:S04]  /*151c0*/  LDSM.16.M88.4 R164, [R190+0x2000] ;  /* 0x00200000bea4783b */ /* 0x000fe80000000200 */
[----:B------:R-:W-:Y:S01]  /*151d0*/  LDSM.16.M88.4 R232, [R182] ;  /* 0x00000000b6e8783b */ /* 0x000fe20000000200 */
[C---:B------:R-:W-:Y:S03]  /*151e0*/  HMMA.16816.F32.BF16 R160, R24.reuse, R242, R160 ;  /* 0x000000f218a0723c */ /* 0x040fe600000418a0 */
[----:B------:R-:W-:Y:S03]  /*151f0*/  LDSM.16.M88.4 R240, [R180] ;  /* 0x00000000b4f0783b */ /* 0x000fe60000000200 */
[C---:B------:R-:W-:Y:S06]  /*15200*/  HMMA.16816.F32.BF16 R156, R24.reuse, R140, R156 ;  /* 0x0000008c189c723c */ /* 0x040fec000004189c */
[----:B------:R-:W-:Y:S01]  /*15210*/  HMMA.16816.F32.BF16 R152, R24, R142, R152 ;  /* 0x0000008e1898723c */ /* 0x000fe20000041898 */
[----:B------:R-:W-:Y:S05]  /*15220*/  LDSM.16.M88.4 R140, [R181] ;  /* 0x00000000b58c783b */ /* 0x000fea0000000200 */
        /* <DEDUP_REMOVED lines=14> */
[----:B------:R-:W1:Y:S05]  /*15310*/  LDSM.16.M88.4 R4, [R184+0x2000] ;  /* 0x00200000b804783b */ /* 0x000e6a0000000200 */
[----:B--2---:R-:W-:Y:S06]  /*15320*/  HMMA.16816.F32.BF16 R20, R164, R32, R20 ;  /* 0x00000020a414723c */ /* 0x004fec0000041814 */
[C---:B------:R-:W-:Y:S06]  /*15330*/  HMMA.16816.F32.BF16 R12, R28.reuse, R232, R12 ;  /* 0x000000e81c0c723c */ /* 0x040fec000004180c */
[C---:B------:R-:W-:Y:S01]  /*15340*/  HMMA.16816.F32.BF16 R160, R28.reuse, R234, R160 ;  /* 0x000000ea1ca0723c */ /* 0x040fe200000418a0 */
[----:B------:R-:W-:Y:S05]  /*15350*/  LDSM.16.M88.4 R232, [R194+0x4000] ;  /* 0x00400000c2e8783b */ /* 0x000fea0000000200 */
[C---:B------:R-:W-:Y:S06]  /*15360*/  HMMA.16816.F32.BF16 R156, R28.reuse, R140, R156 ;  /* 0x0000008c1c9c723c */ /* 0x040fec000004189c */
[----:B------:R-:W-:Y:S01]  /*15370*/  HMMA.16816.F32.BF16 R152, R28, R142, R152 ;  /* 0x0000008e1c98723c */ /* 0x000fe20000041898 */
[----:B------:R-:W2:Y:S05]  /*15380*/  LDSM.16.M88.4 R140, [R193+0xa000] ;  /* 0x00a00000c18c783b */ /* 0x000eaa0000000200 */
[----:B------:R-:W-:Y:S01]  /*15390*/  HMMA.16816.F32.BF16 R16, R164, R34, R16 ;  /* 0x00000022a410723c */ /* 0x000fe20000041810 */
[----:B------:R-:W-:Y:S05]  /*153a0*/  LDSM.16.M88.4 R32, [R184+0x3800] ;  /* 0x00380000b820783b */ /* 0x000fea0000000200 */
[C---:B------:R-:W-:Y:S06]  /*153b0*/  HMMA.16816.F32.BF16 R148, R144.reuse, R168, R148 ;  /* 0x000000a89094723c */ /* 0x040fec0000041894 */
[----:B------:R-:W-:Y:S01]  /*153c0*/  HMMA.16816.F32.BF16 R228, R144, R170, R228 ;  /* 0x000000aa90e4723c */ /* 0x000fe200000418e4 */
[----:B------:R-:W3:Y:S04]  /*153d0*/  LDSM.16.M88.4 R144, [R184+0x3000] ;  /* 0x00300000b890783b */ /* 0x000ee80000000200 */
[----:B------:R-:W4:Y:S01]  /*153e0*/  LDSM.16.M88.4 R168, [R184+0x2800] ;  /* 0x00280000b8a8783b */ /* 0x000f220000000200 */
[----:B-1----:R-:W-:Y:S06]  /*153f0*/  HMMA.16816.F32.BF16 R20, R24, R4, R20 ;  /* 0x000000041814723c */ /* 0x002fec0000041814 */
[C---:B------:R-:W-:Y:S06]  /*15400*/  HMMA.16816.F32.BF16 R12, R164.reuse, R172, R12 ;  /* 0x000000aca40c723c */ /* 0x040fec000004180c */
[C---:B------:R-:W-:Y:S01]  /*15410*/  HMMA.16816.F32.BF16 R160, R164.reuse, R174, R160 ;  /* 0x000000aea4a0723c */ /* 0x040fe200000418a0 */
[----:B------:R-:W-:Y:S05]  /*15420*/  LDSM.16.M88.4 R172, [R192+0x4000] ;  /* 0x00400000c0ac783b */ /* 0x000fea0000000200 */
[C---:B------:R-:W-:Y:S06]  /*15430*/  HMMA.16816.F32.BF16 R156, R164.reuse, R8, R156 ;  /* 0x00000008a49c723c */ /* 0x040fec000004189c */
[----:B------:R-:W-:Y:S01]  /*15440*/  HMMA.16816.F32.BF16 R152, R164, R10, R152 ;  /* 0x0000000aa498723c */ /* 0x000fe20000041898 */
[----:B------:R-:W-:Y:S05]  /*15450*/  LDSM.16.M88.4 R8, [R193+0xb000] ;  /* 0x00b00000c108783b */ /* 0x000fea0000000200 */
[----:B------:R-:W-:Y:S01]  /*15460*/  HMMA.16816.F32.BF16 R16, R24, R6, R16 ;  /* 0x000000061810723c */ /* 0x000fe20000041810 */
[----:B------:R-:W1:Y:S05]  /*15470*/  LDSM.16.M88.4 R4, [R179] ;  /* 0x00000000b304783b */ /* 0x000e6a0000000200 */
[----:B------:R-:W-:Y:S06]  /*15480*/  HMMA.16816.F32.BF16 R148, R28, R240, R148 ;  /* 0x000000f01c94723c */ /* 0x000fec0000041894 */
[----:B--2---:R-:W-:Y:S06]  /*15490*/  HMMA.16816.F32.BF16 R20, R232, R140, R20 ;  /* 0x0000008ce814723c */ /* 0x004fec0000041814 */
[----:B------:R-:W-:Y:S01]  /*154a0*/  HMMA.16816.F32.BF16 R228, R28, R242, R228 ;  /* 0x000000f21ce4723c */ /* 0x000fe200000418e4 */
[----:B------:R-:W2:Y:S04]  /*154b0*/  LDSM.16.M88.4 R28, [R193+0xa800] ;  /* 0x00a80000c11c783b */ /* 0x000ea80000000200 */
[----:B------:R-:W-:Y:S01]  /*154c0*/  LDSM.16.M88.4 R240, [R193+0xb800] ;  /* 0x00b80000c1f0783b */ /* 0x000fe20000000200 */
[C---:B---3--:R-:W-:Y:S06]  /*154d0*/  HMMA.16816.F32.BF16 R156, R24.reuse, R144, R156 ;  /* 0x00000090189c723c */ /* 0x048fec000004189c */
[----:B------:R-:W-:Y:S01]  /*154e0*/  HMMA.16816.F32.BF16 R152, R24, R146, R152 ;  /* 0x000000921898723c */ /* 0x000fe20000041898 */
[----:B------:R-:W-:Y:S05]  /*154f0*/  LDSM.16.M88.4 R144, [R190+0x4000] ;  /* 0x00400000be90783b */ /* 0x000fea0000000200 */
[----:B------:R-:W-:Y:S01]  /*15500*/  HMMA.16816.F32.BF16 R16, R232, R142, R16 ;  /* 0x0000008ee810723c */ /* 0x000fe20000041810 */
[----:B------:R-:W3:Y:S05]  /*15510*/  LDSM.16.M88.4 R140, [R188+0xa000] ;  /* 0x00a00000bc8c783b */ /* 0x000eea0000000200 */
[----:B------:R-:W-:Y:S06]  /*15520*/  HMMA.16816.F32.BF16 R148, R164, R236, R148 ;  /* 0x000000eca494723c */ /* 0x000fec0000041894 */
[----:B----4-:R-:W-:Y:S06]  /*15530*/  HMMA.16816.F32.BF16 R12, R24, R168, R12 ;  /* 0x000000a8180c723c */ /* 0x010fec000004180c */
[----:B-1----:R-:W-:Y:S06]  /*15540*/  HMMA.16816.F32.BF16 R20, R172, R4, R20 ;  /* 0x00000004ac14723c */ /* 0x002fec0000041814 */
[----:B------:R-:W-:Y:S01]  /*15550*/  HMMA.16816.F32.BF16 R228, R164, R238, R228 ;  /* 0x000000eea4e4723c */ /* 0x000fe200000418e4 */
[----:B------:R-:W1:Y:S04]  /*15560*/  LDSM.16.M88.4 R236, [R178] ;  /* 0x00000000b2ec783b */ /* 0x000e680000000200 */
[----:B------:R-:W-:Y:S01]  /*15570*/  LDSM.16.M88.4 R164, [R176] ;  /* 0x00000000b0a4783b */ /* 0x000fe20000000200 */
[C---:B------:R-:W-:Y:S06]  /*15580*/  HMMA.16816.F32.BF16 R156, R232.reuse, R8, R156 ;  /* 0x00000008e89c723c */ /* 0x040fec000004189c */
[----:B------:R-:W-:Y:S01]  /*15590*/  HMMA.16816.F32.BF16 R152, R232, R10, R152 ;  /* 0x0000000ae898723c */ /* 0x000fe20000041898 */
[----:B------:R-:W-:Y:S05]  /*155a0*/  LDSM.16.M88.4 R8, [R189+0x4000] ;  /* 0x00400000bd08783b */ /* 0x000fea0000000200 */
[----:B------:R-:W-:Y:S01]  /*155b0*/  HMMA.16816.F32.BF16 R16, R172, R6, R16 ;  /* 0x00000006ac10723c */ /* 0x000fe20000041810 */
[----:B------:R-:W4:Y:S05]  /*155c0*/  LDSM.16.M88.4 R4, [R184+0x4000] ;  /* 0x00400000b804783b */ /* 0x000f2a0000000200 */
[C---:B------:R-:W-:Y:S06]  /*155d0*/  HMMA.16816.F32.BF16 R148, R24.reuse, R32, R148 ;  /* 0x000000201894723c */ /* 0x040fec0000041894 */
[----:B------:R-:W-:Y:S01]  /*155e0*/  HMMA.16816.F32.BF16 R160, R24, R170, R160 ;  /* 0x000000aa18a0723c */ /* 0x000fe200000418a0 */
[----:B------:R-:W5:Y:S05]  /*155f0*/  LDSM.16.M88.4 R168, [R177] ;  /* 0x00000000b1a8783b */ /* 0x000f6a0000000200 */
[----:B--2---:R-:W-:Y:S06]  /*15600*/  HMMA.16816.F32.BF16 R12, R232, R28, R12 ;  /* 0x0000001ce80c723c */ /* 0x004fec000004180c */
[----:B---3--:R-:W-:Y:S06]  /*15610*/  HMMA.16816.F32.BF16 R20, R144, R140, R20 ;  /* 0x0000008c9014723c */ /* 0x008fec0000041814 */
[----:B------:R-:W-:Y:S01]  /*15620*/  HMMA.16816.F32.BF16 R228, R24, R34, R228 ;  /* 0x0000002218e4723c */ /* 0x000fe200000418e4 */
[----:B------:R-:W2:Y:S04]  /*15630*/  LDSM.16.M88.4 R32, [R188+0xa800] ;  /* 0x00a80000bc20783b */ /* 0x000ea80000000200 */
[----:B------:R-:W-:Y:S01]  /*15640*/  LDSM.16.M88.4 R24, [R188+0xb800] ;  /* 0x00b80000bc18783b */ /* 0x000fe20000000200 */
[C---:B------:R-:W-:Y:S06]  /*15650*/  HMMA.16816.F32.BF16 R148, R232.reuse, R240, R148 ;  /* 0x000000f0e894723c */ /* 0x040fec0000041894 */
[----:B------:R-:W-:Y:S01]  /*15660*/  HMMA.16816.F32.BF16 R160, R232, R30, R160 ;  /* 0x0000001ee8a0723c */ /* 0x000fe200000418a0 */
[----:B------:R-:W3:Y:S05]  /*15670*/  LDSM.16.M88.4 R28, [R188+0xb000] ;  /* 0x00b00000bc1c783b */ /* 0x000eea0000000200 */
[----:B------:R-:W-:Y:S06]  /*15680*/  HMMA.16816.F32.BF16 R16, R144, R142, R16 ;  /* 0x0000008e9010723c */ /* 0x000fec0000041810 */
[----:B-1----:R-:W-:Y:S06]  /*15690*/  HMMA.16816.F32.BF16 R12, R172, R236, R12 ;  /* 0x000000ecac0c723c */ /* 0x002fec000004180c */
[----:B----4-:R-:W-:Y:S06]  /*156a0*/  HMMA.16816.F32.BF16 R20, R8, R4, R20 ;  /* 0x000000040814723c */ /* 0x010fec0000041814 */
[----:B-----5:R-:W-:Y:S01]  /*156b0*/  HMMA.16816.F32.BF16 R156, R172, R168, R156 ;  /* 0x000000a8ac9c723c */ /* 0x020fe2000004189c */
[----:B------:R-:W-:-:S05]  /*156c0*/  VIADD R4, R0, 0x9 ;  /* 0x0000000900047836 */ /* 0x000fca0000000000 */
[C---:B------:R-:W-:Y:S01]  /*156d0*/  HMMA.16816.F32.BF16 R152, R172.reuse, R170, R152 ;  /* 0x000000aaac98723c */ /* 0x040fe20000041898 */
[----:B------:R-:W1:Y:S05]  /*156e0*/  LDSM.16.M88.4 R168, [R184+0x4800] ;  /* 0x00480000b8a8783b */ /* 0x000e6a0000000200 */
[C---:B------:R-:W-:Y:S06]  /*156f0*/  HMMA.16816.F32.BF16 R148, R172.reuse, R164, R148 ;  /* 0x000000a4ac94723c */ /* 0x040fec0000041894 */
[----:B------:R-:W-:Y:S01]  /*15700*/  HMMA.16816.F32.BF16 R160, R172, R238, R160 ;  /* 0x000000eeaca0723c */ /* 0x000fe200000418a0 */
[----:B------:R-:W-:-:S02]  /*15710*/  FSEL R20, R20, -INF , !P1 ;  /* 0xff80000014147808 */ /* 0x000fc40004800000 */
[----:B------:R-:W-:Y:S02]  /*15720*/  FSEL R2, R21, -INF , !P4 ;  /* 0xff80000015027808 */ /* 0x000fe40006000000 */
[C---:B------:R-:W-:Y:S01]  /*15730*/  ISETP.GE.AND P1, PT, R4.reuse, R217, PT ;  /* 0x000000d90400720c */ /* 0x040fe20003f26270 */
[----:B------:R-:W-:Y:S01]  /*15740*/  HMMA.16816.F32.BF16 R16, R8, R6, R16 ;  /* 0x000000060810723c */ /* 0x000fe20000041810 */
[C---:B------:R-:W-:Y:S02]  /*15750*/  ISETP.GE.AND P4, PT, R4.reuse, R215, PT ;  /* 0x000000d70400720c */ /* 0x040fe40003f86270 */
[C---:B------:R-:W-:Y:S02]  /*15760*/  ISETP.GE.OR P1, PT, R4.reuse, R216, !P1 ;  /* 0x000000d80400720c */ /* 0x040fe40004f26670 */
[----:B------:R-:W-:Y:S01]  /*15770*/  ISETP.GE.OR P4, PT, R4, R211, !P4 ;  /* 0x000000d30400720c */ /* 0x000fe20006786670 */
[----:B--2---:R-:W-:Y:S01]  /*15780*/  HMMA.16816.F32.BF16 R12, R144, R32, R12 ;  /* 0x00000020900c723c */ /* 0x004fe2000004180c */
[----:B------:R-:W-:-:S02]  /*15790*/  VIADD R6, R0, 0x8 ;  /* 0x0000000800067836 */ /* 0x000fc40000000000 */
[----:B------:R-:W-:-:S03]  /*157a0*/  VIADD R4, R0, 0x10 ;  /* 0x0000001000047836 */ /* 0x000fc60000000000 */
[----:B------:R-:W-:Y:S01]  /*157b0*/  HMMA.16816.F32.BF16 R228, R232, R242, R228 ;  /* 0x000000f2e8e4723c */ /* 0x000fe200000418e4 */
[C---:B------:R-:W-:Y:S02]  /*157c0*/  ISETP.GE.AND P2, PT, R6.reuse, R217, PT ;  /* 0x000000d90600720c */ /* 0x040fe40003f46270 */
[C---:B------:R-:W-:Y:S02]  /*157d0*/  ISETP.GE.AND P6, PT, R6.reuse, R215, PT ;  /* 0x000000d70600720c */ /* 0x040fe40003fc6270 */
[C---:B------:R-:W-:Y:S01]  /*157e0*/  ISETP.GE.OR P2, PT, R6.reuse, R216, !P2 ;  /* 0x000000d80600720c */ /* 0x040fe20005746670 */
[----:B---3--:R-:W-:Y:S01]  /*157f0*/  HMMA.16816.F32.BF16 R156, R144, R28, R156 ;  /* 0x0000001c909c723c */ /* 0x008fe2000004189c */
[----:B------:R-:W-:Y:S01]  /*15800*/  ISETP.GE.OR P6, PT, R6, R211, !P6 ;  /* 0x000000d30600720c */ /* 0x000fe200077c6670 */
[----:B------:R-:W-:-:S04]  /*15810*/  VIADD R6, R0, 0x11 ;  /* 0x0000001100067836 */ /* 0x000fc80000000000 */
[C---:B------:R-:W-:Y:S01]  /*15820*/  HMMA.16816.F32.BF16 R152, R144.reuse, R30, R152 ;  /* 0x0000001e9098723c */ /* 0x040fe20000041898 */
[----:B------:R-:W2:Y:S01]  /*15830*/  LDSM.16.M88.4 R28, [R184+0x5000] ;  /* 0x00500000b81c783b */ /* 0x000ea20000000200 */
[----:B------:R-:W-:Y:S02]  /*15840*/  FSEL R32, R17, -INF , !P1 ;  /* 0xff80000011207808 */ /* 0x000fe40004800000 */
[----:B------:R-:W-:Y:S02]  /*15850*/  ISETP.GE.AND P1, PT, R6, R217, PT ;  /* 0x000000d90600720c */ /* 0x000fe40003f26270 */
[----:B------:R-:W-:Y:S01]  /*15860*/  HMMA.16816.F32.BF16 R148, R144, R24, R148 ;  /* 0x000000189094723c */ /* 0x000fe20000041894 */
[----:B------:R-:W-:Y:S02]  /*15870*/  FSEL R18, R18, -INF , !P6 ;  /* 0xff80000012127808 */ /* 0x000fe40007000000 */
[----:B------:R-:W-:-:S03]  /*15880*/  ISETP.GE.OR P1, PT, R6, R216, !P1 ;  /* 0x000000d80600720c */ /* 0x000fc60004f26670 */
[----:B------:R-:W-:Y:S01]  /*15890*/  HMMA.16816.F32.BF16 R160, R144, R34, R160 ;  /* 0x0000002290a0723c */ /* 0x000fe200000418a0 */
[----:B------:R-:W-:Y:S02]  /*158a0*/  FSEL R24, R22, -INF , !P5 ;  /* 0xff80000016187808 */ /* 0x000fe40006800000 */
[----:B------:R-:W-:Y:S02]  /*158b0*/  FSEL R22, R23, -INF , !P3 ;  /* 0xff80000017167808 */ /* 0x000fe40005800000 */
[----:B------:R-:W-:Y:S01]  /*158c0*/  ISETP.GE.AND P3, PT, R4, R217, PT ;  /* 0x000000d90400720c */ /* 0x000fe20003f66270 */
[----:B-1----:R-:W-:Y:S01]  /*158d0*/  HMMA.16816.F32.BF16 R12, R8, R168, R12 ;  /* 0x000000a8080c723c */ /* 0x002fe2000004180c */
[----:B------:R-:W-:Y:S02]  /*158e0*/  FSEL R34, R16, -INF , !P2 ;  /* 0xff80000010227808 */ /* 0x000fe40005000000 */
[-C--:B------:R-:W-:Y:S02]  /*158f0*/  ISETP.GE.AND P5, PT, R4, R215.reuse, PT ;  /* 0x000000d70400720c */ /* 0x080fe40003fa6270 */
[----:B------:R-:W-:Y:S01]  /*15900*/  ISETP.GE.AND P2, PT, R6, R215, PT ;  /* 0x000000d70600720c */ /* 0x000fe20003f46270 */
[----:B------:R-:W-:Y:S01]  /*15910*/  HMMA.16816.F32.BF16 R228, R172, R166, R228 ;  /* 0x000000a6ace4723c */ /* 0x000fe200000418e4 */
[----:B------:R-:W-:-:S02]  /*15920*/  ISETP.GE.OR P3, PT, R4, R216, !P3 ;  /* 0x000000d80400720c */ /* 0x000fc40005f66670 */
[-C--:B------:R-:W-:Y:S02]  /*15930*/  ISETP.GE.OR P5, PT, R4, R211.reuse, !P5 ;  /* 0x000000d30400720c */ /* 0x080fe40006fa6670 */
[----:B------:R-:W-:Y:S02]  /*15940*/  ISETP.GE.OR P2, PT, R6, R211, !P2 ;  /* 0x000000d30600720c */ /* 0x000fe40005746670 */
[----:B------:R-:W1:Y:S01]  /*15950*/  LDSM.16.M88.4 R4, [R184+0x5800] ;  /* 0x00580000b804783b */ /* 0x000e620000000200 */
[----:B------:R-:W-:Y:S01]  /*15960*/  FSEL R16, R19, -INF , !P4 ;  /* 0xff80000013107808 */ /* 0x000fe20006000000 */
[----:B------:R-:W-:-:S04]  /*15970*/  DEPBAR.LE SB0, 0x0 ;  /* 0x000080000000791a */ /* 0x000fc80000000000 */
[C---:B------:R-:W-:Y:S05]  /*15980*/  HMMA.16816.F32.BF16 R160, R8.reuse, R170, R160 ;  /* 0x000000aa08a0723c */ /* 0x040fea00000418a0 */
[----:B------:R-:W-:Y:S01]  /*15990*/  FSEL R248, R12, -INF , !P3 ;  /* 0xff8000000cf87808 */ /* 0x000fe20005800000 */
[C---:B--2---:R-:W-:Y:S01]  /*159a0*/  HMMA.16816.F32.BF16 R156, R8.reuse, R28, R156 ;  /* 0x0000001c089c723c */ /* 0x044fe2000004189c */
[----:B------:R-:W-:Y:S01]  /*159b0*/  VIADD R12, R0, 0x20 ;  /* 0x00000020000c7836 */ /* 0x000fe20000000000 */
[----:B------:R-:W-:Y:S02]  /*159c0*/  ISETP.GE.AND P3, PT, R138, R217, PT ;  /* 0x000000d98a00720c */ /* 0x000fe40003f66270 */
[----:B------:R-:W-:Y:S01]  /*159d0*/  FSEL R142, R14, -INF , !P5 ;  /* 0xff8000000e8e7808 */ /* 0x000fe20006800000 */
[C---:B------:R-:W-:Y:S01]  /*159e0*/  VIADD R14, R0.reuse, 0x21 ;  /* 0x00000021000e7836 */ /* 0x040fe20000000000 */
[----:B------:R-:W-:Y:S01]  /*159f0*/  HMMA.16816.F32.BF16 R152, R8, R30, R152 ;  /* 0x0000001e0898723c */ /* 0x000fe20000041898 */
[----:B------:R-:W-:Y:S01]  /*15a00*/  VIADD R28, R0, 0x18 ;  /* 0x00000018001c7836 */ /* 0x000fe20000000000 */
[----:B------:R-:W-:-:S02]  /*15a10*/  FSEL R140, R15, -INF , !P2 ;  /* 0xff8000000f8c7808 */ /* 0x000fc40005000000 */
[----:B------:R-:W-:Y:S02]  /*15a20*/  FSEL R246, R13, -INF , !P1 ;  /* 0xff8000000df67808 */ /* 0x000fe40004800000 */
[----:B------:R-:W-:Y:S01]  /*15a30*/  HMMA.16816.F32.BF16 R228, R144, R26, R228 ;  /* 0x0000001a90e4723c */ /* 0x000fe200000418e4 */
[-C--:B------:R-:W-:Y:S02]  /*15a40*/  ISETP.GE.AND P4, PT, R28, R217.reuse, PT ;  /* 0x000000d91c00720c */ /* 0x080fe40003f86270 */
[C---:B------:R-:W-:Y:S02]  /*15a50*/  ISETP.GE.AND P2, PT, R12.reuse, R217, PT ;  /* 0x000000d90c00720c */ /* 0x040fe40003f46270 */
[-C--:B------:R-:W-:Y:S02]  /*15a60*/  ISETP.GE.AND P5, PT, R12, R215.reuse, PT ;  /* 0x000000d70c00720c */ /* 0x080fe40003fa6270 */
[----:B------:R-:W-:Y:S02]  /*15a70*/  ISETP.GE.AND P1, PT, R138, R215, PT ;  /* 0x000000d78a00720c */ /* 0x000fe40003f26270 */
[----:B------:R-:W-:-:S02]  /*15a80*/  ISETP.GE.OR P4, PT, R28, R216, !P4 ;  /* 0x000000d81c00720c */ /* 0x000fc40006786670 */
[-C--:B------:R-:W-:Y:S02]  /*15a90*/  ISETP.GE.OR P3, PT, R138, R216.reuse, !P3 ;  /* 0x000000d88a00720c */ /* 0x080fe40005f66670 */
[C---:B------:R-:W-:Y:S02]  /*15aa0*/  ISETP.GE.OR P2, PT, R12.reuse, R216, !P2 ;  /* 0x000000d80c00720c */ /* 0x040fe40005746670 */
[-C--:B------:R-:W-:Y:S01]  /*15ab0*/  ISETP.GE.OR P5, PT, R12, R211.reuse, !P5 ;  /* 0x000000d30c00720c */ /* 0x080fe20006fa6670 */
[----:B-1----:R-:W-:Y:S01]  /*15ac0*/  HMMA.16816.F32.BF16 R148, R8, R4, R148 ;  /* 0x000000040894723c */ /* 0x002fe20000041894 */
[----:B------:R-:W-:Y:S01]  /*15ad0*/  ISETP.GE.OR P1, PT, R138, R211, !P1 ;  /* 0x000000d38a00720c */ /* 0x000fe20004f26670 */
[----:B------:R-:W-:Y:S01]  /*15ae0*/  VIADD R12, R0, 0x28 ;  /* 0x00000028000c7836 */ /* 0x000fe20000000000 */
[----:B------:R-:W-:Y:S02]  /*15af0*/  FSEL R244, R160, -INF , !P4 ;  /* 0xff800000a0f47808 */ /* 0x000fe40006000000 */
[----:B------:R-:W-:-:S02]  /*15b00*/  FSEL R226, R161, -INF , !P3 ;  /* 0xff800000a1e27808 */ /* 0x000fc40005800000 */
[----:B------:R-:W-:Y:S01]  /*15b10*/  ISETP.GE.AND P6, PT, R28, R215, PT ;  /* 0x000000d71c00720c */ /* 0x000fe20003fc6270 */
[----:B------:R-:W-:Y:S01]  /*15b20*/  VIADD R4, R0, 0x30 ;  /* 0x0000003000047836 */ /* 0x000fe20000000000 */
[----:B------:R-:W-:Y:S01]  /*15b30*/  BAR.SYNC.DEFER_BLOCKING 0x0 ;  /* 0x0000000000007b1d */ /* 0x000fe20000010000 */
[C---:B------:R-:W-:Y:S01]  /*15b40*/  ISETP.GE.AND P3, PT, R14.reuse, R217, PT ;  /* 0x000000d90e00720c */ /* 0x040fe20003f66270 */
[----:B------:R-:W-:Y:S01]  /*15b50*/  HMMA.16816.F32.BF16 R228, R8, R6, R228 ;  /* 0x0000000608e4723c */ /* 0x000fe200000418e4 */
[----:B------:R-:W-:Y:S02]  /*15b60*/  ISETP.GE.AND P4, PT, R14, R215, PT ;  /* 0x000000d70e00720c */ /* 0x000fe40003f86270 */
[----:B------:R-:W-:Y:S02]  /*15b70*/  FSEL R240, R163, -INF , !P1 ;  /* 0xff800000a3f07808 */ /* 0x000fe40004800000 */
[----:B------:R-:W-:Y:S02]  /*15b80*/  ISETP.GE.AND P1, PT, R12, R217, PT ;  /* 0x000000d90c00720c */ /* 0x000fe40003f26270 */
[----:B------:R-:W-:-:S02]  /*15b90*/  ISETP.GE.OR P6, PT, R28, R211, !P6 ;  /* 0x000000d31c00720c */ /* 0x000fc400077c6670 */
[CC--:B------:R-:W-:Y:S02]  /*15ba0*/  ISETP.GE.OR P3, PT, R14.reuse, R216.reuse, !P3 ;  /* 0x000000d80e00720c */ /* 0x0c0fe40005f66670 */
[----:B------:R-:W-:Y:S01]  /*15bb0*/  ISETP.GE.OR P4, PT, R14, R211, !P4 ;  /* 0x000000d30e00720c */ /* 0x000fe20006786670 */
[----:B------:R-:W-:Y:S01]  /*15bc0*/  VIADD R14, R0, 0x29 ;  /* 0x00000029000e7836 */ /* 0x000fe20000000000 */
[----:B------:R-:W-:Y:S02]  /*15bd0*/  ISETP.GE.OR P1, PT, R12, R216, !P1 ;  /* 0x000000d80c00720c */ /* 0x000fe40004f26670 */
[----:B------:R-:W-:Y:S02]  /*15be0*/  FSEL R242, R162, -INF , !P6 ;  /* 0xff800000a2f27808 */ /* 0x000fe40007000000 */
[----:B------:R-:W-:Y:S02]  /*15bf0*/  ISETP.GE.AND P6, PT, R12, R215, PT ;  /* 0x000000d70c00720c */ /* 0x000fe40003fc6270 */
[----:B------:R-:W-:-:S02]  /*15c00*/  FSEL R238, R156, -INF , !P2 ;  /* 0xff8000009cee7808 */ /* 0x000fc40005000000 */
[----:B------:R-:W-:Y:S02]  /*15c10*/  ISETP.GE.AND P2, PT, R14, R217, PT ;  /* 0x000000d90e00720c */ /* 0x000fe40003f46270 */
[----:B------:R-:W-:Y:S02]  /*15c20*/  FSEL R236, R152, -INF , !P1 ;  /* 0xff80000098ec7808 */ /* 0x000fe40004800000 */
[----:B------:R-:W-:Y:S02]  /*15c30*/  ISETP.GE.AND P1, PT, R4, R215, PT ;  /* 0x000000d70400720c */ /* 0x000fe40003f26270 */
[----:B------:R-:W-:Y:S01]  /*15c40*/  ISETP.GE.OR P6, PT, R12, R211, !P6 ;  /* 0x000000d30c00720c */ /* 0x000fe200077c6670 */
[----:B------:R-:W-:Y:S01]  /*15c50*/  VIADD R12, R0, 0x31 ;  /* 0x00000031000c7836 */ /* 0x000fe20000000000 */
[----:B------:R-:W-:Y:S02]  /*15c60*/  ISETP.GE.OR P2, PT, R14, R216, !P2 ;  /* 0x000000d80e00720c */ /* 0x000fe40005746670 */
[----:B------:R-:W-:-:S02]  /*15c70*/  FSEL R158, R158, -INF , !P5 ;  /* 0xff8000009e9e7808 */ /* 0x000fc40006800000 */
[C---:B------:R-:W-:Y:S02]  /*15c80*/  ISETP.GE.OR P1, PT, R4.reuse, R211, !P1 ;  /* 0x000000d30400720c */ /* 0x040fe40004f26670 */
[----:B------:R-:W-:Y:S02]  /*15c90*/  ISETP.GE.AND P5, PT, R4, R217, PT ;  /* 0x000000d90400720c */ /* 0x000fe40003fa6270 */
[----:B------:R-:W-:Y:S02]  /*15ca0*/  FSEL R234, R157, -INF , !P3 ;  /* 0xff8000009dea7808 */ /* 0x000fe40005800000 */
[----:B------:R-:W-:Y:S02]  /*15cb0*/  FSEL R232, R153, -INF , !P2 ;  /* 0xff80000099e87808 */ /* 0x000fe40005000000 */
[----:B------:R-:W-:Y:S02]  /*15cc0*/  ISETP.GE.AND P3, PT, R14, R215, PT ;  /* 0x000000d70e00720c */ /* 0x000fe40003f66270 */
[----:B------:R-:W-:-:S02]  /*15cd0*/  ISETP.GE.AND P2, PT, R12, R217, PT ;  /* 0x000000d90c00720c */ /* 0x000fc40003f46270 */
[----:B------:R-:W-:Y:S02]  /*15ce0*/  FSEL R172, R150, -INF , !P1 ;  /* 0xff80000096ac7808 */ /* 0x000fe40004800000 */
[-C--:B------:R-:W-:Y:S01]  /*15cf0*/  ISETP.GE.OR P5, PT, R4, R216.reuse, !P5 ;  /* 0x000000d80400720c */ /* 0x080fe20006fa6670 */
[----:B------:R-:W-:Y:S01]  /*15d00*/  VIADD R4, R0, 0x38 ;  /* 0x0000003800047836 */ /* 0x000fe20000000000 */
[----:B------:R-:W-:Y:S01]  /*15d10*/  ISETP.GT.AND P1, PT, R214, R199, PT ;  /* 0x000000c7d600720c */ /* 0x000fe20003f24270 */
[----:B------:R-:W-:Y:S01]  /*15d20*/  VIADD R0, R0, 0x39 ;  /* 0x0000003900007836 */ /* 0x000fe20000000000 */
[----:B------:R-:W-:Y:S02]  /*15d30*/  ISETP.GE.OR P3, PT, R14, R211, !P3 ;  /* 0x000000d30e00720c */ /* 0x000fe40005f66670 */
[----:B------:R-:W-:Y:S02]  /*15d40*/  ISETP.GE.OR P2, PT, R12, R216, !P2 ;  /* 0x000000d80c00720c */ /* 0x000fe40005746670 */
[----:B------:R-:W-:-:S02]  /*15d50*/  FSEL R156, R159, -INF , !P4 ;  /* 0xff8000009f9c7808 */ /* 0x000fc40006000000 */
[----:B------:R-:W-:Y:S02]  /*15d60*/  FSEL R154, R154, -INF , !P6 ;  /* 0xff8000009a9a7808 */ /* 0x000fe40007000000 */
[----:B------:R-:W-:Y:S02]  /*15d70*/  FSEL R152, R155, -INF , !P3 ;  /* 0xff8000009b987808 */ /* 0x000fe40005800000 */
[----:B------:R-:W-:Y:S02]  /*15d80*/  FSEL R224, R148, -INF , !P5 ;  /* 0xff80000094e07808 */ /* 0x000fe40006800000 */
[----:B------:R-:W-:Y:S02]  /*15d90*/  FSEL R222, R149, -INF , !P2 ;  /* 0xff80000095de7808 */ /* 0x000fe40005000000 */
[----:B------:R-:W-:Y:S02]  /*15da0*/  ISETP.GE.AND P4, PT, R12, R215, PT ;  /* 0x000000d70c00720c */ /* 0x000fe40003f86270 */
[----:B------:R-:W-:-:S02]  /*15db0*/  ISETP.GE.AND P6, PT, R4, R217, PT ;  /* 0x000000d90400720c */ /* 0x000fc40003fc6270 */
[----:B------:R-:W-:Y:S02]  /*15dc0*/  ISETP.GE.AND P3, PT, R4, R215, PT ;  /* 0x000000d70400720c */ /* 0x000fe40003f66270 */
[C---:B------:R-:W-:Y:S02]  /*15dd0*/  ISETP.GE.AND P5, PT, R0.reuse, R217, PT ;  /* 0x000000d90000720c */ /* 0x040fe40003fa6270 */
[----:B------:R-:W-:Y:S02]  /*15de0*/  ISETP.GE.AND P2, PT, R0, R215, PT ;  /* 0x000000d70000720c */ /* 0x000fe40003f46270 */
[-C--:B------:R-:W-:Y:S02]  /*15df0*/  ISETP.GE.OR P4, PT, R12, R211.reuse, !P4 ;  /* 0x000000d30c00720c */ /* 0x080fe40006786670 */
[C---:B------:R-:W-:Y:S02]  /*15e00*/  ISETP.GE.OR P6, PT, R4.reuse, R216, !P6 ;  /* 0x000000d80400720c */ /* 0x040fe400077c6670 */
[----:B------:R-:W-:-:S02]  /*15e10*/  ISETP.GE.OR P3, PT, R4, R211, !P3 ;  /* 0x000000d30400720c */ /* 0x000fc40005f66670 */
[C---:B------:R-:W-:Y:S02]  /*15e20*/  ISETP.GE.OR P5, PT, R0.reuse, R216, !P5 ;  /* 0x000000d80000720c */ /* 0x040fe40006fa6670 */
[----:B------:R-:W-:Y:S02]  /*15e30*/  ISETP.GE.OR P2, PT, R0, R211, !P2 ;  /* 0x000000d30000720c */ /* 0x000fe40005746670 */
[----:B------:R-:W-:Y:S02]  /*15e40*/  FSEL R170, R151, -INF , !P4 ;  /* 0xff80000097aa7808 */ /* 0x000fe40006000000 */
[----:B------:R-:W-:Y:S02]  /*15e50*/  FSEL R174, R228, -INF , !P6 ;  /* 0xff800000e4ae7808 */ /* 0x000fe40007000000 */
        /* <DEDUP_REMOVED lines=9> */
[----:B------:R-:W-:Y:S01]  /*15ef0*/  IMAD.SHL.U32 R0, R214, 0x40, RZ ;  /* 0x00000040d6007824 */ /* 0x000fe200078e00ff */
[----:B------:R-:W-:Y:S02]  /*15f00*/  R2UR UR12, R218 ;  /* 0x00000000da0c72ca */ /* 0x000fe400000e0000 */
[----:B------:R-:W-:Y:S02]  /*15f10*/  R2UR UR13, R219 ;  /* 0x00000000db0d72ca */ /* 0x000fe400000e0000 */
[----:B------:R-:W-:Y:S02]  /*15f20*/  IADD3 R9, R0, -0x40, RZ ;  /* 0xffffffc000097810 */ /* 0x000fe40007ffe0ff */
[----:B------:R-:W-:Y:S02]  /*15f30*/  IABS R6, R0 ;  /* 0x0000000000067213 */ /* 0x000fe40000000000 */
[----:B------:R-:W-:-:S02]  /*15f40*/  R2UR UR10, R218 ;  /* 0x00000000da0a72ca */ /* 0x000fc400000e0000 */
[C---:B------:R-:W-:Y:S02]  /*15f50*/  R2UR UR11, R219.reuse ;  /* 0x00000000db0b72ca */ /* 0x040fe400000e0000 */
[----:B------:R-:W-:Y:S02]  /*15f60*/  R2UR UR8, R218 ;  /* 0x00000000da0872ca */ /* 0x000fe400000e0000 */
[----:B------:R-:W-:Y:S02]  /*15f70*/  R2UR UR9, R219 ;  /* 0x00000000db0972ca */ /* 0x000fe400000e0000 */
[-C--:B--2---:R-:W-:Y:S02]  /*15f80*/  IABS R7, R11.reuse ;  /* 0x0000000b00077213 */ /* 0x084fe40000000000 */
[-C--:B------:R-:W-:Y:S02]  /*15f90*/  IABS R5, R11.reuse ;  /* 0x0000000b00057213 */ /* 0x080fe40000000000 */
[----:B------:R-:W1:Y:S01]  /*15fa0*/  I2F.RP R8, R7 ;  /* 0x0000000700087306 */ /* 0x000e620000209400 */
[----:B------:R-:W-:-:S02]  /*15fb0*/  LOP3.LUT R0, R0, R11, RZ, 0x3c, !PT ;  /* 0x0000000b00007212 */ /* 0x000fc400078e3cff */
[----:B------:R-:W-:Y:S02]  /*15fc0*/  IMAD.MOV R5, RZ, RZ, -R5 ;  /* 0x000000ffff057224 */ /* 0x000fe400078e0a05 */
        /* <DEDUP_REMOVED lines=15> */
[----:B------:R-:W-:Y:S01]  /*160c0*/  IMAD R4, R8, R5, R4 ;  /* 0x0000000508047224 */ /* 0x000fe200078e0204 */
[----:B------:R-:W-:Y:S02]  /*160d0*/  LOP3.LUT R5, RZ, R11, RZ, 0x33, !PT ;  /* 0x0000000bff057212 */ /* 0x000fe400078e33ff */
[C---:B------:R-:W-:Y:S02]  /*160e0*/  ISETP.GT.U32.AND P4, PT, R7.reuse, R6, PT ;  /* 0x000000060700720c */ /* 0x040fe40003f84070 */
[----:B------:R-:W-:-:S11]  /*160f0*/  ISETP.GT.U32.AND P2, PT, R7, R4, PT ;  /* 0x000000040700720c */ /* 0x000fd60003f44070 */
[----:B------:R-:W-:Y:S02]  /*16100*/  @!P4 IMAD.IADD R6, R6, 0x1, -R7 ;  /* 0x000000010606c824 */ /* 0x000fe400078e0a07 */
[-C--:B------:R-:W-:Y:S01]  /*16110*/  @!P2 IADD3 R4, R4, -R7.reuse, RZ ;  /* 0x800000070404a210 */ /* 0x080fe20007ffe0ff */
[----:B------:R-:W-:Y:S02]  /*16120*/  @!P4 VIADD R10, R10, 0x1 ;  /* 0x000000010a0ac836 */ /* 0x000fe40000000000 */
[-C--:B------:R-:W-:Y:S01]  /*16130*/  ISETP.GE.U32.AND P6, PT, R6, R7.reuse, PT ;  /* 0x000000070600720c */ /* 0x080fe20003fc6070 */
[----:B------:R-:W-:Y:S01]  /*16140*/  @!P2 VIADD R8, R8, 0x1 ;  /* 0x000000010808a836 */ /* 0x000fe20000000000 */
[----:B------:R-:W-:Y:S02]  /*16150*/  ISETP.GE.U32.AND P5, PT, R4, R7, PT ;  /* 0x000000070400720c */ /* 0x000fe40003fa6070 */
[----:B------:R-:W-:-:S09]  /*16160*/  ISETP.NE.AND P2, PT, R11, RZ, PT ;  /* 0x000000ff0b00720c */ /* 0x000fd20003f45270 */
[----:B------:R-:W-:Y:S02]  /*16170*/  @P6 IADD3 R10, R10, 0x1, RZ ;  /* 0x000000010a0a6810 */ /* 0x000fe40007ffe0ff */
[----:B------:R-:W-:-:S03]  /*16180*/  @P5 VIADD R8, R8, 0x1 ;  /* 0x0000000108085836 */ /* 0x000fc60000000000 */
[----:B------:R-:W-:Y:S02]  /*16190*/  @!P3 IMAD.MOV R10, RZ, RZ, -R10 ;  /* 0x000000ffff0ab224 */ /* 0x000fe400078e0a0a */
[----:B------:R-:W-:-:S03]  /*161a0*/  @!P0 IADD3 R8, -R8, RZ, RZ ;  /* 0x000000ff08088210 */ /* 0x000fc60007ffe1ff */
[C---:B------:R-:W-:Y:S02]  /*161b0*/  SEL R7, R5.reuse, R10, !P2 ;  /* 0x0000000a05077207 */ /* 0x040fe40005000000 */
[----:B------:R-:W-:Y:S02]  /*161c0*/  SEL R4, R5, R8, !P2 ;  /* 0x0000000805047207 */ /* 0x000fe40005000000 */
[----:B------:R-:W3:Y:S01]  /*161d0*/  LD.E.64 R8, desc[UR4][R220.64+0x38] ;  /* 0x00003804dc087980 */ /* 0x000ee2000c101b00 */
        /* <DEDUP_REMOVED lines=9> */
[----:B------:R-:W-:Y:S02]  /*16270*/  IMAD R4, R8, R7, R4 ;  /* 0x0000000708047224 */ /* 0x000fe400078e0204 */
[----:B----4-:R-:W-:-:S03]  /*16280*/  IMAD.IADD R5, R0, 0x1, -R5 ;  /* 0x0000000100057824 */ /* 0x010fc600078e0a05 */
[----:B------:R-:W-:Y:S01]  /*16290*/  IADD3 R11, R11, R4, RZ ;  /* 0x000000040b0b7210 */ /* 0x000fe20007ffe0ff */
[----:B--2---:R-:W-:Y:S01]  /*162a0*/  IMAD R7, R13, R5, RZ ;  /* 0x000000050d077224 */ /* 0x004fe200078e02ff */
[----:B------:R-:W-:Y:S01]  /*162b0*/  SHF.R.S32.HI R0, RZ, 0x1f, R5 ;  /* 0x0000001fff007819 */ /* 0x000fe20000011405 */
[----:B------:R-:W-:-:S04]  /*162c0*/  IMAD.WIDE.U32 R4, R5, R12, R10 ;  /* 0x0000000c05047225 */ /* 0x000fc800078e000a */
[----:B------:R-:W-:-:S04]  /*162d0*/  IMAD R0, R12, R0, R7 ;  /* 0x000000000c007224 */ /* 0x000fc800078e0207 */
[----:B------:R-:W-:Y:S01]  /*162e0*/  IMAD.IADD R0, R5, 0x1, R0 ;  /* 0x0000000105007824 */ /* 0x000fe200078e0200 */
[----:B------:R-:W-:Y:S05]  /*162f0*/  BRA `(.L_x_5977) ;  /* 0x0000000000147947 */ /* 0x000fea0003800000 */
.L_x_5976:
[----:B------:R-:W-:Y:S02]  /*16300*/  R2UR UR4, R218 ;  /* 0x00000000da0472ca */ /* 0x000fe400000e0000 */
[----:B------:R-:W-:-:S13]  /*16310*/  R2UR UR5, R219 ;  /* 0x00000000db0572ca */ /* 0x000fda00000e0000 */
[----:B------:R-:W2:Y:S02]  /*16320*/  LD.E R4, desc[UR4][R220.64+0x38] ;  /* 0x00003804dc047980 */ /* 0x000ea4000c101900 */
[----:B--2---:R-:W-:-:S05]  /*16330*/  IMAD.U32 R4, R4, -0x40, RZ ;  /* 0xffffffc004047824 */ /* 0x004fca00078e00ff */
[----:B------:R-:W-:Y:S02]  /*16340*/  SHF.R.S32.HI R0, RZ, 0x1f, R4 ;  /* 0x0000001fff007819 */ /* 0x000fe40000011404 */
.L_x_5977:
[----:B------:R-:W-:Y:S05]  /*16350*/  BSYNC B0 ;  /* 0x0000000000007941 */ /* 0x000fea0003800000 */
.L_x_5975:
[----:B------:R-:W-:Y:S01]  /*16360*/  LEA R200, P0, R4, R200, 0x1 ;  /* 0x000000c804c87211 */ /* 0x000fe200078008ff */
[----:B------:R-:W-:Y:S01]  /*16370*/  IMAD.SHL.U32 R5, R134, 0x20, RZ ;  /* 0x0000002086057824 */ /* 0x000fe200078e00ff */
[----:B------:R-:W-:Y:S02]  /*16380*/  R2UR UR10, R218 ;  /* 0x00000000da0a72ca */ /* 0x000fe400000e0000 */
[----:B------:R-:W-:Y:S02]  /*16390*/  LEA.HI.X R201, R4, R201, R0, 0x1, P0 ;  /* 0x000000c904c97211 */ /* 0x000fe400000f0c00 */
[----:B------:R-:W-:Y:S02]  /*163a0*/  R2UR UR11, R219 ;  /* 0x00000000db0b72ca */ /* 0x000fe400000e0000 */
[----:B------:R-:W-:Y:S02]  /*163b0*/  SHF.L.U64.HI R0, R134, 0x5, R135 ;  /* 0x0000000586007819 */ /* 0x000fe40000010287 */
[----:B------:R-:W-:-:S02]  /*163c0*/  IADD3 R8, P0, R200, R5, RZ ;  /* 0x00000005c8087210 */ /* 0x000fc40007f1e0ff */
[C---:B------:R-:W-:Y:S02]  /*163d0*/  R2UR UR8, R218.reuse ;  /* 0x00000000da0872ca */ /* 0x040fe400000e0000 */
[----:B------:R-:W-:Y:S01]  /*163e0*/  R2UR UR9, R219 ;  /* 0x00000000db0972ca */ /* 0x000fe200000e0000 */
[----:B------:R-:W-:Y:S01]  /*163f0*/  IMAD.X R9, R201, 0x1, R0, P0 ;  /* 0x00000001c9097824 */ /* 0x000fe200000e0600 */
[C---:B------:R-:W-:Y:S02]  /*16400*/  R2UR UR4, R218.reuse ;  /* 0x00000000da0472ca */ /* 0x040fe400000e0000 */
[C---:B------:R-:W-:Y:S01]  /*16410*/  R2UR UR5, R219.reuse ;  /* 0x00000000db0572ca */ /* 0x040fe200000e0000 */
[----:B------:R-:W-:Y:S01]  /*16420*/  @!PT LDS RZ, [RZ] ;  /* 0x00000000fffff984 */ /* 0x000fe20000000800 */
[----:B------:R-:W-:Y:S01]  /*16430*/  @!PT LDS RZ, [RZ] ;  /* 0x00000000fffff984 */ /* 0x000fe20000000800 */
[----:B------:R-:W-:Y:S01]  /*16440*/  @!PT LDS RZ, [RZ] ;  /* 0x00000000fffff984 */ /* 0x000fe20000000800 */
[----:B------:R1:W-:Y:S01]  /*16450*/  LDGSTS.E.BYPASS.LTC128B.128 [R209+0x6000], desc[UR10][R200.64] ;  /* 0x06000000c8d17fae */ /* 0x0003e2000b901d4a */
[----:B------:R-:W-:Y:S02]  /*16460*/  R2UR UR22, R218 ;  /* 0x00000000da1672ca */ /* 0x000fe400000e0000 */
[----:B------:R-:W-:-:S02]  /*16470*/  R2UR UR23, R219 ;  /* 0x00000000db1772ca */ /* 0x000fc400000e0000 */
[C---:B------:R-:W-:Y:S02]  /*16480*/  R2UR UR20, R218.reuse ;  /* 0x00000000da1472ca */ /* 0x040fe400000e0000 */
[C---:B------:R-:W-:Y:S01]  /*16490*/  R2UR UR21, R219.reuse ;  /* 0x00000000db1572ca */ /* 0x040fe200000e0000 */
[----:B------:R1:W-:Y:S01]  /*164a0*/  LDGSTS.E.BYPASS.LTC128B.128 [R209+0x8000], desc[UR8][R200.64+0x80] ;  /* 0x08000080c8d17fae */ /* 0x0003e2000b901d48 */
[C---:B------:R-:W-:Y:S02]  /*164b0*/  R2UR UR18, R218.reuse ;  /* 0x00000000da1272ca */ /* 0x040fe400000e0000 */
[C---:B------:R-:W-:Y:S01]  /*164c0*/  R2UR UR19, R219.reuse ;  /* 0x00000000db1372ca */ /* 0x040fe200000e0000 */
[----:B------:R1:W-:Y:S01]  /*164d0*/  LDGSTS.E.BYPASS.LTC128B.128 [R209+0xa000], desc[UR4][R200.64+0x100] ;  /* 0x0a000100c8d17fae */ /* 0x0003e2000b901d44 */
[----:B------:R-:W-:Y:S02]  /*164e0*/  R2UR UR16, R218 ;  /* 0x00000000da1072ca */ /* 0x000fe400000e0000 */
[----:B------:R-:W-:Y:S01]  /*164f0*/  R2UR UR17, R219 ;  /* 0x00000000db1172ca */ /* 0x000fe200000e0000 */
[----:B------:R1:W-:Y:S01]  /*16500*/  LDGSTS.E.BYPASS.LTC128B.128 [R209+0x6800], desc[UR22][R8.64] ;  /* 0x0680000008d17fae */ /* 0x0003e2000b901d56 */
[----:B------:R-:W-:-:S02]  /*16510*/  IADD3 R6, P0, R8, R5, RZ ;  /* 0x0000000508067210 */ /* 0x000fc40007f1e0ff */
[C---:B------:R-:W-:Y:S01]  /*16520*/  R2UR UR14, R218.reuse ;  /* 0x00000000da0e72ca */ /* 0x040fe200000e0000 */
[----:B------:R1:W-:Y:S01]  /*16530*/  LDGSTS.E.BYPASS.LTC128B.128 [R209+0x8800], desc[UR20][R8.64+0x80] ;  /* 0x0880008008d17fae */ /* 0x0003e2000b901d54 */
[----:B------:R-:W-:Y:S01]  /*16540*/  R2UR UR15, R219 ;  /* 0x00000000db0f72ca */ /* 0x000fe200000e0000 */
[--C-:B------:R-:W-:Y:S01]  /*16550*/  IMAD.X R7, R9, 0x1, R0.reuse, P0 ;  /* 0x0000000109077824 */ /* 0x100fe200000e0600 */
[----:B------:R-:W-:Y:S01]  /*16560*/  R2UR UR12, R218 ;  /* 0x00000000da0c72ca */ /* 0x000fe200000e0000 */
[----:B------:R1:W-:Y:S01]  /*16570*/  LDGSTS.E.BYPASS.LTC128B.128 [R209+0xa800], desc[UR18][R8.64+0x100] ;  /* 0x0a80010008d17fae */ /* 0x0003e2000b901d52 */
[----:B------:R-:W-:Y:S02]  /*16580*/  R2UR UR13, R219 ;  /* 0x00000000db0d72ca */ /* 0x000fe400000e0000 */
[----:B------:R-:W-:Y:S01]  /*16590*/  IADD3 R4, P0, R6, R5, RZ ;  /* 0x0000000506047210 */ /* 0x000fe20007f1e0ff */
[----:B------:R1:W-:Y:S04]  /*165a0*/  LDGSTS.E.BYPASS.LTC128B.128 [R209+0x7000], desc[UR16][R6.64] ;  /* 0x0700000006d17fae */ /* 0x0003e8000b901d50 */
[----:B------:R-:W-:-:S02]  /*165b0*/  IMAD.X R5, R7, 0x1, R0, P0 ;  /* 0x0000000107057824 */ /* 0x000fc400000e0600 */
[----:B------:R1:W-:Y:S04]  /*165c0*/  LDGSTS.E.BYPASS.LTC128B.128 [R209+0x9000], desc[UR14][R6.64+0x80] ;  /* 0x0900008006d17fae */ /* 0x0003e8000b901d4e */
[----:B------:R1:W-:Y:S04]  /*165d0*/  LDGSTS.E.BYPASS.LTC128B.128 [R209+0xb000], desc[UR12][R6.64+0x100] ;  /* 0x0b00010006d17fae */ /* 0x0003e8000b901d4c */
[----:B------:R1:W-:Y:S04]  /*165e0*/  LDGSTS.E.BYPASS.LTC128B.128 [R209+0x7800], desc[UR10][R4.64] ;  /* 0x0780000004d17fae */ /* 0x0003e8000b901d4a */
[----:B------:R1:W-:Y:S04]  /*165f0*/  LDGSTS.E.BYPASS.LTC128B.128 [R209+0x9800], desc[UR8][R4.64+0x80] ;  /* 0x0980008004d17fae */ /* 0x0003e8000b901d48 */
[----:B------:R1:W-:Y:S04]  /*16600*/  LDGSTS.E.BYPASS.LTC128B.128 [R209+0xb800], desc[UR4][R4.64+0x100] ;  /* 0x0b80010004d17fae */ /* 0x0003e8000b901d44 */
[----:B------:R-:W0:Y:S02]  /*16610*/  LDGDEPBAR ;  /* 0x00000000000079af */ /* 0x000e240000000000 */
.L_x_5974:
[----:B------:R-:W-:Y:S05]  /*16620*/  BSYNC B1 ;  /* 0x0000000000017941 */ /* 0x000fea0003800000 */
.L_x_5973:
[----:B------:R-:W-:Y:S01]  /*16630*/  R2UR UR4, R218 ;  /* 0x00000000da0472ca */ /* 0x000fe200000e0000 */
[----:B-1----:R-:W-:Y:S01]  /*16640*/  LDSM.16.MT88.4 R8, [R198+0xc000] ;  /* 0x00c00000c608783b */ /* 0x002fe20000004200 */
[----:B------:R-:W-:Y:S02]  /*16650*/  R2UR UR5, R219 ;  /* 0x00000000db0572ca */ /* 0x000fe400000e0000 */
[----:B------:R-:W-:Y:S01]  /*16660*/  FMNMX.FTZ R5, R3, R24, !PT ;  /* 0x0000001803057209 */ /* 0x000fe20007810000 */
[----:B------:R-:W-:Y:S01]  /*16670*/  LDSM.16.MT88.4 R144, [R195+0x10000] ;  /* 0x01000000c390783b */ /* 0x000fe20000004200 */
[----:B------:R-:W-:-:S03]  /*16680*/  FMNMX.FTZ R7, R132, R20, !PT ;  /* 0x0000001484077209 */ /* 0x000fc60007810000 */
[----:B------:R-:W-:Y:S06]  /*16690*/  LDSM.16.MT88.4 R148, [R197+0xf000] ;  /* 0x00f00000c594783b */ /* 0x000fec0000004200 */
[----:B------:R-:W2:Y:S01]  /*166a0*/  LD.E R168, desc[UR4][R220.64+0xdc] ;  /* 0x0000dc04dca87980 */ /* 0x000ea2000c101900 */
        /* <DEDUP_REMOVED lines=36> */
[----:B-1----:R-:W-:-:S04]  /*168f0*/  FMNMX.FTZ R161, R0, R161, !PT ;  /* 0x000000a100a17209 */ /* 0x002fc80007810000 */
[C---:B------:R-:W-:Y:S02]  /*16900*/  FSETP.NEU.FTZ.AND P0, PT, R161.reuse, -INF , PT ;  /* 0xff800000a100780b */ /* 0x040fe40003f1d000 */
[----:B---3--:R-:W-:Y:S02]  /*16910*/  FMNMX.FTZ R163, R4, R163, !PT ;  /* 0x000000a304a37209 */ /* 0x008fe40007810000 */
[----:B------:R-:W-:Y:S02]  /*16920*/  FSEL R4, R161, RZ, P0 ;  /* 0x000000ffa1047208 */ /* 0x000fe40000000000 */
[----:B------:R-:W-:-:S03]  /*16930*/  FSETP.NEU.FTZ.AND P2, PT, R163, -INF , PT ;  /* 0xff800000a300780b */ /* 0x000fc60003f5d000 */
[----:B------:R-:W-:Y:S01]  /*16940*/  FADD.FTZ R3, R3, -R4 ;  /* 0x8000000403037221 */ /* 0x000fe20000010000 */
[----:B------:R-:W-:-:S05]  /*16950*/  FSEL R5, R163, RZ, P2 ;  /* 0x000000ffa3057208 */ /* 0x000fca0001000000 */
[----:B------:R-:W-:Y:S01]  /*16960*/  FADD.FTZ R5, R132, -R5 ;  /* 0x8000000584057221 */ /* 0x000fe20000010000 */
[C---:B--2---:R-:W-:Y:S01]  /*16970*/  FMUL.FTZ R167, R168.reuse, R161 ;  /* 0x000000a1a8a77220 */ /* 0x044fe20000410000 */
[C---:B------:R-:W-:Y:S02]  /*16980*/  FMUL.FTZ R171, R168.reuse, R163 ;  /* 0x000000a3a8ab7220 */ /* 0x040fe40000410000 */
[C---:B------:R-:W-:Y:S01]  /*16990*/  FMUL.FTZ R132, R168.reuse, R5 ;  /* 0x00000005a8847220 */ /* 0x040fe20000410000 */
[----:B------:R-:W-:Y:S01]  /*169a0*/  FMUL.FTZ R3, R168, R3 ;  /* 0x00000003a8037220 */ /* 0x000fe20000410000 */
[----:B------:R-:W-:Y:S02]  /*169b0*/  FSEL R167, R167, RZ, P0 ;  /* 0x000000ffa7a77208 */ /* 0x000fe40000000000 */
[----:B------:R-:W-:Y:S02]  /*169c0*/  FSEL R171, R171, RZ, P2 ;  /* 0x000000ffabab7208 */ /* 0x000fe40001000000 */
[----:B------:R-:W1:Y:S01]  /*169d0*/  MUFU.EX2 R132, R132 ;  /* 0x0000008400847308 */ /* 0x000e620000000800 */
[-CC-:B------:R-:W-:Y:S01]  /*169e0*/  FFMA.FTZ R0, R18, R168.reuse, -R167.reuse ;  /* 0x000000a812007223 */ /* 0x180fe200000108a7 */
[-CC-:B------:R-:W-:Y:S01]  /*169f0*/  FFMA.FTZ R165, R16, R168.reuse, -R167.reuse ;  /* 0x000000a810a57223 */ /* 0x180fe200000108a7 */
[-C--:B------:R-:W-:Y:S01]  /*16a00*/  FFMA.FTZ R138, R24, R168.reuse, -R167 ;  /* 0x000000a8188a7223 */ /* 0x080fe200000108a7 */
[----:B------:R-:W2:Y:S01]  /*16a10*/  LDSM.16.MT88.4 R16, [R197+0xc000] ;  /* 0x00c00000c510783b */ /* 0x000ea20000004200 */
[-CC-:B------:R-:W-:Y:S01]  /*16a20*/  FFMA.FTZ R139, R2, R168.reuse, -R171.reuse ;  /* 0x000000a8028b7223 */ /* 0x180fe200000108ab */
[-CC-:B------:R-:W-:Y:S01]  /*16a30*/  FFMA.FTZ R162, R20, R168.reuse, -R171.reuse ;  /* 0x000000a814a27223 */ /* 0x180fe200000108ab */
[-CC-:B------:R-:W-:Y:S01]  /*16a40*/  FFMA.FTZ R160, R34, R168.reuse, -R171.reuse ;  /* 0x000000a822a07223 */ /* 0x180fe200000108ab */
[----:B------:R-:W3:Y:S01]  /*16a50*/  LDSM.16.MT88.4 R24, [R196+0xc000] ;  /* 0x00c00000c418783b */ /* 0x000ee20000004200 */
[-C--:B------:R-:W-:Y:S01]  /*16a60*/  FFMA.FTZ R133, R32, R168.reuse, -R171 ;  /* 0x000000a820857223 */ /* 0x080fe200000108ab */
[-C--:B------:R-:W-:Y:S01]  /*16a70*/  FFMA.FTZ R2, R22, R168.reuse, -R167 ;  /* 0x000000a816027223 */ /* 0x080fe200000108a7 */
[----:B------:R-:W-:Y:S01]  /*16a80*/  MUFU.EX2 R139, R139 ;  /* 0x0000008b008b7308 */ /* 0x000fe20000000800 */
[----:B------:R-:W4:Y:S01]  /*16a90*/  LDSM.16.MT88.4 R32, [R195+0xc000] ;  /* 0x00c00000c320783b */ /* 0x000f220000004200 */
[-CC-:B------:R-:W-:Y:S01]  /*16aa0*/  FFMA.FTZ R220, R226, R168.reuse, -R171.reuse ;  /* 0x000000a8e2dc7223 */ /* 0x180fe200000108ab */
[-CC-:B------:R-:W-:Y:S01]  /*16ab0*/  FFMA.FTZ R173, R248, R168.reuse, -R171.reuse ;  /* 0x000000a8f8ad7223 */ /* 0x180fe200000108ab */
[--C-:B------:R-:W-:Y:S01]  /*16ac0*/  FFMA.FTZ R218, R246, R168, -R171.reuse ;  /* 0x000000a8f6da7223 */ /* 0x100fe200000108ab */
[-C--:B-1----:R-:W-:Y:S01]  /*16ad0*/  FMUL.FTZ R20, R120, R132.reuse ;  /* 0x0000008478147220 */ /* 0x082fe20000410000 */
[-C--:B------:R-:W-:Y:S01]  /*16ae0*/  FMUL.FTZ R21, R121, R132.reuse ;  /* 0x0000008479157220 */ /* 0x080fe20000410000 */
        /* <DEDUP_REMOVED lines=13> */
[----:B------:R-:W-:Y:S01]  /*16bc0*/  FMUL.FTZ R77, R77, R132 ;  /* 0x000000844d4d7220 */ /* 0x000fe20000410000 */
[-C--:B------:R-:W-:Y:S01]  /*16bd0*/  FFMA.FTZ R175, R244, R168.reuse, -R171 ;  /* 0x000000a8f4af7223 */ /* 0x080fe200000108ab */
[-CC-:B------:R-:W-:Y:S01]  /*16be0*/  FFMA.FTZ R219, R142, R168.reuse, -R167.reuse ;  /* 0x000000a88edb7223 */ /* 0x180fe200000108a7 */
[--C-:B------:R-:W-:Y:S01]  /*16bf0*/  FFMA.FTZ R226, R140, R168, -R167.reuse ;  /* 0x000000a88ce27223 */ /* 0x100fe200000108a7 */
[----:B------:R-:W5:Y:S01]  /*16c00*/  MUFU.EX2 R133, R133 ;  /* 0x0000008500857308 */ /* 0x000f620000000800 */
[----:B-1----:R-:W-:Y:S01]  /*16c10*/  F2FP.BF16.F32.PACK_AB R4, R139, R162 ;  /* 0x000000a28b04723e */ /* 0x002fe200000010ff */
[-CC-:B------:R-:W-:Y:S01]  /*16c20*/  FFMA.FTZ R221, R242, R168.reuse, -R167.reuse ;  /* 0x000000a8f2dd7223 */ /* 0x180fe200000108a7 */
[----:B------:R-:W-:Y:S01]  /*16c30*/  FFMA.FTZ R228, R240, R168, -R167 ;  /* 0x000000a8f0e47223 */ /* 0x000fe200000108a7 */
[----:B------:R-:W-:Y:S01]  /*16c40*/  LDSM.16.MT88.4 R140, [R198+0xc800] ;  /* 0x00c80000c68c783b */ /* 0x000fe20000004200 */
        /* <DEDUP_REMOVED lines=18> */
[-CC-:B------:R-:W-:Y:S01]  /*16d70*/  FFMA.FTZ R170, R170, R168.reuse, -R167.reuse ;  /* 0x000000a8aaaa7223 */ /* 0x180fe200000108a7 */
[----:B------:R-:W-:Y:S01]  /*16d80*/  MUFU.EX2 R0, R0 ;  /* 0x0000000000007308 */ /* 0x000fe20000000800 */
[----:B------:R-:W-:Y:S01]  /*16d90*/  LDSM.16.MT88.4 R156, [R195+0xd000] ;  /* 0x00d00000c39c783b */ /* 0x000fe20000004200 */
[----:B------:R-:W-:-:S06]  /*16da0*/  FFMA.FTZ R166, R166, R168, -R167 ;  /* 0x000000a8a6a67223 */ /* 0x000fcc00000108a7 */
[----:B------:R-:W5:Y:S01]  /*16db0*/  MUFU.EX2 R165, R165 ;  /* 0x000000a500a57308 */ /* 0x000f620000000800 */
[----:B-1----:R-:W-:-:S07]  /*16dc0*/  F2FP.BF16.F32.PACK_AB R5, R2, R138 ;  /* 0x0000008a0205723e */ /* 0x002fce00000010ff */
[----:B------:R-:W1:Y:S08]  /*16dd0*/  MUFU.EX2 R3, R3 ;  /* 0x0000000300037308 */ /* 0x000e700000000800 */
        /* <DEDUP_REMOVED lines=45> */
[C---:B----4-:R-:W-:Y:S01]  /*170b0*/  HMMA.16816.F32.BF16 R100, R4.reuse, R32, R108 ;  /* 0x000000200464723c */ /* 0x050fe2000004186c */
        /* <DEDUP_REMOVED lines=12> */
[----:B------:R-:W4:Y:S01]  /*17180*/  MUFU.EX2 R228, R228 ;  /* 0x000000e400e47308 */ /* 0x000f220000000800 */
        /* <DEDUP_REMOVED lines=75> */
[----:B------:R-:W-:-:S03]  /*17640*/  FADD.FTZ R0, R0, R3 ;  /* 0x0000000300007221 */ /* 0x000fc60000010000 */
[----:B------:R-:W-:Y:S01]  /*17650*/  FADD.FTZ R160, R133, R160 ;  /* 0x000000a085a07221 */ /* 0x000fe20000010000 */
[----:B------:R-:W-:Y:S01]  /*17660*/  FADD.FTZ R0, R165, R0 ;  /* 0x00000000a5007221 */ /* 0x000fe20000010000 */
[C---:B-1----:R-:W-:Y:S01]  /*17670*/  HMMA.16816.F32.BF16 R80, R4.reuse, R104, R80 ;  /* 0x000000680450723c */ /* 0x042fe20000041850 */
[----:B------:R-:W-:Y:S05]  /*17680*/  MUFU.EX2 R166, R166 ;  /* 0x000000a600a67308 */ /* 0x000fea0000000800 */
[----:B------:R-:W-:Y:S01]  /*17690*/  HMMA.16816.F32.BF16 R88, R4, R106, R88 ;  /* 0x0000006a0458723c */ /* 0x000fe20000041858 */
[----:B------:R-:W-:Y:S01]  /*176a0*/  F2FP.BF16.F32.PACK_AB R104, R218, R173 ;  /* 0x000000adda68723e */ /* 0x000fe200000010ff */
[----:B------:R-:W-:Y:S01]  /*176b0*/  FADD.FTZ R173, R173, R160 ;  /* 0x000000a0adad7221 */ /* 0x000fe20000010000 */
[----:B---3--:R-:W-:Y:S01]  /*176c0*/  F2FP.BF16.F32.PACK_AB R105, R226, R219 ;  /* 0x000000dbe269723e */ /* 0x008fe200000010ff */
[----:B------:R-:W-:-:S02]  /*176d0*/  FADD.FTZ R219, R219, R0 ;  /* 0x00000000dbdb7221 */ /* 0x000fc40000010000 */
[----:B------:R-:W-:Y:S01]  /*176e0*/  HMMA.16816.F32.BF16 R4, R4, R146, R96 ;  /* 0x000000920404723c */ /* 0x000fe20000041860 */
[----:B------:R-:W-:Y:S01]  /*176f0*/  F2FP.BF16.F32.PACK_AB R106, R220, R175 ;  /* 0x000000afdc6a723e */ /* 0x000fe200000010ff */
[----:B------:R-:W-:Y:S01]  /*17700*/  LDSM.16.MT88.4 R96, [R196+0x10800] ;  /* 0x01080000c460783b */ /* 0x000fe20000004200 */
[----:B----4-:R-:W-:Y:S01]  /*17710*/  F2FP.BF16.F32.PACK_AB R107, R228, R221 ;  /* 0x000000dde46b723e */ /* 0x010fe200000010ff */
        /* <DEDUP_REMOVED lines=57> */
[C---:B-----5:R-:W-:Y:S06]  /*17ab0*/  HMMA.16816.F32.BF16 R76, R104.reuse, R120, R76 ;  /* 0x00000078684c723c */ /* 0x060fec000004184c */
        /* <DEDUP_REMOVED lines=25> */
[-C--:B------:R-:W-:Y:S01]  /*17c50*/  FFMA.FTZ R159, R169, R168.reuse, -R171 ;  /* 0x000000a8a99f7223 */ /* 0x080fe200000108ab */
[-C--:B------:R-:W-:Y:S01]  /*17c60*/  FFMA.FTZ R169, R172, R168.reuse, -R167 ;  /* 0x000000a8aca97223 */ /* 0x080fe200000108a7 */
[-C--:B------:R-:W-:Y:S01]  /*17c70*/  FFMA.FTZ R158, R174, R168.reuse, -R171 ;  /* 0x000000a8ae9e7223 */ /* 0x080fe200000108ab */
[----:B------:R-:W-:-:S02]  /*17c80*/  FFMA.FTZ R167, R164, R168, -R167 ;  /* 0x000000a8a4a77223 */ /* 0x000fc400000108a7 */
        /* <DEDUP_REMOVED lines=10> */
[----:B------:R-:W2:Y:S08]  /*17d30*/  MUFU.EX2 R157, R157 ;  /* 0x0000009d009d7308 */ /* 0x000eb00000000800 */
[----:B------:R-:W3:Y:S08]  /*17d40*/  MUFU.EX2 R159, R159 ;  /* 0x0000009f009f7308 */ /* 0x000ef00000000800 */
[----:B------:R-:W4:Y:S01]  /*17d50*/  MUFU.EX2 R169, R169 ;  /* 0x000000a900a97308 */ /* 0x000f220000000800 */
[----:B--2---:R-:W-:Y:S01]  /*17d60*/  F2FP.BF16.F32.PACK_AB R96, R157, R156 ;  /* 0x0000009c9d60723e */ /* 0x004fe200000010ff */
[----:B------:R-:W-:Y:S01]  /*17d70*/  FADD.FTZ R156, R156, R3 ;  /* 0x000000039c9c7221 */ /* 0x000fe20000010000 */
[----:B------:R-:W-:-:S03]  /*17d80*/  MOV R3, R161 ;  /* 0x000000a100037202 */ /* 0x000fc60000000f00 */
[----:B------:R-:W-:Y:S02]  /*17d90*/  FADD.FTZ R157, R157, R156 ;  /* 0x0000009c9d9d7221 */ /* 0x000fe40000010000 */
[----:B------:R-:W2:Y:S01]  /*17da0*/  MUFU.EX2 R167, R167 ;  /* 0x000000a700a77308 */ /* 0x000ea20000000800 */
[----:B---3--:R-:W-:Y:S01]  /*17db0*/  F2FP.BF16.F32.PACK_AB R98, R159, R158 ;  /* 0x0000009e9f62723e */ /* 0x008fe200000010ff */
[----:B------:R-:W-:-:S04]  /*17dc0*/  FADD.FTZ R158, R158, R157 ;  /* 0x0000009d9e9e7221 */ /* 0x000fc80000010000 */
[----:B------:R-:W-:Y:S01]  /*17dd0*/  FADD.FTZ R225, R159, R158 ;  /* 0x0000009e9fe17221 */ /* 0x000fe20000010000 */
[----:B----4-:R-:W-:Y:S01]  /*17de0*/  F2FP.BF16.F32.PACK_AB R97, R170, R169 ;  /* 0x000000a9aa61723e */ /* 0x010fe200000010ff */
[----:B------:R-:W-:-:S04]  /*17df0*/  FADD.FTZ R169, R169, R236 ;  /* 0x000000eca9a97221 */ /* 0x000fc80000010000 */
[----:B------:R-:W-:Y:S01]  /*17e00*/  FADD.FTZ R169, R170, R169 ;  /* 0x000000a9aaa97221 */ /* 0x000fe20000010000 */
[----:B--2---:R-:W-:-:S03]  /*17e10*/  F2FP.BF16.F32.PACK_AB R99, R167, R166 ;  /* 0x000000a6a763723e */ /* 0x004fc600000010ff */
        /* <DEDUP_REMOVED lines=22> */
[C---:B------:R-:W-:Y:S06]  /*17f80*/  HMMA.16816.F32.BF16 R72, R96.reuse, R142, R72 ;  /* 0x0000008e6048723c */ /* 0x040fec0000041848 */
[C---:B------:R-:W-:Y:S06]  /*17f90*/  HMMA.16816.F32.BF16 R80, R96.reuse, R82, R8 ;  /* 0x000000526050723c */ /* 0x040fec0000041808 */
[C---:B--2---:R-:W-:Y:S06]  /*17fa0*/  HMMA.16816.F32.BF16 R84, R96.reuse, R144, R84 ;  /* 0x000000906054723c */ /* 0x044fec0000041854 */
[C---:B------:R-:W-:Y:S06]  /*17fb0*/  HMMA.16816.F32.BF16 R88, R96.reuse, R146, R88 ;  /* 0x000000926058723c */ /* 0x040fec0000041858 */
[C---:B---3--:R-:W-:Y:S06]  /*17fc0*/  HMMA.16816.F32.BF16 R92, R96.reuse, R16, R92 ;  /* 0x00000010605c723c */ /* 0x048fec000004185c */
[----:B------:R-:W-:-:S15]  /*17fd0*/  HMMA.16816.F32.BF16 R96, R96, R18, R4 ;  /* 0x000000126060723c */ /* 0x000fde0000041804 */
[----:B------:R-:W-:-:S09]  /*17fe0*/  NOP ;  /* 0x0000000000007918 */ /* 0x000fd20000000000 */
.L_x_5969:
[----:B------:R-:W-:Y:S05]  /*17ff0*/  @!P1 BRA `(.L_x_5978) ;  /* 0x0000003800f09947 */ /* 0x000fea0003800000 */
[C---:B------:R-:W-:Y:S01]  /*18000*/  SHF.L.U64.HI R218, R136.reuse, 0x5, R137 ;  /* 0x0000000588da7819 */ /* 0x040fe20000010289 */
[----:B------:R-:W-:Y:S01]  /*18010*/  IMAD.SHL.U32 R219, R136, 0x20, RZ ;  /* 0x0000002088db7824 */ /* 0x000fe200078e00ff */
[C---:B------:R-:W-:Y:S01]  /*18020*/  SHF.L.U64.HI R220, R134.reuse, 0x5, R135 ;  /* 0x0000000586dc7819 */ /* 0x040fe20000010287 */
[----:B------:R-:W-:Y:S01]  /*18030*/  IMAD.SHL.U32 R221, R134, 0x20, RZ ;  /* 0x0000002086dd7824 */ /* 0x000fe200078e00ff */
[----:B------:R-:W-:Y:S01]  /*18040*/  MOV R2, R3 ;  /* 0x0000000300027202 */ /* 0x000fe20000000f00 */
[----:B------:R-:W-:-:S07]  /*18050*/  IMAD.MOV.U32 R0, RZ, RZ, R132 ;  /* 0x000000ffff007224 */ /* 0x000fce00078e0084 */
.L_x_5987:
        /* <DEDUP_REMOVED lines=82> */
.L_x_5980:
[----:B-1----:R-:W-:Y:S02]  /*18580*/  R2UR UR4, R134 ;  /* 0x00000000860472ca */ /* 0x002fe400000e0000 */
[----:B------:R-:W-:Y:S11]  /*18590*/  R2UR UR5, R135 ;  /* 0x00000000870572ca */ /* 0x000ff600000e0000 */
[----:B------:R-:W-:Y:S02]  /*185a0*/  @!UPT UIADD3 URZ, URZ, URZ, URZ ;  /* 0x0000003f3f3ff290 */ /* 0x000fe4000fffe03f */
[----:B--2---:R-:W2:Y:S02]  /*185b0*/  LD.E R10, desc[UR4][R132.64+0x40] ;  /* 0x00004004840a7980 */ /* 0x004ea4000c101900 */
[----:B--2---:R-:W-:Y:S05]  /*185c0*/  IMAD.U32 R10, R10, -0x40, RZ ;  /* 0xffffffc00a0a7824 */ /* 0x004fea00078e00ff */
[----:B------:R-:W-:Y:S02]  /*185d0*/  SHF.R.S32.HI R5, RZ, 0x1f, R10 ;  /* 0x0000001fff057819 */ /* 0x000fe4000001140a */
.L_x_5981:
[----:B------:R-:W-:Y:S05]  /*185e0*/  BSYNC B0 ;  /* 0x0000000000007941 */ /* 0x000fea0003800000 */
.L_x_5979:
[----:B------:R-:W-:Y:S01]  /*185f0*/  R2UR UR10, R134 ;  /* 0x00000000860a72ca */ /* 0x000fe200000e0000 */
[----:B------:R-:W-:Y:S01]  /*18600*/  BSSY B1, `(.L_x_5982) ;  /* 0x0000148000017945 */ /* 0x000fe20003800000 */
[C---:B------:R-:W-:Y:S02]  /*18610*/  R2UR UR11, R135.reuse ;  /* 0x00000000870b72ca */ /* 0x040fe400000e0000 */
[----:B------:R-:W-:Y:S02]  /*18620*/  LEA R202, P0, R10, R202, 0x1 ;  /* 0x000000ca0aca7211 */ /* 0x000fe400078008ff */
[----:B------:R-:W-:Y:S02]  /*18630*/  R2UR UR8, R134 ;  /* 0x00000000860872ca */ /* 0x000fe400000e0000 */
[C---:B------:R-:W-:Y:S02]  /*18640*/  R2UR UR9, R135.reuse ;  /* 0x00000000870972ca */ /* 0x040fe400000e0000 */
[----:B------:R-:W-:Y:S02]  /*18650*/  LEA.HI.X R203, R10, R203, R5, 0x1, P0 ;  /* 0x000000cb0acb7211 */ /* 0x000fe400000f0c05 */
[C---:B------:R-:W-:Y:S02]  /*18660*/  R2UR UR4, R134.reuse ;  /* 0x00000000860472ca */ /* 0x040fe400000e0000 */
[C---:B------:R-:W-:Y:S01]  /*18670*/  R2UR UR5, R135.reuse ;  /* 0x00000000870572ca */ /* 0x040fe200000e0000 */
[----:B------:R-:W-:Y:S01]  /*18680*/  @!PT LDS RZ, [RZ] ;  /* 0x00000000fffff984 */ /* 0x000fe20000000800 */
[----:B------:R-:W-:Y:S01]  /*18690*/  @!PT LDS RZ, [RZ] ;  /* 0x00000000fffff984 */ /* 0x000fe20000000800 */
[----:B------:R-:W-:Y:S01]  /*186a0*/  @!PT LDS RZ, [RZ] ;  /* 0x00000000fffff984 */ /* 0x000fe20000000800 */
[----:B------:R-:W-:Y:S01]  /*186b0*/  LDGSTS.E.BYPASS.LTC128B.128 [R209+0xc000], desc[UR10][R202.64] ;  /* 0x0c000000cad17fae */ /* 0x000fe2000b901d4a */
[C---:B------:R-:W-:Y:S02]  /*186c0*/  R2UR UR22, R134.reuse ;  /* 0x00000000861672ca */ /* 0x040fe400000e0000 */
[----:B------:R-:W-:Y:S02]  /*186d0*/  R2UR UR23, R135 ;  /* 0x00000000871772ca */ /* 0x000fe400000e0000 */
[----:B------:R-:W-:Y:S01]  /*186e0*/  IADD3 R12, P0, R219, R202, RZ ;  /* 0x000000cadb0c7210 */ /* 0x000fe20007f1e0ff */
[----:B------:R-:W-:Y:S01]  /*186f0*/  LDGSTS.E.BYPASS.LTC128B.128 [R209+0xe000], desc[UR8][R202.64+0x80] ;  /* 0x0e000080cad17fae */ /* 0x000fe2000b901d48 */
[----:B------:R-:W-:Y:S02]  /*18700*/  R2UR UR20, R134 ;  /* 0x00000000861472ca */ /* 0x000fe400000e0000 */
[C---:B------:R-:W-:Y:S01]  /*18710*/  R2UR UR21, R135.reuse ;  /* 0x00000000871572ca */ /* 0x040fe200000e0000 */
[----:B------:R-:W-:Y:S01]  /*18720*/  IMAD.X R13, R218, 0x1, R203, P0 ;  /* 0x00000001da0d7824 */ /* 0x000fe200000e06cb */
[C---:B------:R-:W-:Y:S01]  /*18730*/  R2UR UR18, R134.reuse ;  /* 0x00000000861272ca */ /* 0x040fe200000e0000 */
[----:B------:R-:W-:Y:S01]  /*18740*/  LDGSTS.E.BYPASS.LTC128B.128 [R209+0x10000], desc[UR4][R202.64+0x100] ;  /* 0x10000100cad17fae */ /* 0x000fe2000b901d44 */
[C---:B------:R-:W-:Y:S02]  /*18750*/  R2UR UR19, R135.reuse ;  /* 0x00000000871372ca */ /* 0x040fe400000e0000 */
[C---:B------:R-:W-:Y:S01]  /*18760*/  R2UR UR16, R134.reuse ;  /* 0x00000000861072ca */ /* 0x040fe200000e0000 */
[----:B------:R-:W-:Y:S01]  /*18770*/  LDGSTS.E.BYPASS.LTC128B.128 [R209+0xc800], desc[UR22][R12.64] ;  /* 0x0c8000000cd17fae */ /* 0x000fe2000b901d56 */
[----:B------:R-:W-:Y:S02]  /*18780*/  R2UR UR17, R135 ;  /* 0x00000000871172ca */ /* 0x000fe400000e0000 */
[----:B------:R-:W-:Y:S02]  /*18790*/  IADD3 R6, P0, R219, R12, RZ ;  /* 0x0000000cdb067210 */ /* 0x000fe40007f1e0ff */
[----:B------:R-:W-:Y:S01]  /*187a0*/  R2UR UR14, R134 ;  /* 0x00000000860e72ca */ /* 0x000fe200000e0000 */
[----:B------:R-:W-:Y:S01]  /*187b0*/  LDGSTS.E.BYPASS.LTC128B.128 [R209+0xe800], desc[UR20][R12.64+0x80] ;  /* 0x0e8000800cd17fae */ /* 0x000fe2000b901d54 */
[C---:B------:R-:W-:Y:S01]  /*187c0*/  R2UR UR15, R135.reuse ;  /* 0x00000000870f72ca */ /* 0x040fe200000e0000 */
[----:B------:R-:W-:Y:S01]  /*187d0*/  IMAD.X R7, R218, 0x1, R13, P0 ;  /* 0x00000001da077824 */ /* 0x000fe200000e060d */
[----:B------:R-:W-:Y:S01]  /*187e0*/  R2UR UR12, R134 ;  /* 0x00000000860c72ca */ /* 0x000fe200000e0000 */
[----:B------:R-:W-:Y:S01]  /*187f0*/  LDGSTS.E.BYPASS.LTC128B.128 [R209+0x10800], desc[UR18][R12.64+0x100] ;  /* 0x108001000cd17fae */ /* 0x000fe2000b901d52 */
[----:B------:R-:W-:Y:S02]  /*18800*/  R2UR UR13, R135 ;  /* 0x00000000870d72ca */ /* 0x000fe400000e0000 */
[----:B------:R-:W-:Y:S01]  /*18810*/  IADD3 R4, P0, R219, R6, RZ ;  /* 0x00000006db047210 */ /* 0x000fe20007f1e0ff */
[----:B------:R-:W-:Y:S04]  /*18820*/  LDGSTS.E.BYPASS.LTC128B.128 [R209+0xd000], desc[UR16][R6.64] ;  /* 0x0d00000006d17fae */ /* 0x000fe8000b901d50 */
[----:B------:R-:W-:Y:S01]  /*18830*/  IMAD.X R5, R218, 0x1, R7, P0 ;  /* 0x00000001da057824 */ /* 0x000fe200000e0607 */
[----:B------:R-:W-:Y:S01]  /*18840*/  ISETP.GT.AND P0, PT, R214, R199, PT ;  /* 0x000000c7d600720c */ /* 0x000fe20003f04270 */
[----:B------:R-:W-:Y:S04]  /*18850*/  LDGSTS.E.BYPASS.LTC128B.128 [R209+0xf000], desc[UR14][R6.64+0x80] ;  /* 0x0f00008006d17fae */ /* 0x000fe8000b901d4e */
[----:B------:R-:W-:Y:S04]  /*18860*/  LDGSTS.E.BYPASS.LTC128B.128 [R209+0x11000], desc[UR12][R6.64+0x100] ;  /* 0x1100010006d17fae */ /* 0x000fe8000b901d4c */
[----:B------:R-:W-:Y:S04]  /*18870*/  LDGSTS.E.BYPASS.LTC128B.128 [R209+0xd800], desc[UR10][R4.64] ;  /* 0x0d80000004d17fae */ /* 0x000fe8000b901d4a */
[----:B------:R-:W-:Y:S04]  /*18880*/  LDGSTS.E.BYPASS.LTC128B.128 [R209+0xf800], desc[UR8][R4.64+0x80] ;  /* 0x0f80008004d17fae */ /* 0x000fe8000b901d48 */
[----:B------:R1:W-:Y:S04]  /*18890*/  LDGSTS.E.BYPASS.LTC128B.128 [R209+0x11800], desc[UR4][R4.64+0x100] ;  /* 0x1180010004d17fae */ /* 0x0003e8000b901d44 */
[----:B------:R-:W-:Y:S04]  /*188a0*/  LDSM.16.M88.4 R32, [R194] ;  /* 0x00000000c220783b */ /* 0x000fe80000000200 */
[----:B------:R-:W1:Y:S04]  /*188b0*/  LDSM.16.M88.4 R8, [R193+0x6000] ;  /* 0x00600000c108783b */ /* 0x000e680000000200 */
[----:B------:R-:W2:Y:S04]  /*188c0*/  LDSM.16.M88.4 R16, [R193+0x6800] ;  /* 0x00680000c110783b */ /* 0x000ea80000000200 */
[----:B------:R-:W3:Y:S04]  /*188d0*/  LDSM.16.M88.4 R24, [R193+0x7000] ;  /* 0x00700000c118783b */ /* 0x000ee80000000200 */
[----:B------:R-:W4:Y:S04]  /*188e0*/  LDSM.16.M88.4 R136, [R193+0x7800] ;  /* 0x00780000c188783b */ /* 0x000f280000000200 */
[----:B------:R-:W0:Y:S04]  /*188f0*/  LDGDEPBAR ;  /* 0x00000000000079af */ /* 0x000e280000000000 */
[----:B------:R-:W-:Y:S04]  /*18900*/  LDSM.16.M88.4 R140, [R192] ;  /* 0x00000000c08c783b */ /* 0x000fe80000000200 */
[----:B------:R-:W5:Y:S04]  /*18910*/  LDSM.16.M88.4 R144, [R191] ;  /* 0x00000000bf90783b */ /* 0x000f680000000200 */
[----:B------:R-:W5:Y:S04]  /*18920*/  LDSM.16.M88.4 R148, [R187] ;  /* 0x00000000bb94783b */ /* 0x000f680000000200 */
[----:B------:R-:W5:Y:S04]  /*18930*/  LDSM.16.M88.4 R152, [R186] ;  /* 0x00000000ba98783b */ /* 0x000f680000000200 */
[----:B------:R-:W5:Y:S01]  /*18940*/  LDSM.16.M88.4 R156, [R185] ;  /* 0x00000000b99c783b */ /* 0x000f620000000200 */
[C---:B-1----:R-:W-:Y:S03]  /*18950*/  HMMA.16816.F32.BF16 R4, R32.reuse, R8, RZ ;  /* 0x000000082004723c */ /* 0x042fe600000418ff */
[----:B------:R-:W-:Y:S04]  /*18960*/  LDSM.16.M88.4 R160, [R190] ;  /* 0x00000000bea0783b */ /* 0x000fe80000000200 */
[----:B------:R-:W1:Y:S01]  /*18970*/  LDSM.16.M88.4 R164, [R188+0x6000] ;  /* 0x00600000bca4783b */ /* 0x000e620000000200 */
[C---:B------:R-:W-:Y:S03]  /*18980*/  HMMA.16816.F32.BF16 R8, R32.reuse, R10, RZ ;  /* 0x0000000a2008723c */ /* 0x040fe600000418ff */
[----:B------:R-:W1:Y:S03]  /*18990*/  LDSM.16.M88.4 R168, [R188+0x6800] ;  /* 0x00680000bca8783b */ /* 0x000e660000000200 */
[C---:B--2---:R-:W-:Y:S01]  /*189a0*/  HMMA.16816.F32.BF16 R12, R32.reuse, R16, RZ ;  /* 0x00000010200c723c */ /* 0x044fe200000418ff */
[----:B------:R-:W-:Y:S05]  /*189b0*/  LDSM.16.M88.4 R172, [R188+0x7800] ;  /* 0x00780000bcac783b */ /* 0x000fea0000000200 */
[C---:B------:R-:W-:Y:S06]  /*189c0*/  HMMA.16816.F32.BF16 R16, R32.reuse, R18, RZ ;  /* 0x000000122010723c */ /* 0x040fec00000418ff */
[C---:B---3--:R-:W-:Y:S06]  /*189d0*/  HMMA.16816.F32.BF16 R20, R32.reuse, R24, RZ ;  /* 0x000000182014723c */ /* 0x048fec00000418ff */
[C---:B------:R-:W-:Y:S06]  /*189e0*/  HMMA.16816.F32.BF16 R24, R32.reuse, R26, RZ ;  /* 0x0000001a2018723c */ /* 0x040fec00000418ff */
[C---:B----4-:R-:W-:Y:S06]  /*189f0*/  HMMA.16816.F32.BF16 R28, R32.reuse, R136, RZ ;  /* 0x00000088201c723c */ /* 0x050fec00000418ff */
[----:B------:R-:W-:Y:S01]  /*18a00*/  HMMA.16816.F32.BF16 R32, R32, R138, RZ ;  /* 0x0000008a2020723c */ /* 0x000fe200000418ff */
[----:B------:R-:W2:Y:S05]  /*18a10*/  LDSM.16.M88.4 R136, [R188+0x7000] ;  /* 0x00700000bc88783b */ /* 0x000eaa0000000200 */
[C---:B-----5:R-:W-:Y:S06]  /*18a20*/  HMMA.16816.F32.BF16 R4, R140.reuse, R144, R4 ;  /* 0x000000908c04723c */ /* 0x060fec0000041804 */
[C---:B------:R-:W-:Y:S01]  /*18a30*/  HMMA.16816.F32.BF16 R8, R140.reuse, R146, R8 ;  /* 0x000000928c08723c */ /* 0x040fe20000041808 */
[----:B------:R-:W-:Y:S05]  /*18a40*/  LDSM.16.M88.4 R144, [R189] ;  /* 0x00000000bd90783b */ /* 0x000fea0000000200 */
[C---:B------:R-:W-:Y:S06]  /*18a50*/  HMMA.16816.F32.BF16 R12, R140.reuse, R148, R12 ;  /* 0x000000948c0c723c */ /* 0x040fec000004180c */
[C---:B------:R-:W-:Y:S01]  /*18a60*/  HMMA.16816.F32.BF16 R16, R140.reuse, R150, R16 ;  /* 0x000000968c10723c */ /* 0x040fe20000041810 */
[----:B------:R-:W3:Y:S05]  /*18a70*/  LDSM.16.M88.4 R148, [R184] ;  /* 0x00000000b894783b */ /* 0x000eea0000000200 */
        /* <DEDUP_REMOVED lines=20> */
[C---:B---3--:R-:W-:Y:S06]  /*18bc0*/  HMMA.16816.F32.BF16 R4, R144.reuse, R148, R4 ;  /* 0x000000949004723c */ /* 0x048fec0000041804 */
[C---:B------:R-:W-:Y:S01]  /*18bd0*/  HMMA.16816.F32.BF16 R8, R144.reuse, R150, R8 ;  /* 0x000000969008723c */ /* 0x040fe20000041808 */
[----:B------:R-:W-:Y:S05]  /*18be0*/  LDSM.16.M88.4 R148, [R183] ;  /* 0x00000000b794783b */ /* 0x000fea0000000200 */
[C---:B----4-:R-:W-:Y:S06]  /*18bf0*/  HMMA.16816.F32.BF16 R12, R144.reuse, R152, R12 ;  /* 0x00000098900c723c */ /* 0x050fec000004180c */
[C---:B------:R-:W-:Y:S01]  /*18c00*/  HMMA.16816.F32.BF16 R16, R144.reuse, R154, R16 ;  /* 0x0000009a9010723c */ /* 0x040fe20000041810 */
[----:B------:R-:W-:Y:S05]  /*18c10*/  LDSM.16.M88.4 R152, [R182] ;  /* 0x00000000b698783b */ /* 0x000fea0000000200 */
[C---:B-----5:R-:W-:Y:S06]  /*18c20*/  HMMA.16816.F32.BF16 R20, R144.reuse, R140, R20 ;  /* 0x0000008c9014723c */ /* 0x060fec0000041814 */
[C---:B------:R-:W-:Y:S01]  /*18c30*/  HMMA.16816.F32.BF16 R24, R144.reuse, R142, R24 ;  /* 0x0000008e9018723c */ /* 0x040fe20000041818 */
[----:B------:R-:W3:Y:S05]  /*18c40*/  LDSM.16.M88.4 R140, [R192+0x2000] ;  /* 0x00200000c08c783b */ /* 0x000eea0000000200 */
        /* <DEDUP_REMOVED lines=46> */
[C---:B------:R-:W-:Y:S06]  /*18f30*/  HMMA.16816.F32.BF16 R12, R144.reuse, R152, R12 ;  /* 0x00000098900c723c */ /* 0x040fec000004180c */
[C---:B------:R-:W-:Y:S01]  /*18f40*/  HMMA.16816.F32.BF16 R16, R144.reuse, R154, R16 ;  /* 0x0000009a9010723c */ /* 0x040fe20000041810 */
[----:B------:R-:W-:Y:S05]  /*18f50*/  LDSM.16.M88.4 R152, [R178] ;  /* 0x00000000b298783b */ /* 0x000fea0000000200 */
[C---:B----4-:R-:W-:Y:S06]  /*18f60*/  HMMA.16816.F32.BF16 R20, R144.reuse, R140, R20 ;  /* 0x0000008c9014723c */ /* 0x050fec0000041814 */
[C---:B------:R-:W-:Y:S01]  /*18f70*/  HMMA.16816.F32.BF16 R24, R144.reuse, R142, R24 ;  /* 0x0000008e9018723c */ /* 0x040fe20000041818 */
[----:B------:R-:W3:Y:S05]  /*18f80*/  LDSM.16.M88.4 R140, [R192+0x4000] ;  /* 0x00400000c08c783b */ /* 0x000eea0000000200 */
        /* <DEDUP_REMOVED lines=38> */
[C---:B------:R-:W-:Y:S06]  /*191f0*/  HMMA.16816.F32.BF16 R28, R160.reuse, R172, R28 ;  /* 0x000000aca01c723c */ /* 0x040fec000004181c */
[----:B------:R-:W-:Y:S06]  /*19200*/  HMMA.16816.F32.BF16 R32, R160, R174, R32 ;  /* 0x000000aea020723c */ /* 0x000fec0000041820 */
[C---:B---3--:R-:W-:Y:S06]  /*19210*/  HMMA.16816.F32.BF16 R4, R144.reuse, R148, R4 ;  /* 0x000000949004723c */ /* 0x048fec0000041804 */
        /* <DEDUP_REMOVED lines=40> */
[----:B------:R-:W-:Y:S03]  /*194a0*/  IMAD.HI.U32 R143, R143, R145, R142 ;  /* 0x000000918f8f7227 */ /* 0x000fe600078e008e */
[----:B------:R-:W-:Y:S03]  /*194b0*/  ISETP.GE.AND P0, PT, R141, RZ, PT ;  /* 0x000000ff8d00720c */ /* 0x000fe60003f06270 */
        /* <DEDUP_REMOVED lines=26> */
[C---:B------:R-:W-:Y:S02]  /*19660*/  LEA.HI.X.SX32 R147, R137.reuse, R213, 0x2, P0 ;  /* 0x000000d589937211 */ /* 0x040fe400000f16ff */
[----:B------:R-:W-:Y:S03]  /*19670*/  IADD3 R137, R137, -R139, RZ ;  /* 0x8000008b89897210 */ /* 0x000fe60007ffe0ff */
[----:B------:R-:W4:Y:S02]  /*19680*/  LD.E R3, desc[UR10][R148.64] ;  /* 0x0000000a94037980 */ /* 0x000f24000c101900 */
[----:B------:R-:W-:Y:S02]  /*19690*/  IMAD R144, R144, R137, -0x40 ;  /* 0xffffffc090907424 */ /* 0x000fe400078e0289 */
[----:B------:R-:W4:Y:S03]  /*196a0*/  LD.E R136, desc[UR12][R146.64] ;  /* 0x0000000c92887980 */ /* 0x000f26000c101900 */
        /* <DEDUP_REMOVED lines=12> */
.L_x_5985:
[----:B------:R-:W-:Y:S02]  /*19770*/  R2UR UR4, R134 ;  /* 0x00000000860472ca */ /* 0x000fe400000e0000 */
[----:B------:R-:W-:Y:S11]  /*19780*/  R2UR UR5, R135 ;  /* 0x00000000870572ca */ /* 0x000ff600000e0000 */
[----:B------:R-:W-:Y:S02]  /*19790*/  @!UPT UIADD3 URZ, URZ, URZ, URZ ;  /* 0x0000003f3f3ff290 */ /* 0x000fe4000fffe03f */
[----:B------:R-:W2:Y:S02]  /*197a0*/  LD.E R144, desc[UR4][R132.64+0x38] ;  /* 0x0000380484907980 */ /* 0x000ea4000c101900 */
[----:B--2---:R-:W-:Y:S05]  /*197b0*/  IMAD.U32 R144, R144, -0x40, RZ ;  /* 0xffffffc090907824 */ /* 0x004fea00078e00ff */
[----:B------:R-:W-:Y:S02]  /*197c0*/  SHF.R.S32.HI R137, RZ, 0x1f, R144 ;  /* 0x0000001fff897819 */ /* 0x000fe40000011490 */
.L_x_5986:
[----:B------:R-:W-:Y:S05]  /*197d0*/  BSYNC B0 ;  /* 0x0000000000007941 */ /* 0x000fea0003800000 */
.L_x_5984:
[C---:B------:R-:W-:Y:S02]  /*197e0*/  R2UR UR10, R134.reuse ;  /* 0x00000000860a72ca */ /* 0x040fe400000e0000 */
[C---:B------:R-:W-:Y:S02]  /*197f0*/  R2UR UR11, R135.reuse ;  /* 0x00000000870b72ca */ /* 0x040fe400000e0000 */
[----:B------:R-:W-:Y:S02]  /*19800*/  R2UR UR8, R134 ;  /* 0x00000000860872ca */ /* 0x000fe400000e0000 */
[C---:B------:R-:W-:Y:S02]  /*19810*/  R2UR UR9, R135.reuse ;  /* 0x00000000870972ca */ /* 0x040fe400000e0000 */
[----:B------:R-:W-:Y:S02]  /*19820*/  LEA R200, P0, R144, R200, 0x1 ;  /* 0x000000c890c87211 */ /* 0x000fe400078008ff */
[----:B------:R-:W-:Y:S02]  /*19830*/  R2UR UR4, R134 ;  /* 0x00000000860472ca */ /* 0x000fe400000e0000 */
[C---:B------:R-:W-:Y:S02]  /*19840*/  R2UR UR5, R135.reuse ;  /* 0x00000000870572ca */ /* 0x040fe400000e0000 */
[----:B------:R-:W-:Y:S02]  /*19850*/  LEA.HI.X R201, R144, R201, R137, 0x1, P0 ;  /* 0x000000c990c97211 */ /* 0x000fe400000f0c89 */
[C---:B------:R-:W-:Y:S02]  /*19860*/  R2UR UR22, R134.reuse ;  /* 0x00000000861672ca */ /* 0x040fe400000e0000 */
[----:B------:R-:W-:Y:S01]  /*19870*/  R2UR UR23, R135 ;  /* 0x00000000871772ca */ /* 0x000fe200000e0000 */
[----:B------:R-:W-:Y:S01]  /*19880*/  @!PT LDS RZ, [RZ] ;  /* 0x00000000fffff984 */ /* 0x000fe20000000800 */
[----:B------:R-:W-:Y:S01]  /*19890*/  @!PT LDS RZ, [RZ] ;  /* 0x00000000fffff984 */ /* 0x000fe20000000800 */
[----:B------:R-:W-:Y:S01]  /*198a0*/  @!PT LDS RZ, [RZ] ;  /* 0x00000000fffff984 */ /* 0x000fe20000000800 */
[----:B------:R1:W-:Y:S01]  /*198b0*/  LDGSTS.E.BYPASS.LTC128B.128 [R209+0x6000], desc[UR10][R200.64] ;  /* 0x06000000c8d17fae */ /* 0x0003e2000b901d4a */
[----:B------:R-:W-:Y:S02]  /*198c0*/  IADD3 R140, P0, R221, R200, RZ ;  /* 0x000000c8dd8c7210 */ /* 0x000fe40007f1e0ff */
[----:B------:R-:W-:Y:S01]  /*198d0*/  R2UR UR20, R134 ;  /* 0x00000000861472ca */ /* 0x000fe200000e0000 */
[----:B------:R1:W-:Y:S01]  /*198e0*/  LDGSTS.E.BYPASS.LTC128B.128 [R209+0x8000], desc[UR8][R200.64+0x80] ;  /* 0x08000080c8d17fae */ /* 0x0003e2000b901d48 */
[C---:B------:R-:W-:Y:S01]  /*198f0*/  R2UR UR21, R135.reuse ;  /* 0x00000000871572ca */ /* 0x040fe200000e0000 */
[----:B------:R-:W-:Y:S01]  /*19900*/  IMAD.X R141, R220, 0x1, R201, P0 ;  /* 0x00000001dc8d7824 */ /* 0x000fe200000e06c9 */
[C---:B------:R-:W-:Y:S01]  /*19910*/  R2UR UR18, R134.reuse ;  /* 0x00000000861272ca */ /* 0x040fe200000e0000 */
[----:B------:R1:W-:Y:S01]  /*19920*/  LDGSTS.E.BYPASS.LTC128B.128 [R209+0xa000], desc[UR4][R200.64+0x100] ;  /* 0x0a000100c8d17fae */ /* 0x0003e2000b901d44 */
[C---:B------:R-:W-:Y:S02]  /*19930*/  R2UR UR19, R135.reuse ;  /* 0x00000000871372ca */ /* 0x040fe400000e0000 */
[C---:B------:R-:W-:Y:S01]  /*19940*/  R2UR UR16, R134.reuse ;  /* 0x00000000861072ca */ /* 0x040fe200000e0000 */
[----:B------:R1:W-:Y:S01]  /*19950*/  LDGSTS.E.BYPASS.LTC128B.128 [R209+0x6800], desc[UR22][R140.64] ;  /* 0x068000008cd17fae */ /* 0x0003e2000b901d56 */
[----:B------:R-:W-:Y:S02]  /*19960*/  R2UR UR17, R135 ;  /* 0x00000000871172ca */ /* 0x000fe400000e0000 */
[----:B------:R-:W-:Y:S02]  /*19970*/  IADD3 R138, P0, R221, R140, RZ ;  /* 0x0000008cdd8a7210 */ /* 0x000fe40007f1e0ff */
[----:B------:R-:W-:Y:S01]  /*19980*/  R2UR UR14, R134 ;  /* 0x00000000860e72ca */ /* 0x000fe200000e0000 */
[----:B------:R1:W-:Y:S01]  /*19990*/  LDGSTS.E.BYPASS.LTC128B.128 [R209+0x8800], desc[UR20][R140.64+0x80] ;  /* 0x088000808cd17fae */ /* 0x0003e2000b901d54 */
[C---:B------:R-:W-:Y:S01]  /*199a0*/  R2UR UR15, R135.reuse ;  /* 0x00000000870f72ca */ /* 0x040fe200000e0000 */
[----:B------:R-:W-:Y:S01]  /*199b0*/  IMAD.X R139, R220, 0x1, R141, P0 ;  /* 0x00000001dc8b7824 */ /* 0x000fe200000e068d */
[----:B------:R-:W-:Y:S01]  /*199c0*/  R2UR UR12, R134 ;  /* 0x00000000860c72ca */ /* 0x000fe200000e0000 */
[----:B------:R1:W-:Y:S01]  /*199d0*/  LDGSTS.E.BYPASS.LTC128B.128 [R209+0xa800], desc[UR18][R140.64+0x100] ;  /* 0x0a8001008cd17fae */ /* 0x0003e2000b901d52 */
[----:B------:R-:W-:Y:S02]  /*199e0*/  R2UR UR13, R135 ;  /* 0x00000000870d72ca */ /* 0x000fe400000e0000 */
[----:B------:R-:W-:Y:S01]  /*199f0*/  IADD3 R136, P0, R221, R138, RZ ;  /* 0x0000008add887210 */ /* 0x000fe20007f1e0ff */
[----:B------:R1:W-:Y:S04]  /*19a00*/  LDGSTS.E.BYPASS.LTC128B.128 [R209+0x7000], desc[UR16][R138.64] ;  /* 0x070000008ad17fae */ /* 0x0003e8000b901d50 */
[----:B------:R-:W-:Y:S02]  /*19a10*/  IMAD.X R137, R220, 0x1, R139, P0 ;  /* 0x00000001dc897824 */ /* 0x000fe400000e068b */
[----:B------:R1:W-:Y:S04]  /*19a20*/  LDGSTS.E.BYPASS.LTC128B.128 [R209+0x9000], desc[UR14][R138.64+0x80] ;  /* 0x090000808ad17fae */ /* 0x0003e8000b901d4e */
[----:B------:R1:W-:Y:S04]  /*19a30*/  LDGSTS.E.BYPASS.LTC128B.128 [R209+0xb000], desc[UR12][R138.64+0x100] ;  /* 0x0b0001008ad17fae */ /* 0x0003e8000b901d4c */
[----:B------:R1:W-:Y:S04]  /*19a40*/  LDGSTS.E.BYPASS.LTC128B.128 [R209+0x7800], desc[UR10][R136.64] ;  /* 0x0780000088d17fae */ /* 0x0003e8000b901d4a */
[----:B------:R1:W-:Y:S04]  /*19a50*/  LDGSTS.E.BYPASS.LTC128B.128 [R209+0x9800], desc[UR8][R136.64+0x80] ;  /* 0x0980008088d17fae */ /* 0x0003e8000b901d48 */
[----:B------:R1:W-:Y:S04]  /*19a60*/  LDGSTS.E.BYPASS.LTC128B.128 [R209+0xb800], desc[UR4][R136.64+0x100] ;  /* 0x0b80010088d17fae */ /* 0x0003e8000b901d44 */
[----:B------:R-:W0:Y:S02]  /*19a70*/  LDGDEPBAR ;  /* 0x00000000000079af */ /* 0x000e240000000000 */
.L_x_5983:
[----:B------:R-:W-:Y:S05]  /*19a80*/  BSYNC B1 ;  /* 0x0000000000017941 */ /* 0x000fea0003800000 */
.L_x_5982:
[----:B------:R-:W-:Y:S01]  /*19a90*/  R2UR UR4, R134 ;  /* 0x00000000860472ca */ /* 0x000fe200000e0000 */
[----:B------:R-:W2:Y:S01]  /*19aa0*/  S2R R3, SR_TID.X ;  /* 0x0000000000037919 */ /* 0x000ea20000002100 */
[----:B------:R-:W-:Y:S11]  /*19ab0*/  R2UR UR5, R135 ;  /* 0x00000000870572ca */ /* 0x000ff600000e0000 */
[----:B------:R-:W-:Y:S02]  /*19ac0*/  @!UPT UIADD3 URZ, URZ, URZ, URZ ;  /* 0x0000003f3f3ff290 */ /* 0x000fe4000fffe03f */
[----:B------:R3:W4:Y:S01]  /*19ad0*/  LD.E R133, desc[UR4][R132.64+0xdc] ;  /* 0x0000dc0484857980 */ /* 0x000722000c101900 */
[----:B--2---:R-:W-:Y:S04]  /*19ae0*/  SHF.L.U32 R3, R3, 0x1, RZ ;  /* 0x0000000103037819 */ /* 0x004fe800000006ff */
[----:B------:R-:W-:Y:S04]  /*19af0*/  LOP3.LUT R3, R3, 0x6, RZ, 0xc0, !PT ;  /* 0x0000000603037812 */ /* 0x000fe800078ec0ff */
[----:B-1----:R-:W-:Y:S04]  /*19b00*/  LEA R136, R214, R3, 0x6 ;  /* 0x00000003d6887211 */ /* 0x002fe800078e30ff */
[C---:B------:R-:W-:Y:S01]  /*19b10*/  IADD3 R138, R136.reuse, 0x8, RZ ;  /* 0x00000008888a7810 */ /* 0x040fe20007ffe0ff */
[C---:B------:R-:W-:Y:S01]  /*19b20*/  VIADD R140, R136.reuse, 0x1 ;  /* 0x00000001888c7836 */ /* 0x040fe20000000000 */
[CC--:B------:R-:W-:Y:S01]  /*19b30*/  ISETP.GE.AND P6, PT, R136.reuse, R217.reuse, PT ;  /* 0x000000d98800720c */ /* 0x0c0fe20003fc6270 */
[----:B---3--:R-:W-:Y:S01]  /*19b40*/  VIADD R132, R136, 0x10 ;  /* 0x0000001088847836 */ /* 0x008fe20000000000 */
[C---:B------:R-:W-:Y:S02]  /*19b50*/  ISETP.GE.AND P4, PT, R138.reuse, R217, PT ;  /* 0x000000d98a00720c */ /* 0x040fe40003f86270 */
[C---:B------:R-:W-:Y:S02]  /*19b60*/  ISETP.GE.AND P2, PT, R138.reuse, R215, PT ;  /* 0x000000d78a00720c */ /* 0x040fe40003f46270 */
[CC--:B------:R-:W-:Y:S02]  /*19b70*/  ISETP.GE.OR P4, PT, R138.reuse, R216.reuse, !P4 ;  /* 0x000000d88a00720c */ /* 0x0c0fe40006786670 */
[----:B------:R-:W-:Y:S02]  /*19b80*/  ISETP.GE.OR P2, PT, R138, R211, !P2 ;  /* 0x000000d38a00720c */ /* 0x000fe40005746670 */
[C---:B------:R-:W-:Y:S02]  /*19b90*/  IADD3 R138, R136.reuse, 0x9, RZ ;  /* 0x00000009888a7810 */ /* 0x040fe40007ffe0ff */
[----:B------:R-:W-:Y:S02]  /*19ba0*/  ISETP.GE.AND P5, PT, R136, R215, PT ;  /* 0x000000d78800720c */ /* 0x000fe40003fa6270 */
[-C--:B------:R-:W-:Y:S02]  /*19bb0*/  ISETP.GE.AND P0, PT, R140, R217.reuse, PT ;  /* 0x000000d98c00720c */ /* 0x080fe40003f06270 */
[-C--:B------:R-:W-:Y:S02]  /*19bc0*/  ISETP.GE.OR P6, PT, R136, R216.reuse, !P6 ;  /* 0x000000d88800720c */ /* 0x080fe400077c6670 */
[----:B------:R-:W-:Y:S02]  /*19bd0*/  ISETP.GE.AND P3, PT, R138, R217, PT ;  /* 0x000000d98a00720c */ /* 0x000fe40003f66270 */
[----:B------:R-:W-:Y:S02]  /*19be0*/  ISETP.GE.AND P1, PT, R140, R215, PT ;  /* 0x000000d78c00720c */ /* 0x000fe40003f26270 */
[-C--:B------:R-:W-:Y:S02]  /*19bf0*/  ISETP.GE.OR P5, PT, R136, R211.reuse, !P5 ;  /* 0x000000d38800720c */ /* 0x080fe40006fa6670 */
[-C--:B------:R-:W-:Y:S02]  /*19c00*/  ISETP.GE.OR P0, PT, R140, R216.reuse, !P0 ;  /* 0x000000d88c00720c */ /* 0x080fe40004706670 */
[----:B------:R-:W-:Y:S02]  /*19c10*/  FSEL R157, R4, -INF , !P6 ;  /* 0xff800000049d7808 */ /* 0x000fe40007000000 */
        /* <DEDUP_REMOVED lines=19> */
[CC--:B------:R-:W-:Y:S02]  /*19d50*/  ISETP.GE.OR P3, PT, R6.reuse, R216.reuse, !P3 ;  /* 0x000000d80600720c */ /* 0x0c0fe40005f66670 */
[-C--:B------:R-:W-:Y:S02]  /*19d60*/  ISETP.GE.OR P2, PT, R6, R211.reuse, !P2 ;  /* 0x000000d30600720c */ /* 0x080fe40005746670 */
[-C--:B------:R-:W-:Y:S02]  /*19d70*/  ISETP.GE.OR P0, PT, R132, R211.reuse, !P0 ;  /* 0x000000d38400720c */ /* 0x080fe40004706670 */
[CC--:B------:R-:W-:Y:S02]  /*19d80*/  ISETP.GE.OR P4, PT, R4.reuse, R211.reuse, !P4 ;  /* 0x000000d30400720c */ /* 0x0c0fe40006786670 */
[-C--:B------:R-:W-:Y:S01]  /*19d90*/  ISETP.GE.OR P1, PT, R4, R216.reuse, !P1 ;  /* 0x000000d80400720c */ /* 0x080fe20004f26670 */
[----:B------:R-:W-:Y:S01]  /*19da0*/  VIADD R4, R136, 0x19 ;  /* 0x0000001988047836 */ /* 0x000fe20000000000 */
        /* <DEDUP_REMOVED lines=14> */
[-C--:B------:R-:W-:Y:S01]  /*19e90*/  ISETP.GE.OR P0, PT, R6, R211.reuse, !P0 ;  /* 0x000000d30600720c */ /* 0x080fe20004706670 */
        /* <DEDUP_REMOVED lines=18> */
[CC--:B------:R-:W-:Y:S02]  /*19fc0*/  ISETP.GE.OR P6, PT, R6.reuse, R216.reuse, !P6 ;  /* 0x000000d80600720c */ /* 0x0c0fe400077c6670 */
[-C--:B------:R-:W-:Y:S02]  /*19fd0*/  ISETP.GE.OR P2, PT, R6, R211.reuse, !P2 ;  /* 0x000000d30600720c */ /* 0x080fe40005746670 */
[C---:B------:R-:W-:Y:S02]  /*19fe0*/  ISETP.GE.OR P4, PT, R4.reuse, R216, !P4 ;  /* 0x000000d80400720c */ /* 0x040fe40006786670 */
[----:B------:R-:W-:Y:S02]  /*19ff0*/  ISETP.GE.OR P3, PT, R4, R211, !P3 ;  /* 0x000000d30400720c */ /* 0x000fe40005f66670 */
[----:B------:R-:W-:Y:S02]  /*1a000*/  IADD3 R6, R136, 0x30, RZ ;  /* 0x0000003088067810 */ /* 0x000fe40007ffe0ff */
        /* <DEDUP_REMOVED lines=13> */
[CC--:B------:R-:W-:Y:S02]  /*1a0e0*/  ISETP.GE.OR P4, PT, R6.reuse, R216.reuse, !P4 ;  /* 0x000000d80600720c */ /* 0x0c0fe40006786670 */
[----:B------:R-:W-:Y:S02]  /*1a0f0*/  ISETP.GE.OR P0, PT, R6, R211, !P0 ;  /* 0x000000d30600720c */ /* 0x000fe40004706670 */
[----:B------:R-:W-:Y:S02]  /*1a100*/  FSEL R233, R24, -INF , !P6 ;  /* 0xff80000018e97808 */ /* 0x000fe40007000000 */
[----:B------:R-:W-:Y:S02]  /*1a110*/  ISETP.GE.OR P5, PT, R4, R216, !P5 ;  /* 0x000000d80400720c */ /* 0x000fe40006fa6670 */
        /* <DEDUP_REMOVED lines=16> */
[-C--:B------:R-:W-:Y:S02]  /*1a220*/  ISETP.GE.AND P6, PT, R4, R217.reuse, PT ;  /* 0x000000d90400720c */ /* 0x080fe40003fc6270 */
        /* <DEDUP_REMOVED lines=409> */
.L_x_5978:
        /* <DEDUP_REMOVED lines=14> */
.L_x_6004:
        /* <DEDUP_REMOVED lines=135> */
[----:B------:R-:W-:Y:S01]  /*1c510*/  FMUL.FTZ R54, R0, R54 ;  /* 0x0000003600367220 */ /* 0x000fe20000410000 */
[----:B------:R-:W-:Y:S01]  /*1c520*/  IADD3 R25, R19, R18, RZ ;  /* 0x0000001213197210 */ /* 0x000fe20007ffe0ff */
[----:B------:R-:W-:Y:S01]  /*1c530*/  STS [R19], R120 ;  /* 0x0000007813007388 */ /* 0x000fe20000000800 */
[----:B------:R-:W-:Y:S01]  /*1c540*/  ISETP.NE.AND P0, PT, R210, -0x1, PT ;  /* 0xffffffffd200780c */ /* 0x000fe20003f05270 */
        /* <DEDUP_REMOVED lines=67> */
[----:B------:R-:W-:Y:S01]  /*1c980*/  @!P0 R2UR UR8, R6 ;  /* 0x00000000060882ca */ /* 0x000fe200000e0000 */
[----:B------:R-:W-:Y:S01]  /*1c990*/  STS [R15+0x2000], R48 ;  /* 0x002000300f007388 */ /* 0x000fe20000000800 */
[----:B------:R-:W-:Y:S02]  /*1c9a0*/  @!P0 R2UR UR9, R7 ;  /* 0x00000000070982ca */ /* 0x000fe400000e0000 */
        /* <DEDUP_REMOVED lines=33> */
[----:B-1----:R-:W4:Y:S04]  /*1cbc0*/  LD.E.U8 R9, desc[UR4][R10.64+0x1c8] ;  /* 0x0001c8040a097980 */ /* 0x002f28000c101100 */
[----:B------:R-:W4:Y:S04]  /*1cbd0*/  @!P0 LD.E.64 R28, desc[UR8][R10.64+0x80] ;  /* 0x000080080a1c8980 */ /* 0x000f28000c101b00 */
[----:B------:R-:W4:Y:S01]  /*1cbe0*/  LD.E.64 R60, desc[UR10][R10.64+0x88] ;  /* 0x0000880a0a3c7980 */ /* 0x000f22000c101b00 */
[----:B--2---:R-:W1:Y:S01]  /*1cbf0*/  @P4 MUFU.LG2 R17, R8 ;  /* 0x0000000800114308 */ /* 0x004e620000000c00 */
[----:B------:R-:W-:Y:S01]  /*1cc00*/  @!P0 SHF.R.S32.HI R16, RZ, 0x1f, R206 ;  /* 0x0000001fff108819 */ /* 0x000fe200000114ce */
[----:B------:R-:W-:Y:S01]  /*1cc10*/  BSSY B0, `(.L_x_5989) ;  /* 0x0000026000007945 */ /* 0x000fe20003800000 */
[----:B------:R2:W5:Y:S05]  /*1cc20*/  LD.E.64 R66, desc[UR4][R10.64+0x90] ;  /* 0x000090040a427980 */ /* 0x00056a000c101b00 */
[----:B------:R-:W2:Y:S01]  /*1cc30*/  @P3 MUFU.LG2 R18, R13 ;  /* 0x0000000d00123308 */ /* 0x000ea20000000c00 */
[----:B---3--:R-:W-:Y:S01]  /*1cc40*/  MOV R0, 0x7f800000 ;  /* 0x7f80000000007802 */ /* 0x008fe20000000f00 */
[----:B-1----:R-:W-:-:S04]  /*1cc50*/  @P4 FMUL.FTZ R17, R17, 0.69314718246459960938 ;  /* 0x3f31721811114820 */ /* 0x002fc80000410000 */
[----:B-----5:R-:W-:Y:S01]  /*1cc60*/  @P4 FFMA.FTZ R0, R4, R132, R17 ;  /* 0x0000008404004223 */ /* 0x020fe20000010011 */
[----:B--2---:R-:W-:Y:S01]  /*1cc70*/  @P3 FMUL.FTZ R18, R18, 0.69314718246459960938 ;  /* 0x3f31721812123820 */ /* 0x004fe20000410000 */
[----:B----4-:R-:W-:Y:S01]  /*1cc80*/  ISETP.NE.AND P1, PT, R9, RZ, PT ;  /* 0x000000ff0900720c */ /* 0x010fe20003f25270 */
[----:B------:R-:W-:-:S04]  /*1cc90*/  @!P0 IMAD R15, R29, R206, RZ ;  /* 0x000000ce1d0f8224 */ /* 0x000fc800078e02ff */
[----:B------:R-:W-:Y:S02]  /*1cca0*/  @!P0 IMAD R15, R28, R16, R15 ;  /* 0x000000101c0f8224 */ /* 0x000fe400078e020f */
[-C--:B------:R-:W-:Y:S02]  /*1ccb0*/  @P0 IMAD R16, R61, R210.reuse, RZ ;  /* 0x000000d23d100224 */ /* 0x080fe400078e02ff */
[----:B------:R-:W-:-:S04]  /*1ccc0*/  @P0 IMAD.WIDE.U32 R20, R60, R210, RZ ;  /* 0x000000d23c140225 */ /* 0x000fc800078e00ff */
[----:B------:R-:W-:Y:S01]  /*1ccd0*/  @!P0 IMAD.WIDE.U32 R28, R28, R206, RZ ;  /* 0x000000ce1c1c8225 */ /* 0x000fe200078e00ff */
[----:B------:R-:W-:Y:S02]  /*1cce0*/  @P0 IADD3 R8, R21, R16, RZ ;  /* 0x0000001015080210 */ /* 0x000fe40007ffe0ff */
[----:B------:R-:W-:Y:S01]  /*1ccf0*/  MOV R9, 0x7f800000 ;  /* 0x7f80000000097802 */ /* 0x000fe20000000f00 */
[----:B------:R-:W-:Y:S01]  /*1cd00*/  @P3 FFMA.FTZ R9, R4, R3, R18 ;  /* 0x0000000304093223 */ /* 0x000fe20000010012 */
        /* <DEDUP_REMOVED lines=14> */
.L_x_5990:
        /* <DEDUP_REMOVED lines=8> */
.L_x_5991:
[----:B------:R-:W-:Y:S05]  /*1ce70*/  BSYNC B0 ;  /* 0x0000000000007941 */ /* 0x000fea0003800000 */
.L_x_5989:
[----:B------:R-:W1:Y:S01]  /*1ce80*/  S2R R13, SR_TID.X ;  /* 0x00000000000d7919 */ /* 0x000e620000002100 */
[----:B------:R-:W-:Y:S02]  /*1ce90*/  R2UR UR4, R6 ;  /* 0x00000000060472ca */ /* 0x000fe400000e0000 */
[----:B------:R-:W-:Y:S02]  /*1cea0*/  R2UR UR5, R7 ;  /* 0x00000000070572ca */ /* 0x000fe400000e0000 */
[----:B------:R-:W-:-:S05]  /*1ceb0*/  LOP3.LUT R17, R12, 0xffffffe0, RZ, 0xc0, !PT ;  /* 0xffffffe00c117812 */ /* 0x000fca00078ec0ff */
[----:B------:R-:W-:Y:S01]  /*1cec0*/  IMAD.IADD R12, R2, 0x1, -R17 ;  /* 0x00000001020c7824 */ /* 0x000fe200078e0a11 */
[----:B------:R-:W-:-:S04]  /*1ced0*/  LEA.HI R17, R5, R2, RZ, 0x3 ;  /* 0x0000000205117211 */ /* 0x000fc800078f18ff */
[----:B------:R-:W-:Y:S01]  /*1cee0*/  LOP3.LUT R17, R17, 0xfffffff8, RZ, 0xc0, !PT ;  /* 0xfffffff811117812 */ /* 0x000fe200078ec0ff */
[----:B------:R-:W5:Y:S04]  /*1cef0*/  LD.E.64 R62, desc[UR4][R10.64+0x70] ;  /* 0x000070040a3e7980 */ /* 0x000f68000c101b00 */
[----:B------:R2:W5:Y:S01]  /*1cf00*/  LD.E.64 R64, desc[UR4][R10.64+0xa0] ;  /* 0x0000a0040a407980 */ /* 0x000562000c101b00 */
[----:B------:R-:W-:Y:S01]  /*1cf10*/  IMAD.IADD R18, R2, 0x1, -R17 ;  /* 0x0000000102127824 */ /* 0x000fe200078e0a11 */
[----:B------:R-:W-:Y:S01]  /*1cf20*/  SHF.R.S32.HI R15, RZ, 0x1f, R205 ;  /* 0x0000001fff0f7819 */ /* 0x000fe200000114cd */
[----:B------:R-:W-:Y:S05]  /*1cf30*/  WARPSYNC.ALL ;  /* 0x0000000000007948 */ /* 0x000fea0003800000 */
[----:B------:R-:W-:Y:S01]  /*1cf40*/  IMAD.SHL.U32 R18, R18, 0x8, RZ ;  /* 0x0000000812127824 */ /* 0x000fe200078e00ff */
[----:B------:R-:W-:Y:S01]  /*1cf50*/  BAR.SYNC.DEFER_BLOCKING 0x0 ;  /* 0x0000000000007b1d */ /* 0x000fe20000010000 */
[----:B------:R-:W-:Y:S01]  /*1cf60*/  IMAD R3, R67, R205, RZ ;  /* 0x000000cd43037224 */ /* 0x000fe200078e02ff */
[----:B------:R-:W-:Y:S01]  /*1cf70*/  LOP3.LUT P0, RZ, R12, 0x3, RZ, 0xc0, !PT ;  /* 0x000000030cff7812 */ /* 0x000fe2000780c0ff */
[----:B------:R-:W-:Y:S01]  /*1cf80*/  IMAD.SHL.U32 R5, R207, 0x40, RZ ;  /* 0x00000040cf057824 */ /* 0x000fe200078e00ff */
[----:B-1----:R-:W-:Y:S01]  /*1cf90*/  SHF.R.S32.HI R2, RZ, 0x1f, R13 ;  /* 0x0000001fff027819 */ /* 0x002fe2000001140d */
[----:B------:R-:W-:Y:S01]  /*1cfa0*/  IMAD R3, R66, R15, R3 ;  /* 0x0000000f42037224 */ /* 0x000fe200078e0203 */
[----:B------:R-:W-:Y:S01]  /*1cfb0*/  SHF.R.S32.HI R19, RZ, 0x1f, R18 ;  /* 0x0000001fff137819 */ /* 0x000fe20000011412 */
[----:B------:R-:W-:Y:S01]  /*1cfc0*/  BSSY B0, `(.L_x_5992) ;  /* 0x000003b000007945 */ /* 0x000fe20003800000 */
[----:B------:R-:W-:-:S02]  /*1cfd0*/  LEA.HI R2, R2, R13, RZ, 0x3 ;  /* 0x0000000d02027211 */ /* 0x000fc400078f18ff */
[----:B------:R-:W-:Y:S01]  /*1cfe0*/  SHF.R.S32.HI R15, RZ, 0x1f, R14 ;  /* 0x0000001fff0f7819 */ /* 0x000fe2000001140e */
[-C--:B------:R-:W-:Y:S01]  /*1cff0*/  IMAD.WIDE.U32 R18, R60, R5.reuse, R18 ;  /* 0x000000053c127225 */ /* 0x080fe200078e0012 */
[----:B------:R-:W-:Y:S02]  /*1d000*/  SHF.R.S32.HI R12, RZ, 0x1f, R5 ;  /* 0x0000001fff0c7819 */ /* 0x000fe40000011405 */
[----:B------:R-:W-:Y:S02]  /*1d010*/  SHF.R.S32.HI R2, RZ, 0x3, R2 ;  /* 0x00000003ff027819 */ /* 0x000fe40000011402 */
[----:B--2---:R-:W-:Y:S01]  /*1d020*/  SHF.R.S32.HI R10, RZ, 0x1f, R13 ;  /* 0x0000001fff0a7819 */ /* 0x004fe2000001140d */
[----:B------:R-:W-:Y:S01]  /*1d030*/  IMAD R11, R61, R5, RZ ;  /* 0x000000053d0b7224 */ /* 0x000fe200078e02ff */
[----:B------:R-:W-:Y:S02]  /*1d040*/  LEA.HI R15, R15, R14, RZ, 0x2 ;  /* 0x0000000e0f0f7211 */ /* 0x000fe400078f10ff */
[----:B------:R-:W-:Y:S01]  /*1d050*/  LEA.HI R10, R10, R13, RZ, 0x5 ;  /* 0x0000000d0a0a7211 */ /* 0x000fe200078f28ff */
[----:B------:R-:W-:Y:S01]  /*1d060*/  IMAD R11, R60, R12, R11 ;  /* 0x0000000c3c0b7224 */ /* 0x000fe200078e020b */
[----:B------:R-:W-:Y:S01]  /*1d070*/  LOP3.LUT R15, R15, 0xffffffc, RZ, 0xc0, !PT ;  /* 0x0ffffffc0f0f7812 */ /* 0x000fe200078ec0ff */
[----:B------:R-:W-:Y:S01]  /*1d080*/  VIADD R12, R2, 0x10 ;  /* 0x00000010020c7836 */ /* 0x000fe20000000000 */
[----:B------:R-:W-:Y:S01]  /*1d090*/  LOP3.LUT R10, R10, 0xffffffe0, RZ, 0xc0, !PT ;  /* 0xffffffe00a0a7812 */ /* 0x000fe200078ec0ff */
[----:B------:R1:W2:Y:S01]  /*1d0a0*/  LDS.128 R52, [R209] ;  /* 0x00000000d1347984 */ /* 0x0002a20000000c00 */
[----:B------:R-:W-:Y:S01]  /*1d0b0*/  IADD3 R16, P1, R16, R18, RZ ;  /* 0x0000001210107210 */ /* 0x000fe20007f3e0ff */
[----:B------:R-:W-:-:S02]  /*1d0c0*/  IMAD.IADD R15, R14, 0x1, -R15 ;  /* 0x000000010e0f7824 */ /* 0x000fc400078e0a0f */
[----:B------:R-:W-:Y:S01]  /*1d0d0*/  IMAD.IADD R10, R13, 0x1, -R10 ;  /* 0x000000010d0a7824 */ /* 0x000fe200078e0a0a */
[----:B------:R-:W-:Y:S01]  /*1d0e0*/  IADD3.X R17, R8, R19, R11, P1, !PT ;  /* 0x0000001308117210 */ /* 0x000fe20000ffe40b */
[----:B------:R-:W-:Y:S01]  /*1d0f0*/  IMAD.IADD R13, R208, 0x1, -R5 ;  /* 0x00000001d00d7824 */ /* 0x000fe200078e0a05 */
[----:B------:R1:W3:Y:S01]  /*1d100*/  LDS.128 R48, [R209+0x800] ;  /* 0x00080000d1307984 */ /* 0x0002e20000000c00 */
[----:B------:R-:W-:Y:S01]  /*1d110*/  VIADD R8, R2, 0x30 ;  /* 0x0000003002087836 */ /* 0x000fe20000000000 */
[----:B------:R-:W-:Y:S01]  /*1d120*/  SHF.R.S32.HI R5, RZ, 0x1f, R10 ;  /* 0x0000001fff057819 */ /* 0x000fe2000001140a */
[----:B------:R-:W-:Y:S01]  /*1d130*/  IMAD.WIDE.U32 R66, R66, R205, R16 ;  /* 0x000000cd42427225 */ /* 0x000fe200078e0010 */
[-C--:B------:R-:W-:Y:S01]  /*1d140*/  ISETP.GE.AND P3, PT, R12, R13.reuse, PT ;  /* 0x0000000d0c00720c */ /* 0x080fe20003f66270 */
[----:B------:R1:W4:Y:S01]  /*1d150*/  LDS.128 R44, [R209+0x1000] ;  /* 0x00100000d12c7984 */ /* 0x0003220000000c00 */
[----:B------:R-:W-:Y:S01]  /*1d160*/  LEA.HI R5, R5, R10, RZ, 0x2 ;  /* 0x0000000a05057211 */ /* 0x000fe200078f10ff */
[C---:B------:R-:W-:Y:S01]  /*1d170*/  VIADD R10, R2.reuse, 0x20 ;  /* 0x00000020020a7836 */ /* 0x040fe20000000000 */
[----:B------:R-:W-:Y:S01]  /*1d180*/  ISETP.GE.AND P4, PT, R2, R13, PT ;  /* 0x0000000d0200720c */ /* 0x000fe20003f86270 */
[----:B------:R1:W1:Y:S01]  /*1d190*/  LDS.128 R40, [R209+0x1800] ;  /* 0x00180000d1287984 */ /* 0x0002620000000c00 */
[----:B------:R-:W-:-:S02]  /*1d1a0*/  SHF.R.S32.HI R12, RZ, 0x2, R5 ;  /* 0x00000002ff0c7819 */ /* 0x000fc40000011405 */
[-C--:B------:R-:W-:Y:S01]  /*1d1b0*/  ISETP.GE.AND P2, PT, R10, R13.reuse, PT ;  /* 0x0000000d0a00720c */ /* 0x080fe20003f46270 */
[----:B------:R1:W1:Y:S01]  /*1d1c0*/  LDS.128 R36, [R209+0x2000] ;  /* 0x00200000d1247984 */ /* 0x0002620000000c00 */
[----:B------:R-:W-:Y:S01]  /*1d1d0*/  ISETP.GE.AND P1, PT, R8, R13, PT ;  /* 0x0000000d0800720c */ /* 0x000fe20003f26270 */
[----:B------:R-:W-:Y:S02]  /*1d1e0*/  IMAD R5, R15, 0x10, R12 ;  /* 0x000000100f057824 */ /* 0x000fe400078e020c */
[----:B------:R1:W1:Y:S04]  /*1d1f0*/  LDS.128 R32, [R209+0x2800] ;  /* 0x00280000d1207984 */ /* 0x0002680000000c00 */
[----:B------:R1:W1:Y:S04]  /*1d200*/  LDS.128 R28, [R209+0x3000] ;  /* 0x00300000d11c7984 */ /* 0x0002680000000c00 */
[----:B------:R1:W1:Y:S04]  /*1d210*/  LDS.128 R24, [R209+0x3800] ;  /* 0x00380000d1187984 */ /* 0x0002680000000c00 */
[----:B------:R1:W1:Y:S04]  /*1d220*/  LDS.128 R20, [R209+0x4000] ;  /* 0x00400000d1147984 */ /* 0x0002680000000c00 */
[----:B------:R1:W1:Y:S04]  /*1d230*/  LDS.128 R16, [R209+0x4800] ;  /* 0x00480000d1107984 */ /* 0x0002680000000c00 */
[----:B------:R1:W1:Y:S04]  /*1d240*/  LDS.128 R12, [R209+0x5000] ;  /* 0x00500000d10c7984 */ /* 0x0002680000000c00 */
[----:B------:R1:W1:Y:S01]  /*1d250*/  LDS.128 R56, [R209+0x5800] ;  /* 0x00580000d1387984 */ /* 0x0002620000000c00 */
[----:B--23--:R-:W-:Y:S05]  /*1d260*/  @P0 BRA `(.L_x_5993) ;  /* 0x0000000000400947 */ /* 0x00cfea0003800000 */
        /* <DEDUP_REMOVED lines=16> */
.L_x_5993:
[----:B------:R-:W-:Y:S05]  /*1d370*/  BSYNC B0 ;  /* 0x0000000000007941 */ /* 0x000fea0003800000 */
.L_x_5992:
[----:B------:R-:W-:Y:S01]  /*1d380*/  BSSY B0, `(.L_x_5994) ;  /* 0x0000014000007945 */ /* 0x000fe20003800000 */
[----:B--2---:R-:W-:Y:S02]  /*1d390*/  SHF.R.S32.HI R0, RZ, 0x1f, R2 ;  /* 0x0000001fff007819 */ /* 0x004fe40000011402 */
[----:B------:R-:W-:Y:S01]  /*1d3a0*/  IADD3 R9, R67, R3, RZ ;  /* 0x0000000343097210 */ /* 0x000fe20007ffe0ff */
[----:B------:R-:W-:Y:S06]  /*1d3b0*/  @P4 BRA `(.L_x_5995) ;  /* 0x0000000000404947 */ /* 0x000fec0003800000 */
[----:B------:R-:W-:Y:S01]  /*1d3c0*/  IMAD R3, R61, R2, RZ ;  /* 0x000000023d037224 */ /* 0x000fe200078e02ff */
[----:B------:R-:W-:Y:S01]  /*1d3d0*/  R2UR UR10, R6 ;  /* 0x00000000060a72ca */ /* 0x000fe200000e0000 */
[----:B------:R-:W-:Y:S01]  /*1d3e0*/  IMAD.MOV.U32 R8, RZ, RZ, R66 ;  /* 0x000000ffff087224 */ /* 0x000fe200078e0042 */
[C---:B------:R-:W-:Y:S01]  /*1d3f0*/  R2UR UR11, R7.reuse ;  /* 0x00000000070b72ca */ /* 0x040fe200000e0000 */
[----:B------:R-:W-:Y:S01]  /*1d400*/  IMAD R3, R60, R0, R3 ;  /* 0x000000003c037224 */ /* 0x000fe200078e0203 */
[----:B------:R-:W-:Y:S01]  /*1d410*/  R2UR UR8, R6 ;  /* 0x00000000060872ca */ /* 0x000fe200000e0000 */
[----:B------:R-:W-:Y:S01]  /*1d420*/  IMAD.WIDE.U32 R4, R2, R60, R8 ;  /* 0x0000003c02047225 */ /* 0x000fe200078e0008 */
[----:B------:R-:W-:Y:S02]  /*1d430*/  R2UR UR9, R7 ;  /* 0x00000000070972ca */ /* 0x000fe400000e0000 */
[----:B------:R-:W-:Y:S01]  /*1d440*/  R2UR UR4, R6 ;  /* 0x00000000060472ca */ /* 0x000fe200000e0000 */
[----:B------:R-:W-:Y:S01]  /*1d450*/  IMAD.IADD R3, R5, 0x1, R3 ;  /* 0x0000000105037824 */ /* 0x000fe200078e0203 */
[----:B------:R-:W-:-:S02]  /*1d460*/  R2UR UR5, R7 ;  /* 0x00000000070572ca */ /* 0x000fc400000e0000 */
[----:B-----5:R-:W-:-:S04]  /*1d470*/  LEA R10, P0, R4, R62, 0x1 ;  /* 0x0000003e040a7211 */ /* 0x020fc800078008ff */
[----:B------:R-:W-:-:S05]  /*1d480*/  LEA.HI.X R11, R4, R63, R3, 0x1, P0 ;  /* 0x0000003f040b7211 */ /* 0x000fca00000f0c03 */
[----:B------:R2:W-:Y:S04]  /*1d490*/  ST.E.128 desc[UR10][R10.64], R52 ;  /* 0x000000340a007985 */ /* 0x0005e8000c101d0a */
[----:B-1----:R2:W-:Y:S04]  /*1d4a0*/  ST.E.128 desc[UR8][R10.64+0x80], R36 ;  /* 0x000080240a007985 */ /* 0x0025e8000c101d08 */
[----:B------:R2:W-:Y:S02]  /*1d4b0*/  ST.E.128 desc[UR4][R10.64+0x100], R20 ;  /* 0x000100140a007985 */ /* 0x0005e4000c101d04 */
.L_x_5995:
[----:B------:R-:W-:Y:S05]  /*1d4c0*/  BSYNC B0 ;  /* 0x0000000000007941 */ /* 0x000fea0003800000 */
.L_x_5994:
[----:B------:R-:W-:Y:S04]  /*1d4d0*/  BSSY B0, `(.L_x_5996) ;  /* 0x0000015000007945 */ /* 0x000fe80003800000 */
[----:B------:R-:W-:Y:S05]  /*1d4e0*/  @P3 BRA `(.L_x_5997) ;  /* 0x00000000004c3947 */ /* 0x000fea0003800000 */
[----:B------:R-:W-:Y:S01]  /*1d4f0*/  IADD3 R5, P0, R2, 0x10, RZ ;  /* 0x0000001002057810 */ /* 0x000fe20007f1e0ff */
[----:B--2---:R-:W-:Y:S01]  /*1d500*/  IMAD.MOV.U32 R10, RZ, RZ, R66 ;  /* 0x000000ffff0a7224 */ /* 0x004fe200078e0042 */
[C---:B------:R-:W-:Y:S01]  /*1d510*/  R2UR UR10, R6.reuse ;  /* 0x00000000060a72ca */ /* 0x040fe200000e0000 */
[----:B------:R-:W-:Y:S01]  /*1d520*/  IMAD.MOV.U32 R11, RZ, RZ, R9 ;  /* 0x000000ffff0b7224 */ /* 0x000fe200078e0009 */
[C---:B------:R-:W-:Y:S01]  /*1d530*/  R2UR UR11, R7.reuse ;  /* 0x00000000070b72ca */ /* 0x040fe200000e0000 */
[----:B------:R-:W-:Y:S01]  /*1d540*/  IMAD.X R3, RZ, RZ, R0, P0 ;  /* 0x000000ffff037224 */ /* 0x000fe200000e0600 */
[----:B------:R-:W-:Y:S01]  /*1d550*/  R2UR UR8, R6 ;  /* 0x00000000060872ca */ /* 0x000fe200000e0000 */
[----:B------:R-:W-:Y:S01]  /*1d560*/  IMAD.WIDE.U32 R10, R60, R5, R10 ;  /* 0x000000053c0a7225 */ /* 0x000fe200078e000a */
[----:B------:R-:W-:Y:S02]  /*1d570*/  R2UR UR9, R7 ;  /* 0x00000000070972ca */ /* 0x000fe400000e0000 */
[----:B------:R-:W-:Y:S01]  /*1d580*/  R2UR UR4, R6 ;  /* 0x00000000060472ca */ /* 0x000fe200000e0000 */
[----:B------:R-:W-:Y:S01]  /*1d590*/  IMAD R3, R3, R60, RZ ;  /* 0x0000003c03037224 */ /* 0x000fe200078e02ff */
[----:B------:R-:W-:-:S02]  /*1d5a0*/  R2UR UR5, R7 ;  /* 0x00000000070572ca */ /* 0x000fc400000e0000 */
[----:B-----5:R-:W-:Y:S01]  /*1d5b0*/  LEA R4, P0, R10, R62, 0x1 ;  /* 0x0000003e0a047211 */ /* 0x020fe200078008ff */
[----:B------:R-:W-:-:S04]  /*1d5c0*/  IMAD R3, R61, R5, R3 ;  /* 0x000000053d037224 */ /* 0x000fc800078e0203 */
[----:B------:R-:W-:-:S05]  /*1d5d0*/  IMAD.IADD R3, R11, 0x1, R3 ;  /* 0x000000010b037824 */ /* 0x000fca00078e0203 */
[----:B------:R-:W-:-:S05]  /*1d5e0*/  LEA.HI.X R5, R10, R63, R3, 0x1, P0 ;  /* 0x0000003f0a057211 */ /* 0x000fca00000f0c03 */
[----:B------:R3:W-:Y:S04]  /*1d5f0*/  ST.E.128 desc[UR10][R4.64], R48 ;  /* 0x0000003004007985 */ /* 0x0007e8000c101d0a */
[----:B-1----:R3:W-:Y:S04]  /*1d600*/  ST.E.128 desc[UR8][R4.64+0x80], R32 ;  /* 0x0000802004007985 */ /* 0x0027e8000c101d08 */
[----:B------:R3:W-:Y:S02]  /*1d610*/  ST.E.128 desc[UR4][R4.64+0x100], R16 ;  /* 0x0001001004007985 */ /* 0x0007e4000c101d04 */
.L_x_5997:
[----:B------:R-:W-:Y:S05]  /*1d620*/  BSYNC B0 ;  /* 0x0000000000007941 */ /* 0x000fea0003800000 */
.L_x_5996:
[----:B------:R-:W-:Y:S04]  /*1d630*/  BSSY B0, `(.L_x_5998) ;  /* 0x0000015000007945 */ /* 0x000fe80003800000 */
[----:B------:R-:W-:Y:S05]  /*1d640*/  @P2 BRA `(.L_x_5999) ;  /* 0x00000000004c2947 */ /* 0x000fea0003800000 */
[----:B---3--:R-:W-:Y:S01]  /*1d650*/  IADD3 R5, P0, R2, 0x20, RZ ;  /* 0x0000002002057810 */ /* 0x008fe20007f1e0ff */
        /* <DEDUP_REMOVED lines=15> */
[----:B----4-:R2:W-:Y:S04]  /*1d750*/  ST.E.128 desc[UR10][R4.64], R44 ;  /* 0x0000002c04007985 */ /* 0x0105e8000c101d0a */
[----:B-1----:R2:W-:Y:S04]  /*1d760*/  ST.E.128 desc[UR8][R4.64+0x80], R28 ;  /* 0x0000801c04007985 */ /* 0x0025e8000c101d08 */
[----:B------:R2:W-:Y:S02]  /*1d770*/  ST.E.128 desc[UR4][R4.64+0x100], R12 ;  /* 0x0001000c04007985 */ /* 0x0005e4000c101d04 */
.L_x_5999:
[----:B------:R-:W-:Y:S05]  /*1d780*/  BSYNC B0 ;  /* 0x0000000000007941 */ /* 0x000fea0003800000 */
.L_x_5998:
[----:B------:R-:W-:-:S04]  /*1d790*/  MOV R205, 0x0 ;  /* 0x0000000000cd7802 */ /* 0x000fc80000000f00 */
[----:B-12345:R-:W-:Y:S05]  /*1d7a0*/  @P1 RET.REL.NODEC R204 `(_ZN5flash24flash_fwd_splitkv_kernelI23Flash_fwd_kernel_traitsILi192ELi64ELi64ELi4ELb0ELb0EN7cutlass10bfloat16_tE19Flash_kernel_traitsILi192ELi64ELi64ELi4ES3_EELb0ELb1ELb0ELb0ELb1ELb0ELb0ELb1EEEvNS_16Flash_fwd_paramsE) ;  /* 0xfffffe28cc141950 */ /* 0x03efea0003c3ffff */
[----:B------:R-:W-:Y:S01]  /*1d7b0*/  IADD3 R3, P0, R2, 0x30, RZ ;  /* 0x0000003002037810 */ /* 0x000fe20007f1e0ff */
[----:B------:R-:W-:Y:S01]  /*1d7c0*/  IMAD.MOV.U32 R8, RZ, RZ, R66 ;  /* 0x000000ffff087224 */ /* 0x000fe200078e0042 */
[C---:B------:R-:W-:Y:S01]  /*1d7d0*/  R2UR UR10, R6.reuse ;  /* 0x00000000060a72ca */ /* 0x040fe200000e0000 */
[----:B------:R-:W-:Y:S01]  /*1d7e0*/  IMAD.MOV.U32 R205, RZ, RZ, 0x0 ;  /* 0x00000000ffcd7424 */ /* 0x000fe200078e00ff */
        /* <DEDUP_REMOVED lines=8> */
[----:B------:R-:W-:Y:S01]  /*1d870*/  LEA R2, P0, R8, R62, 0x1 ;  /* 0x0000003e08027211 */ /* 0x000fe200078008ff */
[----:B------:R-:W-:-:S04]  /*1d880*/  IMAD R5, R61, R3, R5 ;  /* 0x000000033d057224 */ /* 0x000fc800078e0205 */
[----:B------:R-:W-:-:S05]  /*1d890*/  IMAD.IADD R5, R9, 0x1, R5 ;  /* 0x0000000109057824 */ /* 0x000fca00078e0205 */
[----:B------:R-:W-:-:S05]  /*1d8a0*/  LEA.HI.X R3, R8, R63, R5, 0x1, P0 ;  /* 0x0000003f08037211 */ /* 0x000fca00000f0c05 */
[----:B------:R-:W-:Y:S04]  /*1d8b0*/  ST.E.128 desc[UR10][R2.64], R40 ;  /* 0x0000002802007985 */ /* 0x000fe8000c101d0a */
[----:B------:R-:W-:Y:S04]  /*1d8c0*/  ST.E.128 desc[UR8][R2.64+0x80], R24 ;  /* 0x0000801802007985 */ /* 0x000fe8000c101d08 */
[----:B------:R1:W-:Y:S02]  /*1d8d0*/  ST.E.128 desc[UR4][R2.64+0x100], R56 ;  /* 0x0001003802007985 */ /* 0x0003e4000c101d04 */
[----:B-1----:R-:W-:Y:S05]  /*1d8e0*/  RET.REL.NODEC R204 `(_ZN5flash24flash_fwd_splitkv_kernelI23Flash_fwd_kernel_traitsILi192ELi64ELi64ELi4ELb0ELb0EN7cutlass10bfloat16_tE19Flash_kernel_traitsILi192ELi64ELi64ELi4ES3_EELb0ELb1ELb0ELb0ELb1ELb0ELb0ELb1EEEvNS_16Flash_fwd_paramsE) ;  /* 0xfffffe24ccc47950 */ /* 0x002fea0003c3ffff */
.L_x_5988:
[----:B------:R-:W-:Y:S01]  /*1d8f0*/  MOV R5, 0x2 ;  /* 0x0000000200057802 */ /* 0x000fe20000000f00 */
[----:B------:R-:W-:Y:S01]  /*1d900*/  IMAD.MOV.U32 R0, RZ, RZ, 0x1f ;  /* 0x0000001fff007424 */ /* 0x000fe200078e00ff */
[----:B------:R-:W-:-:S07]  /*1d910*/  MOV R2, 0xffffffff ;  /* 0xffffffff00027802 */ /* 0x000fce0000000f00 */
[----:B-1---5:R-:W-:Y:S05]  /*1d920*/  WARPSYNC.COLLECTIVE R2, `(.L_x_6000) ;  /* 0x0000000002087348 */ /* 0x022fea0003c00000 */
[----:B------:R2:W3:Y:S02]  /*1d930*/  SHFL.BFLY P0, R13, R225, R5, R0 ;  /* 0x0c000005e10d7389 */ /* 0x0004e40000000000 */
[----:B-123-5:R-:W-:Y:S01]  /*1d940*/  ENDCOLLECTIVE ;  /* 0x000000000000791b */ /* 0x02efe20003800000 */
.L_x_6000:
[----:B------:R-:W-:Y:S02]  /*1d950*/  IMAD.MOV.U32 R8, RZ, RZ, R13 ;  /* 0x000000ffff087224 */ /* 0x000fe400078e000d */
[----:B------:R-:W-:Y:S02]  /*1d960*/  IMAD.MOV.U32 R5, RZ, RZ, 0x1 ;  /* 0x00000001ff057424 */ /* 0x000fe400078e00ff */
[----:B------:R-:W-:-:S05]  /*1d970*/  FADD.FTZ R9, R8, R225 ;  /* 0x000000e108097221 */ /* 0x000fca0000010000 */
[----:B------:R-:W-:-:S07]  /*1d980*/  MOV R225, R9 ;  /* 0x0000000900e17202 */ /* 0x000fce0000000f00 */
[----:B------:R-:W-:Y:S05]  /*1d990*/  WARPSYNC.COLLECTIVE R2, `(.L_x_6001) ;  /* 0x0000000002087348 */ /* 0x000fea0003c00000 */
[----:B------:R1:W2:Y:S02]  /*1d9a0*/  SHFL.BFLY P0, R13, R225, R5, R0 ;  /* 0x0c000005e10d7389 */ /* 0x0002a40000000000 */
[----:B-12---:R-:W-:Y:S01]  /*1d9b0*/  ENDCOLLECTIVE ;  /* 0x000000000000791b */ /* 0x006fe20003800000 */
.L_x_6001:
[----:B------:R-:W-:Y:S01]  /*1d9c0*/  MOV R225, R223 ;  /* 0x000000df00e17202 */ /* 0x000fe20000000f00 */
[----:B------:R-:W-:Y:S01]  /*1d9d0*/  IMAD.MOV.U32 R5, RZ, RZ, 0x2 ;  /* 0x00000002ff057424 */ /* 0x000fe200078e00ff */
[----:B------:R-:W-:-:S07]  /*1d9e0*/  MOV R8, R13 ;  /* 0x0000000d00087202 */ /* 0x000fce0000000f00 */
[----:B------:R-:W-:Y:S05]  /*1d9f0*/  WARPSYNC.COLLECTIVE R2, `(.L_x_6002) ;  /* 0x0000000002087348 */ /* 0x000fea0003c00000 */
[----:B------:R1:W2:Y:S02]  /*1da00*/  SHFL.BFLY P0, R13, R225, R5, R0 ;  /* 0x0c000005e10d7389 */ /* 0x0002a40000000000 */
[----:B-12---:R-:W-:Y:S01]  /*1da10*/  ENDCOLLECTIVE ;  /* 0x000000000000791b */ /* 0x006fe20003800000 */
.L_x_6002:
[----:B------:R-:W-:Y:S01]  /*1da20*/  FADD.FTZ R8, R9, R8 ;  /* 0x0000000809087221 */ /* 0x000fe20000010000 */
[----:B------:R-:W-:Y:S01]  /*1da30*/  FADD.FTZ R12, R13, R223 ;  /* 0x000000df0d0c7221 */ /* 0x000fe20000010000 */
[----:B------:R-:W-:-:S04]  /*1da40*/  MOV R5, 0x1 ;  /* 0x0000000100057802 */ /* 0x000fc80000000f00 */
[----:B------:R-:W-:-:S07]  /*1da50*/  MOV R225, R12 ;  /* 0x0000000c00e17202 */ /* 0x000fce0000000f00 */
[----:B------:R-:W-:Y:S05]  /*1da60*/  WARPSYNC.COLLECTIVE R2, `(.L_x_6003) ;  /* 0x0000000002087348 */ /* 0x000fea0003c00000 */
[----:B------:R1:W2:Y:S02]  /*1da70*/  SHFL.BFLY P0, R13, R225, R5, R0 ;  /* 0x0c000005e10d7389 */ /* 0x0002a40000000000 */
[----:B-12---:R-:W-:Y:S01]  /*1da80*/  ENDCOLLECTIVE ;  /* 0x000000000000791b */ /* 0x006fe20003800000 */
.L_x_6003:
[----:B------:R-:W-:Y:S05]  /*1da90*/  BRA `(.L_x_6004) ;  /* 0xffffffe000807947 */ /* 0x000fea000383ffff */
.L_x_6005:
        /* <DEDUP_REMOVED lines=14> */
.L_x_7910:


//--------------------- .text._ZN5flash24flash_fwd_splitkv_kernelI23Flash_fwd_kernel_traitsILi192ELi64ELi64ELi4ELb0ELb0EN7cutlass10bfloat16_tE19Flash_kernel_traitsILi192ELi64ELi64ELi4ES3_EELb0ELb1ELb0ELb0ELb1ELb1ELb0ELb1EEEvNS_16Flash_fwd_paramsE --------------------------
	.section	.text._ZN5flash24flash_fwd_splitkv_kernelI23Flash_fwd_kernel_traitsILi192ELi64ELi64ELi4ELb0ELb0EN7cutlass10bfloat16_tE19Flash_kernel_traitsILi192ELi64ELi64ELi4ES3_EELb0ELb1ELb0ELb0ELb1ELb1ELb0ELb1EEEvNS_16Flash_fwd_paramsE,"ax",@progbits
	.align	128
        .global         _ZN5flash24flash_fwd_splitkv_kernelI23Flash_fwd_kernel_traitsILi192ELi64ELi64ELi4ELb0ELb0EN7cutlass10bfloat16_tE19Flash_kernel_traitsILi192ELi64ELi64ELi4ES3_EELb0ELb1ELb0ELb0ELb1ELb1ELb0ELb1EEEvNS_16Flash_fwd_paramsE
        .type           _ZN5flash24flash_fwd_splitkv_kernelI23Flash_fwd_kernel_traitsILi192ELi64ELi64ELi4ELb0ELb0EN7cutlass10bfloat16_tE19Flash_kernel_traitsILi192ELi64ELi64ELi4ES3_EELb0ELb1ELb0ELb0ELb1ELb1ELb0ELb1EEEvNS_16Flash_fwd_paramsE,@function
        .size           _ZN5flash24flash_fwd_splitkv_kernelI23Flash_fwd_kernel_traitsILi192ELi64ELi64ELi4ELb0ELb0EN7cutlass10bfloat16_tE19Flash_kernel_traitsILi192ELi64ELi64ELi4ES3_EELb0ELb1ELb0ELb0ELb1ELb1ELb0ELb1EEEvNS_16Flash_fwd_paramsE,(.L_x_7911 - _ZN5flash24flash_fwd_splitkv_kernelI23Flash_fwd_kernel_traitsILi192ELi64ELi64ELi4ELb0ELb0EN7cutlass10bfloat16_tE19Flash_kernel_traitsILi192ELi64ELi64ELi4ES3_EELb0ELb1ELb0ELb0ELb1ELb1ELb0ELb1EEEvNS_16Flash_fwd_paramsE)
        .other          _ZN5flash24flash_fwd_splitkv_kernelI23Flash_fwd_kernel_traitsILi192ELi64ELi64ELi4ELb0ELb0EN7cutlass10bfloat16_tE19Flash_kernel_traitsILi192ELi64ELi64ELi4ES3_EELb0ELb1ELb0ELb0ELb1ELb1ELb0ELb1EEEvNS_16Flash_fwd_paramsE,@"STO_CUDA_ENTRY STV_DEFAULT"
_ZN5flash24flash_fwd_splitkv_kernelI23Flash_fwd_kernel_traitsILi192ELi64ELi64ELi4ELb0ELb0EN7cutlass10bfloat16_tE19Flash_kernel_traitsILi192ELi64ELi64ELi4ES3_EELb0ELb1ELb0ELb0ELb1ELb1ELb0ELb1EEEvNS_16Flash_fwd_paramsE:
.text._ZN5flash24flash_fwd_splitkv_kernelI23Flash_fwd_kernel_traitsILi192ELi64ELi64ELi4ELb0ELb0EN7cutlass10bfloat16_tE19Flash_kernel_traitsILi192ELi64ELi64ELi4ES3_EELb0ELb1ELb0ELb0ELb1ELb1ELb0ELb1EEEvNS_16Flash_fwd_paramsE:
[----:B------:R-:W-:Y:S01]  /*0000*/  LDC R1, c[0x0][0x28] ;  /* 0x00000a00ff017b82 */ /* 0x000fe20000000800 */
[----:B------:R-:W1:Y:S07]  /*0010*/  S2R R215, SR_CTAID.X ;  /* 0x0000000000d77919 */ /* 0x000e6e0000002500 */
[----:B------:R-:W2:Y:S01]  /*0020*/  LDC.64 R20, c[0x0][0x198] ;  /* 0x00006600ff147b82 */ /* 0x000ea20000000a00 */
[----:B------:R-:W-:Y:S01]  /*0030*/  BSSY B3, `(.L_x_6006) ;  /* 0x0000005000037945 */ /* 0x000fe20003800000 */
[----:B------:R-:W-:Y:S01]  /*0040*/  MOV R212, 0x80 ;  /* 0x0000008000d47802 */ /* 0x000fe20000000f00 */
[----:B------:R-:W3:Y:S01]  /*0050*/  S2R R214, SR_CTAID.Y ;  /* 0x0000000000d67919 */ /* 0x000ee20000002600 */
[----:B------:R-:W4:Y:S05]  /*0060*/  S2R R213, SR_CTAID.Z ;  /* 0x0000000000d57919 */ /* 0x000f2a0000002700 */
[----:B-1234-:R-:W-:Y:S05]  /*0070*/  CALL.REL.NOINC `($_ZN5flash24flash_fwd_splitkv_kernelI23Flash_fwd_kernel_traitsILi192ELi64ELi64ELi4ELb0ELb0EN7cutlass10bfloat16_tE19Flash_kernel_traitsILi192ELi64ELi64ELi4ES3_EELb0ELb1ELb0ELb0ELb1ELb1ELb0ELb1EEEvNS_16Flash_fwd_paramsE$_ZN5flash30compute_attn_1rowblock_splitkvI23Flash_fwd_kernel_traitsILi192ELi64ELi64ELi4ELb0ELb0EN7cutlass10bfloat16_tE19Flash_kernel_traitsILi192ELi64ELi64ELi4ES3_EELb0ELb1ELb0ELb0ELb1ELb1ELb0ELb1ENS_16Flash_fwd_paramsEEEvRKT8_iiiii) ;  /* 0x0000000000087944 */ /* 0x01efea0003c00000 */
[----:B------:R-:W-:Y:S05]  /*0080*/  BSYNC B3 ;  /* 0x0000000000037941 */ /* 0x000fea0003800000 */
.L_x_6006:
[----:B------:R-:W-:Y:S05]  /*0090*/  EXIT ;  /* 0x000000000000794d */ /* 0x000fea0003800000 */
        .type           $_ZN5flash24flash_fwd_splitkv_kernelI23Flash_fwd_kernel_traitsILi192ELi64ELi64ELi4ELb0ELb0EN7cutlass10bfloat16_tE19Flash_kernel_traitsILi192ELi64ELi64ELi4ES3_EELb0ELb1ELb0ELb0ELb1ELb1ELb0ELb1EEEvNS_16Flash_fwd_paramsE$_ZN5flash30compute_attn_1rowblock_splitkvI23Flash_fwd_kernel_traitsILi192ELi64ELi64ELi4ELb0ELb0EN7cutlass10bfloat16_tE19Flash_kernel_traitsILi192ELi64ELi64ELi4ES3_EELb0ELb1ELb0ELb0ELb1ELb1ELb0ELb1ENS_16Flash_fwd_paramsEEEvRKT8_iiiii,@function
        .size           $_ZN5flash24flash_fwd_splitkv_kernelI23Flash_fwd_kernel_traitsILi192ELi64ELi64ELi4ELb0ELb0EN7cutlass10bfloat16_tE19Flash_kernel_traitsILi192ELi64ELi64ELi4ES3_EELb0ELb1ELb0ELb0ELb1ELb1ELb0ELb1EEEvNS_16Flash_fwd_paramsE$_ZN5flash30compute_attn_1rowblock_splitkvI23Flash_fwd_kernel_traitsILi192ELi64ELi64ELi4ELb0ELb0EN7cutlass10bfloat16_tE19Flash_kernel_traitsILi192ELi64ELi64ELi4ES3_EELb0ELb1ELb0ELb0ELb1ELb1ELb0ELb1ENS_16Flash_fwd_paramsEEEvRKT8_iiiii,(.L_x_7911 - $_ZN5flash24flash_fwd_splitkv_kernelI23Flash_fwd_kernel_traitsILi192ELi64ELi64ELi4ELb0ELb0EN7cutlass10bfloat16_tE19Flash_kernel_traitsILi192ELi64ELi64ELi4ES3_EELb0ELb1ELb0ELb0ELb1ELb1ELb0ELb1EEEvNS_16Flash_fwd_paramsE$_ZN5flash30compute_attn_1rowblock_splitkvI23Flash_fwd_kernel_traitsILi192ELi64ELi64ELi4ELb0ELb0EN7cutlass10bfloat16_tE19Flash_kernel_traitsILi192ELi64ELi64ELi4ES3_EELb0ELb1ELb0ELb0ELb1ELb1ELb0ELb1ENS_16Flash_fwd_paramsEEEvRKT8_iiiii)
$_ZN5flash24flash_fwd_splitkv_kernelI23Flash_fwd_kernel_traitsILi192ELi64ELi64ELi4ELb0ELb0EN7cutlass10bfloat16_tE19Flash_kernel_traitsILi192ELi64ELi64ELi4ES3_EELb0ELb1ELb0ELb0ELb1ELb1ELb0ELb1EEEvNS_16Flash_fwd_paramsE$_ZN5flash30compute_attn_1rowblock_splitkvI23Flash_fwd_kernel_traitsILi192ELi64ELi64ELi4ELb0ELb0EN7cutlass10bfloat16_tE19Flash_kernel_traitsILi192ELi64ELi64ELi4ES3_EELb0ELb1ELb0ELb0ELb1ELb1ELb0ELb1ENS_16Flash_fwd_paramsEEEvRKT8_iiiii:
        /* <DEDUP_REMOVED lines=28> */
.L_x_6008:
[----:B------:R-:W-:Y:S05]  /*0260*/  BSYNC B0 ;  /* 0x0000000000007941 */ /* 0x000fea0003800000 */
.L_x_6007:
        /* <DEDUP_REMOVED lines=8> */
.L_x_6010:
[----:B------:R3:W5:Y:S02]  /*02f0*/  LD.E R3, desc[UR6][R20.64+0xb8] ;  /* 0x0000b80614037980 */ /* 0x000764000c101900 */
.L_x_6011:
[----:B------:R-:W-:Y:S05]  /*0300*/  BSYNC B0 ;  /* 0x0000000000007941 */ /* 0x000fea0003800000 */
.L_x_6009:
        /* <DEDUP_REMOVED lines=10> */
.L_x_6013:
[----:B------:R-:W2:Y:S01]  /*03b0*/  LD.E.64 R2, desc[UR6][R20.64+0x108] ;  /* 0x0001080614027980 */ /* 0x000ea2000c101b00 */
[----:B------:R-:W-:Y:S01]  /*03c0*/  BSSY B0, `(.L_x_6015) ;  /* 0x0000006000007945 */ /* 0x000fe20003800000 */
[----:B------:R-:W-:Y:S01]  /*03d0*/  IMAD.MOV.U32 R69, RZ, RZ, RZ ;  /* 0x000000ffff457224 */ /* 0x000fe200078e00ff */
[----:B--2---:R-:W-:-:S04]  /*03e0*/  ISETP.NE.U32.AND P1, PT, R2, RZ, PT ;  /* 0x000000ff0200720c */ /* 0x004fc80003f25070 */
[----:B------:R-:W-:-:S13]  /*03f0*/  ISETP.NE.AND.EX P1, PT, R3, RZ, PT, P1 ;  /* 0x000000ff0300720c */ /* 0x000fda0003f25310 */
[----:B------:R-:W-:Y:S05]  /*0400*/  @!P1 BRA `(.L_x_6016) ;  /* 0x0000000000049947 */ /* 0x000fea0003800000 */
[----:B------:R2:W5:Y:S02]  /*0410*/  LD.E R69, desc[UR6][R20.64+0xbc] ;  /* 0x0000bc0614457980 */ /* 0x000564000c101900 */
.L_x_6016:
[----:B------:R-:W-:Y:S05]  /*0420*/  BSYNC B0 ;  /* 0x0000000000007941 */ /* 0x000fea0003800000 */
.L_x_6015:
[----:B-----5:R-:W-:Y:S02]  /*0430*/  IADD3 R69, R80, R69, RZ ;  /* 0x0000004550457210 */ /* 0x020fe40007ffe0ff */
.L_x_6014:
[----:B------:R-:W-:Y:S05]  /*0440*/  BSYNC B1 ;  /* 0x0000000000017941 */ /* 0x000fea0003800000 */
.L_x_6012:
[----:B------:R-:W-:Y:S01]  /*0450*/  IMAD.SHL.U32 R71, R215, 0x40, RZ ;  /* 0x00000040d7477824 */ /* 0x000fe200078e00ff */
[----:B------:R-:W-:Y:S01]  /*0460*/  MOV R2, R212 ;  /* 0x000000d400027202 */ /* 0x000fe20000000f00 */
[----:B------:R-:W-:-:S03]  /*0470*/  IMAD.MOV.U32 R3, RZ, RZ, 0x0 ;  /* 0x00000000ff037424 */ /* 0x000fc600078e00ff */
[----:B------:R-:W-:-:S13]  /*0480*/  ISETP.GT.AND P1, PT, R216, R71, PT ;  /* 0x00000047d800720c */ /* 0x000fda0003f24270 */
[----:B-123--:R-:W-:Y:S05]  /*0490*/  @!P1 RET.REL.NODEC R2 `(_ZN5flash24flash_fwd_splitkv_kernelI23Flash_fwd_kernel_traitsILi192ELi64ELi64ELi4ELb0ELb0EN7cutlass10bfloat16_tE19Flash_kernel_traitsILi192ELi64ELi64ELi4ES3_EELb0ELb1ELb0ELb0ELb1ELb1ELb0ELb1EEEvNS_16Flash_fwd_paramsE) ;  /* 0xfffffff802d89950 */ /* 0x00efea0003c3ffff */
        /* <DEDUP_REMOVED lines=90> */
.L_x_6019:
[----:B------:R-:W-:Y:S05]  /*0a40*/  BSYNC B0 ;  /* 0x0000000000007941 */ /* 0x000fea0003800000 */
.L_x_6018:
        /* <DEDUP_REMOVED lines=20> */
.L_x_6021:
[----:B------:R-:W-:Y:S05]  /*0b90*/  BSYNC B0 ;  /* 0x0000000000007941 */ /* 0x000fea0003800000 */
.L_x_6020:
        /* <DEDUP_REMOVED lines=15> */
.L_x_6023:
[----:B------:R-:W-:Y:S05]  /*0c90*/  BSYNC B0 ;  /* 0x0000000000007941 */ /* 0x000fea0003800000 */
.L_x_6022:
        /* <DEDUP_REMOVED lines=15> */
.L_x_6025:
[----:B------:R-:W-:Y:S05]  /*0d90*/  BSYNC B0 ;  /* 0x0000000000007941 */ /* 0x000fea0003800000 */
.L_x_6024:
[----:B------:R-:W-:Y:S01]  /*0da0*/  MOV R213, 0x0 ;  /* 0x0000000000d57802 */ /* 0x000fe20000000f00 */
[----:B------:R-:W-:Y:S04]  /*0db0*/  @!P6 ST.E desc[UR6][R8.64], R11 ;  /* 0x0000000b0800e985 */ /* 0x000fe8000c101906 */
[----:B------:R-:W-:Y:S04]  /*0dc0*/  @!P5 ST.E desc[UR6][R8.64+0x40], R7 ;  /* 0x000040070800d985 */ /* 0x000fe8000c101906 */
[----:B------:R1:W-:Y:S02]  /*0dd0*/  @!P4 ST.E desc[UR6][R8.64+0x80], R3 ;  /* 0x000080030800c985 */ /* 0x0003e4000c101906 */
[----:B-123-5:R-:W-:Y:S05]  /*0de0*/  @P3 RET.REL.NODEC R212 `(_ZN5flash24flash_fwd_splitkv_kernelI23Flash_fwd_kernel_traitsILi192ELi64ELi64ELi4ELb0ELb0EN7cutlass10bfloat16_tE19Flash_kernel_traitsILi192ELi64ELi64ELi4ES3_EELb0ELb1ELb0ELb0ELb1ELb1ELb0ELb1EEEvNS_16Flash_fwd_paramsE) ;  /* 0xfffffff0d4843950 */ /* 0x02efea0003c3ffff */
[----:B------:R-:W-:Y:S02]  /*0df0*/  MOV R3, 0x7f800000 ;  /* 0x7f80000000037802 */ /* 0x000fe40000000f00 */
[----:B------:R-:W-:-:S03]  /*0e00*/  MOV R213, 0x0 ;  /* 0x0000000000d57802 */ /* 0x000fc60000000f00 */
[----:B------:R1:W-:Y:S02]  /*0e10*/  ST.E desc[UR6][R8.64+0xc0], R3 ;  /* 0x0000c00308007985 */ /* 0x0003e4000c101906 */
[----:B-1----:R-:W-:Y:S05]  /*0e20*/  RET.REL.NODEC R212 `(_ZN5flash24flash_fwd_splitkv_kernelI23Flash_fwd_kernel_traitsILi192ELi64ELi64ELi4ELb0ELb0EN7cutlass10bfloat16_tE19Flash_kernel_traitsILi192ELi64ELi64ELi4ES3_EELb0ELb1ELb0ELb0ELb1ELb1ELb0ELb1EEEvNS_16Flash_fwd_paramsE) ;  /* 0xfffffff0d4747950 */ /* 0x002fea0003c3ffff */
.L_x_6017:
        /* <DEDUP_REMOVED lines=105> */
.L_x_6027:
        /* <DEDUP_REMOVED lines=82> */
.L_x_6028:
[----:B------:R-:W-:Y:S05]  /*19e0*/  BSYNC B0 ;  /* 0x0000000000007941 */ /* 0x000fea0003800000 */
.L_x_6026:
        /* <DEDUP_REMOVED lines=252> */
.L_x_6077:
        /* <DEDUP_REMOVED lines=207> */
.L_x_6034:
[----:B------:R-:W-:Y:S05]  /*36a0*/  BSYNC B0 ;  /* 0x0000000000007941 */ /* 0x000fea0003800000 */
.L_x_6033:
        /* <DEDUP_REMOVED lines=155> */
.L_x_6036:
[----:B------:R-:W-:Y:S05]  /*4060*/  BSYNC B0 ;  /* 0x0000000000007941 */ /* 0x000fea0003800000 */
.L_x_6035:
        /* <DEDUP_REMOVED lines=155> */
.L_x_6038:
[----:B------:R-:W-:Y:S05]  /*4a20*/  BSYNC B0 ;  /* 0x0000000000007941 */ /* 0x000fea0003800000 */
.L_x_6037:
        /* <DEDUP_REMOVED lines=158> */
.L_x_6040:
[----:B------:R-:W-:Y:S05]  /*5410*/  BSYNC B0 ;  /* 0x0000000000007941 */ /* 0x000fea0003800000 */
.L_x_6039:
[----:B------:R-:W5:Y:S02]  /*5420*/  LD.E R3, desc[UR6][R20.64+0xd0] ;  /* 0x0000d00614037980 */ /* 0x000f64000c101900 */
[----:B-----5:R-:W-:Y:S05]  /*5430*/  IMAD.U32 R3, R3, -0x20, RZ ;  /* 0xffffffe003037824 */ /* 0x020fea00078e00ff */
[C---:B------:R-:W-:Y:S02]  /*5440*/  LEA R22, P1, R3.reuse, R22, 0x1 ;  /* 0x0000001603167211 */ /* 0x040fe400078208ff */
[C---:B------:R-:W-:Y:S02]  /*5450*/  LEA R58, P0, R3.reuse, R58, 0x1 ;  /* 0x0000003a033a7211 */ /* 0x040fe400078008ff */
[C---:B------:R-:W-:Y:S02]  /*5460*/  LEA.HI.X.SX32 R23, R3.reuse, R23, 0x1, P1 ;  /* 0x0000001703177211 */ /* 0x040fe400008f0eff */
[----:B------:R-:W-:Y:S01]  /*5470*/  LEA.HI.X.SX32 R59, R3, R59, 0x1, P0 ;  /* 0x0000003b033b7211 */ /* 0x000fe200000f0eff */
[----:B------:R-:W-:Y:S05]  /*5480*/  BRA `(.L_x_6041) ;  /* 0x0000004800207947 */ /* 0x000fea0003800000 */
.L_x_6032:
        /* <DEDUP_REMOVED lines=85> */
.L_x_6045:
[----:B------:R-:W-:Y:S05]  /*59e0*/  BSYNC B0 ;  /* 0x0000000000007941 */ /* 0x000fea0003800000 */
.L_x_6044:
        /* <DEDUP_REMOVED lines=82> */
.L_x_6047:
[----:B------:R-:W-:Y:S05]  /*5f10*/  BSYNC B0 ;  /* 0x0000000000007941 */ /* 0x000fea0003800000 */
.L_x_6046:
        /* <DEDUP_REMOVED lines=83> */
.L_x_6049:
[----:B------:R-:W-:Y:S05]  /*6450*/  BSYNC B0 ;  /* 0x0000000000007941 */ /* 0x000fea0003800000 */
.L_x_6048:
[----:B-----5:R4:W-:Y:S02]  /*6460*/  ST.E.128 desc[UR6][R132.64+0x100], R44 ;  /* 0x0001002c84007985 */ /* 0x0209e4000c101d06 */
.L_x_6043:
[----:B------:R-:W-:Y:S05]  /*6470*/  BSYNC B1 ;  /* 0x0000000000017941 */ /* 0x000fea0003800000 */
.L_x_6042:
        /* <DEDUP_REMOVED lines=95> */
.L_x_6053:
[----:B------:R-:W-:Y:S05]  /*6a70*/  BSYNC B0 ;  /* 0x0000000000007941 */ /* 0x000fea0003800000 */
.L_x_6052:
        /* <DEDUP_REMOVED lines=93> */
.L_x_6055:
[----:B------:R-:W-:Y:S05]  /*7050*/  BSYNC B0 ;  /* 0x0000000000007941 */ /* 0x000fea0003800000 */
.L_x_6054:
        /* <DEDUP_REMOVED lines=89> */
.L_x_6057:
[----:B------:R-:W-:Y:S05]  /*75f0*/  BSYNC B0 ;  /* 0x0000000000007941 */ /* 0x000fea0003800000 */
.L_x_6056:
[----:B-----5:R1:W-:Y:S02]  /*7600*/  ST.E.128 desc[UR6][R180.64], R48 ;  /* 0x00000030b4007985 */ /* 0x0203e4000c101d06 */
.L_x_6051:
[----:B------:R-:W-:Y:S05]  /*7610*/  BSYNC B1 ;  /* 0x0000000000017941 */ /* 0x000fea0003800000 */
.L_x_6050:
        /* <DEDUP_REMOVED lines=95> */
.L_x_6061:
[----:B------:R-:W-:Y:S05]  /*7c10*/  BSYNC B0 ;  /* 0x0000000000007941 */ /* 0x000fea0003800000 */
.L_x_6060:
        /* <DEDUP_REMOVED lines=93> */
.L_x_6063:
[----:B------:R-:W-:Y:S05]  /*81f0*/  BSYNC B0 ;  /* 0x0000000000007941 */ /* 0x000fea0003800000 */
.L_x_6062:
        /* <DEDUP_REMOVED lines=90> */
.L_x_6065:
[----:B------:R-:W-:Y:S05]  /*87a0*/  BSYNC B0 ;  /* 0x0000000000007941 */ /* 0x000fea0003800000 */
.L_x_6064:
[----:B-----5:R4:W-:Y:S02]  /*87b0*/  ST.E.128 desc[UR6][R60.64], R8 ;  /* 0x000000083c007985 */ /* 0x0209e4000c101d06 */
.L_x_6059:
[----:B------:R-:W-:Y:S05]  /*87c0*/  BSYNC B1 ;  /* 0x0000000000017941 */ /* 0x000fea0003800000 */
.L_x_6058:
        /* <DEDUP_REMOVED lines=105> */
.L_x_6069:
[----:B------:R-:W-:Y:S05]  /*8e60*/  BSYNC B0 ;  /* 0x0000000000007941 */ /* 0x000fea0003800000 */
.L_x_6068:
        /* <DEDUP_REMOVED lines=86> */
.L_x_6071:
[----:B------:R-:W-:Y:S05]  /*93d0*/  BSYNC B0 ;  /* 0x0000000000007941 */ /* 0x000fea0003800000 */
.L_x_6070:
        /* <DEDUP_REMOVED lines=90> */
.L_x_6073:
[----:B------:R-:W-:Y:S05]  /*9980*/  BSYNC B0 ;  /* 0x0000000000007941 */ /* 0x000fea0003800000 */
.L_x_6072:
[----:B-----5:R1:W-:Y:S02]  /*9990*/  ST.E.128 desc[UR6][R48.64], R8 ;  /* 0x0000000830007985 */ /* 0x0203e4000c101d06 */
.L_x_6067:
[----:B------:R-:W-:Y:S05]  /*99a0*/  BSYNC B1 ;  /* 0x0000000000017941 */ /* 0x000fea0003800000 */
.L_x_6066:
[----:B------:R-:W5:Y:S02]  /*99b0*/  LD.E R3, desc[UR6][R20.64+0xd0] ;  /* 0x0000d00614037980 */ /* 0x000f64000c101900 */
[----:B-----5:R-:W-:Y:S05]  /*99c0*/  IMAD.U32 R3, R3, -0x20, RZ ;  /* 0xffffffe003037824 */ /* 0x020fea00078e00ff */
[C---:B------:R-:W-:Y:S02]  /*99d0*/  LEA R130, P1, R3.reuse, R130, 0x1 ;  /* 0x0000008203827211 */ /* 0x040fe400078208ff */
[C---:B------:R-:W-:Y:S02]  /*99e0*/  LEA R128, P0, R3.reuse, R128, 0x1 ;  /* 0x0000008003807211 */ /* 0x040fe400078008ff */
[C---:B------:R-:W-:Y:S02]  /*99f0*/  LEA.HI.X.SX32 R131, R3.reuse, R131, 0x1, P1 ;  /* 0x0000008303837211 */ /* 0x040fe400008f0eff */
[----:B------:R-:W-:Y:S01]  /*9a00*/  LEA.HI.X.SX32 R129, R3, R129, 0x1, P0 ;  /* 0x0000008103817211 */ /* 0x000fe200000f0eff */
[----:B------:R-:W-:Y:S05]  /*9a10*/  BRA `(.L_x_6041) ;  /* 0x0000000000bc7947 */ /* 0x000fea0003800000 */
.L_x_6031:
        /* <DEDUP_REMOVED lines=47> */
.L_x_6041:
[----:B------:R-:W-:Y:S05]  /*9d10*/  BSYNC B2 ;  /* 0x0000000000027941 */ /* 0x000fea0003800000 */
.L_x_6030:
        /* <DEDUP_REMOVED lines=88> */
.L_x_6075:
        /* <DEDUP_REMOVED lines=9> */
.L_x_6076:
[----:B------:R-:W-:Y:S05]  /*a330*/  BSYNC B0 ;  /* 0x0000000000007941 */ /* 0x000fea0003800000 */
.L_x_6074:
[----:B------:R-:W-:Y:S04]  /*a340*/  IADD3 R13, R13, -0x1, RZ ;  /* 0xffffffff0d0d7810 */ /* 0x000fe80007ffe0ff */
[----:B------:R-:W-:Y:S11]  /*a350*/  ISETP.GT.AND P0, PT, R13, R102, PT ;  /* 0x000000660d00720c */ /* 0x000ff60003f04270 */
[----:B------:R-:W-:Y:S02]  /*a360*/  @!UPT UIADD3 URZ, URZ, URZ, URZ ;  /* 0x0000003f3f3ff290 */ /* 0x000fe4000fffe03f */
[----:B------:R-:W-:Y:S05]  /*a370*/  @P0 BRA `(.L_x_6077) ;  /* 0xffffff84008c0947 */ /* 0x000fea000383ffff */
.L_x_6029:
        /* <DEDUP_REMOVED lines=107> */
.L_x_6084:
[----:B------:R-:W-:Y:S05]  /*aa30*/  BSYNC B0 ;  /* 0x0000000000007941 */ /* 0x000fea0003800000 */
.L_x_6083:
        /* <DEDUP_REMOVED lines=44> */
.L_x_6086:
[----:B------:R-:W-:Y:S05]  /*ad00*/  BSYNC B0 ;  /* 0x0000000000007941 */ /* 0x000fea0003800000 */
.L_x_6085:
        /* <DEDUP_REMOVED lines=44> */
.L_x_6088:
[----:B------:R-:W-:Y:S05]  /*afd0*/  BSYNC B0 ;  /* 0x0000000000007941 */ /* 0x000fea0003800000 */
.L_x_6087:
[----:B-----5:R2:W-:Y:S02]  /*afe0*/  STS.128 [R217+0x4000], R8 ;  /* 0x00400008d9007388 */ /* 0x0205e40000000c00 */
.L_x_6082:
[----:B------:R-:W-:Y:S05]  /*aff0*/  BSYNC B1 ;  /* 0x0000000000017941 */ /* 0x000fea0003800000 */
.L_x_6081:
        /* <DEDUP_REMOVED lines=58> */
.L_x_6092:
[----:B------:R-:W-:Y:S05]  /*b3a0*/  BSYNC B0 ;  /* 0x0000000000007941 */ /* 0x000fea0003800000 */
.L_x_6091:
        /* <DEDUP_REMOVED lines=43> */
.L_x_6094:
[----:B------:R-:W-:Y:S05]  /*b660*/  BSYNC B0 ;  /* 0x0000000000007941 */ /* 0x000fea0003800000 */
.L_x_6093:
        /* <DEDUP_REMOVED lines=44> */
.L_x_6096:
[----:B------:R-:W-:Y:S05]  /*b930*/  BSYNC B0 ;  /* 0x0000000000007941 */ /* 0x000fea0003800000 */
.L_x_6095:
[----:B-----5:R4:W-:Y:S02]  /*b940*/  STS.128 [R217+0x4800], R44 ;  /* 0x0048002cd9007388 */ /* 0x0209e40000000c00 */
.L_x_6090:
[----:B------:R-:W-:Y:S05]  /*b950*/  BSYNC B1 ;  /* 0x0000000000017941 */ /* 0x000fea0003800000 */
.L_x_6089:
        /* <DEDUP_REMOVED lines=59> */
.L_x_6100:
[----:B------:R-:W-:Y:S05]  /*bd10*/  BSYNC B0 ;  /* 0x0000000000007941 */ /* 0x000fea0003800000 */
.L_x_6099:
        /* <DEDUP_REMOVED lines=43> */
.L_x_6102:
[----:B------:R-:W-:Y:S05]  /*bfd0*/  BSYNC B0 ;  /* 0x0000000000007941 */ /* 0x000fea0003800000 */
.L_x_6101:
        /* <DEDUP_REMOVED lines=45> */
.L_x_6104:
[----:B------:R-:W-:Y:S05]  /*c2b0*/  BSYNC B0 ;  /* 0x0000000000007941 */ /* 0x000fea0003800000 */
.L_x_6103:
[----:B-----5:R3:W-:Y:S02]  /*c2c0*/  STS.128 [R217+0x5000], R12 ;  /* 0x0050000cd9007388 */ /* 0x0207e40000000c00 */
.L_x_6098:
[----:B------:R-:W-:Y:S05]  /*c2d0*/  BSYNC B1 ;  /* 0x0000000000017941 */ /* 0x000fea0003800000 */
.L_x_6097:
        /* <DEDUP_REMOVED lines=57> */
.L_x_6107:
[----:B------:R-:W-:Y:S05]  /*c670*/  BSYNC B0 ;  /* 0x0000000000007941 */ /* 0x000fea0003800000 */
.L_x_6106:
        /* <DEDUP_REMOVED lines=43> */
.L_x_6109:
[----:B------:R-:W-:Y:S05]  /*c930*/  BSYNC B0 ;  /* 0x0000000000007941 */ /* 0x000fea0003800000 */
.L_x_6108:
        /* <DEDUP_REMOVED lines=44> */
.L_x_6111:
[----:B------:R-:W-:Y:S05]  /*cc00*/  BSYNC B0 ;  /* 0x0000000000007941 */ /* 0x000fea0003800000 */
.L_x_6110:
[----:B-----5:R3:W-:Y:S01]  /*cc10*/  STS.128 [R217+0x5800], R40 ;  /* 0x00580028d9007388 */ /* 0x0207e20000000c00 */
[----:B------:R-:W-:Y:S05]  /*cc20*/  BRA `(.L_x_6105) ;  /* 0x00000044007c7947 */ /* 0x000fea0003800000 */
.L_x_6080:
        /* <DEDUP_REMOVED lines=87> */
.L_x_6115:
[----:B------:R-:W-:Y:S05]  /*d1a0*/  BSYNC B0 ;  /* 0x0000000000007941 */ /* 0x000fea0003800000 */
.L_x_6114:
        /* <DEDUP_REMOVED lines=83> */
.L_x_6117:
[----:B------:R-:W-:Y:S05]  /*d6e0*/  BSYNC B0 ;  /* 0x0000000000007941 */ /* 0x000fea0003800000 */
.L_x_6116:
        /* <DEDUP_REMOVED lines=85> */
.L_x_6119:
[----:B------:R-:W-:Y:S05]  /*dc40*/  BSYNC B0 ;  /* 0x0000000000007941 */ /* 0x000fea0003800000 */
.L_x_6118:
[----:B-----5:R2:W-:Y:S02]  /*dc50*/  STS.128 [R217+0x4000], R24 ;  /* 0x00400018d9007388 */ /* 0x0205e40000000c00 */
.L_x_6113:
[----:B------:R-:W-:Y:S05]  /*dc60*/  BSYNC B1 ;  /* 0x0000000000017941 */ /* 0x000fea0003800000 */
.L_x_6112:
        /* <DEDUP_REMOVED lines=92> */
.L_x_6123:
[----:B------:R-:W-:Y:S05]  /*e230*/  BSYNC B0 ;  /* 0x0000000000007941 */ /* 0x000fea0003800000 */
.L_x_6122:
        /* <DEDUP_REMOVED lines=86> */
.L_x_6125:
[----:B------:R-:W-:Y:S05]  /*e7a0*/  BSYNC B0 ;  /* 0x0000000000007941 */ /* 0x000fea0003800000 */
.L_x_6124:
        /* <DEDUP_REMOVED lines=88> */
.L_x_6127:
[----:B------:R-:W-:Y:S05]  /*ed30*/  BSYNC B0 ;  /* 0x0000000000007941 */ /* 0x000fea0003800000 */
.L_x_6126:
[----:B-----5:R1:W-:Y:S02]  /*ed40*/  STS.128 [R217+0x4800], R4 ;  /* 0x00480004d9007388 */ /* 0x0203e40000000c00 */
.L_x_6121:
[----:B------:R-:W-:Y:S05]  /*ed50*/  BSYNC B1 ;  /* 0x0000000000017941 */ /* 0x000fea0003800000 */
.L_x_6120:
        /* <DEDUP_REMOVED lines=93> */
.L_x_6131:
[----:B------:R-:W-:Y:S05]  /*f330*/  BSYNC B0 ;  /* 0x0000000000007941 */ /* 0x000fea0003800000 */
.L_x_6130:
        /* <DEDUP_REMOVED lines=86> */
.L_x_6133:
[----:B------:R-:W-:Y:S05]  /*f8a0*/  BSYNC B0 ;  /* 0x0000000000007941 */ /* 0x000fea0003800000 */
.L_x_6132:
        /* <DEDUP_REMOVED lines=89> */
.L_x_6135:
[----:B------:R-:W-:Y:S05]  /*fe40*/  BSYNC B0 ;  /* 0x0000000000007941 */ /* 0x000fea0003800000 */
.L_x_6134:
[----:B-----5:R1:W-:Y:S02]  /*fe50*/  STS.128 [R217+0x5000], R8 ;  /* 0x00500008d9007388 */ /* 0x0203e40000000c00 */
.L_x_6129:
[----:B------:R-:W-:Y:S05]  /*fe60*/  BSYNC B1 ;  /* 0x0000000000017941 */ /* 0x000fea0003800000 */
.L_x_6128:
        /* <DEDUP_REMOVED lines=92> */
.L_x_6137:
[----:B------:R-:W-:Y:S05]  /*10430*/  BSYNC B0 ;  /* 0x0000000000007941 */ /* 0x000fea0003800000 */
.L_x_6136:
        /* <DEDUP_REMOVED lines=88> */
.L_x_6139:
[----:B------:R-:W-:Y:S05]  /*109c0*/  BSYNC B0 ;  /* 0x0000000000007941 */ /* 0x000fea0003800000 */
.L_x_6138:
        /* <DEDUP_REMOVED lines=90> */
.L_x_6141:
[----:B------:R-:W-:Y:S05]  /*10f70*/  BSYNC B0 ;  /* 0x0000000000007941 */ /* 0x000fea0003800000 */
.L_x_6140:
[----:B-----5:R1:W-:Y:S01]  /*10f80*/  STS.128 [R217+0x5800], R4 ;  /* 0x00580004d9007388 */ /* 0x0203e20000000c00 */
[----:B------:R-:W-:Y:S05]  /*10f90*/  BRA `(.L_x_6105) ;  /* 0x0000000000a07947 */ /* 0x000fea0003800000 */
.L_x_6079:
        /* <DEDUP_REMOVED lines=40> */
.L_x_6105:
[----:B------:R-:W-:Y:S05]  /*11220*/  BSYNC B2 ;  /* 0x0000000000027941 */ /* 0x000fea0003800000 */
.L_x_6078:
[----:B------:R-:W-:Y:S01]  /*11230*/  VIADD R222, R138, 0xffffffff ;  /* 0xffffffff8ade7836 */ /* 0x000fe20000000000 */
[----:B-1----:R-:W-:Y:S01]  /*11240*/  SHF.R.S32.HI R5, RZ, 0x4, R78 ;  /* 0x00000004ff057819 */ /* 0x002fe2000001144e */
[----:B------:R-:W-:Y:S02]  /*11250*/  IMAD.SHL.U32 R201, R162, 0x8, RZ ;  /* 0x00000008a2c97824 */ /* 0x000fe400078e00ff */
[----:B------:R-:W-:Y:S01]  /*11260*/  IMAD.SHL.U32 R2, R222, 0x40, RZ ;  /* 0x00000040de027824 */ /* 0x000fe200078e00ff */
[----:B------:R-:W-:Y:S01]  /*11270*/  LEA.HI R78, R78, R5, RZ, 0x1 ;  /* 0x000000054e4e7211 */ /* 0x000fe200078f08ff */
[----:B------:R-:W-:Y:S02]  /*11280*/  IMAD.SHL.U32 R53, R74, 0x40, RZ ;  /* 0x000000404a357824 */ /* 0x000fe400078e00ff */
[----:B------:R-:W-:Y:S01]  /*11290*/  IMAD.IADD R3, R69, 0x1, -R2 ;  /* 0x0000000145037824 */ /* 0x000fe200078e0a02 */
[----:B------:R-:W-:Y:S02]  /*112a0*/  LOP3.LUT R78, R78, 0xfffffffe, RZ, 0xc0, !PT ;  /* 0xfffffffe4e4e7812 */ /* 0x000fe400078ec0ff */
[----:B------:R-:W-:-:S02]  /*112b0*/  LOP3.LUT R53, R53, 0xfffffe00, RZ, 0xc0, !PT ;  /* 0xfffffe0035357812 */ /* 0x000fc400078ec0ff */
[-C--:B------:R-:W-:Y:S01]  /*112c0*/  ISETP.GE.AND P6, PT, R0, R3.reuse, PT ;  /* 0x000000030000720c */ /* 0x080fe20003fc6270 */
[----:B------:R-:W-:Y:S01]  /*112d0*/  IMAD.IADD R78, R5, 0x1, -R78 ;  /* 0x00000001054e7824 */ /* 0x000fe200078e0a4e */
[-C--:B------:R-:W-:Y:S02]  /*112e0*/  ISETP.GE.AND P5, PT, R16, R3.reuse, PT ;  /* 0x000000031000720c */ /* 0x080fe40003fa6270 */
[-C--:B------:R-:W-:Y:S01]  /*112f0*/  ISETP.GE.AND P1, PT, R162, R3.reuse, PT ;  /* 0x00000003a200720c */ /* 0x080fe20003f26270 */
[----:B------:R-:W-:Y:S01]  /*11300*/  IMAD.SHL.U32 R52, R78, 0x8, RZ ;  /* 0x000000084e347824 */ /* 0x000fe200078e00ff */
        /* <DEDUP_REMOVED lines=23> */
[----:B------:R-:W-:Y:S02]  /*11480*/  LOP3.LUT R0, R0, 0x1c0, RZ, 0xc0, !PT ;  /* 0x000001c000007812 */ /* 0x000fe400078ec0ff */
[----:B------:R-:W-:Y:S01]  /*11490*/  LOP3.LUT R3, R3, 0x1c0, RZ, 0xc0, !PT ;  /* 0x000001c003037812 */ /* 0x000fe200078ec0ff */
[----:B------:R1:W-:Y:S01]  /*114a0*/  @!P6 LDGSTS.E.BYPASS.LTC128B.128 [R217+0xa800], desc[UR6][R6.64+0x100] ;  /* 0x0a80010006d9efae */ /* 0x0003e2000b901d46 */
[----:B------:R-:W-:Y:S02]  /*114b0*/  LOP3.LUT R201, R0, 0x8, R201, 0xf8, !PT ;  /* 0x0000000800c97812 */ /* 0x000fe400078ef8c9 */
[----:B------:R-:W-:Y:S01]  /*114c0*/  @!P1 IMAD R4, R137, 0x60, RZ ;  /* 0x0000006089049824 */ /* 0x000fe200078e02ff */
[----:B------:R-:W-:Y:S01]  /*114d0*/  @!P5 LDGSTS.E.BYPASS.LTC128B.128 [R217+0x7000], desc[UR6][R10.64] ;  /* 0x070000000ad9dfae */ /* 0x000fe2000b901d46 */
[----:B------:R-:W-:Y:S01]  /*114e0*/  @!P1 IMAD.WIDE.U32 R8, R136, 0x60, R210 ;  /* 0x0000006088089825 */ /* 0x000fe200078e00d2 */
[----:B------:R-:W-:-:S02]  /*114f0*/  LOP3.LUT R52, R3, 0x8, R52, 0xf8, !PT ;  /* 0x0000000803347812 */ /* 0x000fc400078ef834 */
[----:B------:R-:W-:Y:S01]  /*11500*/  @!P5 LDGSTS.E.BYPASS.LTC128B.128 [R217+0x9000], desc[UR6][R10.64+0x80] ;  /* 0x090000800ad9dfae */ /* 0x000fe2000b901d46 */
[----:B------:R-:W-:Y:S01]  /*11510*/  SHF.R.U32.HI R0, RZ, 0x3, R0 ;  /* 0x00000003ff007819 */ /* 0x000fe20000011600 */
[----:B------:R-:W-:Y:S01]  /*11520*/  @!P1 IMAD.IADD R5, R4, 0x1, R9 ;  /* 0x0000000104059824 */ /* 0x000fe200078e0209 */
[----:B------:R-:W-:Y:S01]  /*11530*/  SHF.R.U32.HI R3, RZ, 0x3, R3 ;  /* 0x00000003ff037819 */ /* 0x000fe20000011603 */
[----:B------:R-:W-:Y:S01]  /*11540*/  @!P5 LDGSTS.E.BYPASS.LTC128B.128 [R217+0xb000], desc[UR6][R10.64+0x100] ;  /* 0x0b0001000ad9dfae */ /* 0x000fe2000b901d46 */
[----:B------:R-:W-:Y:S01]  /*11550*/  @!P1 IMAD.MOV.U32 R4, RZ, RZ, R8 ;  /* 0x000000ffff049224 */ /* 0x000fe200078e0008 */
[----:B------:R-:W-:Y:S02]  /*11560*/  LOP3.LUT R201, R201, R0, RZ, 0x3c, !PT ;  /* 0x00000000c9c97212 */ /* 0x000fe400078e3cff */
[----:B------:R-:W-:Y:S01]  /*11570*/  @!P4 LDGSTS.E.BYPASS.LTC128B.128 [R217+0x7800], desc[UR6][R12.64] ;  /* 0x078000000cd9cfae */ /* 0x000fe2000b901d46 */
[----:B------:R-:W-:Y:S02]  /*11580*/  LOP3.LUT R52, R52, R3, RZ, 0x3c, !PT ;  /* 0x0000000334347212 */ /* 0x000fe400078e3cff */
[----:B------:R-:W-:Y:S01]  /*11590*/  IMAD R201, R78, 0x200, R201 ;  /* 0x000002004ec97824 */ /* 0x000fe200078e02c9 */
[----:B------:R-:W-:Y:S04]  /*115a0*/  @!P4 LDGSTS.E.BYPASS.LTC128B.128 [R217+0x9800], desc[UR6][R12.64+0x80] ;  /* 0x098000800cd9cfae */ /* 0x000fe8000b901d46 */
[----:B------:R-:W-:Y:S01]  /*115b0*/  @!P4 LDGSTS.E.BYPASS.LTC128B.128 [R217+0xb800], desc[UR6][R12.64+0x100] ;  /* 0x0b8001000cd9cfae */ /* 0x000fe2000b901d46 */
[----:B-1----:R-:W-:-:S03]  /*115c0*/  @!P3 LEA R6, P4, R72, R210, 0x1 ;  /* 0x000000d24806b211 */ /* 0x002fc600078808ff */
[----:B------:R-:W0:Y:S01]  /*115d0*/  LDGDEPBAR ;  /* 0x00000000000079af */ /* 0x000e220000000000 */
[----:B------:R-:W-:-:S03]  /*115e0*/  @!P3 LEA.HI.X R7, R72, R211, R73, 0x1, P4 ;  /* 0x000000d34807b211 */ /* 0x000fc600020f0c49 */
[----:B------:R-:W2:Y:S01]  /*115f0*/  LD.E R22, desc[UR6][R20.64+0x184] ;  /* 0x0001840614167980 */ /* 0x000ea2000c101900 */
[----:B------:R-:W-:-:S03]  /*11600*/  @!P2 LEA R8, P4, R136, R210, 0x6 ;  /* 0x000000d28808a211 */ /* 0x000fc600078830ff */
[----:B------:R-:W3:Y:S01]  /*11610*/  LD.E R23, desc[UR6][R20.64+0x188] ;  /* 0x0001880614177980 */ /* 0x000ee2000c101900 */
        /* <DEDUP_REMOVED lines=43> */
[----:B----4-:R-:W-:Y:S04]  /*118d0*/  LDSM.16.M88.4 R28, [R202] ;  /* 0x00000000ca1c783b */ /* 0x010fe80000000200 */
[----:B------:R-:W4:Y:S01]  /*118e0*/  LDSM.16.M88.4 R32, [R201+0x6000] ;  /* 0x00600000c920783b */ /* 0x000f220000000200 */
[----:B------:R-:W-:Y:S01]  /*118f0*/  R2P PR, R70, 0x6 ;  /* 0x0000000646007804 */ /* 0x000fe20000000000 */
[----:B------:R-:W-:-:S02]  /*11900*/  VIADD R0, R201, 0x6000 ;  /* 0x00006000c9007836 */ /* 0x000fc40000000000 */
[----:B------:R-:W-:Y:S01]  /*11910*/  VIADD R199, R201, 0x6020 ;  /* 0x00006020c9c77836 */ /* 0x000fe20000000000 */
[----:B------:R-:W4:Y:S01]  /*11920*/  LDSM.16.M88.4 R76, [R201+0x6800] ;  /* 0x00680000c94c783b */ /* 0x000f220000000200 */
[--C-:B------:R-:W-:Y:S02]  /*11930*/  IMAD R200, R57, 0x2, R202.reuse ;  /* 0x0000000239c87824 */ /* 0x100fe400078e02ca */
[----:B------:R-:W-:Y:S01]  /*11940*/  IMAD R198, R55, 0x2, R202 ;  /* 0x0000000237c67824 */ /* 0x000fe200078e02ca */
[----:B------:R-:W2:Y:S04]  /*11950*/  LD.E R3, desc[UR6][R20.64+0x18c] ;  /* 0x00018c0614037980 */ /* 0x000ea8000c101900 */
[----:B-1----:R-:W-:Y:S01]  /*11960*/  LDSM.16.M88.4 R8, [R200] ;  /* 0x00000000c808783b */ /* 0x002fe20000000200 */
[----:B------:R-:W-:-:S03]  /*11970*/  @P1 VIADD R199, R0, 0xffffffe0 ;  /* 0xffffffe000c71836 */ /* 0x000fc60000000000 */
[----:B------:R-:W-:Y:S04]  /*11980*/  LDSM.16.M88.4 R92, [R198] ;  /* 0x00000000c65c783b */ /* 0x000fe80000000200 */
[----:B------:R-:W1:Y:S01]  /*11990*/  LDSM.16.M88.4 R80, [R199] ;  /* 0x00000000c750783b */ /* 0x000e620000000200 */
[----:B------:R-:W-:-:S03]  /*119a0*/  IMAD.MOV.U32 R0, RZ, RZ, 0x40 ;  /* 0x00000040ff007424 */ /* 0x000fc600078e00ff */
[----:B------:R-:W1:Y:S02]  /*119b0*/  LDSM.16.M88.4 R64, [R201+0x7000] ;  /* 0x00700000c940783b */ /* 0x000e640000000200 */
[----:B------:R-:W-:Y:S02]  /*119c0*/  SEL R0, R0, 0xffffffc0, !P2 ;  /* 0xffffffc000007807 */ /* 0x000fe40005000000 */
[----:B------:R-:W-:Y:S03]  /*119d0*/  LDSM.16.M88.4 R36, [R201+0x7800] ;  /* 0x00780000c924783b */ /* 0x000fe60000000200 */
[----:B------:R-:W-:Y:S01]  /*119e0*/  IMAD.IADD R196, R201, 0x1, R0 ;  /* 0x00000001c9c47824 */ /* 0x000fe200078e0200 */
[----:B-----5:R-:W-:Y:S04]  /*119f0*/  LDSM.16.M88.4 R4, [R199+0x800] ;  /* 0x00080000c704783b */ /* 0x020fe80000000200 */
[----:B------:R-:W5:Y:S01]  /*11a00*/  LDSM.16.M88.4 R48, [R196+0x6000] ;  /* 0x00600000c430783b */ /* 0x000f620000000200 */
[----:B----4-:R-:W-:Y:S01]  /*11a10*/  HMMA.16816.F32.BF16 R24, R28, R32, RZ ;  /* 0x000000201c18723c */ /* 0x010fe200000418ff */
[----:B------:R-:W-:-:S02]  /*11a20*/  IMAD R197, R55, 0x2, R200 ;  /* 0x0000000237c57824 */ /* 0x000fc400078e02c8 */
[----:B------:R-:W-:Y:S03]  /*11a30*/  LDSM.16.M88.4 R12, [R199+0x1000] ;  /* 0x00100000c70c783b */ /* 0x000fe60000000200 */
[C---:B------:R-:W-:Y:S01]  /*11a40*/  HMMA.16816.F32.BF16 R32, R28.reuse, R34, RZ ;  /* 0x000000221c20723c */ /* 0x040fe200000418ff */
[----:B------:R-:W-:Y:S01]  /*11a50*/  IMAD.IADD R192, R0, 0x1, R199 ;  /* 0x0000000100c07824 */ /* 0x000fe200078e02c7 */
[----:B------:R-:W-:Y:S04]  /*11a60*/  LDSM.16.M88.4 R16, [R197] ;  /* 0x00000000c510783b */ /* 0x000fe80000000200 */
[----:B------:R-:W-:Y:S01]  /*11a70*/  HMMA.16816.F32.BF16 R40, R28, R76, RZ ;  /* 0x0000004c1c28723c */ /* 0x000fe200000418ff */
[----:B------:R-:W4:Y:S04]  /*11a80*/  LDSM.16.M88.4 R88, [R192] ;  /* 0x00000000c058783b */ /* 0x000f280000000200 */
[----:B------:R-:W4:Y:S04]  /*11a90*/  LDSM.16.M88.4 R44, [R199+0x1800] ;  /* 0x00180000c72c783b */ /* 0x000f280000000200 */
[----:B------:R-:W-:Y:S03]  /*11aa0*/  LDSM.16.M88.4 R96, [R196+0x6800] ;  /* 0x00680000c460783b */ /* 0x000fe60000000200 */
        /* <DEDUP_REMOVED lines=8> */
[----:B------:R-:W-:Y:S01]  /*11b30*/  HMMA.16816.F32.BF16 R72, R28, R64, RZ ;  /* 0x000000401c48723c */ /* 0x000fe200000418ff */
[----:B------:R-:W-:-:S02]  /*11b40*/  IMAD.SHL.U32 R133, R56, 0x2, RZ ;  /* 0x0000000238857824 */ /* 0x000fc400078e00ff */
[----:B------:R-:W0:Y:S03]  /*11b50*/  LDGDEPBAR ;  /* 0x00000000000079af */ /* 0x000e260000000000 */
[C---:B-----5:R-:W-:Y:S06]  /*11b60*/  HMMA.16816.F32.BF16 R24, R92.reuse, R48, R24 ;  /* 0x000000305c18723c */ /* 0x060fec0000041818 */
[----:B------:R-:W-:Y:S01]  /*11b70*/  HMMA.16816.F32.BF16 R32, R92, R50, R32 ;  /* 0x000000325c20723c */ /* 0x000fe20000041820 */
[----:B------:R-:W-:Y:S05]  /*11b80*/  LDSM.16.M88.4 R48, [R192+0x1000] ;  /* 0x00100000c030783b */ /* 0x000fea0000000200 */
[C---:B------:R-:W-:Y:S06]  /*11b90*/  HMMA.16816.F32.BF16 R64, R28.reuse, R66, RZ ;  /* 0x000000421c40723c */ /* 0x040fec00000418ff */
[C---:B------:R-:W-:Y:S06]  /*11ba0*/  HMMA.16816.F32.BF16 R60, R28.reuse, R36, RZ ;  /* 0x000000241c3c723c */ /* 0x040fec00000418ff */
[----:B------:R-:W-:Y:S01]  /*11bb0*/  HMMA.16816.F32.BF16 R28, R28, R38, RZ ;  /* 0x000000261c1c723c */ /* 0x000fe200000418ff */
[----:B------:R-:W-:Y:S05]  /*11bc0*/  LDSM.16.M88.4 R36, [R196+0x7000] ;  /* 0x00700000c424783b */ /* 0x000fea0000000200 */
[C---:B------:R-:W-:Y:S06]  /*11bd0*/  HMMA.16816.F32.BF16 R40, R8.reuse, R4, R40 ;  /* 0x000000040828723c */ /* 0x040fec0000041828 */
[----:B------:R-:W-:Y:S01]  /*11be0*/  HMMA.16816.F32.BF16 R76, R8, R6, R76 ;  /* 0x00000006084c723c */ /* 0x000fe2000004184c */
[----:B------:R-:W1:Y:S05]  /*11bf0*/  LDSM.16.M88.4 R4, [R202+0x2000] ;  /* 0x00200000ca04783b */ /* 0x000e6a0000000200 */
[C---:B----4-:R-:W-:Y:S06]  /*11c00*/  HMMA.16816.F32.BF16 R24, R16.reuse, R88, R24 ;  /* 0x000000581018723c */ /* 0x050fec0000041818 */
[----:B------:R-:W-:Y:S01]  /*11c10*/  HMMA.16816.F32.BF16 R32, R16, R90, R32 ;  /* 0x0000005a1020723c */ /* 0x000fe20000041820 */
[----:B------:R-:W-:Y:S05]  /*11c20*/  LDSM.16.M88.4 R88, [R197+0x2000] ;  /* 0x00200000c558783b */ /* 0x000fea0000000200 */
[C---:B------:R-:W-:Y:S06]  /*11c30*/  HMMA.16816.F32.BF16 R72, R8.reuse, R12, R72 ;  /* 0x0000000c0848723c */ /* 0x040fec0000041848 */
[C---:B------:R-:W-:Y:S01]  /*11c40*/  HMMA.16816.F32.BF16 R64, R8.reuse, R14, R64 ;  /* 0x0000000e0840723c */ /* 0x040fe20000041840 */
[----:B------:R-:W-:Y:S05]  /*11c50*/  LDSM.16.M88.4 R12, [R192+0x800] ;  /* 0x00080000c00c783b */ /* 0x000fea0000000200 */
[C---:B------:R-:W-:Y:S06]  /*11c60*/  HMMA.16816.F32.BF16 R60, R8.reuse, R44, R60 ;  /* 0x0000002c083c723c */ /* 0x040fec000004183c */
[----:B------:R-:W-:Y:S01]  /*11c70*/  HMMA.16816.F32.BF16 R8, R8, R46, R28 ;  /* 0x0000002e0808723c */ /* 0x000fe2000004181c */
[----:B------:R-:W-:Y:S04]  /*11c80*/  LDSM.16.M88.4 R28, [R200+0x2000] ;  /* 0x00200000c81c783b */ /* 0x000fe80000000200 */
[----:B------:R-:W4:Y:S01]  /*11c90*/  LDSM.16.M88.4 R44, [R199+0x2000] ;  /* 0x00200000c72c783b */ /* 0x000f220000000200 */
[C---:B-1----:R-:W-:Y:S06]  /*11ca0*/  HMMA.16816.F32.BF16 R24, R4.reuse, R80, R24 ;  /* 0x000000500418723c */ /* 0x042fec0000041818 */
[----:B------:R-:W-:Y:S01]  /*11cb0*/  HMMA.16816.F32.BF16 R32, R4, R82, R32 ;  /* 0x000000520420723c */ /* 0x000fe20000041820 */
[----:B------:R-:W-:Y:S05]  /*11cc0*/  LDSM.16.M88.4 R80, [R192+0x2000] ;  /* 0x00200000c050783b */ /* 0x000fea0000000200 */
[C---:B------:R-:W-:Y:S06]  /*11cd0*/  HMMA.16816.F32.BF16 R40, R92.reuse, R96, R40 ;  /* 0x000000605c28723c */ /* 0x040fec0000041828 */
[C---:B------:R-:W-:Y:S01]  /*11ce0*/  HMMA.16816.F32.BF16 R76, R92.reuse, R98, R76 ;  /* 0x000000625c4c723c */ /* 0x040fe2000004184c */
[----:B------:R-:W1:Y:S05]  /*11cf0*/  LDSM.16.M88.4 R96, [R198+0x2000] ;  /* 0x00200000c660783b */ /* 0x000e6a0000000200 */
[C---:B------:R-:W-:Y:S06]  /*11d00*/  HMMA.16816.F32.BF16 R72, R92.reuse, R36, R72 ;  /* 0x000000245c48723c */ /* 0x040fec0000041848 */
[C---:B------:R-:W-:Y:S01]  /*11d10*/  HMMA.16816.F32.BF16 R64, R92.reuse, R38, R64 ;  /* 0x000000265c40723c */ /* 0x040fe20000041840 */
[----:B------:R-:W5:Y:S05]  /*11d20*/  LDSM.16.M88.4 R36, [R192+0x1800] ;  /* 0x00180000c024783b */ /* 0x000f6a0000000200 */
[C---:B------:R-:W-:Y:S06]  /*11d30*/  HMMA.16816.F32.BF16 R60, R92.reuse, R84, R60 ;  /* 0x000000545c3c723c */ /* 0x040fec000004183c */
[----:B------:R-:W-:Y:S01]  /*11d40*/  HMMA.16816.F32.BF16 R92, R92, R86, R8 ;  /* 0x000000565c5c723c */ /* 0x000fe20000041808 */
[----:B------:R-:W3:Y:S04]  /*11d50*/  LDSM.16.M88.4 R8, [R201+0x8800] ;  /* 0x00880000c908783b */ /* 0x000ee80000000200 */
[----:B------:R-:W3:Y:S01]  /*11d60*/  LDSM.16.M88.4 R84, [R201+0x9800] ;  /* 0x00980000c954783b */ /* 0x000ee20000000200 */
[C---:B----4-:R-:W-:Y:S06]  /*11d70*/  HMMA.16816.F32.BF16 R24, R28.reuse, R44, R24 ;  /* 0x0000002c1c18723c */ /* 0x050fec0000041818 */
[----:B------:R-:W-:Y:S01]  /*11d80*/  HMMA.16816.F32.BF16 R32, R28, R46, R32 ;  /* 0x0000002e1c20723c */ /* 0x000fe20000041820 */
[----:B------:R-:W-:Y:S05]  /*11d90*/  LDSM.16.M88.4 R44, [R199+0x3000] ;  /* 0x00300000c72c783b */ /* 0x000fea0000000200 */
[C---:B------:R-:W-:Y:S06]  /*11da0*/  HMMA.16816.F32.BF16 R40, R16.reuse, R12, R40 ;  /* 0x0000000c1028723c */ /* 0x040fec0000041828 */
[C---:B------:R-:W-:Y:S01]  /*11db0*/  HMMA.16816.F32.BF16 R76, R16.reuse, R14, R76 ;  /* 0x0000000e104c723c */ /* 0x040fe2000004184c */
[----:B------:R-:W4:Y:S05]  /*11dc0*/  LDSM.16.M88.4 R12, [R199+0x2800] ;  /* 0x00280000c70c783b */ /* 0x000f2a0000000200 */
[----:B------:R-:W-:Y:S06]  /*11dd0*/  HMMA.16816.F32.BF16 R72, R16, R48, R72 ;  /* 0x000000301048723c */ /* 0x000fec0000041848 */
[C---:B-1----:R-:W-:Y:S06]  /*11de0*/  HMMA.16816.F32.BF16 R24, R96.reuse, R100, R24 ;  /* 0x000000646018723c */ /* 0x042fec0000041818 */
[----:B------:R-:W-:Y:S01]  /*11df0*/  HMMA.16816.F32.BF16 R32, R96, R102, R32 ;  /* 0x000000666020723c */ /* 0x000fe20000041820 */
[----:B------:R-:W-:Y:S05]  /*11e00*/  LDSM.16.M88.4 R100, [R196+0x9800] ;  /* 0x00980000c464783b */ /* 0x000fea0000000200 */
[C---:B------:R-:W-:Y:S01]  /*11e10*/  HMMA.16816.F32.BF16 R64, R16.reuse, R50, R64 ;  /* 0x000000321040723c */ /* 0x040fe20000041840 */
[----:B------:R-:W-:Y:S05]  /*11e20*/  LDSM.16.M88.4 R48, [R202+0x4000] ;  /* 0x00400000ca30783b */ /* 0x000fea0000000200 */
[C---:B-----5:R-:W-:Y:S06]  /*11e30*/  HMMA.16816.F32.BF16 R60, R16.reuse, R36, R60 ;  /* 0x00000024103c723c */ /* 0x060fec000004183c */
[----:B------:R-:W-:Y:S01]  /*11e40*/  HMMA.16816.F32.BF16 R92, R16, R38, R92 ;  /* 0x00000026105c723c */ /* 0x000fe2000004185c */
[----:B------:R-:W1:Y:S04]  /*11e50*/  LDSM.16.M88.4 R16, [R201+0xa000] ;  /* 0x00a00000c910783b */ /* 0x000e680000000200 */
[----:B------:R-:W5:Y:S01]  /*11e60*/  LDSM.16.M88.4 R36, [R199+0x3800] ;  /* 0x00380000c724783b */ /* 0x000f620000000200 */
[C---:B---3--:R-:W-:Y:S06]  /*11e70*/  HMMA.16816.F32.BF16 R40, R4.reuse, R8, R40 ;  /* 0x000000080428723c */ /* 0x048fec0000041828 */
[C---:B------:R-:W-:Y:S01]  /*11e80*/  HMMA.16816.F32.BF16 R76, R4.reuse, R10, R76 ;  /* 0x0000000a044c723c */ /* 0x040fe2000004184c */
[----:B------:R-:W3:Y:S05]  /*11e90*/  LDSM.16.M88.4 R8, [R196+0x8800] ;  /* 0x00880000c408783b */ /* 0x000eea0000000200 */
[----:B------:R-:W-:Y:S06]  /*11ea0*/  HMMA.16816.F32.BF16 R72, R4, R104, R72 ;  /* 0x000000680448723c */ /* 0x000fec0000041848 */
[C---:B------:R-:W-:Y:S06]  /*11eb0*/  HMMA.16816.F32.BF16 R24, R88.reuse, R80, R24 ;  /* 0x000000505818723c */ /* 0x040fec0000041818 */
[----:B------:R-:W-:Y:S01]  /*11ec0*/  HMMA.16816.F32.BF16 R32, R88, R82, R32 ;  /* 0x000000525820723c */ /* 0x000fe20000041820 */
[----:B------:R-:W-:Y:S05]  /*11ed0*/  LDSM.16.M88.4 R80, [R192+0x3800] ;  /* 0x00380000c050783b */ /* 0x000fea0000000200 */
[C---:B------:R-:W-:Y:S01]  /*11ee0*/  HMMA.16816.F32.BF16 R64, R4.reuse, R106, R64 ;  /* 0x0000006a0440723c */ /* 0x040fe20000041840 */
[----:B------:R-:W-:Y:S05]  /*11ef0*/  LDSM.16.M88.4 R104, [R199+0x4000] ;  /* 0x00400000c768783b */ /* 0x000fea0000000200 */
[C---:B------:R-:W-:Y:S06]  /*11f00*/  HMMA.16816.F32.BF16 R60, R4.reuse, R84, R60 ;  /* 0x00000054043c723c */ /* 0x040fec000004183c */
[----:B------:R-:W-:Y:S01]  /*11f10*/  HMMA.16816.F32.BF16 R92, R4, R86, R92 ;  /* 0x00000056045c723c */ /* 0x000fe2000004185c */
[----:B------:R-:W2:Y:S04]  /*11f20*/  LDSM.16.M88.4 R4, [R196+0x9000] ;  /* 0x00900000c404783b */ /* 0x000ea80000000200 */
[----:B------:R-:W-:Y:S01]  /*11f30*/  LDSM.16.M88.4 R84, [R192+0x3000] ;  /* 0x00300000c054783b */ /* 0x000fe20000000200 */
[C---:B----4-:R-:W-:Y:S06]  /*11f40*/  HMMA.16816.F32.BF16 R40, R28.reuse, R12, R40 ;  /* 0x0000000c1c28723c */ /* 0x050fec0000041828 */
        /* <DEDUP_REMOVED lines=10> */
[----:B------:R-:W-:Y:S04]  /*11ff0*/  LDSM.16.M88.4 R28, [R196+0xa000] ;  /* 0x00a00000c41c783b */ /* 0x000fe80000000200 */
[----:B------:R-:W-:Y:S01]  /*12000*/  LDSM.16.M88.4 R36, [R199+0x4800] ;  /* 0x00480000c724783b */ /* 0x000fe20000000200 */
[C---:B---3--:R-:W-:Y:S06]  /*12010*/  HMMA.16816.F32.BF16 R40, R96.reuse, R8, R40 ;  /* 0x000000086028723c */ /* 0x048fec0000041828 */
[C---:B------:R-:W-:Y:S01]  /*12020*/  HMMA.16816.F32.BF16 R76, R96.reuse, R10, R76 ;  /* 0x0000000a604c723c */ /* 0x040fe2000004184c */
[----:B------:R-:W1:Y:S05]  /*12030*/  LDSM.16.M88.4 R8, [R198+0x4000] ;  /* 0x00400000c608783b */ /* 0x000e6a0000000200 */
[----:B--2---:R-:W-:Y:S06]  /*12040*/  HMMA.16816.F32.BF16 R72, R96, R4, R72 ;  /* 0x000000046048723c */ /* 0x004fec0000041848 */
[C---:B----4-:R-:W-:Y:S06]  /*12050*/  HMMA.16816.F32.BF16 R24, R12.reuse, R104, R24 ;  /* 0x000000680c18723c */ /* 0x050fec0000041818 */
[----:B------:R-:W-:Y:S06]  /*12060*/  HMMA.16816.F32.BF16 R32, R12, R106, R32 ;  /* 0x0000006a0c20723c */ /* 0x000fec0000041820 */
[C---:B------:R-:W-:Y:S01]  /*12070*/  HMMA.16816.F32.BF16 R64, R96.reuse, R6, R64 ;  /* 0x000000066040723c */ /* 0x040fe20000041840 */
[----:B------:R-:W-:Y:S05]  /*12080*/  LDSM.16.M88.4 R4, [R197+0x4000] ;  /* 0x00400000c504783b */ /* 0x000fea0000000200 */
[C---:B------:R-:W-:Y:S06]  /*12090*/  HMMA.16816.F32.BF16 R60, R96.reuse, R100, R60 ;  /* 0x00000064603c723c */ /* 0x040fec000004183c */
[----:B------:R-:W-:Y:S01]  /*120a0*/  HMMA.16816.F32.BF16 R92, R96, R102, R92 ;  /* 0x00000066605c723c */ /* 0x000fe2000004185c */
[----:B------:R-:W2:Y:S04]  /*120b0*/  LDSM.16.M88.4 R96, [R201+0xb000] ;  /* 0x00b00000c960783b */ /* 0x000ea80000000200 */
[----:B------:R-:W3:Y:S01]  /*120c0*/  LDSM.16.M88.4 R100, [R201+0xb800] ;  /* 0x00b80000c964783b */ /* 0x000ee20000000200 */
[----:B------:R-:W-:Y:S03]  /*120d0*/  HMMA.16816.F32.BF16 R104, R88, R84, R72 ;  /* 0x000000545868723c */ /* 0x000fe60000041848 */
[----:B------:R-:W-:Y:S03]  /*120e0*/  LDSM.16.M88.4 R72, [R196+0xa800] ;  /* 0x00a80000c448783b */ /* 0x000fe60000000200 */
[C---:B-1----:R-:W-:Y:S06]  /*120f0*/  HMMA.16816.F32.BF16 R24, R8.reuse, R28, R24 ;  /* 0x0000001c0818723c */ /* 0x042fec0000041818 */
[----:B------:R-:W-:Y:S01]  /*12100*/  HMMA.16816.F32.BF16 R32, R8, R30, R32 ;  /* 0x0000001e0820723c */ /* 0x000fe20000041820 */
[----:B------:R-:W1:Y:S05]  /*12110*/  LDSM.16.M88.4 R28, [R199+0x5000] ;  /* 0x00500000c71c783b */ /* 0x000e6a0000000200 */
[C---:B------:R-:W-:Y:S06]  /*12120*/  HMMA.16816.F32.BF16 R40, R88.reuse, R108, R40 ;  /* 0x0000006c5828723c */ /* 0x040fec0000041828 */
[C---:B------:R-:W-:Y:S06]  /*12130*/  HMMA.16816.F32.BF16 R76, R88.reuse, R110, R76 ;  /* 0x0000006e584c723c */ /* 0x040fec000004184c */
[----:B------:R-:W-:Y:S06]  /*12140*/  HMMA.16816.F32.BF16 R60, R88, R80, R60 ;  /* 0x00000050583c723c */ /* 0x000fec000004183c */
[----:B--2---:R-:W-:Y:S06]  /*12150*/  HMMA.16816.F32.BF16 R104, R48, R96, R104 ;  /* 0x000000603068723c */ /* 0x004fec0000041868 */
[C---:B------:R-:W-:Y:S06]  /*12160*/  HMMA.16816.F32.BF16 R24, R4.reuse, R16, R24 ;  /* 0x000000100418723c */ /* 0x040fec0000041818 */
[----:B------:R-:W-:Y:S01]  /*12170*/  HMMA.16816.F32.BF16 R32, R4, R18, R32 ;  /* 0x000000120420723c */ /* 0x000fe20000041820 */
[----:B------:R-:W2:Y:S05]  /*12180*/  LDSM.16.M88.4 R16, [R199+0x5800] ;  /* 0x00580000c710783b */ /* 0x000eaa0000000200 */
[C---:B------:R-:W-:Y:S06]  /*12190*/  HMMA.16816.F32.BF16 R40, R48.reuse, R44, R40 ;  /* 0x0000002c3028723c */ /* 0x040fec0000041828 */
[----:B------:R-:W-:Y:S01]  /*121a0*/  HMMA.16816.F32.BF16 R76, R48, R46, R76 ;  /* 0x0000002e304c723c */ /* 0x000fe2000004184c */
[----:B------:R-:W-:Y:S05]  /*121b0*/  LDSM.16.M88.4 R44, [R192+0x4800] ;  /* 0x00480000c02c783b */ /* 0x000fea0000000200 */
[C---:B------:R-:W-:Y:S06]  /*121c0*/  HMMA.16816.F32.BF16 R64, R88.reuse, R86, R64 ;  /* 0x000000565840723c */ /* 0x040fec0000041840 */
[----:B------:R-:W-:Y:S06]  /*121d0*/  HMMA.16816.F32.BF16 R92, R88, R82, R92 ;  /* 0x00000052585c723c */ /* 0x000fec000004185c */
[----:B---3--:R-:W-:Y:S06]  /*121e0*/  HMMA.16816.F32.BF16 R60, R48, R100, R60 ;  /* 0x00000064303c723c */ /* 0x008fec000004183c */
[C---:B-1----:R-:W-:Y:S07]  /*121f0*/  HMMA.16816.F32.BF16 R104, R12.reuse, R28, R104 ;  /* 0x0000001c0c68723c */ /* 0x042fee0000041868 */
[----:B------:R-:W-:Y:S01]  /*12200*/  SHF.R.S32.HI R29, RZ, 0x1f, R56 ;  /* 0x0000001fff1d7819 */ /* 0x000fe20000011438 */
[----:B------:R-:W-:Y:S03]  /*12210*/  HMMA.16816.F32.BF16 R40, R12, R36, R40 ;  /* 0x000000240c28723c */ /* 0x000fe60000041828 */
[----:B------:R-:W-:-:S03]  /*12220*/  LEA.HI R29, R29, R56, RZ, 0x5 ;  /* 0x000000381d1d7211 */ /* 0x000fc600078f28ff */
[----:B------:R-:W-:Y:S01]  /*12230*/  HMMA.16816.F32.BF16 R76, R12, R38, R76 ;  /* 0x000000260c4c723c */ /* 0x000fe2000004184c */
[----:B------:R-:W1:Y:S01]  /*12240*/  LDSM.16.M88.4 R36, [R196+0xb000] ;  /* 0x00b00000c424783b */ /* 0x000e620000000200 */
[----:B------:R-:W-:-:S04]  /*12250*/  LOP3.LUT R29, R29, 0xffffffe0, RZ, 0xc0, !PT ;  /* 0xffffffe01d1d7812 */ /* 0x000fc800078ec0ff */
[----:B------:R-:W-:Y:S01]  /*12260*/  HMMA.16816.F32.BF16 R64, R48, R98, R64 ;  /* 0x000000623040723c */ /* 0x000fe20000041840 */
[----:B------:R-:W-:-:S05]  /*12270*/  IMAD.IADD R0, R56, 0x1, -R29 ;  /* 0x0000000138007824 */ /* 0x000fca00078e0a1d */
[----:B------:R-:W-:Y:S06]  /*12280*/  HMMA.16816.F32.BF16 R92, R48, R102, R92 ;  /* 0x00000066305c723c */ /* 0x000fec000004185c */
[----:B--2---:R-:W-:Y:S07]  /*12290*/  HMMA.16816.F32.BF16 R60, R12, R16, R60 ;  /* 0x000000100c3c723c */ /* 0x004fee000004183c */
[----:B------:R-:W-:Y:S01]  /*122a0*/  SHF.R.S32.HI R17, RZ, 0x1f, R0 ;  /* 0x0000001fff117819 */ /* 0x000fe20000011400 */
[----:B------:R-:W-:-:S03]  /*122b0*/  FMUL.FTZ R16, R35, R3 ;  /* 0x0000000323107220 */ /* 0x000fc60000410000 */
[----:B------:R-:W-:-:S04]  /*122c0*/  LEA.HI R35, R17, R0, RZ, 0x2 ;  /* 0x0000000011237211 */ /* 0x000fc800078f10ff */
[----:B------:R-:W-:Y:S01]  /*122d0*/  SHF.R.S32.HI R35, RZ, 0x2, R35 ;  /* 0x00000002ff237819 */ /* 0x000fe20000011423 */
[-C--:B------:R-:W-:Y:S01]  /*122e0*/  FMUL.FTZ R24, R24, R3.reuse ;  /* 0x0000000318187220 */ /* 0x080fe20000410000 */
[-C--:B------:R-:W-:Y:S01]  /*122f0*/  FMUL.FTZ R25, R25, R3.reuse ;  /* 0x0000000319197220 */ /* 0x080fe20000410000 */
[-C--:B------:R-:W-:Y:S01]  /*12300*/  FMUL.FTZ R26, R26, R3.reuse ;  /* 0x000000031a1a7220 */ /* 0x080fe20000410000 */
[C---:B------:R-:W-:Y:S01]  /*12310*/  HMMA.16816.F32.BF16 R64, R12.reuse, R30, R64 ;  /* 0x0000001e0c40723c */ /* 0x040fe20000041840 */
[----:B------:R-:W-:Y:S01]  /*12320*/  IMAD R224, R68, 0x10, R35 ;  /* 0x0000001044e07824 */ /* 0x000fe200078e0223 */
[----:B------:R-:W-:Y:S01]  /*12330*/  MUFU.TANH R48, R24 ;  /* 0x0000001800307308 */ /* 0x000fe20000002400 */
[----:B------:R-:W-:Y:S01]  /*12340*/  FMUL.FTZ R51, R27, R3 ;  /* 0x000000031b337220 */ /* 0x000fe20000410000 */
[----:B------:R-:W-:Y:S02]  /*12350*/  IADD3 R225, -R22, R69, -R216 ;  /* 0x0000004516e17210 */ /* 0x000fe40007ffe9d8 */
[----:B------:R-:W-:Y:S01]  /*12360*/  HMMA.16816.F32.BF16 R92, R12, R18, R92 ;  /* 0x000000120c5c723c */ /* 0x000fe2000004185c */
[----:B------:R-:W-:Y:S01]  /*12370*/  IMAD.IADD R224, R71, 0x1, R224 ;  /* 0x0000000147e07824 */ /* 0x000fe200078e02e0 */
[----:B------:R-:W-:Y:S01]  /*12380*/  LOP3.LUT R133, R133, 0x6, RZ, 0xc0, !PT ;  /* 0x0000000685857812 */ /* 0x000fe200078ec0ff */
[----:B------:R-:W-:Y:S01]  /*12390*/  LDSM.16.M88.4 R28, [R192+0x5000] ;  /* 0x00500000c01c783b */ /* 0x000fe20000000200 */
[----:B------:R-:W-:Y:S03]  /*123a0*/  MUFU.TANH R49, R25 ;  /* 0x0000001900317308 */ /* 0x000fe60000002400 */
[----:B------:R-:W-:-:S05]  /*123b0*/  IADD3 R12, R69, 0x1, -R216 ;  /* 0x00000001450c7810 */ /* 0x000fca0007ffe8d8 */
[----:B------:R2:W-:Y:S01]  /*123c0*/  MUFU.TANH R50, R26 ;  /* 0x0000001a00327308 */ /* 0x0005e20000002400 */
[----:B------:R-:W-:Y:S02]  /*123d0*/  IMAD.IADD R23, R23, 0x1, R12 ;  /* 0x0000000117177824 */ /* 0x000fe400078e020c */
[----:B------:R-:W-:Y:S01]  /*123e0*/  VIADD R12, R224, 0x8 ;  /* 0x00000008e00c7836 */ /* 0x000fe20000000000 */
[----:B-1----:R-:W-:Y:S04]  /*123f0*/  HMMA.16816.F32.BF16 R104, R8, R36, R104 ;  /* 0x000000240868723c */ /* 0x002fe80000041868 */
[----:B------:R-:W-:Y:S01]  /*12400*/  VIADDMNMX R223, R225, R12, RZ, !PT ;  /* 0x0000000ce1df7246 */ /* 0x000fe200078001ff */
[----:B--2---:R-:W1:Y:S01]  /*12410*/  LDSM.16.M88.4 R24, [R196+0xb800] ;  /* 0x00b80000c418783b */ /* 0x004e620000000200 */
[----:B------:R-:W-:Y:S01]  /*12420*/  IADD3 R12, R23, 0x8, R224 ;  /* 0x00000008170c7810 */ /* 0x000fe20007ffe0e0 */
[----:B------:R-:W-:Y:S01]  /*12430*/  IMAD.IADD R36, R2, 0x1, R133 ;  /* 0x0000000102247824 */ /* 0x000fe200078e0285 */
[----:B------:R-:W-:-:S02]  /*12440*/  VIADDMNMX R225, R225, R224, RZ, !PT ;  /* 0x000000e0e1e17246 */ /* 0x000fc400078001ff */
[----:B------:R-:W-:Y:S01]  /*12450*/  VIMNMX R219, R12, R69, PT ;  /* 0x000000450cdb7248 */ /* 0x000fe20003fe0100 */
[C---:B------:R-:W-:Y:S02]  /*12460*/  VIADD R12, R36.reuse, 0x1 ;  /* 0x00000001240c7836 */ /* 0x040fe40000000000 */
[----:B------:R-:W-:Y:S01]  /*12470*/  VIADD R14, R36, 0x8 ;  /* 0x00000008240e7836 */ /* 0x000fe20000000000 */
[C---:B------:R-:W-:Y:S01]  /*12480*/  HMMA.16816.F32.BF16 R40, R8.reuse, R72, R40 ;  /* 0x000000480828723c */ /* 0x040fe20000041828 */
[----:B------:R-:W-:Y:S02]  /*12490*/  VIADDMNMX R224, R23, R224, R69, PT ;  /* 0x000000e017e07246 */ /* 0x000fe40003800145 */
[C---:B------:R-:W-:Y:S02]  /*124a0*/  ISETP.GE.AND P4, PT, R12.reuse, R225, PT ;  /* 0x000000e10c00720c */ /* 0x040fe40003f86270 */
[----:B------:R-:W-:Y:S01]  /*124b0*/  ISETP.GE.AND P1, PT, R12, R223, PT ;  /* 0x000000df0c00720c */ /* 0x000fe20003f26270 */
[----:B------:R-:W-:Y:S01]  /*124c0*/  HMMA.16816.F32.BF16 R76, R8, R74, R76 ;  /* 0x0000004a084c723c */ /* 0x000fe2000004184c */
[----:B------:R-:W-:-:S02]  /*124d0*/  ISETP.GE.AND P0, PT, R14, R225, PT ;  /* 0x000000e10e00720c */ /* 0x000fc40003f06270 */
[----:B------:R-:W-:Y:S02]  /*124e0*/  ISETP.GE.AND P6, PT, R14, R223, PT ;  /* 0x000000df0e00720c */ /* 0x000fe40003fc6270 */
[CC--:B------:R-:W-:Y:S02]  /*124f0*/  ISETP.GE.OR P4, PT, R12.reuse, R224.reuse, !P4 ;  /* 0x000000e00c00720c */ /* 0x0c0fe40006786670 */
[-C--:B------:R-:W-:Y:S02]  /*12500*/  ISETP.GE.OR P1, PT, R12, R219.reuse, !P1 ;  /* 0x000000db0c00720c */ /* 0x080fe40004f26670 */
[C---:B------:R-:W-:Y:S02]  /*12510*/  ISETP.GE.OR P0, PT, R14.reuse, R224, !P0 ;  /* 0x000000e00e00720c */ /* 0x040fe40004706670 */
[----:B------:R-:W-:Y:S02]  /*12520*/  ISETP.GE.OR P6, PT, R14, R219, !P6 ;  /* 0x000000db0e00720c */ /* 0x000fe400077c6670 */
[----:B------:R-:W2:Y:S01]  /*12530*/  LDSM.16.M88.4 R12, [R192+0x5800] ;  /* 0x00580000c00c783b */ /* 0x000ea20000000200 */
[C---:B------:R-:W-:Y:S06]  /*12540*/  HMMA.16816.F32.BF16 R64, R8.reuse, R38, R64 ;  /* 0x000000260840723c */ /* 0x040fec0000041840 */
[----:B-1----:R-:W-:Y:S01]  /*12550*/  HMMA.16816.F32.BF16 R60, R8, R24, R60 ;  /* 0x00000018083c723c */ /* 0x002fe2000004183c */
[-C--:B------:R-:W-:Y:S01]  /*12560*/  FMUL.FTZ R32, R32, R3.reuse ;  /* 0x0000000320207220 */ /* 0x080fe20000410000 */
[-C--:B------:R-:W-:Y:S01]  /*12570*/  FMUL.FTZ R33, R33, R3.reuse ;  /* 0x0000000321217220 */ /* 0x080fe20000410000 */
[----:B------:R-:W-:-:S03]  /*12580*/  FMUL.FTZ R34, R34, R3 ;  /* 0x0000000322227220 */ /* 0x000fc60000410000 */
[C---:B------:R-:W-:Y:S06]  /*12590*/  HMMA.16816.F32.BF16 R104, R4.reuse, R28, R104 ;  /* 0x0000001c0468723c */ /* 0x040fec0000041868 */
[C---:B------:R-:W-:Y:S06]  /*125a0*/  HMMA.16816.F32.BF16 R40, R4.reuse, R44, R40 ;  /* 0x0000002c0428723c */ /* 0x040fec0000041828 */
[----:B------:R-:W-:Y:S01]  /*125b0*/  HMMA.16816.F32.BF16 R76, R4, R46, R76 ;  /* 0x0000002e044c723c */ /* 0x000fe2000004184c */
[----:B------:R-:W1:Y:S05]  /*125c0*/  MUFU.TANH R51, R51 ;  /* 0x0000003300337308 */ /* 0x000e6a0000002400 */
[----:B------:R-:W-:Y:S01]  /*125d0*/  HMMA.16816.F32.BF16 R92, R8, R26, R92 ;  /* 0x0000001a085c723c */ /* 0x000fe2000004185c */
[----:B------:R-:W-:-:S02]  /*125e0*/  ISETP.GE.AND P5, PT, R36, R225, PT ;  /* 0x000000e12400720c */ /* 0x000fc40003fa6270 */
[----:B------:R-:W-:Y:S01]  /*125f0*/  MUFU.TANH R16, R16 ;  /* 0x0000001000107308 */ /* 0x000fe20000002400 */
[C---:B------:R-:W-:Y:S01]  /*12600*/  ISETP.GE.AND P2, PT, R36.reuse, R223, PT ;  /* 0x000000df2400720c */ /* 0x040fe20003f46270 */
[----:B------:R-:W-:Y:S01]  /*12610*/  VIADD R22, R36, 0x10 ;  /* 0x0000001024167836 */ /* 0x000fe20000000000 */
[----:B--2---:R-:W-:Y:S01]  /*12620*/  HMMA.16816.F32.BF16 R60, R4, R12, R60 ;  /* 0x0000000c043c723c */ /* 0x004fe2000004183c */
[----:B------:R-:W-:-:S04]  /*12630*/  DEPBAR.LE SB0, 0x0 ;  /* 0x000080000000791a */ /* 0x000fc80000000000 */
[----:B------:R-:W2:Y:S01]  /*12640*/  MUFU.TANH R32, R32 ;  /* 0x0000002000207308 */ /* 0x000ea20000002400 */
[----:B------:R-:W-:Y:S01]  /*12650*/  FMUL.FTZ R18, R42, R3 ;  /* 0x000000032a127220 */ /* 0x000fe20000410000 */
[----:B------:R-:W-:-:S06]  /*12660*/  VIADD R24, R36, 0x9 ;  /* 0x0000000924187836 */ /* 0x000fcc0000000000 */
[----:B------:R-:W-:Y:S01]  /*12670*/  MUFU.TANH R33, R33 ;  /* 0x0000002100217308 */ /* 0x000fe20000002400 */
[-C--:B------:R-:W-:Y:S01]  /*12680*/  FMUL.FTZ R25, R76, R3.reuse ;  /* 0x000000034c197220 */ /* 0x080fe20000410000 */
[----:B------:R-:W-:-:S06]  /*12690*/  FMUL.FTZ R41, R41, R3 ;  /* 0x0000000329297220 */ /* 0x000fcc0000410000 */
[----:B------:R-:W3:Y:S01]  /*126a0*/  MUFU.TANH R34, R34 ;  /* 0x0000002200227308 */ /* 0x000ee20000002400 */
[----:B------:R-:W-:Y:S01]  /*126b0*/  FMUL.FTZ R40, R40, R3 ;  /* 0x0000000328287220 */ /* 0x000fe20000410000 */
[----:B------:R-:W-:Y:S01]  /*126c0*/  HMMA.16816.F32.BF16 R64, R4, R30, R64 ;  /* 0x0000001e0440723c */ /* 0x000fe20000041840 */
[----:B------:R-:W-:Y:S01]  /*126d0*/  ISETP.GE.AND P3, PT, R24, R225, PT ;  /* 0x000000e11800720c */ /* 0x000fe20003f66270 */
[-C--:B------:R-:W-:Y:S01]  /*126e0*/  FMUL.FTZ R19, R43, R3.reuse ;  /* 0x000000032b137220 */ /* 0x080fe20000410000 */
[-C--:B------:R-:W-:Y:S01]  /*126f0*/  FMUL.FTZ R23, R77, R3.reuse ;  /* 0x000000034d177220 */ /* 0x080fe20000410000 */
[C---:B------:R-:W-:Y:S02]  /*12700*/  VIADD R8, R36.reuse, 0x11 ;  /* 0x0000001124087836 */ /* 0x040fe40000000000 */
[----:B------:R-:W-:Y:S01]  /*12710*/  MUFU.TANH R35, R41 ;  /* 0x0000002900237308 */ /* 0x000fe20000002400 */
[-C--:B------:R-:W-:Y:S01]  /*12720*/  ISETP.GE.OR P5, PT, R36, R224.reuse, !P5 ;  /* 0x000000e02400720c */ /* 0x080fe20006fa6670 */
[----:B------:R-:W-:Y:S01]  /*12730*/  FMUL.FTZ R78, R78, R3 ;  /* 0x000000034e4e7220 */ /* 0x000fe20000410000 */
[----:B------:R-:W-:Y:S01]  /*12740*/  ISETP.GE.OR P3, PT, R24, R224, !P3 ;  /* 0x000000e01800720c */ /* 0x000fe20005f66670 */
[----:B------:R-:W-:-:S04]  /*12750*/  VIADD R10, R36, 0x18 ;  /* 0x00000018240a7836 */ /* 0x000fc80000000000 */
[----:B------:R-:W4:Y:S01]  /*12760*/  MUFU.TANH R18, R18 ;  /* 0x0000001200127308 */ /* 0x000f220000002400 */
[----:B------:R-:W-:Y:S01]  /*12770*/  ISETP.GE.OR P2, PT, R36, R219, !P2 ;  /* 0x000000db2400720c */ /* 0x000fe20005746670 */
[----:B------:R-:W-:Y:S01]  /*12780*/  FMUL.FTZ R107, R107, R3 ;  /* 0x000000036b6b7220 */ /* 0x000fe20000410000 */
[----:B-1----:R-:W-:-:S05]  /*12790*/  FSEL R30, R51, -INF , !P1 ;  /* 0xff800000331e7808 */ /* 0x002fca0004800000 */
[----:B------:R-:W1:Y:S01]  /*127a0*/  MUFU.TANH R17, R40 ;  /* 0x0000002800117308 */ /* 0x000e620000002400 */
[----:B--2---:R-:W-:Y:S01]  /*127b0*/  FSEL R38, R32, -INF , !P0 ;  /* 0xff80000020267808 */ /* 0x004fe20004000000 */
[----:B------:R-:W-:Y:S01]  /*127c0*/  HMMA.16816.F32.BF16 R92, R4, R14, R92 ;  /* 0x0000000e045c723c */ /* 0x000fe2000004185c */
[----:B------:R-:W-:-:S05]  /*127d0*/  FSEL R48, R48, -INF , !P5 ;  /* 0xff80000030307808 */ /* 0x000fca0006800000 */
[----:B------:R-:W2:Y:S01]  /*127e0*/  MUFU.TANH R25, R25 ;  /* 0x0000001900197308 */ /* 0x000ea20000002400 */
[C---:B------:R-:W-:Y:S02]  /*127f0*/  ISETP.GE.AND P1, PT, R8.reuse, R225, PT ;  /* 0x000000e10800720c */ /* 0x040fe40003f26270 */
[-C--:B------:R-:W-:Y:S02]  /*12800*/  ISETP.GE.AND P0, PT, R8, R223.reuse, PT ;  /* 0x000000df0800720c */ /* 0x080fe40003f06270 */
[----:B------:R-:W-:Y:S02]  /*12810*/  ISETP.GE.AND P5, PT, R24, R223, PT ;  /* 0x000000df1800720c */ /* 0x000fe40003fa6270 */
[----:B---3--:R-:W-:Y:S01]  /*12820*/  FSEL R34, R34, -INF , !P6 ;  /* 0xff80000022227808 */ /* 0x008fe20007000000 */
[----:B------:R-:W3:Y:S01]  /*12830*/  MUFU.TANH R19, R19 ;  /* 0x0000001300137308 */ /* 0x000ee20000002400 */
[----:B------:R-:W-:Y:S02]  /*12840*/  FSEL R32, R33, -INF , !P3 ;  /* 0xff80000021207808 */ /* 0x000fe40005800000 */
[----:B------:R-:W-:-:S02]  /*12850*/  FSEL R28, R49, -INF , !P4 ;  /* 0xff800000311c7808 */ /* 0x000fc40006000000 */
[C---:B------:R-:W-:Y:S02]  /*12860*/  ISETP.GE.AND P6, PT, R10.reuse, R225, PT ;  /* 0x000000e10a00720c */ /* 0x040fe40003fc6270 */
[-C--:B------:R-:W-:Y:S01]  /*12870*/  ISETP.GE.AND P3, PT, R10, R223.reuse, PT ;  /* 0x000000df0a00720c */ /* 0x080fe20003f66270 */
[----:B------:R-:W-:Y:S01]  /*12880*/  MUFU.TANH R23, R23 ;  /* 0x0000001700177308 */ /* 0x000fe20000002400 */
[----:B------:R-:W-:Y:S02]  /*12890*/  FSEL R50, R50, -INF , !P2 ;  /* 0xff80000032327808 */ /* 0x000fe40005000000 */
[C---:B------:R-:W-:Y:S01]  /*128a0*/  ISETP.GE.AND P4, PT, R22.reuse, R223, PT ;  /* 0x000000df1600720c */ /* 0x040fe20003f86270 */
[----:B------:R-:W-:Y:S01]  /*128b0*/  FMUL.FTZ R29, R79, R3 ;  /* 0x000000034f1d7220 */ /* 0x000fe20000410000 */
[----:B------:R-:W-:-:S03]  /*128c0*/  ISETP.GE.AND P2, PT, R22, R225, PT ;  /* 0x000000e11600720c */ /* 0x000fc60003f46270 */
[----:B------:R-:W5:Y:S01]  /*128d0*/  MUFU.TANH R31, R78 ;  /* 0x0000004e001f7308 */ /* 0x000f620000002400 */
[CC--:B------:R-:W-:Y:S01]  /*128e0*/  ISETP.GE.OR P1, PT, R8.reuse, R224.reuse, !P1 ;  /* 0x000000e00800720c */ /* 0x0c0fe20004f26670 */
[----:B------:R-:W-:Y:S01]  /*128f0*/  FMUL.FTZ R105, R105, R3 ;  /* 0x0000000369697220 */ /* 0x000fe20000410000 */
[----:B------:R-:W-:Y:S01]  /*12900*/  ISETP.GE.OR P0, PT, R8, R219, !P0 ;  /* 0x000000db0800720c */ /* 0x000fe20004706670 */
[----:B------:R-:W-:Y:S01]  /*12910*/  FMUL.FTZ R106, R106, R3 ;  /* 0x000000036a6a7220 */ /* 0x000fe20000410000 */
[----:B------:R-:W-:Y:S01]  /*12920*/  ISETP.GE.OR P5, PT, R24, R219, !P5 ;  /* 0x000000db1800720c */ /* 0x000fe20006fa6670 */
[----:B------:R-:W-:Y:S02]  /*12930*/  VIADD R8, R36, 0x19 ;  /* 0x0000001924087836 */ /* 0x000fe40000000000 */
[----:B------:R-:W5:Y:S01]  /*12940*/  MUFU.TANH R228, R107 ;  /* 0x0000006b00e47308 */ /* 0x000f620000002400 */
[-C--:B------:R-:W-:Y:S01]  /*12950*/  ISETP.GE.OR P6, PT, R10, R224.reuse, !P6 ;  /* 0x000000e00a00720c */ /* 0x080fe200077c6670 */
[----:B------:R-:W-:Y:S01]  /*12960*/  FMUL.FTZ R104, R104, R3 ;  /* 0x0000000368687220 */ /* 0x000fe20000410000 */
[-C--:B------:R-:W-:Y:S01]  /*12970*/  ISETP.GE.OR P3, PT, R10, R219.reuse, !P3 ;  /* 0x000000db0a00720c */ /* 0x080fe20005f66670 */
[----:B------:R-:W-:Y:S01]  /*12980*/  VIADD R10, R36, 0x20 ;  /* 0x00000020240a7836 */ /* 0x000fe20000000000 */
[----:B------:R-:W-:Y:S01]  /*12990*/  ISETP.GE.OR P4, PT, R22, R219, !P4 ;  /* 0x000000db1600720c */ /* 0x000fe20006786670 */
[----:B------:R-:W-:Y:S01]  /*129a0*/  VIADD R42, R36, 0x21 ;  /* 0x00000021242a7836 */ /* 0x000fe20000000000 */
[----:B------:R-:W-:Y:S01]  /*129b0*/  ISETP.GE.OR P2, PT, R22, R224, !P2 ;  /* 0x000000e01600720c */ /* 0x000fe20005746670 */
[----:B------:R-:W-:Y:S01]  /*129c0*/  MUFU.TANH R232, R105 ;  /* 0x0000006900e87308 */ /* 0x000fe20000002400 */
[----:B------:R-:W-:Y:S01]  /*129d0*/  FSEL R26, R16, -INF , !P5 ;  /* 0xff800000101a7808 */ /* 0x000fe20006800000 */
[----:B------:R-:W-:Y:S01]  /*129e0*/  FMUL.FTZ R61, R61, R3 ;  /* 0x000000033d3d7220 */ /* 0x000fe20000410000 */
[----:B------:R-:W-:-:S02]  /*129f0*/  ISETP.GE.AND P5, PT, R8, R225, PT ;  /* 0x000000e10800720c */ /* 0x000fc40003fa6270 */
[----:B----4-:R-:W-:-:S03]  /*12a00*/  FSEL R12, R18, -INF , !P4 ;  /* 0xff800000120c7808 */ /* 0x010fc60006000000 */
[----:B------:R-:W4:Y:S01]  /*12a10*/  MUFU.TANH R166, R106 ;  /* 0x0000006a00a67308 */ /* 0x000f220000002400 */
[----:B------:R-:W-:Y:S02]  /*12a20*/  FSEL R22, R35, -INF , !P1 ;  /* 0xff80000023167808 */ /* 0x000fe40004800000 */
[----:B-1----:R-:W-:Y:S02]  /*12a30*/  FSEL R24, R17, -INF , !P2 ;  /* 0xff80000011187808 */ /* 0x002fe40005000000 */
[C---:B------:R-:W-:Y:S02]  /*12a40*/  ISETP.GE.AND P4, PT, R10.reuse, R225, PT ;  /* 0x000000e10a00720c */ /* 0x040fe40003f86270 */
[-C--:B------:R-:W-:Y:S01]  /*12a50*/  ISETP.GE.AND P1, PT, R10, R223.reuse, PT ;  /* 0x000000df0a00720c */ /* 0x080fe20003f26270 */
[----:B------:R-:W1:Y:S01]  /*12a60*/  MUFU.TANH R29, R29 ;  /* 0x0000001d001d7308 */ /* 0x000e620000002400 */
[----:B--2---:R-:W-:Y:S01]  /*12a70*/  FSEL R18, R25, -INF , !P6 ;  /* 0xff80000019127808 */ /* 0x004fe20007000000 */
[----:B------:R-:W-:Y:S01]  /*12a80*/  VIADD R40, R36, 0x28 ;  /* 0x0000002824287836 */ /* 0x000fe20000000000 */
[----:B------:R-:W-:-:S02]  /*12a90*/  ISETP.GE.AND P2, PT, R8, R223, PT ;  /* 0x000000df0800720c */ /* 0x000fc40003f46270 */
[----:B------:R-:W-:-:S03]  /*12aa0*/  ISETP.GE.AND P6, PT, R42, R223, PT ;  /* 0x000000df2a00720c */ /* 0x000fc60003fc6270 */
[----:B------:R-:W2:Y:S01]  /*12ab0*/  MUFU.TANH R160, R104 ;  /* 0x0000006800a07308 */ /* 0x000ea20000002400 */
[-C--:B------:R-:W-:Y:S01]  /*12ac0*/  ISETP.GE.OR P5, PT, R8, R224.reuse, !P5 ;  /* 0x000000e00800720c */ /* 0x080fe20006fa6670 */
[-C--:B------:R-:W-:Y:S01]  /*12ad0*/  FMUL.FTZ R64, R64, R3.reuse ;  /* 0x0000000340407220 */ /* 0x080fe20000410000 */
[-C--:B------:R-:W-:Y:S01]  /*12ae0*/  FMUL.FTZ R65, R65, R3.reuse ;  /* 0x0000000341417220 */ /* 0x080fe20000410000 */
[----:B------:R-:W-:Y:S01]  /*12af0*/  ISETP.GE.OR P4, PT, R10, R224, !P4 ;  /* 0x000000e00a00720c */ /* 0x000fe20006786670 */
[----:B------:R-:W-:-:S03]  /*12b00*/  FMUL.FTZ R66, R66, R3 ;  /* 0x0000000342427220 */ /* 0x000fc60000410000 */
[----:B------:R-:W2:Y:S01]  /*12b10*/  MUFU.TANH R180, R61 ;  /* 0x0000003d00b47308 */ /* 0x000ea20000002400 */
[----:B------:R-:W-:Y:S01]  /*12b20*/  ISETP.GE.OR P1, PT, R10, R219, !P1 ;  /* 0x000000db0a00720c */ /* 0x000fe20004f26670 */
[-C--:B------:R-:W-:Y:S01]  /*12b30*/  FMUL.FTZ R67, R67, R3.reuse ;  /* 0x0000000343437220 */ /* 0x080fe20000410000 */
[----:B------:R-:W-:Y:S01]  /*12b40*/  FMUL.FTZ R60, R60, R3 ;  /* 0x000000033c3c7220 */ /* 0x000fe20000410000 */
[-C--:B------:R-:W-:Y:S01]  /*12b50*/  ISETP.GE.OR P2, PT, R8, R219.reuse, !P2 ;  /* 0x000000db0800720c */ /* 0x080fe20005746670 */
[----:B------:R-:W-:Y:S01]  /*12b60*/  VIADD R14, R36, 0x31 ;  /* 0x00000031240e7836 */ /* 0x000fe20000000000 */
[----:B---3--:R-:W-:Y:S02]  /*12b70*/  FSEL R10, R19, -INF , !P0 ;  /* 0xff800000130a7808 */ /* 0x008fe40004000000 */
[C---:B------:R-:W-:Y:S02]  /*12b80*/  ISETP.GE.OR P6, PT, R42.reuse, R219, !P6 ;  /* 0x000000db2a00720c */ /* 0x040fe400077c6670 */
[----:B------:R-:W-:-:S02]  /*12b90*/  ISETP.GE.AND P0, PT, R42, R225, PT ;  /* 0x000000e12a00720c */ /* 0x000fc40003f06270 */
[----:B-----5:R-:W-:Y:S02]  /*12ba0*/  FSEL R8, R31, -INF , !P3 ;  /* 0xff8000001f087808 */ /* 0x020fe40005800000 */
[----:B------:R-:W-:Y:S01]  /*12bb0*/  FSEL R16, R23, -INF , !P5 ;  /* 0xff80000017107808 */ /* 0x000fe20006800000 */
[----:B------:R-:W3:Y:S01]  /*12bc0*/  MUFU.TANH R162, R64 ;  /* 0x0000004000a27308 */ /* 0x000ee20000002400 */
[----:B------:R-:W-:Y:S01]  /*12bd0*/  ISETP.GE.AND P3, PT, R40, R225, PT ;  /* 0x000000e12800720c */ /* 0x000fe20003f66270 */
[----:B------:R-:W-:Y:S01]  /*12be0*/  FMUL.FTZ R62, R62, R3 ;  /* 0x000000033e3e7220 */ /* 0x000fe20000410000 */
[----:B------:R-:W-:Y:S01]  /*12bf0*/  ISETP.GE.AND P5, PT, R40, R223, PT ;  /* 0x000000df2800720c */ /* 0x000fe20003fa6270 */
[----:B------:R-:W-:Y:S01]  /*12c00*/  VIADD R6, R36, 0x30 ;  /* 0x0000003024067836 */ /* 0x000fe20000000000 */
[----:B------:R-:W-:-:S03]  /*12c10*/  FSEL R228, R228, -INF , !P6 ;  /* 0xff800000e4e47808 */ /* 0x000fc60007000000 */
[----:B------:R-:W-:Y:S01]  /*12c20*/  MUFU.TANH R230, R65 ;  /* 0x0000004100e67308 */ /* 0x000fe20000002400 */
[-C--:B------:R-:W-:Y:S02]  /*12c30*/  ISETP.GE.OR P0, PT, R42, R224.reuse, !P0 ;  /* 0x000000e02a00720c */ /* 0x080fe40004706670 */
[----:B------:R-:W-:Y:S02]  /*12c40*/  ISETP.GE.AND P6, PT, R14, R225, PT ;  /* 0x000000e10e00720c */ /* 0x000fe40003fc6270 */
[----:B------:R-:W-:-:S03]  /*12c50*/  ISETP.GE.OR P3, PT, R40, R224, !P3 ;  /* 0x000000e02800720c */ /* 0x000fc60005f66670 */
[----:B------:R-:W5:Y:S01]  /*12c60*/  MUFU.TANH R226, R66 ;  /* 0x0000004200e27308 */ /* 0x000f620000002400 */
[----:B------:R-:W-:Y:S01]  /*12c70*/  ISETP.GE.OR P5, PT, R40, R219, !P5 ;  /* 0x000000db2800720c */ /* 0x000fe20006fa6670 */
[----:B------:R-:W-:Y:S02]  /*12c80*/  VIADD R40, R36, 0x29 ;  /* 0x0000002924287836 */ /* 0x000fe40000000000 */
[----:B------:R-:W-:-:S04]  /*12c90*/  FMUL.FTZ R63, R63, R3 ;  /* 0x000000033f3f7220 */ /* 0x000fc80000410000 */
[----:B------:R-:W5:Y:S01]  /*12ca0*/  MUFU.TANH R174, R67 ;  /* 0x0000004300ae7308 */ /* 0x000f620000002400 */
[-C--:B------:R-:W-:Y:S01]  /*12cb0*/  FMUL.FTZ R92, R92, R3.reuse ;  /* 0x000000035c5c7220 */ /* 0x080fe20000410000 */
[-C--:B------:R-:W-:Y:S01]  /*12cc0*/  FMUL.FTZ R93, R93, R3.reuse ;  /* 0x000000035d5d7220 */ /* 0x080fe20000410000 */
[----:B------:R-:W-:-:S05]  /*12cd0*/  FMUL.FTZ R94, R94, R3 ;  /* 0x000000035e5e7220 */ /* 0x000fca0000410000 */
[----:B------:R-:W5:Y:S01]  /*12ce0*/  MUFU.TANH R182, R60 ;  /* 0x0000003c00b67308 */ /* 0x000f620000002400 */
[----:B------:R-:W-:Y:S01]  /*12cf0*/  FMUL.FTZ R95, R95, R3 ;  /* 0x000000035f5f7220 */ /* 0x000fe20000410000 */
[----:B----4-:R-:W-:Y:S02]  /*12d00*/  FSEL R166, R166, -INF , !P1 ;  /* 0xff800000a6a67808 */ /* 0x010fe40004800000 */
[----:B------:R-:W-:Y:S02]  /*12d10*/  FSEL R232, R232, -INF , !P0 ;  /* 0xff800000e8e87808 */ /* 0x000fe40004000000 */
[----:B------:R-:W-:Y:S02]  /*12d20*/  ISETP.GE.OR P6, PT, R14, R224, !P6 ;  /* 0x000000e00e00720c */ /* 0x000fe400077c6670 */
[----:B------:R-:W4:Y:S01]  /*12d30*/  MUFU.TANH R176, R62 ;  /* 0x0000003e00b07308 */ /* 0x000f220000002400 */
[C---:B------:R-:W-:Y:S02]  /*12d40*/  ISETP.GE.AND P1, PT, R6.reuse, R225, PT ;  /* 0x000000e10600720c */ /* 0x040fe40003f26270 */
[----:B------:R-:W-:-:S02]  /*12d50*/  ISETP.GE.AND P0, PT, R6, R223, PT ;  /* 0x000000df0600720c */ /* 0x000fc40003f06270 */
[----:B-1----:R-:W-:Y:S02]  /*12d60*/  FSEL R4, R29, -INF , !P2 ;  /* 0xff8000001d047808 */ /* 0x002fe40005000000 */
[----:B--2---:R-:W-:Y:S01]  /*12d70*/  FSEL R160, R160, -INF , !P4 ;  /* 0xff800000a0a07808 */ /* 0x004fe20006000000 */
[----:B------:R-:W1:Y:S01]  /*12d80*/  MUFU.TANH R172, R63 ;  /* 0x0000003f00ac7308 */ /* 0x000e620000002400 */
[C---:B------:R-:W-:Y:S02]  /*12d90*/  ISETP.GE.AND P2, PT, R40.reuse, R225, PT ;  /* 0x000000e12800720c */ /* 0x040fe40003f46270 */
[----:B------:R-:W-:Y:S02]  /*12da0*/  ISETP.GE.AND P4, PT, R40, R223, PT ;  /* 0x000000df2800720c */ /* 0x000fe40003f86270 */
[----:B------:R-:W-:-:S03]  /*12db0*/  FSEL R180, R180, -INF , !P6 ;  /* 0xff800000b4b47808 */ /* 0x000fc60007000000 */
[----:B------:R-:W2:Y:S01]  /*12dc0*/  MUFU.TANH R178, R92 ;  /* 0x0000005c00b27308 */ /* 0x000ea20000002400 */
[C---:B------:R-:W-:Y:S02]  /*12dd0*/  ISETP.GE.OR P1, PT, R6.reuse, R224, !P1 ;  /* 0x000000e00600720c */ /* 0x040fe40004f26670 */
[----:B------:R-:W-:Y:S01]  /*12de0*/  ISETP.GE.OR P0, PT, R6, R219, !P0 ;  /* 0x000000db0600720c */ /* 0x000fe20004706670 */
[----:B------:R-:W-:Y:S01]  /*12df0*/  VIADD R6, R36, 0x38 ;  /* 0x0000003824067836 */ /* 0x000fe20000000000 */
[----:B------:R-:W-:-:S03]  /*12e00*/  ISETP.GT.AND P6, PT, R222, R207, PT ;  /* 0x000000cfde00720c */ /* 0x000fc60003fc4270 */
[----:B------:R-:W-:Y:S01]  /*12e10*/  MUFU.TANH R173, R93 ;  /* 0x0000005d00ad7308 */ /* 0x000fe20000002400 */
[----:B------:R-:W-:Y:S01]  /*12e20*/  ISETP.GE.OR P2, PT, R40, R224, !P2 ;  /* 0x000000e02800720c */ /* 0x000fe20005746670 */
[----:B------:R-:W-:Y:S01]  /*12e30*/  VIADD R36, R36, 0x39 ;  /* 0x0000003924247836 */ /* 0x000fe20000000000 */
[----:B------:R-:W-:-:S05]  /*12e40*/  ISETP.GE.OR P4, PT, R40, R219, !P4 ;  /* 0x000000db2800720c */ /* 0x000fca0006786670 */
[----:B------:R-:W2:Y:S08]  /*12e50*/  MUFU.TANH R170, R94 ;  /* 0x0000005e00aa7308 */ /* 0x000eb00000002400 */
[----:B------:R-:W2:Y:S01]  /*12e60*/  MUFU.TANH R164, R95 ;  /* 0x0000005f00a47308 */ /* 0x000ea20000002400 */
[----:B---3--:R-:W-:Y:S02]  /*12e70*/  FSEL R162, R162, -INF , !P3 ;  /* 0xff800000a2a27808 */ /* 0x008fe40005800000 */
[----:B-----5:R-:W-:-:S02]  /*12e80*/  FSEL R226, R226, -INF , !P5 ;  /* 0xff800000e2e27808 */ /* 0x020fc40006800000 */
[----:B------:R-:W-:Y:S02]  /*12e90*/  FSEL R230, R230, -INF , !P2 ;  /* 0xff800000e6e67808 */ /* 0x000fe40005000000 */
[----:B------:R-:W-:Y:S02]  /*12ea0*/  FSEL R174, R174, -INF , !P4 ;  /* 0xff800000aeae7808 */ /* 0x000fe40006000000 */
[----:B------:R-:W-:Y:S02]  /*12eb0*/  FSEL R182, R182, -INF , !P1 ;  /* 0xff800000b6b67808 */ /* 0x000fe40004800000 */
[----:B------:R-:W-:Y:S02]  /*12ec0*/  ISETP.GE.AND P3, PT, R14, R223, PT ;  /* 0x000000df0e00720c */ /* 0x000fe40003f66270 */
[C---:B------:R-:W-:Y:S02]  /*12ed0*/  ISETP.GE.AND P5, PT, R6.reuse, R225, PT ;  /* 0x000000e10600720c */ /* 0x040fe40003fa6270 */
[----:B------:R-:W-:-:S02]  /*12ee0*/  ISETP.GE.AND P2, PT, R6, R223, PT ;  /* 0x000000df0600720c */ /* 0x000fc40003f46270 */
[C---:B------:R-:W-:Y:S02]  /*12ef0*/  ISETP.GE.AND P4, PT, R36.reuse, R225, PT ;  /* 0x000000e12400720c */ /* 0x040fe40003f86270 */
[----:B------:R-:W-:Y:S02]  /*12f00*/  ISETP.GE.AND P1, PT, R36, R223, PT ;  /* 0x000000df2400720c */ /* 0x000fe40003f26270 */
[----:B----4-:R-:W-:Y:S01]  /*12f10*/  FSEL R176, R176, -INF , !P0 ;  /* 0xff800000b0b07808 */ /* 0x010fe20004000000 */
[----:B------:R-:W-:Y:S01]  /*12f20*/  BSSY B1, `(.L_x_6142) ;  /* 0x0000077000017945 */ /* 0x000fe20003800000 */
[-C--:B------:R-:W-:Y:S02]  /*12f30*/  ISETP.GE.OR P3, PT, R14, R219.reuse, !P3 ;  /* 0x000000db0e00720c */ /* 0x080fe40005f66670 */
[C---:B------:R-:W-:Y:S02]  /*12f40*/  ISETP.GE.OR P5, PT, R6.reuse, R224, !P5 ;  /* 0x000000e00600720c */ /* 0x040fe40006fa6670 */
[----:B------:R-:W-:-:S02]  /*12f50*/  ISETP.GE.OR P2, PT, R6, R219, !P2 ;  /* 0x000000db0600720c */ /* 0x000fc40005746670 */
[----:B------:R-:W-:Y:S02]  /*12f60*/  ISETP.NE.U32.AND P0, PT, R220, RZ, PT ;  /* 0x000000ffdc00720c */ /* 0x000fe40003f05070 */
[C---:B------:R-:W-:Y:S02]  /*12f70*/  ISETP.GE.OR P4, PT, R36.reuse, R224, !P4 ;  /* 0x000000e02400720c */ /* 0x040fe40006786670 */
[----:B------:R-:W-:Y:S01]  /*12f80*/  ISETP.GE.OR P1, PT, R36, R219, !P1 ;  /* 0x000000db2400720c */ /* 0x000fe20004f26670 */
[C---:B------:R-:W-:Y:S01]  /*12f90*/  VIADD R195, R199.reuse, 0x800 ;  /* 0x00000800c7c37836 */ /* 0x040fe20000000000 */
[----:B------:R-:W-:Y:S01]  /*12fa0*/  LOP3.LUT R0, R52, R53, RZ, 0xfc, !PT ;  /* 0x0000003534007212 */ /* 0x000fe200078efcff */
[----:B------:R-:W-:Y:S01]  /*12fb0*/  VIADD R194, R199, 0x1000 ;  /* 0x00001000c7c27836 */ /* 0x000fe20000000000 */
[----:B------:R-:W-:Y:S01]  /*12fc0*/  ISETP.NE.AND.EX P0, PT, R221, RZ, PT, P0 ;  /* 0x000000ffdd00720c */ /* 0x000fe20003f05300 */
[C---:B------:R-:W-:Y:S01]  /*12fd0*/  VIADD R193, R199.reuse, 0x1800 ;  /* 0x00001800c7c17836 */ /* 0x040fe20000000000 */
[----:B-1----:R-:W-:Y:S01]  /*12fe0*/  FSEL R172, R172, -INF , !P3 ;  /* 0xff800000acac7808 */ /* 0x002fe20005800000 */
[C---:B------:R-:W-:Y:S01]  /*12ff0*/  VIADD R191, R199.reuse, 0x2000 ;  /* 0x00002000c7bf7836 */ /* 0x040fe20000000000 */
[----:B--2---:R-:W-:Y:S01]  /*13000*/  FSEL R178, R178, -INF , !P5 ;  /* 0xff800000b2b27808 */ /* 0x004fe20006800000 */
[C---:B------:R-:W-:Y:S01]  /*13010*/  VIADD R190, R199.reuse, 0x2800 ;  /* 0x00002800c7be7836 */ /* 0x040fe20000000000 */
[----:B------:R-:W-:Y:S01]  /*13020*/  FSEL R170, R170, -INF , !P2 ;  /* 0xff800000aaaa7808 */ /* 0x000fe20005000000 */
[----:B------:R-:W-:Y:S01]  /*13030*/  VIADD R189, R199, 0x3000 ;  /* 0x00003000c7bd7836 */ /* 0x000fe20000000000 */
[----:B------:R-:W-:Y:S01]  /*13040*/  FSEL R173, R173, -INF , !P4 ;  /* 0xff800000adad7808 */ /* 0x000fe20006000000 */
[C---:B------:R-:W-:Y:S01]  /*13050*/  VIADD R188, R199.reuse, 0x3800 ;  /* 0x00003800c7bc7836 */ /* 0x040fe20000000000 */
[----:B------:R-:W-:Y:S01]  /*13060*/  FSEL R164, R164, -INF , !P1 ;  /* 0xff800000a4a47808 */ /* 0x000fe20004800000 */
[----:B------:R-:W-:-:S02]  /*13070*/  VIADD R187, R199, 0x4000 ;  /* 0x00004000c7bb7836 */ /* 0x000fc40000000000 */
[C---:B------:R-:W-:Y:S02]  /*13080*/  VIADD R186, R199.reuse, 0x4800 ;  /* 0x00004800c7ba7836 */ /* 0x040fe40000000000 */
[C---:B------:R-:W-:Y:S02]  /*13090*/  VIADD R185, R199.reuse, 0x5000 ;  /* 0x00005000c7b97836 */ /* 0x040fe40000000000 */
[----:B------:R-:W-:Y:S01]  /*130a0*/  VIADD R184, R199, 0x5800 ;  /* 0x00005800c7b87836 */ /* 0x000fe20000000000 */
[----:B------:R-:W-:Y:S06]  /*130b0*/  BAR.SYNC.DEFER_BLOCKING 0x0 ;  /* 0x0000000000007b1d */ /* 0x000fec0000010000 */
[----:B------:R-:W-:Y:S05]  /*130c0*/  @!P6 BRA `(.L_x_6143) ;  /* 0x000000040070e947 */ /* 0x000fea0003800000 */
        /* <DEDUP_REMOVED lines=11> */
[----:B------:R-:W-:Y:S02]  /*13180*/  LOP3.LUT R11, R11, R14, RZ, 0x3c, !PT ;  /* 0x0000000e0b0b7212 */ /* 0x000fe400078e3cff */
[----:B------:R-:W-:Y:S01]  /*13190*/  ISETP.GE.AND P3, PT, R2, RZ, PT ;  /* 0x000000ff0200720c */ /* 0x000fe20003f66270 */
        /* <DEDUP_REMOVED lines=49> */
.L_x_6145:
[----:B------:R-:W2:Y:S02]  /*134b0*/  LD.E R5, desc[UR6][R20.64+0x38] ;  /* 0x0000380614057980 */ /* 0x000ea4000c101900 */
[----:B--2---:R-:W-:-:S04]  /*134c0*/  LEA R5, -R5, RZ, 0x6 ;  /* 0x000000ff05057211 */ /* 0x004fc800078e31ff */
[----:B------:R-:W-:Y:S02]  /*134d0*/  SHF.R.S32.HI R6, RZ, 0x1f, R5 ;  /* 0x0000001fff067819 */ /* 0x000fe40000011405 */
.L_x_6146:
[----:B------:R-:W-:Y:S05]  /*134e0*/  BSYNC B0 ;  /* 0x0000000000007941 */ /* 0x000fea0003800000 */
.L_x_6144:
        /* <DEDUP_REMOVED lines=26> */
.L_x_6143:
[----:B------:R-:W-:Y:S05]  /*13690*/  BSYNC B1 ;  /* 0x0000000000017941 */ /* 0x000fea0003800000 */
.L_x_6142:
        /* <DEDUP_REMOVED lines=73> */
[-C--:B------:R-:W-:Y:S01]  /*13b30*/  FFMA.FTZ R139, R8, R168.reuse, -R167 ;  /* 0x000000a8088b7223 */ /* 0x080fe200000108a7 */
[----:B------:R-:W1:Y:S01]  /*13b40*/  LDSM.16.MT88.4 R12, [R205+0xc800] ;  /* 0x00c80000cd0c783b */ /* 0x000e620000004200 */
[-CC-:B------:R-:W-:Y:S01]  /*13b50*/  FFMA.FTZ R150, R22, R168.reuse, -R175.reuse ;  /* 0x000000a816967223 */ /* 0x180fe200000108af */
[-CC-:B------:R-:W-:Y:S01]  /*13b60*/  FFMA.FTZ R149, R18, R168.reuse, -R175.reuse ;  /* 0x000000a812957223 */ /* 0x180fe200000108af */
[-C--:B------:R-:W-:Y:S01]  /*13b70*/  FFMA.FTZ R0, R16, R168.reuse, -R175 ;  /* 0x000000a810007223 */ /* 0x080fe200000108af */
        /* <DEDUP_REMOVED lines=304> */
.L_x_6149:
[----:B-1----:R-:W-:Y:S02]  /*14e80*/  R2UR UR4, R228 ;  /* 0x00000000e40472ca */ /* 0x002fe400000e0000 */
[----:B------:R-:W-:-:S13]  /*14e90*/  R2UR UR5, R229 ;  /* 0x00000000e50572ca */ /* 0x000fda00000e0000 */
[----:B--2---:R-:W2:Y:S02]  /*14ea0*/  LD.E R2, desc[UR4][R226.64+0x40] ;  /* 0x00004004e2027980 */ /* 0x004ea4000c101900 */
[----:B--2---:R-:W-:-:S05]  /*14eb0*/  IMAD.U32 R2, R2, -0x40, RZ ;  /* 0xffffffc002027824 */ /* 0x004fca00078e00ff */
[----:B------:R-:W-:Y:S02]  /*14ec0*/  SHF.R.S32.HI R0, RZ, 0x1f, R2 ;  /* 0x0000001fff007819 */ /* 0x000fe40000011402 */
.L_x_6150:
[----:B------:R-:W-:Y:S05]  /*14ed0*/  BSYNC B0 ;  /* 0x0000000000007941 */ /* 0x000fea0003800000 */
.L_x_6148:
[----:B------:R-:W-:Y:S01]  /*14ee0*/  LEA R210, P1, R2, R210, 0x1 ;  /* 0x000000d202d27211 */ /* 0x000fe200078208ff */
[----:B------:R-:W-:Y:S01]  /*14ef0*/  IMAD.SHL.U32 R5, R136, 0x20, RZ ;  /* 0x0000002088057824 */ /* 0x000fe200078e00ff */
[----:B------:R-:W-:Y:S02]  /*14f00*/  R2UR UR10, R228 ;  /* 0x00000000e40a72ca */ /* 0x000fe400000e0000 */
        /* <DEDUP_REMOVED lines=34> */
[----:B------:R-:W-:-:S02]  /*15130*/  IMAD.X R25, R0, 0x1, R13, P1 ;  /* 0x0000000100197824 */ /* 0x000fc400008e060d */
[----:B------:R-:W-:Y:S04]  /*15140*/  LDGSTS.E.BYPASS.LTC128B.128 [R217+0xf000], desc[UR14][R12.64+0x80] ;  /* 0x0f0000800cd97fae */ /* 0x000fe8000b901d4e */
[----:B------:R1:W-:Y:S04]  /*15150*/  LDGSTS.E.BYPASS.LTC128B.128 [R217+0x11000], desc[UR12][R12.64+0x100] ;  /* 0x110001000cd97fae */ /* 0x0003e8000b901d4c */
[----:B------:R-:W-:Y:S04]  /*15160*/  LDGSTS.E.BYPASS.LTC128B.128 [R217+0xd800], desc[UR10][R24.64] ;  /* 0x0d80000018d97fae */ /* 0x000fe8000b901d4a */
[----:B------:R-:W-:Y:S04]  /*15170*/  LDGSTS.E.BYPASS.LTC128B.128 [R217+0xf800], desc[UR8][R24.64+0x80] ;  /* 0x0f80008018d97fae */ /* 0x000fe8000b901d48 */
[----:B------:R2:W-:Y:S04]  /*15180*/  LDGSTS.E.BYPASS.LTC128B.128 [R217+0x11800], desc[UR4][R24.64+0x100] ;  /* 0x1180010018d97fae */ /* 0x0005e8000b901d44 */
[----:B------:R-:W-:Y:S04]  /*15190*/  LDSM.16.M88.4 R176, [R202] ;  /* 0x00000000cab0783b */ /* 0x000fe80000000200 */
[----:B------:R-:W3:Y:S04]  /*151a0*/  LDSM.16.M88.4 R4, [R201+0x6000] ;  /* 0x00600000c904783b */ /* 0x000ee80000000200 */
[----:B------:R-:W-:Y:S04]  /*151b0*/  LDSM.16.M88.4 R20, [R200] ;  /* 0x00000000c814783b */ /* 0x000fe80000000200 */
[----:B------:R-:W-:Y:S04]  /*151c0*/  LDSM.16.M88.4 R16, [R199] ;  /* 0x00000000c710783b */ /* 0x000fe80000000200 */
[----:B------:R-:W4:Y:S01]  /*151d0*/  LD.E R0, desc[UR4][R226.64+0x18c] ;  /* 0x00018c04e2007980 */ /* 0x000f22000c101900 */
[----:B------:R-:W-:Y:S03]  /*151e0*/  BSSY B1, `(.L_x_6151) ;  /* 0x00001c7000017945 */ /* 0x000fe60003800000 */
[----:B------:R-:W5:Y:S04]  /*151f0*/  LDSM.16.M88.4 R28, [R201+0x6800] ;  /* 0x00680000c91c783b */ /* 0x000f680000000200 */
[----:B-1----:R-:W-:Y:S04]  /*15200*/  LDSM.16.M88.4 R12, [R198] ;  /* 0x00000000c60c783b */ /* 0x002fe80000000200 */
[----:B--2---:R-:W-:Y:S04]  /*15210*/  LDSM.16.M88.4 R24, [R196+0x6000] ;  /* 0x00600000c418783b */ /* 0x004fe80000000200 */
[----:B------:R-:W1:Y:S04]  /*15220*/  LDSM.16.M88.4 R144, [R195] ;  /* 0x00000000c390783b */ /* 0x000e680000000200 */
[----:B------:R-:W-:Y:S04]  /*15230*/  LDSM.16.M88.4 R168, [R197] ;  /* 0x00000000c5a8783b */ /* 0x000fe80000000200 */
[----:B------:R-:W-:Y:S01]  /*15240*/  LDSM.16.M88.4 R140, [R192] ;  /* 0x00000000c08c783b */ /* 0x000fe20000000200 */
[C---:B---3--:R-:W-:Y:S03]  /*15250*/  HMMA.16816.F32.BF16 R8, R176.reuse, R4, RZ ;  /* 0x00000004b008723c */ /* 0x048fe600000418ff */
[----:B------:R-:W2:Y:S04]  /*15260*/  LDSM.16.M88.4 R156, [R201+0x7000] ;  /* 0x00700000c99c783b */ /* 0x000ea80000000200 */
[----:B------:R-:W-:Y:S01]  /*15270*/  LDSM.16.M88.4 R152, [R196+0x6800] ;  /* 0x00680000c498783b */ /* 0x000fe20000000200 */
[C---:B------:R-:W-:Y:S03]  /*15280*/  HMMA.16816.F32.BF16 R4, R176.reuse, R6, RZ ;  /* 0x00000006b004723c */ /* 0x040fe600000418ff */
[----:B------:R-:W-:Y:S04]  /*15290*/  LDSM.16.M88.4 R148, [R202+0x2000] ;  /* 0x00200000ca94783b */ /* 0x000fe80000000200 */
[----:B------:R-:W-:Y:S01]  /*152a0*/  LDSM.16.M88.4 R240, [R194] ;  /* 0x00000000c2f0783b */ /* 0x000fe20000000200 */
[C---:B-----5:R-:W-:Y:S03]  /*152b0*/  HMMA.16816.F32.BF16 R32, R176.reuse, R28, RZ ;  /* 0x0000001cb020723c */ /* 0x060fe600000418ff */
[----:B------:R-:W-:Y:S04]  /*152c0*/  LDSM.16.M88.4 R236, [R193] ;  /* 0x00000000c1ec783b */ /* 0x000fe80000000200 */
[----:B------:R-:W-:Y:S01]  /*152d0*/  LDSM.16.M88.4 R172, [R196+0x7000] ;  /* 0x00700000c4ac783b */ /* 0x000fe20000000200 */
[----:B------:R-:W-:Y:S03]  /*152e0*/  HMMA.16816.F32.BF16 R28, R176, R30, RZ ;  /* 0x0000001eb01c723c */ /* 0x000fe600000418ff */
[----:B------:R-:W-:Y:S03]  /*152f0*/  LDSM.16.M88.4 R164, [R196+0x7800] ;  /* 0x00780000c4a4783b */ /* 0x000fe60000000200 */
[C---:B------:R-:W-:Y:S01]  /*15300*/  HMMA.16816.F32.BF16 R8, R20.reuse, R16, R8 ;  /* 0x000000101408723c */ /* 0x040fe20000041808 */
[----:B------:R-:W0:Y:S05]  /*15310*/  LDGDEPBAR ;  /* 0x00000000000079af */ /* 0x000e2a0000000000 */
[C---:B------:R-:W-:Y:S01]  /*15320*/  HMMA.16816.F32.BF16 R4, R20.reuse, R18, R4 ;  /* 0x000000121404723c */ /* 0x040fe20000041804 */
[----:B------:R-:W3:Y:S05]  /*15330*/  LDSM.16.M88.4 R16, [R201+0x7800] ;  /* 0x00780000c910783b */ /* 0x000eea0000000200 */
[C---:B-1----:R-:W-:Y:S06]  /*15340*/  HMMA.16816.F32.BF16 R32, R20.reuse, R144, R32 ;  /* 0x000000901420723c */ /* 0x042fec0000041820 */
[----:B------:R-:W-:Y:S01]  /*15350*/  HMMA.16816.F32.BF16 R28, R20, R146, R28 ;  /* 0x00000092141c723c */ /* 0x000fe2000004181c */
[----:B------:R-:W-:Y:S05]  /*15360*/  LDSM.16.M88.4 R144, [R192+0x800] ;  /* 0x00080000c090783b */ /* 0x000fea0000000200 */
[C---:B------:R-:W-:Y:S06]  /*15370*/  HMMA.16816.F32.BF16 R8, R12.reuse, R24, R8 ;  /* 0x000000180c08723c */ /* 0x040fec0000041808 */
[----:B------:R-:W-:Y:S01]  /*15380*/  HMMA.16816.F32.BF16 R4, R12, R26, R4 ;  /* 0x0000001a0c04723c */ /* 0x000fe20000041804 */
[----:B------:R-:W1:Y:S05]  /*15390*/  LDSM.16.M88.4 R24, [R201+0x8000] ;  /* 0x00800000c918783b */ /* 0x000e6a0000000200 */
[C---:B--2---:R-:W-:Y:S06]  /*153a0*/  HMMA.16816.F32.BF16 R160, R176.reuse, R156, RZ ;  /* 0x0000009cb0a0723c */ /* 0x044fec00000418ff */
[----:B------:R-:W-:Y:S06]  /*153b0*/  HMMA.16816.F32.BF16 R156, R176, R158, RZ ;  /* 0x0000009eb09c723c */ /* 0x000fec00000418ff */
[C---:B------:R-:W-:Y:S06]  /*153c0*/  HMMA.16816.F32.BF16 R8, R168.reuse, R140, R8 ;  /* 0x0000008ca808723c */ /* 0x040fec0000041808 */
[----:B------:R-:W-:Y:S01]  /*153d0*/  HMMA.16816.F32.BF16 R4, R168, R142, R4 ;  /* 0x0000008ea804723c */ /* 0x000fe20000041804 */
[----:B------:R-:W-:Y:S05]  /*153e0*/  LDSM.16.M88.4 R140, [R191] ;  /* 0x00000000bf8c783b */ /* 0x000fea0000000200 */
[C---:B---3--:R-:W-:Y:S06]  /*153f0*/  HMMA.16816.F32.BF16 R180, R176.reuse, R16, RZ ;  /* 0x00000010b0b4723c */ /* 0x048fec00000418ff */
[----:B------:R-:W-:Y:S01]  /*15400*/  HMMA.16816.F32.BF16 R176, R176, R18, RZ ;  /* 0x00000012b0b0723c */ /* 0x000fe200000418ff */
[----:B------:R-:W2:Y:S05]  /*15410*/  LDSM.16.M88.4 R16, [R200+0x2000] ;  /* 0x00200000c810783b */ /* 0x000eaa0000000200 */
[C---:B------:R-:W-:Y:S06]  /*15420*/  HMMA.16816.F32.BF16 R32, R12.reuse, R152, R32 ;  /* 0x000000980c20723c */ /* 0x040fec0000041820 */
[----:B------:R-:W-:Y:S01]  /*15430*/  HMMA.16816.F32.BF16 R28, R12, R154, R28 ;  /* 0x0000009a0c1c723c */ /* 0x000fe2000004181c */
[----:B------:R-:W-:Y:S05]  /*15440*/  LDSM.16.M88.4 R152, [R192+0x1000] ;  /* 0x00100000c098783b */ /* 0x000fea0000000200 */
[C---:B-1----:R-:W-:Y:S06]  /*15450*/  HMMA.16816.F32.BF16 R8, R148.reuse, R24, R8 ;  /* 0x000000189408723c */ /* 0x042fec0000041808 */
[----:B------:R-:W-:Y:S01]  /*15460*/  HMMA.16816.F32.BF16 R4, R148, R26, R4 ;  /* 0x0000001a9404723c */ /* 0x000fe20000041804 */
[----:B------:R-:W1:Y:S05]  /*15470*/  LDSM.16.M88.4 R24, [R201+0x8800] ;  /* 0x00880000c918783b */ /* 0x000e6a0000000200 */
[C---:B------:R-:W-:Y:S06]  /*15480*/  HMMA.16816.F32.BF16 R160, R20.reuse, R240, R160 ;  /* 0x000000f014a0723c */ /* 0x040fec00000418a0 */
[C---:B------:R-:W-:Y:S01]  /*15490*/  HMMA.16816.F32.BF16 R156, R20.reuse, R242, R156 ;  /* 0x000000f2149c723c */ /* 0x040fe2000004189c */
[----:B------:R-:W-:Y:S05]  /*154a0*/  LDSM.16.M88.4 R240, [R198+0x2000] ;  /* 0x00200000c6f0783b */ /* 0x000fea0000000200 */
[C---:B------:R-:W-:Y:S06]  /*154b0*/  HMMA.16816.F32.BF16 R180, R20.reuse, R236, R180 ;  /* 0x000000ec14b4723c */ /* 0x040fec00000418b4 */
[----:B------:R-:W-:Y:S01]  /*154c0*/  HMMA.16816.F32.BF16 R176, R20, R238, R176 ;  /* 0x000000ee14b0723c */ /* 0x000fe200000418b0 */
[----:B------:R-:W3:Y:S04]  /*154d0*/  LDSM.16.M88.4 R20, [R196+0x8000] ;  /* 0x00800000c414783b */ /* 0x000ee80000000200 */
[----:B------:R-:W-:Y:S01]  /*154e0*/  LDSM.16.M88.4 R236, [R192+0x1800] ;  /* 0x00180000c0ec783b */ /* 0x000fe20000000200 */
[C---:B------:R-:W-:Y:S06]  /*154f0*/  HMMA.16816.F32.BF16 R32, R168.reuse, R144, R32 ;  /* 0x00000090a820723c */ /* 0x040fec0000041820 */
[----:B------:R-:W-:Y:S01]  /*15500*/  HMMA.16816.F32.BF16 R28, R168, R146, R28 ;  /* 0x00000092a81c723c */ /* 0x000fe2000004181c */
[----:B------:R-:W-:Y:S05]  /*15510*/  LDSM.16.M88.4 R144, [R201+0x9000] ;  /* 0x00900000c990783b */ /* 0x000fea0000000200 */
[C---:B--2---:R-:W-:Y:S06]  /*15520*/  HMMA.16816.F32.BF16 R8, R16.reuse, R140, R8 ;  /* 0x0000008c1008723c */ /* 0x044fec0000041808 */
[----:B------:R-:W-:Y:S01]  /*15530*/  HMMA.16816.F32.BF16 R4, R16, R142, R4 ;  /* 0x0000008e1004723c */ /* 0x000fe20000041804 */
[----:B------:R-:W2:Y:S05]  /*15540*/  LDSM.16.M88.4 R140, [R190] ;  /* 0x00000000be8c783b */ /* 0x000eaa0000000200 */
[C---:B------:R-:W-:Y:S06]  /*15550*/  HMMA.16816.F32.BF16 R160, R12.reuse, R172, R160 ;  /* 0x000000ac0ca0723c */ /* 0x040fec00000418a0 */
[C---:B------:R-:W-:Y:S01]  /*15560*/  HMMA.16816.F32.BF16 R156, R12.reuse, R174, R156 ;  /* 0x000000ae0c9c723c */ /* 0x040fe2000004189c */
[----:B------:R-:W-:Y:S05]  /*15570*/  LDSM.16.M88.4 R172, [R197+0x2000] ;  /* 0x00200000c5ac783b */ /* 0x000fea0000000200 */
[C---:B------:R-:W-:Y:S06]  /*15580*/  HMMA.16816.F32.BF16 R180, R12.reuse, R164, R180 ;  /* 0x000000a40cb4723c */ /* 0x040fec00000418b4 */
[----:B------:R-:W-:Y:S01]  /*15590*/  HMMA.16816.F32.BF16 R176, R12, R166, R176 ;  /* 0x000000a60cb0723c */ /* 0x000fe200000418b0 */
[----:B------:R-:W5:Y:S04]  /*155a0*/  LDSM.16.M88.4 R12, [R192+0x2000] ;  /* 0x00200000c00c783b */ /* 0x000f680000000200 */
[----:B------:R-:W-:Y:S01]  /*155b0*/  LDSM.16.M88.4 R164, [R201+0x9800] ;  /* 0x00980000c9a4783b */ /* 0x000fe20000000200 */
[C---:B-1----:R-:W-:Y:S06]  /*155c0*/  HMMA.16816.F32.BF16 R32, R148.reuse, R24, R32 ;  /* 0x000000189420723c */ /* 0x042fec0000041820 */
[----:B------:R-:W-:Y:S01]  /*155d0*/  HMMA.16816.F32.BF16 R28, R148, R26, R28 ;  /* 0x0000001a941c723c */ /* 0x000fe2000004181c */
[----:B------:R-:W1:Y:S05]  /*155e0*/  LDSM.16.M88.4 R24, [R196+0x8800] ;  /* 0x00880000c418783b */ /* 0x000e6a0000000200 */
[C---:B---3--:R-:W-:Y:S06]  /*155f0*/  HMMA.16816.F32.BF16 R8, R240.reuse, R20, R8 ;  /* 0x00000014f008723c */ /* 0x048fec0000041808 */
[----:B------:R-:W-:Y:S01]  /*15600*/  HMMA.16816.F32.BF16 R4, R240, R22, R4 ;  /* 0x00000016f004723c */ /* 0x000fe20000041804 */
[----:B------:R-:W-:Y:S05]  /*15610*/  LDSM.16.M88.4 R20, [R201+0xa000] ;  /* 0x00a00000c914783b */ /* 0x000fea0000000200 */
[C---:B------:R-:W-:Y:S06]  /*15620*/  HMMA.16816.F32.BF16 R160, R168.reuse, R152, R160 ;  /* 0x00000098a8a0723c */ /* 0x040fec00000418a0 */
[----:B------:R-:W-:Y:S01]  /*15630*/  HMMA.16816.F32.BF16 R156, R168, R154, R156 ;  /* 0x0000009aa89c723c */ /* 0x000fe2000004189c */
[----:B------:R-:W3:Y:S05]  /*15640*/  LDSM.16.M88.4 R152, [R202+0x4000] ;  /* 0x00400000ca98783b */ /* 0x000eea0000000200 */
[C---:B--2---:R-:W-:Y:S06]  /*15650*/  HMMA.16816.F32.BF16 R32, R16.reuse, R140, R32 ;  /* 0x0000008c1020723c */ /* 0x044fec0000041820 */
[----:B------:R-:W-:Y:S01]  /*15660*/  HMMA.16816.F32.BF16 R28, R16, R142, R28 ;  /* 0x0000008e101c723c */ /* 0x000fe2000004181c */
[----:B------:R-:W-:Y:S05]  /*15670*/  LDSM.16.M88.4 R140, [R188] ;  /* 0x00000000bc8c783b */ /* 0x000fea0000000200 */
[C---:B------:R-:W-:Y:S06]  /*15680*/  HMMA.16816.F32.BF16 R180, R168.reuse, R236, R180 ;  /* 0x000000eca8b4723c */ /* 0x040fec00000418b4 */
[----:B------:R-:W-:Y:S01]  /*15690*/  HMMA.16816.F32.BF16 R176, R168, R238, R176 ;  /* 0x000000eea8b0723c */ /* 0x000fe200000418b0 */
[----:B------:R-:W2:Y:S04]  /*156a0*/  LDSM.16.M88.4 R236, [R189] ;  /* 0x00000000bdec783b */ /* 0x000ea80000000200 */
[----:B------:R-:W-:Y:S01]  /*156b0*/  LDSM.16.M88.4 R168, [R187] ;  /* 0x00000000bba8783b */ /* 0x000fe20000000200 */
[C---:B-----5:R-:W-:Y:S06]  /*156c0*/  HMMA.16816.F32.BF16 R8, R172.reuse, R12, R8 ;  /* 0x0000000cac08723c */ /* 0x060fec0000041808 */
[----:B------:R-:W-:Y:S01]  /*156d0*/  HMMA.16816.F32.BF16 R4, R172, R14, R4 ;  /* 0x0000000eac04723c */ /* 0x000fe20000041804 */
[----:B------:R-:W5:Y:S05]  /*156e0*/  LDSM.16.M88.4 R12, [R192+0x2800] ;  /* 0x00280000c00c783b */ /* 0x000f6a0000000200 */
        /* <DEDUP_REMOVED lines=10> */
[C---:B---3--:R-:W-:Y:S06]  /*15790*/  HMMA.16816.F32.BF16 R8, R152.reuse, R20, R8 ;  /* 0x000000149808723c */ /* 0x048fec0000041808 */
[----:B------:R-:W-:Y:S01]  /*157a0*/  HMMA.16816.F32.BF16 R4, R152, R22, R4 ;  /* 0x000000169804723c */ /* 0x000fe20000041804 */
[----:B------:R-:W3:Y:S05]  /*157b0*/  LDSM.16.M88.4 R20, [R201+0xa800] ;  /* 0x00a80000c914783b */ /* 0x000eea0000000200 */
[----:B--2---:R-:W-:Y:S06]  /*157c0*/  HMMA.16816.F32.BF16 R160, R16, R236, R160 ;  /* 0x000000ec10a0723c */ /* 0x004fec00000418a0 */
[C---:B-----5:R-:W-:Y:S06]  /*157d0*/  HMMA.16816.F32.BF16 R32, R172.reuse, R12, R32 ;  /* 0x0000000cac20723c */ /* 0x060fec0000041820 */
[----:B------:R-:W-:Y:S01]  /*157e0*/  HMMA.16816.F32.BF16 R28, R172, R14, R28 ;  /* 0x0000000eac1c723c */ /* 0x000fe2000004181c */
[----:B------:R-:W-:Y:S05]  /*157f0*/  LDSM.16.M88.4 R12, [R192+0x4000] ;  /* 0x00400000c00c783b */ /* 0x000fea0000000200 */
[C---:B------:R-:W-:Y:S06]  /*15800*/  HMMA.16816.F32.BF16 R180, R16.reuse, R140, R180 ;  /* 0x0000008c10b4723c */ /* 0x040fec00000418b4 */
[----:B------:R-:W-:Y:S01]  /*15810*/  HMMA.16816.F32.BF16 R176, R16, R142, R176 ;  /* 0x0000008e10b0723c */ /* 0x000fe200000418b0 */
[----:B------:R-:W2:Y:S05]  /*15820*/  LDSM.16.M88.4 R140, [R186] ;  /* 0x00000000ba8c783b */ /* 0x000eaa0000000200 */
[C---:B----4-:R-:W-:Y:S06]  /*15830*/  HMMA.16816.F32.BF16 R8, R144.reuse, R168, R8 ;  /* 0x000000a89008723c */ /* 0x050fec0000041808 */
[----:B------:R-:W-:Y:S01]  /*15840*/  HMMA.16816.F32.BF16 R4, R144, R170, R4 ;  /* 0x000000aa9004723c */ /* 0x000fe20000041804 */
[----:B------:R-:W4:Y:S05]  /*15850*/  LDSM.16.M88.4 R168, [R192+0x3000] ;  /* 0x00300000c0a8783b */ /* 0x000f2a0000000200 */
[----:B------:R-:W-:Y:S01]  /*15860*/  HMMA.16816.F32.BF16 R156, R16, R238, R156 ;  /* 0x000000ee109c723c */ /* 0x000fe2000004189c */
[----:B------:R-:W5:Y:S04]  /*15870*/  LDSM.16.M88.4 R16, [R197+0x4000] ;  /* 0x00400000c510783b */ /* 0x000f680000000200 */
[----:B------:R-:W5:Y:S01]  /*15880*/  LDSM.16.M88.4 R236, [R196+0x9800] ;  /* 0x00980000c4ec783b */ /* 0x000f620000000200 */
[----:B-1----:R-:W-:Y:S06]  /*15890*/  HMMA.16816.F32.BF16 R160, R240, R164, R160 ;  /* 0x000000a4f0a0723c */ /* 0x002fec00000418a0 */
[C---:B---3--:R-:W-:Y:S06]  /*158a0*/  HMMA.16816.F32.BF16 R32, R152.reuse, R20, R32 ;  /* 0x000000149820723c */ /* 0x048fec0000041820 */
[----:B------:R-:W-:Y:S01]  /*158b0*/  HMMA.16816.F32.BF16 R28, R152, R22, R28 ;  /* 0x00000016981c723c */ /* 0x000fe2000004181c */
[----:B------:R-:W-:Y:S05]  /*158c0*/  LDSM.16.M88.4 R20, [R196+0xa800] ;  /* 0x00a80000c414783b */ /* 0x000fea0000000200 */
[C---:B------:R-:W-:Y:S06]  /*158d0*/  HMMA.16816.F32.BF16 R8, R24.reuse, R148, R8 ;  /* 0x000000941808723c */ /* 0x040fec0000041808 */
[----:B------:R-:W-:Y:S01]  /*158e0*/  HMMA.16816.F32.BF16 R4, R24, R150, R4 ;  /* 0x000000961804723c */ /* 0x000fe20000041804 */
[----:B------:R-:W1:Y:S05]  /*158f0*/  LDSM.16.M88.4 R148, [R201+0xb000] ;  /* 0x00b00000c994783b */ /* 0x000e6a0000000200 */
[----:B--2---:R-:W-:Y:S06]  /*15900*/  HMMA.16816.F32.BF16 R32, R144, R140, R32 ;  /* 0x0000008c9020723c */ /* 0x004fec0000041820 */
[----:B----4-:R-:W-:Y:S06]  /*15910*/  HMMA.16816.F32.BF16 R160, R172, R168, R160 ;  /* 0x000000a8aca0723c */ /* 0x010fec00000418a0 */
[----:B------:R-:W-:Y:S01]  /*15920*/  HMMA.16816.F32.BF16 R156, R240, R166, R156 ;  /* 0x000000a6f09c723c */ /* 0x000fe2000004189c */
[----:B------:R-:W2:Y:S05]  /*15930*/  LDSM.16.M88.4 R164, [R192+0x3800] ;  /* 0x00380000c0a4783b */ /* 0x000eaa0000000200 */
[----:B------:R-:W-:Y:S01]  /*15940*/  HMMA.16816.F32.BF16 R140, R144, R142, R28 ;  /* 0x0000008e908c723c */ /* 0x000fe2000004181c */
[----:B------:R-:W-:Y:S05]  /*15950*/  LDSM.16.M88.4 R28, [R192+0x4800] ;  /* 0x00480000c01c783b */ /* 0x000fea0000000200 */
[C---:B-----5:R-:W-:Y:S06]  /*15960*/  HMMA.16816.F32.BF16 R8, R16.reuse, R12, R8 ;  /* 0x0000000c1008723c */ /* 0x060fec0000041808 */
[----:B------:R-:W-:Y:S01]  /*15970*/  HMMA.16816.F32.BF16 R4, R16, R14, R4 ;  /* 0x0000000e1004723c */ /* 0x000fe20000041804 */
[----:B------:R-:W3:Y:S05]  /*15980*/  LDSM.16.M88.4 R12, [R185] ;  /* 0x00000000b90c783b */ /* 0x000eea0000000200 */
[C---:B------:R-:W-:Y:S06]  /*15990*/  HMMA.16816.F32.BF16 R180, R240.reuse, R236, R180 ;  /* 0x000000ecf0b4723c */ /* 0x040fec00000418b4 */
[----:B------:R-:W-:Y:S06]  /*159a0*/  HMMA.16816.F32.BF16 R176, R240, R238, R176 ;  /* 0x000000eef0b0723c */ /* 0x000fec00000418b0 */
[----:B-1----:R-:W-:Y:S01]  /*159b0*/  HMMA.16816.F32.BF16 R160, R152, R148, R160 ;  /* 0x0000009498a0723c */ /* 0x002fe200000418a0 */
[-C--:B------:R-:W-:Y:S01]  /*159c0*/  FMUL.FTZ R9, R9, R0.reuse ;  /* 0x0000000009097220 */ /* 0x080fe20000410000 */
[----:B------:R-:W-:-:S03]  /*159d0*/  FMUL.FTZ R2, R8, R0 ;  /* 0x0000000008027220 */ /* 0x000fc60000410000 */
[----:B------:R1:W-:Y:S01]  /*159e0*/  MUFU.TANH R138, R9 ;  /* 0x00000009008a7308 */ /* 0x0003e20000002400 */
[C---:B------:R-:W-:Y:S01]  /*159f0*/  HMMA.16816.F32.BF16 R32, R24.reuse, R20, R32 ;  /* 0x000000141820723c */ /* 0x040fe20000041820 */
[-C--:B------:R-:W-:Y:S01]  /*15a00*/  FMUL.FTZ R149, R10, R0.reuse ;  /* 0x000000000a957220 */ /* 0x080fe20000410000 */
[-C--:B------:R-:W-:Y:S01]  /*15a10*/  FMUL.FTZ R4, R4, R0.reuse ;  /* 0x0000000004047220 */ /* 0x080fe20000410000 */
[-C--:B------:R-:W-:Y:S01]  /*15a20*/  FMUL.FTZ R5, R5, R0.reuse ;  /* 0x0000000005057220 */ /* 0x080fe20000410000 */
[-C--:B------:R-:W-:Y:S02]  /*15a30*/  FMUL.FTZ R6, R6, R0.reuse ;  /* 0x0000000006067220 */ /* 0x080fe40000410000 */
[----:B------:R-:W-:Y:S01]  /*15a40*/  HMMA.16816.F32.BF16 R140, R24, R22, R140 ;  /* 0x00000016188c723c */ /* 0x000fe2000004188c */
[----:B------:R-:W4:Y:S01]  /*15a50*/  LDSM.16.M88.4 R20, [R201+0xb800] ;  /* 0x00b80000c914783b */ /* 0x000f220000000200 */
[----:B------:R-:W-:Y:S04]  /*15a60*/  MUFU.TANH R139, R4 ;  /* 0x00000004008b7308 */ /* 0x000fe80000002400 */
[C---:B------:R-:W-:Y:S01]  /*15a70*/  HMMA.16816.F32.BF16 R156, R172.reuse, R170, R156 ;  /* 0x000000aaac9c723c */ /* 0x040fe2000004189c */
[----:B------:R-:W5:Y:S03]  /*15a80*/  LDSM.16.M88.4 R168, [R196+0xb000] ;  /* 0x00b00000c4a8783b */ /* 0x000f660000000200 */
[----:B------:R-:W-:Y:S02]  /*15a90*/  MUFU.TANH R148, R5 ;  /* 0x0000000500947308 */ /* 0x000fe40000002400 */
[C---:B--2---:R-:W-:Y:S06]  /*15aa0*/  HMMA.16816.F32.BF16 R180, R172.reuse, R164, R180 ;  /* 0x000000a4acb4723c */ /* 0x044fec00000418b4 */
[----:B------:R-:W-:Y:S01]  /*15ab0*/  HMMA.16816.F32.BF16 R176, R172, R166, R176 ;  /* 0x000000a6acb0723c */ /* 0x000fe200000418b0 */
[----:B------:R-:W2:Y:S05]  /*15ac0*/  MUFU.TANH R2, R2 ;  /* 0x0000000200027308 */ /* 0x000eaa0000002400 */
[----:B---3--:R-:W-:Y:S03]  /*15ad0*/  HMMA.16816.F32.BF16 R160, R144, R12, R160 ;  /* 0x0000000c90a0723c */ /* 0x008fe600000418a0 */
[----:B------:R3:W-:Y:S03]  /*15ae0*/  MUFU.TANH R13, R6 ;  /* 0x00000006000d7308 */ /* 0x0007e60000002400 */
[----:B------:R-:W-:Y:S01]  /*15af0*/  HMMA.16816.F32.BF16 R156, R152, R150, R156 ;  /* 0x00000096989c723c */ /* 0x000fe2000004189c */
[----:B------:R-:W-:-:S02]  /*15b00*/  FMUL.FTZ R12, R11, R0 ;  /* 0x000000000b0c7220 */ /* 0x000fc40000410000 */
[----:B-1----:R-:W1:Y:S02]  /*15b10*/  LDSM.16.M88.4 R8, [R184] ;  /* 0x00000000b808783b */ /* 0x002e640000000200 */
[----:B------:R-:W-:Y:S01]  /*15b20*/  MUFU.TANH R149, R149 ;  /* 0x0000009500957308 */ /* 0x000fe20000002400 */
[----:B------:R-:W-:Y:S06]  /*15b30*/  HMMA.16816.F32.BF16 R32, R16, R28, R32 ;  /* 0x0000001c1020723c */ /* 0x000fec0000041820 */
[C---:B----4-:R-:W-:Y:S01]  /*15b40*/  HMMA.16816.F32.BF16 R180, R152.reuse, R20, R180 ;  /* 0x0000001498b4723c */ /* 0x050fe200000418b4 */
[----:B------:R-:W4:Y:S05]  /*15b50*/  MUFU.TANH R12, R12 ;  /* 0x0000000c000c7308 */ /* 0x000f2a0000002400 */
[----:B------:R-:W-:Y:S06]  /*15b60*/  HMMA.16816.F32.BF16 R176, R152, R22, R176 ;  /* 0x0000001698b0723c */ /* 0x000fec00000418b0 */
[----:B------:R-:W-:Y:S01]  /*15b70*/  HMMA.16816.F32.BF16 R156, R144, R14, R156 ;  /* 0x0000000e909c723c */ /* 0x000fe2000004189c */
[----:B------:R-:W-:-:S05]  /*15b80*/  IMAD R22, R222, 0x40, R133 ;  /* 0x00000040de167824 */ /* 0x000fca00078e0285 */
[----:B------:R-:W-:Y:S01]  /*15b90*/  HMMA.16816.F32.BF16 R140, R16, R30, R140 ;  /* 0x0000001e108c723c */ /* 0x000fe2000004188c */
[-C--:B------:R-:W-:Y:S01]  /*15ba0*/  FMUL.FTZ R14, R7, R0.reuse ;  /* 0x00000000070e7220 */ /* 0x080fe20000410000 */
[----:B------:R-:W4:Y:S01]  /*15bb0*/  LDSM.16.M88.4 R28, [R192+0x5000] ;  /* 0x00500000c01c783b */ /* 0x000f220000000200 */
[----:B------:R-:W-:Y:S01]  /*15bc0*/  ISETP.GE.AND P5, PT, R22, R225, PT ;  /* 0x000000e11600720c */ /* 0x000fe20003fa6270 */
[-C--:B------:R-:W-:Y:S01]  /*15bd0*/  FMUL.FTZ R32, R32, R0.reuse ;  /* 0x0000000020207220 */ /* 0x080fe20000410000 */
[----:B------:R-:W-:Y:S01]  /*15be0*/  FMUL.FTZ R15, R33, R0 ;  /* 0x00000000210f7220 */ /* 0x000fe20000410000 */
[----:B---3--:R-:W3:Y:S01]  /*15bf0*/  LDSM.16.M88.4 R4, [R196+0xb800] ;  /* 0x00b80000c404783b */ /* 0x008ee20000000200 */
[----:B-----5:R-:W-:Y:S01]  /*15c00*/  HMMA.16816.F32.BF16 R160, R24, R168, R160 ;  /* 0x000000a818a0723c */ /* 0x020fe200000418a0 */
[----:B------:R-:W-:Y:S01]  /*15c10*/  ISETP.GE.OR P5, PT, R22, R224, !P5 ;  /* 0x000000e01600720c */ /* 0x000fe20006fa6670 */
[----:B------:R-:W5:Y:S01]  /*15c20*/  MUFU.TANH R240, R32 ;  /* 0x0000002000f07308 */ /* 0x000f620000002400 */
[-C--:B------:R-:W-:Y:S01]  /*15c30*/  FMUL.FTZ R21, R34, R0.reuse ;  /* 0x0000000022157220 */ /* 0x080fe20000410000 */
[----:B------:R-:W-:Y:S01]  /*15c40*/  FMUL.FTZ R35, R35, R0 ;  /* 0x0000000023237220 */ /* 0x000fe20000410000 */
[----:B--2---:R-:W-:Y:S01]  /*15c50*/  FSEL R2, R2, -INF , !P5 ;  /* 0xff80000002027808 */ /* 0x004fe20006800000 */
[C---:B-1----:R-:W-:Y:S04]  /*15c60*/  HMMA.16816.F32.BF16 R180, R144.reuse, R8, R180 ;  /* 0x0000000890b4723c */ /* 0x042fe800000418b4 */
[----:B------:R-:W-:Y:S02]  /*15c70*/  MUFU.TANH R15, R15 ;  /* 0x0000000f000f7308 */ /* 0x000fe40000002400 */
[----:B------:R-:W-:Y:S01]  /*15c80*/  HMMA.16816.F32.BF16 R176, R144, R10, R176 ;  /* 0x0000000a90b0723c */ /* 0x000fe200000418b0 */
[----:B------:R-:W-:-:S04]  /*15c90*/  VIADD R8, R22, 0x1 ;  /* 0x0000000116087836 */ /* 0x000fc80000000000 */
[-C--:B------:R-:W-:Y:S01]  /*15ca0*/  FMUL.FTZ R238, R140, R0.reuse ;  /* 0x000000008cee7220 */ /* 0x080fe20000410000 */
[C---:B------:R-:W-:Y:S01]  /*15cb0*/  ISETP.GE.AND P6, PT, R8.reuse, R225, PT ;  /* 0x000000e10800720c */ /* 0x040fe20003fc6270 */
[----:B------:R-:W-:Y:S01]  /*15cc0*/  HMMA.16816.F32.BF16 R156, R24, R170, R156 ;  /* 0x000000aa189c723c */ /* 0x000fe2000004189c */
[C---:B------:R-:W-:Y:S01]  /*15cd0*/  ISETP.GE.AND P3, PT, R8.reuse, R223, PT ;  /* 0x000000df0800720c */ /* 0x040fe20003f66270 */
[----:B------:R-:W-:Y:S01]  /*15ce0*/  FMUL.FTZ R20, R141, R0 ;  /* 0x000000008d147220 */ /* 0x000fe20000410000 */
[C---:B------:R-:W-:Y:S01]  /*15cf0*/  ISETP.GE.OR P6, PT, R8.reuse, R224, !P6 ;  /* 0x000000e00800720c */ /* 0x040fe200077c6670 */
[----:B------:R-:W1:Y:S01]  /*15d00*/  MUFU.TANH R238, R238 ;  /* 0x000000ee00ee7308 */ /* 0x000e620000002400 */
[----:B------:R-:W-:Y:S01]  /*15d10*/  ISETP.GE.OR P3, PT, R8, R219, !P3 ;  /* 0x000000db0800720c */ /* 0x000fe20005f66670 */
[-C--:B------:R-:W-:Y:S01]  /*15d20*/  FMUL.FTZ R143, R143, R0.reuse ;  /* 0x000000008f8f7220 */ /* 0x080fe20000410000 */
[----:B------:R-:W2:Y:S01]  /*15d30*/  LDSM.16.M88.4 R8, [R192+0x5800] ;  /* 0x00580000c008783b */ /* 0x000ea20000000200 */
[----:B------:R-:W-:Y:S01]  /*15d40*/  FSEL R138, R138, -INF , !P6 ;  /* 0xff8000008a8a7808 */ /* 0x000fe20007000000 */
[----:B------:R-:W-:Y:S01]  /*15d50*/  FMUL.FTZ R142, R142, R0 ;  /* 0x000000008e8e7220 */ /* 0x000fe20000410000 */
[----:B------:R-:W-:Y:S01]  /*15d60*/  ISETP.GE.AND P6, PT, R22, R223, PT ;  /* 0x000000df1600720c */ /* 0x000fe20003fc6270 */
[----:B------:R-:W-:-:S04]  /*15d70*/  DEPBAR.LE SB0, 0x0 ;  /* 0x000080000000791a */ /* 0x000fc80000000000 */
[----:B------:R-:W-:Y:S01]  /*15d80*/  ISETP.GE.OR P6, PT, R22, R219, !P6 ;  /* 0x000000db1600720c */ /* 0x000fe200077c6670 */
[----:B----4-:R-:W-:Y:S01]  /*15d90*/  HMMA.16816.F32.BF16 R160, R16, R28, R160 ;  /* 0x0000001c10a0723c */ /* 0x010fe200000418a0 */
[----:B------:R-:W-:Y:S01]  /*15da0*/  FSEL R12, R12, -INF , !P3 ;  /* 0xff8000000c0c7808 */ /* 0x000fe20005800000 */
[----:B------:R-:W4:Y:S04]  /*15db0*/  MUFU.TANH R20, R20 ;  /* 0x0000001400147308 */ /* 0x000f280000002400 */
[----:B---3--:R-:W-:Y:S01]  /*15dc0*/  HMMA.16816.F32.BF16 R176, R24, R6, R176 ;  /* 0x0000000618b0723c */ /* 0x008fe200000418b0 */
[----:B------:R-:W-:-:S03]  /*15dd0*/  VIADD R28, R22, 0x8 ;  /* 0x00000008161c7836 */ /* 0x000fc60000000000 */
[----:B------:R-:W3:Y:S02]  /*15de0*/  MUFU.TANH R21, R21 ;  /* 0x0000001500157308 */ /* 0x000ee40000002400 */
[----:B------:R-:W-:Y:S01]  /*15df0*/  HMMA.16816.F32.BF16 R180, R24, R4, R180 ;  /* 0x0000000418b4723c */ /* 0x000fe200000418b4 */
[C---:B------:R-:W-:Y:S02]  /*15e00*/  ISETP.GE.AND P1, PT, R28.reuse, R225, PT ;  /* 0x000000e11c00720c */ /* 0x040fe40003f26270 */
[C---:B------:R-:W-:Y:S02]  /*15e10*/  ISETP.GE.AND P4, PT, R28.reuse, R223, PT ;  /* 0x000000df1c00720c */ /* 0x040fe40003f86270 */
[----:B------:R-:W-:Y:S01]  /*15e20*/  ISETP.GE.OR P1, PT, R28, R224, !P1 ;  /* 0x000000e01c00720c */ /* 0x000fe20004f26670 */
[C---:B------:R-:W-:Y:S01]  /*15e30*/  HMMA.16816.F32.BF16 R156, R16.reuse, R30, R156 ;  /* 0x0000001e109c723c */ /* 0x040fe2000004189c */
[----:B------:R-:W-:Y:S01]  /*15e40*/  VIADD R4, R22, 0x9 ;  /* 0x0000000916047836 */ /* 0x000fe20000000000 */
[----:B------:R-:W-:Y:S01]  /*15e50*/  ISETP.GE.OR P4, PT, R28, R219, !P4 ;  /* 0x000000db1c00720c */ /* 0x000fe20006786670 */
[C---:B------:R-:W-:Y:S01]  /*15e60*/  VIADD R28, R22.reuse, 0x10 ;  /* 0x00000010161c7836 */ /* 0x040fe20000000000 */
[----:B------:R-:W-:Y:S01]  /*15e70*/  FSEL R24, R139, -INF , !P1 ;  /* 0xff8000008b187808 */ /* 0x000fe20004800000 */
[----:B------:R-:W-:Y:S01]  /*15e80*/  VIADD R26, R22, 0x11 ;  /* 0x00000011161a7836 */ /* 0x000fe20000000000 */
[C---:B------:R-:W-:Y:S01]  /*15e90*/  ISETP.GE.AND P2, PT, R4.reuse, R225, PT ;  /* 0x000000e10400720c */ /* 0x040fe20003f46270 */
[----:B------:R-:W3:Y:S01]  /*15ea0*/  MUFU.TANH R140, R35 ;  /* 0x00000023008c7308 */ /* 0x000ee20000002400 */
[----:B------:R-:W-:Y:S01]  /*15eb0*/  ISETP.GE.AND P5, PT, R4, R223, PT ;  /* 0x000000df0400720c */ /* 0x000fe20003fa6270 */
[----:B------:R-:W-:Y:S01]  /*15ec0*/  FMUL.FTZ R160, R160, R0 ;  /* 0x00000000a0a07220 */ /* 0x000fe20000410000 */
[C---:B------:R-:W-:Y:S01]  /*15ed0*/  ISETP.GE.OR P2, PT, R4.reuse, R224, !P2 ;  /* 0x000000e00400720c */ /* 0x040fe20005746670 */
[-C--:B------:R-:W-:Y:S01]  /*15ee0*/  FMUL.FTZ R161, R161, R0.reuse ;  /* 0x00000000a1a17220 */ /* 0x080fe20000410000 */
[----:B------:R-:W-:Y:S01]  /*15ef0*/  ISETP.GE.OR P5, PT, R4, R219, !P5 ;  /* 0x000000db0400720c */ /* 0x000fe20006fa6670 */
[C---:B--2---:R-:W-:Y:S01]  /*15f00*/  HMMA.16816.F32.BF16 R176, R16.reuse, R10, R176 ;  /* 0x0000000a10b0723c */ /* 0x044fe200000418b0 */
[----:B------:R-:W-:Y:S01]  /*15f10*/  FSEL R6, R148, -INF , !P2 ;  /* 0xff80000094067808 */ /* 0x000fe20005000000 */
[----:B------:R-:W2:Y:S01]  /*15f20*/  MUFU.TANH R14, R14 ;  /* 0x0000000e000e7308 */ /* 0x000ea20000002400 */
[----:B------:R-:W-:Y:S01]  /*15f30*/  FSEL R4, R149, -INF , !P6 ;  /* 0xff80000095047808 */ /* 0x000fe20007000000 */
[-C--:B------:R-:W-:Y:S01]  /*15f40*/  FMUL.FTZ R154, R162, R0.reuse ;  /* 0x00000000a29a7220 */ /* 0x080fe20000410000 */
[C---:B------:R-:W-:Y:S01]  /*15f50*/  ISETP.GE.AND P1, PT, R28.reuse, R225, PT ;  /* 0x000000e11c00720c */ /* 0x040fe20003f26270 */
[----:B------:R-:W-:Y:S01]  /*15f60*/  HMMA.16816.F32.BF16 R180, R16, R8, R180 ;  /* 0x0000000810b4723c */ /* 0x000fe200000418b4 */
[----:B------:R-:W-:Y:S01]  /*15f70*/  ISETP.GE.AND P2, PT, R28, R223, PT ;  /* 0x000000df1c00720c */ /* 0x000fe20003f46270 */
[----:B------:R-:W-:Y:S01]  /*15f80*/  VIADD R10, R22, 0x21 ;  /* 0x00000021160a7836 */ /* 0x000fe20000000000 */
[C---:B------:R-:W-:Y:S01]  /*15f90*/  ISETP.GE.AND P6, PT, R26.reuse, R225, PT ;  /* 0x000000e11a00720c */ /* 0x040fe20003fc6270 */
[----:B------:R-:W2:Y:S01]  /*15fa0*/  MUFU.TANH R234, R143 ;  /* 0x0000008f00ea7308 */ /* 0x000ea20000002400 */
[----:B------:R-:W-:Y:S01]  /*15fb0*/  ISETP.GE.AND P3, PT, R26, R223, PT ;  /* 0x000000df1a00720c */ /* 0x000fe20003f66270 */
[----:B------:R-:W-:Y:S01]  /*15fc0*/  FMUL.FTZ R150, R158, R0 ;  /* 0x000000009e967220 */ /* 0x000fe20000410000 */
[-C--:B------:R-:W-:Y:S01]  /*15fd0*/  ISETP.GE.OR P1, PT, R28, R224.reuse, !P1 ;  /* 0x000000e01c00720c */ /* 0x080fe20004f26670 */
[----:B------:R-:W-:Y:S01]  /*15fe0*/  VIADD R16, R22, 0x20 ;  /* 0x0000002016107836 */ /* 0x000fe20000000000 */
[-C--:B------:R-:W-:Y:S01]  /*15ff0*/  ISETP.GE.OR P2, PT, R28, R219.reuse, !P2 ;  /* 0x000000db1c00720c */ /* 0x080fe20005746670 */
[----:B------:R-:W-:Y:S01]  /*16000*/  VIADD R28, R22, 0x19 ;  /* 0x00000019161c7836 */ /* 0x000fe20000000000 */
[C---:B------:R-:W-:Y:S01]  /*16010*/  ISETP.GE.OR P6, PT, R26.reuse, R224, !P6 ;  /* 0x000000e01a00720c */ /* 0x040fe200077c6670 */
[----:B------:R3:W2:Y:S01]  /*16020*/  MUFU.TANH R236, R142 ;  /* 0x0000008e00ec7308 */ /* 0x0006a20000002400 */
[----:B------:R-:W-:Y:S01]  /*16030*/  ISETP.GE.OR P3, PT, R26, R219, !P3 ;  /* 0x000000db1a00720c */ /* 0x000fe20005f66670 */
[----:B------:R-:W-:Y:S01]  /*16040*/  VIADD R26, R22, 0x18 ;  /* 0x00000018161a7836 */ /* 0x000fe20000000000 */
[----:B------:R-:W-:Y:S01]  /*16050*/  FSEL R8, R13, -INF , !P4 ;  /* 0xff8000000d087808 */ /* 0x000fe20006000000 */
[-C--:B------:R-:W-:Y:S01]  /*16060*/  FMUL.FTZ R5, R156, R0.reuse ;  /* 0x000000009c057220 */ /* 0x080fe20000410000 */
[----:B-----5:R-:W-:Y:S01]  /*16070*/  FSEL R240, R240, -INF , !P1 ;  /* 0xff800000f0f07808 */ /* 0x020fe20004800000 */
[-C--:B------:R-:W-:Y:S01]  /*16080*/  FMUL.FTZ R174, R176, R0.reuse ;  /* 0x00000000b0ae7220 */ /* 0x080fe20000410000 */
[-C--:B------:R-:W-:Y:S01]  /*16090*/  ISETP.GE.AND P4, PT, R26, R225.reuse, PT ;  /* 0x000000e11a00720c */ /* 0x080fe20003f86270 */
[----:B------:R-:W5:Y:S01]  /*160a0*/  MUFU.TANH R232, R160 ;  /* 0x000000a000e87308 */ /* 0x000f620000002400 */
[-C--:B------:R-:W-:Y:S01]  /*160b0*/  ISETP.GE.AND P1, PT, R28, R225.reuse, PT ;  /* 0x000000e11c00720c */ /* 0x080fe20003f26270 */
[----:B------:R-:W-:Y:S01]  /*160c0*/  FMUL.FTZ R156, R157, R0 ;  /* 0x000000009d9c7220 */ /* 0x000fe20000410000 */
[----:B------:R-:W-:Y:S01]  /*160d0*/  ISETP.GE.OR P4, PT, R26, R224, !P4 ;  /* 0x000000e01a00720c */ /* 0x000fe20006786670 */
[----:B------:R-:W-:Y:S01]  /*160e0*/  FMUL.FTZ R152, R163, R0 ;  /* 0x00000000a3987220 */ /* 0x000fe20000410000 */
[----:B------:R-:W-:Y:S01]  /*160f0*/  ISETP.GE.OR P1, PT, R28, R224, !P1 ;  /* 0x000000e01c00720c */ /* 0x000fe20004f26670 */
[-C--:B------:R-:W-:Y:S01]  /*16100*/  FMUL.FTZ R148, R159, R0.reuse ;  /* 0x000000009f947220 */ /* 0x080fe20000410000 */
[----:B-1----:R-:W-:Y:S01]  /*16110*/  FSEL R238, R238, -INF , !P4 ;  /* 0xff800000eeee7808 */ /* 0x002fe20006000000 */
[----:B------:R-:W1:Y:S01]  /*16120*/  MUFU.TANH R230, R161 ;  /* 0x000000a100e67308 */ /* 0x000e620000002400 */
[----:B----4-:R-:W-:Y:S01]  /*16130*/  FSEL R146, R20, -INF , !P1 ;  /* 0xff80000014927808 */ /* 0x010fe20004800000 */
[-C--:B------:R-:W-:Y:S01]  /*16140*/  FMUL.FTZ R7, R180, R0.reuse ;  /* 0x00000000b4077220 */ /* 0x080fe20000410000 */
[----:B------:R-:W-:Y:S01]  /*16150*/  FSEL R144, R15, -INF , !P6 ;  /* 0xff8000000f907808 */ /* 0x000fe20007000000 */
[-C--:B------:R-:W-:Y:S01]  /*16160*/  FMUL.FTZ R9, R181, R0.reuse ;  /* 0x00000000b5097220 */ /* 0x080fe20000410000 */
[----:B------:R-:W-:Y:S01]  /*16170*/  ISETP.GE.AND P4, PT, R16, R225, PT ;  /* 0x000000e11000720c */ /* 0x000fe20003f86270 */
[-C--:B------:R-:W-:Y:S01]  /*16180*/  FMUL.FTZ R172, R182, R0.reuse ;  /* 0x00000000b6ac7220 */ /* 0x080fe20000410000 */
[-C--:B------:R-:W-:Y:S01]  /*16190*/  ISETP.GE.AND P1, PT, R16, R223.reuse, PT ;  /* 0x000000df1000720c */ /* 0x080fe20003f26270 */
[----:B------:R-:W4:Y:S01]  /*161a0*/  MUFU.TANH R150, R150 ;  /* 0x0000009600967308 */ /* 0x000f220000002400 */
[----:B------:R-:W-:Y:S01]  /*161b0*/  ISETP.GE.AND P6, PT, R28, R223, PT ;  /* 0x000000df1c00720c */ /* 0x000fe20003fc6270 */
[----:B------:R-:W-:Y:S01]  /*161c0*/  FMUL.FTZ R170, R183, R0 ;  /* 0x00000000b7aa7220 */ /* 0x000fe20000410000 */
[----:B------:R-:W-:Y:S01]  /*161d0*/  ISETP.GE.OR P4, PT, R16, R224, !P4 ;  /* 0x000000e01000720c */ /* 0x000fe20006786670 */
[-C--:B------:R-:W-:Y:S01]  /*161e0*/  FMUL.FTZ R166, R178, R0.reuse ;  /* 0x00000000b2a67220 */ /* 0x080fe20000410000 */
[-C--:B------:R-:W-:Y:S01]  /*161f0*/  ISETP.GE.OR P1, PT, R16, R219.reuse, !P1 ;  /* 0x000000db1000720c */ /* 0x080fe20004f26670 */
[----:B------:R-:W-:Y:S01]  /*16200*/  VIADD R16, R22, 0x28 ;  /* 0x0000002816107836 */ /* 0x000fe20000000000 */
[----:B------:R-:W-:Y:S01]  /*16210*/  ISETP.GE.OR P6, PT, R28, R219, !P6 ;  /* 0x000000db1c00720c */ /* 0x000fe200077c6670 */
[----:B------:R-:W4:Y:S01]  /*16220*/  MUFU.TANH R5, R5 ;  /* 0x0000000500057308 */ /* 0x000f220000002400 */
[----:B---3--:R-:W-:Y:S01]  /*16230*/  FSEL R142, R21, -INF , !P2 ;  /* 0xff800000158e7808 */ /* 0x008fe20005000000 */
[-C--:B------:R-:W-:Y:S01]  /*16240*/  FMUL.FTZ R169, R177, R0.reuse ;  /* 0x00000000b1a97220 */ /* 0x080fe20000410000 */
[----:B------:R-:W-:Y:S01]  /*16250*/  FSEL R140, R140, -INF , !P3 ;  /* 0xff8000008c8c7808 */ /* 0x000fe20005800000 */
[----:B------:R-:W-:Y:S01]  /*16260*/  FMUL.FTZ R164, R179, R0 ;  /* 0x00000000b3a47220 */ /* 0x000fe20000410000 */
[----:B--2---:R-:W-:Y:S01]  /*16270*/  FSEL R14, R14, -INF , !P5 ;  /* 0xff8000000e0e7808 */ /* 0x004fe20006800000 */
[----:B------:R-:W-:Y:S01]  /*16280*/  VIADD R0, R22, 0x38 ;  /* 0x0000003816007836 */ /* 0x000fe20000000000 */
[C---:B------:R-:W-:Y:S01]  /*16290*/  ISETP.GE.AND P2, PT, R10.reuse, R225, PT ;  /* 0x000000e10a00720c */ /* 0x040fe20003f46270 */
[----:B------:R-:W2:Y:S01]  /*162a0*/  MUFU.TANH R154, R154 ;  /* 0x0000009a009a7308 */ /* 0x000ea20000002400 */
[----:B------:R-:W-:-:S02]  /*162b0*/  ISETP.GE.AND P3, PT, R10, R223, PT ;  /* 0x000000df0a00720c */ /* 0x000fc40003f66270 */
[----:B------:R-:W-:Y:S02]  /*162c0*/  ISETP.GE.AND P5, PT, R26, R223, PT ;  /* 0x000000df1a00720c */ /* 0x000fe40003fa6270 */
[----:B------:R-:W-:Y:S02]  /*162d0*/  FSEL R234, R234, -INF , !P6 ;  /* 0xff800000eaea7808 */ /* 0x000fe40007000000 */
[C---:B------:R-:W-:Y:S01]  /*162e0*/  ISETP.GE.OR P2, PT, R10.reuse, R224, !P2 ;  /* 0x000000e00a00720c */ /* 0x040fe20005746670 */
[----:B------:R-:W3:Y:S01]  /*162f0*/  MUFU.TANH R174, R174 ;  /* 0x000000ae00ae7308 */ /* 0x000ee20000002400 */
[----:B------:R-:W-:Y:S01]  /*16300*/  ISETP.GE.OR P3, PT, R10, R219, !P3 ;  /* 0x000000db0a00720c */ /* 0x000fe20005f66670 */
[----:B------:R-:W-:Y:S01]  /*16310*/  VIADD R10, R22, 0x29 ;  /* 0x00000029160a7836 */ /* 0x000fe20000000000 */
[----:B------:R-:W-:Y:S02]  /*16320*/  ISETP.GE.AND P6, PT, R16, R223, PT ;  /* 0x000000df1000720c */ /* 0x000fe40003fc6270 */
[----:B------:R-:W-:-:S02]  /*16330*/  ISETP.GE.OR P5, PT, R26, R219, !P5 ;  /* 0x000000db1a00720c */ /* 0x000fc40006fa6670 */
[----:B------:R-:W-:Y:S01]  /*16340*/  ISETP.GE.OR P6, PT, R16, R219, !P6 ;  /* 0x000000db1000720c */ /* 0x000fe200077c6670 */
[----:B------:R-:W3:Y:S01]  /*16350*/  MUFU.TANH R156, R156 ;  /* 0x0000009c009c7308 */ /* 0x000ee20000002400 */
[----:B------:R-:W-:Y:S02]  /*16360*/  FSEL R236, R236, -INF , !P5 ;  /* 0xff800000ecec7808 */ /* 0x000fe40006800000 */
[----:B-----5:R-:W-:Y:S02]  /*16370*/  FSEL R232, R232, -INF , !P4 ;  /* 0xff800000e8e87808 */ /* 0x020fe40006000000 */
[----:B-1----:R-:W-:Y:S02]  /*16380*/  FSEL R230, R230, -INF , !P2 ;  /* 0xff800000e6e67808 */ /* 0x002fe40005000000 */
[-C--:B------:R-:W-:Y:S01]  /*16390*/  ISETP.GE.AND P5, PT, R16, R225.reuse, PT ;  /* 0x000000e11000720c */ /* 0x080fe20003fa6270 */
[----:B------:R-:W1:Y:S01]  /*163a0*/  MUFU.TANH R152, R152 ;  /* 0x0000009800987308 */ /* 0x000e620000002400 */
[----:B------:R-:W-:-:S02]  /*163b0*/  ISETP.GE.AND P4, PT, R10, R225, PT ;  /* 0x000000e10a00720c */ /* 0x000fc40003f86270 */
[----:B------:R-:W-:Y:S02]  /*163c0*/  ISETP.GE.AND P2, PT, R10, R223, PT ;  /* 0x000000df0a00720c */ /* 0x000fe40003f46270 */
[----:B----4-:R-:W-:Y:S02]  /*163d0*/  FSEL R150, R150, -INF , !P6 ;  /* 0xff80000096967808 */ /* 0x010fe40007000000 */
[----:B------:R-:W-:Y:S01]  /*163e0*/  ISETP.GE.AND P6, PT, R0, R225, PT ;  /* 0x000000e10000720c */ /* 0x000fe20003fc6270 */
[----:B------:R-:W4:Y:S01]  /*163f0*/  MUFU.TANH R148, R148 ;  /* 0x0000009400947308 */ /* 0x000f220000002400 */
[-C--:B------:R-:W-:Y:S01]  /*16400*/  ISETP.GE.OR P5, PT, R16, R224.reuse, !P5 ;  /* 0x000000e01000720c */ /* 0x080fe20006fa6670 */
[----:B------:R-:W-:Y:S01]  /*16410*/  VIADD R16, R22, 0x31 ;  /* 0x0000003116107836 */ /* 0x000fe20000000000 */
[CC--:B------:R-:W-:Y:S02]  /*16420*/  ISETP.GE.OR P4, PT, R10.reuse, R224.reuse, !P4 ;  /* 0x000000e00a00720c */ /* 0x0c0fe40006786670 */
[----:B------:R-:W-:Y:S01]  /*16430*/  ISETP.GE.OR P2, PT, R10, R219, !P2 ;  /* 0x000000db0a00720c */ /* 0x000fe20005746670 */
[----:B------:R-:W-:Y:S01]  /*16440*/  VIADD R10, R22, 0x30 ;  /* 0x00000030160a7836 */ /* 0x000fe20000000000 */
[----:B------:R-:W-:Y:S01]  /*16450*/  ISETP.GE.OR P6, PT, R0, R224, !P6 ;  /* 0x000000e00000720c */ /* 0x000fe200077c6670 */
[----:B------:R-:W5:Y:S01]  /*16460*/  MUFU.TANH R7, R7 ;  /* 0x0000000700077308 */ /* 0x000f620000002400 */
[----:B------:R-:W-:Y:S01]  /*16470*/  FSEL R158, R5, -INF , !P5 ;  /* 0xff800000059e7808 */ /* 0x000fe20006800000 */
[----:B------:R-:W-:Y:S01]  /*16480*/  VIADD R22, R22, 0x39 ;  /* 0x0000003916167836 */ /* 0x000fe20000000000 */
[----:B--2---:R-:W-:-:S02]  /*16490*/  FSEL R154, R154, -INF , !P1 ;  /* 0xff8000009a9a7808 */ /* 0x004fc40004800000 */
[-C--:B------:R-:W-:Y:S02]  /*164a0*/  ISETP.GE.AND P5, PT, R10, R225.reuse, PT ;  /* 0x000000e10a00720c */ /* 0x080fe40003fa6270 */
[----:B------:R-:W-:Y:S01]  /*164b0*/  ISETP.GE.AND P1, PT, R16, R225, PT ;  /* 0x000000e11000720c */ /* 0x000fe20003f26270 */
[----:B------:R-:W2:Y:S01]  /*164c0*/  MUFU.TANH R9, R9 ;  /* 0x0000000900097308 */ /* 0x000ea20000002400 */
[----:B---3--:R-:W-:Y:S02]  /*164d0*/  FSEL R174, R174, -INF , !P6 ;  /* 0xff800000aeae7808 */ /* 0x008fe40007000000 */
[----:B------:R-:W-:Y:S02]  /*164e0*/  ISETP.GT.AND P6, PT, R222, R207, PT ;  /* 0x000000cfde00720c */ /* 0x000fe40003fc4270 */
[-C--:B------:R-:W-:Y:S02]  /*164f0*/  ISETP.GE.OR P5, PT, R10, R224.reuse, !P5 ;  /* 0x000000e00a00720c */ /* 0x080fe40006fa6670 */
[----:B------:R-:W-:Y:S01]  /*16500*/  ISETP.GE.OR P1, PT, R16, R224, !P1 ;  /* 0x000000e01000720c */ /* 0x000fe20004f26670 */
[----:B------:R-:W3:Y:S01]  /*16510*/  MUFU.TANH R172, R172 ;  /* 0x000000ac00ac7308 */ /* 0x000ee20000002400 */
[----:B------:R-:W-:-:S02]  /*16520*/  FSEL R156, R156, -INF , !P4 ;  /* 0xff8000009c9c7808 */ /* 0x000fc40006000000 */
[----:B-1----:R-:W-:Y:S02]  /*16530*/  FSEL R152, R152, -INF , !P3 ;  /* 0xff80000098987808 */ /* 0x002fe40005800000 */
[----:B----4-:R-:W-:Y:S02]  /*16540*/  FSEL R148, R148, -INF , !P2 ;  /* 0xff80000094947808 */ /* 0x010fe40005000000 */
[----:B-----5:R-:W-:Y:S01]  /*16550*/  FSEL R178, R7, -INF , !P5 ;  /* 0xff80000007b27808 */ /* 0x020fe20006800000 */
[----:B------:R-:W1:Y:S01]  /*16560*/  MUFU.TANH R170, R170 ;  /* 0x000000aa00aa7308 */ /* 0x000e620000002400 */
[----:B--2---:R-:W-:Y:S02]  /*16570*/  FSEL R176, R9, -INF , !P1 ;  /* 0xff80000009b07808 */ /* 0x004fe40004800000 */
[-C--:B------:R-:W-:Y:S02]  /*16580*/  ISETP.GE.AND P4, PT, R10, R223.reuse, PT ;  /* 0x000000df0a00720c */ /* 0x080fe40003f86270 */
[----:B------:R-:W-:-:S02]  /*16590*/  ISETP.GE.AND P3, PT, R16, R223, PT ;  /* 0x000000df1000720c */ /* 0x000fc40003f66270 */
[----:B------:R-:W-:Y:S01]  /*165a0*/  ISETP.GE.AND P2, PT, R0, R223, PT ;  /* 0x000000df0000720c */ /* 0x000fe20003f46270 */
[----:B------:R-:W2:Y:S01]  /*165b0*/  MUFU.TANH R166, R166 ;  /* 0x000000a600a67308 */ /* 0x000ea20000002400 */
[----:B------:R-:W-:Y:S01]  /*165c0*/  BAR.SYNC.DEFER_BLOCKING 0x0 ;  /* 0x0000000000007b1d */ /* 0x000fe20000010000 */
[C---:B------:R-:W-:Y:S02]  /*165d0*/  ISETP.GE.AND P5, PT, R22.reuse, R225, PT ;  /* 0x000000e11600720c */ /* 0x040fe40003fa6270 */
[----:B------:R-:W-:Y:S02]  /*165e0*/  ISETP.GE.AND P1, PT, R22, R223, PT ;  /* 0x000000df1600720c */ /* 0x000fe40003f26270 */
[-C--:B------:R-:W-:Y:S02]  /*165f0*/  ISETP.GE.OR P4, PT, R10, R219.reuse, !P4 ;  /* 0x000000db0a00720c */ /* 0x080fe40006786670 */
[----:B------:R-:W4:Y:S01]  /*16600*/  MUFU.TANH R169, R169 ;  /* 0x000000a900a97308 */ /* 0x000f220000002400 */
[----:B------:R-:W-:-:S02]  /*16610*/  ISETP.GE.OR P3, PT, R16, R219, !P3 ;  /* 0x000000db1000720c */ /* 0x000fc40005f66670 */
[-C--:B------:R-:W-:Y:S02]  /*16620*/  ISETP.GE.OR P2, PT, R0, R219.reuse, !P2 ;  /* 0x000000db0000720c */ /* 0x080fe40005746670 */
[C---:B------:R-:W-:Y:S02]  /*16630*/  ISETP.GE.OR P5, PT, R22.reuse, R224, !P5 ;  /* 0x000000e01600720c */ /* 0x040fe40006fa6670 */
[----:B------:R-:W-:Y:S01]  /*16640*/  ISETP.GE.OR P1, PT, R22, R219, !P1 ;  /* 0x000000db1600720c */ /* 0x000fe20004f26670 */
[----:B------:R-:W5:Y:S01]  /*16650*/  MUFU.TANH R164, R164 ;  /* 0x000000a400a47308 */ /* 0x000f620000002400 */
[----:B---3--:R-:W-:Y:S02]  /*16660*/  FSEL R172, R172, -INF , !P4 ;  /* 0xff800000acac7808 */ /* 0x008fe40006000000 */
[----:B-1----:R-:W-:Y:S02]  /*16670*/  FSEL R170, R170, -INF , !P3 ;  /* 0xff800000aaaa7808 */ /* 0x002fe40005800000 */
[----:B--2---:R-:W-:-:S02]  /*16680*/  FSEL R166, R166, -INF , !P2 ;  /* 0xff800000a6a67808 */ /* 0x004fc40005000000 */
[----:B----4-:R-:W-:Y:S02]  /*16690*/  FSEL R169, R169, -INF , !P5 ;  /* 0xff800000a9a97808 */ /* 0x010fe40006800000 */
[----:B-----5:R-:W-:Y:S01]  /*166a0*/  FSEL R164, R164, -INF , !P1 ;  /* 0xff800000a4a47808 */ /* 0x020fe20004800000 */
        /* <DEDUP_REMOVED lines=45> */
[----:B------:R-:W-:Y:S02]  /*16980*/  ISETP.GE.U32.AND P5, PT, R18, R9, PT ;  /* 0x000000091200720c */ /* 0x000fe40003fa6070 */
[----:B------:R-:W3:Y:S09]  /*16990*/  LD.E.64 R18, desc[UR4][R226.64+0x38] ;  /* 0x00003804e2127980 */ /* 0x000ef2000c101b00 */
[----:B------:R-:W-:-:S02]  /*169a0*/  @P4 IADD3 R11, R11, 0x1, RZ ;  /* 0x000000010b0b4810 */ /* 0x000fc40007ffe0ff */
[----:B------:R-:W-:-:S03]  /*169b0*/  @P5 VIADD R15, R15, 0x1 ;  /* 0x000000010f0f5836 */ /* 0x000fc60000000000 */
[----:B------:R-:W-:Y:S02]  /*169c0*/  @!P0 IMAD.MOV R11, RZ, RZ, -R11 ;  /* 0x000000ffff0b8224 */ /* 0x000fe400078e0a0b */
[----:B------:R-:W-:-:S03]  /*169d0*/  @!P2 IMAD.MOV R15, RZ, RZ, -R15 ;  /* 0x000000ffff0fa224 */ /* 0x000fc600078e0a0f */
[C---:B------:R-:W-:Y:S02]  /*169e0*/  SEL R9, R0.reuse, R11, !P1 ;  /* 0x0000000b00097207 */ /* 0x040fe40004800000 */
[----:B------:R-:W-:-:S03]  /*169f0*/  SEL R7, R0, R15, !P1 ;  /* 0x0000000f00077207 */ /* 0x000fc60004800000 */
        /* <DEDUP_REMOVED lines=19> */
.L_x_6154:
[----:B------:R-:W-:Y:S02]  /*16b30*/  R2UR UR4, R228 ;  /* 0x00000000e40472ca */ /* 0x000fe400000e0000 */
[----:B------:R-:W-:-:S13]  /*16b40*/  R2UR UR5, R229 ;  /* 0x00000000e50572ca */ /* 0x000fda00000e0000 */
[----:B------:R-:W2:Y:S02]  /*16b50*/  LD.E R5, desc[UR4][R226.64+0x38] ;  /* 0x00003804e2057980 */ /* 0x000ea4000c101900 */
[----:B--2---:R-:W-:-:S05]  /*16b60*/  IMAD.U32 R5, R5, -0x40, RZ ;  /* 0xffffffc005057824 */ /* 0x004fca00078e00ff */
[----:B------:R-:W-:Y:S02]  /*16b70*/  SHF.R.S32.HI R0, RZ, 0x1f, R5 ;  /* 0x0000001fff007819 */ /* 0x000fe40000011405 */
.L_x_6155:
[----:B------:R-:W-:Y:S05]  /*16b80*/  BSYNC B0 ;  /* 0x0000000000007941 */ /* 0x000fea0003800000 */
.L_x_6153:
[C---:B------:R-:W-:Y:S02]  /*16b90*/  LEA R208, P0, R5.reuse, R208, 0x1 ;  /* 0x000000d005d07211 */ /* 0x040fe400078008ff */
[----:B------:R-:W-:Y:S02]  /*16ba0*/  R2UR UR10, R228 ;  /* 0x00000000e40a72ca */ /* 0x000fe400000e0000 */
[----:B------:R-:W-:Y:S01]  /*16bb0*/  LEA.HI.X R209, R5, R209, R0, 0x1, P0 ;  /* 0x000000d105d17211 */ /* 0x000fe200000f0c00 */
[C---:B------:R-:W-:Y:S01]  /*16bc0*/  IMAD.SHL.U32 R5, R134.reuse, 0x20, RZ ;  /* 0x0000002086057824 */ /* 0x040fe200078e00ff */
        /* <DEDUP_REMOVED lines=40> */
.L_x_6152:
[----:B------:R-:W-:Y:S05]  /*16e50*/  BSYNC B1 ;  /* 0x0000000000017941 */ /* 0x000fea0003800000 */
.L_x_6151:
        /* <DEDUP_REMOVED lines=48> */
[----:B------:R-:W-:Y:S01]  /*17160*/  FADD.FTZ R5, R132, -R5 ;  /* 0x8000000584057221 */ /* 0x000fe20000010000 */
[C---:B--2---:R-:W-:Y:S01]  /*17170*/  FMUL.FTZ R171, R168.reuse, R163 ;  /* 0x000000a3a8ab7220 */ /* 0x044fe20000410000 */
[C---:B------:R-:W-:Y:S02]  /*17180*/  FMUL.FTZ R167, R168.reuse, R161 ;  /* 0x000000a1a8a77220 */ /* 0x040fe40000410000 */
[----:B------:R-:W-:Y:S02]  /*17190*/  FMUL.FTZ R132, R168, R5 ;  /* 0x00000005a8847220 */ /* 0x000fe40000410000 */
[----:B------:R-:W-:Y:S02]  /*171a0*/  FSEL R171, R171, RZ, P1 ;  /* 0x000000ffabab7208 */ /* 0x000fe40000800000 */
[----:B------:R-:W-:Y:S02]  /*171b0*/  FSEL R167, R167, RZ, P0 ;  /* 0x000000ffa7a77208 */ /* 0x000fe40000000000 */
[----:B------:R-:W1:Y:S01]  /*171c0*/  MUFU.EX2 R132, R132 ;  /* 0x0000008400847308 */ /* 0x000e620000000800 */
[-CC-:B------:R-:W-:Y:S01]  /*171d0*/  FFMA.FTZ R139, R138, R168.reuse, -R171.reuse ;  /* 0x000000a88a8b7223 */ /* 0x180fe200000108ab */
[-C--:B------:R-:W-:Y:S01]  /*171e0*/  FFMA.FTZ R160, R24, R168.reuse, -R171 ;  /* 0x000000a818a07223 */ /* 0x080fe200000108ab */
[-C--:B------:R-:W-:Y:S01]  /*171f0*/  FFMA.FTZ R138, R4, R168.reuse, -R167 ;  /* 0x000000a8048a7223 */ /* 0x080fe200000108a7 */
[----:B------:R-:W-:Y:S01]  /*17200*/  FSEL R4, R161, RZ, P0 ;  /* 0x000000ffa1047208 */ /* 0x000fe20000000000 */
[-CC-:B------:R-:W-:Y:S01]  /*17210*/  FFMA.FTZ R162, R2, R168.reuse, -R171.reuse ;  /* 0x000000a802a27223 */ /* 0x180fe200000108ab */
[----:B------:R-:W2:Y:S01]  /*17220*/  LDSM.16.MT88.4 R24, [R204+0xc000] ;  /* 0x00c00000cc18783b */ /* 0x000ea20000004200 */
[-C--:B------:R-:W-:Y:S01]  /*17230*/  FFMA.FTZ R133, R6, R168.reuse, -R171 ;  /* 0x000000a806857223 */ /* 0x080fe200000108ab */
[-CC-:B------:R-:W-:Y:S01]  /*17240*/  FFMA.FTZ R2, R12, R168.reuse, -R167.reuse ;  /* 0x000000a80c027223 */ /* 0x180fe200000108a7 */
[----:B------:R-:W-:Y:S01]  /*17250*/  FADD.FTZ R3, R3, -R4 ;  /* 0x8000000403037221 */ /* 0x000fe20000010000 */
[-CC-:B------:R-:W-:Y:S01]  /*17260*/  FFMA.FTZ R0, R8, R168.reuse, -R167.reuse ;  /* 0x000000a808007223 */ /* 0x180fe200000108a7 */
[-C--:B------:R-:W-:Y:S01]  /*17270*/  FFMA.FTZ R165, R14, R168.reuse, -R167 ;  /* 0x000000a80ea57223 */ /* 0x080fe200000108a7 */
[----:B------:R-:W-:Y:S01]  /*17280*/  MUFU.EX2 R162, R162 ;  /* 0x000000a200a27308 */ /* 0x000fe20000000800 */
[----:B------:R-:W-:Y:S01]  /*17290*/  FMUL.FTZ R3, R168, R3 ;  /* 0x00000003a8037220 */ /* 0x000fe20000410000 */
[----:B------:R-:W3:Y:S01]  /*172a0*/  LDSM.16.MT88.4 R8, [R206+0xc000] ;  /* 0x00c00000ce08783b */ /* 0x000ee20000004200 */
[--C-:B------:R-:W-:Y:S01]  /*172b0*/  FFMA.FTZ R180, R144, R168, -R171.reuse ;  /* 0x000000a890b47223 */ /* 0x100fe200000108ab */
[-C--:B-1----:R-:W-:Y:S01]  /*172c0*/  FMUL.FTZ R20, R120, R132.reuse ;  /* 0x0000008478147220 */ /* 0x082fe20000410000 */
[-C--:B------:R-:W-:Y:S01]  /*172d0*/  FMUL.FTZ R21, R121, R132.reuse ;  /* 0x0000008479157220 */ /* 0x080fe20000410000 */
[-C--:B------:R-:W-:Y:S01]  /*172e0*/  FMUL.FTZ R116, R116, R132.reuse ;  /* 0x0000008474747220 */ /* 0x080fe20000410000 */
[-C--:B------:R-:W-:Y:S01]  /*172f0*/  FMUL.FTZ R117, R117, R132.reuse ;  /* 0x0000008475757220 */ /* 0x080fe20000410000 */
[----:B------:R-:W1:Y:S01]  /*17300*/  MUFU.EX2 R139, R139 ;  /* 0x0000008b008b7308 */ /* 0x000e620000000800 */
[-C--:B------:R-:W-:Y:S01]  /*17310*/  FMUL.FTZ R28, R112, R132.reuse ;  /* 0x00000084701c7220 */ /* 0x080fe20000410000 */
[-C--:B------:R-:W-:Y:S01]  /*17320*/  FMUL.FTZ R29, R113, R132.reuse ;  /* 0x00000084711d7220 */ /* 0x080fe20000410000 */
[-C--:B------:R-:W-:Y:S01]  /*17330*/  FMUL.FTZ R108, R108, R132.reuse ;  /* 0x000000846c6c7220 */ /* 0x080fe20000410000 */
[----:B------:R-:W-:Y:S01]  /*17340*/  FMUL.FTZ R109, R109, R132 ;  /* 0x000000846d6d7220 */ /* 0x000fe20000410000 */
[--C-:B------:R-:W-:Y:S01]  /*17350*/  FFMA.FTZ R182, R146, R168, -R171.reuse ;  /* 0x000000a892b67223 */ /* 0x100fe200000108ab */
[-C--:B------:R-:W-:Y:S01]  /*17360*/  FMUL.FTZ R12, R128, R132.reuse ;  /* 0x00000084800c7220 */ /* 0x080fe20000410000 */
[-C--:B------:R-:W-:Y:S01]  /*17370*/  FMUL.FTZ R13, R129, R132.reuse ;  /* 0x00000084810d7220 */ /* 0x080fe20000410000 */
[----:B------:R-:W-:Y:S01]  /*17380*/  MUFU.EX2 R160, R160 ;  /* 0x000000a000a07308 */ /* 0x000fe20000000800 */
[----:B------:R-:W4:Y:S01]  /*17390*/  LDSM.16.MT88.4 R144, [R203+0x10000] ;  /* 0x01000000cb90783b */ /* 0x000f220000004200 */
[-C--:B------:R-:W-:Y:S01]  /*173a0*/  FMUL.FTZ R124, R124, R132.reuse ;  /* 0x000000847c7c7220 */ /* 0x080fe20000410000 */
[-C--:B------:R-:W-:Y:S01]  /*173b0*/  FMUL.FTZ R125, R125, R132.reuse ;  /* 0x000000847d7d7220 */ /* 0x080fe20000410000 */
[-C--:B------:R-:W-:Y:S01]  /*173c0*/  FMUL.FTZ R76, R76, R132.reuse ;  /* 0x000000844c4c7220 */ /* 0x080fe20000410000 */
[----:B------:R-:W-:Y:S01]  /*173d0*/  FMUL.FTZ R77, R77, R132 ;  /* 0x000000844d4d7220 */ /* 0x000fe20000410000 */
[-CC-:B------:R-:W-:Y:S01]  /*173e0*/  FFMA.FTZ R173, R240, R168.reuse, -R171.reuse ;  /* 0x000000a8f0ad7223 */ /* 0x180fe200000108ab */
[----:B------:R-:W-:Y:S01]  /*173f0*/  FFMA.FTZ R175, R238, R168, -R171 ;  /* 0x000000a8eeaf7223 */ /* 0x000fe200000108ab */
[----:B------:R-:W5:Y:S01]  /*17400*/  MUFU.EX2 R133, R133 ;  /* 0x0000008500857308 */ /* 0x000f620000000800 */
[----:B-1----:R-:W-:Y:S01]  /*17410*/  F2FP.BF16.F32.PACK_AB R4, R139, R162 ;  /* 0x000000a28b04723e */ /* 0x002fe200000010ff */
[-CC-:B------:R-:W-:Y:S01]  /*17420*/  FFMA.FTZ R177, R142, R168.reuse, -R167.reuse ;  /* 0x000000a88eb17223 */ /* 0x180fe200000108a7 */
[-CC-:B------:R-:W-:Y:S01]  /*17430*/  FFMA.FTZ R226, R140, R168.reuse, -R167.reuse ;  /* 0x000000a88ce27223 */ /* 0x180fe200000108a7 */
[-CC-:B------:R-:W-:Y:S01]  /*17440*/  FFMA.FTZ R179, R236, R168.reuse, -R167.reuse ;  /* 0x000000a8ecb37223 */ /* 0x180fe200000108a7 */
[--C-:B------:R-:W-:Y:S01]  /*17450*/  FFMA.FTZ R228, R234, R168, -R167.reuse ;  /* 0x000000a8eae47223 */ /* 0x100fe200000108a7 */
[----:B------:R-:W-:Y:S01]  /*17460*/  LDSM.16.MT88.4 R140, [R206+0xc800] ;  /* 0x00c80000ce8c783b */ /* 0x000fe20000004200 */
[-C--:B------:R-:W-:Y:S01]  /*17470*/  FMUL.FTZ R88, R88, R132.reuse ;  /* 0x0000008458587220 */ /* 0x080fe20000410000 */
[----:B------:R-:W-:Y:S01]  /*17480*/  MUFU.EX2 R138, R138 ;  /* 0x0000008a008a7308 */ /* 0x000fe20000000800 */
[-C--:B------:R-:W-:Y:S01]  /*17490*/  FMUL.FTZ R89, R89, R132.reuse ;  /* 0x0000008459597220 */ /* 0x080fe20000410000 */
[-C--:B------:R-:W-:Y:S01]  /*174a0*/  FMUL.FTZ R92, R92, R132.reuse ;  /* 0x000000845c5c7220 */ /* 0x080fe20000410000 */
[-C--:B------:R-:W-:Y:S01]  /*174b0*/  FMUL.FTZ R93, R93, R132.reuse ;  /* 0x000000845d5d7220 */ /* 0x080fe20000410000 */
[-C--:B------:R-:W-:Y:S01]  /*174c0*/  FMUL.FTZ R96, R96, R132.reuse ;  /* 0x0000008460607220 */ /* 0x080fe20000410000 */
[----:B------:R-:W-:Y:S01]  /*174d0*/  FMUL.FTZ R97, R97, R132 ;  /* 0x0000008461617220 */ /* 0x000fe20000410000 */
[-CC-:B------:R-:W-:Y:S01]  /*174e0*/  FFMA.FTZ R227, R154, R168.reuse, -R167.reuse ;  /* 0x000000a89ae37223 */ /* 0x180fe200000108a7 */
[----:B------:R-:W-:Y:S01]  /*174f0*/  FFMA.FTZ R234, R152, R168, -R167 ;  /* 0x000000a898ea7223 */ /* 0x000fe200000108a7 */
[----:B------:R-:W1:Y:S01]  /*17500*/  MUFU.EX2 R2, R2 ;  /* 0x0000000200027308 */ /* 0x000e620000000800 */
[----:B-----5:R-:W-:Y:S01]  /*17510*/  F2FP.BF16.F32.PACK_AB R6, R133, R160 ;  /* 0x000000a08506723e */ /* 0x020fe200000010ff */
        /* <DEDUP_REMOVED lines=8> */
[----:B------:R-:W-:Y:S01]  /*175a0*/  LDSM.16.MT88.4 R156, [R203+0xd000] ;  /* 0x00d00000cb9c783b */ /* 0x000fe20000004200 */
[-CC-:B------:R-:W-:Y:S01]  /*175b0*/  FFMA.FTZ R170, R170, R168.reuse, -R167.reuse ;  /* 0x000000a8aaaa7223 */ /* 0x180fe200000108a7 */
[----:B------:R-:W-:-:S02]  /*175c0*/  FFMA.FTZ R166, R166, R168, -R167 ;  /* 0x000000a8a6a67223 */ /* 0x000fc400000108a7 */
[----:B------:R-:W-:Y:S02]  /*175d0*/  LDSM.16.MT88.4 R148, [R205+0xf000] ;  /* 0x00f00000cd94783b */ /* 0x000fe40000004200 */
        /* <DEDUP_REMOVED lines=26> */
[C---:B--2---:R-:W-:Y:S01]  /*17780*/  HMMA.16816.F32.BF16 R28, R4.reuse, R24, R28 ;  /* 0x00000018041c723c */ /* 0x044fe2000004181c */
        /* <DEDUP_REMOVED lines=103> */
[----:B------:R-:W4:Y:S01]  /*17e00*/  LDSM.16.MT88.4 R112, [R205+0xe800] ;  /* 0x00e80000cd70783b */ /* 0x000f220000004200 */
        /* <DEDUP_REMOVED lines=71> */
[----:B------:R-:W3:Y:S05]  /*18280*/  LDSM.16.MT88.4 R8, [R206+0x11000] ;  /* 0x01100000ce08783b */ /* 0x000eea0000004200 */
[C---:B--2---:R-:W-:Y:S06]  /*18290*/  HMMA.16816.F32.BF16 R112, R96.reuse, R108, R28 ;  /* 0x0000006c6070723c */ /* 0x044fec000004181c */
[C---:B------:R-:W-:Y:S06]  /*182a0*/  HMMA.16816.F32.BF16 R28, R96.reuse, R152, R40 ;  /* 0x00000098601c723c */ /* 0x040fec0000041828 */
[----:B------:R-:W-:Y:S01]  /*182b0*/  HMMA.16816.F32.BF16 R40, R96, R154, R36 ;  /* 0x0000009a6028723c */ /* 0x000fe20000041824 */
[----:B------:R-:W2:Y:S04]  /*182c0*/  LDSM.16.MT88.4 R36, [R205+0x11000] ;  /* 0x01100000cd24783b */ /* 0x000ea80000004200 */
        /* <DEDUP_REMOVED lines=9> */
[C---:B---3--:R-:W-:Y:S06]  /*18360*/  HMMA.16816.F32.BF16 R12, R96.reuse, R8, R72 ;  /* 0x00000008600c723c */ /* 0x048fec0000041848 */
        /* <DEDUP_REMOVED lines=75> */
.L_x_6147:
[----:B------:R-:W-:Y:S05]  /*18820*/  @!P6 BRA `(.L_x_6156) ;  /* 0x0000003c00ece947 */ /* 0x000fea0003800000 */
[C---:B------:R-:W-:Y:S01]  /*18830*/  SHF.L.U64.HI R226, R136.reuse, 0x5, R137 ;  /* 0x0000000588e27819 */ /* 0x040fe20000010289 */
[----:B------:R-:W-:Y:S01]  /*18840*/  IMAD.SHL.U32 R227, R136, 0x20, RZ ;  /* 0x0000002088e37824 */ /* 0x000fe200078e00ff */
[C---:B------:R-:W-:Y:S01]  /*18850*/  SHF.L.U64.HI R228, R134.reuse, 0x5, R135 ;  /* 0x0000000586e47819 */ /* 0x040fe20000010287 */
[----:B------:R-:W-:Y:S01]  /*18860*/  IMAD.SHL.U32 R229, R134, 0x20, RZ ;  /* 0x0000002086e57824 */ /* 0x000fe200078e00ff */
[----:B------:R-:W-:Y:S01]  /*18870*/  MOV R2, R3 ;  /* 0x0000000300027202 */ /* 0x000fe20000000f00 */
[----:B------:R-:W-:-:S07]  /*18880*/  IMAD.MOV.U32 R0, RZ, RZ, R132 ;  /* 0x000000ffff007224 */ /* 0x000fce00078e0084 */
.L_x_6165:
        /* <DEDUP_REMOVED lines=82> */
.L_x_6158:
[----:B--2---:R-:W-:Y:S02]  /*18db0*/  R2UR UR4, R132 ;  /* 0x00000000840472ca */ /* 0x004fe400000e0000 */
[----:B------:R-:W-:Y:S11]  /*18dc0*/  R2UR UR5, R133 ;  /* 0x00000000850572ca */ /* 0x000ff600000e0000 */
[----:B------:R-:W-:Y:S02]  /*18dd0*/  @!UPT UIADD3 URZ, URZ, URZ, URZ ;  /* 0x0000003f3f3ff290 */ /* 0x000fe4000fffe03f */
[----:B-1----:R-:W2:Y:S02]  /*18de0*/  LD.E R10, desc[UR4][R134.64+0x40] ;  /* 0x00004004860a7980 */ /* 0x002ea4000c101900 */
[----:B--2---:R-:W-:Y:S05]  /*18df0*/  IMAD.U32 R10, R10, -0x40, RZ ;  /* 0xffffffc00a0a7824 */ /* 0x004fea00078e00ff */
[----:B------:R-:W-:Y:S02]  /*18e00*/  SHF.R.S32.HI R5, RZ, 0x1f, R10 ;  /* 0x0000001fff057819 */ /* 0x000fe4000001140a */
.L_x_6159:
[----:B------:R-:W-:Y:S05]  /*18e10*/  BSYNC B0 ;  /* 0x0000000000007941 */ /* 0x000fea0003800000 */
.L_x_6157:
[----:B------:R-:W-:Y:S01]  /*18e20*/  R2UR UR10, R132 ;  /* 0x00000000840a72ca */ /* 0x000fe200000e0000 */
[----:B------:R-:W-:Y:S01]  /*18e30*/  BSSY B1, `(.L_x_6160) ;  /* 0x0000188000017945 */ /* 0x000fe20003800000 */
[C---:B------:R-:W-:Y:S02]  /*18e40*/  R2UR UR11, R133.reuse ;  /* 0x00000000850b72ca */ /* 0x040fe400000e0000 */
[----:B------:R-:W-:Y:S02]  /*18e50*/  LEA R210, P0, R10, R210, 0x1 ;  /* 0x000000d20ad27211 */ /* 0x000fe400078008ff */
[C---:B------:R-:W-:Y:S02]  /*18e60*/  R2UR UR8, R132.reuse ;  /* 0x00000000840872ca */ /* 0x040fe400000e0000 */
[C---:B------:R-:W-:Y:S02]  /*18e70*/  R2UR UR9, R133.reuse ;  /* 0x00000000850972ca */ /* 0x040fe400000e0000 */
        /* <DEDUP_REMOVED lines=8> */
[----:B------:R-:W-:Y:S01]  /*18f00*/  LDGSTS.E.BYPASS.LTC128B.128 [R217+0xc000], desc[UR10][R210.64] ;  /* 0x0c000000d2d97fae */ /* 0x000fe2000b901d4a */
[----:B------:R-:W-:Y:S02]  /*18f10*/  IADD3 R6, P0, R227, R210, RZ ;  /* 0x000000d2e3067210 */ /* 0x000fe40007f1e0ff */
[----:B------:R-:W-:Y:S02]  /*18f20*/  R2UR UR20, R132 ;  /* 0x00000000841472ca */ /* 0x000fe400000e0000 */
[----:B------:R-:W-:Y:S01]  /*18f30*/  LDGSTS.E.BYPASS.LTC128B.128 [R217+0xe000], desc[UR8][R210.64+0x80] ;  /* 0x0e000080d2d97fae */ /* 0x000fe2000b901d48 */
[C---:B------:R-:W-:Y:S02]  /*18f40*/  R2UR UR21, R133.reuse ;  /* 0x00000000851572ca */ /* 0x040fe400000e0000 */
[----:B------:R-:W-:Y:S02]  /*18f50*/  IADD3.X R7, R226, R211, RZ, P0, !PT ;  /* 0x000000d3e2077210 */ /* 0x000fe400007fe4ff */
[----:B------:R-:W-:Y:S01]  /*18f60*/  LDGSTS.E.BYPASS.LTC128B.128 [R217+0x10000], desc[UR4][R210.64+0x100] ;  /* 0x10000100d2d97fae */ /* 0x000fe2000b901d44 */
[C---:B------:R-:W-:Y:S02]  /*18f70*/  R2UR UR18, R132.reuse ;  /* 0x00000000841272ca */ /* 0x040fe400000e0000 */
[C---:B------:R-:W-:Y:S02]  /*18f80*/  R2UR UR19, R133.reuse ;  /* 0x00000000851372ca */ /* 0x040fe400000e0000 */
[----:B------:R-:W-:Y:S01]  /*18f90*/  LDGSTS.E.BYPASS.LTC128B.128 [R217+0xc800], desc[UR22][R6.64] ;  /* 0x0c80000006d97fae */ /* 0x000fe2000b901d56 */
[C---:B------:R-:W-:Y:S02]  /*18fa0*/  R2UR UR16, R132.reuse ;  /* 0x00000000841072ca */ /* 0x040fe400000e0000 */
[----:B------:R-:W-:Y:S02]  /*18fb0*/  R2UR UR17, R133 ;  /* 0x00000000851172ca */ /* 0x000fe400000e0000 */
[----:B------:R-:W-:Y:S01]  /*18fc0*/  IADD3 R4, P0, R227, R6, RZ ;  /* 0x00000006e3047210 */ /* 0x000fe20007f1e0ff */
[----:B------:R-:W-:Y:S01]  /*18fd0*/  LDGSTS.E.BYPASS.LTC128B.128 [R217+0xe800], desc[UR20][R6.64+0x80] ;  /* 0x0e80008006d97fae */ /* 0x000fe2000b901d54 */
[----:B------:R-:W-:Y:S02]  /*18fe0*/  R2UR UR14, R132 ;  /* 0x00000000840e72ca */ /* 0x000fe400000e0000 */
[C---:B------:R-:W-:Y:S02]  /*18ff0*/  R2UR UR15, R133.reuse ;  /* 0x00000000850f72ca */ /* 0x040fe400000e0000 */
[----:B------:R-:W-:Y:S01]  /*19000*/  IADD3.X R5, R226, R7, RZ, P0, !PT ;  /* 0x00000007e2057210 */ /* 0x000fe200007fe4ff */
[----:B------:R-:W-:Y:S01]  /*19010*/  LDGSTS.E.BYPASS.LTC128B.128 [R217+0x10800], desc[UR18][R6.64+0x100] ;  /* 0x1080010006d97fae */ /* 0x000fe2000b901d52 */
[----:B------:R-:W-:Y:S02]  /*19020*/  R2UR UR12, R132 ;  /* 0x00000000840c72ca */ /* 0x000fe400000e0000 */
[----:B------:R-:W-:Y:S02]  /*19030*/  R2UR UR13, R133 ;  /* 0x00000000850d72ca */ /* 0x000fe400000e0000 */
[----:B------:R-:W-:Y:S01]  /*19040*/  LDGSTS.E.BYPASS.LTC128B.128 [R217+0xd000], desc[UR16][R4.64] ;  /* 0x0d00000004d97fae */ /* 0x000fe2000b901d50 */
[----:B------:R-:W-:Y:S04]  /*19050*/  IADD3 R12, P0, R227, R4, RZ ;  /* 0x00000004e30c7210 */ /* 0x000fe80007f1e0ff */
[----:B------:R-:W-:Y:S01]  /*19060*/  IADD3.X R13, R226, R5, RZ, P0, !PT ;  /* 0x00000005e20d7210 */ /* 0x000fe200007fe4ff */
[----:B------:R-:W-:Y:S01]  /*19070*/  LDGSTS.E.BYPASS.LTC128B.128 [R217+0xf000], desc[UR14][R4.64+0x80] ;  /* 0x0f00008004d97fae */ /* 0x000fe2000b901d4e */
[----:B------:R-:W-:Y:S04]  /*19080*/  ISETP.GT.AND P0, PT, R222, R207, PT ;  /* 0x000000cfde00720c */ /* 0x000fe80003f04270 */
[----:B------:R1:W-:Y:S05]  /*19090*/  LDGSTS.E.BYPASS.LTC128B.128 [R217+0x11000], desc[UR12][R4.64+0x100] ;  /* 0x1100010004d97fae */ /* 0x0003ea000b901d4c */
[----:B------:R-:W-:Y:S05]  /*190a0*/  LDGSTS.E.BYPASS.LTC128B.128 [R217+0xd800], desc[UR10][R12.64] ;  /* 0x0d8000000cd97fae */ /* 0x000fea000b901d4a */
[----:B------:R-:W-:Y:S05]  /*190b0*/  LDGSTS.E.BYPASS.LTC128B.128 [R217+0xf800], desc[UR8][R12.64+0x80] ;  /* 0x0f8000800cd97fae */ /* 0x000fea000b901d48 */
[----:B------:R2:W-:Y:S05]  /*190c0*/  LDGSTS.E.BYPASS.LTC128B.128 [R217+0x11800], desc[UR4][R12.64+0x100] ;  /* 0x118001000cd97fae */ /* 0x0005ea000b901d44 */
[----:B------:R-:W-:Y:S05]  /*190d0*/  LDSM.16.M88.4 R32, [R202] ;  /* 0x00000000ca20783b */ /* 0x000fea0000000200 */
[----:B------:R-:W1:Y:S05]  /*190e0*/  LDSM.16.M88.4 R8, [R201+0x6000] ;  /* 0x00600000c908783b */ /* 0x000e6a0000000200 */
[----:B------:R-:W2:Y:S05]  /*190f0*/  LDSM.16.M88.4 R16, [R201+0x6800] ;  /* 0x00680000c910783b */ /* 0x000eaa0000000200 */
[----:B------:R-:W3:Y:S05]  /*19100*/  LDSM.16.M88.4 R24, [R201+0x7000] ;  /* 0x00700000c918783b */ /* 0x000eea0000000200 */
[----:B------:R-:W4:Y:S05]  /*19110*/  LDSM.16.M88.4 R136, [R201+0x7800] ;  /* 0x00780000c988783b */ /* 0x000f2a0000000200 */
        /* <DEDUP_REMOVED lines=17> */
[C---:B----4-:R-:W-:Y:S01]  /*19230*/  HMMA.16816.F32.BF16 R28, R32.reuse, R136, RZ ;  /* 0x00000088201c723c */ /* 0x050fe200000418ff */
[----:B------:R-:W-:Y:S05]  /*19240*/  LDSM.16.M88.4 R180, [R192] ;  /* 0x00000000c0b4783b */ /* 0x000fea0000000200 */
[----:B------:R-:W-:Y:S01]  /*19250*/  HMMA.16816.F32.BF16 R32, R32, R138, RZ ;  /* 0x0000008a2020723c */ /* 0x000fe200000418ff */
[----:B------:R-:W3:Y:S05]  /*19260*/  LDSM.16.M88.4 R136, [R196+0x6800] ;  /* 0x00680000c488783b */ /* 0x000eea0000000200 */
[C---:B-----5:R-:W-:Y:S01]  /*19270*/  HMMA.16816.F32.BF16 R4, R140.reuse, R144, R4 ;  /* 0x000000908c04723c */ /* 0x060fe20000041804 */
[----:B------:R-:W4:Y:S05]  /*19280*/  LD.E R3, desc[UR4][R134.64+0x18c] ;  /* 0x00018c0486037980 */ /* 0x000f2a000c101900 */
        /* <DEDUP_REMOVED lines=20> */
[----:B------:R-:W-:Y:S05]  /*193d0*/  LDSM.16.M88.4 R168, [R200+0x2000] ;  /* 0x00200000c8a8783b */ /* 0x000fea0000000200 */
[C---:B------:R-:W-:Y:S06]  /*193e0*/  HMMA.16816.F32.BF16 R28, R160.reuse, R172, R28 ;  /* 0x000000aca01c723c */ /* 0x040fec000004181c */
[----:B------:R-:W-:Y:S01]  /*193f0*/  HMMA.16816.F32.BF16 R32, R160, R174, R32 ;  /* 0x000000aea020723c */ /* 0x000fe20000041820 */
[----:B------:R-:W5:Y:S05]  /*19400*/  LDSM.16.M88.4 R160, [R201+0x9000] ;  /* 0x00900000c9a0783b */ /* 0x000f6a0000000200 */
        /* <DEDUP_REMOVED lines=20> */
[C---:B-----5:R-:W-:Y:S06]  /*19550*/  HMMA.16816.F32.BF16 R20, R152.reuse, R160, R20 ;  /* 0x000000a09814723c */ /* 0x060fec0000041814 */
[C---:B------:R-:W-:Y:S01]  /*19560*/  HMMA.16816.F32.BF16 R24, R152.reuse, R162, R24 ;  /* 0x000000a29818723c */ /* 0x040fe20000041818 */
[----:B------:R-:W-:Y:S05]  /*19570*/  LDSM.16.M88.4 R160, [R197+0x2000] ;  /* 0x00200000c5a0783b */ /* 0x000fea0000000200 */
[C---:B------:R-:W-:Y:S06]  /*19580*/  HMMA.16816.F32.BF16 R28, R152.reuse, R164, R28 ;  /* 0x000000a4981c723c */ /* 0x040fec000004181c */
[----:B------:R-:W-:Y:S01]  /*19590*/  HMMA.16816.F32.BF16 R32, R152, R166, R32 ;  /* 0x000000a69820723c */ /* 0x000fe20000041820 */
[----:B------:R-:W5:Y:S05]  /*195a0*/  LDSM.16.M88.4 R152, [R196+0x9000] ;  /* 0x00900000c498783b */ /* 0x000f6a0000000200 */
[C---:B------:R-:W-:Y:S01]  /*195b0*/  HMMA.16816.F32.BF16 R4, R168.reuse, R172, R4 ;  /* 0x000000aca804723c */ /* 0x040fe20000041804 */
        /* <DEDUP_REMOVED lines=19> */
[C---:B-----5:R-:W-:Y:S06]  /*196f0*/  HMMA.16816.F32.BF16 R20, R176.reuse, R152, R20 ;  /* 0x00000098b014723c */ /* 0x060fec0000041814 */
[C---:B------:R-:W-:Y:S01]  /*19700*/  HMMA.16816.F32.BF16 R24, R176.reuse, R154, R24 ;  /* 0x0000009ab018723c */ /* 0x040fe20000041818 */
[----:B------:R-:W5:Y:S05]  /*19710*/  LDSM.16.M88.4 R152, [R201+0xb000] ;  /* 0x00b00000c998783b */ /* 0x000f6a0000000200 */
[C---:B------:R-:W-:Y:S06]  /*19720*/  HMMA.16816.F32.BF16 R28, R176.reuse, R156, R28 ;  /* 0x0000009cb01c723c */ /* 0x040fec000004181c */
[----:B------:R-:W-:Y:S01]  /*19730*/  HMMA.16816.F32.BF16 R32, R176, R158, R32 ;  /* 0x0000009eb020723c */ /* 0x000fe20000041820 */
[----:B------:R-:W4:Y:S05]  /*19740*/  LDSM.16.M88.4 R156, [R201+0xb800] ;  /* 0x00b80000c99c783b */ /* 0x000f2a0000000200 */
[C---:B------:R-:W-:Y:S01]  /*19750*/  HMMA.16816.F32.BF16 R4, R160.reuse, R164, R4 ;  /* 0x000000a4a004723c */ /* 0x040fe20000041804 */
[----:B------:R-:W4:Y:S05]  /*19760*/  LDSM.16.M88.4 R176, [R200+0x4000] ;  /* 0x00400000c8b0783b */ /* 0x000f2a0000000200 */
        /* <DEDUP_REMOVED lines=20> */
[----:B------:R-:W5:Y:S05]  /*198b0*/  LDSM.16.M88.4 R152, [R196+0xb000] ;  /* 0x00b00000c498783b */ /* 0x000f6a0000000200 */
[C---:B----4-:R-:W-:Y:S06]  /*198c0*/  HMMA.16816.F32.BF16 R28, R168.reuse, R156, R28 ;  /* 0x0000009ca81c723c */ /* 0x050fec000004181c */
[----:B------:R-:W-:Y:S01]  /*198d0*/  HMMA.16816.F32.BF16 R32, R168, R158, R32 ;  /* 0x0000009ea820723c */ /* 0x000fe20000041820 */
[----:B------:R-:W4:Y:S05]  /*198e0*/  LDSM.16.M88.4 R156, [R196+0xb800] ;  /* 0x00b80000c49c783b */ /* 0x000f2a0000000200 */
[----:B------:R-:W4:Y:S01]  /*198f0*/  LDSM.16.M88.4 R168, [R197+0x4000] ;  /* 0x00400000c5a8783b */ /* 0x000f220000000200 */
[C---:B------:R-:W-:Y:S06]  /*19900*/  HMMA.16816.F32.BF16 R4, R176.reuse, R180, R4 ;  /* 0x000000b4b004723c */ /* 0x040fec0000041804 */
        /* <DEDUP_REMOVED lines=12> */
[C---:B-----5:R-:W-:Y:S06]  /*199d0*/  HMMA.16816.F32.BF16 R20, R160.reuse, R152, R20 ;  /* 0x00000098a014723c */ /* 0x060fec0000041814 */
[C---:B------:R-:W-:Y:S06]  /*199e0*/  HMMA.16816.F32.BF16 R24, R160.reuse, R154, R24 ;  /* 0x0000009aa018723c */ /* 0x040fec0000041818 */
[C---:B----4-:R-:W-:Y:S06]  /*199f0*/  HMMA.16816.F32.BF16 R28, R160.reuse, R156, R28 ;  /* 0x0000009ca01c723c */ /* 0x050fec000004181c */
        /* <DEDUP_REMOVED lines=20> */
[-C--:B------:R-:W-:Y:S07]  /*19b40*/  FMUL.FTZ R16, R16, R3.reuse ;  /* 0x0000000310107220 */ /* 0x080fee0000410000 */
[----:B------:R-:W4:Y:S10]  /*19b50*/  MUFU.TANH R144, R9 ;  /* 0x0000000900907308 */ /* 0x000f340000002400 */
[----:B------:R-:W1:Y:S10]  /*19b60*/  MUFU.TANH R137, R10 ;  /* 0x0000000a00897308 */ /* 0x000e740000002400 */
[----:B------:R5:W1:Y:S10]  /*19b70*/  MUFU.TANH R138, R11 ;  /* 0x0000000b008a7308 */ /* 0x000a740000002400 */
[----:B------:R3:W1:Y:S01]  /*19b80*/  MUFU.TANH R241, R12 ;  /* 0x0000000c00f17308 */ /* 0x0006620000002400 */
[C---:B--2---:R-:W-:Y:S06]  /*19b90*/  HMMA.16816.F32.BF16 R20, R168.reuse, R4, R20 ;  /* 0x00000004a814723c */ /* 0x044fec0000041814 */
[C---:B------:R-:W-:Y:S03]  /*19ba0*/  HMMA.16816.F32.BF16 R24, R168.reuse, R6, R24 ;  /* 0x00000006a818723c */ /* 0x040fe60000041818 */
[----:B------:R2:W1:Y:S01]  /*19bb0*/  MUFU.TANH R136, R145 ;  /* 0x0000009100887308 */ /* 0x0004620000002400 */
[----:B-----5:R-:W5:Y:S01]  /*19bc0*/  LDSM.16.M88.4 R8, [R192+0x5800] ;  /* 0x00580000c008783b */ /* 0x020f620000000200 */
[-C--:B------:R-:W-:Y:S01]  /*19bd0*/  FMUL.FTZ R5, R18, R3.reuse ;  /* 0x0000000312057220 */ /* 0x080fe20000410000 */
[----:B------:R-:W-:Y:S07]  /*19be0*/  DEPBAR.LE SB0, 0x0 ;  /* 0x000080000000791a */ /* 0x000fee0000000000 */
[----:B------:R-:W1:Y:S01]  /*19bf0*/  MUFU.TANH R141, R141 ;  /* 0x0000008d008d7308 */ /* 0x000e620000002400 */
[----:B------:R-:W-:Y:S01]  /*19c00*/  BAR.SYNC.DEFER_BLOCKING 0x0 ;  /* 0x0000000000007b1d */ /* 0x000fe20000010000 */
[-C--:B---3--:R-:W-:Y:S01]  /*19c10*/  FMUL.FTZ R12, R17, R3.reuse ;  /* 0x00000003110c7220 */ /* 0x088fe20000410000 */
[-C--:B------:R-:W-:Y:S07]  /*19c20*/  FMUL.FTZ R4, R19, R3.reuse ;  /* 0x0000000313047220 */ /* 0x080fee0000410000 */
[----:B------:R-:W3:Y:S01]  /*19c30*/  MUFU.TANH R142, R142 ;  /* 0x0000008e008e7308 */ /* 0x000ee20000002400 */
        /* <DEDUP_REMOVED lines=14> */
[----:B------:R-:W1:Y:S10]  /*19d20*/  MUFU.TANH R12, R12 ;  /* 0x0000000c000c7308 */ /* 0x000e740000002400 */
[----:B------:R-:W1:Y:S01]  /*19d30*/  MUFU.TANH R5, R5 ;  /* 0x0000000500057308 */ /* 0x000e620000002400 */
[-C--:B------:R-:W-:Y:S01]  /*19d40*/  FMUL.FTZ R28, R28, R3.reuse ;  /* 0x000000031c1c7220 */ /* 0x080fe20000410000 */
[-C--:B------:R-:W-:Y:S01]  /*19d50*/  FMUL.FTZ R29, R29, R3.reuse ;  /* 0x000000031d1d7220 */ /* 0x080fe20000410000 */
[-C--:B------:R-:W-:Y:S01]  /*19d60*/  FMUL.FTZ R30, R30, R3.reuse ;  /* 0x000000031e1e7220 */ /* 0x080fe20000410000 */
[-C--:B------:R-:W-:Y:S01]  /*19d70*/  FMUL.FTZ R31, R31, R3.reuse ;  /* 0x000000031f1f7220 */ /* 0x080fe20000410000 */
[-C--:B------:R-:W-:Y:S05]  /*19d80*/  FMUL.FTZ R32, R32, R3.reuse ;  /* 0x0000000320207220 */ /* 0x080fea0000410000 */
[----:B------:R-:W1:Y:S01]  /*19d90*/  MUFU.TANH R4, R4 ;  /* 0x0000000400047308 */ /* 0x000e620000002400 */
        /* <DEDUP_REMOVED lines=18> */
[----:B------:R-:W1:Y:S01]  /*19ec0*/  MUFU.TANH R3, R3 ;  /* 0x0000000300037308 */ /* 0x000e620000002400 */
[----:B---34-:R-:W-:Y:S05]  /*19ed0*/  @!P0 BRA `(.L_x_6161) ;  /* 0x0000000400f48947 */ /* 0x018fea0003800000 */
        /* <DEDUP_REMOVED lines=18> */
[----:B------:R-:W2:Y:S03]  /*1a000*/  I2F.RP R9, R10 ;  /* 0x0000000a00097306 */ /* 0x000ea60000209400 */
[----:B------:R-:W-:Y:S07]  /*1a010*/  IMAD.MOV R8, RZ, RZ, -R8 ;  /* 0x000000ffff087224 */ /* 0x000fee00078e0a08 */
[----:B--2---:R-:W2:Y:S02]  /*1a020*/  MUFU.RCP R6, R9 ;  /* 0x0000000900067308 */ /* 0x004ea40000001000 */
[----:B--2---:R-:W-:Y:S02]  /*1a030*/  VIADD R16, R6, 0xffffffe ;  /* 0x0ffffffe06107836 */ /* 0x004fe40000000000 */
[----:B------:R-:W-:Y:S06]  /*1a040*/  IMAD.SHL.U32 R6, R222, 0x40, RZ ;  /* 0x00000040de067824 */ /* 0x000fec00078e00ff */
[----:B------:R-:W2:Y:S01]  /*1a050*/  F2I.FTZ.U32.TRUNC.NTZ R17, R16 ;  /* 0x0000001000117305 */ /* 0x000ea2000021f000 */
[C---:B------:R-:W-:Y:S01]  /*1a060*/  VIADD R13, R6.reuse, 0xffffffc0 ;  /* 0xffffffc0060d7836 */ /* 0x040fe20000000000 */
[----:B------:R-:W-:Y:S02]  /*1a070*/  IABS R9, R6 ;  /* 0x0000000600097213 */ /* 0x000fe40000000000 */
[----:B------:R-:W-:Y:S01]  /*1a080*/  LOP3.LUT R6, R6, R15, RZ, 0x3c, !PT ;  /* 0x0000000f06067212 */ /* 0x000fe200078e3cff */
[--C-:B--2---:R-:W-:Y:S02]  /*1a090*/  IMAD.MOV R7, RZ, RZ, -R17.reuse ;  /* 0x000000ffff077224 */ /* 0x104fe400078e0a11 */
        /* <DEDUP_REMOVED lines=20> */
[----:B------:R-:W-:Y:S02]  /*1a1e0*/  ISETP.NE.AND P2, PT, R15, RZ, PT ;  /* 0x000000ff0f00720c */ /* 0x000fe40003f45270 */
[----:B------:R-:W-:Y:S05]  /*1a1f0*/  LOP3.LUT R9, RZ, R15, RZ, 0x33, !PT ;  /* 0x0000000fff097212 */ /* 0x000fea00078e33ff */
        /* <DEDUP_REMOVED lines=26> */
.L_x_6163:
[----:B------:R-:W-:Y:S02]  /*1a3a0*/  R2UR UR4, R132 ;  /* 0x00000000840472ca */ /* 0x000fe400000e0000 */
[----:B------:R-:W-:Y:S11]  /*1a3b0*/  R2UR UR5, R133 ;  /* 0x00000000850572ca */ /* 0x000ff600000e0000 */
[----:B------:R-:W-:Y:S02]  /*1a3c0*/  @!UPT UIADD3 URZ, URZ, URZ, URZ ;  /* 0x0000003f3f3ff290 */ /* 0x000fe4000fffe03f */
[----:B------:R-:W3:Y:S02]  /*1a3d0*/  LD.E R10, desc[UR4][R134.64+0x38] ;  /* 0x00003804860a7980 */ /* 0x000ee4000c101900 */
[----:B---3--:R-:W-:Y:S05]  /*1a3e0*/  IMAD.U32 R10, R10, -0x40, RZ ;  /* 0xffffffc00a0a7824 */ /* 0x008fea00078e00ff */
[----:B------:R-:W-:Y:S02]  /*1a3f0*/  SHF.R.S32.HI R9, RZ, 0x1f, R10 ;  /* 0x0000001fff097819 */ /* 0x000fe4000001140a */
.L_x_6164:
[----:B------:R-:W-:Y:S05]  /*1a400*/  BSYNC B0 ;  /* 0x0000000000007941 */ /* 0x000fea0003800000 */
.L_x_6162:
        /* <DEDUP_REMOVED lines=42> */
.L_x_6161:
[----:B------:R-:W-:Y:S05]  /*1a6b0*/  BSYNC B1 ;  /* 0x0000000000017941 */ /* 0x000fea0003800000 */
.L_x_6160:
[----:B------:R-:W-:Y:S01]  /*1a6c0*/  R2UR UR4, R132 ;  /* 0x00000000840472ca */ /* 0x000fe200000e0000 */
[----:B---3--:R-:W3:Y:S01]  /*1a6d0*/  S2R R7, SR_TID.X ;  /* 0x0000000000077919 */ /* 0x008ee20000002100 */
[----:B------:R-:W-:Y:S01]  /*1a6e0*/  R2UR UR5, R133 ;  /* 0x00000000850572ca */ /* 0x000fe200000e0000 */
[----:B--2---:R-:W-:Y:S08]  /*1a6f0*/  LDSM.16.MT88.4 R24, [R205+0xc000] ;  /* 0x00c00000cd18783b */ /* 0x004ff00000004200 */
[----:B------:R-:W-:Y:S08]  /*1a700*/  LDSM.16.MT88.4 R28, [R204+0xc000] ;  /* 0x00c00000cc1c783b */ /* 0x000ff00000004200 */
[----:B------:R2:W4:Y:S01]  /*1a710*/  LD.E R133, desc[UR4][R134.64+0xdc] ;  /* 0x0000dc0486857980 */ /* 0x000522000c101900 */
[----:B---3--:R-:W-:Y:S04]  /*1a720*/  SHF.L.U32 R7, R7, 0x1, RZ ;  /* 0x0000000107077819 */ /* 0x008fe800000006ff */
[----:B------:R-:W-:Y:S04]  /*1a730*/  LOP3.LUT R7, R7, 0x6, RZ, 0xc0, !PT ;  /* 0x0000000607077812 */ /* 0x000fe800078ec0ff */
[----:B------:R-:W-:Y:S04]  /*1a740*/  LEA R6, R222, R7, 0x6 ;  /* 0x00000007de067211 */ /* 0x000fe800078e30ff */
[CC--:B------:R-:W-:Y:S01]  /*1a750*/  ISETP.GE.AND P5, PT, R6.reuse, R225.reuse, PT ;  /* 0x000000e10600720c */ /* 0x0c0fe20003fa6270 */
[C---:B------:R-:W-:Y:S01]  /*1a760*/  VIADD R10, R6.reuse, 0x1 ;  /* 0x00000001060a7836 */ /* 0x040fe20000000000 */
[C---:B------:R-:W-:Y:S01]  /*1a770*/  IADD3 R8, R6.reuse, 0x8, RZ ;  /* 0x0000000806087810 */ /* 0x040fe20007ffe0ff */
[C---:B------:R-:W-:Y:S01]  /*1a780*/  VIADD R14, R6.reuse, 0x19 ;  /* 0x00000019060e7836 */ /* 0x040fe20000000000 */
[-C--:B------:R-:W-:Y:S02]  /*1a790*/  ISETP.GE.OR P5, PT, R6, R224.reuse, !P5 ;  /* 0x000000e00600720c */ /* 0x080fe40006fa6670 */
[C---:B------:R-:W-:Y:S02]  /*1a7a0*/  ISETP.GE.AND P2, PT, R10.reuse, R225, PT ;  /* 0x000000e10a00720c */ /* 0x040fe40003f46270 */
[C---:B------:R-:W-:Y:S02]  /*1a7b0*/  ISETP.GE.AND P3, PT, R10.reuse, R223, PT ;  /* 0x000000df0a00720c */ /* 0x040fe40003f66270 */
[CC--:B------:R-:W-:Y:S02]  /*1a7c0*/  ISETP.GE.OR P2, PT, R10.reuse, R224.reuse, !P2 ;  /* 0x000000e00a00720c */ /* 0x0c0fe40005746670 */
[----:B------:R-:W-:Y:S02]  /*1a7d0*/  ISETP.GE.OR P3, PT, R10, R219, !P3 ;  /* 0x000000db0a00720c */ /* 0x000fe40005f66670 */
[----:B------:R-:W-:Y:S02]  /*1a7e0*/  IADD3 R10, R6, 0x9, RZ ;  /* 0x00000009060a7810 */ /* 0x000fe40007ffe0ff */
[C---:B------:R-:W-:Y:S02]  /*1a7f0*/  ISETP.GE.AND P6, PT, R8.reuse, R225, PT ;  /* 0x000000e10800720c */ /* 0x040fe40003fc6270 */
[-C--:B------:R-:W-:Y:S02]  /*1a800*/  ISETP.GE.AND P4, PT, R8, R223.reuse, PT ;  /* 0x000000df0800720c */ /* 0x080fe40003f86270 */
[----:B-1----:R-:W-:Y:S02]  /*1a810*/  FSEL R19, R140, -INF , !P5 ;  /* 0xff8000008c137808 */ /* 0x002fe40006800000 */
[----:B------:R-:W-:Y:S02]  /*1a820*/  ISETP.GE.AND P0, PT, R6, R223, PT ;  /* 0x000000df0600720c */ /* 0x000fe40003f06270 */
[C---:B------:R-:W-:Y:S02]  /*1a830*/  ISETP.GE.AND P1, PT, R10.reuse, R225, PT ;  /* 0x000000e10a00720c */ /* 0x040fe40003f26270 */
[----:B------:R-:W-:Y:S02]  /*1a840*/  ISETP.GE.AND P5, PT, R10, R223, PT ;  /* 0x000000df0a00720c */ /* 0x000fe40003fa6270 */
[CC--:B------:R-:W-:Y:S02]  /*1a850*/  ISETP.GE.OR P6, PT, R8.reuse, R224.reuse, !P6 ;  /* 0x000000e00800720c */ /* 0x0c0fe400077c6670 */
[-C--:B------:R-:W-:Y:S01]  /*1a860*/  ISETP.GE.OR P4, PT, R8, R219.reuse, !P4 ;  /* 0x000000db0800720c */ /* 0x080fe20006786670 */
[C---:B------:R-:W-:Y:S01]  /*1a870*/  VIADD R8, R6.reuse, 0x10 ;  /* 0x0000001006087836 */ /* 0x040fe20000000000 */
[-C--:B------:R-:W-:Y:S02]  /*1a880*/  ISETP.GE.OR P0, PT, R6, R219.reuse, !P0 ;  /* 0x000000db0600720c */ /* 0x080fe40004706670 */
[CC--:B------:R-:W-:Y:S02]  /*1a890*/  ISETP.GE.OR P1, PT, R10.reuse, R224.reuse, !P1 ;  /* 0x000000e00a00720c */ /* 0x0c0fe40004f26670 */
[----:B------:R-:W-:Y:S02]  /*1a8a0*/  ISETP.GE.OR P5, PT, R10, R219, !P5 ;  /* 0x000000db0a00720c */ /* 0x000fe40006fa6670 */
[----:B------:R-:W-:Y:S02]  /*1a8b0*/  IADD3 R10, R6, 0x11, RZ ;  /* 0x00000011060a7810 */ /* 0x000fe40007ffe0ff */
[----:B------:R-:W-:Y:S02]  /*1a8c0*/  FSEL R7, R142, -INF , !P0 ;  /* 0xff8000008e077808 */ /* 0x000fe40004000000 */
[----:B------:R-:W-:Y:S02]  /*1a8d0*/  FSEL R17, R141, -INF , !P2 ;  /* 0xff8000008d117808 */ /* 0x000fe40005000000 */
[----:B------:R-:W-:Y:S02]  /*1a8e0*/  FSEL R15, R143, -INF , !P6 ;  /* 0xff8000008f0f7808 */ /* 0x000fe40007000000 */
[C---:B------:R-:W-:Y:S02]  /*1a8f0*/  ISETP.GE.AND P0, PT, R8.reuse, R225, PT ;  /* 0x000000e10800720c */ /* 0x040fe40003f06270 */
[----:B------:R-:W-:Y:S02]  /*1a900*/  ISETP.GE.AND P2, PT, R8, R223, PT ;  /* 0x000000df0800720c */ /* 0x000fe40003f46270 */
[----:B------:R-:W-:Y:S02]  /*1a910*/  ISETP.GE.AND P6, PT, R10, R225, PT ;  /* 0x000000e10a00720c */ /* 0x000fe40003fc6270 */
[C---:B------:R-:W-:Y:S02]  /*1a920*/  ISETP.GE.OR P2, PT, R8.reuse, R219, !P2 ;  /* 0x000000db0800720c */ /* 0x040fe40005746670 */
[-C--:B------:R-:W-:Y:S02]  /*1a930*/  ISETP.GE.OR P0, PT, R8, R224.reuse, !P0 ;  /* 0x000000e00800720c */ /* 0x080fe40004706670 */
[----:B------:R-:W-:Y:S02]  /*1a940*/  IADD3 R8, R6, 0x18, RZ ;  /* 0x0000001806087810 */ /* 0x000fe40007ffe0ff */
[-C--:B------:R-:W-:Y:S02]  /*1a950*/  ISETP.GE.OR P6, PT, R10, R224.reuse, !P6 ;  /* 0x000000e00a00720c */ /* 0x080fe400077c6670 */
[----:B------:R-:W-:Y:S02]  /*1a960*/  FSEL R13, R136, -INF , !P3 ;  /* 0xff800000880d7808 */ /* 0x000fe40005800000 */
[----:B------:R-:W-:Y:S02]  /*1a970*/  FSEL R241, R241, -INF , !P0 ;  /* 0xff800000f1f17808 */ /* 0x000fe40004000000 */
[-C--:B------:R-:W-:Y:S02]  /*1a980*/  ISETP.GE.AND P3, PT, R14, R225.reuse, PT ;  /* 0x000000e10e00720c */ /* 0x080fe40003f66270 */
[----:B------:R-:W-:Y:S02]  /*1a990*/  FSEL R165, R165, -INF , !P6 ;  /* 0xff800000a5a57808 */ /* 0x000fe40007000000 */
[C---:B------:R-:W-:Y:S02]  /*1a9a0*/  ISETP.GE.AND P0, PT, R8.reuse, R225, PT ;  /* 0x000000e10800720c */ /* 0x040fe40003f06270 */
[----:B------:R-:W-:Y:S02]  /*1a9b0*/  ISETP.GE.AND P6, PT, R8, R223, PT ;  /* 0x000000df0800720c */ /* 0x000fe40003fc6270 */
[-C--:B------:R-:W-:Y:S02]  /*1a9c0*/  ISETP.GE.OR P3, PT, R14, R224.reuse, !P3 ;  /* 0x000000e00e00720c */ /* 0x080fe40005f66670 */
[C---:B------:R-:W-:Y:S02]  /*1a9d0*/  ISETP.GE.OR P0, PT, R8.reuse, R224, !P0 ;  /* 0x000000e00800720c */ /* 0x040fe40004706670 */
[----:B------:R-:W-:Y:S02]  /*1a9e0*/  ISETP.GE.OR P6, PT, R8, R219, !P6 ;  /* 0x000000db0800720c */ /* 0x000fe400077c6670 */
[----:B------:R-:W-:Y:S02]  /*1a9f0*/  IADD3 R8, R6, 0x21, RZ ;  /* 0x0000002106087810 */ /* 0x000fe40007ffe0ff */
[----:B------:R-:W-:Y:S02]  /*1aa00*/  FSEL R171, R12, -INF , !P3 ;  /* 0xff8000000cab7808 */ /* 0x000fe40005800000 */
[----:B------:R-:W-:Y:S02]  /*1aa10*/  FMNMX.FTZ R12, R19, R0, !PT ;  /* 0x00000000130c7209 */ /* 0x000fe40007810000 */
[----:B------:R-:W-:Y:S02]  /*1aa20*/  FSEL R239, R239, -INF , !P0 ;  /* 0xff800000efef7808 */ /* 0x000fe40004000000 */
[----:B------:R-:W-:Y:S02]  /*1aa30*/  ISETP.GE.AND P0, PT, R14, R223, PT ;  /* 0x000000df0e00720c */ /* 0x000fe40003f06270 */
[----:B------:R-:W-:Y:S02]  /*1aa40*/  ISETP.GE.AND P3, PT, R8, R225, PT ;  /* 0x000000e10800720c */ /* 0x000fe40003f66270 */
[----:B------:R-:W-:Y:S02]  /*1aa50*/  FMNMX.FTZ R12, R17, R12, !PT ;  /* 0x0000000c110c7209 */ /* 0x000fe40007810000 */
[----:B------:R-:W-:Y:S01]  /*1aa60*/  ISETP.GE.OR P0, PT, R14, R219, !P0 ;  /* 0x000000db0e00720c */ /* 0x000fe20004706670 */
[----:B------:R-:W-:Y:S01]  /*1aa70*/  VIADD R14, R6, 0x28 ;  /* 0x00000028060e7836 */ /* 0x000fe20000000000 */
[----:B------:R-:W-:Y:S02]  /*1aa80*/  FSEL R11, R144, -INF , !P1 ;  /* 0xff800000900b7808 */ /* 0x000fe40004800000 */
[----:B------:R-:W-:Y:S02]  /*1aa90*/  ISETP.GE.OR P3, PT, R8, R224, !P3 ;  /* 0x000000e00800720c */ /* 0x000fe40005f66670 */
[-C--:B------:R-:W-:Y:S02]  /*1aaa0*/  ISETP.GE.AND P1, PT, R10, R223.reuse, PT ;  /* 0x000000df0a00720c */ /* 0x080fe40003f26270 */
[----:B------:R-:W-:Y:S02]  /*1aab0*/  FMNMX.FTZ R12, R15, R12, !PT ;  /* 0x0000000c0f0c7209 */ /* 0x000fe40007810000 */
[----:B------:R-:W-:Y:S02]  /*1aac0*/  FSEL R175, R175, -INF , !P2 ;  /* 0xff800000afaf7808 */ /* 0x000fe40005000000 */
[----:B------:R-:W-:Y:S02]  /*1aad0*/  FSEL R235, R235, -INF , !P3 ;  /* 0xff800000ebeb7808 */ /* 0x000fe40005800000 */
[----:B------:R-:W-:Y:S02]  /*1aae0*/  ISETP.GE.AND P3, PT, R14, R223, PT ;  /* 0x000000df0e00720c */ /* 0x000fe40003f66270 */
[----:B------:R-:W-:Y:S02]  /*1aaf0*/  ISETP.GE.OR P1, PT, R10, R219, !P1 ;  /* 0x000000db0a00720c */ /* 0x000fe40004f26670 */
[----:B------:R-:W-:Y:S02]  /*1ab00*/  ISETP.GE.AND P2, PT, R14, R225, PT ;  /* 0x000000e10e00720c */ /* 0x000fe40003f46270 */
[----:B------:R-:W-:Y:S02]  /*1ab10*/  FMNMX.FTZ R12, R11, R12, !PT ;  /* 0x0000000c0b0c7209 */ /* 0x000fe40007810000 */
[----:B------:R-:W-:Y:S02]  /*1ab20*/  IADD3 R10, R6, 0x20, RZ ;  /* 0x00000020060a7810 */ /* 0x000fe40007ffe0ff */
[----:B------:R-:W-:Y:S02]  /*1ab30*/  FSEL R137, R137, -INF , !P4 ;  /* 0xff80000089897808 */ /* 0x000fe40006000000 */
[----:B------:R-:W-:Y:S02]  /*1ab40*/  FSEL R9, R138, -INF , !P5 ;  /* 0xff8000008a097808 */ /* 0x000fe40006800000 */
[C---:B------:R-:W-:Y:S02]  /*1ab50*/  ISETP.GE.OR P3, PT, R14.reuse, R219, !P3 ;  /* 0x000000db0e00720c */ /* 0x040fe40005f66670 */
[----:B------:R-:W-:Y:S02]  /*1ab60*/  ISETP.GE.OR P2, PT, R14, R224, !P2 ;  /* 0x000000e00e00720c */ /* 0x000fe40005746670 */
[----:B------:R-:W-:Y:S02]  /*1ab70*/  FMNMX.FTZ R14, R241, R12, !PT ;  /* 0x0000000cf10e7209 */ /* 0x000fe40007810000 */
[C---:B------:R-:W-:Y:S02]  /*1ab80*/  ISETP.GE.AND P4, PT, R10.reuse, R225, PT ;  /* 0x000000e10a00720c */ /* 0x040fe40003f86270 */
[C---:B------:R-:W-:Y:S02]  /*1ab90*/  ISETP.GE.AND P5, PT, R10.reuse, R223, PT ;  /* 0x000000df0a00720c */ /* 0x040fe40003fa6270 */
[----:B------:R-:W-:Y:S02]  /*1aba0*/  FMNMX.FTZ R12, R7, R2, !PT ;  /* 0x00000002070c7209 */ /* 0x000fe40007810000 */
[C---:B------:R-:W-:Y:S02]  /*1abb0*/  ISETP.GE.OR P4, PT, R10.reuse, R224, !P4 ;  /* 0x000000e00a00720c */ /* 0x040fe40006786670 */
        /* <DEDUP_REMOVED lines=8> */
[----:B------:R-:W-:Y:S02]  /*1ac40*/  ISETP.GE.AND P1, PT, R10, R225, PT ;  /* 0x000000e10a00720c */ /* 0x000fe40003f26270 */
[----:B------:R-:W-:Y:S02]  /*1ac50*/  ISETP.GE.AND P4, PT, R8, R223, PT ;  /* 0x000000df0800720c */ /* 0x000fe40003f86270 */
[----:B------:R-:W-:Y:S02]  /*1ac60*/  FSEL R141, R4, -INF , !P0 ;  /* 0xff800000048d7808 */ /* 0x000fe40004000000 */
[----:B------:R-:W-:Y:S02]  /*1ac70*/  FMNMX.FTZ R14, R171, R14, !PT ;  /* 0x0000000eab0e7209 */ /* 0x000fe40007810000 */
[----:B------:R-:W-:Y:S02]  /*1ac80*/  FMNMX.FTZ R4, R9, R12, !PT ;  /* 0x0000000c09047209 */ /* 0x000fe40007810000 */
[----:B------:R-:W-:Y:S02]  /*1ac90*/  ISETP.GE.OR P1, PT, R10, R224, !P1 ;  /* 0x000000e00a00720c */ /* 0x000fe40004f26670 */
[----:B------:R-:W-:Y:S02]  /*1aca0*/  ISETP.GE.OR P4, PT, R8, R219, !P4 ;  /* 0x000000db0800720c */ /* 0x000fe40006786670 */
[----:B------:R-:W-:Y:S02]  /*1acb0*/  FSEL R183, R183, -INF , !P2 ;  /* 0xff800000b7b77808 */ /* 0x000fe40005000000 */
[----:B------:R-:W-:Y:S02]  /*1acc0*/  IADD3 R8, R6, 0x30, RZ ;  /* 0x0000003006087810 */ /* 0x000fe40007ffe0ff */
[-C--:B------:R-:W-:Y:S02]  /*1acd0*/  ISETP.GE.AND P2, PT, R10, R223.reuse, PT ;  /* 0x000000df0a00720c */ /* 0x080fe40003f46270 */
[----:B------:R-:W-:Y:S02]  /*1ace0*/  FMNMX.FTZ R12, R237, R14, !PT ;  /* 0x0000000eed0c7209 */ /* 0x000fe40007810000 */
[----:B------:R-:W-:Y:S02]  /*1acf0*/  FSEL R143, R5, -INF , !P6 ;  /* 0xff800000058f7808 */ /* 0x000fe40007000000 */
[----:B------:R-:W-:Y:S02]  /*1ad00*/  FMNMX.FTZ R4, R175, R4, !PT ;  /* 0x00000004af047209 */ /* 0x000fe40007810000 */
[----:B------:R-:W-:Y:S02]  /*1ad10*/  FSEL R181, R181, -INF , !P1 ;  /* 0xff800000b5b57808 */ /* 0x000fe40004800000 */
[C---:B------:R-:W-:Y:S02]  /*1ad20*/  ISETP.GE.AND P1, PT, R8.reuse, R223, PT ;  /* 0x000000df0800720c */ /* 0x040fe40003f26270 */
[----:B------:R-:W-:Y:S02]  /*1ad30*/  ISETP.GE.AND P6, PT, R8, R225, PT ;  /* 0x000000e10800720c */ /* 0x000fe40003fc6270 */
[-C--:B------:R-:W-:Y:S02]  /*1ad40*/  ISETP.GE.OR P2, PT, R10, R219.reuse, !P2 ;  /* 0x000000db0a00720c */ /* 0x080fe40005746670 */
[----:B------:R-:W-:Y:S02]  /*1ad50*/  IADD3 R10, R6, 0x31, RZ ;  /* 0x00000031060a7810 */ /* 0x000fe40007ffe0ff */
[----:B------:R-:W-:Y:S02]  /*1ad60*/  FMNMX.FTZ R12, R235, R12, !PT ;  /* 0x0000000ceb0c7209 */ /* 0x000fe40007810000 */
[----:B------:R-:W-:Y:S02]  /*1ad70*/  FMNMX.FTZ R4, R173, R4, !PT ;  /* 0x00000004ad047209 */ /* 0x000fe40007810000 */
[C---:B------:R-:W-:Y:S02]  /*1ad80*/  ISETP.GE.OR P1, PT, R8.reuse, R219, !P1 ;  /* 0x000000db0800720c */ /* 0x040fe40004f26670 */
[----:B------:R-:W-:Y:S01]  /*1ad90*/  ISETP.GE.OR P6, PT, R8, R224, !P6 ;  /* 0x000000e00800720c */ /* 0x000fe200077c6670 */
[----:B------:R-:W-:Y:S01]  /*1ada0*/  VIADD R8, R6, 0x38 ;  /* 0x0000003806087836 */ /* 0x000fe20000000000 */
[CC--:B------:R-:W-:Y:S02]  /*1adb0*/  ISETP.GE.AND P0, PT, R10.reuse, R225.reuse, PT ;  /* 0x000000e10a00720c */ /* 0x0c0fe40003f06270 */
[----:B------:R-:W-:Y:S02]  /*1adc0*/  FMNMX.FTZ R12, R183, R12, !PT ;  /* 0x0000000cb70c7209 */ /* 0x000fe40007810000 */
[----:B------:R-:W-:Y:S02]  /*1add0*/  FMNMX.FTZ R4, R143, R4, !PT ;  /* 0x000000048f047209 */ /* 0x000fe40007810000 */
[----:B------:R-:W-:Y:S02]  /*1ade0*/  FSEL R169, R169, -INF , !P6 ;  /* 0xff800000a9a97808 */ /* 0x000fe40007000000 */
[----:B------:R-:W-:Y:S02]  /*1adf0*/  ISETP.GE.OR P0, PT, R10, R224, !P0 ;  /* 0x000000e00a00720c */ /* 0x000fe40004706670 */
[CC--:B------:R-:W-:Y:S02]  /*1ae00*/  ISETP.GE.AND P6, PT, R8.reuse, R225.reuse, PT ;  /* 0x000000e10800720c */ /* 0x0c0fe40003fc6270 */
[----:B------:R-:W-:Y:S02]  /*1ae10*/  FMNMX.FTZ R12, R181, R12, !PT ;  /* 0x0000000cb50c7209 */ /* 0x000fe40007810000 */
[----:B------:R-:W-:Y:S02]  /*1ae20*/  FMNMX.FTZ R4, R141, R4, !PT ;  /* 0x000000048d047209 */ /* 0x000fe40007810000 */
[----:B------:R-:W-:Y:S02]  /*1ae30*/  FSEL R179, R179, -INF , !P5 ;  /* 0xff800000b3b37808 */ /* 0x000fe40006800000 */
[----:B------:R-:W-:Y:S02]  /*1ae40*/  FSEL R167, R167, -INF , !P0 ;  /* 0xff800000a7a77808 */ /* 0x000fe40004000000 */
[----:B------:R-:W-:Y:S02]  /*1ae50*/  ISETP.GE.OR P6, PT, R8, R224, !P6 ;  /* 0x000000e00800720c */ /* 0x000fe400077c6670 */
[----:B------:R-:W-:Y:S02]  /*1ae60*/  FMNMX.FTZ R12, R169, R12, !PT ;  /* 0x0000000ca90c7209 */ /* 0x000fe40007810000 */
[----:B------:R-:W-:Y:S02]  /*1ae70*/  FMNMX.FTZ R4, R179, R4, !PT ;  /* 0x00000004b3047209 */ /* 0x000fe40007810000 */
[----:B------:R-:W-:Y:S02]  /*1ae80*/  IADD3 R6, R6, 0x39, RZ ;  /* 0x0000003906067810 */ /* 0x000fe40007ffe0ff */
[----:B------:R-:W-:Y:S02]  /*1ae90*/  FSEL R177, R177, -INF , !P4 ;  /* 0xff800000b1b17808 */ /* 0x000fe40006000000 */
[----:B------:R-:W-:Y:S02]  /*1aea0*/  FSEL R155, R155, -INF , !P6 ;  /* 0xff8000009b9b7808 */ /* 0x000fe40007000000 */
[----:B------:R-:W-:Y:S02]  /*1aeb0*/  FMNMX.FTZ R12, R167, R12, !PT ;  /* 0x0000000ca70c7209 */ /* 0x000fe40007810000 */
[----:B------:R-:W-:Y:S02]  /*1aec0*/  FSEL R147, R147, -INF , !P3 ;  /* 0xff80000093937808 */ /* 0x000fe40005800000 */
[----:B------:R-:W-:Y:S02]  /*1aed0*/  FMNMX.FTZ R14, R177, R4, !PT ;  /* 0x00000004b10e7209 */ /* 0x000fe40007810000 */
[----:B------:R-:W-:Y:S02]  /*1aee0*/  ISETP.GE.AND P5, PT, R6, R225, PT ;  /* 0x000000e10600720c */ /* 0x000fe40003fa6270 */
[----:B------:R-:W-:Y:S02]  /*1aef0*/  FMNMX.FTZ R5, R155, R12, !PT ;  /* 0x0000000c9b057209 */ /* 0x000fe40007810000 */
[----:B------:R-:W-:Y:S02]  /*1af00*/  ISETP.GE.AND P0, PT, R10, R223, PT ;  /* 0x000000df0a00720c */ /* 0x000fe40003f06270 */
[----:B------:R-:W-:Y:S02]  /*1af10*/  FSEL R145, R145, -INF , !P2 ;  /* 0xff80000091917808 */ /* 0x000fe40005000000 */
[----:B------:R-:W-:Y:S02]  /*1af20*/  FMNMX.FTZ R12, R147, R14, !PT ;  /* 0x0000000e930c7209 */ /* 0x000fe40007810000 */
[----:B------:R-:W-:Y:S02]  /*1af30*/  ISETP.GE.OR P5, PT, R6, R224, !P5 ;  /* 0x000000e00600720c */ /* 0x000fe40006fa6670 */
[----:B------:R-:W-:Y:S02]  /*1af40*/  ISETP.GE.OR P0, PT, R10, R219, !P0 ;  /* 0x000000db0a00720c */ /* 0x000fe40004706670 */
[----:B------:R-:W-:Y:S02]  /*1af50*/  FSEL R150, R150, -INF , !P5 ;  /* 0xff80000096967808 */ /* 0x000fe40006800000 */
[----:B------:R-:W-:Y:S02]  /*1af60*/  FSEL R153, R153, -INF , !P1 ;  /* 0xff80000099997808 */ /* 0x000fe40004800000 */
[----:B------:R-:W-:Y:S02]  /*1af70*/  FMNMX.FTZ R10, R145, R12, !PT ;  /* 0x0000000c910a7209 */ /* 0x000fe40007810000 */
[-C--:B------:R-:W-:Y:S02]  /*1af80*/  ISETP.GE.AND P3, PT, R8, R223.reuse, PT ;  /* 0x000000df0800720c */ /* 0x080fe40003f66270 */
[----:B------:R-:W-:Y:S02]  /*1af90*/  ISETP.GE.AND P1, PT, R6, R223, PT ;  /* 0x000000df0600720c */ /* 0x000fe40003f26270 */
[----:B------:R-:W-:Y:S02]  /*1afa0*/  FMNMX.FTZ R4, R150, R5, !PT ;  /* 0x0000000596047209 */ /* 0x000fe40007810000 */
[----:B------:R-:W-:Y:S02]  /*1afb0*/  FSEL R151, R151, -INF , !P0 ;  /* 0xff80000097977808 */ /* 0x000fe40004000000 */
[----:B------:R-:W-:Y:S01]  /*1afc0*/  FMNMX.FTZ R10, R153, R10, !PT ;  /* 0x0000000a990a7209 */ /* 0x000fe20007810000 */
[----:B------:R-:W1:Y:S01]  /*1afd0*/  SHFL.BFLY PT, R5, R4, 0x2, 0x1f ;  /* 0x0c401f0004057f89 */ /* 0x000e6200000e0000 */
[-C--:B------:R-:W-:Y:S02]  /*1afe0*/  ISETP.GE.OR P3, PT, R8, R219.reuse, !P3 ;  /* 0x000000db0800720c */ /* 0x080fe40005f66670 */
[----:B------:R-:W-:Y:S02]  /*1aff0*/  ISETP.GE.OR P1, PT, R6, R219, !P1 ;  /* 0x000000db0600720c */ /* 0x000fe40004f26670 */
[----:B------:R-:W-:Y:S02]  /*1b000*/  FSEL R149, R149, -INF , !P3 ;  /* 0xff80000095957808 */ /* 0x000fe40005800000 */
[----:B------:R-:W-:Y:S02]  /*1b010*/  FMNMX.FTZ R10, R151, R10, !PT ;  /* 0x0000000a970a7209 */ /* 0x000fe40007810000 */
[----:B--2---:R-:W-:Y:S02]  /*1b020*/  FSEL R134, R3, -INF , !P1 ;  /* 0xff80000003867808 */ /* 0x004fe40004800000 */
[----:B------:R-:W-:Y:S04]  /*1b030*/  FMNMX.FTZ R3, R149, R10, !PT ;  /* 0x0000000a95037209 */ /* 0x000fe80007810000 */
[----:B------:R-:W-:Y:S05]  /*1b040*/  FMNMX.FTZ R6, R134, R3, !PT ;  /* 0x0000000386067209 */ /* 0x000fea0007810000 */
[----:B------:R-:W2:Y:S01]  /*1b050*/  SHFL.BFLY PT, R3, R6, 0x2, 0x1f ;  /* 0x0c401f0006037f89 */ /* 0x000ea200000e0000 */
[----:B-1----:R-:W-:Y:S07]  /*1b060*/  FMNMX.FTZ R8, R4, R5, !PT ;  /* 0x0000000504087209 */ /* 0x002fee0007810000 */
[----:B------:R-:W1:Y:S01]  /*1b070*/  SHFL.BFLY PT, R5, R8, 0x1, 0x1f ;  /* 0x0c201f0008057f89 */ /* 0x000e6200000e0000 */
[----:B--2---:R-:W-:Y:S07]  /*1b080*/  FMNMX.FTZ R4, R6, R3, !PT ;  /* 0x0000000306047209 */ /* 0x004fee0007810000 */
[----:B------:R-:W2:Y:S01]  /*1b090*/  SHFL.BFLY PT, R3, R4, 0x1, 0x1f ;  /* 0x0c201f0004037f89 */ /* 0x000ea200000e0000 */
[----:B-1----:R-:W-:Y:S04]  /*1b0a0*/  FMNMX.FTZ R132, R8, R5, !PT ;  /* 0x0000000508847209 */ /* 0x002fe80007810000 */
[C---:B------:R-:W-:Y:S01]  /*1b0b0*/  FSETP.NEU.FTZ.AND P1, PT, R132.reuse, -INF , PT ;  /* 0xff8000008400780b */ /* 0x040fe20003f3d000 */
[----:B----4-:R-:W-:Y:S03]  /*1b0c0*/  FMUL.FTZ R152, R133, R132 ;  /* 0x0000008485987220 */ /* 0x010fe60000410000 */
[----:B------:R-:W-:Y:S02]  /*1b0d0*/  FSEL R5, R132, RZ, P1 ;  /* 0x000000ff84057208 */ /* 0x000fe40000800000 */
[----:B------:R-:W-:Y:S03]  /*1b0e0*/  FSEL R152, R152, RZ, P1 ;  /* 0x000000ff98987208 */ /* 0x000fe60000800000 */
[----:B------:R-:W-:Y:S02]  /*1b0f0*/  FADD.FTZ R0, -R5, R0 ;  /* 0x0000000005007221 */ /* 0x000fe40000010100 */
[-CC-:B------:R-:W-:Y:S01]  /*1b100*/  FFMA.FTZ R161, R19, R133.reuse, -R152.reuse ;  /* 0x0000008513a17223 */ /* 0x180fe20000010898 */
[-CC-:B------:R-:W-:Y:S01]  /*1b110*/  FFMA.FTZ R159, R17, R133.reuse, -R152.reuse ;  /* 0x00000085119f7223 */ /* 0x180fe20000010898 */
[----:B------:R-:W-:Y:S01]  /*1b120*/  FMUL.FTZ R6, R133, R0 ;  /* 0x0000000085067220 */ /* 0x000fe20000410000 */
[----:B------:R-:W1:Y:S01]  /*1b130*/  LDSM.16.MT88.4 R16, [R206+0xc000] ;  /* 0x00c00000ce10783b */ /* 0x000e620000004200 */
[--C-:B------:R-:W-:Y:S01]  /*1b140*/  FFMA.FTZ R158, R15, R133, -R152.reuse ;  /* 0x000000850f9e7223 */ /* 0x100fe20000010898 */
[----:B--2---:R-:W-:Y:S01]  /*1b150*/  FMNMX.FTZ R3, R4, R3, !PT ;  /* 0x0000000304037209 */ /* 0x004fe20007810000 */
[-CC-:B------:R-:W-:Y:S01]  /*1b160*/  FFMA.FTZ R157, R11, R133.reuse, -R152.reuse ;  /* 0x000000850b9d7223 */ /* 0x180fe20000010898 */
[----:B------:R-:W-:Y:S01]  /*1b170*/  MUFU.EX2 R161, R161 ;  /* 0x000000a100a17308 */ /* 0x000fe20000000800 */
[--C-:B------:R-:W-:Y:S01]  /*1b180*/  FFMA.FTZ R162, R241, R133, -R152.reuse ;  /* 0x00000085f1a27223 */ /* 0x100fe20000010898 */
[----:B------:R-:W-:Y:S01]  /*1b190*/  FSETP.NEU.FTZ.AND P0, PT, R3, -INF , PT ;  /* 0xff8000000300780b */ /* 0x000fe20003f1d000 */
[----:B------:R-:W-:Y:S01]  /*1b1a0*/  FMUL.FTZ R148, R133, R3 ;  /* 0x0000000385947220 */ /* 0x000fe20000410000 */
[-CC-:B------:R-:W-:Y:S01]  /*1b1b0*/  FFMA.FTZ R165, R165, R133.reuse, -R152.reuse ;  /* 0x00000085a5a57223 */ /* 0x180fe20000010898 */
[-CC-:B------:R-:W-:Y:S01]  /*1b1c0*/  FFMA.FTZ R164, R239, R133.reuse, -R152.reuse ;  /* 0x00000085efa47223 */ /* 0x180fe20000010898 */
[----:B------:R-:W-:Y:S01]  /*1b1d0*/  FSEL R5, R3, RZ, P0 ;  /* 0x000000ff03057208 */ /* 0x000fe20000000000 */
[-CC-:B------:R-:W-:Y:S01]  /*1b1e0*/  FFMA.FTZ R171, R171, R133.reuse, -R152.reuse ;  /* 0x00000085abab7223 */ /* 0x180fe20000010898 */
[----:B------:R-:W-:Y:S02]  /*1b1f0*/  FSEL R148, R148, RZ, P0 ;  /* 0x000000ff94947208 */ /* 0x000fe40000000000 */
[----:B------:R-:W2:Y:S01]  /*1b200*/  MUFU.EX2 R159, R159 ;  /* 0x0000009f009f7308 */ /* 0x000ea20000000800 */
        /* <DEDUP_REMOVED lines=8> */
[----:B------:R-:W-:Y:S01]  /*1b290*/  MUFU.EX2 R158, R158 ;  /* 0x0000009e009e7308 */ /* 0x000fe20000000800 */
[-CC-:B------:R-:W-:Y:S01]  /*1b2a0*/  FFMA.FTZ R168, R141, R133.reuse, -R148.reuse ;  /* 0x000000858da87223 */ /* 0x180fe20000010894 */
[-CC-:B------:R-:W-:Y:S01]  /*1b2b0*/  FFMA.FTZ R176, R147, R133.reuse, -R148.reuse ;  /* 0x0000008593b07223 */ /* 0x180fe20000010894 */
[-CC-:B------:R-:W-:Y:S01]  /*1b2c0*/  FFMA.FTZ R182, R153, R133.reuse, -R148.reuse ;  /* 0x0000008599b67223 */ /* 0x180fe20000010894 */
[-CC-:B------:R-:W-:Y:S01]  /*1b2d0*/  FFMA.FTZ R230, R149, R133.reuse, -R148.reuse ;  /* 0x0000008595e67223 */ /* 0x180fe20000010894 */
[-CC-:B------:R-:W-:Y:S01]  /*1b2e0*/  FFMA.FTZ R166, R175, R133.reuse, -R148.reuse ;  /* 0x00000085afa67223 */ /* 0x180fe20000010894 */
[-CC-:B------:R-:W-:Y:S01]  /*1b2f0*/  FFMA.FTZ R175, R143, R133.reuse, -R148.reuse ;  /* 0x000000858faf7223 */ /* 0x180fe20000010894 */
[--C-:B------:R-:W-:Y:S03]  /*1b300*/  FFMA.FTZ R173, R173, R133, -R148.reuse ;  /* 0x00000085adad7223 */ /* 0x100fe60000010894 */
[----:B------:R-:W3:Y:S01]  /*1b310*/  MUFU.EX2 R157, R157 ;  /* 0x0000009d009d7308 */ /* 0x000ee20000000800 */
[----:B--2---:R-:W-:Y:S01]  /*1b320*/  F2FP.BF16.F32.PACK_AB R136, R159, R161 ;  /* 0x000000a19f88723e */ /* 0x004fe200000010ff */
[----:B------:R-:W-:Y:S01]  /*1b330*/  LDSM.16.MT88.4 R140, [R204+0xe800] ;  /* 0x00e80000cc8c783b */ /* 0x000fe20000004200 */
[-CC-:B------:R-:W-:Y:S01]  /*1b340*/  FFMA.FTZ R174, R179, R133.reuse, -R148.reuse ;  /* 0x00000085b3ae7223 */ /* 0x180fe20000010894 */
[-C--:B------:R-:W-:Y:S01]  /*1b350*/  FFMA.FTZ R179, R145, R133.reuse, -R148 ;  /* 0x0000008591b37223 */ /* 0x080fe20000010894 */
[-C--:B------:R-:W-:Y:S01]  /*1b360*/  FFMA.FTZ R172, R183, R133.reuse, -R152 ;  /* 0x00000085b7ac7223 */ /* 0x080fe20000010898 */
[-C--:B------:R-:W-:Y:S01]  /*1b370*/  FFMA.FTZ R183, R151, R133.reuse, -R148 ;  /* 0x0000008597b77223 */ /* 0x080fe20000010894 */
[-C--:B------:R-:W-:Y:S03]  /*1b380*/  FFMA.FTZ R181, R181, R133.reuse, -R152 ;  /* 0x00000085b5b57223 */ /* 0x080fe60000010898 */
[----:B------:R-:W-:Y:S01]  /*1b390*/  MUFU.EX2 R163, R163 ;  /* 0x000000a300a37308 */ /* 0x000fe20000000800 */
[-CC-:B------:R-:W-:Y:S01]  /*1b3a0*/  FFMA.FTZ R177, R177, R133.reuse, -R148.reuse ;  /* 0x00000085b1b17223 */ /* 0x180fe20000010894 */
[----:B------:R-:W-:Y:S01]  /*1b3b0*/  LDSM.16.MT88.4 R144, [R203+0xf000] ;  /* 0x00f00000cb90783b */ /* 0x000fe20000004200 */
[-C--:B------:R-:W-:Y:S01]  /*1b3c0*/  FFMA.FTZ R148, R134, R133.reuse, -R148 ;  /* 0x0000008586947223 */ /* 0x080fe20000010894 */
[-CC-:B------:R-:W-:Y:S01]  /*1b3d0*/  FFMA.FTZ R178, R167, R133.reuse, -R152.reuse ;  /* 0x00000085a7b27223 */ /* 0x180fe20000010898 */
[-CC-:B------:R-:W-:Y:S01]  /*1b3e0*/  FFMA.FTZ R167, R155, R133.reuse, -R152.reuse ;  /* 0x000000859ba77223 */ /* 0x180fe20000010898 */
[-CC-:B------:R-:W-:Y:S01]  /*1b3f0*/  FFMA.FTZ R169, R169, R133.reuse, -R152.reuse ;  /* 0x00000085a9a97223 */ /* 0x180fe20000010898 */
[----:B------:R-:W-:Y:S03]  /*1b400*/  FFMA.FTZ R152, R150, R133, -R152 ;  /* 0x0000008596987223 */ /* 0x000fe60000010898 */
[----:B------:R-:W2:Y:S01]  /*1b410*/  MUFU.EX2 R156, R156 ;  /* 0x0000009c009c7308 */ /* 0x000ea20000000800 */
[----:B---3--:R-:W-:Y:S02]  /*1b420*/  F2FP.BF16.F32.PACK_AB R138, R157, R158 ;  /* 0x0000009e9d8a723e */ /* 0x008fe400000010ff */
[----:B------:R-:W-:Y:S07]  /*1b430*/  ISETP.GT.AND P0, PT, R222, R207, PT ;  /* 0x000000cfde00720c */ /* 0x000fee0003f04270 */
        /* <DEDUP_REMOVED lines=314> */
.L_x_6156:
        /* <DEDUP_REMOVED lines=14> */
.L_x_6182:
        /* <DEDUP_REMOVED lines=243> */
[----:B--2---:R-:W2:Y:S04]  /*1d7f0*/  @!P0 LD.E.64 R18, desc[UR8][R6.64+0x80] ;  /* 0x0000800806128980 */ /* 0x004ea8000c101b00 */
[----:B------:R-:W2:Y:S01]  /*1d800*/  LD.E.64 R60, desc[UR10][R6.64+0x88] ;  /* 0x0000880a063c7980 */ /* 0x000ea2000c101b00 */
[----:B------:R-:W1:Y:S08]  /*1d810*/  @P4 MUFU.LG2 R17, R8 ;  /* 0x0000000800114308 */ /* 0x000e700000000c00 */
[----:B------:R-:W1:Y:S01]  /*1d820*/  @P3 MUFU.LG2 R13, R13 ;  /* 0x0000000d000d3308 */ /* 0x000e620000000c00 */
[----:B------:R-:W-:Y:S01]  /*1d830*/  @!P0 SHF.R.S32.HI R16, RZ, 0x1f, R214 ;  /* 0x0000001fff108819 */ /* 0x000fe200000114d6 */
[----:B------:R2:W5:Y:S01]  /*1d840*/  LD.E.64 R66, desc[UR4][R6.64+0x90] ;  /* 0x0000900406427980 */ /* 0x000562000c101b00 */
[----:B------:R-:W-:Y:S01]  /*1d850*/  BSSY B0, `(.L_x_6167) ;  /* 0x0000024000007945 */ /* 0x000fe20003800000 */
[----:B---3--:R-:W-:Y:S01]  /*1d860*/  MOV R0, 0x7f800000 ;  /* 0x7f80000000007802 */ /* 0x008fe20000000f00 */
[----:B-1----:R-:W-:-:S04]  /*1d870*/  @P4 FMUL.FTZ R17, R17, 0.69314718246459960938 ;  /* 0x3f31721811114820 */ /* 0x002fc80000410000 */
[----:B-----5:R-:W-:Y:S01]  /*1d880*/  @P4 FFMA.FTZ R0, R4, R132, R17 ;  /* 0x0000008404004223 */ /* 0x020fe20000010011 */
[----:B------:R-:W-:Y:S01]  /*1d890*/  @P3 FMUL.FTZ R8, R13, 0.69314718246459960938 ;  /* 0x3f3172180d083820 */ /* 0x000fe20000410000 */
[----:B----4-:R-:W-:Y:S01]  /*1d8a0*/  ISETP.NE.AND P1, PT, R9, RZ, PT ;  /* 0x000000ff0900720c */ /* 0x010fe20003f25270 */
[----:B--2---:R-:W-:-:S04]  /*1d8b0*/  @!P0 IMAD R15, R19, R214, RZ ;  /* 0x000000d6130f8224 */ /* 0x004fc800078e02ff */
        /* <DEDUP_REMOVED lines=21> */
.L_x_6168:
        /* <DEDUP_REMOVED lines=8> */
.L_x_6169:
[----:B------:R-:W-:Y:S05]  /*1da90*/  BSYNC B0 ;  /* 0x0000000000007941 */ /* 0x000fea0003800000 */
.L_x_6167:
[----:B------:R-:W1:Y:S01]  /*1daa0*/  S2R R4, SR_TID.X ;  /* 0x0000000000047919 */ /* 0x000e620000002100 */
[----:B------:R-:W-:Y:S02]  /*1dab0*/  R2UR UR4, R10 ;  /* 0x000000000a0472ca */ /* 0x000fe400000e0000 */
[----:B------:R-:W-:Y:S02]  /*1dac0*/  R2UR UR5, R11 ;  /* 0x000000000b0572ca */ /* 0x000fe400000e0000 */
[----:B------:R-:W-:-:S05]  /*1dad0*/  LOP3.LUT R17, R12, 0xffffffe0, RZ, 0xc0, !PT ;  /* 0xffffffe00c117812 */ /* 0x000fca00078ec0ff */
[----:B------:R-:W-:Y:S01]  /*1dae0*/  IMAD.IADD R12, R2, 0x1, -R17 ;  /* 0x00000001020c7824 */ /* 0x000fe200078e0a11 */
[----:B------:R-:W-:-:S04]  /*1daf0*/  LEA.HI R17, R5, R2, RZ, 0x3 ;  /* 0x0000000205117211 */ /* 0x000fc800078f18ff */
[----:B------:R-:W-:Y:S01]  /*1db00*/  LOP3.LUT R17, R17, 0xfffffff8, RZ, 0xc0, !PT ;  /* 0xfffffff811117812 */ /* 0x000fe200078ec0ff */
[----:B------:R-:W5:Y:S01]  /*1db10*/  LD.E.64 R62, desc[UR4][R6.64+0x70] ;  /* 0x00007004063e7980 */ /* 0x000f62000c101b00 */
[----:B------:R-:W-:-:S03]  /*1db20*/  SHF.R.S32.HI R15, RZ, 0x1f, R213 ;  /* 0x0000001fff0f7819 */ /* 0x000fc600000114d5 */
[----:B------:R2:W5:Y:S01]  /*1db30*/  LD.E.64 R64, desc[UR4][R6.64+0xa0] ;  /* 0x0000a00406407980 */ /* 0x000562000c101b00 */
[----:B------:R-:W-:Y:S01]  /*1db40*/  IMAD R3, R67, R213, RZ ;  /* 0x000000d543037224 */ /* 0x000fe200078e02ff */
[----:B------:R-:W-:Y:S05]  /*1db50*/  WARPSYNC.ALL ;  /* 0x0000000000007948 */ /* 0x000fea0003800000 */
[----:B------:R-:W-:Y:S01]  /*1db60*/  IMAD.IADD R2, R2, 0x1, -R17 ;  /* 0x0000000102027824 */ /* 0x000fe200078e0a11 */
[----:B------:R-:W-:Y:S01]  /*1db70*/  BAR.SYNC.DEFER_BLOCKING 0x0 ;  /* 0x0000000000007b1d */ /* 0x000fe20000010000 */
[----:B------:R-:W-:Y:S01]  /*1db80*/  IMAD R3, R66, R15, R3 ;  /* 0x0000000f42037224 */ /* 0x000fe200078e0203 */
[----:B------:R-:W-:Y:S01]  /*1db90*/  SHF.R.S32.HI R15, RZ, 0x1f, R14 ;  /* 0x0000001fff0f7819 */ /* 0x000fe2000001140e */
[----:B------:R-:W-:Y:S01]  /*1dba0*/  IMAD.SHL.U32 R5, R215, 0x40, RZ ;  /* 0x00000040d7057824 */ /* 0x000fe200078e00ff */
[----:B-1----:R-:W-:Y:S01]  /*1dbb0*/  SHF.R.S32.HI R17, RZ, 0x1f, R4 ;  /* 0x0000001fff117819 */ /* 0x002fe20000011404 */
[----:B------:R-:W-:Y:S01]  /*1dbc0*/  IMAD.SHL.U32 R18, R2, 0x8, RZ ;  /* 0x0000000802127824 */ /* 0x000fe200078e00ff */
[----:B------:R-:W-:Y:S01]  /*1dbd0*/  LOP3.LUT P0, RZ, R12, 0x3, RZ, 0xc0, !PT ;  /* 0x000000030cff7812 */ /* 0x000fe2000780c0ff */
[----:B------:R-:W-:Y:S01]  /*1dbe0*/  BSSY B0, `(.L_x_6170) ;  /* 0x000003b000007945 */ /* 0x000fe20003800000 */
[----:B------:R-:W-:-:S02]  /*1dbf0*/  LEA.HI R2, R17, R4, RZ, 0x3 ;  /* 0x0000000411027211 */ /* 0x000fc400078f18ff */
[----:B------:R-:W-:Y:S01]  /*1dc00*/  LEA.HI R12, R15, R14, RZ, 0x2 ;  /* 0x0000000e0f0c7211 */ /* 0x000fe200078f10ff */
[-C--:B------:R-:W-:Y:S01]  /*1dc10*/  IMAD R15, R61, R5.reuse, RZ ;  /* 0x000000053d0f7224 */ /* 0x080fe200078e02ff */
[----:B------:R-:W-:Y:S02]  /*1dc20*/  SHF.R.S32.HI R19, RZ, 0x1f, R18 ;  /* 0x0000001fff137819 */ /* 0x000fe40000011412 */
[----:B------:R-:W-:Y:S02]  /*1dc30*/  SHF.R.S32.HI R2, RZ, 0x3, R2 ;  /* 0x00000003ff027819 */ /* 0x000fe40000011402 */
[----:B--2---:R-:W-:Y:S01]  /*1dc40*/  SHF.R.S32.HI R7, RZ, 0x1f, R4 ;  /* 0x0000001fff077819 */ /* 0x004fe20000011404 */
[----:B------:R-:W-:Y:S01]  /*1dc50*/  IMAD.WIDE.U32 R18, R60, R5, R18 ;  /* 0x000000053c127225 */ /* 0x000fe200078e0012 */
[----:B------:R-:W-:Y:S02]  /*1dc60*/  SHF.R.S32.HI R6, RZ, 0x1f, R5 ;  /* 0x0000001fff067819 */ /* 0x000fe40000011405 */
[----:B------:R-:W-:-:S02]  /*1dc70*/  LEA.HI R7, R7, R4, RZ, 0x5 ;  /* 0x0000000407077211 */ /* 0x000fc400078f28ff */
[----:B------:R-:W-:Y:S01]  /*1dc80*/  IADD3 R16, P1, R16, R18, RZ ;  /* 0x0000001210107210 */ /* 0x000fe20007f3e0ff */
[----:B------:R-:W-:Y:S01]  /*1dc90*/  IMAD R6, R60, R6, R15 ;  /* 0x000000063c067224 */ /* 0x000fe200078e020f */
[----:B------:R-:W-:Y:S01]  /*1dca0*/  LOP3.LUT R7, R7, 0xffffffe0, RZ, 0xc0, !PT ;  /* 0xffffffe007077812 */ /* 0x000fe200078ec0ff */
[----:B------:R1:W2:Y:S01]  /*1dcb0*/  LDS.128 R48, [R217] ;  /* 0x00000000d9307984 */ /* 0x0002a20000000c00 */
[----:B------:R-:W-:Y:S01]  /*1dcc0*/  LOP3.LUT R15, R12, 0xffffffc, RZ, 0xc0, !PT ;  /* 0x0ffffffc0c0f7812 */ /* 0x000fe200078ec0ff */
[----:B------:R-:W-:Y:S01]  /*1dcd0*/  IMAD.IADD R12, R216, 0x1, -R5 ;  /* 0x00000001d80c7824 */ /* 0x000fe200078e0a05 */
[----:B------:R-:W-:Y:S01]  /*1dce0*/  IADD3.X R17, R13, R19, R6, P1, !PT ;  /* 0x000000130d117210 */ /* 0x000fe20000ffe406 */
[----:B------:R-:W-:Y:S01]  /*1dcf0*/  IMAD.IADD R7, R4, 0x1, -R7 ;  /* 0x0000000104077824 */ /* 0x000fe200078e0a07 */
[----:B------:R1:W3:Y:S01]  /*1dd00*/  LDS.128 R44, [R217+0x800] ;  /* 0x00080000d92c7984 */ /* 0x0002e20000000c00 */
[C---:B------:R-:W-:Y:S01]  /*1dd10*/  VIADD R5, R2.reuse, 0x10 ;  /* 0x0000001002057836 */ /* 0x040fe20000000000 */
[-C--:B------:R-:W-:Y:S01]  /*1dd20*/  ISETP.GE.AND P4, PT, R2, R12.reuse, PT ;  /* 0x0000000c0200720c */ /* 0x080fe20003f86270 */
[----:B------:R-:W-:Y:S01]  /*1dd30*/  IMAD.IADD R15, R14, 0x1, -R15 ;  /* 0x000000010e0f7824 */ /* 0x000fe200078e0a0f */
[----:B------:R-:W-:Y:S01]  /*1dd40*/  SHF.R.S32.HI R4, RZ, 0x1f, R7 ;  /* 0x0000001fff047819 */ /* 0x000fe20000011407 */
[----:B------:R-:W-:Y:S01]  /*1dd50*/  IMAD.WIDE.U32 R66, R66, R213, R16 ;  /* 0x000000d542427225 */ /* 0x000fe200078e0010 */
[----:B------:R-:W-:Y:S01]  /*1dd60*/  ISETP.GE.AND P3, PT, R5, R12, PT ;  /* 0x0000000c0500720c */ /* 0x000fe20003f66270 */
[----:B------:R1:W4:Y:S01]  /*1dd70*/  LDS.128 R40, [R217+0x1000] ;  /* 0x00100000d9287984 */ /* 0x0003220000000c00 */
[----:B------:R-:W-:Y:S01]  /*1dd80*/  LEA.HI R4, R4, R7, RZ, 0x2 ;  /* 0x0000000704047211 */ /* 0x000fe200078f10ff */
[----:B------:R-:W-:-:S02]  /*1dd90*/  VIADD R5, R2, 0x20 ;  /* 0x0000002002057836 */ /* 0x000fc40000000000 */
[----:B------:R-:W-:Y:S01]  /*1dda0*/  VIADD R7, R2, 0x30 ;  /* 0x0000003002077836 */ /* 0x000fe20000000000 */
[----:B------:R-:W-:Y:S01]  /*1ddb0*/  SHF.R.S32.HI R4, RZ, 0x2, R4 ;  /* 0x00000002ff047819 */ /* 0x000fe20000011404 */
[----:B------:R1:W1:Y:S01]  /*1ddc0*/  LDS.128 R36, [R217+0x1800] ;  /* 0x00180000d9247984 */ /* 0x0002620000000c00 */
[-C--:B------:R-:W-:Y:S02]  /*1ddd0*/  ISETP.GE.AND P2, PT, R5, R12.reuse, PT ;  /* 0x0000000c0500720c */ /* 0x080fe40003f46270 */
[----:B------:R-:W-:Y:S01]  /*1dde0*/  ISETP.GE.AND P1, PT, R7, R12, PT ;  /* 0x0000000c0700720c */ /* 0x000fe20003f26270 */
        /* <DEDUP_REMOVED lines=9> */
[----:B--234-:R-:W-:Y:S05]  /*1de80*/  @P0 BRA `(.L_x_6171) ;  /* 0x0000000000400947 */ /* 0x01cfea0003800000 */
[C---:B------:R-:W-:Y:S02]  /*1de90*/  IMAD R57, R215.reuse, -0x40, R216 ;  /* 0xffffffc0d7397824 */ /* 0x040fe400078e02d8 */
[C---:B------:R-:W-:Y:S02]  /*1dea0*/  VIADD R58, R56.reuse, 0x8 ;  /* 0x00000008383a7836 */ /* 0x040fe40000000000 */
        /* <DEDUP_REMOVED lines=14> */
.L_x_6171:
[----:B------:R-:W-:Y:S05]  /*1df90*/  BSYNC B0 ;  /* 0x0000000000007941 */ /* 0x000fea0003800000 */
.L_x_6170:
        /* <DEDUP_REMOVED lines=20> */
.L_x_6173:
[----:B------:R-:W-:Y:S05]  /*1e0e0*/  BSYNC B0 ;  /* 0x0000000000007941 */ /* 0x000fea0003800000 */
.L_x_6172:
[----:B------:R-:W-:Y:S04]  /*1e0f0*/  BSSY B0, `(.L_x_6174) ;  /* 0x0000015000007945 */ /* 0x000fe80003800000 */
[----:B------:R-:W-:Y:S05]  /*1e100*/  @P3 BRA `(.L_x_6175) ;  /* 0x00000000004c3947 */ /* 0x000fea0003800000 */
[----:B------:R-:W-:Y:S01]  /*1e110*/  IADD3 R9, P0, R2, 0x10, RZ ;  /* 0x0000001002097810 */ /* 0x000fe20007f1e0ff */
[----:B-12---:R-:W-:Y:S01]  /*1e120*/  IMAD.MOV.U32 R16, RZ, RZ, R66 ;  /* 0x000000ffff107224 */ /* 0x006fe200078e0042 */
        /* <DEDUP_REMOVED lines=15> */
[----:B------:R3:W-:Y:S04]  /*1e220*/  ST.E.128 desc[UR8][R8.64+0x80], R28 ;  /* 0x0000801c08007985 */ /* 0x0007e8000c101d08 */
[----:B------:R3:W-:Y:S02]  /*1e230*/  ST.E.128 desc[UR4][R8.64+0x100], R12 ;  /* 0x0001000c08007985 */ /* 0x0007e4000c101d04 */
.L_x_6175:
[----:B------:R-:W-:Y:S05]  /*1e240*/  BSYNC B0 ;  /* 0x0000000000007941 */ /* 0x000fea0003800000 */
.L_x_6174:
[----:B------:R-:W-:Y:S04]  /*1e250*/  BSSY B0, `(.L_x_6176) ;  /* 0x0000015000007945 */ /* 0x000fe80003800000 */
[----:B------:R-:W-:Y:S05]  /*1e260*/  @P2 BRA `(.L_x_6177) ;  /* 0x00000000004c2947 */ /* 0x000fea0003800000 */
[----:B---3--:R-:W-:Y:S01]  /*1e270*/  IADD3 R9, P0, R2, 0x20, RZ ;  /* 0x0000002002097810 */ /* 0x008fe20007f1e0ff */
[----:B-1----:R-:W-:Y:S01]  /*1e280*/  IMAD.MOV.U32 R12, RZ, RZ, R66 ;  /* 0x000000ffff0c7224 */ /* 0x002fe200078e0042 */
        /* <DEDUP_REMOVED lines=17> */
.L_x_6177:
[----:B------:R-:W-:Y:S05]  /*1e3a0*/  BSYNC B0 ;  /* 0x0000000000007941 */ /* 0x000fea0003800000 */
.L_x_6176:
[----:B------:R-:W-:-:S04]  /*1e3b0*/  MOV R213, 0x0 ;  /* 0x0000000000d57802 */ /* 0x000fc80000000f00 */
[----:B-12345:R-:W-:Y:S05]  /*1e3c0*/  @P1 RET.REL.NODEC R212 `(_ZN5flash24flash_fwd_splitkv_kernelI23Flash_fwd_kernel_traitsILi192ELi64ELi64ELi4ELb0ELb0EN7cutlass10bfloat16_tE19Flash_kernel_traitsILi192ELi64ELi64ELi4ES3_EELb0ELb1ELb0ELb0ELb1ELb1ELb0ELb1EEEvNS_16Flash_fwd_paramsE) ;  /* 0xfffffe1cd40c1950 */ /* 0x03efea0003c3ffff */
[----:B------:R-:W-:Y:S01]  /*1e3d0*/  IADD3 R3, P0, R2, 0x30, RZ ;  /* 0x0000003002037810 */ /* 0x000fe20007f1e0ff */
[----:B------:R-:W-:Y:S01]  /*1e3e0*/  IMAD.MOV.U32 R6, RZ, RZ, R66 ;  /* 0x000000ffff067224 */ /* 0x000fe200078e0042 */
[C---:B------:R-:W-:Y:S01]  /*1e3f0*/  R2UR UR10, R10.reuse ;  /* 0x000000000a0a72ca */ /* 0x040fe200000e0000 */
[----:B------:R-:W-:Y:S01]  /*1e400*/  IMAD.MOV.U32 R7, RZ, RZ, R57 ;  /* 0x000000ffff077224 */ /* 0x000fe200078e0039 */
[C---:B------:R-:W-:Y:S01]  /*1e410*/  R2UR UR11, R11.reuse ;  /* 0x000000000b0b72ca */ /* 0x040fe200000e0000 */
[----:B------:R-:W-:Y:S01]  /*1e420*/  IMAD.X R5, RZ, RZ, R0, P0 ;  /* 0x000000ffff057224 */ /* 0x000fe200000e0600 */
[----:B------:R-:W-:Y:S01]  /*1e430*/  R2UR UR8, R10 ;  /* 0x000000000a0872ca */ /* 0x000fe200000e0000 */
[-C--:B------:R-:W-:Y:S01]  /*1e440*/  IMAD.WIDE.U32 R6, R60, R3.reuse, R6 ;  /* 0x000000033c067225 */ /* 0x080fe200078e0006 */
[----:B------:R-:W-:Y:S02]  /*1e450*/  R2UR UR9, R11 ;  /* 0x000000000b0972ca */ /* 0x000fe400000e0000 */
[----:B------:R-:W-:Y:S01]  /*1e460*/  R2UR UR4, R10 ;  /* 0x000000000a0472ca */ /* 0x000fe200000e0000 */
[----:B------:R-:W-:Y:S01]  /*1e470*/  IMAD R5, R5, R60, RZ ;  /* 0x0000003c05057224 */ /* 0x000fe200078e02ff */
[----:B------:R-:W-:Y:S01]  /*1e480*/  R2UR UR5, R11 ;  /* 0x000000000b0572ca */ /* 0x000fe200000e0000 */
[----:B------:R-:W-:Y:S01]  /*1e490*/  IMAD.MOV.U32 R213, RZ, RZ, 0x0 ;  /* 0x00000000ffd57424 */ /* 0x000fe200078e00ff */
[----:B------:R-:W-:Y:S01]  /*1e4a0*/  LEA R2, P0, R6, R62, 0x1 ;  /* 0x0000003e06027211 */ /* 0x000fe200078008ff */
[----:B------:R-:W-:-:S04]  /*1e4b0*/  IMAD R5, R61, R3, R5 ;  /* 0x000000033d057224 */ /* 0x000fc800078e0205 */
[----:B------:R-:W-:-:S05]  /*1e4c0*/  IMAD.IADD R5, R7, 0x1, R5 ;  /* 0x0000000107057824 */ /* 0x000fca00078e0205 */
[----:B------:R-:W-:-:S05]  /*1e4d0*/  LEA.HI.X R3, R6, R63, R5, 0x1, P0 ;  /* 0x0000003f06037211 */ /* 0x000fca00000f0c05 */
[----:B------:R-:W-:Y:S04]  /*1e4e0*/  ST.E.128 desc[UR10][R2.64], R36 ;  /* 0x0000002402007985 */ /* 0x000fe8000c101d0a */
[----:B------:R-:W-:Y:S04]  /*1e4f0*/  ST.E.128 desc[UR8][R2.64+0x80], R20 ;  /* 0x0000801402007985 */ /* 0x000fe8000c101d08 */
[----:B------:R1:W-:Y:S02]  /*1e500*/  ST.E.128 desc[UR4][R2.64+0x100], R52 ;  /* 0x0001003402007985 */ /* 0x0003e4000c101d04 */
[----:B-1----:R-:W-:Y:S05]  /*1e510*/  RET.REL.NODEC R212 `(_ZN5flash24flash_fwd_splitkv_kernelI23Flash_fwd_kernel_traitsILi192ELi64ELi64ELi4ELb0ELb0EN7cutlass10bfloat16_tE19Flash_kernel_traitsILi192ELi64ELi64ELi4ES3_EELb0ELb1ELb0ELb0ELb1ELb1ELb0ELb1EEEvNS_16Flash_fwd_paramsE) ;  /* 0xfffffe18d4b87950 */ /* 0x002fea0003c3ffff */
.L_x_6166:
[----:B------:R-:W-:Y:S01]  /*1e520*/  MOV R5, 0x2 ;  /* 0x0000000200057802 */ /* 0x000fe20000000f00 */
[----:B------:R-:W-:Y:S01]  /*1e530*/  IMAD.MOV.U32 R0, RZ, RZ, 0x1f ;  /* 0x0000001fff007424 */ /* 0x000fe200078e00ff */
[----:B------:R-:W-:-:S07]  /*1e540*/  MOV R2, 0xffffffff ;  /* 0xffffffff00027802 */ /* 0x000fce0000000f00 */
[----:B-1---5:R-:W-:Y:S05]  /*1e550*/  WARPSYNC.COLLECTIVE R2, `(.L_x_6178) ;  /* 0x0000000002087348 */ /* 0x022fea0003c00000 */
[----:B------:R2:W3:Y:S02]  /*1e560*/  SHFL.BFLY P0, R13, R233, R5, R0 ;  /* 0x0c000005e90d7389 */ /* 0x0004e40000000000 */
[----:B-123-5:R-:W-:Y:S01]  /*1e570*/  ENDCOLLECTIVE ;  /* 0x000000000000791b */ /* 0x02efe20003800000 */
.L_x_6178:
[----:B------:R-:W-:Y:S02]  /*1e580*/  IMAD.MOV.U32 R8, RZ, RZ, R13 ;  /* 0x000000ffff087224 */ /* 0x000fe400078e000d */
[----:B------:R-:W-:Y:S02]  /*1e590*/  IMAD.MOV.U32 R5, RZ, RZ, 0x1 ;  /* 0x00000001ff057424 */ /* 0x000fe400078e00ff */
[----:B------:R-:W-:-:S05]  /*1e5a0*/  FADD.FTZ R9, R8, R233 ;  /* 0x000000e908097221 */ /* 0x000fca0000010000 */
[----:B------:R-:W-:-:S07]  /*1e5b0*/  MOV R233, R9 ;  /* 0x0000000900e97202 */ /* 0x000fce0000000f00 */
[----:B------:R-:W-:Y:S05]  /*1e5c0*/  WARPSYNC.COLLECTIVE R2, `(.L_x_6179) ;  /* 0x0000000002087348 */ /* 0x000fea0003c00000 */
[----:B------:R1:W2:Y:S02]  /*1e5d0*/  SHFL.BFLY P0, R13, R233, R5, R0 ;  /* 0x0c000005e90d7389 */ /* 0x0002a40000000000 */
[----:B-12---:R-:W-:Y:S01]  /*1e5e0*/  ENDCOLLECTIVE ;  /* 0x000000000000791b */ /* 0x006fe20003800000 */
.L_x_6179:
[----:B------:R-:W-:Y:S01]  /*1e5f0*/  MOV R233, R231 ;  /* 0x000000e700e97202 */ /* 0x000fe20000000f00 */
[----:B------:R-:W-:Y:S01]  /*1e600*/  IMAD.MOV.U32 R5, RZ, RZ, 0x2 ;  /* 0x00000002ff057424 */ /* 0x000fe200078e00ff */
[----:B------:R-:W-:-:S07]  /*1e610*/  MOV R8, R13 ;  /* 0x0000000d00087202 */ /* 0x000fce0000000f00 */
[----:B------:R-:W-:Y:S05]  /*1e620*/  WARPSYNC.COLLECTIVE R2, `(.L_x_6180) ;  /* 0x0000000002087348 */ /* 0x000fea0003c00000 */
[----:B------:R1:W2:Y:S02]  /*1e630*/  SHFL.BFLY P0, R13, R233, R5, R0 ;  /* 0x0c000005e90d7389 */ /* 0x0002a40000000000 */
[----:B-12---:R-:W-:Y:S01]  /*1e640*/  ENDCOLLECTIVE ;  /* 0x000000000000791b */ /* 0x006fe20003800000 */
.L_x_6180:
[----:B------:R-:W-:Y:S01]  /*1e650*/  FADD.FTZ R8, R9, R8 ;  /* 0x0000000809087221 */ /* 0x000fe20000010000 */
[----:B------:R-:W-:Y:S01]  /*1e660*/  FADD.FTZ R12, R13, R231 ;  /* 0x000000e70d0c7221 */ /* 0x000fe20000010000 */
[----:B------:R-:W-:-:S04]  /*1e670*/  MOV R5, 0x1 ;  /* 0x0000000100057802 */ /* 0x000fc80000000f00 */
[----:B------:R-:W-:-:S07]  /*1e680*/  MOV R233, R12 ;  /* 0x0000000c00e97202 */ /* 0x000fce0000000f00 */
[----:B------:R-:W-:Y:S05]  /*1e690*/  WARPSYNC.COLLECTIVE R2, `(.L_x_6181) ;  /* 0x0000000002087348 */ /* 0x000fea0003c00000 */
[----:B------:R1:W2:Y:S02]  /*1e6a0*/  SHFL.BFLY P0, R13, R233, R5, R0 ;  /* 0x0c000005e90d7389 */ /* 0x0002a40000000000 */
[----:B-12---:R-:W-:Y:S01]  /*1e6b0*/  ENDCOLLECTIVE ;  /* 0x000000000000791b */ /* 0x006fe20003800000 */
.L_x_6181:
[----:B------:R-:W-:Y:S05]  /*1e6c0*/  BRA `(.L_x_6182) ;  /* 0xffffffe0007c7947 */ /* 0x000fea000383ffff */
.L_x_6183:
        /* <DEDUP_REMOVED lines=11> */
.L_x_7911:


//--------------------- .text._ZN5flash24flash_fwd_splitkv_kernelI23Flash_fwd_kernel_traitsILi192ELi64ELi64ELi4ELb0ELb0EN7cutlass10bfloat16_tE19Flash_kernel_traitsILi192ELi64ELi64ELi4ES3_EELb0ELb1ELb1ELb0ELb0ELb0ELb0ELb1EEEvNS_16Flash_fwd_paramsE --------------------------
	.section	.text._ZN5flash24flash_fwd_splitkv_kernelI23Flash_fwd_kernel_traitsILi192ELi64ELi64ELi4ELb0ELb0EN7cutlass10bfloat16_tE19Flash_kernel_traitsILi192ELi64ELi64ELi4ES3_EELb0ELb1ELb1ELb0ELb0ELb0ELb0ELb1EEEvNS_16Flash_fwd_paramsE,"ax",@progbits
	.align	128
        .global         _ZN5flash24flash_fwd_splitkv_kernelI23Flash_fwd_kernel_traitsILi192ELi64ELi64ELi4ELb0ELb0EN7cutlass10bfloat16_tE19Flash_kernel_traitsILi192ELi64ELi64ELi4ES3_EELb0ELb1ELb1ELb0ELb0ELb0ELb0ELb1EEEvNS_16Flash_fwd_paramsE
        .type           _ZN5flash24flash_fwd_splitkv_kernelI23Flash_fwd_kernel_traitsILi192ELi64ELi64ELi4ELb0ELb0EN7cutlass10bfloat16_tE19Flash_kernel_traitsILi192ELi64ELi64ELi4ES3_EELb0ELb1ELb1ELb0ELb0ELb0ELb0ELb1EEEvNS_16Flash_fwd_paramsE,@function
        .size           _ZN5flash24flash_fwd_splitkv_kernelI23Flash_fwd_kernel_traitsILi192ELi64ELi64ELi4ELb0ELb0EN7cutlass10bfloat16_tE19Flash_kernel_traitsILi192ELi64ELi64ELi4ES3_EELb0ELb1ELb1ELb0ELb0ELb0ELb0ELb1EEEvNS_16Flash_fwd_paramsE,(.L_x_7912 - _ZN5flash24flash_fwd_splitkv_kernelI23Flash_fwd_kernel_traitsILi192ELi64ELi64ELi4ELb0ELb0EN7cutlass10bfloat16_tE19Flash_kernel_traitsILi192ELi64ELi64ELi4ES3_EELb0ELb1ELb1ELb0ELb0ELb0ELb0ELb1EEEvNS_16Flash_fwd_paramsE)
        .other          _ZN5flash24flash_fwd_splitkv_kernelI23Flash_fwd_kernel_traitsILi192ELi64ELi64ELi4ELb0ELb0EN7cutlass10bfloat16_tE19Flash_kernel_traitsILi192ELi64ELi64ELi4ES3_EELb0ELb1ELb1ELb0ELb0ELb0ELb0ELb1EEEvNS_16Flash_fwd_paramsE,@"STO_CUDA_ENTRY STV_DEFAULT"
_ZN5flash24flash_fwd_splitkv_kernelI23Flash_fwd_kernel_traitsILi192ELi64ELi64ELi4ELb0ELb0EN7cutlass10bfloat16_tE19Flash_kernel_traitsILi192ELi64ELi64ELi4ES3_EELb0ELb1ELb1ELb0ELb0ELb0ELb0ELb1EEEvNS_16Flash_fwd_paramsE:
.text._ZN5flash24flash_fwd_splitkv_kernelI23Flash_fwd_kernel_traitsILi192ELi64ELi64ELi4ELb0ELb0EN7cutlass10bfloat16_tE19Flash_kernel_traitsILi192ELi64ELi64ELi4ES3_EELb0ELb1ELb1ELb0ELb0ELb0ELb0ELb1EEEvNS_16Flash_fwd_paramsE:
[----:B------:R-:W-:Y:S01]  /*0000*/  LDC R1, c[0x0][0x28] ;  /* 0x00000a00ff017b82 */ /* 0x000fe20000000800 */
[----:B------:R-:W1:Y:S07]  /*0010*/  S2R R209, SR_CTAID.X ;  /* 0x0000000000d17919 */ /* 0x000e6e0000002500 */
[----:B------:R-:W2:Y:S01]  /*0020*/  LDC.64 R16, c[0x0][0x198] ;  /* 0x00006600ff107b82 */ /* 0x000ea20000000a00 */
[----:B------:R-:W-:Y:S01]  /*0030*/  BSSY B4, `(.L_x_6184) ;  /* 0x0000005000047945 */ /* 0x000fe20003800000 */
[----:B------:R-:W-:Y:S01]  /*0040*/  MOV R206, 0x80 ;  /* 0x0000008000ce7802 */ /* 0x000fe20000000f00 */
[----:B------:R-:W3:Y:S01]  /*0050*/  S2R R207, SR_CTAID.Y ;  /* 0x0000000000cf7919 */ /* 0x000ee20000002600 */
[----:B------:R-:W4:Y:S05]  /*0060*/  S2R R208, SR_CTAID.Z ;  /* 0x0000000000d07919 */ /* 0x000f2a0000002700 */
[----:B-1234-:R-:W-:Y:S05]  /*0070*/  CALL.REL.NOINC `($_ZN5flash24flash_fwd_splitkv_kernelI23Flash_fwd_kernel_traitsILi192ELi64ELi64ELi4ELb0ELb0EN7cutlass10bfloat16_tE19Flash_kernel_traitsILi192ELi64ELi64ELi4ES3_EELb0ELb1ELb1ELb0ELb0ELb0ELb0ELb1EEEvNS_16Flash_fwd_paramsE$_ZN5flash30compute_attn_1rowblock_splitkvI23Flash_fwd_kernel_traitsILi192ELi64ELi64ELi4ELb0ELb0EN7cutlass10bfloat16_tE19Flash_kernel_traitsILi192ELi64ELi64ELi4ES3_EELb0ELb1ELb1ELb0ELb0ELb0ELb0ELb1ENS_16Flash_fwd_paramsEEEvRKT8_iiiii) ;  /* 0x0000000000087944 */ /* 0x01efea0003c00000 */
[----:B------:R-:W-:Y:S05]  /*0080*/  BSYNC B4 ;  /* 0x0000000000047941 */ /* 0x000fea0003800000 */
.L_x_6184:
[----:B------:R-:W-:Y:S05]  /*0090*/  EXIT ;  /* 0x000000000000794d */ /* 0x000fea0003800000 */
        .type           $_ZN5flash24flash_fwd_splitkv_kernelI23Flash_fwd_kernel_traitsILi192ELi64ELi64ELi4ELb0ELb0EN7cutlass10bfloat16_tE19Flash_kernel_traitsILi192ELi64ELi64ELi4ES3_EELb0ELb1ELb1ELb0ELb0ELb0ELb0ELb1EEEvNS_16Flash_fwd_paramsE$_ZN5flash30compute_attn_1rowblock_splitkvI23Flash_fwd_kernel_traitsILi192ELi64ELi64ELi4ELb0ELb0EN7cutlass10bfloat16_tE19Flash_kernel_traitsILi192ELi64ELi64ELi4ES3_EELb0ELb1ELb1ELb0ELb0ELb0ELb0ELb1ENS_16Flash_fwd_paramsEEEvRKT8_iiiii,@function
        .size           $_ZN5flash24flash_fwd_splitkv_kernelI23Flash_fwd_kernel_traitsILi192ELi64ELi64ELi4ELb0ELb0EN7cutlass10bfloat16_tE19Flash_kernel_traitsILi192ELi64ELi64ELi4ES3_EELb0ELb1ELb1ELb0ELb0ELb0ELb0ELb1EEEvNS_16Flash_fwd_paramsE$_ZN5flash30compute_attn_1rowblock_splitkvI23Flash_fwd_kernel_traitsILi192ELi64ELi64ELi4ELb0ELb0EN7cutlass10bfloat16_tE19Flash_kernel_traitsILi192ELi64ELi64ELi4ES3_EELb0ELb1ELb1ELb0ELb0ELb0ELb0ELb1ENS_16Flash_fwd_paramsEEEvRKT8_iiiii,(.L_x_7912 - $_ZN5flash24flash_fwd_splitkv_kernelI23Flash_fwd_kernel_traitsILi192ELi64ELi64ELi4ELb0ELb0EN7cutlass10bfloat16_tE19Flash_kernel_traitsILi192ELi64ELi64ELi4ES3_EELb0ELb1ELb1ELb0ELb0ELb0ELb0ELb1EEEvNS_16Flash_fwd_paramsE$_ZN5flash30compute_attn_1rowblock_splitkvI23Flash_fwd_kernel_traitsILi192ELi64ELi64ELi4ELb0ELb0EN7cutlass10bfloat16_tE19Flash_kernel_traitsILi192ELi64ELi64ELi4ES3_EELb0ELb1ELb1ELb0ELb0ELb0ELb0ELb1ENS_16Flash_fwd_paramsEEEvRKT8_iiiii)
$_ZN5flash24flash_fwd_splitkv_kernelI23Flash_fwd_kernel_traitsILi192ELi64ELi64ELi4ELb0ELb0EN7cutlass10bfloat16_tE19Flash_kernel_traitsILi192ELi64ELi64ELi4ES3_EELb0ELb1ELb1ELb0ELb0ELb0ELb0ELb1EEEvNS_16Flash_fwd_paramsE$_ZN5flash30compute_attn_1rowblock_splitkvI23Flash_fwd_kernel_traitsILi192ELi64ELi64ELi4ELb0ELb0EN7cutlass10bfloat16_tE19Flash_kernel_traitsILi192ELi64ELi64ELi4ES3_EELb0ELb1ELb1ELb0ELb0ELb0ELb0ELb1ENS_16Flash_fwd_paramsEEEvRKT8_iiiii:
        /* <DEDUP_REMOVED lines=27> */
.L_x_6186:
[----:B------:R-:W-:Y:S05]  /*0250*/  BSYNC B0 ;  /* 0x0000000000007941 */ /* 0x000fea0003800000 */
.L_x_6185:
        /* <DEDUP_REMOVED lines=8> */
.L_x_6188:
[----:B------:R3:W5:Y:S02]  /*02e0*/  LD.E R76, desc[UR6][R16.64+0xb8] ;  /* 0x0000b806104c7980 */ /* 0x000764000c101900 */
.L_x_6189:
[----:B------:R-:W-:Y:S05]  /*02f0*/  BSYNC B0 ;  /* 0x0000000000007941 */ /* 0x000fea0003800000 */
.L_x_6187:
        /* <DEDUP_REMOVED lines=10> */
.L_x_6191:
[----:B------:R-:W2:Y:S01]  /*03a0*/  LD.E.64 R2, desc[UR6][R16.64+0x108] ;  /* 0x0001080610027980 */ /* 0x000ea2000c101b00 */
[----:B------:R-:W-:Y:S01]  /*03b0*/  BSSY B0, `(.L_x_6193) ;  /* 0x0000006000007945 */ /* 0x000fe20003800000 */
[----:B------:R-:W-:Y:S01]  /*03c0*/  IMAD.MOV.U32 R69, RZ, RZ, RZ ;  /* 0x000000ffff457224 */ /* 0x000fe200078e00ff */
[----:B--2---:R-:W-:-:S04]  /*03d0*/  ISETP.NE.U32.AND P0, PT, R2, RZ, PT ;  /* 0x000000ff0200720c */ /* 0x004fc80003f05070 */
[----:B------:R-:W-:-:S13]  /*03e0*/  ISETP.NE.AND.EX P0, PT, R3, RZ, PT, P0 ;  /* 0x000000ff0300720c */ /* 0x000fda0003f05300 */
[----:B------:R-:W-:Y:S05]  /*03f0*/  @!P0 BRA `(.L_x_6194) ;  /* 0x0000000000048947 */ /* 0x000fea0003800000 */
[----:B------:R2:W5:Y:S02]  /*0400*/  LD.E R69, desc[UR6][R16.64+0xbc] ;  /* 0x0000bc0610457980 */ /* 0x000564000c101900 */
.L_x_6194:
[----:B------:R-:W-:Y:S05]  /*0410*/  BSYNC B0 ;  /* 0x0000000000007941 */ /* 0x000fea0003800000 */
.L_x_6193:
[----:B-----5:R-:W-:Y:S02]  /*0420*/  IADD3 R69, R76, R69, RZ ;  /* 0x000000454c457210 */ /* 0x020fe40007ffe0ff */
.L_x_6192:
[----:B------:R-:W-:Y:S05]  /*0430*/  BSYNC B1 ;  /* 0x0000000000017941 */ /* 0x000fea0003800000 */
.L_x_6190:
[----:B------:R-:W-:Y:S01]  /*0440*/  IMAD.SHL.U32 R73, R209, 0x40, RZ ;  /* 0x00000040d1497824 */ /* 0x000fe200078e00ff */
[----:B------:R-:W-:Y:S01]  /*0450*/  MOV R2, R206 ;  /* 0x000000ce00027202 */ /* 0x000fe20000000f00 */
[----:B------:R-:W-:-:S03]  /*0460*/  IMAD.MOV.U32 R3, RZ, RZ, 0x0 ;  /* 0x00000000ff037424 */ /* 0x000fc600078e00ff */
[----:B------:R-:W-:-:S13]  /*0470*/  ISETP.GT.AND P0, PT, R210, R73, PT ;  /* 0x00000049d200720c */ /* 0x000fda0003f04270 */
[----:B-1234-:R-:W-:Y:S05]  /*0480*/  @!P0 RET.REL.NODEC R2 `(_ZN5flash24flash_fwd_splitkv_kernelI23Flash_fwd_kernel_traitsILi192ELi64ELi64ELi4ELb0ELb0EN7cutlass10bfloat16_tE19Flash_kernel_traitsILi192ELi64ELi64ELi4ES3_EELb0ELb1ELb1ELb0ELb0ELb0ELb0ELb1EEEvNS_16Flash_fwd_paramsE) ;  /* 0xfffffff802dc8950 */ /* 0x01efea0003c3ffff */
        /* <DEDUP_REMOVED lines=48> */
[----:B--2---:R-:W-:-:S04]  /*0790*/  @P0 IMAD.WIDE.U32 R18, R6, R211, RZ ;  /* 0x000000d306120225 */ /* 0x004fc800078e00ff */
[----:B------:R-:W-:Y:S02]  /*07a0*/  @P0 IMAD R11, R7, R211, RZ ;  /* 0x000000d3070b0224 */ /* 0x000fe400078e02ff */
        /* <DEDUP_REMOVED lines=38> */
.L_x_6197:
[----:B------:R-:W-:Y:S05]  /*0a10*/  BSYNC B0 ;  /* 0x0000000000007941 */ /* 0x000fea0003800000 */
.L_x_6196:
        /* <DEDUP_REMOVED lines=19> */
.L_x_6199:
[----:B------:R-:W-:Y:S05]  /*0b50*/  BSYNC B0 ;  /* 0x0000000000007941 */ /* 0x000fea0003800000 */
.L_x_6198:
        /* <DEDUP_REMOVED lines=21> */
.L_x_6201:
[----:B------:R-:W-:Y:S05]  /*0cb0*/  BSYNC B0 ;  /* 0x0000000000007941 */ /* 0x000fea0003800000 */
.L_x_6200:
        /* <DEDUP_REMOVED lines=29> */
.L_x_6203:
[----:B------:R-:W-:Y:S05]  /*0e90*/  BSYNC B0 ;  /* 0x0000000000007941 */ /* 0x000fea0003800000 */
.L_x_6202:
[----:B------:R-:W-:Y:S01]  /*0ea0*/  MOV R207, 0x0 ;  /* 0x0000000000cf7802 */ /* 0x000fe20000000f00 */
[----:B------:R-:W-:Y:S04]  /*0eb0*/  @!P6 ST.E desc[UR6][R10.64], R4 ;  /* 0x000000040a00e985 */ /* 0x000fe8000c101906 */
[----:B------:R-:W-:Y:S04]  /*0ec0*/  @!P5 ST.E desc[UR6][R10.64+0x40], R3 ;  /* 0x000040030a00d985 */ /* 0x000fe8000c101906 */
[----:B------:R1:W-:Y:S02]  /*0ed0*/  @!P4 ST.E desc[UR6][R10.64+0x80], R0 ;  /* 0x000080000a00c985 */ /* 0x0003e4000c101906 */
[----:B-12---:R-:W-:Y:S05]  /*0ee0*/  @P3 RET.REL.NODEC R206 `(_ZN5flash24flash_fwd_splitkv_kernelI23Flash_fwd_kernel_traitsILi192ELi64ELi64ELi4ELb0ELb0EN7cutlass10bfloat16_tE19Flash_kernel_traitsILi192ELi64ELi64ELi4ES3_EELb0ELb1ELb1ELb0ELb0ELb0ELb0ELb1EEEvNS_16Flash_fwd_paramsE) ;  /* 0xfffffff0ce443950 */ /* 0x006fea0003c3ffff */
[----:B------:R-:W-:Y:S02]  /*0ef0*/  MOV R3, 0x7f800000 ;  /* 0x7f80000000037802 */ /* 0x000fe40000000f00 */
[----:B------:R-:W-:-:S03]  /*0f00*/  MOV R207, 0x0 ;  /* 0x0000000000cf7802 */ /* 0x000fc60000000f00 */
[----:B------:R1:W-:Y:S02]  /*0f10*/  ST.E desc[UR6][R10.64+0xc0], R3 ;  /* 0x0000c0030a007985 */ /* 0x0003e4000c101906 */
[----:B-1----:R-:W-:Y:S05]  /*0f20*/  RET.REL.NODEC R206 `(_ZN5flash24flash_fwd_splitkv_kernelI23Flash_fwd_kernel_traitsILi192ELi64ELi64ELi4ELb0ELb0EN7cutlass10bfloat16_tE19Flash_kernel_traitsILi192ELi64ELi64ELi4ES3_EELb0ELb1ELb1ELb0ELb0ELb0ELb0ELb1EEEvNS_16Flash_fwd_paramsE) ;  /* 0xfffffff0ce347950 */ /* 0x002fea0003c3ffff */
.L_x_6195:
        /* <DEDUP_REMOVED lines=36> */
[----:B------:R-:W1:Y:S01]  /*1170*/  F2I.FTZ.U32.TRUNC.NTZ R9, R8 ;  /* 0x0000000800097305 */ /* 0x000e62000021f000 */
[----:B------:R-:W-:Y:S02]  /*1180*/  IABS R0, R6 ;  /* 0x0000000600007213 */ /* 0x000fe40000000000 */
[----:B-1----:R-:W-:Y:S01]  /*1190*/  IADD3 R7, RZ, -R9, RZ ;  /* 0x80000009ff077210 */ /* 0x002fe20007ffe0ff */
[----:B------:R-:W-:-:S04]  /*11a0*/  IMAD.MOV.U32 R8, RZ, RZ, RZ ;  /* 0x000000ffff087224 */ /* 0x000fc800078e00ff */
[----:B------:R-:W-:-:S04]  /*11b0*/  IMAD R7, R7, R4, RZ ;  /* 0x0000000407077224 */ /* 0x000fc800078e02ff */
[----:B------:R-:W-:Y:S01]  /*11c0*/  IMAD.HI.U32 R7, R9, R7, R8 ;  /* 0x0000000709077227 */ /* 0x000fe200078e0008 */
[----:B------:R-:W-:-:S05]  /*11d0*/  IADD3 R0, RZ, -R0, RZ ;  /* 0x80000000ff007210 */ /* 0x000fca0007ffe0ff */
        /* <DEDUP_REMOVED lines=29> */
[----:B------:R-:W-:-:S11]  /*13b0*/  LOP3.LUT R4, R208, R3, RZ, 0x3c, !PT ;  /* 0x00000003d0047212 */ /* 0x000fd600078e3cff */
[----:B------:R-:W-:Y:S01]  /*13c0*/  @!P2 IMAD.IADD R0, R0, 0x1, -R7 ;  /* 0x000000010000a824 */ /* 0x000fe200078e0a07 */
[----:B------:R-:W-:-:S04]  /*13d0*/  ISETP.GE.AND P0, PT, R4, RZ, PT ;  /* 0x000000ff0400720c */ /* 0x000fc80003f06270 */
[----:B------:R-:W-:Y:S01]  /*13e0*/  ISETP.GE.U32.AND P3, PT, R0, R7, PT ;  /* 0x000000070000720c */ /* 0x000fe20003f66070 */
[----:B------:R-:W-:Y:S01]  /*13f0*/  @!P2 VIADD R11, R11, 0x1 ;  /* 0x000000010b0ba836 */ /* 0x000fe20000000000 */
[----:B------:R-:W-:Y:S02]  /*1400*/  IADD3 R9, -R9, RZ, RZ ;  /* 0x000000ff09097210 */ /* 0x000fe40007ffe1ff */
[----:B------:R-:W-:-:S03]  /*1410*/  ISETP.NE.AND P2, PT, R3, RZ, PT ;  /* 0x000000ff0300720c */ /* 0x000fc60003f45270 */
[----:B------:R-:W-:-:S06]  /*1420*/  IMAD R6, R6, R9, R5 ;  /* 0x0000000906067224 */ /* 0x000fcc00078e0205 */
[----:B------:R-:W-:Y:S01]  /*1430*/  @P3 IADD3 R11, R11, 0x1, RZ ;  /* 0x000000010b0b3810 */ /* 0x000fe20007ffe0ff */
[----:B----4-:R-:W-:Y:S01]  /*1440*/  IMAD R4, R65, R6, RZ ;  /* 0x0000000641047224 */ /* 0x010fe200078e02ff */
[----:B------:R-:W-:Y:S02]  /*1450*/  SHF.R.S32.HI R27, RZ, 0x1f, R6 ;  /* 0x0000001fff1b7819 */ /* 0x000fe40000011406 */
[----:B------:R-:W-:Y:S02]  /*1460*/  @!P0 IADD3 R11, -R11, RZ, RZ ;  /* 0x000000ff0b0b8210 */ /* 0x000fe40007ffe1ff */
[----:B------:R-:W-:Y:S01]  /*1470*/  @!P2 LOP3.LUT R11, RZ, R3, RZ, 0x33, !PT ;  /* 0x00000003ff0ba212 */ /* 0x000fe200078e33ff */
[----:B------:R-:W-:-:S03]  /*1480*/  IMAD R4, R64, R27, R4 ;  /* 0x0000001b40047224 */ /* 0x000fc600078e0204 */
[----:B------:R-:W-:Y:S02]  /*1490*/  SHF.R.S32.HI R8, RZ, 0x1f, R11 ;  /* 0x0000001fff087819 */ /* 0x000fe4000001140b */
[----:B--2---:R-:W-:Y:S01]  /*14a0*/  SHF.R.S32.HI R0, RZ, 0x1f, R2 ;  /* 0x0000001fff007819 */ /* 0x004fe20000011402 */
[----:B------:R-:W-:-:S04]  /*14b0*/  IMAD R7, R19, R2, RZ ;  /* 0x0000000213077224 */ /* 0x000fc800078e02ff */
[C---:B------:R-:W-:Y:S02]  /*14c0*/  IMAD R7, R18.reuse, R0, R7 ;  /* 0x0000000012077224 */ /* 0x040fe400078e0207 */
[----:B------:R-:W-:-:S04]  /*14d0*/  IMAD.WIDE.U32 R18, R18, R2, RZ ;  /* 0x0000000212127225 */ /* 0x000fc800078e00ff */
[----:B------:R-:W-:Y:S02]  /*14e0*/  IMAD.IADD R19, R19, 0x1, R7 ;  /* 0x0000000113137824 */ /* 0x000fe400078e0207 */
[----:B------:R-:W-:-:S04]  /*14f0*/  IMAD.WIDE.U32 R18, R6, R64, R18 ;  /* 0x0000004006127225 */ /* 0x000fc800078e0012 */
[----:B------:R-:W-:Y:S02]  /*1500*/  IMAD R7, R15, R11, RZ ;  /* 0x0000000b0f077224 */ /* 0x000fe400078e02ff */
[----:B------:R-:W-:Y:S02]  /*1510*/  IMAD R3, R13, R2, RZ ;  /* 0x000000020d037224 */ /* 0x000fe400078e02ff */
[----:B------:R-:W-:Y:S02]  /*1520*/  IMAD.IADD R19, R19, 0x1, R4 ;  /* 0x0000000113137824 */ /* 0x000fe400078e0204 */
        /* <DEDUP_REMOVED lines=9> */
.L_x_6205:
        /* <DEDUP_REMOVED lines=35> */
[----:B------:R-:W-:Y:S01]  /*17f0*/  @P4 IMAD.WIDE.U32 R26, R64, R6, RZ ;  /* 0x00000006401a4225 */ /* 0x000fe200078e00ff */
[----:B------:R-:W-:-:S03]  /*1800*/  @!P0 IADD3 R2, R2, 0x1, RZ ;  /* 0x0000000102028810 */ /* 0x000fc60007ffe0ff */
[C---:B------:R-:W-:Y:S02]  /*1810*/  @!P4 IMAD R4, R20.reuse, R5, R4 ;  /* 0x000000051404c224 */ /* 0x040fe400078e0204 */
[----:B------:R-:W-:Y:S01]  /*1820*/  @!P4 IMAD.WIDE.U32 R20, R20, R10, R22 ;  /* 0x0000000a1414c225 */ /* 0x000fe200078e0016 */
[----:B------:R-:W-:Y:S02]  /*1830*/  ISETP.GE.AND P2, PT, R0, RZ, PT ;  /* 0x000000ff0000720c */ /* 0x000fe40003f46270 */
[----:B------:R-:W-:Y:S01]  /*1840*/  ISETP.NE.AND P0, PT, R7, RZ, PT ;  /* 0x000000ff0700720c */ /* 0x000fe20003f05270 */
[----:B------:R-:W-:Y:S01]  /*1850*/  @P4 IMAD.IADD R9, R27, 0x1, R9 ;  /* 0x000000011b094824 */ /* 0x000fe200078e0209 */
[----:B------:R-:W-:Y:S01]  /*1860*/  @!P4 SHF.R.S32.HI R3, RZ, 0x1f, R11 ;  /* 0x0000001fff03c819 */ /* 0x000fe2000001140b */
[----:B------:R-:W-:Y:S01]  /*1870*/  @!P4 IMAD.IADD R9, R21, 0x1, R4 ;  /* 0x000000011509c824 */ /* 0x000fe200078e0204 */
[----:B------:R-:W-:Y:S01]  /*1880*/  LEA R5, R134, 0xffffffc0, 0x6 ;  /* 0xffffffc086057811 */ /* 0x000fe200078e30ff */
[-C--:B------:R-:W-:Y:S01]  /*1890*/  @!P4 IMAD R4, R67, R11.reuse, RZ ;  /* 0x0000000b4304c224 */ /* 0x080fe200078e02ff */
[----:B------:R-:W-:Y:S01]  /*18a0*/  @P4 MOV R8, R26 ;  /* 0x0000001a00084202 */ /* 0x000fe20000000f00 */
[----:B------:R-:W-:Y:S01]  /*18b0*/  @P3 VIADD R2, R2, 0x1 ;  /* 0x0000000102023836 */ /* 0x000fe20000000000 */
[----:B------:R-:W-:Y:S01]  /*18c0*/  @!P4 MOV R8, R20 ;  /* 0x000000140008c202 */ /* 0x000fe20000000f00 */
[----:B------:R-:W-:Y:S01]  /*18d0*/  @!P4 IMAD R3, R3, R66, R4 ;  /* 0x000000420303c224 */ /* 0x000fe200078e0204 */
[----:B------:R-:W-:Y:S01]  /*18e0*/  SHF.R.S32.HI R27, RZ, 0x1f, R5 ;  /* 0x0000001fff1b7819 */ /* 0x000fe20000011405 */
[----:B------:R-:W-:-:S04]  /*18f0*/  @!P4 IMAD.WIDE.U32 R20, R66, R11, RZ ;  /* 0x0000000b4214c225 */ /* 0x000fc800078e00ff */
[----:B------:R-:W-:Y:S02]  /*1900*/  IMAD R6, R65, R5, RZ ;  /* 0x0000000541067224 */ /* 0x000fe400078e02ff */
[----:B------:R-:W-:Y:S01]  /*1910*/  IMAD.MOV.U32 R4, RZ, RZ, R2 ;  /* 0x000000ffff047224 */ /* 0x000fe200078e0002 */
[----:B------:R-:W-:Y:S01]  /*1920*/  @!P4 IADD3 R21, R21, R3, RZ ;  /* 0x000000031515c210 */ /* 0x000fe20007ffe0ff */
[----:B------:R-:W-:Y:S01]  /*1930*/  IMAD R6, R27, R64, R6 ;  /* 0x000000401b067224 */ /* 0x000fe200078e0206 */
[----:B------:R-:W-:Y:S01]  /*1940*/  @!P4 SHF.R.S32.HI R3, RZ, 0x1f, R10 ;  /* 0x0000001fff03c819 */ /* 0x000fe2000001140a */
[----:B------:R-:W-:Y:S01]  /*1950*/  IMAD.WIDE.U32 R8, R64, R5, R8 ;  /* 0x0000000540087225 */ /* 0x000fe200078e0008 */
[----:B------:R-:W-:-:S03]  /*1960*/  @P4 IADD3 R11, R11, R12, RZ ;  /* 0x0000000c0b0b4210 */ /* 0x000fc60007ffe0ff */
[----:B------:R-:W-:Y:S01]  /*1970*/  @!P2 IMAD.MOV R4, RZ, RZ, -R4 ;  /* 0x000000ffff04a224 */ /* 0x000fe200078e0a04 */
[----:B------:R-:W-:Y:S01]  /*1980*/  @!P0 LOP3.LUT R4, RZ, R7, RZ, 0x33, !PT ;  /* 0x00000007ff048212 */ /* 0x000fe200078e33ff */
[----:B------:R-:W-:Y:S01]  /*1990*/  @!P4 IMAD R2, R19, R10, RZ ;  /* 0x0000000a1302c224 */ /* 0x000fe200078e02ff */
[----:B------:R-:W-:Y:S02]  /*19a0*/  IADD3 R13, R9, R6, RZ ;  /* 0x00000006090d7210 */ /* 0x000fe40007ffe0ff */
[----:B------:R-:W-:Y:S01]  /*19b0*/  MOV R12, R8 ;  /* 0x00000008000c7202 */ /* 0x000fe20000000f00 */
[----:B------:R-:W-:Y:S01]  /*19c0*/  @!P4 IMAD R2, R18, R3, R2 ;  /* 0x000000031202c224 */ /* 0x000fe200078e0202 */
[----:B------:R-:W-:Y:S01]  /*19d0*/  SHF.R.S32.HI R8, RZ, 0x1f, R4 ;  /* 0x0000001fff087819 */ /* 0x000fe20000011404 */
[----:B------:R-:W-:Y:S02]  /*19e0*/  IMAD R3, R15, R4, RZ ;  /* 0x000000040f037224 */ /* 0x000fe400078e02ff */
[----:B------:R-:W-:-:S02]  /*19f0*/  @P4 IMAD R9, R67, R11, RZ ;  /* 0x0000000b43094224 */ /* 0x000fc400078e02ff */
        /* <DEDUP_REMOVED lines=12> */
.L_x_6206:
[----:B------:R-:W-:Y:S05]  /*1ac0*/  BSYNC B0 ;  /* 0x0000000000007941 */ /* 0x000fea0003800000 */
.L_x_6204:
[----:B------:R-:W-:Y:S01]  /*1ad0*/  ISETP.NE.AND P0, PT, R211, -0x1, PT ;  /* 0xffffffffd300780c */ /* 0x000fe20003f05270 */
[----:B------:R-:W2:Y:S04]  /*1ae0*/  LD.E.64 R172, desc[UR6][R16.64+0x30] ;  /* 0x0000300610ac7980 */ /* 0x000ea8000c101b00 */
[----:B------:R-:W3:Y:S04]  /*1af0*/  LD.E.64 R22, desc[UR6][R16.64+0x48] ;  /* 0x0000480610167980 */ /* 0x000ee8000c101b00 */
[----:B------:R-:W4:Y:S04]  /*1b00*/  LD.E R79, desc[UR6][R16.64+0xc0] ;  /* 0x0000c006104f7980 */ /* 0x000f28000c101900 */
[----:B------:R-:W3:Y:S04]  /*1b10*/  @!P0 LD.E.64 R18, desc[UR6][R16.64+0x18] ;  /* 0x0000180610128980 */ /* 0x000ee8000c101b00 */
[----:B------:R-:W4:Y:S04]  /*1b20*/  LD.E.64 R14, desc[UR6][R16.64+0x10] ;  /* 0x00001006100e7980 */ /* 0x000f28000c101b00 */
[----:B------:R1:W5:Y:S04]  /*1b30*/  @P1 LD.E R20, desc[UR6][R28.64] ;  /* 0x000000061c141980 */ /* 0x000368000c101900 */
[----:B------:R-:W4:Y:S04]  /*1b40*/  LD.E.64 R166, desc[UR6][R16.64+0x8] ;  /* 0x0000080610a67980 */ /* 0x000f28000c101b00 */
[----:B------:R1:W5:Y:S01]  /*1b50*/  LD.E.64 R174, desc[UR6][R16.64] ;  /* 0x0000000610ae7980 */ /* 0x000362000c101b00 */
[----:B------:R-:W-:-:S04]  /*1b60*/  SHF.R.S32.HI R71, RZ, 0x1f, R72 ;  /* 0x0000001fff477819 */ /* 0x000fc80000011448 */
[----:B------:R-:W-:-:S04]  /*1b70*/  LEA.HI R158, R71, R72, RZ, 0x3 ;  /* 0x00000048479e7211 */ /* 0x000fc800078f18ff */
[----:B------:R-:W-:-:S05]  /*1b80*/  LOP3.LUT R7, R158, 0xfffffff8, RZ, 0xc0, !PT ;  /* 0xfffffff89e077812 */ /* 0x000fca00078ec0ff */
[----:B------:R-:W-:Y:S01]  /*1b90*/  IMAD.IADD R56, R72, 0x1, -R7 ;  /* 0x0000000148387824 */ /* 0x000fe200078e0a07 */
[----:B------:R-:W-:-:S04]  /*1ba0*/  LEA.HI R7, R71, R72, RZ, 0x4 ;  /* 0x0000004847077211 */ /* 0x000fc800078f20ff */
[----:B------:R-:W-:Y:S01]  /*1bb0*/  LOP3.LUT R21, R7, 0xfffffff0, RZ, 0xc0, !PT ;  /* 0xfffffff007157812 */ /* 0x000fe200078ec0ff */
[----:B------:R-:W-:Y:S01]  /*1bc0*/  IMAD.SHL.U32 R12, R56, 0x8, RZ ;  /* 0x00000008380c7824 */ /* 0x000fe200078e00ff */
[----:B------:R-:W-:-:S03]  /*1bd0*/  SHF.R.S32.HI R158, RZ, 0x3, R158 ;  /* 0x00000003ff9e7819 */ /* 0x000fc6000001149e */
[----:B------:R-:W-:Y:S01]  /*1be0*/  IMAD.IADD R21, R72, 0x1, -R21 ;  /* 0x0000000148157824 */ /* 0x000fe200078e0a15 */
[----:B------:R-:W-:Y:S01]  /*1bf0*/  IADD3 R30, P2, R12, R0, RZ ;  /* 0x000000000c1e7210 */ /* 0x000fe20007f5e0ff */
[----:B-1----:R-:W-:Y:S01]  /*1c00*/  IMAD.SHL.U32 R29, R158, 0x40, RZ ;  /* 0x000000409e1d7824 */ /* 0x002fe200078e00ff */
[----:B------:R-:W-:Y:S02]  /*1c10*/  SHF.R.S32.HI R13, RZ, 0x1f, R12 ;  /* 0x0000001fff0d7819 */ /* 0x000fe4000001140c */
[----:B------:R-:W-:Y:S02]  /*1c20*/  SHF.R.S32.HI R4, RZ, 0x1f, R21 ;  /* 0x0000001fff047819 */ /* 0x000fe40000011415 */
[----:B------:R-:W-:Y:S01]  /*1c30*/  SHF.R.S32.HI R68, RZ, 0x4, R7 ;  /* 0x00000004ff447819 */ /* 0x000fe20000011407 */
[----:B------:R-:W-:Y:S01]  /*1c40*/  IMAD.X R31, R13, 0x1, R9, P2 ;  /* 0x000000010d1f7824 */ /* 0x000fe200010e0609 */
[----:B------:R-:W-:Y:S02]  /*1c50*/  LOP3.LUT R29, R29, 0x1c0, RZ, 0xc0, !PT ;  /* 0x000001c01d1d7812 */ /* 0x000fe400078ec0ff */
[----:B------:R-:W-:-:S02]  /*1c60*/  LEA.HI R9, R4, R21, RZ, 0x3 ;  /* 0x0000001504097211 */ /* 0x000fc400078f18ff */
[----:B------:R-:W-:Y:S01]  /*1c70*/  LEA.HI R4, R7, R68, RZ, 0x1 ;  /* 0x0000004407047211 */ /* 0x000fe200078f08ff */
[----:B------:R-:W-:Y:S01]  /*1c80*/  IMAD R0, R27, R66, RZ ;  /* 0x000000421b007224 */ /* 0x000fe200078e02ff */
[----:B------:R-:W-:Y:S02]  /*1c90*/  LEA.HI R7, R71, R72, RZ, 0x6 ;  /* 0x0000004847077211 */ /* 0x000fe400078f30ff */
[----:B------:R-:W-:Y:S02]  /*1ca0*/  LOP3.LUT R27, R29, 0x38, R12, 0xf8, !PT ;  /* 0x000000381d1b7812 */ /* 0x000fe400078ef80c */
[----:B------:R-:W-:Y:S01]  /*1cb0*/  SHF.R.U32.HI R156, RZ, 0x3, R29 ;  /* 0x00000003ff9c7819 */ /* 0x000fe2000001161d */
[----:B------:R-:W-:-:S03]  /*1cc0*/  IMAD.SHL.U32 R7, R7, 0x8, RZ ;  /* 0x0000000807077824 */ /* 0x000fc600078e00ff */
[----:B------:R-:W-:Y:S01]  /*1cd0*/  LOP3.LUT R156, R27, R156, RZ, 0x3c, !PT ;  /* 0x0000009c1b9c7212 */ /* 0x000fe200078e3cff */
[C---:B------:R-:W-:Y:S02]  /*1ce0*/  IMAD R0, R6.reuse, R67, R0 ;  /* 0x0000004306007224 */ /* 0x040fe400078e0200 */
[----:B------:R-:W-:Y:S01]  /*1cf0*/  IMAD.WIDE.U32 R30, R6, R66, R30 ;  /* 0x00000042061e7225 */ /* 0x000fe200078e001e */
[----:B------:R-:W-:Y:S02]  /*1d00*/  LOP3.LUT R156, R156, 0xfffffe00, R7, 0xf8, !PT ;  /* 0xfffffe009c9c7812 */ /* 0x000fe400078ef807 */
[----:B------:R-:W-:Y:S01]  /*1d10*/  LOP3.LUT R6, R9, 0xfffffff8, RZ, 0xc0, !PT ;  /* 0xfffffff809067812 */ /* 0x000fe200078ec0ff */
[----:B------:R-:W-:Y:S01]  /*1d20*/  IMAD R7, R25, R11, RZ ;  /* 0x0000000b19077224 */ /* 0x000fe200078e02ff */
[----:B------:R-:W-:Y:S01]  /*1d30*/  SHF.R.S32.HI R70, RZ, 0x1f, R207 ;  /* 0x0000001fff467819 */ /* 0x000fe200000114cf */
[----:B------:R-:W-:Y:S02]  /*1d40*/  IMAD.IADD R27, R31, 0x1, R0 ;  /* 0x000000011f1b7824 */ /* 0x000fe400078e0200 */
[----:B------:R-:W-:-:S02]  /*1d50*/  IMAD.MOV.U32 R26, RZ, RZ, R30 ;  /* 0x000000ffff1a7224 */ /* 0x000fc400078e001e */
[-C--:B------:R-:W-:Y:S02]  /*1d60*/  IMAD R0, R8, R24.reuse, R7 ;  /* 0x0000001808007224 */ /* 0x080fe400078e0207 */
[----:B------:R-:W-:Y:S01]  /*1d70*/  IMAD.IADD R6, R21, 0x1, -R6 ;  /* 0x0000000115067824 */ /* 0x000fe200078e0a06 */
[----:B------:R-:W-:Y:S01]  /*1d80*/  LOP3.LUT R21, R4, 0xfffffffe, RZ, 0xc0, !PT ;  /* 0xfffffffe04157812 */ /* 0x000fe200078ec0ff */
[----:B------:R-:W-:-:S03]  /*1d90*/  IMAD.WIDE.U32 R24, R11, R24, R26 ;  /* 0x000000180b187225 */ /* 0x000fc600078e001a */
[C---:B------:R-:W-:Y:S01]  /*1da0*/  LOP3.LUT P5, RZ, R6.reuse, 0x4, RZ, 0xc0, !PT ;  /* 0x0000000406ff7812 */ /* 0x040fe200078ac0ff */
[C---:B------:R-:W-:Y:S01]  /*1db0*/  IMAD.SHL.U32 R54, R6.reuse, 0x40, RZ ;  /* 0x0000004006367824 */ /* 0x040fe200078e00ff */
[----:B------:R-:W-:Y:S01]  /*1dc0*/  LOP3.LUT P4, RZ, R6, 0x2, RZ, 0xc0, !PT ;  /* 0x0000000206ff7812 */ /* 0x000fe2000788c0ff */
[----:B------:R-:W-:Y:S01]  /*1dd0*/  VIADD R10, R12, 0x40 ;  /* 0x000000400c0a7836 */ /* 0x000fe20000000000 */
[----:B------:R-:W-:Y:S01]  /*1de0*/  SHF.R.S32.HI R157, RZ, 0x1f, R208 ;  /* 0x0000001fff9d7819 */ /* 0x000fe200000114d0 */
[----:B------:R-:W-:Y:S01]  /*1df0*/  IMAD R161, R67, R158, RZ ;  /* 0x0000009e43a17224 */ /* 0x000fe200078e02ff */
[----:B------:R-:W-:Y:S02]  /*1e00*/  IADD3 R25, R25, R0, RZ ;  /* 0x0000000019197210 */ /* 0x000fe40007ffe0ff */
[----:B------:R-:W-:-:S05]  /*1e10*/  SHF.R.S32.HI R159, RZ, 0x1f, R158 ;  /* 0x0000001fff9f7819 */ /* 0x000fca000001149e */
[----:B------:R-:W-:Y:S02]  /*1e20*/  IMAD R161, R159, R66, R161 ;  /* 0x000000429fa17224 */ /* 0x000fe400078e02a1 */
[----:B------:R-:W-:Y:S01]  /*1e30*/  IMAD.IADD R68, R68, 0x1, -R21 ;  /* 0x0000000144447824 */ /* 0x000fe200078e0a15 */
[----:B------:R-:W-:Y:S01]  /*1e40*/  LOP3.LUT R54, R54, 0x1c0, RZ, 0xc0, !PT ;  /* 0x000001c036367812 */ /* 0x000fe200078ec0ff */
[----:B------:R-:W-:-:S04]  /*1e50*/  IMAD.WIDE R168, R209, 0x40, R158 ;  /* 0x00000040d1a87825 */ /* 0x000fc800078e029e */
[----:B------:R-:W-:Y:S02]  /*1e60*/  IMAD.SHL.U32 R21, R68, 0x8, RZ ;  /* 0x0000000844157824 */ /* 0x000fe400078e00ff */
[----:B------:R-:W-:Y:S01]  /*1e70*/  IMAD R165, R65, R158, RZ ;  /* 0x0000009e41a57224 */ /* 0x000fe200078e02ff */
[----:B------:R-:W-:Y:S02]  /*1e80*/  LEA.HI R71, R71, R72, RZ, 0x5 ;  /* 0x0000004847477211 */ /* 0x000fe400078f28ff */
[----:B------:R-:W-:Y:S01]  /*1e90*/  LOP3.LUT R21, R54, 0x8, R21, 0xf8, !PT ;  /* 0x0000000836157812 */ /* 0x000fe200078ef815 */
[----:B------:R-:W-:Y:S01]  /*1ea0*/  IMAD R165, R159, R64, R165 ;  /* 0x000000409fa57224 */ /* 0x000fe200078e02a5 */
[----:B------:R-:W-:Y:S01]  /*1eb0*/  SHF.R.U32.HI R54, RZ, 0x3, R54 ;  /* 0x00000003ff367819 */ /* 0x000fe20000011636 */
[----:B------:R-:W-:Y:S02]  /*1ec0*/  IMAD.MOV.U32 R57, RZ, RZ, 0x10 ;  /* 0x00000010ff397424 */ /* 0x000fe400078e00ff */
[----:B------:R-:W-:Y:S01]  /*1ed0*/  IMAD.MOV.U32 R55, RZ, RZ, 0x20 ;  /* 0x00000020ff377424 */ /* 0x000fe200078e00ff */
[----:B------:R-:W-:Y:S01]  /*1ee0*/  LOP3.LUT R54, R21, R54, RZ, 0x3c, !PT ;  /* 0x0000003615367212 */ /* 0x000fe200078e3cff */
[----:B------:R-:W-:Y:S01]  /*1ef0*/  IMAD.SHL.U32 R199, R66, 0x10, RZ ;  /* 0x0000001042c77824 */ /* 0x000fe200078e00ff */
[----:B------:R-:W-:Y:S01]  /*1f00*/  SHF.L.U64.HI R202, R64, 0x4, R65 ;  /* 0x0000000440ca7819 */ /* 0x000fe20000010241 */
[----:B------:R-:W-:Y:S01]  /*1f10*/  IMAD.SHL.U32 R77, R56, 0x4, RZ ;  /* 0x00000004384d7824 */ /* 0x000fe200078e00ff */
[----:B------:R-:W-:-:S02]  /*1f20*/  SHF.L.U32 R201, R64, 0x4, RZ ;  /* 0x0000000440c97819 */ /* 0x000fc400000006ff */
[----:B------:R-:W-:Y:S02]  /*1f30*/  SHF.L.U64.HI R200, R66, 0x4, R67 ;  /* 0x0000000442c87819 */ /* 0x000fe40000010243 */
[----:B------:R-:W-:Y:S02]  /*1f40*/  SEL R57, R57, 0xfffffff0, !P4 ;  /* 0xfffffff039397807 */ /* 0x000fe40006000000 */
[----:B------:R-:W-:Y:S01]  /*1f50*/  SEL R55, R55, 0xffffffe0, !P5 ;  /* 0xffffffe037377807 */ /* 0x000fe20006800000 */
[----:B--2---:R-:W-:-:S04]  /*1f60*/  @P0 IMAD.WIDE.U32 R28, R172, R211, RZ ;  /* 0x000000d3ac1c0225 */ /* 0x004fc800078e00ff */
[----:B------:R-:W-:Y:S02]  /*1f70*/  @P0 IMAD R7, R173, R211, RZ ;  /* 0x000000d3ad070224 */ /* 0x000fe400078e02ff */
[-C--:B---3--:R-:W-:Y:S02]  /*1f80*/  @!P0 IMAD R19, R19, R207.reuse, RZ ;  /* 0x000000cf13138224 */ /* 0x088fe400078e02ff */
[----:B------:R-:W-:-:S04]  /*1f90*/  @!P0 IMAD.WIDE.U32 R26, R18, R207, RZ ;  /* 0x000000cf121a8225 */ /* 0x000fc800078e00ff */
[----:B------:R-:W-:Y:S02]  /*1fa0*/  @!P0 IMAD R4, R18, R70, R19 ;  /* 0x0000004612048224 */ /* 0x000fe400078e0213 */
[----:B------:R-:W-:Y:S02]  /*1fb0*/  IMAD.SHL.U32 R19, R9, 0x40, RZ ;  /* 0x0000004009137824 */ /* 0x000fe400078e00ff */
[----:B------:R-:W-:Y:S02]  /*1fc0*/  @P0 IMAD.MOV.U32 R9, RZ, RZ, R28 ;  /* 0x000000ffff090224 */ /* 0x000fe400078e001c */
[----:B------:R-:W-:Y:S02]  /*1fd0*/  @!P0 IMAD.MOV.U32 R9, RZ, RZ, R26 ;  /* 0x000000ffff098224 */ /* 0x000fe400078e001a */
[----:B------:R-:W-:Y:S02]  /*1fe0*/  @P0 IMAD.IADD R7, R29, 0x1, R7 ;  /* 0x000000011d070824 */ /* 0x000fe400078e0207 */
[----:B------:R-:W-:Y:S01]  /*1ff0*/  @!P0 IMAD.IADD R7, R27, 0x1, R4 ;  /* 0x000000011b078824 */ /* 0x000fe200078e0204 */
[----:B------:R-:W-:Y:S01]  /*2000*/  IADD3 R6, P2, R12, R9, RZ ;  /* 0x000000090c067210 */ /* 0x000fe20007f5e0ff */
[----:B------:R-:W-:Y:S01]  /*2010*/  IMAD R9, R23, R208, RZ ;  /* 0x000000d017097224 */ /* 0x000fe200078e02ff */
[----:B----4-:R-:W-:-:S03]  /*2020*/  ISETP.GE.AND P0, PT, R10, R79, PT ;  /* 0x0000004f0a00720c */ /* 0x010fc60003f06270 */
[----:B------:R-:W-:Y:S01]  /*2030*/  IMAD.X R7, R13, 0x1, R7, P2 ;  /* 0x000000010d077824 */ /* 0x000fe200010e0607 */
[----:B------:R-:W-:Y:S01]  /*2040*/  SEL R4, RZ, 0xffffffff, P0 ;  /* 0xffffffffff047807 */ /* 0x000fe20000000000 */
[----:B------:R-:W-:Y:S02]  /*2050*/  IMAD R0, R22, R157, R9 ;  /* 0x0000009d16007224 */ /* 0x000fe400078e0209 */
[----:B------:R-:W-:Y:S01]  /*2060*/  IMAD.WIDE.U32 R22, R208, R22, R6 ;  /* 0x00000016d0167225 */ /* 0x000fe200078e0006 */
[----:B------:R-:W-:-:S03]  /*2070*/  ISETP.GE.AND P3, PT, R12, R79, PT ;  /* 0x0000004f0c00720c */ /* 0x000fc60003f66270 */
[----:B------:R-:W-:-:S04]  /*2080*/  IMAD.WIDE.U32 R6, R158, R66, R24 ;  /* 0x000000429e067225 */ /* 0x000fc800078e0018 */
[----:B------:R-:W-:Y:S01]  /*2090*/  IMAD.IADD R161, R7, 0x1, R161 ;  /* 0x0000000107a17824 */ /* 0x000fe200078e02a1 */
[----:B------:R-:W-:Y:S01]  /*20a0*/  SEL R7, RZ, 0x1, P3 ;  /* 0x00000001ff077807 */ /* 0x000fe20001800000 */
[----:B------:R-:W-:-:S05]  /*20b0*/  IMAD.SHL.U32 R4, R4, 0x2, RZ ;  /* 0x0000000204047824 */ /* 0x000fca00078e00ff */
[----:B------:R-:W-:Y:S02]  /*20c0*/  LOP3.LUT R4, R4, 0x2, R7, 0xe2, !PT ;  /* 0x0000000204047812 */ /* 0x000fe400078ee207 */
[----:B------:R-:W-:Y:S01]  /*20d0*/  SHF.R.S32.HI R7, RZ, 0x1f, R76 ;  /* 0x0000001fff077819 */ /* 0x000fe2000001144c */
[----:B------:R-:W-:-:S03]  /*20e0*/  IMAD.IADD R23, R23, 0x1, R0 ;  /* 0x0000000117177824 */ /* 0x000fc600078e0200 */
[----:B------:R-:W-:Y:S02]  /*20f0*/  LEA.HI R0, R7, R76, RZ, 0x6 ;  /* 0x0000004c07007211 */ /* 0x000fe400078f30ff */
[C---:B------:R-:W-:Y:S02]  /*2100*/  LEA R160, P0, R6.reuse, R14, 0x1 ;  /* 0x0000000e06a07211 */ /* 0x040fe400078008ff */
[----:B------:R-:W-:Y:S02]  /*2110*/  SHF.R.S32.HI R0, RZ, 0x6, R0 ;  /* 0x00000006ff007819 */ /* 0x000fe40000011400 */
[----:B------:R-:W-:Y:S02]  /*2120*/  LEA.HI.X R161, R6, R15, R161, 0x1, P0 ;  /* 0x0000000f06a17211 */ /* 0x000fe400000f0ca1 */
[----:B------:R-:W-:Y:S02]  /*2130*/  VIMNMX R99, R203, R0, !PT ;  /* 0x00000000cb637248 */ /* 0x000fe40007fe0100 */
[----:B------:R-:W-:Y:S01]  /*2140*/  IADD3 R162, P0, R12, R2, RZ ;  /* 0x000000020ca27210 */ /* 0x000fe20007f1e0ff */
[----:B------:R-:W-:Y:S01]  /*2150*/  @!P1 IMAD.MOV.U32 R20, RZ, RZ, RZ ;  /* 0x000000ffff149224 */ /* 0x000fe200078e00ff */
[----:B------:R-:W-:Y:S01]  /*2160*/  ISETP.GT.AND P1, PT, R134, R99, PT ;  /* 0x000000638600720c */ /* 0x000fe20003f24270 */
[----:B------:R-:W-:-:S02]  /*2170*/  VIADD R9, R12, 0x80 ;  /* 0x000000800c097836 */ /* 0x000fc40000000000 */
[----:B------:R-:W-:Y:S02]  /*2180*/  IMAD.X R163, R13, 0x1, R3, P0 ;  /* 0x000000010da37824 */ /* 0x000fe400000e0603 */
[----:B------:R-:W-:Y:S01]  /*2190*/  IMAD R171, R169, R172, RZ ;  /* 0x000000aca9ab7224 */ /* 0x000fe200078e02ff */
[----:B------:R-:W-:Y:S01]  /*21a0*/  ISETP.GE.AND P2, PT, R9, R79, PT ;  /* 0x0000004f0900720c */ /* 0x000fe20003f46270 */
[----:B------:R-:W-:Y:S01]  /*21b0*/  IMAD.WIDE.U32 R162, R158, R64, R162 ;  /* 0x000000409ea27225 */ /* 0x000fe200078e00a2 */
[----:B------:R-:W-:Y:S02]  /*21c0*/  LOP3.LUT R3, R71, 0xffffffe0, RZ, 0xc0, !PT ;  /* 0xffffffe047037812 */ /* 0x000fe400078ec0ff */
[----:B------:R-:W-:Y:S01]  /*21d0*/  SEL R75, RZ, 0x4, P2 ;  /* 0x00000004ff4b7807 */ /* 0x000fe20001000000 */
[----:B------:R-:W-:Y:S01]  /*21e0*/  IMAD R171, R168, R173, R171 ;  /* 0x000000ada8ab7224 */ /* 0x000fe200078e02ab */
[----:B------:R-:W-:Y:S01]  /*21f0*/  LEA R204, P0, R162, R166, 0x1 ;  /* 0x000000a6a2cc7211 */ /* 0x000fe200078008ff */
[----:B------:R-:W-:-:S02]  /*2200*/  IMAD.IADD R165, R163, 0x1, R165 ;  /* 0x00000001a3a57824 */ /* 0x000fc400078e02a5 */
[----:B------:R-:W-:Y:S01]  /*2210*/  IMAD.WIDE.U32 R168, R168, R172, R22 ;  /* 0x000000aca8a87225 */ /* 0x000fe200078e0016 */
[----:B------:R-:W-:Y:S02]  /*2220*/  LOP3.LUT R54, R54, 0xfffffe00, R19, 0xf8, !PT ;  /* 0xfffffe0036367812 */ /* 0x000fe400078ef813 */
[----:B------:R-:W-:Y:S01]  /*2230*/  LOP3.LUT R75, R4, R75, RZ, 0xfc, !PT ;  /* 0x0000004b044b7212 */ /* 0x000fe200078efcff */
[----:B------:R-:W-:Y:S01]  /*2240*/  IMAD.IADD R74, R72, 0x1, -R3 ;  /* 0x00000001484a7824 */ /* 0x000fe200078e0a03 */
[----:B------:R-:W-:Y:S01]  /*2250*/  SHF.R.S32.HI R71, RZ, 0x5, R71 ;  /* 0x00000005ff477819 */ /* 0x000fe20000011447 */
        /* <DEDUP_REMOVED lines=15> */
[----:B-----5:R-:W-:-:S02]  /*2350*/  IMAD.IADD R20, R20, 0x1, R5 ;  /* 0x0000000114147824 */ /* 0x020fc400078e0205 */
[C---:B------:R-:W-:Y:S01]  /*2360*/  IMAD.WIDE.U32 R176, R66.reuse, 0x60, RZ ;  /* 0x0000006042b07825 */ /* 0x040fe200078e00ff */
        /* <DEDUP_REMOVED lines=19> */
[----:B---3--:R-:W-:Y:S02]  /*24a0*/  IMAD R3, R35, R207, RZ ;  /* 0x000000cf23037224 */ /* 0x008fe400078e02ff */
[----:B------:R-:W-:-:S04]  /*24b0*/  IMAD.WIDE.U32 R32, R207, R32, R12 ;  /* 0x00000020cf207225 */ /* 0x000fc800078e000c */
[----:B------:R-:W-:-:S04]  /*24c0*/  IMAD.WIDE.U32 R30, R207, R34, R12 ;  /* 0x00000022cf1e7225 */ /* 0x000fc800078e000c */
[----:B------:R-:W-:Y:S01]  /*24d0*/  IMAD R2, R34, R70, R3 ;  /* 0x0000004622027224 */ /* 0x000fe200078e0203 */
[----:B------:R-:W-:Y:S01]  /*24e0*/  SHF.R.S32.HI R3, RZ, 0x1f, R5 ;  /* 0x0000001fff037819 */ /* 0x000fe20000011405 */
        /* <DEDUP_REMOVED lines=114> */
.L_x_6301:
[----:B------:R-:W-:Y:S01]  /*2c10*/  IMAD.SHL.U32 R15, R11, 0x40, RZ ;  /* 0x000000400b0f7824 */ /* 0x000fe200078e00ff */
[----:B------:R-:W-:Y:S01]  /*2c20*/  BSSY B0, `(.L_x_6208) ;  /* 0x0000017000007945 */ /* 0x000fe20003800000 */
[----:B-----5:R-:W-:Y:S02]  /*2c30*/  IMAD.MOV.U32 R123, RZ, RZ, R121 ;  /* 0x000000ffff7b7224 */ /* 0x020fe400078e0079 */
[----:B------:R-:W-:Y:S04]  /*2c40*/  VIADD R14, R15, 0xffffffc0 ;  /* 0xffffffc00f0e7836 */ /* 0x000fe80000000000 */
[--C-:B------:R-:W-:Y:S02]  /*2c50*/  IMAD.IADD R185, R69, 0x1, -R14.reuse ;  /* 0x0000000145b97824 */ /* 0x100fe400078e0a0e */
[----:B---3--:R-:W-:Y:S03]  /*2c60*/  IMAD.IADD R183, R76, 0x1, -R14 ;  /* 0x000000014cb77824 */ /* 0x008fe600078e0a0e */
        /* <DEDUP_REMOVED lines=8> */
[----:B------:R-:W-:Y:S10]  /*2cf0*/  @!P2 BRA `(.L_x_6209) ;  /* 0x000000000024a947 */ /* 0x000ff40003800000 */
        /* <DEDUP_REMOVED lines=9> */
.L_x_6209:
[----:B------:R-:W-:Y:S05]  /*2d90*/  BSYNC B0 ;  /* 0x0000000000007941 */ /* 0x000fea0003800000 */
.L_x_6208:
        /* <DEDUP_REMOVED lines=15> */
.L_x_6211:
[----:B------:R-:W-:Y:S05]  /*2e90*/  BSYNC B0 ;  /* 0x0000000000007941 */ /* 0x000fea0003800000 */
.L_x_6210:
        /* <DEDUP_REMOVED lines=15> */
.L_x_6213:
[----:B------:R-:W-:Y:S05]  /*2f90*/  BSYNC B0 ;  /* 0x0000000000007941 */ /* 0x000fea0003800000 */
.L_x_6212:
        /* <DEDUP_REMOVED lines=15> */
.L_x_6215:
[----:B------:R-:W-:Y:S05]  /*3090*/  BSYNC B0 ;  /* 0x0000000000007941 */ /* 0x000fea0003800000 */
.L_x_6214:
        /* <DEDUP_REMOVED lines=66> */
.L_x_6222:
[----:B------:R-:W-:Y:S05]  /*34c0*/  BSYNC B0 ;  /* 0x0000000000007941 */ /* 0x000fea0003800000 */
.L_x_6221:
        /* <DEDUP_REMOVED lines=48> */
.L_x_6224:
[----:B------:R-:W-:Y:S05]  /*37d0*/  BSYNC B0 ;  /* 0x0000000000007941 */ /* 0x000fea0003800000 */
.L_x_6223:
        /* <DEDUP_REMOVED lines=47> */
.L_x_6220:
[----:B------:R-:W-:Y:S05]  /*3ad0*/  BSYNC B1 ;  /* 0x0000000000017941 */ /* 0x000fea0003800000 */
.L_x_6219:
        /* <DEDUP_REMOVED lines=65> */
.L_x_6228:
[----:B------:R-:W-:Y:S05]  /*3ef0*/  BSYNC B0 ;  /* 0x0000000000007941 */ /* 0x000fea0003800000 */
.L_x_6227:
        /* <DEDUP_REMOVED lines=51> */
.L_x_6230:
[----:B------:R-:W-:Y:S05]  /*4230*/  BSYNC B0 ;  /* 0x0000000000007941 */ /* 0x000fea0003800000 */
.L_x_6229:
        /* <DEDUP_REMOVED lines=50> */
.L_x_6226:
[----:B------:R-:W-:Y:S05]  /*4560*/  BSYNC B1 ;  /* 0x0000000000017941 */ /* 0x000fea0003800000 */
.L_x_6225:
        /* <DEDUP_REMOVED lines=65> */
.L_x_6234:
[----:B------:R-:W-:Y:S05]  /*4980*/  BSYNC B0 ;  /* 0x0000000000007941 */ /* 0x000fea0003800000 */
.L_x_6233:
        /* <DEDUP_REMOVED lines=51> */
.L_x_6236:
[----:B------:R-:W-:Y:S05]  /*4cc0*/  BSYNC B0 ;  /* 0x0000000000007941 */ /* 0x000fea0003800000 */
.L_x_6235:
        /* <DEDUP_REMOVED lines=50> */
.L_x_6232:
[----:B------:R-:W-:Y:S05]  /*4ff0*/  BSYNC B1 ;  /* 0x0000000000017941 */ /* 0x000fea0003800000 */
.L_x_6231:
        /* <DEDUP_REMOVED lines=67> */
.L_x_6240:
[----:B------:R-:W-:Y:S05]  /*5430*/  BSYNC B0 ;  /* 0x0000000000007941 */ /* 0x000fea0003800000 */
.L_x_6239:
        /* <DEDUP_REMOVED lines=51> */
.L_x_6242:
[----:B------:R-:W-:Y:S05]  /*5770*/  BSYNC B0 ;  /* 0x0000000000007941 */ /* 0x000fea0003800000 */
.L_x_6241:
        /* <DEDUP_REMOVED lines=50> */
.L_x_6238:
[----:B------:R-:W-:Y:S05]  /*5aa0*/  BSYNC B1 ;  /* 0x0000000000017941 */ /* 0x000fea0003800000 */
.L_x_6237:
[----:B------:R-:W2:Y:S02]  /*5ab0*/  LD.E R3, desc[UR6][R16.64+0xd0] ;  /* 0x0000d00610037980 */ /* 0x000ea4000c101900 */
[----:B--2---:R-:W-:Y:S05]  /*5ac0*/  IMAD.U32 R3, R3, -0x20, RZ ;  /* 0xffffffe003037824 */ /* 0x004fea00078e00ff */
[C---:B------:R-:W-:Y:S02]  /*5ad0*/  LEA R18, P1, R3.reuse, R18, 0x1 ;  /* 0x0000001203127211 */ /* 0x040fe400078208ff */
[C---:B------:R-:W-:Y:S02]  /*5ae0*/  LEA R58, P0, R3.reuse, R58, 0x1 ;  /* 0x0000003a033a7211 */ /* 0x040fe400078008ff */
[C---:B------:R-:W-:Y:S02]  /*5af0*/  LEA.HI.X.SX32 R19, R3.reuse, R19, 0x1, P1 ;  /* 0x0000001303137211 */ /* 0x040fe400008f0eff */
[----:B------:R-:W-:Y:S01]  /*5b00*/  LEA.HI.X.SX32 R59, R3, R59, 0x1, P0 ;  /* 0x0000003b033b7211 */ /* 0x000fe200000f0eff */
[----:B------:R-:W-:Y:S05]  /*5b10*/  BRA `(.L_x_6243) ;  /* 0x0000004c00a87947 */ /* 0x000fea0003800000 */
.L_x_6218:
        /* <DEDUP_REMOVED lines=89> */
.L_x_6249:
[----:B------:R-:W-:Y:S05]  /*60b0*/  BSYNC B0 ;  /* 0x0000000000007941 */ /* 0x000fea0003800000 */
.L_x_6248:
[----:B-----5:R2:W-:Y:S02]  /*60c0*/  ST.E.128 desc[UR6][R130.64], R48 ;  /* 0x0000003082007985 */ /* 0x0205e4000c101d06 */
.L_x_6247:
[----:B------:R-:W-:Y:S05]  /*60d0*/  BSYNC B1 ;  /* 0x0000000000017941 */ /* 0x000fea0003800000 */
.L_x_6246:
        /* <DEDUP_REMOVED lines=87> */
.L_x_6253:
[----:B------:R-:W-:Y:S05]  /*6650*/  BSYNC B0 ;  /* 0x0000000000007941 */ /* 0x000fea0003800000 */
.L_x_6252:
[----:B-----5:R3:W-:Y:S02]  /*6660*/  ST.E.128 desc[UR6][R130.64+0x80], R48 ;  /* 0x0000803082007985 */ /* 0x0207e4000c101d06 */
.L_x_6251:
[----:B------:R-:W-:Y:S05]  /*6670*/  BSYNC B1 ;  /* 0x0000000000017941 */ /* 0x000fea0003800000 */
.L_x_6250:
        /* <DEDUP_REMOVED lines=86> */
.L_x_6255:
[----:B------:R-:W-:Y:S05]  /*6be0*/  BSYNC B0 ;  /* 0x0000000000007941 */ /* 0x000fea0003800000 */
.L_x_6254:
[----:B-----5:R4:W-:Y:S02]  /*6bf0*/  ST.E.128 desc[UR6][R130.64+0x100], R48 ;  /* 0x0001003082007985 */ /* 0x0209e4000c101d06 */
.L_x_6245:
[----:B------:R-:W-:Y:S05]  /*6c00*/  BSYNC B2 ;  /* 0x0000000000027941 */ /* 0x000fea0003800000 */
.L_x_6244:
        /* <DEDUP_REMOVED lines=99> */
.L_x_6261:
[----:B------:R-:W-:Y:S05]  /*7240*/  BSYNC B0 ;  /* 0x0000000000007941 */ /* 0x000fea0003800000 */
.L_x_6260:
[----:B-----5:R3:W-:Y:S02]  /*7250*/  ST.E.128 desc[UR6][R186.64], R48 ;  /* 0x00000030ba007985 */ /* 0x0207e4000c101d06 */
.L_x_6259:
[----:B------:R-:W-:Y:S05]  /*7260*/  BSYNC B1 ;  /* 0x0000000000017941 */ /* 0x000fea0003800000 */
.L_x_6258:
        /* <DEDUP_REMOVED lines=94> */
.L_x_6265:
[----:B------:R-:W-:Y:S05]  /*7850*/  BSYNC B0 ;  /* 0x0000000000007941 */ /* 0x000fea0003800000 */
.L_x_6264:
[----:B-----5:R3:W-:Y:S02]  /*7860*/  ST.E.128 desc[UR6][R186.64], R48 ;  /* 0x00000030ba007985 */ /* 0x0207e4000c101d06 */
.L_x_6263:
[----:B------:R-:W-:Y:S05]  /*7870*/  BSYNC B1 ;  /* 0x0000000000017941 */ /* 0x000fea0003800000 */
.L_x_6262:
        /* <DEDUP_REMOVED lines=93> */
.L_x_6267:
[----:B------:R-:W-:Y:S05]  /*7e50*/  BSYNC B0 ;  /* 0x0000000000007941 */ /* 0x000fea0003800000 */
.L_x_6266:
[----:B-----5:R3:W-:Y:S02]  /*7e60*/  ST.E.128 desc[UR6][R186.64], R48 ;  /* 0x00000030ba007985 */ /* 0x0207e4000c101d06 */
.L_x_6257:
[----:B------:R-:W-:Y:S05]  /*7e70*/  BSYNC B2 ;  /* 0x0000000000027941 */ /* 0x000fea0003800000 */
.L_x_6256:
        /* <DEDUP_REMOVED lines=99> */
.L_x_6273:
[----:B------:R-:W-:Y:S05]  /*84b0*/  BSYNC B0 ;  /* 0x0000000000007941 */ /* 0x000fea0003800000 */
.L_x_6272:
[----:B-----5:R3:W-:Y:S02]  /*84c0*/  ST.E.128 desc[UR6][R186.64], R48 ;  /* 0x00000030ba007985 */ /* 0x0207e4000c101d06 */
.L_x_6271:
[----:B------:R-:W-:Y:S05]  /*84d0*/  BSYNC B1 ;  /* 0x0000000000017941 */ /* 0x000fea0003800000 */
.L_x_6270:
        /* <DEDUP_REMOVED lines=94> */
.L_x_6277:
[----:B------:R-:W-:Y:S05]  /*8ac0*/  BSYNC B0 ;  /* 0x0000000000007941 */ /* 0x000fea0003800000 */
.L_x_6276:
[----:B-----5:R3:W-:Y:S02]  /*8ad0*/  ST.E.128 desc[UR6][R186.64], R48 ;  /* 0x00000030ba007985 */ /* 0x0207e4000c101d06 */
.L_x_6275:
[----:B------:R-:W-:Y:S05]  /*8ae0*/  BSYNC B1 ;  /* 0x0000000000017941 */ /* 0x000fea0003800000 */
.L_x_6274:
        /* <DEDUP_REMOVED lines=93> */
.L_x_6279:
[----:B------:R-:W-:Y:S05]  /*90c0*/  BSYNC B0 ;  /* 0x0000000000007941 */ /* 0x000fea0003800000 */
.L_x_6278:
[----:B-----5:R3:W-:Y:S02]  /*90d0*/  ST.E.128 desc[UR6][R186.64], R48 ;  /* 0x00000030ba007985 */ /* 0x0207e4000c101d06 */
.L_x_6269:
[----:B------:R-:W-:Y:S05]  /*90e0*/  BSYNC B2 ;  /* 0x0000000000027941 */ /* 0x000fea0003800000 */
.L_x_6268:
        /* <DEDUP_REMOVED lines=11> */
[----:B------:R-:W-:Y:S01]  /*91a0*/  IMAD.WIDE.U32 R188, R180, 0x60, R124 ;  /* 0x00000060b4bc7825 */ /* 0x000fe200078e007c */
[----:B------:R-:W-:Y:S03]  /*91b0*/  BSSY B0, `(.L_x_6284) ;  /* 0x0000059000007945 */ /* 0x000fe60003800000 */
[----:B------:R-:W-:Y:S01]  /*91c0*/  IMAD R3, R65, 0x60, RZ ;  /* 0x0000006041037824 */ /* 0x000fe200078e02ff */
[----:B------:R-:W-:Y:S01]  /*91d0*/  IADD3 R189, R189, R0, RZ ;  /* 0x00000000bdbd7210 */ /* 0x000fe20007ffe0ff */
[----:B------:R-:W-:Y:S04]  /*91e0*/  IMAD.WIDE.U32 R182, R64, 0x60, R130 ;  /* 0x0000006040b67825 */ /* 0x000fe800078e0082 */
[----:B--234-:R2:W5:Y:S01]  /*91f0*/  LD.E.128 R48, desc[UR6][R188.64] ;  /* 0x00000006bc307980 */ /* 0x01c562000c101d00 */
        /* <DEDUP_REMOVED lines=84> */
.L_x_6285:
[----:B------:R-:W-:Y:S05]  /*9740*/  BSYNC B0 ;  /* 0x0000000000007941 */ /* 0x000fea0003800000 */
.L_x_6284:
[----:B-----5:R3:W-:Y:S02]  /*9750*/  ST.E.128 desc[UR6][R182.64], R48 ;  /* 0x00000030b6007985 */ /* 0x0207e4000c101d06 */
.L_x_6283:
[----:B------:R-:W-:Y:S05]  /*9760*/  BSYNC B1 ;  /* 0x0000000000017941 */ /* 0x000fea0003800000 */
.L_x_6282:
        /* <DEDUP_REMOVED lines=94> */
.L_x_6289:
[----:B------:R-:W-:Y:S05]  /*9d50*/  BSYNC B0 ;  /* 0x0000000000007941 */ /* 0x000fea0003800000 */
.L_x_6288:
[----:B-----5:R3:W-:Y:S02]  /*9d60*/  ST.E.128 desc[UR6][R182.64], R48 ;  /* 0x00000030b6007985 */ /* 0x0207e4000c101d06 */
.L_x_6287:
[----:B------:R-:W-:Y:S05]  /*9d70*/  BSYNC B1 ;  /* 0x0000000000017941 */ /* 0x000fea0003800000 */
.L_x_6286:
[----:B------:R-:W-:Y:S11]  /*9d80*/  ISETP.GE.AND P0, PT, R9, R123, PT ;  /* 0x0000007b0900720c */ /* 0x000ff60003f06270 */
[----:B------:R-:W-:Y:S02]  /*9d90*/  @!UPT UIADD3 URZ, URZ, URZ, URZ ;  /* 0x0000003f3f3ff290 */ /* 0x000fe4000fffe03f */
[----:B------:R-:W-:Y:S05]  /*9da0*/  @P0 BRA `(.L_x_6281) ;  /* 0x0000000400700947 */ /* 0x000fea0003800000 */
[----:B---3--:R-:W-:Y:S01]  /*9db0*/  LEA R186, P0, R115, R124, 0x1 ;  /* 0x0000007c73ba7211 */ /* 0x008fe200078008ff */
[----:B------:R-:W-:Y:S01]  /*9dc0*/  BSSY B0, `(.L_x_6290) ;  /* 0x0000059000007945 */ /* 0x000fe20003800000 */
[----:B------:R-:W-:Y:S02]  /*9dd0*/  ISETP.GE.AND P1, PT, R9, R21, PT ;  /* 0x000000150900720c */ /* 0x000fe40003f26270 */
[----:B------:R-:W-:Y:S02]  /*9de0*/  LEA.HI.X R187, R115, R125, R114, 0x1, P0 ;  /* 0x0000007d73bb7211 */ /* 0x000fe400000f0c72 */
[C---:B------:R-:W-:Y:S03]  /*9df0*/  LEA R182, P0, R86.reuse, R130, 0x1 ;  /* 0x0000008256b67211 */ /* 0x040fe600078008ff */
        /* <DEDUP_REMOVED lines=85> */
.L_x_6291:
[----:B------:R-:W-:Y:S05]  /*a350*/  BSYNC B0 ;  /* 0x0000000000007941 */ /* 0x000fea0003800000 */
.L_x_6290:
[----:B-----5:R3:W-:Y:S02]  /*a360*/  ST.E.128 desc[UR6][R182.64], R48 ;  /* 0x00000030b6007985 */ /* 0x0207e4000c101d06 */
.L_x_6281:
[----:B------:R-:W-:Y:S05]  /*a370*/  BSYNC B2 ;  /* 0x0000000000027941 */ /* 0x000fea0003800000 */
.L_x_6280:
[----:B------:R-:W4:Y:S02]  /*a380*/  LD.E R3, desc[UR6][R16.64+0xd0] ;  /* 0x0000d00610037980 */ /* 0x000f24000c101900 */
[----:B----4-:R-:W-:Y:S05]  /*a390*/  IMAD.U32 R3, R3, -0x20, RZ ;  /* 0xffffffe003037824 */ /* 0x010fea00078e00ff */
[C---:B------:R-:W-:Y:S02]  /*a3a0*/  LEA R128, P1, R3.reuse, R128, 0x1 ;  /* 0x0000008003807211 */ /* 0x040fe400078208ff */
[C---:B------:R-:W-:Y:S02]  /*a3b0*/  LEA R126, P0, R3.reuse, R126, 0x1 ;  /* 0x0000007e037e7211 */ /* 0x040fe400078008ff */
[C---:B------:R-:W-:Y:S02]  /*a3c0*/  LEA.HI.X.SX32 R129, R3.reuse, R129, 0x1, P1 ;  /* 0x0000008103817211 */ /* 0x040fe400008f0eff */
[----:B------:R-:W-:Y:S01]  /*a3d0*/  LEA.HI.X.SX32 R127, R3, R127, 0x1, P0 ;  /* 0x0000007f037f7211 */ /* 0x000fe200000f0eff */
[----:B------:R-:W-:Y:S05]  /*a3e0*/  BRA `(.L_x_6243) ;  /* 0x0000000400747947 */ /* 0x000fea0003800000 */
.L_x_6217:
        /* <DEDUP_REMOVED lines=18> */
.L_x_6293:
[----:B------:R-:W-:Y:S05]  /*a510*/  BSYNC B0 ;  /* 0x0000000000007941 */ /* 0x000fea0003800000 */
.L_x_6292:
        /* <DEDUP_REMOVED lines=24> */
.L_x_6295:
[----:B------:R-:W-:Y:S05]  /*a6a0*/  BSYNC B0 ;  /* 0x0000000000007941 */ /* 0x000fea0003800000 */
.L_x_6294:
        /* <DEDUP_REMOVED lines=24> */
.L_x_6297:
[----:B------:R-:W-:Y:S05]  /*a830*/  BSYNC B0 ;  /* 0x0000000000007941 */ /* 0x000fea0003800000 */
.L_x_6296:
        /* <DEDUP_REMOVED lines=24> */
.L_x_6243:
[----:B------:R-:W-:Y:S05]  /*a9c0*/  BSYNC B3 ;  /* 0x0000000000037941 */ /* 0x000fea0003800000 */
.L_x_6216:
        /* <DEDUP_REMOVED lines=89> */
.L_x_6299:
        /* <DEDUP_REMOVED lines=8> */
.L_x_6300:
[----:B------:R-:W-:Y:S05]  /*afe0*/  BSYNC B0 ;  /* 0x0000000000007941 */ /* 0x000fea0003800000 */
.L_x_6298:
[----:B------:R-:W-:Y:S04]  /*aff0*/  IADD3 R11, R11, -0x1, RZ ;  /* 0xffffffff0b0b7810 */ /* 0x000fe80007ffe0ff */
[----:B------:R-:W-:Y:S11]  /*b000*/  ISETP.GT.AND P0, PT, R11, R99, PT ;  /* 0x000000630b00720c */ /* 0x000ff60003f04270 */
[----:B------:R-:W-:Y:S02]  /*b010*/  @!UPT UIADD3 URZ, URZ, URZ, URZ ;  /* 0x0000003f3f3ff290 */ /* 0x000fe4000fffe03f */
[----:B------:R-:W-:Y:S05]  /*b020*/  @P0 BRA `(.L_x_6301) ;  /* 0xffffff7800f80947 */ /* 0x000fea000383ffff */
.L_x_6207:
        /* <DEDUP_REMOVED lines=110> */
.L_x_6310:
[----:B------:R-:W-:Y:S05]  /*b710*/  BSYNC B0 ;  /* 0x0000000000007941 */ /* 0x000fea0003800000 */
.L_x_6309:
[----:B-----5:R3:W-:Y:S02]  /*b720*/  STS.128 [R214], R20 ;  /* 0x00000014d6007388 */ /* 0x0207e40000000c00 */
.L_x_6308:
[----:B------:R-:W-:Y:S05]  /*b730*/  BSYNC B1 ;  /* 0x0000000000017941 */ /* 0x000fea0003800000 */
.L_x_6307:
        /* <DEDUP_REMOVED lines=46> */
.L_x_6314:
[----:B------:R-:W-:Y:S05]  /*ba20*/  BSYNC B0 ;  /* 0x0000000000007941 */ /* 0x000fea0003800000 */
.L_x_6313:
[----:B-----5:R1:W-:Y:S02]  /*ba30*/  STS.128 [R214+0x2000], R20 ;  /* 0x00200014d6007388 */ /* 0x0203e40000000c00 */
.L_x_6312:
[----:B------:R-:W-:Y:S05]  /*ba40*/  BSYNC B1 ;  /* 0x0000000000017941 */ /* 0x000fea0003800000 */
.L_x_6311:
        /* <DEDUP_REMOVED lines=45> */
.L_x_6316:
[----:B------:R-:W-:Y:S05]  /*bd20*/  BSYNC B0 ;  /* 0x0000000000007941 */ /* 0x000fea0003800000 */
.L_x_6315:
[----:B-----5:R3:W-:Y:S02]  /*bd30*/  STS.128 [R214+0x4000], R20 ;  /* 0x00400014d6007388 */ /* 0x0207e40000000c00 */
.L_x_6306:
[----:B------:R-:W-:Y:S05]  /*bd40*/  BSYNC B2 ;  /* 0x0000000000027941 */ /* 0x000fea0003800000 */
.L_x_6305:
        /* <DEDUP_REMOVED lines=59> */
.L_x_6322:
[----:B------:R-:W-:Y:S05]  /*c100*/  BSYNC B0 ;  /* 0x0000000000007941 */ /* 0x000fea0003800000 */
.L_x_6321:
[----:B-----5:R3:W-:Y:S02]  /*c110*/  STS.128 [R214+0x800], R20 ;  /* 0x00080014d6007388 */ /* 0x0207e40000000c00 */
.L_x_6320:
[----:B------:R-:W-:Y:S05]  /*c120*/  BSYNC B1 ;  /* 0x0000000000017941 */ /* 0x000fea0003800000 */
.L_x_6319:
        /* <DEDUP_REMOVED lines=46> */
.L_x_6326:
[----:B------:R-:W-:Y:S05]  /*c410*/  BSYNC B0 ;  /* 0x0000000000007941 */ /* 0x000fea0003800000 */
.L_x_6325:
[----:B-----5:R3:W-:Y:S02]  /*c420*/  STS.128 [R214+0x2800], R20 ;  /* 0x00280014d6007388 */ /* 0x0207e40000000c00 */
.L_x_6324:
[----:B------:R-:W-:Y:S05]  /*c430*/  BSYNC B1 ;  /* 0x0000000000017941 */ /* 0x000fea0003800000 */
.L_x_6323:
        /* <DEDUP_REMOVED lines=45> */
.L_x_6328:
[----:B------:R-:W-:Y:S05]  /*c710*/  BSYNC B0 ;  /* 0x0000000000007941 */ /* 0x000fea0003800000 */
.L_x_6327:
[----:B-----5:R1:W-:Y:S02]  /*c720*/  STS.128 [R214+0x4800], R44 ;  /* 0x0048002cd6007388 */ /* 0x0203e40000000c00 */
.L_x_6318:
[----:B------:R-:W-:Y:S05]  /*c730*/  BSYNC B2 ;  /* 0x0000000000027941 */ /* 0x000fea0003800000 */
.L_x_6317:
        /* <DEDUP_REMOVED lines=60> */
.L_x_6334:
[----:B------:R-:W-:Y:S05]  /*cb00*/  BSYNC B0 ;  /* 0x0000000000007941 */ /* 0x000fea0003800000 */
.L_x_6333:
[----:B-----5:R1:W-:Y:S02]  /*cb10*/  STS.128 [R214+0x1000], R20 ;  /* 0x00100014d6007388 */ /* 0x0203e40000000c00 */
.L_x_6332:
[----:B------:R-:W-:Y:S05]  /*cb20*/  BSYNC B1 ;  /* 0x0000000000017941 */ /* 0x000fea0003800000 */
.L_x_6331:
        /* <DEDUP_REMOVED lines=46> */
.L_x_6338:
[----:B------:R-:W-:Y:S05]  /*ce10*/  BSYNC B0 ;  /* 0x0000000000007941 */ /* 0x000fea0003800000 */
.L_x_6337:
[----:B-----5:R3:W-:Y:S02]  /*ce20*/  STS.128 [R214+0x3000], R20 ;  /* 0x00300014d6007388 */ /* 0x0207e40000000c00 */
.L_x_6336:
[----:B------:R-:W-:Y:S05]  /*ce30*/  BSYNC B1 ;  /* 0x0000000000017941 */ /* 0x000fea0003800000 */
.L_x_6335:
        /* <DEDUP_REMOVED lines=45> */
.L_x_6340:
[----:B------:R-:W-:Y:S05]  /*d110*/  BSYNC B0 ;  /* 0x0000000000007941 */ /* 0x000fea0003800000 */
.L_x_6339:
[----:B-----5:R3:W-:Y:S02]  /*d120*/  STS.128 [R214+0x5000], R20 ;  /* 0x00500014d6007388 */ /* 0x0207e40000000c00 */
.L_x_6330:
[----:B------:R-:W-:Y:S05]  /*d130*/  BSYNC B2 ;  /* 0x0000000000027941 */ /* 0x000fea0003800000 */
.L_x_6329:
        /* <DEDUP_REMOVED lines=59> */
.L_x_6345:
[----:B------:R-:W-:Y:S05]  /*d4f0*/  BSYNC B0 ;  /* 0x0000000000007941 */ /* 0x000fea0003800000 */
.L_x_6344:
[----:B-----5:R3:W-:Y:S02]  /*d500*/  STS.128 [R214+0x1800], R20 ;  /* 0x00180014d6007388 */ /* 0x0207e40000000c00 */
.L_x_6343:
[----:B------:R-:W-:Y:S05]  /*d510*/  BSYNC B1 ;  /* 0x0000000000017941 */ /* 0x000fea0003800000 */
.L_x_6342:
        /* <DEDUP_REMOVED lines=47> */
.L_x_6349:
[----:B------:R-:W-:Y:S05]  /*d810*/  BSYNC B0 ;  /* 0x0000000000007941 */ /* 0x000fea0003800000 */
.L_x_6348:
[----:B-----5:R3:W-:Y:S02]  /*d820*/  STS.128 [R214+0x3800], R20 ;  /* 0x00380014d6007388 */ /* 0x0207e40000000c00 */
.L_x_6347:
[----:B------:R-:W-:Y:S05]  /*d830*/  BSYNC B1 ;  /* 0x0000000000017941 */ /* 0x000fea0003800000 */
.L_x_6346:
        /* <DEDUP_REMOVED lines=45> */
.L_x_6351:
[----:B------:R-:W-:Y:S05]  /*db10*/  BSYNC B0 ;  /* 0x0000000000007941 */ /* 0x000fea0003800000 */
.L_x_6350:
[----:B-----5:R1:W-:Y:S01]  /*db20*/  STS.128 [R214+0x5800], R40 ;  /* 0x00580028d6007388 */ /* 0x0203e20000000c00 */
[----:B------:R-:W-:Y:S05]  /*db30*/  BRA `(.L_x_6341) ;  /* 0x0000004c00707947 */ /* 0x000fea0003800000 */
.L_x_6304:
        /* <DEDUP_REMOVED lines=89> */
.L_x_6357:
[----:B------:R-:W-:Y:S05]  /*e0d0*/  BSYNC B0 ;  /* 0x0000000000007941 */ /* 0x000fea0003800000 */
.L_x_6356:
[----:B-----5:R3:W-:Y:S02]  /*e0e0*/  STS.128 [R214], R32 ;  /* 0x00000020d6007388 */ /* 0x0207e40000000c00 */
.L_x_6355:
[----:B------:R-:W-:Y:S05]  /*e0f0*/  BSYNC B1 ;  /* 0x0000000000017941 */ /* 0x000fea0003800000 */
.L_x_6354:
        /* <DEDUP_REMOVED lines=87> */
.L_x_6361:
[----:B------:R-:W-:Y:S05]  /*e670*/  BSYNC B0 ;  /* 0x0000000000007941 */ /* 0x000fea0003800000 */
.L_x_6360:
[----:B-----5:R1:W-:Y:S02]  /*e680*/  STS.128 [R214+0x2000], R32 ;  /* 0x00200020d6007388 */ /* 0x0203e40000000c00 */
.L_x_6359:
[----:B------:R-:W-:Y:S05]  /*e690*/  BSYNC B1 ;  /* 0x0000000000017941 */ /* 0x000fea0003800000 */
.L_x_6358:
        /* <DEDUP_REMOVED lines=86> */
.L_x_6363:
[----:B------:R-:W-:Y:S05]  /*ec00*/  BSYNC B0 ;  /* 0x0000000000007941 */ /* 0x000fea0003800000 */
.L_x_6362:
[----:B-----5:R3:W-:Y:S02]  /*ec10*/  STS.128 [R214+0x4000], R32 ;  /* 0x00400020d6007388 */ /* 0x0207e40000000c00 */
.L_x_6353:
[----:B------:R-:W-:Y:S05]  /*ec20*/  BSYNC B2 ;  /* 0x0000000000027941 */ /* 0x000fea0003800000 */
.L_x_6352:
        /* <DEDUP_REMOVED lines=94> */
.L_x_6369:
[----:B------:R-:W-:Y:S05]  /*f210*/  BSYNC B0 ;  /* 0x0000000000007941 */ /* 0x000fea0003800000 */
.L_x_6368:
[----:B-----5:R3:W-:Y:S02]  /*f220*/  STS.128 [R214+0x800], R32 ;  /* 0x00080020d6007388 */ /* 0x0207e40000000c00 */
.L_x_6367:
[----:B------:R-:W-:Y:S05]  /*f230*/  BSYNC B1 ;  /* 0x0000000000017941 */ /* 0x000fea0003800000 */
.L_x_6366:
        /* <DEDUP_REMOVED lines=90> */
.L_x_6373:
[----:B------:R-:W-:Y:S05]  /*f7e0*/  BSYNC B0 ;  /* 0x0000000000007941 */ /* 0x000fea0003800000 */
.L_x_6372:
[----:B-----5:R3:W-:Y:S02]  /*f7f0*/  STS.128 [R214+0x2800], R32 ;  /* 0x00280020d6007388 */ /* 0x0207e40000000c00 */
.L_x_6371:
[----:B------:R-:W-:Y:S05]  /*f800*/  BSYNC B1 ;  /* 0x0000000000017941 */ /* 0x000fea0003800000 */
.L_x_6370:
        /* <DEDUP_REMOVED lines=90> */
.L_x_6375:
[----:B------:R-:W-:Y:S05]  /*fdb0*/  BSYNC B0 ;  /* 0x0000000000007941 */ /* 0x000fea0003800000 */
.L_x_6374:
[----:B-----5:R1:W-:Y:S02]  /*fdc0*/  STS.128 [R214+0x4800], R20 ;  /* 0x00480014d6007388 */ /* 0x0203e40000000c00 */
.L_x_6365:
[----:B------:R-:W-:Y:S05]  /*fdd0*/  BSYNC B2 ;  /* 0x0000000000027941 */ /* 0x000fea0003800000 */
.L_x_6364:
        /* <DEDUP_REMOVED lines=95> */
.L_x_6381:
[----:B------:R-:W-:Y:S05]  /*103d0*/  BSYNC B0 ;  /* 0x0000000000007941 */ /* 0x000fea0003800000 */
.L_x_6380:
[----:B-----5:R3:W-:Y:S02]  /*103e0*/  STS.128 [R214+0x1000], R32 ;  /* 0x00100020d6007388 */ /* 0x0207e40000000c00 */
.L_x_6379:
[----:B------:R-:W-:Y:S05]  /*103f0*/  BSYNC B1 ;  /* 0x0000000000017941 */ /* 0x000fea0003800000 */
.L_x_6378:
        /* <DEDUP_REMOVED lines=90> */
.L_x_6385:
[----:B------:R-:W-:Y:S05]  /*109a0*/  BSYNC B0 ;  /* 0x0000000000007941 */ /* 0x000fea0003800000 */
.L_x_6384:
[----:B-----5:R3:W-:Y:S02]  /*109b0*/  STS.128 [R214+0x3000], R32 ;  /* 0x00300020d6007388 */ /* 0x0207e40000000c00 */
.L_x_6383:
[----:B------:R-:W-:Y:S05]  /*109c0*/  BSYNC B1 ;  /* 0x0000000000017941 */ /* 0x000fea0003800000 */
.L_x_6382:
        /* <DEDUP_REMOVED lines=89> */
.L_x_6387:
[----:B------:R-:W-:Y:S05]  /*10f60*/  BSYNC B0 ;  /* 0x0000000000007941 */ /* 0x000fea0003800000 */
.L_x_6386:
[----:B-----5:R3:W-:Y:S02]  /*10f70*/  STS.128 [R214+0x5000], R32 ;  /* 0x00500020d6007388 */ /* 0x0207e40000000c00 */
.L_x_6377:
[----:B------:R-:W-:Y:S05]  /*10f80*/  BSYNC B2 ;  /* 0x0000000000027941 */ /* 0x000fea0003800000 */
.L_x_6376:
        /* <DEDUP_REMOVED lines=94> */
.L_x_6391:
[----:B------:R-:W-:Y:S05]  /*11570*/  BSYNC B0 ;  /* 0x0000000000007941 */ /* 0x000fea0003800000 */
.L_x_6390:
[----:B-----5:R1:W-:Y:S02]  /*11580*/  STS.128 [R214+0x1800], R20 ;  /* 0x00180014d6007388 */ /* 0x0203e40000000c00 */
.L_x_6389:
[----:B------:R-:W-:Y:S05]  /*11590*/  BSYNC B1 ;  /* 0x0000000000017941 */ /* 0x000fea0003800000 */
.L_x_6388:
        /* <DEDUP_REMOVED lines=92> */
.L_x_6395:
[----:B------:R-:W-:Y:S05]  /*11b60*/  BSYNC B0 ;  /* 0x0000000000007941 */ /* 0x000fea0003800000 */
.L_x_6394:
[----:B-----5:R1:W-:Y:S02]  /*11b70*/  STS.128 [R214+0x3800], R20 ;  /* 0x00380014d6007388 */ /* 0x0203e40000000c00 */
.L_x_6393:
[----:B------:R-:W-:Y:S05]  /*11b80*/  BSYNC B1 ;  /* 0x0000000000017941 */ /* 0x000fea0003800000 */
.L_x_6392:
        /* <DEDUP_REMOVED lines=92> */
.L_x_6397:
[----:B------:R-:W-:Y:S05]  /*12150*/  BSYNC B0 ;  /* 0x0000000000007941 */ /* 0x000fea0003800000 */
.L_x_6396:
[----:B-----5:R1:W-:Y:S01]  /*12160*/  STS.128 [R214+0x5800], R20 ;  /* 0x00580014d6007388 */ /* 0x0203e20000000c00 */
[----:B------:R-:W-:Y:S05]  /*12170*/  BRA `(.L_x_6341) ;  /* 0x0000000400e07947 */ /* 0x000fea0003800000 */
.L_x_6303:
        /* <DEDUP_REMOVED lines=35> */
.L_x_6399:
[----:B------:R-:W-:Y:S05]  /*123b0*/  BSYNC B0 ;  /* 0x0000000000007941 */ /* 0x000fea0003800000 */
.L_x_6398:
        /* <DEDUP_REMOVED lines=27> */
.L_x_6401:
[----:B------:R-:W-:Y:S05]  /*12570*/  BSYNC B0 ;  /* 0x0000000000007941 */ /* 0x000fea0003800000 */
.L_x_6400:
        /* <DEDUP_REMOVED lines=27> */
.L_x_6403:
[----:B------:R-:W-:Y:S05]  /*12730*/  BSYNC B0 ;  /* 0x0000000000007941 */ /* 0x000fea0003800000 */
.L_x_6402:
        /* <DEDUP_REMOVED lines=28> */
.L_x_6341:
[----:B------:R-:W-:Y:S05]  /*12900*/  BSYNC B3 ;  /* 0x0000000000037941 */ /* 0x000fea0003800000 */
.L_x_6302:
        /* <DEDUP_REMOVED lines=28> */
.L_x_6406:
[----:B------:R4:W-:Y:S02]  /*12ad0*/  STS.128 [R214+0xa000], RZ ;  /* 0x00a000ffd6007388 */ /* 0x0009e40000000c00 */
.L_x_6405:
[----:B------:R-:W-:Y:S05]  /*12ae0*/  BSYNC B0 ;  /* 0x0000000000007941 */ /* 0x000fea0003800000 */
.L_x_6404:
        /* <DEDUP_REMOVED lines=31> */
.L_x_6409:
[----:B------:R3:W-:Y:S02]  /*12ce0*/  STS.128 [R214+0xa800], RZ ;  /* 0x00a800ffd6007388 */ /* 0x0007e40000000c00 */
.L_x_6408:
[----:B------:R-:W-:Y:S05]  /*12cf0*/  BSYNC B0 ;  /* 0x0000000000007941 */ /* 0x000fea0003800000 */
.L_x_6407:
        /* <DEDUP_REMOVED lines=33> */
.L_x_6412:
[----:B------:R3:W-:Y:S02]  /*12f10*/  STS.128 [R214+0xb000], RZ ;  /* 0x00b000ffd6007388 */ /* 0x0007e40000000c00 */
.L_x_6411:
[----:B------:R-:W-:Y:S05]  /*12f20*/  BSYNC B0 ;  /* 0x0000000000007941 */ /* 0x000fea0003800000 */
.L_x_6410:
        /* <DEDUP_REMOVED lines=33> */
.L_x_6414:
[----:B------:R-:W-:Y:S05]  /*13140*/  BSYNC B0 ;  /* 0x0000000000007941 */ /* 0x000fea0003800000 */
.L_x_6413:
[----:B-1----:R-:W2:Y:S04]  /*13150*/  LD.E.64 R12, desc[UR6][R16.64+0x1c0] ;  /* 0x0001c006100c7980 */ /* 0x002ea8000c101b00 */
[----:B---3--:R-:W3:Y:S01]  /*13160*/  LD.E.64 R8, desc[UR6][R16.64+0x1b8] ;  /* 0x0001b80610087980 */ /* 0x008ee2000c101b00 */
[----:B------:R-:W-:-:S03]  /*13170*/  IMAD.MOV.U32 R156, RZ, RZ, R208 ;  /* 0x000000ffff9c7224 */ /* 0x000fc600078e00d0 */
[----:B------:R-:W4:Y:S04]  /*13180*/  LD.E R7, desc[UR6][R16.64+0xd8] ;  /* 0x0000d80610077980 */ /* 0x000f28000c101900 */
[----:B------:R-:W0:Y:S04]  /*13190*/  LDGDEPBAR ;  /* 0x00000000000079af */ /* 0x000e280000000000 */
[----:B------:R1:W5:Y:S01]  /*131a0*/  LD.E R18, desc[UR6][R16.64+0x188] ;  /* 0x0001880610127980 */ /* 0x000362000c101900 */
[----:B--2---:R-:W-:Y:S02]  /*131b0*/  IMAD R3, R13, R207, RZ ;  /* 0x000000cf0d037224 */ /* 0x004fe400078e02ff */
[----:B------:R-:W-:-:S04]  /*131c0*/  IMAD.WIDE.U32 R10, R207, R12, R156 ;  /* 0x0000000ccf0a7225 */ /* 0x000fc800078e009c */
[----:B------:R-:W-:Y:S01]  /*131d0*/  IMAD R3, R12, R70, R3 ;  /* 0x000000460c037224 */ /* 0x000fe200078e0203 */
[----:B---3--:R-:W-:-:S03]  /*131e0*/  LEA R12, P0, R10, R8, 0x2 ;  /* 0x000000080a0c7211 */ /* 0x008fc600078010ff */
[----:B------:R-:W-:-:S05]  /*131f0*/  IMAD.IADD R3, R11, 0x1, R3 ;  /* 0x000000010b037824 */ /* 0x000fca00078e0203 */
[----:B------:R-:W-:Y:S02]  /*13200*/  LEA.HI.X R13, R10, R9, R3, 0x2, P0 ;  /* 0x000000090a0d7211 */ /* 0x000fe400000f1403 */
[----:B------:R1:W5:Y:S04]  /*13210*/  LD.E R3, desc[UR6][R16.64+0x184] ;  /* 0x0001840610037980 */ /* 0x000368000c101900 */
[----:B------:R-:W2:Y:S01]  /*13220*/  LD.E R217, desc[UR6][R12.64] ;  /* 0x000000060cd97980 */ /* 0x000ea2000c101900 */
[----:B------:R-:W-:-:S04]  /*13230*/  DEPBAR.LE SB0, 0x0 ;  /* 0x000080000000791a */ /* 0x000fc80000000000 */
[----:B------:R-:W-:Y:S01]  /*13240*/  BAR.SYNC.DEFER_BLOCKING 0x0 ;  /* 0x0000000000007b1d */ /* 0x000fe20000010000 */
[----:B------:R-:W-:-:S05]  /*13250*/  ISETP.GE.AND P0, PT, R158, R5, PT ;  /* 0x000000059e00720c */ /* 0x000fca0003f06270 */
[----:B----4-:R-:W2:Y:S01]  /*13260*/  MUFU.RCP R8, R7 ;  /* 0x0000000700087308 */ /* 0x010ea20000001000 */
[----:B------:R-:W-:Y:S01]  /*13270*/  SHF.R.S32.HI R9, RZ, 0x1f, R74 ;  /* 0x0000001fff097819 */ /* 0x000fe2000001144a */
[----:B------:R-:W-:-:S06]  /*13280*/  IMAD.SHL.U32 R133, R72, 0x2, RZ ;  /* 0x0000000248857824 */ /* 0x000fcc00078e00ff */
[----:B------:R1:W-:Y:S04]  /*13290*/  @P0 STS.128 [R214+0xc000], RZ ;  /* 0x00c000ffd6000388 */ /* 0x0003e80000000c00 */
[----:B------:R1:W-:Y:S04]  /*132a0*/  @P0 STS.128 [R214+0xe000], RZ ;  /* 0x00e000ffd6000388 */ /* 0x0003e80000000c00 */
[----:B------:R1:W-:Y:S01]  /*132b0*/  @P0 STS.128 [R214+0x10000], RZ ;  /* 0x010000ffd6000388 */ /* 0x0003e20000000c00 */
[----:B------:R-:W-:Y:S01]  /*132c0*/  LEA.HI R52, R9, R74, RZ, 0x2 ;  /* 0x0000004a09347211 */ /* 0x000fe200078f10ff */
[----:B------:R-:W-:Y:S01]  /*132d0*/  BSSY B0, `(.L_x_6415) ;  /* 0x000001b000007945 */ /* 0x000fe20003800000 */
[----:B------:R-:W-:-:S02]  /*132e0*/  LOP3.LUT R133, R133, 0x6, RZ, 0xc0, !PT ;  /* 0x0000000685857812 */ /* 0x000fc400078ec0ff */
[----:B------:R-:W-:Y:S01]  /*132f0*/  SHF.R.S32.HI R52, RZ, 0x2, R52 ;  /* 0x00000002ff347819 */ /* 0x000fe20000011434 */
        /* <DEDUP_REMOVED lines=23> */
.L_x_6417:
[----:B------:R2:W-:Y:S02]  /*13470*/  STS.128 [R214+0x10000], RZ ;  /* 0x010000ffd6007388 */ /* 0x0005e40000000c00 */
.L_x_6416:
[----:B------:R-:W-:Y:S05]  /*13480*/  BSYNC B0 ;  /* 0x0000000000007941 */ /* 0x000fea0003800000 */
.L_x_6415:
        /* <DEDUP_REMOVED lines=9> */
[CC--:B-1----:R-:W-:Y:S02]  /*13520*/  @P1 LEA R8, P0, R199.reuse, R160.reuse, 0x1 ;  /* 0x000000a0c7081211 */ /* 0x0c2fe400078008ff */
        /* <DEDUP_REMOVED lines=22> */
.L_x_6420:
[----:B------:R1:W-:Y:S02]  /*13690*/  STS.128 [R214+0x10800], RZ ;  /* 0x010800ffd6007388 */ /* 0x0003e40000000c00 */
.L_x_6419:
[----:B------:R-:W-:Y:S05]  /*136a0*/  BSYNC B0 ;  /* 0x0000000000007941 */ /* 0x000fea0003800000 */
.L_x_6418:
        /* <DEDUP_REMOVED lines=34> */
.L_x_6423:
[----:B------:R1:W-:Y:S02]  /*138d0*/  STS.128 [R214+0x11000], RZ ;  /* 0x011000ffd6007388 */ /* 0x0003e40000000c00 */
.L_x_6422:
[----:B------:R-:W-:Y:S05]  /*138e0*/  BSYNC B0 ;  /* 0x0000000000007941 */ /* 0x000fea0003800000 */
.L_x_6421:
        /* <DEDUP_REMOVED lines=11> */
[----:B-1----:R-:W-:-:S04]  /*139a0*/  @!P0 IMAD.WIDE.U32 R8, R66, 0x60, R160 ;  /* 0x0000006042088825 */ /* 0x002fc800078e00a0 */
        /* <DEDUP_REMOVED lines=23> */
.L_x_6426:
[----:B------:R1:W-:Y:S02]  /*13b20*/  STS.128 [R214+0x11800], RZ ;  /* 0x011800ffd6007388 */ /* 0x0003e40000000c00 */
.L_x_6425:
[----:B------:R-:W-:Y:S05]  /*13b30*/  BSYNC B0 ;  /* 0x0000000000007941 */ /* 0x000fea0003800000 */
.L_x_6424:
        /* <DEDUP_REMOVED lines=12> */
[----:B------:R-:W-:Y:S01]  /*13c00*/  IADD3 R221, R69, 0x1, -R210 ;  /* 0x0000000145dd7810 */ /* 0x000fe20007ffe8d2 */
[----:B------:R-:W-:Y:S01]  /*13c10*/  LDSM.16.M88.4 R84, [R194] ;  /* 0x00000000c254783b */ /* 0x000fe20000000200 */
[--C-:B------:R-:W-:Y:S01]  /*13c20*/  IMAD R192, R57, 0x2, R194.reuse ;  /* 0x0000000239c07824 */ /* 0x100fe200078e02c2 */
[----:B------:R-:W-:Y:S01]  /*13c30*/  ISETP.NE.U32.AND P0, PT, R212, RZ, PT ;  /* 0x000000ffd400720c */ /* 0x000fe20003f05070 */
[----:B------:R-:W-:Y:S01]  /*13c40*/  IMAD R193, R68, 0x200, R193 ;  /* 0x0000020044c17824 */ /* 0x000fe200078e02c1 */
[----:B-----5:R-:W-:Y:S01]  /*13c50*/  IADD3 R221, R18, R221, RZ ;  /* 0x000000dd12dd7210 */ /* 0x020fe20007ffe0ff */
[C---:B------:R-:W-:Y:S01]  /*13c60*/  IMAD R190, R55.reuse, 0x2, R194 ;  /* 0x0000000237be7824 */ /* 0x040fe200078e02c2 */
[----:B------:R-:W-:Y:S01]  /*13c70*/  LDSM.16.M88.4 R20, [R192] ;  /* 0x00000000c014783b */ /* 0x000fe20000000200 */
[----:B------:R-:W-:Y:S01]  /*13c80*/  IMAD R189, R55, 0x2, R192 ;  /* 0x0000000237bd7824 */ /* 0x000fe200078e02c0 */
[----:B------:R-:W-:-:S02]  /*13c90*/  LEA R193, R193, UR4, 0x1 ;  /* 0x00000004c1c17c11 */ /* 0x000fc4000f8e08ff */
[----:B------:R-:W-:Y:S01]  /*13ca0*/  LDSM.16.M88.4 R4, [R190] ;  /* 0x00000000be04783b */ /* 0x000fe20000000200 */
[----:B------:R-:W-:Y:S02]  /*13cb0*/  ISETP.NE.AND.EX P0, PT, R213, RZ, PT, P0 ;  /* 0x000000ffd500720c */ /* 0x000fe40003f05300 */
[C---:B------:R-:W-:Y:S01]  /*13cc0*/  IADD3 R0, R193.reuse, 0x6000, RZ ;  /* 0x00006000c1007810 */ /* 0x040fe20007ffe0ff */
[----:B------:R-:W1:Y:S01]  /*13cd0*/  LDSM.16.M88.4 R40, [R193+0x6000] ;  /* 0x00600000c128783b */ /* 0x000e620000000200 */
[----:B------:R-:W-:-:S03]  /*13ce0*/  VIADD R191, R193, 0x6020 ;  /* 0x00006020c1bf7836 */ /* 0x000fc60000000000 */
[----:B------:R-:W2:Y:S01]  /*13cf0*/  LDSM.16.M88.4 R32, [R193+0x6800] ;  /* 0x00680000c120783b */ /* 0x000ea20000000200 */
[----:B------:R-:W-:Y:S01]  /*13d00*/  @P1 VIADD R191, R0, 0xffffffe0 ;  /* 0xffffffe000bf1836 */ /* 0x000fe20000000000 */
[----:B------:R-:W-:Y:S02]  /*13d10*/  MOV R0, 0x40 ;  /* 0x0000004000007802 */ /* 0x000fe40000000f00 */
[----:B------:R-:W3:Y:S01]  /*13d20*/  LDSM.16.M88.4 R24, [R193+0x7000] ;  /* 0x00700000c118783b */ /* 0x000ee20000000200 */
[C---:B------:R-:W-:Y:S01]  /*13d30*/  VIADD R187, R191.reuse, 0x800 ;  /* 0x00000800bfbb7836 */ /* 0x040fe20000000000 */
[----:B------:R-:W-:Y:S01]  /*13d40*/  SEL R0, R0, 0xffffffc0, !P2 ;  /* 0xffffffc000007807 */ /* 0x000fe20005000000 */
[C---:B------:R-:W-:Y:S01]  /*13d50*/  VIADD R186, R191.reuse, 0x1000 ;  /* 0x00001000bfba7836 */ /* 0x040fe20000000000 */
[----:B------:R-:W4:Y:S01]  /*13d60*/  LDSM.16.M88.4 R80, [R193+0x7800] ;  /* 0x00780000c150783b */ /* 0x000f220000000200 */
[C---:B------:R-:W-:Y:S01]  /*13d70*/  IADD3 R185, R191.reuse, 0x1800, RZ ;  /* 0x00001800bfb97810 */ /* 0x040fe20007ffe0ff */
[----:B------:R-:W-:Y:S01]  /*13d80*/  VIADD R183, R191, 0x2000 ;  /* 0x00002000bfb77836 */ /* 0x000fe20000000000 */
[----:B------:R-:W-:Y:S01]  /*13d90*/  IADD3 R184, R0, R191, RZ ;  /* 0x000000bf00b87210 */ /* 0x000fe20007ffe0ff */
[----:B------:R-:W4:Y:S01]  /*13da0*/  LDSM.16.M88.4 R76, [R191] ;  /* 0x00000000bf4c783b */ /* 0x000f220000000200 */
[----:B------:R-:W-:Y:S01]  /*13db0*/  IMAD.IADD R188, R193, 0x1, R0 ;  /* 0x00000001c1bc7824 */ /* 0x000fe200078e0200 */
[----:B------:R-:W-:Y:S01]  /*13dc0*/  IADD3 R180, R191, 0x3800, RZ ;  /* 0x00003800bfb47810 */ /* 0x000fe20007ffe0ff */
[----:B------:R-:W-:Y:S01]  /*13dd0*/  IMAD R0, R71, 0x10, R52 ;  /* 0x0000001047007824 */ /* 0x000fe200078e0234 */
[----:B------:R-:W4:Y:S01]  /*13de0*/  LDSM.16.M88.4 R64, [R191+0x800] ;  /* 0x00080000bf40783b */ /* 0x000f220000000200 */
[C---:B------:R-:W-:Y:S01]  /*13df0*/  VIADD R182, R191.reuse, 0x2800 ;  /* 0x00002800bfb67836 */ /* 0x040fe20000000000 */
[----:B------:R-:W-:Y:S01]  /*13e00*/  IADD3 R177, R191, 0x5000, RZ ;  /* 0x00005000bfb17810 */ /* 0x000fe20007ffe0ff */
[----:B------:R-:W-:Y:S01]  /*13e10*/  IMAD.IADD R0, R73, 0x1, R0 ;  /* 0x0000000149007824 */ /* 0x000fe200078e0200 */
[----:B------:R-:W4:Y:S01]  /*13e20*/  LDSM.16.M88.4 R60, [R191+0x1000] ;  /* 0x00100000bf3c783b */ /* 0x000f220000000200 */
[----:B------:R-:W-:-:S02]  /*13e30*/  VIADD R181, R191, 0x3000 ;  /* 0x00003000bfb57836 */ /* 0x000fc40000000000 */
[----:B------:R-:W-:Y:S01]  /*13e40*/  VIADD R179, R191, 0x4000 ;  /* 0x00004000bfb37836 */ /* 0x000fe20000000000 */
[----:B------:R-:W4:Y:S01]  /*13e50*/  LDSM.16.M88.4 R48, [R191+0x1800] ;  /* 0x00180000bf30783b */ /* 0x000f220000000200 */
[----:B------:R-:W-:Y:S01]  /*13e60*/  IADD3 R218, R221, 0x8, R0 ;  /* 0x00000008ddda7810 */ /* 0x000fe20007ffe000 */
[----:B------:R-:W-:Y:S01]  /*13e70*/  VIADD R178, R191, 0x4800 ;  /* 0x00004800bfb27836 */ /* 0x000fe20000000000 */
[----:B------:R-:W-:Y:S01]  /*13e80*/  VIADDMNMX R221, R221, R0, R69, PT ;  /* 0x00000000dddd7246 */ /* 0x000fe20003800145 */
[----:B------:R-:W4:Y:S01]  /*13e90*/  LDSM.16.M88.4 R12, [R188+0x6000] ;  /* 0x00600000bc0c783b */ /* 0x000f220000000200 */
[----:B------:R-:W-:Y:S01]  /*13ea0*/  VIMNMX R218, R218, R69, PT ;  /* 0x00000045dada7248 */ /* 0x000fe20003fe0100 */
[----:B------:R-:W-:Y:S02]  /*13eb0*/  VIADD R176, R191, 0x5800 ;  /* 0x00005800bfb07836 */ /* 0x000fe40000000000 */
[----:B------:R-:W4:Y:S01]  /*13ec0*/  LDSM.16.M88.4 R8, [R188+0x6800] ;  /* 0x00680000bc08783b */ /* 0x000f220000000200 */
[C---:B-1----:R-:W-:Y:S03]  /*13ed0*/  HMMA.16816.F32.BF16 R44, R84.reuse, R40, RZ ;  /* 0x00000028542c723c */ /* 0x042fe600000418ff */
[----:B------:R-:W1:Y:S04]  /*13ee0*/  LDSM.16.M88.4 R96, [R188+0x7000] ;  /* 0x00700000bc60783b */ /* 0x000e680000000200 */
[----:B------:R-:W1:Y:S01]  /*13ef0*/  LDSM.16.M88.4 R92, [R188+0x7800] ;  /* 0x00780000bc5c783b */ /* 0x000e620000000200 */
[C---:B------:R-:W-:Y:S06]  /*13f00*/  HMMA.16816.F32.BF16 R40, R84.reuse, R42, RZ ;  /* 0x0000002a5428723c */ /* 0x040fec00000418ff */
[C---:B--2---:R-:W-:Y:S06]  /*13f10*/  HMMA.16816.F32.BF16 R36, R84.reuse, R32, RZ ;  /* 0x000000205424723c */ /* 0x044fec00000418ff */
[C---:B------:R-:W-:Y:S06]  /*13f20*/  HMMA.16816.F32.BF16 R32, R84.reuse, R34, RZ ;  /* 0x000000225420723c */ /* 0x040fec00000418ff */
[C---:B---3--:R-:W-:Y:S06]  /*13f30*/  HMMA.16816.F32.BF16 R28, R84.reuse, R24, RZ ;  /* 0x00000018541c723c */ /* 0x048fec00000418ff */
        /* <DEDUP_REMOVED lines=131> */
[----:B------:R-:W-:-:S04]  /*14770*/  IMAD.IADD R5, R69, 0x1, -R210 ;  /* 0x0000000145057824 */ /* 0x000fc800078e0ad2 */
[----:B------:R-:W-:Y:S01]  /*14780*/  IMAD.IADD R223, R0, 0x1, R5 ;  /* 0x0000000100df7824 */ /* 0x000fe200078e0205 */
[----:B------:R-:W-:Y:S01]  /*14790*/  IADD3 R220, R5, 0x8, R0 ;  /* 0x0000000805dc7810 */ /* 0x000fe20007ffe000 */
[C---:B------:R-:W-:Y:S03]  /*147a0*/  HMMA.16816.F32.BF16 R36, R24.reuse, R48, R36 ;  /* 0x000000301824723c */ /* 0x040fe60000041824 */
[-C--:B------:R-:W-:Y:S02]  /*147b0*/  VIADDMNMX R222, R223, -R3.reuse, RZ, !PT ;  /* 0x80000003dfde7246 */ /* 0x080fe400078001ff */
[----:B------:R-:W-:Y:S01]  /*147c0*/  VIADDMNMX R219, R220, -R3, RZ, !PT ;  /* 0x80000003dcdb7246 */ /* 0x000fe200078001ff */
        /* <DEDUP_REMOVED lines=70> */
.L_x_6430:
[----:B------:R-:W2:Y:S02]  /*14c30*/  LD.E R0, desc[UR6][R16.64+0x38] ;  /* 0x0000380610007980 */ /* 0x000ea4000c101900 */
[----:B--2---:R-:W-:-:S04]  /*14c40*/  LEA R0, -R0, RZ, 0x6 ;  /* 0x000000ff00007211 */ /* 0x004fc800078e31ff */
[----:B------:R-:W-:Y:S02]  /*14c50*/  SHF.R.S32.HI R3, RZ, 0x1f, R0 ;  /* 0x0000001fff037819 */ /* 0x000fe40000011400 */
.L_x_6431:
[----:B------:R-:W-:Y:S05]  /*14c60*/  BSYNC B0 ;  /* 0x0000000000007941 */ /* 0x000fea0003800000 */
.L_x_6429:
        /* <DEDUP_REMOVED lines=96> */
.L_x_6428:
[----:B------:R-:W-:Y:S05]  /*15270*/  BSYNC B1 ;  /* 0x0000000000017941 */ /* 0x000fea0003800000 */
.L_x_6427:
[----:B------:R2:W3:Y:S01]  /*15280*/  LD.E R165, desc[UR6][R16.64+0xdc] ;  /* 0x0000dc0610a57980 */ /* 0x0004e2000c101900 */
[----:B------:R-:W-:-:S04]  /*15290*/  IMAD.IADD R0, R2, 0x1, R133 ;  /* 0x0000000102007824 */ /* 0x000fc800078e0285 */
[C---:B-1----:R-:W-:Y:S02]  /*152a0*/  VIADD R8, R0.reuse, 0x9 ;  /* 0x0000000900087836 */ /* 0x042fe40000000000 */
[C---:B------:R-:W-:Y:S02]  /*152b0*/  VIADD R20, R0.reuse, 0x1 ;  /* 0x0000000100147836 */ /* 0x040fe40000000000 */
[C---:B------:R-:W-:Y:S02]  /*152c0*/  IMAD.IADD R4, R223.reuse, 0x1, -R8 ;  /* 0x00000001df047824 */ /* 0x040fe400078e0a08 */
[C---:B------:R-:W-:Y:S02]  /*152d0*/  IMAD.IADD R10, R223.reuse, 0x1, -R20 ;  /* 0x00000001df0a7824 */ /* 0x040fe400078e0a14 */
[C---:B------:R-:W-:Y:S01]  /*152e0*/  VIADD R9, R0.reuse, 0x19 ;  /* 0x0000001900097836 */ /* 0x040fe20000000000 */
[----:B------:R-:W-:Y:S01]  /*152f0*/  IABS R4, R4 ;  /* 0x0000000400047213 */ /* 0x000fe20000000000 */
[C---:B------:R-:W-:Y:S01]  /*15300*/  VIADD R6, R0.reuse, 0x11 ;  /* 0x0000001100067836 */ /* 0x040fe20000000000 */
[----:B------:R-:W-:Y:S01]  /*15310*/  IABS R10, R10 ;  /* 0x0000000a000a7213 */ /* 0x000fe20000000000 */
[C---:B------:R-:W-:Y:S01]  /*15320*/  IMAD.IADD R12, R223.reuse, 0x1, -R9 ;  /* 0x00000001df0c7824 */ /* 0x040fe200078e0a09 */
[----:B------:R-:W-:Y:S01]  /*15330*/  I2FP.F32.S32 R4, R4 ;  /* 0x0000000400047245 */ /* 0x000fe20000201400 */
[C---:B------:R-:W-:Y:S01]  /*15340*/  IMAD.IADD R2, R223.reuse, 0x1, -R6 ;  /* 0x00000001df027824 */ /* 0x040fe200078e0a06 */
[----:B------:R-:W-:Y:S01]  /*15350*/  I2FP.F32.S32 R10, R10 ;  /* 0x0000000a000a7245 */ /* 0x000fe20000201400 */
[----:B------:R-:W-:Y:S01]  /*15360*/  IMAD.IADD R3, R223, 0x1, -R0 ;  /* 0x00000001df037824 */ /* 0x000fe200078e0a00 */
[----:B------:R-:W-:Y:S01]  /*15370*/  IABS R12, R12 ;  /* 0x0000000c000c7213 */ /* 0x000fe20000000000 */
[----:B------:R-:W-:Y:S01]  /*15380*/  VIADD R7, R0, 0x10 ;  /* 0x0000001000077836 */ /* 0x000fe20000000000 */
[----:B------:R-:W-:Y:S01]  /*15390*/  ISETP.GE.AND P4, PT, R20, R222, PT ;  /* 0x000000de1400720c */ /* 0x000fe20003f86270 */
[C---:B------:R-:W-:Y:S01]  /*153a0*/  FFMA.FTZ R29, -R217.reuse, R4, R41 ;  /* 0x00000004d91d7223 */ /* 0x040fe20000010129 */
[----:B------:R-:W-:Y:S01]  /*153b0*/  I2FP.F32.S32 R12, R12 ;  /* 0x0000000c000c7245 */ /* 0x000fe20000201400 */
[----:B------:R-:W-:Y:S01]  /*153c0*/  FFMA.FTZ R45, -R217, R10, R45 ;  /* 0x0000000ad92d7223 */ /* 0x000fe2000001012d */
[----:B------:R-:W-:Y:S01]  /*153d0*/  IABS R2, R2 ;  /* 0x0000000200027213 */ /* 0x000fe20000000000 */
[----:B------:R-:W-:Y:S01]  /*153e0*/  VIADD R4, R0, 0x21 ;  /* 0x0000002100047836 */ /* 0x000fe20000000000 */
[----:B------:R-:W-:Y:S01]  /*153f0*/  ISETP.GE.OR P4, PT, R20, R221, !P4 ;  /* 0x000000dd1400720c */ /* 0x000fe20006786670 */
[----:B------:R-:W-:Y:S01]  /*15400*/  VIADD R5, R0, 0x20 ;  /* 0x0000002000057836 */ /* 0x000fe20000000000 */
[----:B------:R-:W-:Y:S01]  /*15410*/  IABS R3, R3 ;  /* 0x0000000300037213 */ /* 0x000fe20000000000 */
[----:B------:R-:W-:Y:S01]  /*15420*/  IMAD.IADD R10, R223, 0x1, -R4 ;  /* 0x00000001df0a7824 */ /* 0x000fe200078e0a04 */
[----:B------:R-:W-:Y:S01]  /*15430*/  I2FP.F32.S32 R2, R2 ;  /* 0x0000000200027245 */ /* 0x000fe20000201400 */
[----:B------:R-:W-:Y:S01]  /*15440*/  FFMA.FTZ R13, -R217, R12, R33 ;  /* 0x0000000cd90d7223 */ /* 0x000fe20000010121 */
[----:B------:R-:W-:Y:S01]  /*15450*/  FSEL R33, R45, -INF , !P4 ;  /* 0xff8000002d217808 */ /* 0x000fe20006000000 */
[----:B------:R-:W-:Y:S01]  /*15460*/  IMAD.IADD R19, R223, 0x1, -R7 ;  /* 0x00000001df137824 */ /* 0x000fe200078e0a07 */
[----:B------:R-:W-:-:S02]  /*15470*/  I2FP.F32.S32 R3, R3 ;  /* 0x0000000300037245 */ /* 0x000fc40000201400 */
[CC--:B------:R-:W-:Y:S01]  /*15480*/  ISETP.GE.AND P2, PT, R0.reuse, R222.reuse, PT ;  /* 0x000000de0000720c */ /* 0x0c0fe20003f46270 */
[----:B------:R-:W-:Y:S01]  /*15490*/  VIADD R18, R0, 0x8 ;  /* 0x0000000800127836 */ /* 0x000fe20000000000 */
[----:B------:R-:W-:Y:S01]  /*154a0*/  ISETP.GE.AND P4, PT, R6, R222, PT ;  /* 0x000000de0600720c */ /* 0x000fe20003f86270 */
[----:B--2---:R-:W-:Y:S01]  /*154b0*/  FFMA.FTZ R17, -R217, R2, R37 ;  /* 0x00000002d9117223 */ /* 0x004fe20000010125 */
[----:B------:R-:W-:Y:S01]  /*154c0*/  IMAD.IADD R23, R223, 0x1, -R5 ;  /* 0x00000001df177824 */ /* 0x000fe200078e0a05 */
[----:B------:R-:W-:Y:S01]  /*154d0*/  IABS R10, R10 ;  /* 0x0000000a000a7213 */ /* 0x000fe20000000000 */
[----:B------:R-:W-:Y:S01]  /*154e0*/  VIADD R12, R0, 0x31 ;  /* 0x00000031000c7836 */ /* 0x000fe20000000000 */
[----:B------:R-:W-:Y:S01]  /*154f0*/  ISETP.GE.OR P4, PT, R6, R221, !P4 ;  /* 0x000000dd0600720c */ /* 0x000fe20006786670 */
[----:B------:R-:W-:Y:S01]  /*15500*/  FFMA.FTZ R3, -R217, R3, R44 ;  /* 0x00000003d9037223 */ /* 0x000fe2000001012c */
[----:B------:R-:W-:Y:S01]  /*15510*/  IABS R19, R19 ;  /* 0x0000001300137213 */ /* 0x000fe20000000000 */
[C---:B------:R-:W-:Y:S01]  /*15520*/  VIADD R2, R0.reuse, 0x28 ;  /* 0x0000002800027836 */ /* 0x040fe20000000000 */
[----:B------:R-:W-:Y:S01]  /*15530*/  ISETP.GE.OR P2, PT, R0, R221, !P2 ;  /* 0x000000dd0000720c */ /* 0x000fe20005746670 */
[----:B------:R-:W-:Y:S01]  /*15540*/  IMAD.IADD R24, R223, 0x1, -R12 ;  /* 0x00000001df187824 */ /* 0x000fe200078e0a0c */
[----:B------:R-:W-:Y:S01]  /*15550*/  I2FP.F32.S32 R10, R10 ;  /* 0x0000000a000a7245 */ /* 0x000fe20000201400 */
[----:B------:R-:W-:Y:S01]  /*15560*/  IMAD.IADD R27, R220, 0x1, -R0 ;  /* 0x00000001dc1b7824 */ /* 0x000fe200078e0a00 */
[----:B------:R-:W-:-:S02]  /*15570*/  IABS R23, R23 ;  /* 0x0000001700177213 */ /* 0x000fc40000000000 */
[----:B------:R-:W-:Y:S02]  /*15580*/  FSEL R17, R17, -INF , !P4 ;  /* 0xff80000011117808 */ /* 0x000fe40006000000 */
[----:B------:R-:W-:Y:S02]  /*15590*/  I2FP.F32.S32 R19, R19 ;  /* 0x0000001300137245 */ /* 0x000fe40000201400 */
[-C--:B------:R-:W-:Y:S01]  /*155a0*/  ISETP.GE.AND P4, PT, R4, R222.reuse, PT ;  /* 0x000000de0400720c */ /* 0x080fe20003f86270 */
[----:B------:R-:W-:Y:S01]  /*155b0*/  IMAD.IADD R21, R223, 0x1, -R2 ;  /* 0x00000001df157824 */ /* 0x000fe200078e0a02 */
[----:B------:R-:W-:Y:S01]  /*155c0*/  FSEL R3, R3, -INF , !P2 ;  /* 0xff80000003037808 */ /* 0x000fe20005000000 */
[----:B------:R-:W-:Y:S01]  /*155d0*/  IMAD.IADD R31, R223, 0x1, -R18 ;  /* 0x00000001df1f7824 */ /* 0x000fe200078e0a12 */
[----:B------:R-:W-:Y:S01]  /*155e0*/  ISETP.GE.AND P2, PT, R7, R222, PT ;  /* 0x000000de0700720c */ /* 0x000fe20003f46270 */
[----:B------:R-:W-:Y:S01]  /*155f0*/  FFMA.FTZ R93, -R217, R10, R93 ;  /* 0x0000000ad95d7223 */ /* 0x000fe2000001015d */
[----:B------:R-:W-:-:S02]  /*15600*/  I2FP.F32.S32 R23, R23 ;  /* 0x0000001700177245 */ /* 0x000fc40000201400 */
[----:B------:R-:W-:Y:S01]  /*15610*/  IABS R24, R24 ;  /* 0x0000001800187213 */ /* 0x000fe20000000000 */
[----:B------:R-:W-:Y:S01]  /*15620*/  FFMA.FTZ R19, -R217, R19, R36 ;  /* 0x00000013d9137223 */ /* 0x000fe20000010124 */
[-C--:B------:R-:W-:Y:S01]  /*15630*/  ISETP.GE.OR P4, PT, R4, R221.reuse, !P4 ;  /* 0x000000dd0400720c */ /* 0x080fe20006786670 */
[----:B------:R-:W-:Y:S01]  /*15640*/  VIADD R14, R0, 0x30 ;  /* 0x00000030000e7836 */ /* 0x000fe20000000000 */
[----:B------:R-:W-:Y:S02]  /*15650*/  ISETP.GE.AND P6, PT, R8, R222, PT ;  /* 0x000000de0800720c */ /* 0x000fe40003fc6270 */
[----:B------:R-:W-:Y:S01]  /*15660*/  ISETP.GE.OR P2, PT, R7, R221, !P2 ;  /* 0x000000dd0700720c */ /* 0x000fe20005746670 */
[C---:B------:R-:W-:Y:S01]  /*15670*/  VIADD R11, R0.reuse, 0x18 ;  /* 0x00000018000b7836 */ /* 0x040fe20000000000 */
[----:B------:R-:W-:Y:S01]  /*15680*/  IABS R21, R21 ;  /* 0x0000001500157213 */ /* 0x000fe20000000000 */
[----:B------:R-:W-:Y:S01]  /*15690*/  FFMA.FTZ R92, -R217, R23, R92 ;  /* 0x00000017d95c7223 */ /* 0x000fe2000001015c */
[----:B------:R-:W-:Y:S01]  /*156a0*/  I2FP.F32.S32 R24, R24 ;  /* 0x0000001800187245 */ /* 0x000fe20000201400 */
[----:B------:R-:W-:Y:S01]  /*156b0*/  VIADD R16, R0, 0x29 ;  /* 0x0000002900107836 */ /* 0x000fe20000000000 */
[----:B------:R-:W-:Y:S01]  /*156c0*/  IABS R31, R31 ;  /* 0x0000001f001f7213 */ /* 0x000fe20000000000 */
[----:B------:R-:W-:Y:S01]  /*156d0*/  IMAD.IADD R23, R223, 0x1, -R14 ;  /* 0x00000001df177824 */ /* 0x000fe200078e0a0e */
[----:B------:R-:W-:-:S02]  /*156e0*/  FSEL R159, R93, -INF , !P4 ;  /* 0xff8000005d9f7808 */ /* 0x000fc40006000000 */
[----:B------:R-:W-:Y:S02]  /*156f0*/  IABS R27, R27 ;  /* 0x0000001b001b7213 */ /* 0x000fe40000000000 */
[----:B------:R-:W-:Y:S02]  /*15700*/  ISETP.GE.AND P1, PT, R0, R219, PT ;  /* 0x000000db0000720c */ /* 0x000fe40003f26270 */
[----:B------:R-:W-:Y:S02]  /*15710*/  ISETP.GE.OR P6, PT, R8, R221, !P6 ;  /* 0x000000dd0800720c */ /* 0x000fe400077c6670 */
[-C--:B------:R-:W-:Y:S02]  /*15720*/  ISETP.GE.AND P4, PT, R12, R222.reuse, PT ;  /* 0x000000de0c00720c */ /* 0x080fe40003f86270 */
[----:B------:R-:W-:Y:S01]  /*15730*/  FSEL R19, R19, -INF , !P2 ;  /* 0xff80000013137808 */ /* 0x000fe20005000000 */
[C---:B------:R-:W-:Y:S01]  /*15740*/  IMAD.IADD R15, R223.reuse, 0x1, -R11 ;  /* 0x00000001df0f7824 */ /* 0x040fe200078e0a0b */
[----:B------:R-:W-:Y:S01]  /*15750*/  I2FP.F32.S32 R21, R21 ;  /* 0x0000001500157245 */ /* 0x000fe20000201400 */
[----:B------:R-:W-:Y:S01]  /*15760*/  IMAD.IADD R26, R223, 0x1, -R16 ;  /* 0x00000001df1a7824 */ /* 0x000fe200078e0a10 */
[----:B------:R-:W-:Y:S01]  /*15770*/  ISETP.GE.AND P2, PT, R5, R222, PT ;  /* 0x000000de0500720c */ /* 0x000fe20003f46270 */
[----:B------:R-:W-:Y:S01]  /*15780*/  FFMA.FTZ R89, -R217, R24, R89 ;  /* 0x00000018d9597223 */ /* 0x000fe20000010159 */
[----:B------:R-:W-:Y:S01]  /*15790*/  I2FP.F32.S32 R31, R31 ;  /* 0x0000001f001f7245 */ /* 0x000fe20000201400 */
[----:B------:R-:W-:Y:S01]  /*157a0*/  VIADD R10, R0, 0x38 ;  /* 0x00000038000a7836 */ /* 0x000fe20000000000 */
[----:B------:R-:W-:-:S02]  /*157b0*/  I2FP.F32.S32 R27, R27 ;  /* 0x0000001b001b7245 */ /* 0x000fc40000201400 */
[C---:B------:R-:W-:Y:S01]  /*157c0*/  ISETP.GE.OR P1, PT, R0.reuse, R218, !P1 ;  /* 0x000000da0000720c */ /* 0x040fe20004f26670 */
[----:B------:R-:W-:Y:S01]  /*157d0*/  VIADD R0, R0, 0x39 ;  /* 0x0000003900007836 */ /* 0x000fe20000000000 */
[----:B------:R-:W-:Y:S02]  /*157e0*/  FSEL R29, R29, -INF , !P6 ;  /* 0xff8000001d1d7808 */ /* 0x000fe40007000000 */
[----:B------:R-:W-:Y:S02]  /*157f0*/  ISETP.GE.OR P4, PT, R12, R221, !P4 ;  /* 0x000000dd0c00720c */ /* 0x000fe40006786670 */
[----:B------:R-:W-:Y:S02]  /*15800*/  IABS R23, R23 ;  /* 0x0000001700177213 */ /* 0x000fe40000000000 */
[-C--:B------:R-:W-:Y:S02]  /*15810*/  ISETP.GE.AND P3, PT, R18, R222.reuse, PT ;  /* 0x000000de1200720c */ /* 0x080fe40003f66270 */
[----:B------:R-:W-:Y:S01]  /*15820*/  ISETP.GE.AND P6, PT, R9, R222, PT ;  /* 0x000000de0900720c */ /* 0x000fe20003fc6270 */
[----:B------:R-:W-:Y:S01]  /*15830*/  FFMA.FTZ R76, -R217, R21, R76 ;  /* 0x00000015d94c7223 */ /* 0x000fe2000001014c */
[----:B------:R-:W-:Y:S01]  /*15840*/  ISETP.GE.OR P2, PT, R5, R221, !P2 ;  /* 0x000000dd0500720c */ /* 0x000fe20005746670 */
[----:B------:R-:W-:Y:S01]  /*15850*/  FFMA.FTZ R31, -R217, R31, R40 ;  /* 0x0000001fd91f7223 */ /* 0x000fe20000010128 */
[----:B------:R-:W-:Y:S01]  /*15860*/  IABS R15, R15 ;  /* 0x0000000f000f7213 */ /* 0x000fe20000000000 */
[----:B------:R-:W-:Y:S01]  /*15870*/  IMAD.IADD R21, R223, 0x1, -R10 ;  /* 0x00000001df157824 */ /* 0x000fe200078e0a0a */
[----:B------:R-:W-:Y:S01]  /*15880*/  IABS R26, R26 ;  /* 0x0000001a001a7213 */ /* 0x000fe20000000000 */
[----:B------:R-:W-:Y:S01]  /*15890*/  FFMA.FTZ R27, -R217, R27, R46 ;  /* 0x0000001bd91b7223 */ /* 0x000fe2000001012e */
[----:B------:R-:W-:Y:S01]  /*158a0*/  FSEL R231, R89, -INF , !P4 ;  /* 0xff80000059e77808 */ /* 0x000fe20006000000 */
[----:B------:R-:W-:Y:S01]  /*158b0*/  IMAD.IADD R22, R223, 0x1, -R0 ;  /* 0x00000001df167824 */ /* 0x000fe200078e0a00 */
[----:B------:R-:W-:-:S02]  /*158c0*/  I2FP.F32.S32 R23, R23 ;  /* 0x0000001700177245 */ /* 0x000fc40000201400 */
[CC--:B------:R-:W-:Y:S02]  /*158d0*/  ISETP.GE.OR P3, PT, R18.reuse, R221.reuse, !P3 ;  /* 0x000000dd1200720c */ /* 0x0c0fe40005f66670 */
[----:B------:R-:W-:Y:S02]  /*158e0*/  ISETP.GE.OR P6, PT, R9, R221, !P6 ;  /* 0x000000dd0900720c */ /* 0x000fe400077c6670 */
[----:B------:R-:W-:Y:S02]  /*158f0*/  ISETP.GE.AND P4, PT, R18, R219, PT ;  /* 0x000000db1200720c */ /* 0x000fe40003f86270 */
[----:B------:R-:W-:Y:S02]  /*15900*/  FSEL R241, R92, -INF , !P2 ;  /* 0xff8000005cf17808 */ /* 0x000fe40005000000 */
[----:B------:R-:W-:Y:S02]  /*15910*/  ISETP.GE.AND P2, PT, R14, R222, PT ;  /* 0x000000de0e00720c */ /* 0x000fe40003f46270 */
[----:B------:R-:W-:-:S02]  /*15920*/  I2FP.F32.S32 R15, R15 ;  /* 0x0000000f000f7245 */ /* 0x000fc40000201400 */
[----:B------:R-:W-:Y:S01]  /*15930*/  I2FP.F32.S32 R26, R26 ;  /* 0x0000001a001a7245 */ /* 0x000fe20000201400 */
[----:B------:R-:W-:Y:S01]  /*15940*/  FFMA.FTZ R88, -R217, R23, R88 ;  /* 0x00000017d9587223 */ /* 0x000fe20000010158 */
[----:B------:R-:W-:Y:S02]  /*15950*/  IABS R21, R21 ;  /* 0x0000001500157213 */ /* 0x000fe40000000000 */
[----:B------:R-:W-:Y:S02]  /*15960*/  FSEL R31, R31, -INF , !P3 ;  /* 0xff8000001f1f7808 */ /* 0x000fe40005800000 */
[----:B------:R-:W-:Y:S02]  /*15970*/  FSEL R13, R13, -INF , !P6 ;  /* 0xff8000000d0d7808 */ /* 0x000fe40007000000 */
[----:B------:R-:W-:Y:S01]  /*15980*/  ISETP.GE.OR P4, PT, R18, R218, !P4 ;  /* 0x000000da1200720c */ /* 0x000fe20006786670 */
[----:B------:R-:W-:Y:S01]  /*15990*/  IMAD.IADD R18, R220, 0x1, -R18 ;  /* 0x00000001dc127824 */ /* 0x000fe200078e0a12 */
[----:B------:R-:W-:-:S02]  /*159a0*/  IABS R22, R22 ;  /* 0x0000001600167213 */ /* 0x000fc40000000000 */
[-C--:B------:R-:W-:Y:S02]  /*159b0*/  ISETP.GE.AND P3, PT, R11, R222.reuse, PT ;  /* 0x000000de0b00720c */ /* 0x080fe40003f66270 */
[----:B------:R-:W-:Y:S02]  /*159c0*/  ISETP.GE.AND P6, PT, R16, R222, PT ;  /* 0x000000de1000720c */ /* 0x000fe40003fc6270 */
[----:B------:R-:W-:Y:S02]  /*159d0*/  FSEL R27, R27, -INF , !P1 ;  /* 0xff8000001b1b7808 */ /* 0x000fe40004800000 */
[----:B------:R-:W-:Y:S02]  /*159e0*/  ISETP.GE.OR P2, PT, R14, R221, !P2 ;  /* 0x000000dd0e00720c */ /* 0x000fe40005746670 */
[----:B------:R-:W-:Y:S01]  /*159f0*/  ISETP.GE.AND P1, PT, R6, R219, PT ;  /* 0x000000db0600720c */ /* 0x000fe20003f26270 */
[C---:B------:R-:W-:Y:S01]  /*15a00*/  FFMA.FTZ R15, -R217.reuse, R15, R32 ;  /* 0x0000000fd90f7223 */ /* 0x040fe20000010120 */
[----:B------:R-:W-:Y:S01]  /*15a10*/  I2FP.F32.S32 R21, R21 ;  /* 0x0000001500157245 */ /* 0x000fe20000201400 */
[----:B------:R-:W-:Y:S01]  /*15a20*/  FFMA.FTZ R77, -R217, R26, R77 ;  /* 0x0000001ad94d7223 */ /* 0x000fe2000001014d */
[----:B------:R-:W-:-:S02]  /*15a30*/  I2FP.F32.S32 R22, R22 ;  /* 0x0000001600167245 */ /* 0x000fc40000201400 */
[-C--:B------:R-:W-:Y:S02]  /*15a40*/  ISETP.GE.OR P3, PT, R11, R221.reuse, !P3 ;  /* 0x000000dd0b00720c */ /* 0x080fe40005f66670 */
[----:B------:R-:W-:Y:S02]  /*15a50*/  ISETP.GE.OR P6, PT, R16, R221, !P6 ;  /* 0x000000dd1000720c */ /* 0x000fe400077c6670 */
[----:B------:R-:W-:Y:S02]  /*15a60*/  FSEL R233, R88, -INF , !P2 ;  /* 0xff80000058e97808 */ /* 0x000fe40005000000 */
[----:B------:R-:W-:Y:S01]  /*15a70*/  ISETP.GE.OR P1, PT, R6, R218, !P1 ;  /* 0x000000da0600720c */ /* 0x000fe20004f26670 */
[----:B------:R-:W-:Y:S01]  /*15a80*/  IMAD.IADD R6, R220, 0x1, -R6 ;  /* 0x00000001dc067824 */ /* 0x000fe200078e0a06 */
[----:B------:R-:W-:Y:S02]  /*15a90*/  IABS R18, R18 ;  /* 0x0000001200127213 */ /* 0x000fe40000000000 */
[----:B------:R-:W-:Y:S01]  /*15aa0*/  ISETP.GE.AND P2, PT, R0, R222, PT ;  /* 0x000000de0000720c */ /* 0x000fe20003f46270 */
[----:B------:R-:W-:Y:S01]  /*15ab0*/  FFMA.FTZ R84, -R217, R21, R84 ;  /* 0x00000015d9547223 */ /* 0x000fe20000010154 */
[----:B------:R-:W-:Y:S01]  /*15ac0*/  FSEL R15, R15, -INF , !P3 ;  /* 0xff8000000f0f7808 */ /* 0x000fe20005800000 */
[----:B------:R-:W-:Y:S01]  /*15ad0*/  FFMA.FTZ R85, -R217, R22, R85 ;  /* 0x00000016d9557223 */ /* 0x000fe20000010155 */
[----:B------:R-:W-:-:S02]  /*15ae0*/  FSEL R163, R77, -INF , !P6 ;  /* 0xff8000004da37808 */ /* 0x000fc40007000000 */
[----:B------:R-:W-:Y:S02]  /*15af0*/  ISETP.GE.AND P3, PT, R2, R222, PT ;  /* 0x000000de0200720c */ /* 0x000fe40003f66270 */
[----:B------:R-:W-:Y:S02]  /*15b00*/  ISETP.GE.AND P6, PT, R20, R219, PT ;  /* 0x000000db1400720c */ /* 0x000fe40003fc6270 */
[----:B------:R-:W-:Y:S02]  /*15b10*/  I2FP.F32.S32 R21, R18 ;  /* 0x0000001200157245 */ /* 0x000fe40000201400 */
[----:B------:R-:W-:Y:S02]  /*15b20*/  ISETP.GE.OR P2, PT, R0, R221, !P2 ;  /* 0x000000dd0000720c */ /* 0x000fe40005746670 */
[----:B------:R-:W-:Y:S01]  /*15b30*/  IABS R6, R6 ;  /* 0x0000000600067213 */ /* 0x000fe20000000000 */
[----:B------:R-:W-:Y:S01]  /*15b40*/  FFMA.FTZ R21, -R217, R21, R42 ;  /* 0x00000015d9157223 */ /* 0x000fe2000001012a */
[----:B------:R-:W-:-:S02]  /*15b50*/  ISETP.GE.OR P3, PT, R2, R221, !P3 ;  /* 0x000000dd0200720c */ /* 0x000fc40005f66670 */
[----:B------:R-:W-:Y:S01]  /*15b60*/  ISETP.GE.OR P6, PT, R20, R218, !P6 ;  /* 0x000000da1400720c */ /* 0x000fe200077c6670 */
[----:B------:R-:W-:Y:S01]  /*15b70*/  IMAD.IADD R20, R220, 0x1, -R20 ;  /* 0x00000001dc147824 */ /* 0x000fe200078e0a14 */
[----:B------:R-:W-:Y:S02]  /*15b80*/  FSEL R227, R85, -INF , !P2 ;  /* 0xff80000055e37808 */ /* 0x000fe40005000000 */
[----:B------:R-:W-:Y:S02]  /*15b90*/  ISETP.GE.AND P2, PT, R7, R219, PT ;  /* 0x000000db0700720c */ /* 0x000fe40003f46270 */
[----:B------:R-:W-:Y:S02]  /*15ba0*/  I2FP.F32.S32 R6, R6 ;  /* 0x0000000600067245 */ /* 0x000fe40000201400 */
[----:B------:R-:W-:Y:S02]  /*15bb0*/  FSEL R239, R76, -INF , !P3 ;  /* 0xff8000004cef7808 */ /* 0x000fe40005800000 */
[----:B------:R-:W-:Y:S01]  /*15bc0*/  ISETP.GE.AND P3, PT, R10, R222, PT ;  /* 0x000000de0a00720c */ /* 0x000fe20003f66270 */
[----:B------:R-:W-:Y:S01]  /*15bd0*/  FFMA.FTZ R39, -R217, R6, R39 ;  /* 0x00000006d9277223 */ /* 0x000fe20000010127 */
[----:B------:R-:W-:Y:S01]  /*15be0*/  ISETP.GE.OR P2, PT, R7, R218, !P2 ;  /* 0x000000da0700720c */ /* 0x000fe20005746670 */
[----:B------:R-:W-:Y:S01]  /*15bf0*/  IMAD.IADD R7, R220, 0x1, -R7 ;  /* 0x00000001dc077824 */ /* 0x000fe200078e0a07 */
[----:B------:R-:W-:-:S02]  /*15c00*/  IABS R20, R20 ;  /* 0x0000001400147213 */ /* 0x000fc40000000000 */
[----:B------:R-:W-:Y:S02]  /*15c10*/  FSEL R23, R21, -INF , !P4 ;  /* 0xff80000015177808 */ /* 0x000fe40006000000 */
[C---:B------:R-:W-:Y:S02]  /*15c20*/  ISETP.GE.AND P4, PT, R9.reuse, R219, PT ;  /* 0x000000db0900720c */ /* 0x040fe40003f86270 */
[----:B------:R-:W-:Y:S01]  /*15c30*/  ISETP.GE.OR P3, PT, R10, R221, !P3 ;  /* 0x000000dd0a00720c */ /* 0x000fe20005f66670 */
[----:B------:R-:W-:Y:S01]  /*15c40*/  IMAD.IADD R18, R220, 0x1, -R9 ;  /* 0x00000001dc127824 */ /* 0x000fe200078e0a09 */
[----:B------:R-:W-:Y:S02]  /*15c50*/  I2FP.F32.S32 R20, R20 ;  /* 0x0000001400147245 */ /* 0x000fe40000201400 */
[----:B------:R-:W-:Y:S02]  /*15c60*/  ISETP.GE.OR P4, PT, R9, R218, !P4 ;  /* 0x000000da0900720c */ /* 0x000fe40006786670 */
[----:B------:R-:W-:-:S02]  /*15c70*/  IABS R7, R7 ;  /* 0x0000000700077213 */ /* 0x000fc40000000000 */
[----:B------:R-:W-:Y:S02]  /*15c80*/  FSEL R9, R39, -INF , !P1 ;  /* 0xff80000027097808 */ /* 0x000fe40004800000 */
[----:B------:R-:W-:Y:S02]  /*15c90*/  FSEL R229, R84, -INF , !P3 ;  /* 0xff80000054e57808 */ /* 0x000fe40005800000 */
[-C--:B------:R-:W-:Y:S01]  /*15ca0*/  ISETP.GE.AND P1, PT, R2, R219.reuse, PT ;  /* 0x000000db0200720c */ /* 0x080fe20003f26270 */
[C---:B------:R-:W-:Y:S01]  /*15cb0*/  FFMA.FTZ R20, -R217.reuse, R20, R47 ;  /* 0x00000014d9147223 */ /* 0x040fe2000001012f */
[----:B------:R-:W-:Y:S02]  /*15cc0*/  ISETP.GE.AND P3, PT, R8, R219, PT ;  /* 0x000000db0800720c */ /* 0x000fe40003f66270 */
[----:B------:R-:W-:Y:S02]  /*15cd0*/  I2FP.F32.S32 R7, R7 ;  /* 0x0000000700077245 */ /* 0x000fe40000201400 */
[-C--:B------:R-:W-:Y:S01]  /*15ce0*/  ISETP.GE.OR P1, PT, R2, R218.reuse, !P1 ;  /* 0x000000da0200720c */ /* 0x080fe20004f26670 */
[----:B------:R-:W-:Y:S01]  /*15cf0*/  IMAD.IADD R2, R220, 0x1, -R2 ;  /* 0x00000001dc027824 */ /* 0x000fe200078e0a02 */
[----:B------:R-:W-:Y:S01]  /*15d00*/  ISETP.GE.OR P3, PT, R8, R218, !P3 ;  /* 0x000000da0800720c */ /* 0x000fe20005f66670 */
[----:B------:R-:W-:Y:S01]  /*15d10*/  IMAD.IADD R8, R220, 0x1, -R8 ;  /* 0x00000001dc087824 */ /* 0x000fe200078e0a08 */
[----:B------:R-:W-:Y:S01]  /*15d20*/  FSEL R25, R20, -INF , !P6 ;  /* 0xff80000014197808 */ /* 0x000fe20007000000 */
[----:B------:R-:W-:Y:S01]  /*15d30*/  FFMA.FTZ R7, -R217, R7, R38 ;  /* 0x00000007d9077223 */ /* 0x000fe20000010126 */
[----:B------:R-:W-:Y:S01]  /*15d40*/  ISETP.GE.AND P6, PT, R11, R219, PT ;  /* 0x000000db0b00720c */ /* 0x000fe20003fc6270 */
[----:B------:R-:W-:Y:S01]  /*15d50*/  IMAD.IADD R6, R220, 0x1, -R11 ;  /* 0x00000001dc067824 */ /* 0x000fe200078e0a0b */
[----:B------:R-:W-:-:S02]  /*15d60*/  IABS R2, R2 ;  /* 0x0000000200027213 */ /* 0x000fc40000000000 */
[----:B------:R-:W-:Y:S02]  /*15d70*/  IABS R8, R8 ;  /* 0x0000000800087213 */ /* 0x000fe40000000000 */
[----:B------:R-:W-:Y:S02]  /*15d80*/  ISETP.GE.OR P6, PT, R11, R218, !P6 ;  /* 0x000000da0b00720c */ /* 0x000fe400077c6670 */
[----:B------:R-:W-:Y:S02]  /*15d90*/  FSEL R11, R7, -INF , !P2 ;  /* 0xff800000070b7808 */ /* 0x000fe40005000000 */
[----:B------:R-:W-:Y:S02]  /*15da0*/  I2FP.F32.S32 R7, R2 ;  /* 0x0000000200077245 */ /* 0x000fe40000201400 */
[----:B------:R-:W-:Y:S02]  /*15db0*/  I2FP.F32.S32 R8, R8 ;  /* 0x0000000800087245 */ /* 0x000fe40000201400 */
[----:B------:R-:W-:-:S02]  /*15dc0*/  FMNMX.FTZ R2, R3, R33, !PT ;  /* 0x0000002103027209 */ /* 0x000fc40007810000 */
[----:B------:R-:W-:Y:S01]  /*15dd0*/  IABS R6, R6 ;  /* 0x0000000600067213 */ /* 0x000fe20000000000 */
[----:B------:R-:W-:Y:S01]  /*15de0*/  FFMA.FTZ R8, -R217, R8, R43 ;  /* 0x00000008d9087223 */ /* 0x000fe2000001012b */
[----:B------:R-:W-:Y:S02]  /*15df0*/  FMNMX.FTZ R2, R31, R2, !PT ;  /* 0x000000021f027209 */ /* 0x000fe40007810000 */
[----:B------:R-:W-:Y:S02]  /*15e00*/  I2FP.F32.S32 R6, R6 ;  /* 0x0000000600067245 */ /* 0x000fe40000201400 */
[----:B------:R-:W-:Y:S02]  /*15e10*/  FMNMX.FTZ R2, R29, R2, !PT ;  /* 0x000000021d027209 */ /* 0x000fe40007810000 */
[----:B------:R-:W-:Y:S01]  /*15e20*/  FSEL R21, R8, -INF , !P3 ;  /* 0xff80000008157808 */ /* 0x000fe20005800000 */
[----:B------:R-:W-:Y:S01]  /*15e30*/  FFMA.FTZ R6, -R217, R6, R34 ;  /* 0x00000006d9067223 */ /* 0x000fe20000010122 */
[----:B------:R-:W-:-:S02]  /*15e40*/  ISETP.GE.AND P3, PT, R5, R219, PT ;  /* 0x000000db0500720c */ /* 0x000fc40003f66270 */
[----:B------:R-:W-:Y:S01]  /*15e50*/  FMNMX.FTZ R2, R19, R2, !PT ;  /* 0x0000000213027209 */ /* 0x000fe20007810000 */
[----:B------:R-:W-:Y:S01]  /*15e60*/  FFMA.FTZ R78, -R217, R7, R78 ;  /* 0x00000007d94e7223 */ /* 0x000fe2000001014e */
[----:B------:R-:W-:Y:S01]  /*15e70*/  ISETP.GE.OR P3, PT, R5, R218, !P3 ;  /* 0x000000da0500720c */ /* 0x000fe20005f66670 */
[----:B------:R-:W-:Y:S01]  /*15e80*/  IMAD.IADD R5, R220, 0x1, -R5 ;  /* 0x00000001dc057824 */ /* 0x000fe200078e0a05 */
[----:B------:R-:W-:Y:S02]  /*15e90*/  FSEL R7, R6, -INF , !P6 ;  /* 0xff80000006077808 */ /* 0x000fe40007000000 */
[----:B------:R-:W-:Y:S02]  /*15ea0*/  FMNMX.FTZ R2, R17, R2, !PT ;  /* 0x0000000211027209 */ /* 0x000fe40007810000 */
[----:B------:R-:W-:Y:S02]  /*15eb0*/  FMNMX.FTZ R6, R27, R25, !PT ;  /* 0x000000191b067209 */ /* 0x000fe40007810000 */
[----:B------:R-:W-:-:S02]  /*15ec0*/  IABS R18, R18 ;  /* 0x0000001200127213 */ /* 0x000fc40000000000 */
[C---:B------:R-:W-:Y:S02]  /*15ed0*/  ISETP.GE.AND P2, PT, R4.reuse, R219, PT ;  /* 0x000000db0400720c */ /* 0x040fe40003f46270 */
[----:B------:R-:W-:Y:S02]  /*15ee0*/  FMNMX.FTZ R2, R15, R2, !PT ;  /* 0x000000020f027209 */ /* 0x000fe40007810000 */
[----:B------:R-:W-:Y:S02]  /*15ef0*/  FMNMX.FTZ R6, R23, R6, !PT ;  /* 0x0000000617067209 */ /* 0x000fe40007810000 */
[----:B------:R-:W-:Y:S02]  /*15f00*/  IABS R5, R5 ;  /* 0x0000000500057213 */ /* 0x000fe40000000000 */
[----:B------:R-:W-:Y:S02]  /*15f10*/  I2FP.F32.S32 R18, R18 ;  /* 0x0000001200127245 */ /* 0x000fe40000201400 */
[----:B------:R-:W-:Y:S01]  /*15f20*/  ISETP.GE.OR P2, PT, R4, R218, !P2 ;  /* 0x000000da0400720c */ /* 0x000fe20005746670 */
[----:B------:R-:W-:Y:S01]  /*15f30*/  IMAD.IADD R4, R220, 0x1, -R4 ;  /* 0x00000001dc047824 */ /* 0x000fe200078e0a04 */
[----:B------:R-:W-:-:S02]  /*15f40*/  FMNMX.FTZ R2, R13, R2, !PT ;  /* 0x000000020d027209 */ /* 0x000fc40007810000 */
[----:B------:R-:W-:Y:S01]  /*15f50*/  FMNMX.FTZ R6, R21, R6, !PT ;  /* 0x0000000615067209 */ /* 0x000fe20007810000 */
[----:B------:R-:W-:Y:S01]  /*15f60*/  FFMA.FTZ R18, -R217, R18, R35 ;  /* 0x00000012d9127223 */ /* 0x000fe20000010123 */
[----:B------:R-:W-:Y:S02]  /*15f70*/  I2FP.F32.S32 R5, R5 ;  /* 0x0000000500057245 */ /* 0x000fe40000201400 */
[----:B------:R-:W-:Y:S02]  /*15f80*/  ISETP.GE.AND P6, PT, R16, R219, PT ;  /* 0x000000db1000720c */ /* 0x000fe40003fc6270 */
[----:B------:R-:W-:Y:S02]  /*15f90*/  FMNMX.FTZ R2, R241, R2, !PT ;  /* 0x00000002f1027209 */ /* 0x000fe40007810000 */
[----:B------:R-:W-:Y:S01]  /*15fa0*/  FMNMX.FTZ R6, R11, R6, !PT ;  /* 0x000000060b067209 */ /* 0x000fe20007810000 */
[----:B------:R-:W-:Y:S01]  /*15fb0*/  FFMA.FTZ R94, -R217, R5, R94 ;  /* 0x00000005d95e7223 */ /* 0x000fe2000001015e */
[----:B------:R-:W-:-:S02]  /*15fc0*/  IABS R4, R4 ;  /* 0x0000000400047213 */ /* 0x000fc40000000000 */
[----:B------:R-:W-:Y:S02]  /*15fd0*/  FSEL R5, R18, -INF , !P4 ;  /* 0xff80000012057808 */ /* 0x000fe40006000000 */
[----:B------:R-:W-:Y:S02]  /*15fe0*/  ISETP.GE.AND P4, PT, R14, R219, PT ;  /* 0x000000db0e00720c */ /* 0x000fe40003f86270 */
[----:B------:R-:W-:Y:S01]  /*15ff0*/  ISETP.GE.OR P6, PT, R16, R218, !P6 ;  /* 0x000000da1000720c */ /* 0x000fe200077c6670 */
[----:B------:R-:W-:Y:S01]  /*16000*/  IMAD.IADD R16, R220, 0x1, -R16 ;  /* 0x00000001dc107824 */ /* 0x000fe200078e0a10 */
[----:B------:R-:W-:Y:S02]  /*16010*/  FMNMX.FTZ R2, R159, R2, !PT ;  /* 0x000000029f027209 */ /* 0x000fe40007810000 */
[----:B------:R-:W-:Y:S02]  /*16020*/  FMNMX.FTZ R6, R9, R6, !PT ;  /* 0x0000000609067209 */ /* 0x000fe40007810000 */
[----:B------:R-:W-:-:S02]  /*16030*/  I2FP.F32.S32 R4, R4 ;  /* 0x0000000400047245 */ /* 0x000fc40000201400 */
[----:B------:R-:W-:Y:S02]  /*16040*/  FSEL R237, R94, -INF , !P3 ;  /* 0xff8000005eed7808 */ /* 0x000fe40005800000 */
[----:B------:R-:W-:Y:S01]  /*16050*/  ISETP.GE.OR P4, PT, R14, R218, !P4 ;  /* 0x000000da0e00720c */ /* 0x000fe20006786670 */
[----:B------:R-:W-:Y:S01]  /*16060*/  IMAD.IADD R14, R220, 0x1, -R14 ;  /* 0x00000001dc0e7824 */ /* 0x000fe200078e0a0e */
[----:B------:R-:W-:Y:S02]  /*16070*/  ISETP.GE.AND P3, PT, R12, R219, PT ;  /* 0x000000db0c00720c */ /* 0x000fe40003f66270 */
[----:B------:R-:W-:Y:S02]  /*16080*/  FMNMX.FTZ R2, R239, R2, !PT ;  /* 0x00000002ef027209 */ /* 0x000fe40007810000 */
[----:B------:R-:W-:Y:S01]  /*16090*/  FMNMX.FTZ R6, R7, R6, !PT ;  /* 0x0000000607067209 */ /* 0x000fe20007810000 */
[----:B------:R-:W-:Y:S01]  /*160a0*/  FFMA.FTZ R4, -R217, R4, R95 ;  /* 0x00000004d9047223 */ /* 0x000fe2000001015f */
[----:B------:R-:W-:-:S02]  /*160b0*/  IABS R16, R16 ;  /* 0x0000001000107213 */ /* 0x000fc40000000000 */
[----:B------:R-:W-:Y:S01]  /*160c0*/  ISETP.GE.OR P3, PT, R12, R218, !P3 ;  /* 0x000000da0c00720c */ /* 0x000fe20005f66670 */
[C---:B------:R-:W-:Y:S01]  /*160d0*/  IMAD.IADD R12, R220.reuse, 0x1, -R12 ;  /* 0x00000001dc0c7824 */ /* 0x040fe200078e0a0c */
[----:B------:R-:W-:Y:S02]  /*160e0*/  FMNMX.FTZ R2, R163, R2, !PT ;  /* 0x00000002a3027209 */ /* 0x000fe40007810000 */
[----:B------:R-:W-:Y:S02]  /*160f0*/  FMNMX.FTZ R6, R5, R6, !PT ;  /* 0x0000000605067209 */ /* 0x000fe40007810000 */
[----:B------:R-:W-:Y:S02]  /*16100*/  IABS R14, R14 ;  /* 0x0000000e000e7213 */ /* 0x000fe40000000000 */
[----:B------:R-:W-:Y:S01]  /*16110*/  I2FP.F32.S32 R16, R16 ;  /* 0x0000001000107245 */ /* 0x000fe20000201400 */
[----:B------:R-:W-:Y:S01]  /*16120*/  IMAD.IADD R8, R220, 0x1, -R10 ;  /* 0x00000001dc087824 */ /* 0x000fe200078e0a0a */
[----:B------:R-:W-:-:S02]  /*16130*/  FSEL R169, R4, -INF , !P2 ;  /* 0xff80000004a97808 */ /* 0x000fc40005000000 */
[----:B------:R-:W-:Y:S02]  /*16140*/  FMNMX.FTZ R2, R233, R2, !PT ;  /* 0x00000002e9027209 */ /* 0x000fe40007810000 */
[----:B------:R-:W-:Y:S01]  /*16150*/  FMNMX.FTZ R6, R237, R6, !PT ;  /* 0x00000006ed067209 */ /* 0x000fe20007810000 */
[----:B------:R-:W-:Y:S01]  /*16160*/  FFMA.FTZ R16, -R217, R16, R79 ;  /* 0x00000010d9107223 */ /* 0x000fe2000001014f */
[----:B------:R-:W-:Y:S02]  /*16170*/  IABS R12, R12 ;  /* 0x0000000c000c7213 */ /* 0x000fe40000000000 */
[----:B------:R-:W-:Y:S01]  /*16180*/  I2FP.F32.S32 R14, R14 ;  /* 0x0000000e000e7245 */ /* 0x000fe20000201400 */
[----:B------:R-:W-:Y:S01]  /*16190*/  IMAD.IADD R4, R220, 0x1, -R0 ;  /* 0x00000001dc047824 */ /* 0x000fe200078e0a00 */
[----:B------:R-:W-:Y:S02]  /*161a0*/  FSEL R235, R78, -INF , !P1 ;  /* 0xff8000004eeb7808 */ /* 0x000fe40004800000 */
[----:B------:R-:W-:-:S02]  /*161b0*/  FMNMX.FTZ R2, R231, R2, !PT ;  /* 0x00000002e7027209 */ /* 0x000fc40007810000 */
[----:B------:R-:W-:Y:S01]  /*161c0*/  FMNMX.FTZ R6, R169, R6, !PT ;  /* 0x00000006a9067209 */ /* 0x000fe20007810000 */
[----:B------:R-:W-:Y:S01]  /*161d0*/  FFMA.FTZ R14, -R217, R14, R90 ;  /* 0x0000000ed90e7223 */ /* 0x000fe2000001015a */
[----:B------:R-:W-:Y:S02]  /*161e0*/  I2FP.F32.S32 R12, R12 ;  /* 0x0000000c000c7245 */ /* 0x000fe40000201400 */
[----:B------:R-:W-:Y:S02]  /*161f0*/  IABS R8, R8 ;  /* 0x0000000800087213 */ /* 0x000fe40000000000 */
[----:B------:R-:W-:Y:S02]  /*16200*/  FMNMX.FTZ R2, R229, R2, !PT ;  /* 0x00000002e5027209 */ /* 0x000fe40007810000 */
[----:B------:R-:W-:Y:S02]  /*16210*/  FSEL R175, R16, -INF , !P6 ;  /* 0xff80000010af7808 */ /* 0x000fe40007000000 */
[----:B------:R-:W-:Y:S01]  /*16220*/  FMNMX.FTZ R6, R235, R6, !PT ;  /* 0x00000006eb067209 */ /* 0x000fe20007810000 */
[----:B------:R-:W-:Y:S01]  /*16230*/  FFMA.FTZ R91, -R217, R12, R91 ;  /* 0x0000000cd95b7223 */ /* 0x000fe2000001015b */
[----:B------:R-:W-:-:S02]  /*16240*/  IABS R4, R4 ;  /* 0x0000000400047213 */ /* 0x000fc40000000000 */
[----:B------:R-:W-:Y:S02]  /*16250*/  I2FP.F32.S32 R8, R8 ;  /* 0x0000000800087245 */ /* 0x000fe40000201400 */
[----:B------:R-:W-:Y:S02]  /*16260*/  ISETP.GE.AND P2, PT, R10, R219, PT ;  /* 0x000000db0a00720c */ /* 0x000fe40003f46270 */
[----:B------:R-:W-:Y:S02]  /*16270*/  FMNMX.FTZ R2, R227, R2, !PT ;  /* 0x00000002e3027209 */ /* 0x000fe40007810000 */
[----:B------:R-:W-:Y:S02]  /*16280*/  FSEL R225, R14, -INF , !P4 ;  /* 0xff8000000ee17808 */ /* 0x000fe40006000000 */
[----:B------:R-:W-:Y:S01]  /*16290*/  FMNMX.FTZ R6, R175, R6, !PT ;  /* 0x00000006af067209 */ /* 0x000fe20007810000 */
[----:B------:R-:W-:Y:S01]  /*162a0*/  FFMA.FTZ R8, -R217, R8, R86 ;  /* 0x00000008d9087223 */ /* 0x000fe20000010156 */
[----:B------:R-:W-:Y:S01]  /*162b0*/  I2FP.F32.S32 R4, R4 ;  /* 0x0000000400047245 */ /* 0x000fe20000201400 */
[----:B------:R-:W1:Y:S01]  /*162c0*/  SHFL.BFLY PT, R35, R2, 0x2, 0x1f ;  /* 0x0c401f0002237f89 */ /* 0x000e6200000e0000 */
[----:B------:R-:W-:-:S02]  /*162d0*/  ISETP.GE.OR P2, PT, R10, R218, !P2 ;  /* 0x000000da0a00720c */ /* 0x000fc40005746670 */
[C---:B------:R-:W-:Y:S02]  /*162e0*/  ISETP.GE.AND P1, PT, R0.reuse, R219, PT ;  /* 0x000000db0000720c */ /* 0x040fe40003f26270 */
[----:B------:R-:W-:Y:S02]  /*162f0*/  FSEL R173, R91, -INF , !P3 ;  /* 0xff8000005bad7808 */ /* 0x000fe40005800000 */
[----:B------:R-:W-:Y:S01]  /*16300*/  FMNMX.FTZ R6, R225, R6, !PT ;  /* 0x00000006e1067209 */ /* 0x000fe20007810000 */
[----:B------:R-:W-:Y:S01]  /*16310*/  FFMA.FTZ R4, -R217, R4, R87 ;  /* 0x00000004d9047223 */ /* 0x000fe20000010157 */
[----:B------:R-:W-:Y:S02]  /*16320*/  ISETP.GE.OR P1, PT, R0, R218, !P1 ;  /* 0x000000da0000720c */ /* 0x000fe40004f26670 */
[----:B------:R-:W-:Y:S02]  /*16330*/  FSEL R171, R8, -INF , !P2 ;  /* 0xff80000008ab7808 */ /* 0x000fe40005000000 */
[----:B------:R-:W-:-:S02]  /*16340*/  FMNMX.FTZ R6, R173, R6, !PT ;  /* 0x00000006ad067209 */ /* 0x000fc40007810000 */
        /* <DEDUP_REMOVED lines=8> */
[----:B-1----:R-:W-:-:S04]  /*163d0*/  FMNMX.FTZ R132, R37, R132, !PT ;  /* 0x0000008425847209 */ /* 0x002fc80007810000 */
[----:B------:R-:W-:Y:S01]  /*163e0*/  FSETP.NEU.FTZ.AND P1, PT, R132, -INF , PT ;  /* 0xff8000008400780b */ /* 0x000fe20003f3d000 */
[----:B---3--:R-:W-:Y:S01]  /*163f0*/  FMUL.FTZ R168, R165, R132 ;  /* 0x00000084a5a87220 */ /* 0x008fe20000410000 */
[----:B------:R-:W-:-:S04]  /*16400*/  LEA R198, R54, UR4, 0x1 ;  /* 0x0000000436c67c11 */ /* 0x000fc8000f8e08ff */
[----:B------:R-:W-:Y:S01]  /*16410*/  FSEL R168, R168, RZ, P1 ;  /* 0x000000ffa8a87208 */ /* 0x000fe20000800000 */
[----:B------:R-:W-:Y:S01]  /*16420*/  IMAD R197, R57, 0x2, R198 ;  /* 0x0000000239c57824 */ /* 0x000fe200078e02c6 */
[----:B------:R-:W-:Y:S03]  /*16430*/  LDSM.16.MT88.4 R40, [R198+0xe000] ;  /* 0x00e00000c628783b */ /* 0x000fe60000004200 */
[-CC-:B------:R-:W-:Y:S01]  /*16440*/  FFMA.FTZ R155, R3, R165.reuse, -R168.reuse ;  /* 0x000000a5039b7223 */ /* 0x180fe200000108a8 */
[----:B------:R-:W1:Y:S01]  /*16450*/  LDSM.16.MT88.4 R116, [R197+0xc000] ;  /* 0x00c00000c574783b */ /* 0x000e620000004200 */
[-CC-:B------:R-:W-:Y:S01]  /*16460*/  FFMA.FTZ R152, R33, R165.reuse, -R168.reuse ;  /* 0x000000a521987223 */ /* 0x180fe200000108a8 */
[-CC-:B------:R-:W-:Y:S01]  /*16470*/  FFMA.FTZ R151, R31, R165.reuse, -R168.reuse ;  /* 0x000000a51f977223 */ /* 0x180fe200000108a8 */
[-CC-:B------:R-:W-:Y:S01]  /*16480*/  FFMA.FTZ R148, R29, R165.reuse, -R168.reuse ;  /* 0x000000a51d947223 */ /* 0x180fe200000108a8 */
[----:B------:R-:W-:Y:S01]  /*16490*/  FFMA.FTZ R135, R15, R165, -R168 ;  /* 0x000000a50f877223 */ /* 0x000fe200000108a8 */
[----:B------:R-:W-:-:S02]  /*164a0*/  IMAD R196, R55, 0x2, R198 ;  /* 0x0000000237c47824 */ /* 0x000fc400078e02c6 */
[--C-:B------:R-:W-:Y:S01]  /*164b0*/  FFMA.FTZ R149, R19, R165, -R168.reuse ;  /* 0x000000a513957223 */ /* 0x100fe200000108a8 */
[----:B--2---:R-:W-:Y:S01]  /*164c0*/  FMNMX.FTZ R3, R35, R0, !PT ;  /* 0x0000000023037209 */ /* 0x004fe20007810000 */
[----:B------:R-:W-:Y:S01]  /*164d0*/  MUFU.EX2 R155, R155 ;  /* 0x0000009b009b7308 */ /* 0x000fe20000000800 */
[----:B------:R-:W-:Y:S01]  /*164e0*/  IMAD R195, R55, 0x2, R197 ;  /* 0x0000000237c37824 */ /* 0x000fe200078e02c5 */
[----:B------:R-:W-:Y:S01]  /*164f0*/  LDSM.16.MT88.4 R56, [R196+0xe000] ;  /* 0x00e00000c438783b */ /* 0x000fe20000004200 */
[----:B------:R-:W-:Y:S01]  /*16500*/  FSETP.NEU.FTZ.AND P1, PT, R3, -INF , PT ;  /* 0xff8000000300780b */ /* 0x000fe20003f3d000 */
[----:B------:R-:W-:Y:S01]  /*16510*/  FMUL.FTZ R164, R165, R3 ;  /* 0x00000003a5a47220 */ /* 0x000fe20000410000 */
[-C--:B------:R-:W-:Y:S01]  /*16520*/  FFMA.FTZ R144, R17, R165.reuse, -R168 ;  /* 0x000000a511907223 */ /* 0x080fe200000108a8 */
[----:B------:R-:W-:Y:S03]  /*16530*/  LDSM.16.MT88.4 R72, [R198+0x10000] ;  /* 0x01000000c648783b */ /* 0x000fe60000004200 */
[----:B------:R-:W-:Y:S01]  /*16540*/  FSEL R164, R164, RZ, P1 ;  /* 0x000000ffa4a47208 */ /* 0x000fe20000800000 */
[----:B------:R-:W2:Y:S01]  /*16550*/  MUFU.EX2 R152, R152 ;  /* 0x0000009800987308 */ /* 0x000ea20000000800 */
[----:B------:R-:W-:Y:S03]  /*16560*/  LDSM.16.MT88.4 R80, [R197+0x10000] ;  /* 0x01000000c550783b */ /* 0x000fe60000004200 */
[-CC-:B------:R-:W-:Y:S01]  /*16570*/  FFMA.FTZ R154, R27, R165.reuse, -R164.reuse ;  /* 0x000000a51b9a7223 */ /* 0x180fe200000108a4 */
[-CC-:B------:R-:W-:Y:S01]  /*16580*/  FFMA.FTZ R157, R25, R165.reuse, -R164.reuse ;  /* 0x000000a5199d7223 */ /* 0x180fe200000108a4 */
[-CC-:B------:R-:W-:Y:S01]  /*16590*/  FFMA.FTZ R153, R23, R165.reuse, -R164.reuse ;  /* 0x000000a517997223 */ /* 0x180fe200000108a4 */
[-C--:B------:R-:W-:Y:S01]  /*165a0*/  FFMA.FTZ R150, R21, R165.reuse, -R164 ;  /* 0x000000a515967223 */ /* 0x080fe200000108a4 */
[----:B------:R-:W-:Y:S01]  /*165b0*/  MUFU.EX2 R151, R151 ;  /* 0x0000009700977308 */ /* 0x000fe20000000800 */
[----:B------:R-:W-:Y:S04]  /*165c0*/  LDSM.16.MT88.4 R124, [R198+0xc000] ;  /* 0x00c00000c67c783b */ /* 0x000fe80000004200 */
[----:B------:R-:W-:Y:S03]  /*165d0*/  LDSM.16.MT88.4 R48, [R197+0xe000] ;  /* 0x00e00000c530783b */ /* 0x000fe60000004200 */
[----:B------:R-:W3:Y:S01]  /*165e0*/  MUFU.EX2 R148, R148 ;  /* 0x0000009400947308 */ /* 0x000ee20000000800 */
[-C--:B------:R-:W-:Y:S01]  /*165f0*/  FFMA.FTZ R0, R13, R165.reuse, -R168 ;  /* 0x000000a50d007223 */ /* 0x080fe200000108a8 */
[-CC-:B------:R-:W-:Y:S01]  /*16600*/  FFMA.FTZ R147, R11, R165.reuse, -R164.reuse ;  /* 0x000000a50b937223 */ /* 0x180fe200000108a4 */
[--C-:B------:R-:W-:Y:S01]  /*16610*/  FFMA.FTZ R2, R9, R165, -R164.reuse ;  /* 0x000000a509027223 */ /* 0x100fe200000108a4 */
[----:B------:R-:W4:Y:S04]  /*16620*/  LDSM.16.MT88.4 R12, [R197+0xc800] ;  /* 0x00c80000c50c783b */ /* 0x000f280000004200 */
[----:B------:R-:W-:Y:S01]  /*16630*/  MUFU.EX2 R154, R154 ;  /* 0x0000009a009a7308 */ /* 0x000fe20000000800 */
[----:B------:R-:W5:Y:S01]  /*16640*/  LDSM.16.MT88.4 R8, [R198+0xe800] ;  /* 0x00e80000c608783b */ /* 0x000f620000004200 */
[----:B--2---:R-:W-:Y:S01]  /*16650*/  F2FP.BF16.F32.PACK_AB R96, R152, R155 ;  /* 0x0000009b9860723e */ /* 0x004fe200000010ff */
[----:B------:R-:W-:-:S02]  /*16660*/  FFMA.FTZ R146, R7, R165, -R164 ;  /* 0x000000a507927223 */ /* 0x000fc400000108a4 */
[----:B------:R-:W2:Y:S03]  /*16670*/  LDSM.16.MT88.4 R64, [R195+0xe000] ;  /* 0x00e00000c340783b */ /* 0x000ea60000004200 */
[----:B------:R-:W1:Y:S01]  /*16680*/  MUFU.EX2 R157, R157 ;  /* 0x0000009d009d7308 */ /* 0x000e620000000800 */
[----:B------:R-:W-:Y:S01]  /*16690*/  FFMA.FTZ R145, R5, R165, -R164 ;  /* 0x000000a505917223 */ /* 0x000fe200000108a4 */
[----:B------:R-:W2:Y:S04]  /*166a0*/  LDSM.16.MT88.4 R108, [R196+0xc000] ;  /* 0x00c00000c46c783b */ /* 0x000ea80000004200 */
[----:B------:R-:W2:Y:S02]  /*166b0*/  LDSM.16.MT88.4 R20, [R196+0xe800] ;  /* 0x00e80000c414783b */ /* 0x000ea40000004200 */
[----:B------:R-:W-:Y:S02]  /*166c0*/  MUFU.EX2 R153, R153 ;  /* 0x0000009900997308 */ /* 0x000fe40000000800 */
[----:B------:R-:W2:Y:S04]  /*166d0*/  LDSM.16.MT88.4 R16, [R195+0xe800] ;  /* 0x00e80000c310783b */ /* 0x000ea80000004200 */
[----:B------:R-:W-:Y:S02]  /*166e0*/  LDSM.16.MT88.4 R100, [R195+0xc000] ;  /* 0x00c00000c364783b */ /* 0x000fe40000004200 */
[----:B------:R-:W4:Y:S01]  /*166f0*/  MUFU.EX2 R150, R150 ;  /* 0x0000009600967308 */ /* 0x000f220000000800 */
[----:B---3--:R-:W-:Y:S01]  /*16700*/  F2FP.BF16.F32.PACK_AB R98, R148, R151 ;  /* 0x000000979462723e */ /* 0x008fe200000010ff */
[----:B------:R-:W-:Y:S01]  /*16710*/  LDSM.16.MT88.4 R88, [R196+0x10000] ;  /* 0x01000000c458783b */ /* 0x000fe20000004200 */
[----:B-1----:R-:W-:-:S03]  /*16720*/  F2FP.BF16.F32.PACK_AB R97, R157, R154 ;  /* 0x0000009a9d61723e */ /* 0x002fc600000010ff */
[----:B------:R-:W-:Y:S02]  /*16730*/  LDSM.16.MT88.4 R140, [R195+0x10000] ;  /* 0x01000000c38c783b */ /* 0x000fe40000004200 */
[----:B------:R-:W-:Y:S02]  /*16740*/  MUFU.EX2 R149, R149 ;  /* 0x0000009500957308 */ /* 0x000fe40000000800 */
[----:B------:R-:W-:Y:S04]  /*16750*/  LDSM.16.MT88.4 R32, [R196+0xc800] ;  /* 0x00c80000c420783b */ /* 0x000fe80000004200 */
[----:B------:R-:W-:Y:S01]  /*16760*/  LDSM.16.MT88.4 R136, [R198+0xc800] ;  /* 0x00c80000c688783b */ /* 0x000fe20000004200 */
[----:B----4-:R-:W-:Y:S01]  /*16770*/  F2FP.BF16.F32.PACK_AB R99, R150, R153 ;  /* 0x000000999663723e */ /* 0x010fe200000010ff */
[----:B------:R-:W1:Y:S02]  /*16780*/  MUFU.EX2 R144, R144 ;  /* 0x0000009000907308 */ /* 0x000e640000000800 */
[----:B------:R-:W-:Y:S04]  /*16790*/  LDSM.16.MT88.4 R28, [R195+0xc800] ;  /* 0x00c80000c31c783b */ /* 0x000fe80000004200 */
[----:B------:R-:W-:Y:S01]  /*167a0*/  LDSM.16.MT88.4 R24, [R197+0xe800] ;  /* 0x00e80000c518783b */ /* 0x000fe20000004200 */
[C---:B------:R-:W-:Y:S01]  /*167b0*/  HMMA.16816.F32.BF16 R120, R96.reuse, R116, RZ ;  /* 0x000000746078723c */ /* 0x040fe200000418ff */
[----:B------:R-:W-:Y:S05]  /*167c0*/  MUFU.EX2 R135, R135 ;  /* 0x0000008700877308 */ /* 0x000fea0000000800 */
[C---:B------:R-:W-:Y:S03]  /*167d0*/  HMMA.16816.F32.BF16 R36, R96.reuse, R40, RZ ;  /* 0x000000286024723c */ /* 0x040fe600000418ff */
[----:B------:R-:W3:Y:S03]  /*167e0*/  MUFU.EX2 R0, R0 ;  /* 0x0000000000007308 */ /* 0x000ee60000000800 */
[C---:B------:R-:W-:Y:S06]  /*167f0*/  HMMA.16816.F32.BF16 R116, R96.reuse, R118, RZ ;  /* 0x000000766074723c */ /* 0x040fec00000418ff */
[----:B------:R-:W-:Y:S01]  /*16800*/  HMMA.16816.F32.BF16 R40, R96, R42, RZ ;  /* 0x0000002a6028723c */ /* 0x000fe200000418ff */
[----:B------:R-:W-:Y:S08]  /*16810*/  MUFU.EX2 R147, R147 ;  /* 0x0000009300937308 */ /* 0x000ff00000000800 */
[----:B------:R-:W4:Y:S08]  /*16820*/  MUFU.EX2 R2, R2 ;  /* 0x0000000200027308 */ /* 0x000f300000000800 */
[----:B------:R-:W-:Y:S08]  /*16830*/  MUFU.EX2 R146, R146 ;  /* 0x0000009200927308 */ /* 0x000ff00000000800 */
[----:B------:R-:W5:Y:S01]  /*16840*/  MUFU.EX2 R145, R145 ;  /* 0x0000009100917308 */ /* 0x000f620000000800 */
[----:B-1----:R-:W-:-:S02]  /*16850*/  F2FP.BF16.F32.PACK_AB R4, R144, R149 ;  /* 0x000000959004723e */ /* 0x002fc400000010ff */
[----:B---3--:R-:W-:Y:S02]  /*16860*/  F2FP.BF16.F32.PACK_AB R6, R0, R135 ;  /* 0x000000870006723e */ /* 0x008fe400000010ff */
[----:B----4-:R-:W-:Y:S02]  /*16870*/  F2FP.BF16.F32.PACK_AB R5, R2, R147 ;  /* 0x000000930205723e */ /* 0x010fe400000010ff */
[----:B-----5:R-:W-:-:S07]  /*16880*/  F2FP.BF16.F32.PACK_AB R7, R145, R146 ;  /* 0x000000929107723e */ /* 0x020fce00000010ff */
[C---:B------:R-:W-:Y:S06]  /*16890*/  HMMA.16816.F32.BF16 R120, R4.reuse, R12, R120 ;  /* 0x0000000c0478723c */ /* 0x040fec0000041878 */
[C---:B------:R-:W-:Y:S01]  /*168a0*/  HMMA.16816.F32.BF16 R116, R4.reuse, R14, R116 ;  /* 0x0000000e0474723c */ /* 0x040fe20000041874 */
[----:B------:R-:W1:Y:S05]  /*168b0*/  LDSM.16.MT88.4 R12, [R198+0x10800] ;  /* 0x01080000c60c783b */ /* 0x000e6a0000004200 */
[C---:B------:R-:W-:Y:S06]  /*168c0*/  HMMA.16816.F32.BF16 R36, R4.reuse, R8, R36 ;  /* 0x000000080424723c */ /* 0x040fec0000041824 */
[----:B------:R-:W-:Y:S01]  /*168d0*/  HMMA.16816.F32.BF16 R40, R4, R10, R40 ;  /* 0x0000000a0428723c */ /* 0x000fe20000041828 */
[----:B------:R-:W3:Y:S05]  /*168e0*/  LDSM.16.MT88.4 R8, [R197+0x10800] ;  /* 0x01080000c508783b */ /* 0x000eea0000004200 */
[C---:B------:R-:W-:Y:S06]  /*168f0*/  HMMA.16816.F32.BF16 R52, R96.reuse, R56, RZ ;  /* 0x000000386034723c */ /* 0x040fec00000418ff */
[C---:B--2---:R-:W-:Y:S06]  /*16900*/  HMMA.16816.F32.BF16 R60, R96.reuse, R64, RZ ;  /* 0x00000040603c723c */ /* 0x044fec00000418ff */
        /* <DEDUP_REMOVED lines=9> */
[----:B------:R-:W2:Y:S05]  /*169a0*/  LDSM.16.MT88.4 R20, [R196+0x10800] ;  /* 0x01080000c414783b */ /* 0x000eaa0000004200 */
[C---:B------:R-:W-:Y:S06]  /*169b0*/  HMMA.16816.F32.BF16 R60, R4.reuse, R16, R60 ;  /* 0x00000010043c723c */ /* 0x040fec000004183c */
[----:B------:R-:W-:Y:S01]  /*169c0*/  HMMA.16816.F32.BF16 R64, R4, R18, R64 ;  /* 0x000000120440723c */ /* 0x000fe20000041840 */
[----:B------:R-:W4:Y:S05]  /*169d0*/  LDSM.16.MT88.4 R16, [R195+0x10800] ;  /* 0x01080000c310783b */ /* 0x000f2a0000004200 */
[----:B------:R-:W-:Y:S06]  /*169e0*/  HMMA.16816.F32.BF16 R108, R96, R110, RZ ;  /* 0x0000006e606c723c */ /* 0x000fec00000418ff */
[C---:B-1----:R-:W-:Y:S06]  /*169f0*/  HMMA.16816.F32.BF16 R68, R4.reuse, R12, R68 ;  /* 0x0000000c0444723c */ /* 0x042fec0000041844 */
[C---:B------:R-:W-:Y:S01]  /*16a00*/  HMMA.16816.F32.BF16 R72, R4.reuse, R14, R72 ;  /* 0x0000000e0448723c */ /* 0x040fe20000041848 */
[----:B------:R-:W1:Y:S05]  /*16a10*/  LDSM.16.MT88.4 R12, [R196+0xd000] ;  /* 0x00d00000c40c783b */ /* 0x000e6a0000004200 */
        /* <DEDUP_REMOVED lines=48> */
[----:B-----5:R-:W-:-:S02]  /*16d20*/  F2FP.BF16.F32.PACK_AB R4, R159, R156 ;  /* 0x0000009c9f04723e */ /* 0x020fc400000010ff */
[----:B-1----:R-:W-:Y:S02]  /*16d30*/  F2FP.BF16.F32.PACK_AB R6, R163, R158 ;  /* 0x0000009ea306723e */ /* 0x002fe400000010ff */
[----:B---3--:R-:W-:Y:S02]  /*16d40*/  F2FP.BF16.F32.PACK_AB R5, R169, R162 ;  /* 0x000000a2a905723e */ /* 0x008fe400000010ff */
[----:B------:R-:W-:-:S07]  /*16d50*/  F2FP.BF16.F32.PACK_AB R7, R175, R166 ;  /* 0x000000a6af07723e */ /* 0x000fce00000010ff */
[C---:B------:R-:W-:Y:S06]  /*16d60*/  HMMA.16816.F32.BF16 R112, R4.reuse, R12, R112 ;  /* 0x0000000c0470723c */ /* 0x040fec0000041870 */
[C---:B------:R-:W-:Y:S01]  /*16d70*/  HMMA.16816.F32.BF16 R108, R4.reuse, R14, R108 ;  /* 0x0000000e046c723c */ /* 0x040fe2000004186c */
[----:B------:R-:W1:Y:S05]  /*16d80*/  LDSM.16.MT88.4 R12, [R197+0x11000] ;  /* 0x01100000c50c783b */ /* 0x000e6a0000004200 */
[C---:B------:R-:W-:Y:S06]  /*16d90*/  HMMA.16816.F32.BF16 R52, R4.reuse, R8, R52 ;  /* 0x000000080434723c */ /* 0x040fec0000041834 */
        /* <DEDUP_REMOVED lines=32> */
[----:B------:R-:W4:Y:S08]  /*16fa0*/  MUFU.EX2 R227, R227 ;  /* 0x000000e300e37308 */ /* 0x000f300000000800 */
[----:B------:R-:W-:Y:S08]  /*16fb0*/  MUFU.EX2 R168, R168 ;  /* 0x000000a800a87308 */ /* 0x000ff00000000800 */
[----:B------:R-:W1:Y:S08]  /*16fc0*/  MUFU.EX2 R173, R173 ;  /* 0x000000ad00ad7308 */ /* 0x000e700000000800 */
        /* <DEDUP_REMOVED lines=14> */
[C---:B--2---:R-:W-:Y:S06]  /*170b0*/  HMMA.16816.F32.BF16 R92, R4.reuse, R20, R92 ;  /* 0x00000014045c723c */ /* 0x044fec000004185c */
[----:B------:R-:W-:Y:S01]  /*170c0*/  HMMA.16816.F32.BF16 R96, R4, R22, R96 ;  /* 0x000000160460723c */ /* 0x000fe20000041860 */
[----:B------:R-:W-:Y:S01]  /*170d0*/  FADD.FTZ R149, R149, R148 ;  /* 0x0000009495957221 */ /* 0x000fe20000010000 */
[----:B------:R-:W-:Y:S01]  /*170e0*/  FADD.FTZ R147, R147, R150 ;  /* 0x0000009693937221 */ /* 0x000fe20000010000 */
[----:B------:R-:W2:Y:S04]  /*170f0*/  LDSM.16.MT88.4 R28, [R197+0xf800] ;  /* 0x00f80000c51c783b */ /* 0x000ea80000004200 */
[----:B-----5:R-:W-:Y:S01]  /*17100*/  F2FP.BF16.F32.PACK_AB R4, R231, R170 ;  /* 0x000000aae704723e */ /* 0x020fe200000010ff */
[----:B------:R-:W5:Y:S01]  /*17110*/  LDSM.16.MT88.4 R24, [R195+0xf800] ;  /* 0x00f80000c318783b */ /* 0x000f620000004200 */
[----:B----4-:R-:W-:-:S02]  /*17120*/  F2FP.BF16.F32.PACK_AB R6, R227, R172 ;  /* 0x000000ace306723e */ /* 0x010fc400000010ff */
[----:B-1----:R-:W-:Y:S01]  /*17130*/  F2FP.BF16.F32.PACK_AB R5, R173, R168 ;  /* 0x000000a8ad05723e */ /* 0x002fe200000010ff */
[----:B------:R-:W1:Y:S01]  /*17140*/  LDSM.16.MT88.4 R20, [R198+0x11800] ;  /* 0x01180000c614783b */ /* 0x000e620000004200 */
[----:B---3--:R-:W-:Y:S01]  /*17150*/  F2FP.BF16.F32.PACK_AB R7, R164, R171 ;  /* 0x000000aba407723e */ /* 0x008fe200000010ff */
[----:B------:R-:W-:Y:S01]  /*17160*/  FADD.FTZ R144, R144, R149 ;  /* 0x0000009590907221 */ /* 0x000fe20000010000 */
[----:B------:R-:W-:-:S05]  /*17170*/  FADD.FTZ R147, R2, R147 ;  /* 0x0000009302937221 */ /* 0x000fca0000010000 */
[C---:B------:R-:W-:Y:S06]  /*17180*/  HMMA.16816.F32.BF16 R128, R4.reuse, R16, R128 ;  /* 0x000000100480723c */ /* 0x040fec0000041880 */
[C---:B------:R-:W-:Y:S01]  /*17190*/  HMMA.16816.F32.BF16 R124, R4.reuse, R18, R124 ;  /* 0x00000012047c723c */ /* 0x040fe2000004187c */
[----:B------:R-:W3:Y:S05]  /*171a0*/  LDSM.16.MT88.4 R16, [R197+0x11800] ;  /* 0x01180000c510783b */ /* 0x000eea0000004200 */
[C---:B------:R-:W-:Y:S06]  /*171b0*/  HMMA.16816.F32.BF16 R120, R4.reuse, R12, R120 ;  /* 0x0000000c0478723c */ /* 0x040fec0000041878 */
[C---:B------:R-:W-:Y:S01]  /*171c0*/  HMMA.16816.F32.BF16 R116, R4.reuse, R14, R116 ;  /* 0x0000000e0474723c */ /* 0x040fe20000041874 */
[----:B------:R-:W4:Y:S05]  /*171d0*/  LDSM.16.MT88.4 R12, [R196+0x11800] ;  /* 0x01180000c40c783b */ /* 0x000f2a0000004200 */
[C---:B------:R-:W-:Y:S06]  /*171e0*/  HMMA.16816.F32.BF16 R52, R4.reuse, R8, R52 ;  /* 0x000000080434723c */ /* 0x040fec0000041834 */
[----:B------:R-:W-:Y:S01]  /*171f0*/  HMMA.16816.F32.BF16 R56, R4, R10, R56 ;  /* 0x0000000a0438723c */ /* 0x000fe20000041838 */
[----:B------:R-:W4:Y:S01]  /*17200*/  LDSM.16.MT88.4 R8, [R195+0x11800] ;  /* 0x01180000c308783b */ /* 0x000f220000004200 */
        /* <DEDUP_REMOVED lines=26> */
[C---:B--2---:R-:W-:Y:S06]  /*173b0*/  HMMA.16816.F32.BF16 R44, R4.reuse, R28, R44 ;  /* 0x0000001c042c723c */ /* 0x044fec000004182c */
[C---:B------:R-:W-:Y:S06]  /*173c0*/  HMMA.16816.F32.BF16 R48, R4.reuse, R30, R48 ;  /* 0x0000001e0430723c */ /* 0x040fec0000041830 */
[C---:B-----5:R-:W-:Y:S06]  /*173d0*/  HMMA.16816.F32.BF16 R60, R4.reuse, R24, R60 ;  /* 0x00000018043c723c */ /* 0x060fec000004183c */
        /* <DEDUP_REMOVED lines=87> */
.L_x_6434:
[----:B--2---:R-:W-:Y:S02]  /*17950*/  R2UR UR4, R232 ;  /* 0x00000000e80472ca */ /* 0x004fe400000e0000 */
[----:B------:R-:W-:-:S13]  /*17960*/  R2UR UR5, R233 ;  /* 0x00000000e90572ca */ /* 0x000fda00000e0000 */
[----:B-1----:R-:W2:Y:S02]  /*17970*/  LD.E R4, desc[UR4][R234.64+0x40] ;  /* 0x00004004ea047980 */ /* 0x002ea4000c101900 */
[----:B--2---:R-:W-:-:S05]  /*17980*/  IMAD.U32 R4, R4, -0x40, RZ ;  /* 0xffffffc004047824 */ /* 0x004fca00078e00ff */
[----:B------:R-:W-:Y:S02]  /*17990*/  SHF.R.S32.HI R0, RZ, 0x1f, R4 ;  /* 0x0000001fff007819 */ /* 0x000fe40000011404 */
.L_x_6435:
[----:B------:R-:W-:Y:S05]  /*179a0*/  BSYNC B0 ;  /* 0x0000000000007941 */ /* 0x000fea0003800000 */
.L_x_6433:
        /* <DEDUP_REMOVED lines=84> */
[----:B------:R-:W-:Y:S01]  /*17ef0*/  @P4 R2UR UR8, R232 ;  /* 0x00000000e80842ca */ /* 0x000fe200000e0000 */
[----:B------:R-:W-:Y:S01]  /*17f00*/  VIADD R0, R133, 0x1 ;  /* 0x0000000185007836 */ /* 0x000fe20000000000 */
[----:B------:R-:W-:Y:S01]  /*17f10*/  @P4 R2UR UR9, R233 ;  /* 0x00000000e90942ca */ /* 0x000fe200000e0000 */
[----:B------:R-:W-:Y:S01]  /*17f20*/  @!P3 STS.128 [R214+0x10800], RZ ;  /* 0x010800ffd600b388 */ /* 0x000fe20000000c00 */
[----:B------:R-:W-:Y:S01]  /*17f30*/  ISETP.GE.AND P2, PT, R133, R222, PT ;  /* 0x000000de8500720c */ /* 0x000fe20003f46270 */
[----:B------:R-:W-:Y:S01]  /*17f40*/  IMAD.IADD R2, R223, 0x1, -R0 ;  /* 0x00000001df027824 */ /* 0x000fe200078e0a00 */
[----:B------:R-:W-:Y:S01]  /*17f50*/  ISETP.GE.AND P1, PT, R0, R219, PT ;  /* 0x000000db0000720c */ /* 0x000fe20003f26270 */
[----:B------:R-:W-:Y:S01]  /*17f60*/  @!PT LDS RZ, [RZ] ;  /* 0x00000000fffff984 */ /* 0x000fe20000000800 */
[----:B------:R-:W-:Y:S01]  /*17f70*/  @!PT LDS RZ, [RZ] ;  /* 0x00000000fffff984 */ /* 0x000fe20000000800 */
[----:B------:R-:W-:Y:S01]  /*17f80*/  @!PT LDS RZ, [RZ] ;  /* 0x00000000fffff984 */ /* 0x000fe20000000800 */
[----:B------:R-:W-:Y:S01]  /*17f90*/  @P5 LDGSTS.E.BYPASS.LTC128B.128 [R214+0xd000], desc[UR4][R14.64] ;  /* 0x0d0000000ed65fae */ /* 0x000fe2000b901d44 */
[----:B------:R-:W-:-:S02]  /*17fa0*/  @P3 R2UR UR4, R232 ;  /* 0x00000000e80432ca */ /* 0x000fc400000e0000 */
[----:B------:R-:W-:Y:S01]  /*17fb0*/  @P3 R2UR UR5, R233 ;  /* 0x00000000e90532ca */ /* 0x000fe200000e0000 */
[----:B------:R-:W-:Y:S01]  /*17fc0*/  @!P5 STS.128 [R214+0xd000], RZ ;  /* 0x00d000ffd600d388 */ /* 0x000fe20000000c00 */
[----:B------:R-:W-:Y:S02]  /*17fd0*/  IABS R2, R2 ;  /* 0x0000000200027213 */ /* 0x000fe40000000000 */
[----:B------:R-:W-:Y:S01]  /*17fe0*/  ISETP.GE.OR P2, PT, R133, R221, !P2 ;  /* 0x000000dd8500720c */ /* 0x000fe20005746670 */
[----:B------:R-:W-:Y:S01]  /*17ff0*/  @!PT LDS RZ, [RZ] ;  /* 0x00000000fffff984 */ /* 0x000fe20000000800 */
[----:B------:R-:W-:Y:S01]  /*18000*/  @!PT LDS RZ, [RZ] ;  /* 0x00000000fffff984 */ /* 0x000fe20000000800 */
[----:B------:R-:W-:Y:S01]  /*18010*/  @!PT LDS RZ, [RZ] ;  /* 0x00000000fffff984 */ /* 0x000fe20000000800 */
[----:B------:R2:W-:Y:S01]  /*18020*/  @P4 LDGSTS.E.BYPASS.LTC128B.128 [R214+0xf000], desc[UR14][R12.64+0x80] ;  /* 0x0f0000800cd64fae */ /* 0x0005e2000b901d4e */
[----:B------:R-:W-:Y:S02]  /*18030*/  I2FP.F32.S32 R2, R2 ;  /* 0x0000000200027245 */ /* 0x000fe40000201400 */
[C---:B------:R-:W-:Y:S01]  /*18040*/  ISETP.GE.OR P1, PT, R0.reuse, R218, !P1 ;  /* 0x000000da0000720c */ /* 0x040fe20004f26670 */
        /* <DEDUP_REMOVED lines=15> */
[----:B------:R-:W-:Y:S01]  /*18140*/  @P4 LDGSTS.E.BYPASS.LTC128B.128 [R214+0xf800], desc[UR8][R16.64+0x80] ;  /* 0x0f80008010d64fae */ /* 0x000fe2000b901d48 */
[----:B------:R-:W-:Y:S01]  /*18150*/  ISETP.GE.OR P5, PT, R0, R221, !P5 ;  /* 0x000000dd0000720c */ /* 0x000fe20006fa6670 */
[----:B------:R-:W-:Y:S02]  /*18160*/  IMAD.IADD R0, R220, 0x1, -R0 ;  /* 0x00000001dc007824 */ /* 0x000fe400078e0a00 */
[----:B------:R-:W-:Y:S03]  /*18170*/  @!P4 STS.128 [R214+0xf800], RZ ;  /* 0x00f800ffd600c388 */ /* 0x000fe60000000c00 */
[----:B------:R-:W-:Y:S01]  /*18180*/  IABS R0, R0 ;  /* 0x0000000000007213 */ /* 0x000fe20000000000 */
[----:B------:R-:W-:Y:S01]  /*18190*/  @!PT LDS RZ, [RZ] ;  /* 0x00000000fffff984 */ /* 0x000fe20000000800 */
[----:B------:R-:W-:Y:S01]  /*181a0*/  @!PT LDS RZ, [RZ] ;  /* 0x00000000fffff984 */ /* 0x000fe20000000800 */
[----:B------:R-:W-:Y:S01]  /*181b0*/  @!PT LDS RZ, [RZ] ;  /* 0x00000000fffff984 */ /* 0x000fe20000000800 */
[----:B------:R3:W-:Y:S03]  /*181c0*/  @P3 LDGSTS.E.BYPASS.LTC128B.128 [R214+0x11800], desc[UR4][R24.64+0x100] ;  /* 0x1180010018d63fae */ /* 0x0007e6000b901d44 */
[----:B------:R-:W-:Y:S01]  /*181d0*/  I2FP.F32.S32 R0, R0 ;  /* 0x0000000000007245 */ /* 0x000fe20000201400 */
[----:B------:R-:W-:Y:S04]  /*181e0*/  @!P3 STS.128 [R214+0x11800], RZ ;  /* 0x011800ffd600b388 */ /* 0x000fe80000000c00 */
[----:B------:R-:W-:Y:S04]  /*181f0*/  LDSM.16.M88.4 R148, [R194] ;  /* 0x00000000c294783b */ /* 0x000fe80000000200 */
[----:B-1----:R-:W3:Y:S04]  /*18200*/  LDSM.16.M88.4 R20, [R193+0x6000] ;  /* 0x00600000c114783b */ /* 0x002ee80000000200 */
[----:B--2---:R-:W1:Y:S04]  /*18210*/  LDSM.16.M88.4 R12, [R193+0x6800] ;  /* 0x00680000c10c783b */ /* 0x004e680000000200 */
[----:B------:R-:W2:Y:S04]  /*18220*/  LDSM.16.M88.4 R156, [R193+0x7000] ;  /* 0x00700000c19c783b */ /* 0x000ea80000000200 */
[----:B------:R-:W4:Y:S04]  /*18230*/  LDSM.16.M88.4 R140, [R193+0x7800] ;  /* 0x00780000c18c783b */ /* 0x000f280000000200 */
[----:B------:R-:W-:Y:S04]  /*18240*/  LDSM.16.M88.4 R28, [R192] ;  /* 0x00000000c01c783b */ /* 0x000fe80000000200 */
[----:B------:R-:W5:Y:S04]  /*18250*/  LDSM.16.M88.4 R136, [R191] ;  /* 0x00000000bf88783b */ /* 0x000f680000000200 */
[----:B------:R-:W5:Y:S04]  /*18260*/  LDSM.16.M88.4 R32, [R187] ;  /* 0x00000000bb20783b */ /* 0x000f680000000200 */
[----:B------:R-:W5:Y:S04]  /*18270*/  LDSM.16.M88.4 R172, [R186] ;  /* 0x00000000baac783b */ /* 0x000f680000000200 */
[----:B------:R-:W5:Y:S04]  /*18280*/  LDSM.16.M88.4 R164, [R185] ;  /* 0x00000000b9a4783b */ /* 0x000f680000000200 */
[----:B------:R-:W-:Y:S01]  /*18290*/  LDSM.16.M88.4 R8, [R190] ;  /* 0x00000000be08783b */ /* 0x000fe20000000200 */
[C---:B---3--:R-:W-:Y:S03]  /*182a0*/  HMMA.16816.F32.BF16 R24, R148.reuse, R20, RZ ;  /* 0x000000149418723c */ /* 0x048fe600000418ff */
[----:B------:R-:W3:Y:S04]  /*182b0*/  LDSM.16.M88.4 R4, [R188+0x6800] ;  /* 0x00680000bc04783b */ /* 0x000ee80000000200 */
[----:B------:R-:W3:Y:S01]  /*182c0*/  LDSM.16.M88.4 R144, [R188+0x6000] ;  /* 0x00600000bc90783b */ /* 0x000ee20000000200 */
[C---:B-1----:R-:W-:Y:S03]  /*182d0*/  HMMA.16816.F32.BF16 R16, R148.reuse, R12, RZ ;  /* 0x0000000c9410723c */ /* 0x042fe600000418ff */
[----:B------:R-:W-:Y:S03]  /*182e0*/  LDSM.16.M88.4 R168, [R189] ;  /* 0x00000000bda8783b */ /* 0x000fe60000000200 */
[C---:B------:R-:W-:Y:S01]  /*182f0*/  HMMA.16816.F32.BF16 R20, R148.reuse, R22, RZ ;  /* 0x000000169414723c */ /* 0x040fe200000418ff */
[----:B------:R-:W-:Y:S04]  /*18300*/  LDSM.16.M88.4 R228, [R184+0x1800] ;  /* 0x00180000b8e4783b */ /* 0x000fe80000000200 */
[----:B------:R-:W0:Y:S01]  /*18310*/  LDGDEPBAR ;  /* 0x00000000000079af */ /* 0x000e220000000000 */
[C---:B------:R-:W-:Y:S06]  /*18320*/  HMMA.16816.F32.BF16 R12, R148.reuse, R14, RZ ;  /* 0x0000000e940c723c */ /* 0x040fec00000418ff */
[C---:B--2---:R-:W-:Y:S06]  /*18330*/  HMMA.16816.F32.BF16 R160, R148.reuse, R156, RZ ;  /* 0x0000009c94a0723c */ /* 0x044fec00000418ff */
[C---:B------:R-:W-:Y:S06]  /*18340*/  HMMA.16816.F32.BF16 R156, R148.reuse, R158, RZ ;  /* 0x0000009e949c723c */ /* 0x040fec00000418ff */
[C---:B----4-:R-:W-:Y:S06]  /*18350*/  HMMA.16816.F32.BF16 R152, R148.reuse, R140, RZ ;  /* 0x0000008c9498723c */ /* 0x050fec00000418ff */
[----:B------:R-:W-:Y:S01]  /*18360*/  HMMA.16816.F32.BF16 R148, R148, R142, RZ ;  /* 0x0000008e9494723c */ /* 0x000fe200000418ff */
[----:B------:R-:W1:Y:S05]  /*18370*/  LDSM.16.M88.4 R140, [R188+0x7000] ;  /* 0x00700000bc8c783b */ /* 0x000e6a0000000200 */
[C---:B-----5:R-:W-:Y:S06]  /*18380*/  HMMA.16816.F32.BF16 R24, R28.reuse, R136, R24 ;  /* 0x000000881c18723c */ /* 0x060fec0000041818 */
[C---:B------:R-:W-:Y:S01]  /*18390*/  HMMA.16816.F32.BF16 R20, R28.reuse, R138, R20 ;  /* 0x0000008a1c14723c */ /* 0x040fe20000041814 */
[----:B------:R-:W2:Y:S05]  /*183a0*/  LDSM.16.M88.4 R136, [R188+0x7800] ;  /* 0x00780000bc88783b */ /* 0x000eaa0000000200 */
[C---:B------:R-:W-:Y:S06]  /*183b0*/  HMMA.16816.F32.BF16 R16, R28.reuse, R32, R16 ;  /* 0x000000201c10723c */ /* 0x040fec0000041810 */
[C---:B------:R-:W-:Y:S01]  /*183c0*/  HMMA.16816.F32.BF16 R12, R28.reuse, R34, R12 ;  /* 0x000000221c0c723c */ /* 0x040fe2000004180c */
[----:B------:R-:W4:Y:S05]  /*183d0*/  LDSM.16.M88.4 R32, [R184] ;  /* 0x00000000b820783b */ /* 0x000f2a0000000200 */
[C---:B------:R-:W-:Y:S06]  /*183e0*/  HMMA.16816.F32.BF16 R160, R28.reuse, R172, R160 ;  /* 0x000000ac1ca0723c */ /* 0x040fec00000418a0 */
[C---:B------:R-:W-:Y:S01]  /*183f0*/  HMMA.16816.F32.BF16 R156, R28.reuse, R174, R156 ;  /* 0x000000ae1c9c723c */ /* 0x040fe2000004189c */
[----:B------:R-:W-:Y:S05]  /*18400*/  LDSM.16.M88.4 R172, [R192+0x2000] ;  /* 0x00200000c0ac783b */ /* 0x000fea0000000200 */
[C---:B------:R-:W-:Y:S06]  /*18410*/  HMMA.16816.F32.BF16 R152, R28.reuse, R164, R152 ;  /* 0x000000a41c98723c */ /* 0x040fec0000041898 */
[----:B------:R-:W-:Y:S01]  /*18420*/  HMMA.16816.F32.BF16 R148, R28, R166, R148 ;  /* 0x000000a61c94723c */ /* 0x000fe20000041894 */
[----:B------:R-:W5:Y:S04]  /*18430*/  LDSM.16.M88.4 R28, [R184+0x800] ;  /* 0x00080000b81c783b */ /* 0x000f680000000200 */
[----:B------:R-:W-:Y:S01]  /*18440*/  LDSM.16.M88.4 R164, [R193+0x8000] ;  /* 0x00800000c1a4783b */ /* 0x000fe20000000200 */
[C---:B---3--:R-:W-:Y:S06]  /*18450*/  HMMA.16816.F32.BF16 R16, R8.reuse, R4, R16 ;  /* 0x000000040810723c */ /* 0x048fec0000041810 */
[C---:B------:R-:W-:Y:S01]  /*18460*/  HMMA.16816.F32.BF16 R12, R8.reuse, R6, R12 ;  /* 0x00000006080c723c */ /* 0x040fe2000004180c */
[----:B------:R-:W3:Y:S05]  /*18470*/  LDSM.16.M88.4 R4, [R184+0x1000] ;  /* 0x00100000b804783b */ /* 0x000eea0000000200 */
[C---:B------:R-:W-:Y:S06]  /*18480*/  HMMA.16816.F32.BF16 R24, R8.reuse, R144, R24 ;  /* 0x000000900818723c */ /* 0x040fec0000041818 */
[C---:B------:R-:W-:Y:S01]  /*18490*/  HMMA.16816.F32.BF16 R20, R8.reuse, R146, R20 ;  /* 0x000000920814723c */ /* 0x040fe20000041814 */
[----:B------:R-:W-:Y:S05]  /*184a0*/  LDSM.16.M88.4 R144, [R193+0x9800] ;  /* 0x00980000c190783b */ /* 0x000fea0000000200 */
[C---:B-1----:R-:W-:Y:S06]  /*184b0*/  HMMA.16816.F32.BF16 R160, R8.reuse, R140, R160 ;  /* 0x0000008c08a0723c */ /* 0x042fec00000418a0 */
[C---:B------:R-:W-:Y:S01]  /*184c0*/  HMMA.16816.F32.BF16 R156, R8.reuse, R142, R156 ;  /* 0x0000008e089c723c */ /* 0x040fe2000004189c */
[----:B------:R-:W-:Y:S05]  /*184d0*/  LDSM.16.M88.4 R140, [R193+0x8800] ;  /* 0x00880000c18c783b */ /* 0x000fea0000000200 */
[C---:B--2---:R-:W-:Y:S06]  /*184e0*/  HMMA.16816.F32.BF16 R152, R8.reuse, R136, R152 ;  /* 0x000000880898723c */ /* 0x044fec0000041898 */
[----:B------:R-:W-:Y:S01]  /*184f0*/  HMMA.16816.F32.BF16 R148, R8, R138, R148 ;  /* 0x0000008a0894723c */ /* 0x000fe20000041894 */
[----:B------:R-:W1:Y:S04]  /*18500*/  LDSM.16.M88.4 R8, [R194+0x2000] ;  /* 0x00200000c208783b */ /* 0x000e680000000200 */
[----:B------:R-:W2:Y:S01]  /*18510*/  LDSM.16.M88.4 R136, [R193+0x9000] ;  /* 0x00900000c188783b */ /* 0x000ea20000000200 */
[C---:B----4-:R-:W-:Y:S06]  /*18520*/  HMMA.16816.F32.BF16 R24, R168.reuse, R32, R24 ;  /* 0x00000020a818723c */ /* 0x050fec0000041818 */
[C---:B------:R-:W-:Y:S01]  /*18530*/  HMMA.16816.F32.BF16 R20, R168.reuse, R34, R20 ;  /* 0x00000022a814723c */ /* 0x040fe20000041814 */
[----:B------:R-:W4:Y:S05]  /*18540*/  LDSM.16.M88.4 R32, [R183] ;  /* 0x00000000b720783b */ /* 0x000f2a0000000200 */
[C---:B-----5:R-:W-:Y:S06]  /*18550*/  HMMA.16816.F32.BF16 R16, R168.reuse, R28, R16 ;  /* 0x0000001ca810723c */ /* 0x060fec0000041810 */
[C---:B------:R-:W-:Y:S01]  /*18560*/  HMMA.16816.F32.BF16 R12, R168.reuse, R30, R12 ;  /* 0x0000001ea80c723c */ /* 0x040fe2000004180c */
[----:B------:R-:W5:Y:S05]  /*18570*/  LDSM.16.M88.4 R28, [R182] ;  /* 0x00000000b61c783b */ /* 0x000f6a0000000200 */
[C---:B---3--:R-:W-:Y:S06]  /*18580*/  HMMA.16816.F32.BF16 R160, R168.reuse, R4, R160 ;  /* 0x00000004a8a0723c */ /* 0x048fec00000418a0 */
[C---:B------:R-:W-:Y:S01]  /*18590*/  HMMA.16816.F32.BF16 R156, R168.reuse, R6, R156 ;  /* 0x00000006a89c723c */ /* 0x040fe2000004189c */
[----:B------:R-:W3:Y:S05]  /*185a0*/  LDSM.16.M88.4 R4, [R181] ;  /* 0x00000000b504783b */ /* 0x000eea0000000200 */
[C---:B------:R-:W-:Y:S06]  /*185b0*/  HMMA.16816.F32.BF16 R152, R168.reuse, R228, R152 ;  /* 0x000000e4a898723c */ /* 0x040fec0000041898 */
[----:B------:R-:W-:Y:S01]  /*185c0*/  HMMA.16816.F32.BF16 R148, R168, R230, R148 ;  /* 0x000000e6a894723c */ /* 0x000fe20000041894 */
[----:B------:R-:W-:Y:S04]  /*185d0*/  LDSM.16.M88.4 R228, [R180] ;  /* 0x00000000b4e4783b */ /* 0x000fe80000000200 */
[----:B------:R-:W-:Y:S01]  /*185e0*/  LDSM.16.M88.4 R168, [R188+0x9800] ;  /* 0x00980000bca8783b */ /* 0x000fe20000000200 */
        /* <DEDUP_REMOVED lines=13> */
[C---:B----4-:R-:W-:Y:S06]  /*186c0*/  HMMA.16816.F32.BF16 R24, R172.reuse, R32, R24 ;  /* 0x00000020ac18723c */ /* 0x050fec0000041818 */
[C---:B------:R-:W-:Y:S01]  /*186d0*/  HMMA.16816.F32.BF16 R20, R172.reuse, R34, R20 ;  /* 0x00000022ac14723c */ /* 0x040fe20000041814 */
[----:B------:R-:W4:Y:S05]  /*186e0*/  LDSM.16.M88.4 R32, [R184+0x2000] ;  /* 0x00200000b820783b */ /* 0x000f2a0000000200 */
[C---:B-----5:R-:W-:Y:S06]  /*186f0*/  HMMA.16816.F32.BF16 R16, R172.reuse, R28, R16 ;  /* 0x0000001cac10723c */ /* 0x060fec0000041810 */
[C---:B------:R-:W-:Y:S01]  /*18700*/  HMMA.16816.F32.BF16 R12, R172.reuse, R30, R12 ;  /* 0x0000001eac0c723c */ /* 0x040fe2000004180c */
[----:B------:R-:W-:Y:S05]  /*18710*/  LDSM.16.M88.4 R28, [R184+0x2800] ;  /* 0x00280000b81c783b */ /* 0x000fea0000000200 */
[C---:B---3--:R-:W-:Y:S06]  /*18720*/  HMMA.16816.F32.BF16 R160, R172.reuse, R4, R160 ;  /* 0x00000004aca0723c */ /* 0x048fec00000418a0 */
[----:B------:R-:W-:Y:S01]  /*18730*/  HMMA.16816.F32.BF16 R156, R172, R6, R156 ;  /* 0x00000006ac9c723c */ /* 0x000fe2000004189c */
[----:B------:R-:W3:Y:S05]  /*18740*/  LDSM.16.M88.4 R4, [R184+0x3000] ;  /* 0x00300000b804783b */ /* 0x000eea0000000200 */
[----:B-1----:R-:W-:Y:S06]  /*18750*/  HMMA.16816.F32.BF16 R24, R136, R164, R24 ;  /* 0x000000a48818723c */ /* 0x002fec0000041818 */
[C---:B------:R-:W-:Y:S06]  /*18760*/  HMMA.16816.F32.BF16 R152, R172.reuse, R228, R152 ;  /* 0x000000e4ac98723c */ /* 0x040fec0000041898 */
[----:B------:R-:W-:Y:S01]  /*18770*/  HMMA.16816.F32.BF16 R148, R172, R230, R148 ;  /* 0x000000e6ac94723c */ /* 0x000fe20000041894 */
[----:B------:R-:W-:Y:S04]  /*18780*/  LDSM.16.M88.4 R172, [R192+0x4000] ;  /* 0x00400000c0ac783b */ /* 0x000fe80000000200 */
[----:B------:R-:W-:Y:S01]  /*18790*/  LDSM.16.M88.4 R228, [R178] ;  /* 0x00000000b2e4783b */ /* 0x000fe20000000200 */
[C---:B------:R-:W-:Y:S03]  /*187a0*/  HMMA.16816.F32.BF16 R20, R136.reuse, R166, R20 ;  /* 0x000000a68814723c */ /* 0x040fe60000041814 */
[----:B------:R-:W-:Y:S03]  /*187b0*/  LDSM.16.M88.4 R164, [R184+0x3800] ;  /* 0x00380000b8a4783b */ /* 0x000fe60000000200 */
[C---:B------:R-:W-:Y:S06]  /*187c0*/  HMMA.16816.F32.BF16 R16, R136.reuse, R140, R16 ;  /* 0x0000008c8810723c */ /* 0x040fec0000041810 */
[C---:B------:R-:W-:Y:S01]  /*187d0*/  HMMA.16816.F32.BF16 R12, R136.reuse, R142, R12 ;  /* 0x0000008e880c723c */ /* 0x040fe2000004180c */
[----:B------:R-:W-:Y:S05]  /*187e0*/  LDSM.16.M88.4 R140, [R193+0xa000] ;  /* 0x00a00000c18c783b */ /* 0x000fea0000000200 */
[C---:B--2---:R-:W-:Y:S06]  /*187f0*/  HMMA.16816.F32.BF16 R160, R136.reuse, R8, R160 ;  /* 0x0000000888a0723c */ /* 0x044fec00000418a0 */
[----:B------:R-:W-:Y:S01]  /*18800*/  HMMA.16816.F32.BF16 R156, R136, R10, R156 ;  /* 0x0000000a889c723c */ /* 0x000fe2000004189c */
[----:B------:R-:W1:Y:S05]  /*18810*/  LDSM.16.M88.4 R8, [R194+0x4000] ;  /* 0x00400000c208783b */ /* 0x000e6a0000000200 */
[----:B----4-:R-:W-:Y:S06]  /*18820*/  HMMA.16816.F32.BF16 R24, R144, R32, R24 ;  /* 0x000000209018723c */ /* 0x010fec0000041818 */
[C---:B------:R-:W-:Y:S06]  /*18830*/  HMMA.16816.F32.BF16 R152, R136.reuse, R168, R152 ;  /* 0x000000a88898723c */ /* 0x040fec0000041898 */
[----:B------:R-:W-:Y:S01]  /*18840*/  HMMA.16816.F32.BF16 R148, R136, R170, R148 ;  /* 0x000000aa8894723c */ /* 0x000fe20000041894 */
[----:B------:R-:W-:Y:S04]  /*18850*/  LDSM.16.M88.4 R136, [R193+0xa800] ;  /* 0x00a80000c188783b */ /* 0x000fe80000000200 */
[----:B------:R-:W-:Y:S01]  /*18860*/  LDSM.16.M88.4 R168, [R177] ;  /* 0x00000000b1a8783b */ /* 0x000fe20000000200 */
[C---:B------:R-:W-:Y:S03]  /*18870*/  HMMA.16816.F32.BF16 R20, R144.reuse, R34, R20 ;  /* 0x000000229014723c */ /* 0x040fe60000041814 */
[----:B------:R-:W-:Y:S03]  /*18880*/  LDSM.16.M88.4 R32, [R193+0xb000] ;  /* 0x00b00000c120783b */ /* 0x000fe60000000200 */
[C---:B---3--:R-:W-:Y:S06]  /*18890*/  HMMA.16816.F32.BF16 R160, R144.reuse, R4, R160 ;  /* 0x0000000490a0723c */ /* 0x048fec00000418a0 */
[C---:B------:R-:W-:Y:S01]  /*188a0*/  HMMA.16816.F32.BF16 R156, R144.reuse, R6, R156 ;  /* 0x00000006909c723c */ /* 0x040fe2000004189c */
[----:B------:R-:W2:Y:S05]  /*188b0*/  LDSM.16.M88.4 R4, [R179] ;  /* 0x00000000b304783b */ /* 0x000eaa0000000200 */
[C---:B------:R-:W-:Y:S06]  /*188c0*/  HMMA.16816.F32.BF16 R16, R144.reuse, R28, R16 ;  /* 0x0000001c9010723c */ /* 0x040fec0000041810 */
[----:B------:R-:W-:Y:S01]  /*188d0*/  HMMA.16816.F32.BF16 R12, R144, R30, R12 ;  /* 0x0000001e900c723c */ /* 0x000fe2000004180c */
[----:B------:R-:W3:Y:S05]  /*188e0*/  LDSM.16.M88.4 R28, [R193+0xb800] ;  /* 0x00b80000c11c783b */ /* 0x000eea0000000200 */
[----:B-1----:R-:W-:Y:S06]  /*188f0*/  HMMA.16816.F32.BF16 R24, R8, R140, R24 ;  /* 0x0000008c0818723c */ /* 0x002fec0000041818 */
[C---:B------:R-:W-:Y:S06]  /*18900*/  HMMA.16816.F32.BF16 R152, R144.reuse, R164, R152 ;  /* 0x000000a49098723c */ /* 0x040fec0000041898 */
[----:B------:R-:W-:Y:S01]  /*18910*/  HMMA.16816.F32.BF16 R148, R144, R166, R148 ;  /* 0x000000a69094723c */ /* 0x000fe20000041894 */
[----:B------:R-:W-:Y:S04]  /*18920*/  LDSM.16.M88.4 R144, [R190+0x4000] ;  /* 0x00400000be90783b */ /* 0x000fe80000000200 */
[----:B------:R-:W-:Y:S01]  /*18930*/  LDSM.16.M88.4 R164, [R176] ;  /* 0x00000000b0a4783b */ /* 0x000fe20000000200 */
        /* <DEDUP_REMOVED lines=14> */
[----:B------:R-:W3:Y:S03]  /*18a20*/  LDSM.16.M88.4 R4, [R184+0x4000] ;  /* 0x00400000b804783b */ /* 0x000ee60000000200 */
[----:B-1----:R-:W-:Y:S06]  /*18a30*/  HMMA.16816.F32.BF16 R24, R144, R140, R24 ;  /* 0x0000008c9018723c */ /* 0x002fec0000041818 */
[C---:B------:R-:W-:Y:S06]  /*18a40*/  HMMA.16816.F32.BF16 R16, R172.reuse, R228, R16 ;  /* 0x000000e4ac10723c */ /* 0x040fec0000041810 */
[----:B------:R-:W-:Y:S06]  /*18a50*/  HMMA.16816.F32.BF16 R152, R172, R164, R152 ;  /* 0x000000a4ac98723c */ /* 0x000fec0000041898 */
[----:B------:R-:W-:Y:S01]  /*18a60*/  HMMA.16816.F32.BF16 R20, R144, R142, R20 ;  /* 0x0000008e9014723c */ /* 0x000fe20000041814 */
[----:B------:R-:W-:Y:S05]  /*18a70*/  LDSM.16.M88.4 R140, [R184+0x5000] ;  /* 0x00500000b88c783b */ /* 0x000fea0000000200 */
[C---:B------:R-:W-:Y:S06]  /*18a80*/  HMMA.16816.F32.BF16 R12, R172.reuse, R230, R12 ;  /* 0x000000e6ac0c723c */ /* 0x040fec000004180c */
[----:B------:R-:W-:Y:S01]  /*18a90*/  HMMA.16816.F32.BF16 R164, R172, R166, R148 ;  /* 0x000000a6aca4723c */ /* 0x000fe20000041894 */
[----:B------:R-:W1:Y:S05]  /*18aa0*/  LDSM.16.M88.4 R148, [R184+0x4800] ;  /* 0x00480000b894783b */ /* 0x000e6a0000000200 */
[----:B--2---:R-:W-:Y:S06]  /*18ab0*/  HMMA.16816.F32.BF16 R16, R144, R136, R16 ;  /* 0x000000889010723c */ /* 0x004fec0000041810 */
[C---:B---3--:R-:W-:Y:S06]  /*18ac0*/  HMMA.16816.F32.BF16 R24, R8.reuse, R4, R24 ;  /* 0x000000040818723c */ /* 0x048fec0000041818 */
[----:B------:R-:W-:Y:S01]  /*18ad0*/  HMMA.16816.F32.BF16 R20, R8, R6, R20 ;  /* 0x000000060814723c */ /* 0x000fe20000041814 */
[----:B------:R-:W-:-:S02]  /*18ae0*/  IMAD.IADD R4, R223, 0x1, -R133 ;  /* 0x00000001df047824 */ /* 0x000fc400078e0a85 */
[----:B------:R-:W-:-:S03]  /*18af0*/  VIADD R5, R133, 0x9 ;  /* 0x0000000985057836 */ /* 0x000fc60000000000 */
[----:B------:R-:W-:Y:S01]  /*18b00*/  IABS R4, R4 ;  /* 0x0000000400047213 */ /* 0x000fe20000000000 */
[C---:B------:R-:W-:Y:S01]  /*18b10*/  VIADD R7, R133.reuse, 0x8 ;  /* 0x0000000885077836 */ /* 0x040fe20000000000 */
[C---:B------:R-:W-:Y:S01]  /*18b20*/  HMMA.16816.F32.BF16 R12, R144.reuse, R138, R12 ;  /* 0x0000008a900c723c */ /* 0x040fe2000004180c */
[----:B------:R-:W-:Y:S01]  /*18b30*/  VIADD R6, R133, 0x11 ;  /* 0x0000001185067836 */ /* 0x000fe20000000000 */
[----:B------:R-:W-:Y:S02]  /*18b40*/  I2FP.F32.S32 R4, R4 ;  /* 0x0000000400047245 */ /* 0x000fe40000201400 */
[C---:B------:R-:W-:Y:S02]  /*18b50*/  ISETP.GE.AND P6, PT, R7.reuse, R222, PT ;  /* 0x000000de0700720c */ /* 0x040fe40003fc6270 */
[----:B------:R-:W-:Y:S02]  /*18b60*/  HMMA.16816.F32.BF16 R152, R144, R28, R152 ;  /* 0x0000001c9098723c */ /* 0x000fe40000041898 */
[----:B------:R-:W-:-:S02]  /*18b70*/  ISETP.GE.OR P6, PT, R7, R221, !P6 ;  /* 0x000000dd0700720c */ /* 0x000fc400077c6670 */
[----:B------:R-:W-:Y:S01]  /*18b80*/  FFMA.FTZ R24, -R217, R4, R24 ;  /* 0x00000004d9187223 */ /* 0x000fe20000010118 */
[----:B------:R-:W-:Y:S02]  /*18b90*/  IMAD.IADD R4, R223, 0x1, -R7 ;  /* 0x00000001df047824 */ /* 0x000fe400078e0a07 */
[----:B------:R-:W-:Y:S01]  /*18ba0*/  FFMA.FTZ R25, -R217, R2, R25 ;  /* 0x00000002d9197223 */ /* 0x000fe20000010119 */
[----:B------:R-:W-:Y:S02]  /*18bb0*/  IMAD.IADD R2, R223, 0x1, -R5 ;  /* 0x00000001df027824 */ /* 0x000fe400078e0a05 */
[----:B------:R-:W-:Y:S01]  /*18bc0*/  FFMA.FTZ R0, -R217, R0, R27 ;  /* 0x00000000d9007223 */ /* 0x000fe2000001011b */
[----:B------:R-:W-:Y:S01]  /*18bd0*/  FSEL R24, R24, -INF , !P2 ;  /* 0xff80000018187808 */ /* 0x000fe20005000000 */
[C---:B------:R-:W-:Y:S01]  /*18be0*/  IMAD.IADD R29, R220.reuse, 0x1, -R133 ;  /* 0x00000001dc1d7824 */ /* 0x040fe200078e0a85 */
[----:B------:R-:W-:Y:S01]  /*18bf0*/  ISETP.GE.AND P2, PT, R7, R219, PT ;  /* 0x000000db0700720c */ /* 0x000fe20003f46270 */
[C---:B-1----:R-:W-:Y:S01]  /*18c00*/  HMMA.16816.F32.BF16 R16, R8.reuse, R148, R16 ;  /* 0x000000940810723c */ /* 0x042fe20000041810 */
[----:B------:R-:W-:Y:S01]  /*18c10*/  IABS R4, R4 ;  /* 0x0000000400047213 */ /* 0x000fe20000000000 */
[----:B------:R-:W-:Y:S01]  /*18c20*/  IMAD.IADD R27, R223, 0x1, -R6 ;  /* 0x00000001df1b7824 */ /* 0x000fe200078e0a06 */
[----:B------:R-:W-:Y:S01]  /*18c30*/  ISETP.GE.OR P2, PT, R7, R218, !P2 ;  /* 0x000000da0700720c */ /* 0x000fe20005746670 */
[----:B------:R-:W-:Y:S01]  /*18c40*/  IMAD.IADD R7, R220, 0x1, -R7 ;  /* 0x00000001dc077824 */ /* 0x000fe200078e0a07 */
[----:B------:R-:W-:Y:S01]  /*18c50*/  IABS R2, R2 ;  /* 0x0000000200027213 */ /* 0x000fe20000000000 */
[----:B------:R-:W-:Y:S01]  /*18c60*/  HMMA.16816.F32.BF16 R12, R8, R150, R12 ;  /* 0x00000096080c723c */ /* 0x000fe2000004180c */
[----:B------:R-:W-:-:S02]  /*18c70*/  IABS R29, R29 ;  /* 0x0000001d001d7213 */ /* 0x000fc40000000000 */
[----:B------:R-:W-:Y:S02]  /*18c80*/  IABS R7, R7 ;  /* 0x0000000700077213 */ /* 0x000fe40000000000 */
[----:B------:R-:W-:Y:S01]  /*18c90*/  I2FP.F32.S32 R4, R4 ;  /* 0x0000000400047245 */ /* 0x000fe20000201400 */
[----:B------:R-:W-:Y:S01]  /*18ca0*/  HMMA.16816.F32.BF16 R164, R144, R30, R164 ;  /* 0x0000001e90a4723c */ /* 0x000fe200000418a4 */
[----:B------:R-:W-:Y:S02]  /*18cb0*/  I2FP.F32.S32 R2, R2 ;  /* 0x0000000200027245 */ /* 0x000fe40000201400 */
[----:B------:R-:W-:Y:S01]  /*18cc0*/  I2FP.F32.S32 R29, R29 ;  /* 0x0000001d001d7245 */ /* 0x000fe20000201400 */
[C---:B------:R-:W-:Y:S01]  /*18cd0*/  FFMA.FTZ R4, -R217.reuse, R4, R20 ;  /* 0x00000004d9047223 */ /* 0x040fe20000010114 */
[----:B------:R-:W-:Y:S01]  /*18ce0*/  I2FP.F32.S32 R7, R7 ;  /* 0x0000000700077245 */ /* 0x000fe20000201400 */
[----:B------:R-:W-:Y:S01]  /*18cf0*/  FFMA.FTZ R20, -R217, R2, R21 ;  /* 0x00000002d9147223 */ /* 0x000fe20000010115 */
[----:B------:R-:W-:-:S02]  /*18d00*/  IMAD.IADD R21, R220, 0x1, -R5 ;  /* 0x00000001dc157824 */ /* 0x000fc400078e0a05 */
[----:B------:R-:W-:Y:S01]  /*18d10*/  FFMA.FTZ R2, -R217, R29, R26 ;  /* 0x0000001dd9027223 */ /* 0x000fe2000001011a */
[----:B------:R-:W-:Y:S01]  /*18d20*/  FSEL R26, R25, -INF , !P5 ;  /* 0xff800000191a7808 */ /* 0x000fe20006800000 */
[----:B------:R-:W-:Y:S01]  /*18d30*/  FFMA.FTZ R7, -R217, R7, R22 ;  /* 0x00000007d9077223 */ /* 0x000fe20000010116 */
[----:B------:R-:W-:Y:S01]  /*18d40*/  ISETP.GE.AND P5, PT, R5, R222, PT ;  /* 0x000000de0500720c */ /* 0x000fe20003fa6270 */
[C---:B------:R-:W-:Y:S01]  /*18d50*/  VIADD R25, R133.reuse, 0x10 ;  /* 0x0000001085197836 */ /* 0x040fe20000000000 */
[----:B------:R-:W-:Y:S01]  /*18d60*/  FSEL R22, R4, -INF , !P6 ;  /* 0xff80000004167808 */ /* 0x000fe20007000000 */
[C---:B------:R-:W-:Y:S01]  /*18d70*/  VIADD R4, R133.reuse, 0x18 ;  /* 0x0000001885047836 */ /* 0x040fe20000000000 */
[----:B------:R-:W-:Y:S01]  /*18d80*/  ISETP.GE.AND P6, PT, R133, R219, PT ;  /* 0x000000db8500720c */ /* 0x000fe20003fc6270 */
[----:B------:R-:W-:Y:S01]  /*18d90*/  IMAD.IADD R28, R223, 0x1, -R25 ;  /* 0x00000001df1c7824 */ /* 0x000fe200078e0a19 */
[----:B------:R-:W-:Y:S01]  /*18da0*/  ISETP.GE.OR P5, PT, R5, R221, !P5 ;  /* 0x000000dd0500720c */ /* 0x000fe20006fa6670 */
[----:B------:R-:W-:Y:S01]  /*18db0*/  HMMA.16816.F32.BF16 R160, R172, R168, R160 ;  /* 0x000000a8aca0723c */ /* 0x000fe200000418a0 */
[----:B------:R-:W-:-:S02]  /*18dc0*/  ISETP.GE.OR P6, PT, R133, R218, !P6 ;  /* 0x000000da8500720c */ /* 0x000fc400077c6670 */
[----:B------:R-:W-:Y:S02]  /*18dd0*/  FSEL R20, R20, -INF , !P5 ;  /* 0xff80000014147808 */ /* 0x000fe40006800000 */
[-C--:B------:R-:W-:Y:S01]  /*18de0*/  ISETP.GE.AND P5, PT, R5, R219.reuse, PT ;  /* 0x000000db0500720c */ /* 0x080fe20003fa6270 */
[----:B------:R-:W-:Y:S01]  /*18df0*/  HMMA.16816.F32.BF16 R156, R172, R170, R156 ;  /* 0x000000aaac9c723c */ /* 0x000fe2000004189c */
[----:B------:R-:W-:Y:S02]  /*18e00*/  FSEL R2, R2, -INF , !P6 ;  /* 0xff80000002027808 */ /* 0x000fe40007000000 */
[----:B------:R-:W-:Y:S02]  /*18e10*/  FSEL R0, R0, -INF , !P1 ;  /* 0xff80000000007808 */ /* 0x000fe40004800000 */
[C---:B------:R-:W-:Y:S02]  /*18e20*/  ISETP.GE.AND P6, PT, R25.reuse, R222, PT ;  /* 0x000000de1900720c */ /* 0x040fe40003fc6270 */
[----:B------:R-:W-:-:S02]  /*18e30*/  ISETP.GE.AND P1, PT, R25, R219, PT ;  /* 0x000000db1900720c */ /* 0x000fc40003f26270 */
[----:B------:R-:W-:Y:S02]  /*18e40*/  IABS R21, R21 ;  /* 0x0000001500157213 */ /* 0x000fe40000000000 */
[----:B------:R-:W-:Y:S01]  /*18e50*/  ISETP.GE.OR P5, PT, R5, R218, !P5 ;  /* 0x000000da0500720c */ /* 0x000fe20006fa6670 */
[----:B------:R-:W-:Y:S01]  /*18e60*/  IMAD.IADD R5, R220, 0x1, -R25 ;  /* 0x00000001dc057824 */ /* 0x000fe200078e0a19 */
[----:B------:R-:W-:Y:S02]  /*18e70*/  IABS R28, R28 ;  /* 0x0000001c001c7213 */ /* 0x000fe40000000000 */
[C---:B------:R-:W-:Y:S02]  /*18e80*/  ISETP.GE.OR P6, PT, R25.reuse, R221, !P6 ;  /* 0x000000dd1900720c */ /* 0x040fe400077c6670 */
[----:B------:R-:W-:Y:S01]  /*18e90*/  ISETP.GE.OR P1, PT, R25, R218, !P1 ;  /* 0x000000da1900720c */ /* 0x000fe20004f26670 */
[----:B------:R-:W-:Y:S01]  /*18ea0*/  IMAD.IADD R25, R223, 0x1, -R4 ;  /* 0x00000001df197824 */ /* 0x000fe200078e0a04 */
[----:B------:R-:W-:Y:S01]  /*18eb0*/  I2FP.F32.S32 R30, R21 ;  /* 0x00000015001e7245 */ /* 0x000fe20000201400 */
[----:B------:R-:W-:Y:S01]  /*18ec0*/  HMMA.16816.F32.BF16 R160, R144, R32, R160 ;  /* 0x0000002090a0723c */ /* 0x000fe200000418a0 */
[----:B------:R-:W-:-:S02]  /*18ed0*/  I2FP.F32.S32 R21, R28 ;  /* 0x0000001c00157245 */ /* 0x000fc40000201400 */
[----:B------:R-:W-:Y:S01]  /*18ee0*/  IABS R25, R25 ;  /* 0x0000001900197213 */ /* 0x000fe20000000000 */
[C---:B------:R-:W-:Y:S01]  /*18ef0*/  FFMA.FTZ R23, -R217.reuse, R30, R23 ;  /* 0x0000001ed9177223 */ /* 0x040fe20000010117 */
[----:B------:R-:W-:Y:S01]  /*18f00*/  IABS R5, R5 ;  /* 0x0000000500057213 */ /* 0x000fe20000000000 */
[C---:B------:R-:W-:Y:S01]  /*18f10*/  FFMA.FTZ R21, -R217.reuse, R21, R16 ;  /* 0x00000015d9157223 */ /* 0x040fe20000010110 */
[----:B------:R-:W-:Y:S01]  /*18f20*/  IABS R27, R27 ;  /* 0x0000001b001b7213 */ /* 0x000fe20000000000 */
[----:B------:R-:W-:Y:S01]  /*18f30*/  HMMA.16816.F32.BF16 R156, R144, R34, R156 ;  /* 0x00000022909c723c */ /* 0x000fe2000004189c */
[----:B------:R-:W-:Y:S02]  /*18f40*/  I2FP.F32.S32 R25, R25 ;  /* 0x0000001900197245 */ /* 0x000fe40000201400 */
[----:B------:R-:W-:Y:S02]  /*18f50*/  I2FP.F32.S32 R28, R27 ;  /* 0x0000001b001c7245 */ /* 0x000fe40000201400 */
[----:B------:R-:W-:Y:S01]  /*18f60*/  I2FP.F32.S32 R5, R5 ;  /* 0x0000000500057245 */ /* 0x000fe20000201400 */
[----:B------:R-:W-:Y:S01]  /*18f70*/  FFMA.FTZ R25, -R217, R25, R12 ;  /* 0x00000019d9197223 */ /* 0x000fe2000001010c */
[----:B------:R-:W-:Y:S01]  /*18f80*/  FSEL R16, R7, -INF , !P2 ;  /* 0xff80000007107808 */ /* 0x000fe20005000000 */
[----:B------:R-:W-:Y:S01]  /*18f90*/  FFMA.FTZ R17, -R217, R28, R17 ;  /* 0x0000001cd9117223 */ /* 0x000fe20000010111 */
[----:B------:R-:W-:Y:S01]  /*18fa0*/  FSEL R242, R21, -INF , !P6 ;  /* 0xff80000015f27808 */ /* 0x000fe20007000000 */
[----:B------:R-:W-:Y:S01]  /*18fb0*/  FFMA.FTZ R5, -R217, R5, R18 ;  /* 0x00000005d9057223 */ /* 0x000fe20000010112 */
[-C--:B------:R-:W-:Y:S01]  /*18fc0*/  ISETP.GE.AND P2, PT, R6, R222.reuse, PT ;  /* 0x000000de0600720c */ /* 0x080fe20003f46270 */
[----:B------:R-:W-:Y:S01]  /*18fd0*/  VIADD R7, R133, 0x19 ;  /* 0x0000001985077836 */ /* 0x000fe20000000000 */
[----:B------:R-:W-:Y:S01]  /*18fe0*/  ISETP.GE.AND P6, PT, R4, R222, PT ;  /* 0x000000de0400720c */ /* 0x000fe20003fc6270 */
[----:B------:R-:W-:Y:S01]  /*18ff0*/  IMAD.IADD R21, R220, 0x1, -R4 ;  /* 0x00000001dc157824 */ /* 0x000fe200078e0a04 */
[----:B------:R-:W-:Y:S01]  /*19000*/  FSEL R12, R23, -INF , !P5 ;  /* 0xff800000170c7808 */ /* 0x000fe20006800000 */
[----:B------:R-:W-:Y:S01]  /*19010*/  IMAD.IADD R28, R223, 0x1, -R7 ;  /* 0x00000001df1c7824 */ /* 0x000fe200078e0a07 */
[C---:B------:R-:W-:Y:S01]  /*19020*/  ISETP.GE.AND P5, PT, R6.reuse, R219, PT ;  /* 0x000000db0600720c */ /* 0x040fe20003fa6270 */
[----:B------:R-:W-:Y:S01]  /*19030*/  HMMA.16816.F32.BF16 R160, R8, R140, R160 ;  /* 0x0000008c08a0723c */ /* 0x000fe200000418a0 */
[----:B------:R-:W-:-:S02]  /*19040*/  ISETP.GE.OR P2, PT, R6, R221, !P2 ;  /* 0x000000dd0600720c */ /* 0x000fc40005746670 */
[----:B------:R-:W-:Y:S02]  /*19050*/  ISETP.GE.OR P6, PT, R4, R221, !P6 ;  /* 0x000000dd0400720c */ /* 0x000fe400077c6670 */
[----:B------:R-:W-:Y:S01]  /*19060*/  ISETP.GE.OR P5, PT, R6, R218, !P5 ;  /* 0x000000da0600720c */ /* 0x000fe20006fa6670 */
[C---:B------:R-:W-:Y:S01]  /*19070*/  IMAD.IADD R6, R220.reuse, 0x1, -R6 ;  /* 0x00000001dc067824 */ /* 0x040fe200078e0a06 */
[----:B------:R-:W-:Y:S01]  /*19080*/  FSEL R224, R17, -INF , !P2 ;  /* 0xff80000011e07808 */ /* 0x000fe20005000000 */
[----:B------:R-:W-:Y:S01]  /*19090*/  IMAD.IADD R17, R220, 0x1, -R7 ;  /* 0x00000001dc117824 */ /* 0x000fe200078e0a07 */
[----:B------:R-:W-:Y:S01]  /*190a0*/  FSEL R136, R25, -INF , !P6 ;  /* 0xff80000019887808 */ /* 0x000fe20007000000 */
[----:B------:R-:W-:Y:S01]  /*190b0*/  HMMA.16816.F32.BF16 R156, R8, R142, R156 ;  /* 0x0000008e089c723c */ /* 0x000fe2000004189c */
[----:B------:R-:W-:Y:S02]  /*190c0*/  FSEL R226, R5, -INF , !P1 ;  /* 0xff80000005e27808 */ /* 0x000fe40004800000 */
[----:B------:R-:W-:-:S02]  /*190d0*/  ISETP.GE.AND P2, PT, R4, R219, PT ;  /* 0x000000db0400720c */ /* 0x000fc40003f46270 */
[C---:B------:R-:W-:Y:S02]  /*190e0*/  ISETP.GE.AND P6, PT, R7.reuse, R222, PT ;  /* 0x000000de0700720c */ /* 0x040fe40003fc6270 */
[C---:B------:R-:W-:Y:S02]  /*190f0*/  ISETP.GE.AND P1, PT, R7.reuse, R219, PT ;  /* 0x000000db0700720c */ /* 0x040fe40003f26270 */
[-C--:B------:R-:W-:Y:S02]  /*19100*/  ISETP.GE.OR P2, PT, R4, R218.reuse, !P2 ;  /* 0x000000da0400720c */ /* 0x080fe40005746670 */
[C---:B------:R-:W-:Y:S02]  /*19110*/  ISETP.GE.OR P6, PT, R7.reuse, R221, !P6 ;  /* 0x000000dd0700720c */ /* 0x040fe400077c6670 */
[----:B------:R-:W-:Y:S02]  /*19120*/  ISETP.GE.OR P1, PT, R7, R218, !P1 ;  /* 0x000000da0700720c */ /* 0x000fe40004f26670 */
[----:B------:R-:W-:-:S02]  /*19130*/  IABS R18, R6 ;  /* 0x0000000600127213 */ /* 0x000fc40000000000 */
[----:B------:R-:W1:Y:S01]  /*19140*/  LDSM.16.M88.4 R4, [R184+0x5800] ;  /* 0x00580000b804783b */ /* 0x000e620000000200 */
[----:B------:R-:W-:Y:S01]  /*19150*/  IABS R21, R21 ;  /* 0x0000001500157213 */ /* 0x000fe20000000000 */
[----:B------:R-:W-:-:S04]  /*19160*/  DEPBAR.LE SB0, 0x0 ;  /* 0x000080000000791a */ /* 0x000fc80000000000 */
[----:B------:R-:W-:Y:S02]  /*19170*/  IABS R28, R28 ;  /* 0x0000001c001c7213 */ /* 0x000fe40000000000 */
[----:B------:R-:W-:Y:S02]  /*19180*/  IABS R17, R17 ;  /* 0x0000001100117213 */ /* 0x000fe40000000000 */
[----:B------:R-:W-:Y:S02]  /*19190*/  I2FP.F32.S32 R18, R18 ;  /* 0x0000001200127245 */ /* 0x000fe40000201400 */
[----:B------:R-:W-:Y:S02]  /*191a0*/  I2FP.F32.S32 R21, R21 ;  /* 0x0000001500157245 */ /* 0x000fe40000201400 */
[----:B------:R-:W-:Y:S01]  /*191b0*/  I2FP.F32.S32 R28, R28 ;  /* 0x0000001c001c7245 */ /* 0x000fe20000201400 */
[C---:B------:R-:W-:Y:S01]  /*191c0*/  FFMA.FTZ R18, -R217.reuse, R18, R19 ;  /* 0x00000012d9127223 */ /* 0x040fe20000010113 */
[----:B------:R-:W-:Y:S01]  /*191d0*/  I2FP.F32.S32 R30, R17 ;  /* 0x00000011001e7245 */ /* 0x000fe20000201400 */
[----:B------:R-:W-:Y:S01]  /*191e0*/  FFMA.FTZ R21, -R217, R21, R14 ;  /* 0x00000015d9157223 */ /* 0x000fe2000001010e */
[----:B------:R-:W-:-:S02]  /*191f0*/  VIADD R14, R133, 0x20 ;  /* 0x00000020850e7836 */ /* 0x000fc40000000000 */
[----:B------:R-:W-:Y:S01]  /*19200*/  FFMA.FTZ R28, -R217, R28, R13 ;  /* 0x0000001cd91c7223 */ /* 0x000fe2000001010d */
[----:B------:R-:W-:Y:S02]  /*19210*/  VIADD R13, R133, 0x21 ;  /* 0x00000021850d7836 */ /* 0x000fe40000000000 */
[----:B------:R-:W-:Y:S01]  /*19220*/  FFMA.FTZ R15, -R217, R30, R15 ;  /* 0x0000001ed90f7223 */ /* 0x000fe2000001010f */
[----:B------:R-:W-:Y:S01]  /*19230*/  FSEL R230, R18, -INF , !P5 ;  /* 0xff80000012e67808 */ /* 0x000fe20006800000 */
[----:B------:R-:W-:Y:S01]  /*19240*/  IMAD.IADD R17, R223, 0x1, -R14 ;  /* 0x00000001df117824 */ /* 0x000fe200078e0a0e */
[----:B------:R-:W-:Y:S01]  /*19250*/  FSEL R228, R21, -INF , !P2 ;  /* 0xff80000015e47808 */ /* 0x000fe20005000000 */
[----:B------:R-:W-:Y:S01]  /*19260*/  BAR.SYNC.DEFER_BLOCKING 0x0 ;  /* 0x0000000000007b1d */ /* 0x000fe20000010000 */
[C---:B------:R-:W-:Y:S02]  /*19270*/  ISETP.GE.AND P5, PT, R14.reuse, R222, PT ;  /* 0x000000de0e00720c */ /* 0x040fe40003fa6270 */
[----:B------:R-:W-:-:S02]  /*19280*/  ISETP.GE.AND P2, PT, R14, R219, PT ;  /* 0x000000db0e00720c */ /* 0x000fc40003f46270 */
[----:B------:R-:W-:Y:S02]  /*19290*/  FSEL R138, R28, -INF , !P6 ;  /* 0xff8000001c8a7808 */ /* 0x000fe40007000000 */
[----:B------:R-:W-:Y:S01]  /*192a0*/  FSEL R240, R15, -INF , !P1 ;  /* 0xff8000000ff07808 */ /* 0x000fe20004800000 */
[----:B------:R-:W-:Y:S01]  /*192b0*/  IMAD.IADD R15, R220, 0x1, -R14 ;  /* 0x00000001dc0f7824 */ /* 0x000fe200078e0a0e */
[C---:B------:R-:W-:Y:S02]  /*192c0*/  ISETP.GE.AND P6, PT, R13.reuse, R222, PT ;  /* 0x000000de0d00720c */ /* 0x040fe40003fc6270 */
[----:B------:R-:W-:Y:S02]  /*192d0*/  ISETP.GE.AND P1, PT, R13, R219, PT ;  /* 0x000000db0d00720c */ /* 0x000fe40003f26270 */
[CC--:B------:R-:W-:Y:S02]  /*192e0*/  ISETP.GE.OR P5, PT, R14.reuse, R221.reuse, !P5 ;  /* 0x000000dd0e00720c */ /* 0x0c0fe40006fa6670 */
[-C--:B------:R-:W-:Y:S01]  /*192f0*/  ISETP.GE.OR P2, PT, R14, R218.reuse, !P2 ;  /* 0x000000da0e00720c */ /* 0x080fe20005746670 */
[--C-:B------:R-:W-:Y:S01]  /*19300*/  IMAD.IADD R14, R223, 0x1, -R13.reuse ;  /* 0x00000001df0e7824 */ /* 0x100fe200078e0a0d */
[C---:B------:R-:W-:Y:S01]  /*19310*/  ISETP.GE.OR P6, PT, R13.reuse, R221, !P6 ;  /* 0x000000dd0d00720c */ /* 0x040fe200077c6670 */
[----:B-1----:R-:W-:Y:S01]  /*19320*/  HMMA.16816.F32.BF16 R152, R8, R4, R152 ;  /* 0x000000040898723c */ /* 0x002fe20000041898 */
[----:B------:R-:W-:Y:S01]  /*19330*/  ISETP.GE.OR P1, PT, R13, R218, !P1 ;  /* 0x000000da0d00720c */ /* 0x000fe20004f26670 */
[----:B------:R-:W-:Y:S01]  /*19340*/  IMAD.IADD R13, R220, 0x1, -R13 ;  /* 0x00000001dc0d7824 */ /* 0x000fe200078e0a0d */
[----:B------:R-:W-:-:S02]  /*19350*/  IABS R14, R14 ;  /* 0x0000000e000e7213 */ /* 0x000fc40000000000 */
[----:B------:R-:W-:Y:S02]  /*19360*/  IABS R17, R17 ;  /* 0x0000001100117213 */ /* 0x000fe40000000000 */
[----:B------:R-:W-:Y:S02]  /*19370*/  IABS R13, R13 ;  /* 0x0000000d000d7213 */ /* 0x000fe40000000000 */
[----:B------:R-:W-:Y:S02]  /*19380*/  IABS R15, R15 ;  /* 0x0000000f000f7213 */ /* 0x000fe40000000000 */
[----:B------:R-:W-:Y:S02]  /*19390*/  I2FP.F32.S32 R14, R14 ;  /* 0x0000000e000e7245 */ /* 0x000fe40000201400 */
[----:B------:R-:W-:Y:S01]  /*193a0*/  I2FP.F32.S32 R4, R13 ;  /* 0x0000000d00047245 */ /* 0x000fe20000201400 */
[----:B------:R-:W-:Y:S01]  /*193b0*/  VIADD R13, R133, 0x29 ;  /* 0x00000029850d7836 */ /* 0x000fe20000000000 */
[----:B------:R-:W-:Y:S01]  /*193c0*/  I2FP.F32.S32 R17, R17 ;  /* 0x0000001100117245 */ /* 0x000fe20000201400 */
[C---:B------:R-:W-:Y:S01]  /*193d0*/  FFMA.FTZ R14, -R217.reuse, R14, R161 ;  /* 0x0000000ed90e7223 */ /* 0x040fe200000101a1 */
[----:B------:R-:W-:Y:S01]  /*193e0*/  I2FP.F32.S32 R15, R15 ;  /* 0x0000000f000f7245 */ /* 0x000fe20000201400 */
[----:B------:R-:W-:Y:S01]  /*193f0*/  FFMA.FTZ R4, -R217, R4, R163 ;  /* 0x00000004d9047223 */ /* 0x000fe200000101a3 */
[----:B------:R-:W-:-:S02]  /*19400*/  IMAD.MOV.U32 R161, RZ, RZ, R135 ;  /* 0x000000ffffa17224 */ /* 0x000fc400078e0087 */
[C---:B------:R-:W-:Y:S01]  /*19410*/  FFMA.FTZ R17, -R217.reuse, R17, R160 ;  /* 0x00000011d9117223 */ /* 0x040fe200000101a0 */
[----:B------:R-:W-:Y:S01]  /*19420*/  FSEL R148, R14, -INF , !P6 ;  /* 0xff8000000e947808 */ /* 0x000fe20007000000 */
[----:B------:R-:W-:Y:S01]  /*19430*/  FFMA.FTZ R146, -R217, R15, R162 ;  /* 0x0000000fd9927223 */ /* 0x000fe200000101a2 */
[----:B------:R-:W-:Y:S01]  /*19440*/  VIADD R15, R133, 0x28 ;  /* 0x00000028850f7836 */ /* 0x000fe20000000000 */
[----:B------:R-:W-:Y:S01]  /*19450*/  FSEL R144, R4, -INF , !P1 ;  /* 0xff80000004907808 */ /* 0x000fe20004800000 */
[----:B------:R-:W-:Y:S01]  /*19460*/  IMAD.IADD R14, R223, 0x1, -R13 ;  /* 0x00000001df0e7824 */ /* 0x000fe200078e0a0d */
[----:B------:R-:W-:Y:S01]  /*19470*/  FSEL R238, R17, -INF , !P5 ;  /* 0xff80000011ee7808 */ /* 0x000fe20006800000 */
[----:B------:R-:W-:Y:S01]  /*19480*/  IMAD.IADD R17, R223, 0x1, -R15 ;  /* 0x00000001df117824 */ /* 0x000fe200078e0a0f */
[----:B------:R-:W-:Y:S01]  /*19490*/  FSEL R146, R146, -INF , !P2 ;  /* 0xff80000092927808 */ /* 0x000fe20005000000 */
[----:B------:R-:W-:Y:S01]  /*194a0*/  HMMA.16816.F32.BF16 R4, R8, R6, R164 ;  /* 0x000000060804723c */ /* 0x000fe200000418a4 */
[C---:B------:R-:W-:Y:S01]  /*194b0*/  ISETP.GE.AND P6, PT, R13.reuse, R222, PT ;  /* 0x000000de0d00720c */ /* 0x040fe20003fc6270 */
[----:B------:R-:W-:Y:S01]  /*194c0*/  IMAD.MOV.U32 R160, RZ, RZ, R134 ;  /* 0x000000ffffa07224 */ /* 0x000fe200078e0086 */
[----:B------:R-:W-:-:S02]  /*194d0*/  ISETP.GE.AND P1, PT, R13, R219, PT ;  /* 0x000000db0d00720c */ /* 0x000fc40003f26270 */
[C---:B------:R-:W-:Y:S02]  /*194e0*/  ISETP.GE.AND P5, PT, R15.reuse, R222, PT ;  /* 0x000000de0f00720c */ /* 0x040fe40003fa6270 */
[----:B------:R-:W-:Y:S01]  /*194f0*/  ISETP.GE.AND P2, PT, R15, R219, PT ;  /* 0x000000db0f00720c */ /* 0x000fe20003f46270 */
[----:B------:R-:W-:Y:S01]  /*19500*/  VIADD R9, R133, 0x31 ;  /* 0x0000003185097836 */ /* 0x000fe20000000000 */
[-C--:B------:R-:W-:Y:S01]  /*19510*/  ISETP.GE.OR P6, PT, R13, R221.reuse, !P6 ;  /* 0x000000dd0d00720c */ /* 0x080fe200077c6670 */
[----:B------:R-:W-:Y:S01]  /*19520*/  VIADD R10, R133, 0x30 ;  /* 0x00000030850a7836 */ /* 0x000fe20000000000 */
[-C--:B------:R-:W-:Y:S01]  /*19530*/  ISETP.GE.OR P1, PT, R13, R218.reuse, !P1 ;  /* 0x000000da0d00720c */ /* 0x080fe20004f26670 */
[C---:B------:R-:W-:Y:S01]  /*19540*/  IMAD.IADD R13, R220.reuse, 0x1, -R13 ;  /* 0x00000001dc0d7824 */ /* 0x040fe200078e0a0d */
[----:B------:R-:W-:Y:S01]  /*19550*/  ISETP.GE.OR P5, PT, R15, R221, !P5 ;  /* 0x000000dd0f00720c */ /* 0x000fe20006fa6670 */
[----:B------:R-:W-:Y:S01]  /*19560*/  IMAD.IADD R11, R223, 0x1, -R9 ;  /* 0x00000001df0b7824 */ /* 0x000fe200078e0a09 */
        /* <DEDUP_REMOVED lines=8> */
[----:B------:R-:W-:Y:S01]  /*195f0*/  IMAD.IADD R13, R223, 0x1, -R10 ;  /* 0x00000001df0d7824 */ /* 0x000fe200078e0a0a */
[----:B------:R-:W-:Y:S01]  /*19600*/  I2FP.F32.S32 R17, R17 ;  /* 0x0000001100117245 */ /* 0x000fe20000201400 */
[C---:B------:R-:W-:Y:S01]  /*19610*/  FFMA.FTZ R14, -R217.reuse, R14, R157 ;  /* 0x0000000ed90e7223 */ /* 0x040fe2000001019d */
[----:B------:R-:W-:Y:S01]  /*19620*/  I2FP.F32.S32 R15, R15 ;  /* 0x0000000f000f7245 */ /* 0x000fe20000201400 */
[C---:B------:R-:W-:Y:S01]  /*19630*/  FFMA.FTZ R8, -R217.reuse, R8, R159 ;  /* 0x00000008d9087223 */ /* 0x040fe2000001019f */
[----:B------:R-:W-:Y:S01]  /*19640*/  IABS R13, R13 ;  /* 0x0000000d000d7213 */ /* 0x000fe20000000000 */
[C---:B------:R-:W-:Y:S01]  /*19650*/  FFMA.FTZ R17, -R217.reuse, R17, R156 ;  /* 0x00000011d9117223 */ /* 0x040fe2000001019c */
[----:B------:R-:W-:Y:S01]  /*19660*/  FSEL R150, R14, -INF , !P6 ;  /* 0xff8000000e967808 */ /* 0x000fe20007000000 */
[----:B------:R-:W-:Y:S01]  /*19670*/  FFMA.FTZ R15, -R217, R15, R158 ;  /* 0x0000000fd90f7223 */ /* 0x000fe2000001019e */
[----:B------:R-:W-:Y:S01]  /*19680*/  FSEL R140, R8, -INF , !P1 ;  /* 0xff800000088c7808 */ /* 0x000fe20004800000 */
[----:B------:R-:W-:Y:S01]  /*19690*/  VIADD R8, R133, 0x38 ;  /* 0x0000003885087836 */ /* 0x000fe20000000000 */
[----:B------:R-:W-:Y:S01]  /*196a0*/  FSEL R236, R17, -INF , !P5 ;  /* 0xff80000011ec7808 */ /* 0x000fe20006800000 */
[----:B------:R-:W-:Y:S01]  /*196b0*/  VIADD R133, R133, 0x39 ;  /* 0x0000003985857836 */ /* 0x000fe20000000000 */
[----:B------:R-:W-:-:S02]  /*196c0*/  FSEL R142, R15, -INF , !P2 ;  /* 0xff8000000f8e7808 */ /* 0x000fc40005000000 */
[CC--:B------:R-:W-:Y:S02]  /*196d0*/  ISETP.GE.AND P6, PT, R9.reuse, R222.reuse, PT ;  /* 0x000000de0900720c */ /* 0x0c0fe40003fc6270 */
[CC--:B------:R-:W-:Y:S02]  /*196e0*/  ISETP.GE.AND P1, PT, R9.reuse, R219.reuse, PT ;  /* 0x000000db0900720c */ /* 0x0c0fe40003f26270 */
[C---:B------:R-:W-:Y:S02]  /*196f0*/  ISETP.GE.AND P5, PT, R10.reuse, R222, PT ;  /* 0x000000de0a00720c */ /* 0x040fe40003fa6270 */
[----:B------:R-:W-:Y:S02]  /*19700*/  ISETP.GE.AND P2, PT, R10, R219, PT ;  /* 0x000000db0a00720c */ /* 0x000fe40003f46270 */
[CC--:B------:R-:W-:Y:S02]  /*19710*/  ISETP.GE.OR P6, PT, R9.reuse, R221.reuse, !P6 ;  /* 0x000000dd0900720c */ /* 0x0c0fe400077c6670 */
[----:B------:R-:W-:Y:S01]  /*19720*/  ISETP.GE.OR P1, PT, R9, R218, !P1 ;  /* 0x000000da0900720c */ /* 0x000fe20004f26670 */
[----:B------:R-:W-:Y:S01]  /*19730*/  IMAD.IADD R9, R220, 0x1, -R9 ;  /* 0x00000001dc097824 */ /* 0x000fe200078e0a09 */
[----:B------:R-:W-:-:S02]  /*19740*/  ISETP.GE.OR P5, PT, R10, R221, !P5 ;  /* 0x000000dd0a00720c */ /* 0x000fc40006fa6670 */
[----:B------:R-:W-:Y:S01]  /*19750*/  ISETP.GE.OR P2, PT, R10, R218, !P2 ;  /* 0x000000da0a00720c */ /* 0x000fe20005746670 */
[----:B------:R-:W-:Y:S01]  /*19760*/  IMAD.IADD R10, R220, 0x1, -R10 ;  /* 0x00000001dc0a7824 */ /* 0x000fe200078e0a0a */
[----:B------:R-:W-:Y:S02]  /*19770*/  IABS R9, R9 ;  /* 0x0000000900097213 */ /* 0x000fe40000000000 */
[----:B------:R-:W-:Y:S02]  /*19780*/  I2FP.F32.S32 R13, R13 ;  /* 0x0000000d000d7245 */ /* 0x000fe40000201400 */
[----:B------:R-:W-:Y:S02]  /*19790*/  IABS R10, R10 ;  /* 0x0000000a000a7213 */ /* 0x000fe40000000000 */
[----:B------:R-:W-:Y:S01]  /*197a0*/  I2FP.F32.S32 R14, R9 ;  /* 0x00000009000e7245 */ /* 0x000fe20000201400 */
[----:B------:R-:W-:Y:S01]  /*197b0*/  IMAD.IADD R9, R223, 0x1, -R8 ;  /* 0x00000001df097824 */ /* 0x000fe200078e0a08 */
[----:B------:R-:W-:Y:S01]  /*197c0*/  I2FP.F32.S32 R15, R10 ;  /* 0x0000000a000f7245 */ /* 0x000fe20000201400 */
[C---:B------:R-:W-:Y:S01]  /*197d0*/  FFMA.FTZ R13, -R217.reuse, R13, R152 ;  /* 0x0000000dd90d7223 */ /* 0x040fe20000010198 */
[----:B------:R-:W-:Y:S01]  /*197e0*/  IABS R11, R11 ;  /* 0x0000000b000b7213 */ /* 0x000fe20000000000 */
[C---:B------:R-:W-:Y:S01]  /*197f0*/  FFMA.FTZ R14, -R217.reuse, R14, R155 ;  /* 0x0000000ed90e7223 */ /* 0x040fe2000001019b */
[----:B------:R-:W-:Y:S01]  /*19800*/  IABS R9, R9 ;  /* 0x0000000900097213 */ /* 0x000fe20000000000 */
[----:B------:R-:W-:Y:S01]  /*19810*/  FFMA.FTZ R15, -R217, R15, R154 ;  /* 0x0000000fd90f7223 */ /* 0x000fe2000001019a */
[----:B------:R-:W-:-:S02]  /*19820*/  FSEL R174, R13, -INF , !P5 ;  /* 0xff8000000dae7808 */ /* 0x000fc40006800000 */
[----:B------:R-:W-:Y:S01]  /*19830*/  I2FP.F32.S32 R13, R9 ;  /* 0x00000009000d7245 */ /* 0x000fe20000201400 */
[----:B------:R-:W-:Y:S01]  /*19840*/  IMAD.IADD R9, R220, 0x1, -R8 ;  /* 0x00000001dc097824 */ /* 0x000fe200078e0a08 */
[----:B------:R-:W-:Y:S02]  /*19850*/  FSEL R168, R15, -INF , !P2 ;  /* 0xff8000000fa87808 */ /* 0x000fe40005000000 */
[C---:B------:R-:W-:Y:S01]  /*19860*/  ISETP.GE.AND P5, PT, R8.reuse, R222, PT ;  /* 0x000000de0800720c */ /* 0x040fe20003fa6270 */
[----:B------:R-:W-:Y:S01]  /*19870*/  FFMA.FTZ R4, -R217, R13, R4 ;  /* 0x0000000dd9047223 */ /* 0x000fe20000010104 */
[C---:B------:R-:W-:Y:S02]  /*19880*/  ISETP.GE.AND P2, PT, R8.reuse, R219, PT ;  /* 0x000000db0800720c */ /* 0x040fe40003f46270 */
[----:B------:R-:W-:Y:S01]  /*19890*/  I2FP.F32.S32 R10, R11 ;  /* 0x0000000b000a7245 */ /* 0x000fe20000201400 */
[----:B------:R-:W-:Y:S01]  /*198a0*/  IMAD.IADD R11, R223, 0x1, -R133 ;  /* 0x00000001df0b7824 */ /* 0x000fe200078e0a85 */
[----:B------:R-:W-:-:S02]  /*198b0*/  ISETP.GE.OR P5, PT, R8, R221, !P5 ;  /* 0x000000dd0800720c */ /* 0x000fc40006fa6670 */
[----:B------:R-:W-:Y:S01]  /*198c0*/  ISETP.GE.OR P2, PT, R8, R218, !P2 ;  /* 0x000000da0800720c */ /* 0x000fe20005746670 */
[----:B------:R-:W-:Y:S02]  /*198d0*/  IMAD.IADD R8, R220, 0x1, -R133 ;  /* 0x00000001dc087824 */ /* 0x000fe400078e0a85 */
[----:B------:R-:W-:Y:S01]  /*198e0*/  FFMA.FTZ R10, -R217, R10, R153 ;  /* 0x0000000ad90a7223 */ /* 0x000fe20000010199 */
[----:B------:R-:W-:Y:S02]  /*198f0*/  FSEL R170, R4, -INF , !P5 ;  /* 0xff80000004aa7808 */ /* 0x000fe40006800000 */
[----:B------:R-:W-:Y:S02]  /*19900*/  ISETP.GT.AND P5, PT, R216, R203, PT ;  /* 0x000000cbd800720c */ /* 0x000fe40003fa4270 */
[----:B------:R-:W-:Y:S02]  /*19910*/  IABS R9, R9 ;  /* 0x0000000900097213 */ /* 0x000fe40000000000 */
[----:B------:R-:W-:-:S02]  /*19920*/  IABS R11, R11 ;  /* 0x0000000b000b7213 */ /* 0x000fc40000000000 */
[----:B------:R-:W-:Y:S02]  /*19930*/  IABS R8, R8 ;  /* 0x0000000800087213 */ /* 0x000fe40000000000 */
[----:B------:R-:W-:Y:S02]  /*19940*/  FSEL R172, R10, -INF , !P6 ;  /* 0xff8000000aac7808 */ /* 0x000fe40007000000 */
[----:B------:R-:W-:Y:S02]  /*19950*/  I2FP.F32.S32 R9, R9 ;  /* 0x0000000900097245 */ /* 0x000fe40000201400 */
[----:B------:R-:W-:Y:S02]  /*19960*/  I2FP.F32.S32 R10, R11 ;  /* 0x0000000b000a7245 */ /* 0x000fe40000201400 */
[----:B------:R-:W-:Y:S01]  /*19970*/  I2FP.F32.S32 R8, R8 ;  /* 0x0000000800087245 */ /* 0x000fe20000201400 */
[C---:B------:R-:W-:Y:S01]  /*19980*/  FFMA.FTZ R6, -R217.reuse, R9, R6 ;  /* 0x00000009d9067223 */ /* 0x040fe20000010106 */
[----:B------:R-:W-:Y:S01]  /*19990*/  FSEL R166, R14, -INF , !P1 ;  /* 0xff8000000ea67808 */ /* 0x000fe20004800000 */
[----:B------:R-:W-:Y:S01]  /*199a0*/  FFMA.FTZ R5, -R217, R10, R5 ;  /* 0x0000000ad9057223 */ /* 0x000fe20000010105 */
[----:B------:R-:W-:Y:S01]  /*199b0*/  ISETP.GE.AND P6, PT, R133, R222, PT ;  /* 0x000000de8500720c */ /* 0x000fe20003fc6270 */
[----:B------:R-:W-:Y:S01]  /*199c0*/  FFMA.FTZ R7, -R217, R8, R7 ;  /* 0x00000008d9077223 */ /* 0x000fe20000010107 */
[----:B------:R-:W-:-:S02]  /*199d0*/  ISETP.GE.AND P1, PT, R133, R219, PT ;  /* 0x000000db8500720c */ /* 0x000fc40003f26270 */
[C---:B------:R-:W-:Y:S02]  /*199e0*/  ISETP.GE.OR P6, PT, R133.reuse, R221, !P6 ;  /* 0x000000dd8500720c */ /* 0x040fe400077c6670 */
[----:B------:R-:W-:Y:S02]  /*199f0*/  ISETP.GE.OR P1, PT, R133, R218, !P1 ;  /* 0x000000da8500720c */ /* 0x000fe40004f26670 */
[----:B------:R-:W-:Y:S02]  /*19a00*/  FSEL R164, R6, -INF , !P2 ;  /* 0xff80000006a47808 */ /* 0x000fe40005000000 */
[----:B------:R-:W-:Y:S02]  /*19a10*/  FSEL R167, R5, -INF , !P6 ;  /* 0xff80000005a77808 */ /* 0x000fe40007000000 */
        /* <DEDUP_REMOVED lines=11> */
[C---:B------:R-:W-:Y:S02]  /*19ad0*/  R2UR UR10, R232.reuse ;  /* 0x00000000e80a72ca */ /* 0x040fe400000e0000 */
[----:B------:R-:W-:Y:S02]  /*19ae0*/  R2UR UR11, R233 ;  /* 0x00000000e90b72ca */ /* 0x000fe400000e0000 */
[----:B------:R-:W-:-:S02]  /*19af0*/  R2UR UR8, R232 ;  /* 0x00000000e80872ca */ /* 0x000fc400000e0000 */
[----:B------:R-:W-:Y:S02]  /*19b00*/  R2UR UR9, R233 ;  /* 0x00000000e90972ca */ /* 0x000fe400000e0000 */
[-C--:B--2---:R-:W-:Y:S02]  /*19b10*/  IABS R8, R18.reuse ;  /* 0x0000001200087213 */ /* 0x084fe40000000000 */
[----:B------:R-:W-:Y:S02]  /*19b20*/  IABS R6, R18 ;  /* 0x0000001200067213 */ /* 0x000fe40000000000 */
[----:B------:R-:W1:Y:S03]  /*19b30*/  I2F.RP R4, R8 ;  /* 0x0000000800047306 */ /* 0x000e660000209400 */
        /* <DEDUP_REMOVED lines=8> */
[----:B------:R-:W-:Y:S01]  /*19bc0*/  IMAD R14, R7, R8, RZ ;  /* 0x00000008070e7224 */ /* 0x000fe200078e02ff */
[----:B------:R-:W-:Y:S02]  /*19bd0*/  IABS R7, R5 ;  /* 0x0000000500077213 */ /* 0x000fe40000000000 */
[----:B------:R-:W-:Y:S01]  /*19be0*/  LOP3.LUT R5, R5, R18, RZ, 0x3c, !PT ;  /* 0x0000001205057212 */ /* 0x000fe200078e3cff */
[----:B------:R-:W-:-:S06]  /*19bf0*/  IMAD.HI.U32 R14, R11, R14, R10 ;  /* 0x0000000e0b0e7227 */ /* 0x000fcc00078e000a */
[----:B------:R-:W-:-:S04]  /*19c00*/  IMAD.HI.U32 R10, R14, R7, RZ ;  /* 0x000000070e0a7227 */ /* 0x000fc800078e00ff */
[----:B------:R-:W-:Y:S02]  /*19c10*/  IMAD R7, R10, R6, R7 ;  /* 0x000000060a077224 */ /* 0x000fe400078e0207 */
[----:B------:R-:W-:-:S03]  /*19c20*/  IMAD.HI.U32 R11, R14, R4, RZ ;  /* 0x000000040e0b7227 */ /* 0x000fc600078e00ff */
[----:B------:R-:W-:Y:S01]  /*19c30*/  ISETP.GT.U32.AND P2, PT, R8, R7, PT ;  /* 0x000000070800720c */ /* 0x000fe20003f44070 */
[----:B------:R-:W-:Y:S01]  /*19c40*/  IMAD R13, R11, R6, R4 ;  /* 0x000000060b0d7224 */ /* 0x000fe200078e0204 */
[----:B------:R-:W-:-:S04]  /*19c50*/  LOP3.LUT R6, RZ, R18, RZ, 0x33, !PT ;  /* 0x00000012ff067212 */ /* 0x000fc800078e33ff */
[----:B------:R-:W-:-:S07]  /*19c60*/  ISETP.GT.U32.AND P1, PT, R8, R13, PT ;  /* 0x0000000d0800720c */ /* 0x000fce0003f24070 */
[----:B------:R-:W-:Y:S02]  /*19c70*/  @!P2 IMAD.IADD R7, R7, 0x1, -R8 ;  /* 0x000000010707a824 */ /* 0x000fe400078e0a08 */
[----:B------:R-:W-:Y:S01]  /*19c80*/  @!P2 VIADD R10, R10, 0x1 ;  /* 0x000000010a0aa836 */ /* 0x000fe20000000000 */
[----:B------:R-:W-:Y:S02]  /*19c90*/  ISETP.GE.AND P2, PT, R5, RZ, PT ;  /* 0x000000ff0500720c */ /* 0x000fe40003f46270 */
[-C--:B------:R-:W-:Y:S02]  /*19ca0*/  ISETP.GE.U32.AND P0, PT, R7, R8.reuse, PT ;  /* 0x000000080700720c */ /* 0x080fe40003f06070 */
[-C--:B------:R-:W-:Y:S02]  /*19cb0*/  @!P1 IADD3 R13, R13, -R8.reuse, RZ ;  /* 0x800000080d0d9210 */ /* 0x080fe40007ffe0ff */
[----:B------:R-:W-:Y:S02]  /*19cc0*/  @!P1 IADD3 R11, R11, 0x1, RZ ;  /* 0x000000010b0b9810 */ /* 0x000fe40007ffe0ff */
[----:B------:R-:W-:-:S02]  /*19cd0*/  ISETP.GE.U32.AND P6, PT, R13, R8, PT ;  /* 0x000000080d00720c */ /* 0x000fc40003fc6070 */
[----:B------:R-:W-:-:S05]  /*19ce0*/  ISETP.NE.AND P1, PT, R18, RZ, PT ;  /* 0x000000ff1200720c */ /* 0x000fca0003f25270 */
[----:B------:R-:W-:Y:S01]  /*19cf0*/  @P0 VIADD R10, R10, 0x1 ;  /* 0x000000010a0a0836 */ /* 0x000fe20000000000 */
[----:B------:R-:W-:Y:S02]  /*19d00*/  ISETP.GE.AND P0, PT, R9, RZ, PT ;  /* 0x000000ff0900720c */ /* 0x000fe40003f06270 */
[----:B------:R-:W2:Y:S01]  /*19d10*/  LD.E.64 R8, desc[UR4][R234.64+0x38] ;  /* 0x00003804ea087980 */ /* 0x000ea2000c101b00 */
[----:B------:R-:W-:Y:S02]  /*19d20*/  @!P2 IMAD.MOV R10, RZ, RZ, -R10 ;  /* 0x000000ffff0aa224 */ /* 0x000fe400078e0a0a */
[----:B------:R-:W-:-:S03]  /*19d30*/  @P6 VIADD R11, R11, 0x1 ;  /* 0x000000010b0b6836 */ /* 0x000fc60000000000 */
[----:B------:R-:W-:-:S05]  /*19d40*/  SEL R7, R6, R10, !P1 ;  /* 0x0000000a06077207 */ /* 0x000fca0004800000 */
[----:B------:R-:W-:Y:S01]  /*19d50*/  @!P0 IADD3 R11, -R11, RZ, RZ ;  /* 0x000000ff0b0b8210 */ /* 0x000fe20007ffe1ff */
[----:B------:R-:W-:-:S03]  /*19d60*/  IMAD.WIDE R28, R7, 0x4, R212 ;  /* 0x00000004071c7825 */ /* 0x000fc600078e02d4 */
[----:B------:R-:W-:Y:S02]  /*19d70*/  SEL R6, R6, R11, !P1 ;  /* 0x0000000b06067207 */ /* 0x000fe40004800000 */
[----:B------:R-:W3:Y:S03]  /*19d80*/  LD.E R5, desc[UR12][R28.64] ;  /* 0x0000000c1c057980 */ /* 0x000ee6000c101900 */
[----:B------:R-:W-:Y:S01]  /*19d90*/  IMAD.WIDE R14, R6, 0x4, R212 ;  /* 0x00000004060e7825 */ /* 0x000fe200078e02d4 */
[----:B------:R-:W4:Y:S04]  /*19da0*/  LD.E.64 R10, desc[UR8][R234.64+0x20] ;  /* 0x00002008ea0a7980 */ /* 0x000f28000c101b00 */
[----:B------:R-:W3:Y:S01]  /*19db0*/  LD.E R4, desc[UR10][R14.64] ;  /* 0x0000000a0e047980 */ /* 0x000ee2000c101900 */
[----:B------:R-:W-:-:S04]  /*19dc0*/  IMAD.IADD R7, R7, 0x1, -R6 ;  /* 0x0000000107077824 */ /* 0x000fc800078e0a06 */
[----:B------:R-:W-:-:S05]  /*19dd0*/  IMAD R18, R18, R7, -0x40 ;  /* 0xffffffc012127424 */ /* 0x000fca00078e0207 */
[----:B------:R-:W-:Y:S01]  /*19de0*/  SHF.R.S32.HI R7, RZ, 0x1f, R18 ;  /* 0x0000001fff077819 */ /* 0x000fe20000011412 */
[-C--:B--2---:R-:W-:Y:S02]  /*19df0*/  IMAD R6, R9, R18.reuse, RZ ;  /* 0x0000001209067224 */ /* 0x084fe400078e02ff */
[----:B------:R-:W-:-:S04]  /*19e00*/  IMAD.WIDE.U32 R18, R8, R18, RZ ;  /* 0x0000001208127225 */ /* 0x000fc800078e00ff */
[----:B------:R-:W-:-:S05]  /*19e10*/  IMAD R6, R8, R7, R6 ;  /* 0x0000000708067224 */ /* 0x000fca00078e0206 */
[----:B------:R-:W-:Y:S01]  /*19e20*/  IADD3 R19, R19, R6, RZ ;  /* 0x0000000613137210 */ /* 0x000fe20007ffe0ff */
[----:B---3--:R-:W-:-:S04]  /*19e30*/  IMAD.IADD R5, R4, 0x1, -R5 ;  /* 0x0000000104057824 */ /* 0x008fc800078e0a05 */
[----:B----4-:R-:W-:Y:S01]  /*19e40*/  IMAD R7, R11, R5, RZ ;  /* 0x000000050b077224 */ /* 0x010fe200078e02ff */
[----:B------:R-:W-:Y:S01]  /*19e50*/  SHF.R.S32.HI R4, RZ, 0x1f, R5 ;  /* 0x0000001fff047819 */ /* 0x000fe20000011405 */
[----:B------:R-:W-:-:S04]  /*19e60*/  IMAD.WIDE.U32 R8, R5, R10, R18 ;  /* 0x0000000a05087225 */ /* 0x000fc800078e0012 */
[----:B------:R-:W-:-:S04]  /*19e70*/  IMAD R4, R10, R4, R7 ;  /* 0x000000040a047224 */ /* 0x000fc800078e0207 */
[----:B------:R-:W-:Y:S01]  /*19e80*/  IMAD.IADD R9, R9, 0x1, R4 ;  /* 0x0000000109097824 */ /* 0x000fe200078e0204 */
[----:B------:R-:W-:Y:S05]  /*19e90*/  BRA `(.L_x_6440) ;  /* 0x0000000000147947 */ /* 0x000fea0003800000 */
.L_x_6439:
[----:B------:R-:W-:Y:S02]  /*19ea0*/  R2UR UR4, R232 ;  /* 0x00000000e80472ca */ /* 0x000fe400000e0000 */
[----:B------:R-:W-:-:S13]  /*19eb0*/  R2UR UR5, R233 ;  /* 0x00000000e90572ca */ /* 0x000fda00000e0000 */
[----:B------:R-:W2:Y:S02]  /*19ec0*/  LD.E R8, desc[UR4][R234.64+0x38] ;  /* 0x00003804ea087980 */ /* 0x000ea4000c101900 */
[----:B--2---:R-:W-:-:S05]  /*19ed0*/  IMAD.U32 R8, R8, -0x40, RZ ;  /* 0xffffffc008087824 */ /* 0x004fca00078e00ff */
[----:B------:R-:W-:Y:S02]  /*19ee0*/  SHF.R.S32.HI R9, RZ, 0x1f, R8 ;  /* 0x0000001fff097819 */ /* 0x000fe40000011408 */
.L_x_6440:
[----:B------:R-:W-:Y:S05]  /*19ef0*/  BSYNC B0 ;  /* 0x0000000000007941 */ /* 0x000fea0003800000 */
.L_x_6438:
        /* <DEDUP_REMOVED lines=123> */
.L_x_6437:
[----:B------:R-:W-:Y:S05]  /*1a6b0*/  BSYNC B1 ;  /* 0x0000000000017941 */ /* 0x000fea0003800000 */
.L_x_6436:
        /* <DEDUP_REMOVED lines=45> */
[----:B---3--:R-:W-:Y:S02]  /*1a990*/  FMNMX.FTZ R158, R5, R158, !PT ;  /* 0x0000009e059e7209 */ /* 0x008fe40007810000 */
[----:B------:R-:W-:Y:S02]  /*1a9a0*/  FSEL R4, R157, RZ, P0 ;  /* 0x000000ff9d047208 */ /* 0x000fe40000000000 */
[----:B------:R-:W-:-:S03]  /*1a9b0*/  FSETP.NEU.FTZ.AND P1, PT, R158, -INF , PT ;  /* 0xff8000009e00780b */ /* 0x000fc60003f3d000 */
[----:B------:R-:W-:Y:S01]  /*1a9c0*/  FADD.FTZ R3, R3, -R4 ;  /* 0x8000000403037221 */ /* 0x000fe20000010000 */
[----:B------:R-:W-:-:S05]  /*1a9d0*/  FSEL R5, R158, RZ, P1 ;  /* 0x000000ff9e057208 */ /* 0x000fca0000800000 */
[----:B------:R-:W-:Y:S02]  /*1a9e0*/  FADD.FTZ R5, R132, -R5 ;  /* 0x8000000584057221 */ /* 0x000fe40000010000 */
        /* <DEDUP_REMOVED lines=9> */
[-CC-:B------:R-:W-:Y:S01]  /*1aa80*/  FFMA.FTZ R2, R0, R234.reuse, -R165.reuse ;  /* 0x000000ea00027223 */ /* 0x180fe200000108a5 */
[-C--:B------:R-:W-:Y:S01]  /*1aa90*/  FFMA.FTZ R0, R16, R234.reuse, -R165 ;  /* 0x000000ea10007223 */ /* 0x080fe200000108a5 */
[-CC-:B------:R-:W-:Y:S01]  /*1aaa0*/  FFMA.FTZ R156, R24, R234.reuse, -R169.reuse ;  /* 0x000000ea189c7223 */ /* 0x180fe200000108a9 */
[----:B------:R-:W2:Y:S01]  /*1aab0*/  LDSM.16.MT88.4 R16, [R197+0xc000] ;  /* 0x00c00000c510783b */ /* 0x000ea20000004200 */
[-CC-:B------:R-:W-:Y:S01]  /*1aac0*/  FFMA.FTZ R155, R26, R234.reuse, -R169.reuse ;  /* 0x000000ea1a9b7223 */ /* 0x180fe200000108a9 */
[-CC-:B------:R-:W-:Y:S01]  /*1aad0*/  FFMA.FTZ R154, R22, R234.reuse, -R169.reuse ;  /* 0x000000ea169a7223 */ /* 0x180fe200000108a9 */
[-C--:B------:R-:W-:Y:S01]  /*1aae0*/  FFMA.FTZ R153, R20, R234.reuse, -R169 ;  /* 0x000000ea14997223 */ /* 0x080fe200000108a9 */
[-C--:B------:R-:W-:Y:S01]  /*1aaf0*/  FFMA.FTZ R159, R12, R234.reuse, -R165 ;  /* 0x000000ea0c9f7223 */ /* 0x080fe200000108a5 */
[----:B------:R-:W3:Y:S01]  /*1ab00*/  LDSM.16.MT88.4 R24, [R196+0xc000] ;  /* 0x00c00000c418783b */ /* 0x000ee20000004200 */
[----:B------:R-:W-:Y:S01]  /*1ab10*/  MUFU.EX2 R156, R156 ;  /* 0x0000009c009c7308 */ /* 0x000fe20000000800 */
[-C--:B------:R-:W-:Y:S01]  /*1ab20*/  FFMA.FTZ R173, R136, R234.reuse, -R169 ;  /* 0x000000ea88ad7223 */ /* 0x080fe200000108a9 */
[-C--:B------:R-:W-:Y:S01]  /*1ab30*/  FFMA.FTZ R175, R226, R234.reuse, -R165 ;  /* 0x000000eae2af7223 */ /* 0x080fe200000108a5 */
[-CC-:B------:R-:W-:Y:S01]  /*1ab40*/  FFMA.FTZ R171, R242, R234.reuse, -R169.reuse ;  /* 0x000000eaf2ab7223 */ /* 0x180fe200000108a9 */
[----:B------:R-:W-:Y:S01]  /*1ab50*/  FFMA.FTZ R224, R224, R234, -R169 ;  /* 0x000000eae0e07223 */ /* 0x000fe200000108a9 */
        /* <DEDUP_REMOVED lines=17> */
[-CC-:B------:R-:W-:Y:S01]  /*1ac70*/  FFMA.FTZ R228, R228, R234.reuse, -R165.reuse ;  /* 0x000000eae4e47223 */ /* 0x180fe200000108a5 */
[----:B------:R-:W-:Y:S01]  /*1ac80*/  FFMA.FTZ R229, R240, R234, -R165 ;  /* 0x000000eaf0e57223 */ /* 0x000fe200000108a5 */
[----:B------:R-:W4:Y:S01]  /*1ac90*/  MUFU.EX2 R153, R153 ;  /* 0x0000009900997308 */ /* 0x000f220000000800 */
[----:B-1----:R-:W-:Y:S01]  /*1aca0*/  F2FP.BF16.F32.PACK_AB R4, R155, R156 ;  /* 0x0000009c9b04723e */ /* 0x002fe200000010ff */
[-C--:B------:R-:W-:Y:S01]  /*1acb0*/  FMUL.FTZ R88, R88, R162.reuse ;  /* 0x000000a258587220 */ /* 0x080fe20000410000 */
[-C--:B------:R-:W-:Y:S01]  /*1acc0*/  FMUL.FTZ R89, R89, R162.reuse ;  /* 0x000000a259597220 */ /* 0x080fe20000410000 */
[-C--:B------:R-:W-:Y:S01]  /*1acd0*/  FMUL.FTZ R92, R92, R162.reuse ;  /* 0x000000a25c5c7220 */ /* 0x080fe20000410000 */
[-C--:B------:R-:W-:Y:S01]  /*1ace0*/  FMUL.FTZ R93, R93, R162.reuse ;  /* 0x000000a25d5d7220 */ /* 0x080fe20000410000 */
[-C--:B------:R-:W-:Y:S01]  /*1acf0*/  FMUL.FTZ R96, R96, R162.reuse ;  /* 0x000000a260607220 */ /* 0x080fe20000410000 */
[----:B------:R-:W-:Y:S01]  /*1ad00*/  FMUL.FTZ R97, R97, R162 ;  /* 0x000000a261617220 */ /* 0x000fe20000410000 */
[----:B------:R-:W-:Y:S01]  /*1ad10*/  MUFU.EX2 R152, R152 ;  /* 0x0000009800987308 */ /* 0x000fe20000000800 */
[-C--:B------:R-:W-:Y:S01]  /*1ad20*/  FFMA.FTZ R231, R238, R234.reuse, -R169 ;  /* 0x000000eaeee77223 */ /* 0x080fe200000108a9 */
[-CC-:B------:R-:W-:Y:S01]  /*1ad30*/  FFMA.FTZ R235, R146, R234.reuse, -R165.reuse ;  /* 0x000000ea92eb7223 */ /* 0x180fe200000108a5 */
[-C--:B------:R-:W-:Y:S01]  /*1ad40*/  FFMA.FTZ R238, R144, R234.reuse, -R165 ;  /* 0x000000ea90ee7223 */ /* 0x080fe200000108a5 */
[-CC-:B------:R-:W-:Y:S01]  /*1ad50*/  FFMA.FTZ R233, R236, R234.reuse, -R169.reuse ;  /* 0x000000eaece97223 */ /* 0x180fe200000108a9 */
[----:B------:R-:W-:Y:S01]  /*1ad60*/  LDSM.16.MT88.4 R144, [R198+0xf000] ;  /* 0x00f00000c690783b */ /* 0x000fe20000004200 */
[-CC-:B------:R-:W-:Y:S01]  /*1ad70*/  FFMA.FTZ R232, R148, R234.reuse, -R169.reuse ;  /* 0x000000ea94e87223 */ /* 0x180fe200000108a9 */
[----:B------:R-:W-:Y:S01]  /*1ad80*/  FFMA.FTZ R236, R150, R234, -R169 ;  /* 0x000000ea96ec7223 */ /* 0x000fe200000108a9 */
[----:B------:R-:W1:Y:S01]  /*1ad90*/  MUFU.EX2 R2, R2 ;  /* 0x0000000200027308 */ /* 0x000e620000000800 */
[----:B----4-:R-:W-:Y:S01]  /*1ada0*/  F2FP.BF16.F32.PACK_AB R6, R153, R154 ;  /* 0x0000009a9906723e */ /* 0x010fe200000010ff */
[-CC-:B------:R-:W-:Y:S01]  /*1adb0*/  FFMA.FTZ R237, R142, R234.reuse, -R165.reuse ;  /* 0x000000ea8eed7223 */ /* 0x180fe200000108a5 */
[-CC-:B------:R-:W-:Y:S01]  /*1adc0*/  FFMA.FTZ R240, R140, R234.reuse, -R165.reuse ;  /* 0x000000ea8cf07223 */ /* 0x180fe200000108a5 */
[----:B------:R-:W-:Y:S01]  /*1add0*/  LDSM.16.MT88.4 R148, [R195+0xd000] ;  /* 0x00d00000c394783b */ /* 0x000fe20000004200 */
[-CC-:B------:R-:W-:Y:S01]  /*1ade0*/  FFMA.FTZ R166, R166, R234.reuse, -R165.reuse ;  /* 0x000000eaa6a67223 */ /* 0x180fe200000108a5 */
[-CC-:B------:R-:W-:Y:S01]  /*1adf0*/  FFMA.FTZ R164, R164, R234.reuse, -R165.reuse ;  /* 0x000000eaa4a47223 */ /* 0x180fe200000108a5 */
[----:B------:R-:W-:Y:S01]  /*1ae00*/  FFMA.FTZ R163, R163, R234, -R165 ;  /* 0x000000eaa3a37223 */ /* 0x000fe200000108a5 */
[----:B------:R-:W-:Y:S01]  /*1ae10*/  MUFU.EX2 R0, R0 ;  /* 0x0000000000007308 */ /* 0x000fe20000000800 */
[----:B------:R-:W-:Y:S01]  /*1ae20*/  LDSM.16.MT88.4 R140, [R197+0xf000] ;  /* 0x00f00000c58c783b */ /* 0x000fe20000004200 */
[----:B------:R-:W-:-:S04]  /*1ae30*/  FFMA.FTZ R156, R227, R162, R156 ;  /* 0x000000a2e39c7223 */ /* 0x000fc8000001009c */
[----:B------:R-:W-:Y:S02]  /*1ae40*/  FADD.FTZ R155, R155, R156 ;  /* 0x0000009c9b9b7221 */ /* 0x000fe40000010000 */
[----:B------:R-:W4:Y:S01]  /*1ae50*/  MUFU.EX2 R159, R159 ;  /* 0x0000009f009f7308 */ /* 0x000f220000000800 */
[----:B-1----:R-:W-:Y:S01]  /*1ae60*/  F2FP.BF16.F32.PACK_AB R5, R2, R152 ;  /* 0x000000980205723e */ /* 0x002fe200000010ff */
[----:B------:R-:W-:-:S04]  /*1ae70*/  FADD.FTZ R154, R154, R155 ;  /* 0x0000009b9a9a7221 */ /* 0x000fc80000010000 */
[----:B------:R-:W-:Y:S02]  /*1ae80*/  FADD.FTZ R154, R153, R154 ;  /* 0x0000009a999a7221 */ /* 0x000fe40000010000 */
[----:B------:R-:W1:Y:S08]  /*1ae90*/  MUFU.EX2 R3, R3 ;  /* 0x0000000300037308 */ /* 0x000e700000000800 */
[----:B------:R-:W-:Y:S01]  /*1aea0*/  MUFU.EX2 R171, R171 ;  /* 0x000000ab00ab7308 */ /* 0x000fe20000000800 */
[----:B----4-:R-:W-:-:S07]  /*1aeb0*/  F2FP.BF16.F32.PACK_AB R7, R159, R0 ;  /* 0x000000009f07723e */ /* 0x010fce00000010ff */
[----:B------:R-:W4:Y:S01]  /*1aec0*/  MUFU.EX2 R224, R224 ;  /* 0x000000e000e07308 */ /* 0x000f220000000800 */
        /* <DEDUP_REMOVED lines=125> */
[----:B----4-:R-:W4:Y:S01]  /*1b6a0*/  LDSM.16.MT88.4 R116, [R197+0xc800] ;  /* 0x00c80000c574783b */ /* 0x010f220000004200 */
        /* <DEDUP_REMOVED lines=14> */
[----:B-----5:R-:W-:Y:S01]  /*1b790*/  HMMA.16816.F32.BF16 R92, R4, R136, R92 ;  /* 0x00000088045c723c */ /* 0x020fe2000004185c */
        /* <DEDUP_REMOVED lines=12> */
[C---:B----4-:R-:W-:Y:S06]  /*1b860*/  HMMA.16816.F32.BF16 R20, R104.reuse, R116, R20 ;  /* 0x000000746814723c */ /* 0x050fec0000041814 */
        /* <DEDUP_REMOVED lines=129> */
.L_x_6432:
[----:B------:R-:W-:Y:S05]  /*1c080*/  @!P5 BRA `(.L_x_6441) ;  /* 0x0000004c0024d947 */ /* 0x000fea0003800000 */
[----:B------:R-:W-:Y:S02]  /*1c090*/  MOV R2, R3 ;  /* 0x0000000300027202 */ /* 0x000fe40000000f00 */
[----:B------:R-:W-:-:S07]  /*1c0a0*/  MOV R0, R132 ;  /* 0x0000008400007202 */ /* 0x000fce0000000f00 */
.L_x_6450:
        /* <DEDUP_REMOVED lines=82> */
.L_x_6443:
[----:B-1----:R-:W-:Y:S02]  /*1c5d0*/  R2UR UR4, R134 ;  /* 0x00000000860472ca */ /* 0x002fe400000e0000 */
[----:B------:R-:W-:Y:S11]  /*1c5e0*/  R2UR UR5, R135 ;  /* 0x00000000870572ca */ /* 0x000ff600000e0000 */
[----:B------:R-:W-:Y:S02]  /*1c5f0*/  @!UPT UIADD3 URZ, URZ, URZ, URZ ;  /* 0x0000003f3f3ff290 */ /* 0x000fe4000fffe03f */
[----:B--2---:R-:W2:Y:S02]  /*1c600*/  LD.E R10, desc[UR4][R132.64+0x40] ;  /* 0x00004004840a7980 */ /* 0x004ea4000c101900 */
[----:B--2---:R-:W-:Y:S05]  /*1c610*/  IMAD.U32 R10, R10, -0x40, RZ ;  /* 0xffffffc00a0a7824 */ /* 0x004fea00078e00ff */
[----:B------:R-:W-:Y:S02]  /*1c620*/  SHF.R.S32.HI R5, RZ, 0x1f, R10 ;  /* 0x0000001fff057819 */ /* 0x000fe4000001140a */
.L_x_6444:
[----:B------:R-:W-:Y:S05]  /*1c630*/  BSYNC B0 ;  /* 0x0000000000007941 */ /* 0x000fea0003800000 */
.L_x_6442:
        /* <DEDUP_REMOVED lines=354> */
.L_x_6448:
[----:B------:R-:W-:Y:S02]  /*1dc60*/  R2UR UR4, R134 ;  /* 0x00000000860472ca */ /* 0x000fe400000e0000 */
[----:B------:R-:W-:Y:S11]  /*1dc70*/  R2UR UR5, R135 ;  /* 0x00000000870572ca */ /* 0x000ff600000e0000 */
[----:B------:R-:W-:Y:S02]  /*1dc80*/  @!UPT UIADD3 URZ, URZ, URZ, URZ ;  /* 0x0000003f3f3ff290 */ /* 0x000fe4000fffe03f */
[----:B------:R-:W2:Y:S02]  /*1dc90*/  LD.E R3, desc[UR4][R132.64+0x38] ;  /* 0x0000380484037980 */ /* 0x000ea4000c101900 */
[----:B--2---:R-:W-:Y:S05]  /*1dca0*/  IMAD.U32 R3, R3, -0x40, RZ ;  /* 0xffffffc003037824 */ /* 0x004fea00078e00ff */
[----:B------:R-:W-:Y:S02]  /*1dcb0*/  SHF.R.S32.HI R136, RZ, 0x1f, R3 ;  /* 0x0000001fff887819 */ /* 0x000fe40000011403 */
.L_x_6449:
[----:B------:R-:W-:Y:S05]  /*1dcc0*/  BSYNC B0 ;  /* 0x0000000000007941 */ /* 0x000fea0003800000 */
.L_x_6447:
        /* <DEDUP_REMOVED lines=113> */
.L_x_6446:
[----:B------:R-:W-:Y:S05]  /*1e3e0*/  BSYNC B1 ;  /* 0x0000000000017941 */ /* 0x000fea0003800000 */
.L_x_6445:
[----:B------:R-:W-:Y:S01]  /*1e3f0*/  R2UR UR4, R134 ;  /* 0x00000000860472ca */ /* 0x000fe200000e0000 */
[----:B------:R-:W2:Y:S01]  /*1e400*/  S2R R3, SR_TID.X ;  /* 0x0000000000037919 */ /* 0x000ea20000002100 */
[----:B------:R-:W-:Y:S11]  /*1e410*/  R2UR UR5, R135 ;  /* 0x00000000870572ca */ /* 0x000ff600000e0000 */
[----:B------:R-:W-:Y:S02]  /*1e420*/  @!UPT UIADD3 URZ, URZ, URZ, URZ ;  /* 0x0000003f3f3ff290 */ /* 0x000fe4000fffe03f */
[----:B------:R3:W4:Y:S01]  /*1e430*/  LD.E R133, desc[UR4][R132.64+0xdc] ;  /* 0x0000dc0484857980 */ /* 0x000722000c101900 */
[----:B--2---:R-:W-:Y:S05]  /*1e440*/  IMAD.SHL.U32 R3, R3, 0x2, RZ ;  /* 0x0000000203037824 */ /* 0x004fea00078e00ff */
[----:B------:R-:W-:Y:S05]  /*1e450*/  LOP3.LUT R3, R3, 0x6, RZ, 0xc0, !PT ;  /* 0x0000000603037812 */ /* 0x000fea00078ec0ff */
[----:B------:R-:W-:Y:S04]  /*1e460*/  IMAD R3, R216, 0x40, R3 ;  /* 0x00000040d8037824 */ /* 0x000fe800078e0203 */
[----:B------:R-:W-:Y:S01]  /*1e470*/  IMAD.IADD R136, R223, 0x1, -R3 ;  /* 0x00000001df887824 */ /* 0x000fe200078e0a03 */
[C---:B-1----:R-:W-:Y:S01]  /*1e480*/  IADD3 R140, R220.reuse, -R3, RZ ;  /* 0x80000003dc8c7210 */ /* 0x042fe20007ffe0ff */
[C---:B------:R-:W-:Y:S01]  /*1e490*/  VIADD R135, R3.reuse, 0x1 ;  /* 0x0000000103877836 */ /* 0x040fe20000000000 */
[C---:B------:R-:W-:Y:S01]  /*1e4a0*/  ISETP.GE.AND P0, PT, R3.reuse, R222, PT ;  /* 0x000000de0300720c */ /* 0x040fe20003f06270 */
[----:B------:R-:W-:Y:S01]  /*1e4b0*/  VIADD R141, R3, 0x9 ;  /* 0x00000009038d7836 */ /* 0x000fe20000000000 */
[----:B------:R-:W-:Y:S01]  /*1e4c0*/  IABS R136, R136 ;  /* 0x0000008800887213 */ /* 0x000fe20000000000 */
[C---:B------:R-:W-:Y:S01]  /*1e4d0*/  IMAD.IADD R138, R223.reuse, 0x1, -R135 ;  /* 0x00000001df8a7824 */ /* 0x040fe200078e0a87 */
[----:B------:R-:W-:Y:S01]  /*1e4e0*/  IABS R140, R140 ;  /* 0x0000008c008c7213 */ /* 0x000fe20000000000 */
[----:B------:R-:W-:Y:S01]  /*1e4f0*/  IMAD.IADD R142, R223, 0x1, -R141 ;  /* 0x00000001df8e7824 */ /* 0x000fe200078e0a8d */
[----:B------:R-:W-:Y:S02]  /*1e500*/  I2FP.F32.S32 R134, R136 ;  /* 0x0000008800867245 */ /* 0x000fe40000201400 */
[----:B------:R-:W-:Y:S02]  /*1e510*/  IADD3 R136, R3, 0x10, RZ ;  /* 0x0000001003887810 */ /* 0x000fe40007ffe0ff */
[----:B------:R-:W-:Y:S01]  /*1e520*/  IABS R138, R138 ;  /* 0x0000008a008a7213 */ /* 0x000fe20000000000 */
[----:B------:R-:W-:Y:S01]  /*1e530*/  FFMA.FTZ R4, -R217, R134, R4 ;  /* 0x00000086d9047223 */ /* 0x000fe20000010104 */
[----:B------:R-:W-:Y:S01]  /*1e540*/  VIADD R134, R3, 0x8 ;  /* 0x0000000803867836 */ /* 0x000fe20000000000 */
[C---:B------:R-:W-:Y:S02]  /*1e550*/  IADD3 R137, R223.reuse, -R136, RZ ;  /* 0x80000088df897210 */ /* 0x040fe40007ffe0ff */
[----:B------:R-:W-:Y:S01]  /*1e560*/  I2FP.F32.S32 R138, R138 ;  /* 0x0000008a008a7245 */ /* 0x000fe20000201400 */
[----:B------:R-:W-:Y:S01]  /*1e570*/  IMAD.IADD R139, R223, 0x1, -R134 ;  /* 0x00000001df8b7824 */ /* 0x000fe200078e0a86 */
[----:B------:R-:W-:Y:S02]  /*1e580*/  IABS R137, R137 ;  /* 0x0000008900897213 */ /* 0x000fe40000000000 */
[----:B---3--:R-:W-:Y:S01]  /*1e590*/  IABS R132, R142 ;  /* 0x0000008e00847213 */ /* 0x008fe20000000000 */
[----:B------:R-:W-:Y:S01]  /*1e5a0*/  FFMA.FTZ R5, -R217, R138, R5 ;  /* 0x0000008ad9057223 */ /* 0x000fe20000010105 */
[----:B------:R-:W-:Y:S01]  /*1e5b0*/  I2FP.F32.S32 R137, R137 ;  /* 0x0000008900897245 */ /* 0x000fe20000201400 */
[C---:B------:R-:W-:Y:S01]  /*1e5c0*/  VIADD R138, R3.reuse, 0x19 ;  /* 0x00000019038a7836 */ /* 0x040fe20000000000 */
[----:B------:R-:W-:Y:S01]  /*1e5d0*/  I2FP.F32.S32 R140, R140 ;  /* 0x0000008c008c7245 */ /* 0x000fe20000201400 */
[----:B------:R-:W-:Y:S01]  /*1e5e0*/  VIADD R142, R3, 0x11 ;  /* 0x00000011038e7836 */ /* 0x000fe20000000000 */
[----:B------:R-:W-:Y:S01]  /*1e5f0*/  IABS R139, R139 ;  /* 0x0000008b008b7213 */ /* 0x000fe20000000000 */
[----:B------:R-:W-:Y:S01]  /*1e600*/  FFMA.FTZ R12, -R217, R137, R12 ;  /* 0x00000089d90c7223 */ /* 0x000fe2000001010c */
[----:B------:R-:W-:Y:S01]  /*1e610*/  ISETP.GE.AND P2, PT, R135, R222, PT ;  /* 0x000000de8700720c */ /* 0x000fe20003f46270 */
[----:B------:R-:W-:Y:S01]  /*1e620*/  FFMA.FTZ R6, -R217, R140, R6 ;  /* 0x0000008cd9067223 */ /* 0x000fe20000010106 */
[----:B------:R-:W-:Y:S01]  /*1e630*/  ISETP.GE.AND P5, PT, R135, R219, PT ;  /* 0x000000db8700720c */ /* 0x000fe20003fa6270 */
[----:B------:R-:W-:Y:S01]  /*1e640*/  VIADD R140, R3, 0x18 ;  /* 0x00000018038c7836 */ /* 0x000fe20000000000 */
[----:B------:R-:W-:Y:S01]  /*1e650*/  I2FP.F32.S32 R132, R132 ;  /* 0x0000008400847245 */ /* 0x000fe20000201400 */
[----:B------:R-:W-:Y:S01]  /*1e660*/  IMAD.IADD R144, R223, 0x1, -R142 ;  /* 0x00000001df907824 */ /* 0x000fe200078e0a8e */
[----:B------:R-:W-:Y:S02]  /*1e670*/  I2FP.F32.S32 R139, R139 ;  /* 0x0000008b008b7245 */ /* 0x000fe40000201400 */
[----:B------:R-:W-:Y:S01]  /*1e680*/  ISETP.GE.OR P2, PT, R135, R221, !P2 ;  /* 0x000000dd8700720c */ /* 0x000fe20005746670 */
[----:B------:R-:W-:Y:S01]  /*1e690*/  FFMA.FTZ R9, -R217, R132, R9 ;  /* 0x00000084d9097223 */ /* 0x000fe20000010109 */
[----:B------:R-:W-:Y:S01]  /*1e6a0*/  ISETP.GE.OR P5, PT, R135, R218, !P5 ;  /* 0x000000da8700720c */ /* 0x000fe20006fa6670 */
[----:B------:R-:W-:Y:S01]  /*1e6b0*/  FFMA.FTZ R8, -R217, R139, R8 ;  /* 0x0000008bd9087223 */ /* 0x000fe20000010108 */
[C---:B------:R-:W-:Y:S01]  /*1e6c0*/  IADD3 R137, R220.reuse, -R135, RZ ;  /* 0x80000087dc897210 */ /* 0x040fe20007ffe0ff */
[----:B------:R-:W-:Y:S01]  /*1e6d0*/  IMAD.IADD R135, R220, 0x1, -R134 ;  /* 0x00000001dc877824 */ /* 0x000fe200078e0a86 */
[C---:B------:R-:W-:Y:S01]  /*1e6e0*/  IADD3 R132, R223.reuse, -R138, RZ ;  /* 0x8000008adf847210 */ /* 0x040fe20007ffe0ff */
[----:B------:R-:W-:Y:S01]  /*1e6f0*/  IMAD.IADD R139, R223, 0x1, -R140 ;  /* 0x00000001df8b7824 */ /* 0x000fe200078e0a8c */
[C---:B------:R-:W-:Y:S02]  /*1e700*/  ISETP.GE.AND P4, PT, R134.reuse, R222, PT ;  /* 0x000000de8600720c */ /* 0x040fe40003f86270 */
[C---:B------:R-:W-:Y:S02]  /*1e710*/  ISETP.GE.AND P6, PT, R134.reuse, R219, PT ;  /* 0x000000db8600720c */ /* 0x040fe40003fc6270 */
[----:B------:R-:W-:Y:S02]  /*1e720*/  IABS R135, R135 ;  /* 0x0000008700877213 */ /* 0x000fe40000000000 */
[C---:B------:R-:W-:Y:S02]  /*1e730*/  ISETP.GE.OR P4, PT, R134.reuse, R221, !P4 ;  /* 0x000000dd8600720c */ /* 0x040fe40006786670 */
[----:B------:R-:W-:Y:S02]  /*1e740*/  ISETP.GE.OR P6, PT, R134, R218, !P6 ;  /* 0x000000da8600720c */ /* 0x000fe400077c6670 */
[C---:B------:R-:W-:Y:S02]  /*1e750*/  ISETP.GE.AND P1, PT, R3.reuse, R219, PT ;  /* 0x000000db0300720c */ /* 0x040fe40003f26270 */
[C---:B------:R-:W-:Y:S02]  /*1e760*/  ISETP.GE.OR P0, PT, R3.reuse, R221, !P0 ;  /* 0x000000dd0300720c */ /* 0x040fe40004706670 */
[----:B------:R-:W-:Y:S02]  /*1e770*/  IABS R132, R132 ;  /* 0x0000008400847213 */ /* 0x000fe40000000000 */
[----:B------:R-:W-:Y:S02]  /*1e780*/  IABS R134, R137 ;  /* 0x0000008900867213 */ /* 0x000fe40000000000 */
[----:B------:R-:W-:Y:S02]  /*1e790*/  IABS R137, R139 ;  /* 0x0000008b00897213 */ /* 0x000fe40000000000 */
[----:B------:R-:W-:Y:S02]  /*1e7a0*/  I2FP.F32.S32 R135, R135 ;  /* 0x0000008700877245 */ /* 0x000fe40000201400 */
[----:B------:R-:W-:Y:S02]  /*1e7b0*/  FSEL R139, R4, -INF , !P0 ;  /* 0xff800000048b7808 */ /* 0x000fe40004000000 */
[----:B------:R-:W-:Y:S01]  /*1e7c0*/  ISETP.GE.OR P1, PT, R3, R218, !P1 ;  /* 0x000000da0300720c */ /* 0x000fe20004f26670 */
[C---:B------:R-:W-:Y:S01]  /*1e7d0*/  FFMA.FTZ R10, -R217.reuse, R135, R10 ;  /* 0x00000087d90a7223 */ /* 0x040fe2000001010a */
[----:B------:R-:W-:Y:S02]  /*1e7e0*/  I2FP.F32.S32 R132, R132 ;  /* 0x0000008400847245 */ /* 0x000fe40000201400 */
[----:B------:R-:W-:Y:S02]  /*1e7f0*/  IADD3 R4, R220, -R142, RZ ;  /* 0x8000008edc047210 */ /* 0x000fe40007ffe0ff */
[----:B------:R-:W-:Y:S01]  /*1e800*/  I2FP.F32.S32 R137, R137 ;  /* 0x0000008900897245 */ /* 0x000fe20000201400 */
[----:B------:R-:W-:Y:S01]  /*1e810*/  FFMA.FTZ R17, -R217, R132, R17 ;  /* 0x00000084d9117223 */ /* 0x000fe20000010111 */
[----:B------:R-:W-:Y:S01]  /*1e820*/  FSEL R135, R6, -INF , !P1 ;  /* 0xff80000006877808 */ /* 0x000fe20004800000 */
[----:B------:R-:W-:Y:S01]  /*1e830*/  VIADD R132, R3, 0x21 ;  /* 0x0000002103847836 */ /* 0x000fe20000000000 */
[----:B------:R-:W-:Y:S01]  /*1e840*/  IABS R144, R144 ;  /* 0x0000009000907213 */ /* 0x000fe20000000000 */
[----:B------:R-:W-:Y:S01]  /*1e850*/  FFMA.FTZ R16, -R217, R137, R16 ;  /* 0x00000089d9107223 */ /* 0x000fe20000010110 */
[----:B------:R-:W-:Y:S01]  /*1e860*/  ISETP.GE.AND P1, PT, R136, R222, PT ;  /* 0x000000de8800720c */ /* 0x000fe20003f26270 */
[----:B------:R-:W-:Y:S01]  /*1e870*/  IMAD.IADD R6, R223, 0x1, -R132 ;  /* 0x00000001df067824 */ /* 0x000fe200078e0a84 */
[----:B------:R-:W-:Y:S02]  /*1e880*/  IABS R4, R4 ;  /* 0x0000000400047213 */ /* 0x000fe40000000000 */
[C---:B------:R-:W-:Y:S02]  /*1e890*/  ISETP.GE.AND P3, PT, R141.reuse, R222, PT ;  /* 0x000000de8d00720c */ /* 0x040fe40003f66270 */
[----:B------:R-:W-:Y:S02]  /*1e8a0*/  ISETP.GE.AND P0, PT, R141, R219, PT ;  /* 0x000000db8d00720c */ /* 0x000fe40003f06270 */
[----:B------:R-:W-:Y:S02]  /*1e8b0*/  FSEL R137, R5, -INF , !P2 ;  /* 0xff80000005897808 */ /* 0x000fe40005000000 */
[----:B------:R-:W-:Y:S02]  /*1e8c0*/  I2FP.F32.S32 R144, R144 ;  /* 0x0000009000907245 */ /* 0x000fe40000201400 */
[----:B------:R-:W-:Y:S02]  /*1e8d0*/  FSEL R5, R8, -INF , !P4 ;  /* 0xff80000008057808 */ /* 0x000fe40006000000 */
[-C--:B------:R-:W-:Y:S01]  /*1e8e0*/  ISETP.GE.OR P1, PT, R136, R221.reuse, !P1 ;  /* 0x000000dd8800720c */ /* 0x080fe20004f26670 */
[----:B------:R-:W-:Y:S01]  /*1e8f0*/  FFMA.FTZ R13, -R217, R144, R13 ;  /* 0x00000090d90d7223 */ /* 0x000fe2000001010d */
[----:B------:R-:W-:Y:S02]  /*1e900*/  I2FP.F32.S32 R4, R4 ;  /* 0x0000000400047245 */ /* 0x000fe40000201400 */
[C---:B------:R-:W-:Y:S02]  /*1e910*/  ISETP.GE.OR P3, PT, R141.reuse, R221, !P3 ;  /* 0x000000dd8d00720c */ /* 0x040fe40005f66670 */
[----:B------:R-:W-:Y:S01]  /*1e920*/  ISETP.GE.OR P0, PT, R141, R218, !P0 ;  /* 0x000000da8d00720c */ /* 0x000fe20004706670 */
[----:B------:R-:W-:Y:S01]  /*1e930*/  FFMA.FTZ R15, -R217, R4, R15 ;  /* 0x00000004d90f7223 */ /* 0x000fe2000001010f */
[C---:B------:R-:W-:Y:S01]  /*1e940*/  IADD3 R8, R220.reuse, -R141, RZ ;  /* 0x8000008ddc087210 */ /* 0x040fe20007ffe0ff */
[----:B------:R-:W-:Y:S01]  /*1e950*/  IMAD.IADD R141, R220, 0x1, -R136 ;  /* 0x00000001dc8d7824 */ /* 0x000fe200078e0a88 */
[-C--:B------:R-:W-:Y:S01]  /*1e960*/  ISETP.GE.AND P4, PT, R142, R222.reuse, PT ;  /* 0x000000de8e00720c */ /* 0x080fe20003f86270 */
[C---:B------:R-:W-:Y:S01]  /*1e970*/  VIADD R4, R3.reuse, 0x30 ;  /* 0x0000003003047836 */ /* 0x040fe20000000000 */
[----:B------:R-:W-:Y:S02]  /*1e980*/  FSEL R245, R12, -INF , !P1 ;  /* 0xff8000000cf57808 */ /* 0x000fe40004800000 */
[----:B------:R-:W-:Y:S02]  /*1e990*/  ISETP.GE.AND P2, PT, R136, R219, PT ;  /* 0x000000db8800720c */ /* 0x000fe40003f46270 */
[----:B------:R-:W-:Y:S02]  /*1e9a0*/  ISETP.GE.AND P1, PT, R140, R222, PT ;  /* 0x000000de8c00720c */ /* 0x000fe40003f26270 */
[----:B------:R-:W-:Y:S02]  /*1e9b0*/  ISETP.GE.OR P4, PT, R142, R221, !P4 ;  /* 0x000000dd8e00720c */ /* 0x000fe40006786670 */
[----:B------:R-:W-:Y:S02]  /*1e9c0*/  IABS R6, R6 ;  /* 0x0000000600067213 */ /* 0x000fe40000000000 */
[----:B------:R-:W-:Y:S02]  /*1e9d0*/  IABS R141, R141 ;  /* 0x0000008d008d7213 */ /* 0x000fe40000000000 */
[----:B------:R-:W-:Y:S01]  /*1e9e0*/  ISETP.GE.OR P2, PT, R136, R218, !P2 ;  /* 0x000000da8800720c */ /* 0x000fe20005746670 */
[----:B------:R-:W-:Y:S01]  /*1e9f0*/  VIADD R136, R3, 0x28 ;  /* 0x0000002803887836 */ /* 0x000fe20000000000 */
[----:B------:R-:W-:Y:S02]  /*1ea00*/  ISETP.GE.OR P1, PT, R140, R221, !P1 ;  /* 0x000000dd8c00720c */ /* 0x000fe40004f26670 */
[----:B------:R-:W-:Y:S02]  /*1ea10*/  FSEL R167, R13, -INF , !P4 ;  /* 0xff8000000da77808 */ /* 0x000fe40006000000 */
[----:B------:R-:W-:Y:S02]  /*1ea20*/  I2FP.F32.S32 R6, R6 ;  /* 0x0000000600067245 */ /* 0x000fe40000201400 */
[----:B------:R-:W-:Y:S02]  /*1ea30*/  I2FP.F32.S32 R141, R141 ;  /* 0x0000008d008d7245 */ /* 0x000fe40000201400 */
[----:B------:R-:W-:Y:S01]  /*1ea40*/  I2FP.F32.S32 R134, R134 ;  /* 0x0000008600867245 */ /* 0x000fe20000201400 */
[----:B------:R-:W-:Y:S01]  /*1ea50*/  FFMA.FTZ R21, -R217, R6, R21 ;  /* 0x00000006d9157223 */ /* 0x000fe20000010115 */
[----:B------:R-:W-:Y:S01]  /*1ea60*/  IADD3 R13, R223, -R4, RZ ;  /* 0x80000004df0d7210 */ /* 0x000fe20007ffe0ff */
[C---:B------:R-:W-:Y:S01]  /*1ea70*/  FFMA.FTZ R14, -R217.reuse, R141, R14 ;  /* 0x0000008dd90e7223 */ /* 0x040fe2000001010e */
[----:B------:R-:W-:Y:S01]  /*1ea80*/  IABS R8, R8 ;  /* 0x0000000800087213 */ /* 0x000fe20000000000 */
[----:B------:R-:W-:Y:S01]  /*1ea90*/  FFMA.FTZ R7, -R217, R134, R7 ;  /* 0x00000086d9077223 */ /* 0x000fe20000010107 */
[----:B------:R-:W-:Y:S01]  /*1eaa0*/  FSEL R243, R16, -INF , !P1 ;  /* 0xff80000010f37808 */ /* 0x000fe20004800000 */
[C---:B------:R-:W-:Y:S01]  /*1eab0*/  IMAD.IADD R141, R220.reuse, 0x1, -R140 ;  /* 0x00000001dc8d7824 */ /* 0x040fe200078e0a8c */
[----:B------:R-:W-:Y:S01]  /*1eac0*/  IADD3 R16, R223, -R136, RZ ;  /* 0x80000088df107210 */ /* 0x000fe20007ffe0ff */
[----:B------:R-:W-:Y:S01]  /*1ead0*/  VIADD R134, R3, 0x20 ;  /* 0x0000002003867836 */ /* 0x000fe20000000000 */
[----:B------:R-:W-:Y:S02]  /*1eae0*/  IABS R13, R13 ;  /* 0x0000000d000d7213 */ /* 0x000fe40000000000 */
[----:B------:R-:W-:Y:S01]  /*1eaf0*/  I2FP.F32.S32 R8, R8 ;  /* 0x0000000800087245 */ /* 0x000fe20000201400 */
[----:B------:R-:W-:Y:S01]  /*1eb00*/  IMAD.IADD R143, R223, 0x1, -R134 ;  /* 0x00000001df8f7824 */ /* 0x000fe200078e0a86 */
[----:B------:R-:W-:Y:S02]  /*1eb10*/  IADD3 R6, R3, 0x29, RZ ;  /* 0x0000002903067810 */ /* 0x000fe40007ffe0ff */
[----:B------:R-:W-:Y:S01]  /*1eb20*/  IABS R16, R16 ;  /* 0x0000001000107213 */ /* 0x000fe20000000000 */
[----:B------:R-:W-:Y:S01]  /*1eb30*/  FFMA.FTZ R11, -R217, R8, R11 ;  /* 0x00000008d90b7223 */ /* 0x000fe2000001010b */
[----:B------:R-:W-:Y:S01]  /*1eb40*/  I2FP.F32.S32 R13, R13 ;  /* 0x0000000d000d7245 */ /* 0x000fe20000201400 */
[----:B------:R-:W-:Y:S01]  /*1eb50*/  IMAD.IADD R12, R223, 0x1, -R6 ;  /* 0x00000001df0c7824 */ /* 0x000fe200078e0a06 */
[----:B------:R-:W-:Y:S01]  /*1eb60*/  FSEL R9, R9, -INF , !P3 ;  /* 0xff80000009097808 */ /* 0x000fe20005800000 */
[----:B------:R-:W-:Y:S01]  /*1eb70*/  IMAD.IADD R8, R220, 0x1, -R138 ;  /* 0x00000001dc087824 */ /* 0x000fe200078e0a8a */
[----:B------:R-:W-:Y:S01]  /*1eb80*/  I2FP.F32.S32 R16, R16 ;  /* 0x0000001000107245 */ /* 0x000fe20000201400 */
[C---:B------:R-:W-:Y:S01]  /*1eb90*/  FFMA.FTZ R28, -R217.reuse, R13, R28 ;  /* 0x0000000dd91c7223 */ /* 0x040fe2000001011c */
[----:B------:R-:W-:Y:S02]  /*1eba0*/  IABS R141, R141 ;  /* 0x0000008d008d7213 */ /* 0x000fe40000000000 */
[----:B------:R-:W-:Y:S01]  /*1ebb0*/  ISETP.GE.AND P3, PT, R142, R219, PT ;  /* 0x000000db8e00720c */ /* 0x000fe20003f66270 */
[C---:B------:R-:W-:Y:S01]  /*1ebc0*/  FFMA.FTZ R24, -R217.reuse, R16, R24 ;  /* 0x00000010d9187223 */ /* 0x040fe20000010118 */
[----:B------:R-:W-:Y:S02]  /*1ebd0*/  FSEL R229, R14, -INF , !P2 ;  /* 0xff8000000ee57808 */ /* 0x000fe40005000000 */
[----:B------:R-:W-:Y:S02]  /*1ebe0*/  ISETP.GE.AND P2, PT, R136, R222, PT ;  /* 0x000000de8800720c */ /* 0x000fe40003f46270 */
[----:B------:R-:W-:Y:S01]  /*1ebf0*/  FSEL R13, R10, -INF , !P6 ;  /* 0xff8000000a0d7808 */ /* 0x000fe20007000000 */
[----:B------:R-:W-:Y:S01]  /*1ec00*/  IMAD.IADD R10, R220, 0x1, -R132 ;  /* 0x00000001dc0a7824 */ /* 0x000fe200078e0a84 */
[----:B------:R-:W-:Y:S02]  /*1ec10*/  I2FP.F32.S32 R141, R141 ;  /* 0x0000008d008d7245 */ /* 0x000fe40000201400 */
[----:B------:R-:W-:Y:S02]  /*1ec20*/  IABS R143, R143 ;  /* 0x0000008f008f7213 */ /* 0x000fe40000000000 */
[----:B------:R-:W-:Y:S01]  /*1ec30*/  IABS R12, R12 ;  /* 0x0000000c000c7213 */ /* 0x000fe20000000000 */
[C---:B------:R-:W-:Y:S01]  /*1ec40*/  FFMA.FTZ R18, -R217.reuse, R141, R18 ;  /* 0x0000008dd9127223 */ /* 0x040fe20000010112 */
[----:B------:R-:W-:Y:S02]  /*1ec50*/  ISETP.GE.OR P3, PT, R142, R218, !P3 ;  /* 0x000000da8e00720c */ /* 0x000fe40005f66670 */
[----:B------:R-:W-:Y:S02]  /*1ec60*/  IABS R8, R8 ;  /* 0x0000000800087213 */ /* 0x000fe40000000000 */
[----:B------:R-:W-:Y:S02]  /*1ec70*/  ISETP.GE.AND P4, PT, R140, R219, PT ;  /* 0x000000db8c00720c */ /* 0x000fe40003f86270 */
[----:B------:R-:W-:Y:S02]  /*1ec80*/  ISETP.GE.OR P2, PT, R136, R221, !P2 ;  /* 0x000000dd8800720c */ /* 0x000fe40005746670 */
[----:B------:R-:W-:Y:S02]  /*1ec90*/  I2FP.F32.S32 R143, R143 ;  /* 0x0000008f008f7245 */ /* 0x000fe40000201400 */
[----:B------:R-:W-:Y:S02]  /*1eca0*/  I2FP.F32.S32 R12, R12 ;  /* 0x0000000c000c7245 */ /* 0x000fe40000201400 */
[----:B------:R-:W-:Y:S01]  /*1ecb0*/  I2FP.F32.S32 R8, R8 ;  /* 0x0000000800087245 */ /* 0x000fe20000201400 */
[----:B------:R-:W-:Y:S01]  /*1ecc0*/  FFMA.FTZ R20, -R217, R143, R20 ;  /* 0x0000008fd9147223 */ /* 0x000fe20000010114 */
[----:B------:R-:W-:Y:S01]  /*1ecd0*/  FSEL R175, R15, -INF , !P3 ;  /* 0xff8000000faf7808 */ /* 0x000fe20005800000 */
[C---:B------:R-:W-:Y:S01]  /*1ece0*/  FFMA.FTZ R25, -R217.reuse, R12, R25 ;  /* 0x0000000cd9197223 */ /* 0x040fe20000010119 */
[----:B------:R-:W-:Y:S01]  /*1ecf0*/  IABS R10, R10 ;  /* 0x0000000a000a7213 */ /* 0x000fe20000000000 */
[----:B------:R-:W-:Y:S01]  /*1ed00*/  FFMA.FTZ R19, -R217, R8, R19 ;  /* 0x00000008d9137223 */ /* 0x000fe20000010113 */
[----:B------:R-:W-:Y:S01]  /*1ed10*/  ISETP.GE.OR P4, PT, R140, R218, !P4 ;  /* 0x000000da8c00720c */ /* 0x000fe20006786670 */
[C---:B------:R-:W-:Y:S01]  /*1ed20*/  VIADD R12, R3.reuse, 0x31 ;  /* 0x00000031030c7836 */ /* 0x040fe20000000000 */
[----:B------:R-:W-:Y:S01]  /*1ed30*/  FSEL R239, R24, -INF , !P2 ;  /* 0xff80000018ef7808 */ /* 0x000fe20005000000 */
[C---:B------:R-:W-:Y:S01]  /*1ed40*/  VIADD R8, R3.reuse, 0x38 ;  /* 0x0000003803087836 */ /* 0x040fe20000000000 */
[-C--:B------:R-:W-:Y:S01]  /*1ed50*/  ISETP.GE.AND P3, PT, R6, R222.reuse, PT ;  /* 0x000000de0600720c */ /* 0x080fe20003f66270 */
[----:B------:R-:W-:Y:S01]  /*1ed60*/  VIADD R3, R3, 0x39 ;  /* 0x0000003903037836 */ /* 0x000fe20000000000 */
[----:B------:R-:W-:Y:S01]  /*1ed70*/  ISETP.GE.AND P1, PT, R138, R219, PT ;  /* 0x000000db8a00720c */ /* 0x000fe20003f26270 */
[----:B------:R-:W-:Y:S01]  /*1ed80*/  IMAD.IADD R15, R220, 0x1, -R4 ;  /* 0x00000001dc0f7824 */ /* 0x000fe200078e0a04 */
[----:B------:R-:W-:Y:S01]  /*1ed90*/  ISETP.GE.AND P2, PT, R4, R222, PT ;  /* 0x000000de0400720c */ /* 0x000fe20003f46270 */
[----:B------:R-:W-:Y:S01]  /*1eda0*/  IMAD.IADD R14, R223, 0x1, -R12 ;  /* 0x00000001df0e7824 */ /* 0x000fe200078e0a0c */
[----:B------:R-:W-:Y:S02]  /*1edb0*/  I2FP.F32.S32 R10, R10 ;  /* 0x0000000a000a7245 */ /* 0x000fe40000201400 */
[----:B------:R-:W-:Y:S02]  /*1edc0*/  FSEL R143, R18, -INF , !P4 ;  /* 0xff800000128f7808 */ /* 0x000fe40006000000 */
[-C--:B------:R-:W-:Y:S01]  /*1edd0*/  ISETP.GE.OR P3, PT, R6, R221.reuse, !P3 ;  /* 0x000000dd0600720c */ /* 0x080fe20005f66670 */
[----:B------:R-:W-:Y:S01]  /*1ede0*/  FFMA.FTZ R23, -R217, R10, R23 ;  /* 0x0000000ad9177223 */ /* 0x000fe20000010117 */
[-C--:B------:R-:W-:Y:S02]  /*1edf0*/  ISETP.GE.OR P1, PT, R138, R218.reuse, !P1 ;  /* 0x000000da8a00720c */ /* 0x080fe40004f26670 */
[----:B------:R-:W-:Y:S02]  /*1ee00*/  ISETP.GE.OR P2, PT, R4, R221, !P2 ;  /* 0x000000dd0400720c */ /* 0x000fe40005746670 */
[-C--:B------:R-:W-:Y:S02]  /*1ee10*/  ISETP.GE.AND P4, PT, R6, R219.reuse, PT ;  /* 0x000000db0600720c */ /* 0x080fe40003f86270 */
[----:B------:R-:W-:Y:S02]  /*1ee20*/  FSEL R235, R25, -INF , !P3 ;  /* 0xff80000019eb7808 */ /* 0x000fe40005800000 */
[----:B------:R-:W-:Y:S02]  /*1ee30*/  FSEL R141, R19, -INF , !P1 ;  /* 0xff800000138d7808 */ /* 0x000fe40004800000 */
[----:B------:R-:W-:Y:S02]  /*1ee40*/  FSEL R171, R28, -INF , !P2 ;  /* 0xff8000001cab7808 */ /* 0x000fe40005000000 */
[----:B------:R-:W-:Y:S02]  /*1ee50*/  ISETP.GE.OR P4, PT, R6, R218, !P4 ;  /* 0x000000da0600720c */ /* 0x000fe40006786670 */
[-C--:B------:R-:W-:Y:S02]  /*1ee60*/  ISETP.GE.AND P3, PT, R4, R219.reuse, PT ;  /* 0x000000db0400720c */ /* 0x080fe40003f66270 */
[----:B------:R-:W-:Y:S01]  /*1ee70*/  IADD3 R10, R220, -R6, RZ ;  /* 0x80000006dc0a7210 */ /* 0x000fe20007ffe0ff */
[----:B------:R-:W-:Y:S01]  /*1ee80*/  IMAD.IADD R6, R223, 0x1, -R3 ;  /* 0x00000001df067824 */ /* 0x000fe200078e0a03 */
[C---:B------:R-:W-:Y:S02]  /*1ee90*/  ISETP.GE.AND P1, PT, R12.reuse, R222, PT ;  /* 0x000000de0c00720c */ /* 0x040fe40003f26270 */
[----:B------:R-:W-:Y:S02]  /*1eea0*/  ISETP.GE.AND P2, PT, R12, R219, PT ;  /* 0x000000db0c00720c */ /* 0x000fe40003f46270 */
[-C--:B------:R-:W-:Y:S02]  /*1eeb0*/  ISETP.GE.OR P3, PT, R4, R218.reuse, !P3 ;  /* 0x000000da0400720c */ /* 0x080fe40005f66670 */
[CC--:B------:R-:W-:Y:S02]  /*1eec0*/  ISETP.GE.OR P1, PT, R12.reuse, R221.reuse, !P1 ;  /* 0x000000dd0c00720c */ /* 0x0c0fe40004f26670 */
[----:B------:R-:W-:Y:S02]  /*1eed0*/  ISETP.GE.OR P2, PT, R12, R218, !P2 ;  /* 0x000000da0c00720c */ /* 0x000fe40005746670 */
[----:B------:R-:W-:Y:S02]  /*1eee0*/  IADD3 R4, R220, -R12, RZ ;  /* 0x8000000cdc047210 */ /* 0x000fe40007ffe0ff */
[----:B------:R-:W-:Y:S02]  /*1eef0*/  IABS R12, R6 ;  /* 0x00000006000c7213 */ /* 0x000fe40000000000 */
[----:B------:R-:W-:Y:S02]  /*1ef00*/  FMNMX.FTZ R6, R139, R0, !PT ;  /* 0x000000008b067209 */ /* 0x000fe40007810000 */
[----:B------:R-:W-:Y:S02]  /*1ef10*/  IABS R4, R4 ;  /* 0x0000000400047213 */ /* 0x000fe40000000000 */
[----:B------:R-:W-:Y:S02]  /*1ef20*/  FMNMX.FTZ R6, R137, R6, !PT ;  /* 0x0000000689067209 */ /* 0x000fe40007810000 */
[----:B------:R-:W-:Y:S02]  /*1ef30*/  I2FP.F32.S32 R4, R4 ;  /* 0x0000000400047245 */ /* 0x000fe40000201400 */
[----:B------:R-:W-:Y:S02]  /*1ef40*/  FMNMX.FTZ R6, R5, R6, !PT ;  /* 0x0000000605067209 */ /* 0x000fe40007810000 */
[----:B------:R-:W-:Y:S01]  /*1ef50*/  FSEL R7, R7, -INF , !P5 ;  /* 0xff80000007077808 */ /* 0x000fe20006800000 */
[----:B------:R-:W-:Y:S01]  /*1ef60*/  FFMA.FTZ R31, -R217, R4, R31 ;  /* 0x00000004d91f7223 */ /* 0x000fe2000001011f */
[----:B------:R-:W-:Y:S02]  /*1ef70*/  FMNMX.FTZ R6, R9, R6, !PT ;  /* 0x0000000609067209 */ /* 0x000fe40007810000 */
[----:B------:R-:W-:Y:S02]  /*1ef80*/  FMNMX.FTZ R4, R135, R2, !PT ;  /* 0x0000000287047209 */ /* 0x000fe40007810000 */
[C---:B------:R-:W-:Y:S02]  /*1ef90*/  ISETP.GE.AND P5, PT, R138.reuse, R222, PT ;  /* 0x000000de8a00720c */ /* 0x040fe40003fa6270 */
[----:B------:R-:W-:Y:S02]  /*1efa0*/  FMNMX.FTZ R6, R245, R6, !PT ;  /* 0x00000006f5067209 */ /* 0x000fe40007810000 */
[----:B------:R-:W-:Y:S02]  /*1efb0*/  FMNMX.FTZ R4, R7, R4, !PT ;  /* 0x0000000407047209 */ /* 0x000fe40007810000 */
[-C--:B------:R-:W-:Y:S02]  /*1efc0*/  ISETP.GE.OR P5, PT, R138, R221.reuse, !P5 ;  /* 0x000000dd8a00720c */ /* 0x080fe40006fa6670 */
[----:B------:R-:W-:Y:S02]  /*1efd0*/  ISETP.GE.AND P6, PT, R134, R222, PT ;  /* 0x000000de8600720c */ /* 0x000fe40003fc6270 */
[----:B------:R-:W-:Y:S02]  /*1efe0*/  FMNMX.FTZ R6, R167, R6, !PT ;  /* 0x00000006a7067209 */ /* 0x000fe40007810000 */
[----:B------:R-:W-:Y:S02]  /*1eff0*/  FSEL R11, R11, -INF , !P0 ;  /* 0xff8000000b0b7808 */ /* 0x000fe40004000000 */
[----:B------:R-:W-:Y:S02]  /*1f000*/  FMNMX.FTZ R4, R13, R4, !PT ;  /* 0x000000040d047209 */ /* 0x000fe40007810000 */
[----:B------:R-:W-:Y:S02]  /*1f010*/  IADD3 R16, R220, -R134, RZ ;  /* 0x80000086dc107210 */ /* 0x000fe40007ffe0ff */
[----:B------:R-:W-:Y:S02]  /*1f020*/  FSEL R173, R17, -INF , !P5 ;  /* 0xff80000011ad7808 */ /* 0x000fe40006800000 */
[----:B------:R-:W-:Y:S02]  /*1f030*/  IABS R10, R10 ;  /* 0x0000000a000a7213 */ /* 0x000fe40000000000 */
[----:B------:R-:W-:Y:S02]  /*1f040*/  ISETP.GE.AND P5, PT, R132, R222, PT ;  /* 0x000000de8400720c */ /* 0x000fe40003fa6270 */
[-C--:B------:R-:W-:Y:S02]  /*1f050*/  ISETP.GE.OR P6, PT, R134, R221.reuse, !P6 ;  /* 0x000000dd8600720c */ /* 0x080fe400077c6670 */
[----:B------:R-:W-:Y:S02]  /*1f060*/  FMNMX.FTZ R6, R243, R6, !PT ;  /* 0x00000006f3067209 */ /* 0x000fe40007810000 */
[----:B------:R-:W-:Y:S02]  /*1f070*/  FMNMX.FTZ R4, R11, R4, !PT ;  /* 0x000000040b047209 */ /* 0x000fe40007810000 */
[----:B------:R-:W-:Y:S02]  /*1f080*/  IABS R16, R16 ;  /* 0x0000001000107213 */ /* 0x000fe40000000000 */
[----:B------:R-:W-:Y:S02]  /*1f090*/  IABS R14, R14 ;  /* 0x0000000e000e7213 */ /* 0x000fe40000000000 */
[----:B------:R-:W-:Y:S02]  /*1f0a0*/  I2FP.F32.S32 R10, R10 ;  /* 0x0000000a000a7245 */ /* 0x000fe40000201400 */
[----:B------:R-:W-:Y:S02]  /*1f0b0*/  FSEL R241, R20, -INF , !P6 ;  /* 0xff80000014f17808 */ /* 0x000fe40007000000 */
[----:B------:R-:W-:Y:S01]  /*1f0c0*/  ISETP.GE.OR P5, PT, R132, R221, !P5 ;  /* 0x000000dd8400720c */ /* 0x000fe20006fa6670 */
[----:B------:R-:W-:Y:S01]  /*1f0d0*/  FFMA.FTZ R27, -R217, R10, R27 ;  /* 0x0000000ad91b7223 */ /* 0x000fe2000001011b */
[----:B------:R-:W-:Y:S02]  /*1f0e0*/  FMNMX.FTZ R6, R173, R6, !PT ;  /* 0x00000006ad067209 */ /* 0x000fe40007810000 */
[----:B------:R-:W-:Y:S02]  /*1f0f0*/  FMNMX.FTZ R4, R229, R4, !PT ;  /* 0x00000004e5047209 */ /* 0x000fe40007810000 */
[----:B------:R-:W-:Y:S02]  /*1f100*/  I2FP.F32.S32 R16, R16 ;  /* 0x0000001000107245 */ /* 0x000fe40000201400 */
[----:B------:R-:W-:Y:S02]  /*1f110*/  I2FP.F32.S32 R14, R14 ;  /* 0x0000000e000e7245 */ /* 0x000fe40000201400 */
[----:B------:R-:W-:Y:S01]  /*1f120*/  IADD3 R17, R220, -R136, RZ ;  /* 0x80000088dc117210 */ /* 0x000fe20007ffe0ff */
[C---:B------:R-:W-:Y:S01]  /*1f130*/  FFMA.FTZ R22, -R217.reuse, R16, R22 ;  /* 0x00000010d9167223 */ /* 0x040fe20000010116 */
[C---:B------:R-:W-:Y:S01]  /*1f140*/  ISETP.GE.AND P0, PT, R134.reuse, R219, PT ;  /* 0x000000db8600720c */ /* 0x040fe20003f06270 */
[----:B------:R-:W-:Y:S01]  /*1f150*/  FFMA.FTZ R29, -R217, R14, R29 ;  /* 0x0000000ed91d7223 */ /* 0x000fe2000001011d */
[----:B------:R-:W-:Y:S01]  /*1f160*/  FSEL R237, R21, -INF , !P5 ;  /* 0xff80000015ed7808 */ /* 0x000fe20006800000 */
[----:B------:R-:W-:Y:S01]  /*1f170*/  IMAD.IADD R21, R223, 0x1, -R8 ;  /* 0x00000001df157824 */ /* 0x000fe200078e0a08 */
[----:B------:R-:W-:Y:S02]  /*1f180*/  FMNMX.FTZ R6, R241, R6, !PT ;  /* 0x00000006f1067209 */ /* 0x000fe40007810000 */
[----:B------:R-:W-:Y:S02]  /*1f190*/  FMNMX.FTZ R10, R175, R4, !PT ;  /* 0x00000004af0a7209 */ /* 0x000fe40007810000 */
[----:B------:R-:W-:Y:S02]  /*1f1a0*/  IABS R17, R17 ;  /* 0x0000001100117213 */ /* 0x000fe40000000000 */
[----:B------:R-:W-:Y:S02]  /*1f1b0*/  ISETP.GE.OR P0, PT, R134, R218, !P0 ;  /* 0x000000da8600720c */ /* 0x000fe40004706670 */
[----:B------:R-:W-:Y:S02]  /*1f1c0*/  FMNMX.FTZ R6, R237, R6, !PT ;  /* 0x00000006ed067209 */ /* 0x000fe40007810000 */
[----:B------:R-:W-:Y:S02]  /*1f1d0*/  FMNMX.FTZ R10, R143, R10, !PT ;  /* 0x0000000a8f0a7209 */ /* 0x000fe40007810000 */
[----:B------:R-:W-:Y:S02]  /*1f1e0*/  ISETP.GE.AND P6, PT, R132, R219, PT ;  /* 0x000000db8400720c */ /* 0x000fe40003fc6270 */
[----:B------:R-:W-:Y:S02]  /*1f1f0*/  IABS R21, R21 ;  /* 0x0000001500157213 */ /* 0x000fe40000000000 */
[----:B------:R-:W-:Y:S02]  /*1f200*/  I2FP.F32.S32 R17, R17 ;  /* 0x0000001100117245 */ /* 0x000fe40000201400 */
[----:B------:R-:W-:Y:S02]  /*1f210*/  FSEL R169, R29, -INF , !P1 ;  /* 0xff8000001da97808 */ /* 0x000fe40004800000 */
[----:B------:R-:W-:Y:S01]  /*1f220*/  FSEL R233, R22, -INF , !P0 ;  /* 0xff80000016e97808 */ /* 0x000fe20004000000 */
[----:B------:R-:W-:Y:S01]  /*1f230*/  FFMA.FTZ R26, -R217, R17, R26 ;  /* 0x00000011d91a7223 */ /* 0x000fe2000001011a */
[----:B------:R-:W-:Y:S01]  /*1f240*/  FMNMX.FTZ R4, R239, R6, !PT ;  /* 0x00000006ef047209 */ /* 0x000fe20007810000 */
[----:B------:R-:W-:Y:S01]  /*1f250*/  IMAD.IADD R6, R220, 0x1, -R3 ;  /* 0x00000001dc067824 */ /* 0x000fe200078e0a03 */
[----:B------:R-:W-:Y:S01]  /*1f260*/  FMNMX.FTZ R10, R141, R10, !PT ;  /* 0x0000000a8d0a7209 */ /* 0x000fe20007810000 */
[----:B------:R-:W-:Y:S01]  /*1f270*/  LDSM.16.MT88.4 R16, [R198+0xc000] ;  /* 0x00c00000c610783b */ /* 0x000fe20000004200 */
[-C--:B------:R-:W-:Y:S02]  /*1f280*/  ISETP.GE.AND P5, PT, R136, R219.reuse, PT ;  /* 0x000000db8800720c */ /* 0x080fe40003fa6270 */
[----:B------:R-:W-:Y:S02]  /*1f290*/  ISETP.GE.OR P6, PT, R132, R218, !P6 ;  /* 0x000000da8400720c */ /* 0x000fe400077c6670 */
[C---:B------:R-:W-:Y:S02]  /*1f2a0*/  ISETP.GE.AND P0, PT, R8.reuse, R222, PT ;  /* 0x000000de0800720c */ /* 0x040fe40003f06270 */
[----:B------:R-:W-:Y:S02]  /*1f2b0*/  ISETP.GE.AND P1, PT, R8, R219, PT ;  /* 0x000000db0800720c */ /* 0x000fe40003f26270 */
[----:B------:R-:W-:Y:S02]  /*1f2c0*/  I2FP.F32.S32 R21, R21 ;  /* 0x0000001500157245 */ /* 0x000fe40000201400 */
[----:B------:R-:W-:Y:S02]  /*1f2d0*/  IABS R15, R15 ;  /* 0x0000000f000f7213 */ /* 0x000fe40000000000 */
[----:B------:R-:W-:Y:S01]  /*1f2e0*/  FMNMX.FTZ R4, R235, R4, !PT ;  /* 0x00000004eb047209 */ /* 0x000fe20007810000 */
[----:B------:R-:W-:Y:S01]  /*1f2f0*/  FFMA.FTZ R32, -R217, R21, R32 ;  /* 0x00000015d9207223 */ /* 0x000fe20000010120 */
[-C--:B------:R-:W-:Y:S02]  /*1f300*/  ISETP.GE.OR P5, PT, R136, R218.reuse, !P5 ;  /* 0x000000da8800720c */ /* 0x080fe40006fa6670 */
[C---:B------:R-:W-:Y:S02]  /*1f310*/  ISETP.GE.OR P0, PT, R8.reuse, R221, !P0 ;  /* 0x000000dd0800720c */ /* 0x040fe40004706670 */
[----:B------:R-:W-:Y:S01]  /*1f320*/  ISETP.GE.OR P1, PT, R8, R218, !P1 ;  /* 0x000000da0800720c */ /* 0x000fe20004f26670 */
[----:B------:R-:W-:Y:S01]  /*1f330*/  IMAD.IADD R8, R220, 0x1, -R8 ;  /* 0x00000001dc087824 */ /* 0x000fe200078e0a08 */
[----:B------:R-:W-:Y:S02]  /*1f340*/  FSEL R231, R23, -INF , !P6 ;  /* 0xff80000017e77808 */ /* 0x000fe40007000000 */
[----:B------:R-:W-:Y:S02]  /*1f350*/  FMNMX.FTZ R10, R233, R10, !PT ;  /* 0x0000000ae90a7209 */ /* 0x000fe40007810000 */
[----:B------:R-:W-:Y:S02]  /*1f360*/  I2FP.F32.S32 R12, R12 ;  /* 0x0000000c000c7245 */ /* 0x000fe40000201400 */
[----:B------:R-:W-:Y:S02]  /*1f370*/  I2FP.F32.S32 R15, R15 ;  /* 0x0000000f000f7245 */ /* 0x000fe40000201400 */
[----:B------:R-:W-:Y:S01]  /*1f380*/  ISETP.GE.AND P6, PT, R3, R222, PT ;  /* 0x000000de0300720c */ /* 0x000fe20003fc6270 */
[----:B------:R-:W-:Y:S01]  /*1f390*/  FFMA.FTZ R33, -R217, R12, R33 ;  /* 0x0000000cd9217223 */ /* 0x000fe20000010121 */
[----:B------:R-:W-:Y:S01]  /*1f3a0*/  FMNMX.FTZ R4, R171, R4, !PT ;  /* 0x00000004ab047209 */ /* 0x000fe20007810000 */
[----:B------:R-:W-:Y:S01]  /*1f3b0*/  FFMA.FTZ R30, -R217, R15, R30 ;  /* 0x0000000fd91e7223 */ /* 0x000fe2000001011e */
[----:B------:R-:W-:Y:S02]  /*1f3c0*/  FSEL R147, R26, -INF , !P5 ;  /* 0xff8000001a937808 */ /* 0x000fe40006800000 */
[----:B------:R-:W-:Y:S02]  /*1f3d0*/  FMNMX.FTZ R10, R231, R10, !PT ;  /* 0x0000000ae70a7209 */ /* 0x000fe40007810000 */
[----:B------:R-:W-:Y:S02]  /*1f3e0*/  IABS R8, R8 ;  /* 0x0000000800087213 */ /* 0x000fe40000000000 */
[----:B------:R-:W-:Y:S02]  /*1f3f0*/  FSEL R155, R32, -INF , !P0 ;  /* 0xff800000209b7808 */ /* 0x000fe40004000000 */
[----:B------:R-:W-:Y:S02]  /*1f400*/  ISETP.GE.OR P6, PT, R3, R221, !P6 ;  /* 0x000000dd0300720c */ /* 0x000fe400077c6670 */
[----:B------:R-:W-:Y:S02]  /*1f410*/  FMNMX.FTZ R4, R169, R4, !PT ;  /* 0x00000004a9047209 */ /* 0x000fe40007810000 */
[----:B------:R-:W-:Y:S02]  /*1f420*/  FSEL R145, R27, -INF , !P4 ;  /* 0xff8000001b917808 */ /* 0x000fe40006000000 */
[----:B------:R-:W-:Y:S01]  /*1f430*/  FMNMX.FTZ R10, R147, R10, !PT ;  /* 0x0000000a930a7209 */ /* 0x000fe20007810000 */
[----:B------:R-:W-:Y:S01]  /*1f440*/  LDSM.16.MT88.4 R24, [R197+0xc000] ;  /* 0x00c00000c518783b */ /* 0x000fe20000004200 */
[----:B------:R-:W-:Y:S02]  /*1f450*/  I2FP.F32.S32 R8, R8 ;  /* 0x0000000800087245 */ /* 0x000fe40000201400 */
[----:B------:R-:W-:Y:S02]  /*1f460*/  IABS R6, R6 ;  /* 0x0000000600067213 */ /* 0x000fe40000000000 */
[----:B------:R-:W-:Y:S01]  /*1f470*/  FSEL R150, R33, -INF , !P6 ;  /* 0xff80000021967808 */ /* 0x000fe20007000000 */
[----:B------:R-:W-:Y:S01]  /*1f480*/  FFMA.FTZ R34, -R217, R8, R34 ;  /* 0x00000008d9227223 */ /* 0x000fe20000010122 */
[----:B------:R-:W-:Y:S02]  /*1f490*/  FMNMX.FTZ R15, R155, R4, !PT ;  /* 0x000000049b0f7209 */ /* 0x000fe40007810000 */
[----:B------:R-:W-:Y:S02]  /*1f4a0*/  FSEL R153, R30, -INF , !P3 ;  /* 0xff8000001e997808 */ /* 0x000fe40005800000 */
[----:B------:R-:W-:Y:S02]  /*1f4b0*/  FMNMX.FTZ R10, R145, R10, !PT ;  /* 0x0000000a910a7209 */ /* 0x000fe40007810000 */
[----:B------:R-:W-:Y:S02]  /*1f4c0*/  I2FP.F32.S32 R6, R6 ;  /* 0x0000000600067245 */ /* 0x000fe40000201400 */
[----:B------:R-:W-:Y:S02]  /*1f4d0*/  FMNMX.FTZ R4, R150, R15, !PT ;  /* 0x0000000f96047209 */ /* 0x000fe40007810000 */
[----:B------:R-:W-:Y:S01]  /*1f4e0*/  FSEL R151, R31, -INF , !P2 ;  /* 0xff8000001f977808 */ /* 0x000fe20005000000 */
[----:B------:R-:W-:Y:S01]  /*1f4f0*/  FFMA.FTZ R35, -R217, R6, R35 ;  /* 0x00000006d9237223 */ /* 0x000fe20000010123 */
        /* <DEDUP_REMOVED lines=50> */
[-CC-:B------:R-:W-:Y:S01]  /*1f820*/  FFMA.FTZ R229, R143, R133.reuse, -R148.reuse ;  /* 0x000000858fe57223 */ /* 0x180fe20000010894 */
[-CC-:B------:R-:W-:Y:S03]  /*1f830*/  FFMA.FTZ R175, R175, R133.reuse, -R148.reuse ;  /* 0x00000085afaf7223 */ /* 0x180fe60000010894 */
[----:B------:R-:W2:Y:S01]  /*1f840*/  MUFU.EX2 R157, R157 ;  /* 0x0000009d009d7308 */ /* 0x000ea20000000800 */
[----:B------:R-:W-:Y:S01]  /*1f850*/  LDSM.16.MT88.4 R140, [R196+0xe800] ;  /* 0x00e80000c48c783b */ /* 0x000fe20000004200 */
[-CC-:B------:R-:W-:Y:S01]  /*1f860*/  FFMA.FTZ R224, R233, R133.reuse, -R148.reuse ;  /* 0x00000085e9e07223 */ /* 0x180fe20000010894 */
[-C--:B------:R-:W-:Y:S01]  /*1f870*/  FFMA.FTZ R233, R145, R133.reuse, -R148 ;  /* 0x0000008591e97223 */ /* 0x080fe20000010894 */
[-CC-:B------:R-:W-:Y:S01]  /*1f880*/  FFMA.FTZ R237, R237, R133.reuse, -R152.reuse ;  /* 0x00000085eded7223 */ /* 0x180fe20000010898 */
[-C--:B------:R-:W-:Y:S01]  /*1f890*/  FFMA.FTZ R174, R239, R133.reuse, -R152 ;  /* 0x00000085efae7223 */ /* 0x080fe20000010898 */
[-C--:B------:R-:W-:Y:S01]  /*1f8a0*/  FFMA.FTZ R239, R151, R133.reuse, -R148 ;  /* 0x0000008597ef7223 */ /* 0x080fe20000010894 */
[----:B------:R-:W-:Y:S03]  /*1f8b0*/  FFMA.FTZ R235, R235, R133, -R152 ;  /* 0x00000085ebeb7223 */ /* 0x000fe60000010898 */
[----:B------:R-:W-:Y:S01]  /*1f8c0*/  MUFU.EX2 R165, R165 ;  /* 0x000000a500a57308 */ /* 0x000fe20000000800 */
[----:B-1----:R-:W-:Y:S01]  /*1f8d0*/  F2FP.BF16.F32.PACK_AB R136, R159, R163 ;  /* 0x000000a39f88723e */ /* 0x002fe200000010ff */
[----:B------:R-:W-:Y:S01]  /*1f8e0*/  LDSM.16.MT88.4 R144, [R195+0xf000] ;  /* 0x00f00000c390783b */ /* 0x000fe20000004200 */
[-CC-:B------:R-:W-:Y:S01]  /*1f8f0*/  FFMA.FTZ R231, R231, R133.reuse, -R148.reuse ;  /* 0x00000085e7e77223 */ /* 0x180fe20000010894 */
[-C--:B------:R-:W-:Y:S01]  /*1f900*/  FFMA.FTZ R148, R134, R133.reuse, -R148 ;  /* 0x0000008586947223 */ /* 0x080fe20000010894 */
[-CC-:B------:R-:W-:Y:S01]  /*1f910*/  FFMA.FTZ R228, R169, R133.reuse, -R152.reuse ;  /* 0x00000085a9e47223 */ /* 0x180fe20000010898 */
[-CC-:B------:R-:W-:Y:S01]  /*1f920*/  FFMA.FTZ R169, R155, R133.reuse, -R152.reuse ;  /* 0x000000859ba97223 */ /* 0x180fe20000010898 */
[-CC-:B------:R-:W-:Y:S03]  /*1f930*/  FFMA.FTZ R171, R171, R133.reuse, -R152.reuse ;  /* 0x00000085abab7223 */ /* 0x180fe60000010898 */
        /* <DEDUP_REMOVED lines=178> */
[----:B------:R-:W-:Y:S01]  /*20460*/  IMAD.MOV.U32 R0, RZ, RZ, R132 ;  /* 0x000000ffff007224 */ /* 0x000fe200078e0084 */
        /* <DEDUP_REMOVED lines=139> */
.L_x_6441:
        /* <DEDUP_REMOVED lines=14> */
.L_x_6467:
        /* <DEDUP_REMOVED lines=277> */
.L_x_6453:
        /* <DEDUP_REMOVED lines=8> */
.L_x_6454:
[----:B------:R-:W-:Y:S05]  /*21fd0*/  BSYNC B0 ;  /* 0x0000000000007941 */ /* 0x000fea0003800000 */
.L_x_6452:
        /* <DEDUP_REMOVED lines=54> */
.L_x_6456:
[----:B------:R-:W-:Y:S05]  /*22340*/  BSYNC B0 ;  /* 0x0000000000007941 */ /* 0x000fea0003800000 */
.L_x_6455:
        /* <DEDUP_REMOVED lines=57> */
.L_x_6458:
[----:B------:R-:W-:Y:S05]  /*226e0*/  BSYNC B0 ;  /* 0x0000000000007941 */ /* 0x000fea0003800000 */
.L_x_6457:
        /* <DEDUP_REMOVED lines=24> */
.L_x_6460:
[----:B------:R-:W-:Y:S05]  /*22870*/  BSYNC B0 ;  /* 0x0000000000007941 */ /* 0x000fea0003800000 */
.L_x_6459:
        /* <DEDUP_REMOVED lines=24> */
.L_x_6462:
[----:B------:R-:W-:Y:S05]  /*22a00*/  BSYNC B0 ;  /* 0x0000000000007941 */ /* 0x000fea0003800000 */
.L_x_6461:
[----:B------:R-:W-:-:S04]  /*22a10*/  MOV R207, 0x0 ;  /* 0x0000000000cf7802 */ /* 0x000fc80000000f00 */
[----:B-12345:R-:W-:Y:S05]  /*22a20*/  @P1 RET.REL.NODEC R206 `(_ZN5flash24flash_fwd_splitkv_kernelI23Flash_fwd_kernel_traitsILi192ELi64ELi64ELi4ELb0ELb0EN7cutlass10bfloat16_tE19Flash_kernel_traitsILi192ELi64ELi64ELi4ES3_EELb0ELb1ELb1ELb0ELb0ELb0ELb0ELb1EEEvNS_16Flash_fwd_paramsE) ;  /* 0xfffffdd4ce741950 */ /* 0x03efea0003c3ffff */
        /* <DEDUP_REMOVED lines=20> */
[----:B-1----:R-:W-:Y:S05]  /*22b70*/  @P0 RET.REL.NODEC R206 `(_ZN5flash24flash_fwd_splitkv_kernelI23Flash_fwd_kernel_traitsILi192ELi64ELi64ELi4ELb0ELb0EN7cutlass10bfloat16_tE19Flash_kernel_traitsILi192ELi64ELi64ELi4ES3_EELb0ELb1ELb1ELb0ELb0ELb0ELb0ELb1EEEvNS_16Flash_fwd_paramsE) ;  /* 0xfffffdd4ce200950 */ /* 0x002fea0003c3ffff */
[----:B------:R-:W-:Y:S01]  /*22b80*/  R2UR UR4, R6 ;  /* 0x00000000060472ca */ /* 0x000fe200000e0000 */
[----:B------:R-:W-:Y:S01]  /*22b90*/  IMAD.MOV.U32 R207, RZ, RZ, 0x0 ;  /* 0x00000000ffcf7424 */ /* 0x000fe200078e00ff */
[----:B------:R-:W-:-:S13]  /*22ba0*/  R2UR UR5, R7 ;  /* 0x00000000070572ca */ /* 0x000fda00000e0000 */
[----:B------:R1:W-:Y:S02]  /*22bb0*/  ST.E.128 desc[UR4][R2.64+0x100], R56 ;  /* 0x0001003802007985 */ /* 0x0003e4000c101d04 */
[----:B-1----:R-:W-:Y:S05]  /*22bc0*/  RET.REL.NODEC R206 `(_ZN5flash24flash_fwd_splitkv_kernelI23Flash_fwd_kernel_traitsILi192ELi64ELi64ELi4ELb0ELb0EN7cutlass10bfloat16_tE19Flash_kernel_traitsILi192ELi64ELi64ELi4ES3_EELb0ELb1ELb1ELb0ELb0ELb0ELb0ELb1EEEvNS_16Flash_fwd_paramsE) ;  /* 0xfffffdd4ce0c7950 */ /* 0x002fea0003c3ffff */
.L_x_6451:
[----:B------:R-:W-:Y:S01]  /*22bd0*/  MOV R5, 0x2 ;  /* 0x0000000200057802 */ /* 0x000fe20000000f00 */
[----:B------:R-:W-:Y:S01]  /*22be0*/  IMAD.MOV.U32 R0, RZ, RZ, 0x1f ;  /* 0x0000001fff007424 */ /* 0x000fe200078e00ff */
[----:B------:R-:W-:-:S07]  /*22bf0*/  MOV R2, 0xffffffff ;  /* 0xffffffff00027802 */ /* 0x000fce0000000f00 */
[----:B-1---5:R-:W-:Y:S05]  /*22c00*/  WARPSYNC.COLLECTIVE R2, `(.L_x_6463) ;  /* 0x0000000002087348 */ /* 0x022fea0003c00000 */
[----:B------:R2:W3:Y:S02]  /*22c10*/  SHFL.BFLY P0, R13, R227, R5, R0 ;  /* 0x0c000005e30d7389 */ /* 0x0004e40000000000 */
[----:B-123-5:R-:W-:Y:S01]  /*22c20*/  ENDCOLLECTIVE ;  /* 0x000000000000791b */ /* 0x02efe20003800000 */
.L_x_6463:
[----:B------:R-:W-:Y:S02]  /*22c30*/  IMAD.MOV.U32 R8, RZ, RZ, R13 ;  /* 0x000000ffff087224 */ /* 0x000fe400078e000d */
[----:B------:R-:W-:Y:S02]  /*22c40*/  IMAD.MOV.U32 R5, RZ, RZ, 0x1 ;  /* 0x00000001ff057424 */ /* 0x000fe400078e00ff */
[----:B------:R-:W-:-:S05]  /*22c50*/  FADD.FTZ R9, R8, R227 ;  /* 0x000000e308097221 */ /* 0x000fca0000010000 */
[----:B------:R-:W-:-:S07]  /*22c60*/  MOV R227, R9 ;  /* 0x0000000900e37202 */ /* 0x000fce0000000f00 */
[----:B------:R-:W-:Y:S05]  /*22c70*/  WARPSYNC.COLLECTIVE R2, `(.L_x_6464) ;  /* 0x0000000002087348 */ /* 0x000fea0003c00000 */
[----:B------:R1:W2:Y:S02]  /*22c80*/  SHFL.BFLY P0, R13, R227, R5, R0 ;  /* 0x0c000005e30d7389 */ /* 0x0002a40000000000 */
[----:B-12---:R-:W-:Y:S01]  /*22c90*/  ENDCOLLECTIVE ;  /* 0x000000000000791b */ /* 0x006fe20003800000 */
.L_x_6464:
[----:B------:R-:W-:Y:S01]  /*22ca0*/  MOV R227, R225 ;  /* 0x000000e100e37202 */ /* 0x000fe20000000f00 */
[----:B------:R-:W-:Y:S01]  /*22cb0*/  IMAD.MOV.U32 R5, RZ, RZ, 0x2 ;  /* 0x00000002ff057424 */ /* 0x000fe200078e00ff */
[----:B------:R-:W-:-:S07]  /*22cc0*/  MOV R8, R13 ;  /* 0x0000000d00087202 */ /* 0x000fce0000000f00 */
[----:B------:R-:W-:Y:S05]  /*22cd0*/  WARPSYNC.COLLECTIVE R2, `(.L_x_6465) ;  /* 0x0000000002087348 */ /* 0x000fea0003c00000 */
[----:B------:R1:W2:Y:S02]  /*22ce0*/  SHFL.BFLY P0, R13, R227, R5, R0 ;  /* 0x0c000005e30d7389 */ /* 0x0002a40000000000 */
[----:B-12---:R-:W-:Y:S01]  /*22cf0*/  ENDCOLLECTIVE ;  /* 0x000000000000791b */ /* 0x006fe20003800000 */
.L_x_6465:
[----:B------:R-:W-:Y:S01]  /*22d00*/  FADD.FTZ R8, R9, R8 ;  /* 0x0000000809087221 */ /* 0x000fe20000010000 */
[----:B------:R-:W-:Y:S01]  /*22d10*/  FADD.FTZ R12, R13, R225 ;  /* 0x000000e10d0c7221 */ /* 0x000fe20000010000 */
[----:B------:R-:W-:-:S04]  /*22d20*/  MOV R5, 0x1 ;  /* 0x0000000100057802 */ /* 0x000fc80000000f00 */
[----:B------:R-:W-:-:S07]  /*22d30*/  MOV R227, R12 ;  /* 0x0000000c00e37202 */ /* 0x000fce0000000f00 */
[----:B------:R-:W-:Y:S05]  /*22d40*/  WARPSYNC.COLLECTIVE R2, `(.L_x_6466) ;  /* 0x0000000002087348 */ /* 0x000fea0003c00000 */
[----:B------:R1:W2:Y:S02]  /*22d50*/  SHFL.BFLY P0, R13, R227, R5, R0 ;  /* 0x0c000005e30d7389 */ /* 0x0002a40000000000 */
[----:B-12---:R-:W-:Y:S01]  /*22d60*/  ENDCOLLECTIVE ;  /* 0x000000000000791b */ /* 0x006fe20003800000 */
.L_x_6466:
[----:B------:R-:W-:Y:S05]  /*22d70*/  BRA `(.L_x_6467) ;  /* 0xffffffe000207947 */ /* 0x000fea000383ffff */
.L_x_6468:
        /* <DEDUP_REMOVED lines=16> */
.L_x_7912:


//--------------------- .text._ZN5flash24flash_fwd_splitkv_kernelI23Flash_fwd_kernel_traitsILi192ELi64ELi64ELi4ELb0ELb0EN7cutlass10bfloat16_tE19Flash_kernel_traitsILi192ELi64ELi64ELi4ES3_EELb0ELb1ELb1ELb0ELb0ELb1ELb0ELb1EEEvNS_16Flash_fwd_paramsE --------------------------
	.section	.text._ZN5flash24flash_fwd_splitkv_kernelI23Flash_fwd_kernel_traitsILi192ELi64ELi64ELi4ELb0ELb0EN7cutlass10bfloat16_tE19Flash_kernel_traitsILi192ELi64ELi64ELi4ES3_EELb0ELb1ELb1ELb0ELb0ELb1ELb0ELb1EEEvNS_16Flash_fwd_paramsE,"ax",@progbits
	.align	128
        .global         _ZN5flash24flash_fwd_splitkv_kernelI23Flash_fwd_kernel_traitsILi192ELi64ELi64ELi4ELb0ELb0EN7cutlass10bfloat16_tE19Flash_kernel_traitsILi192ELi64ELi64ELi4ES3_EELb0ELb1ELb1ELb0ELb0ELb1ELb0ELb1EEEvNS_16Flash_fwd_paramsE
        .type           _ZN5flash24flash_fwd_splitkv_kernelI23Flash_fwd_kernel_traitsILi192ELi64ELi64ELi4ELb0ELb0EN7cutlass10bfloat16_tE19Flash_kernel_traitsILi192ELi64ELi64ELi4ES3_EELb0ELb1ELb1ELb0ELb0ELb1ELb0ELb1EEEvNS_16Flash_fwd_paramsE,@function
        .size           _ZN5flash24flash_fwd_splitkv_kernelI23Flash_fwd_kernel_traitsILi192ELi64ELi64ELi4ELb0ELb0EN7cutlass10bfloat16_tE19Flash_kernel_traitsILi192ELi64ELi64ELi4ES3_EELb0ELb1ELb1ELb0ELb0ELb1ELb0ELb1EEEvNS_16Flash_fwd_paramsE,(.L_x_7913 - _ZN5flash24flash_fwd_splitkv_kernelI23Flash_fwd_kernel_traitsILi192ELi64ELi64ELi4ELb0ELb0EN7cutlass10bfloat16_tE19Flash_kernel_traitsILi192ELi64ELi64ELi4ES3_EELb0ELb1ELb1ELb0ELb0ELb1ELb0ELb1EEEvNS_16Flash_fwd_paramsE)
        .other          _ZN5flash24flash_fwd_splitkv_kernelI23Flash_fwd_kernel_traitsILi192ELi64ELi64ELi4ELb0ELb0EN7cutlass10bfloat16_tE19Flash_kernel_traitsILi192ELi64ELi64ELi4ES3_EELb0ELb1ELb1ELb0ELb0ELb1ELb0ELb1EEEvNS_16Flash_fwd_paramsE,@"STO_CUDA_ENTRY STV_DEFAULT"
_ZN5flash24flash_fwd_splitkv_kernelI23Flash_fwd_kernel_traitsILi192ELi64ELi64ELi4ELb0ELb0EN7cutlass10bfloat16_tE19Flash_kernel_traitsILi192ELi64ELi64ELi4ES3_EELb0ELb1ELb1ELb0ELb0ELb1ELb0ELb1EEEvNS_16Flash_fwd_paramsE:
.text._ZN5flash24flash_fwd_splitkv_kernelI23Flash_fwd_kernel_traitsILi192ELi64ELi64ELi4ELb0ELb0EN7cutlass10bfloat16_tE19Flash_kernel_traitsILi192ELi64ELi64ELi4ES3_EELb0ELb1ELb1ELb0ELb0ELb1ELb0ELb1EEEvNS_16Flash_fwd_paramsE:
[----:B------:R-:W-:Y:S01]  /*0000*/  LDC R1, c[0x0][0x28] ;  /* 0x00000a00ff017b82 */ /* 0x000fe20000000800 */
[----:B------:R-:W1:Y:S07]  /*0010*/  S2R R217, SR_CTAID.X ;  /* 0x0000000000d97919 */ /* 0x000e6e0000002500 */
[----:B------:R-:W2:Y:S01]  /*0020*/  LDC.64 R16, c[0x0][0x198] ;  /* 0x00006600ff107b82 */ /* 0x000ea20000000a00 */
[----:B------:R-:W-:Y:S01]  /*0030*/  BSSY B4, `(.L_x_6469) ;  /* 0x0000005000047945 */ /* 0x000fe20003800000 */
[----:B------:R-:W-:Y:S01]  /*0040*/  MOV R214, 0x80 ;  /* 0x0000008000d67802 */ /* 0x000fe20000000f00 */
[----:B------:R-:W3:Y:S01]  /*0050*/  S2R R215, SR_CTAID.Y ;  /* 0x0000000000d77919 */ /* 0x000ee20000002600 */
[----:B------:R-:W4:Y:S05]  /*0060*/  S2R R216, SR_CTAID.Z ;  /* 0x0000000000d87919 */ /* 0x000f2a0000002700 */
[----:B-1234-:R-:W-:Y:S05]  /*0070*/  CALL.REL.NOINC `($_ZN5flash24flash_fwd_splitkv_kernelI23Flash_fwd_kernel_traitsILi192ELi64ELi64ELi4ELb0ELb0EN7cutlass10bfloat16_tE19Flash_kernel_traitsILi192ELi64ELi64ELi4ES3_EELb0ELb1ELb1ELb0ELb0ELb1ELb0ELb1EEEvNS_16Flash_fwd_paramsE$_ZN5flash30compute_attn_1rowblock_splitkvI23Flash_fwd_kernel_traitsILi192ELi64ELi64ELi4ELb0ELb0EN7cutlass10bfloat16_tE19Flash_kernel_traitsILi192ELi64ELi64ELi4ES3_EELb0ELb1ELb1ELb0ELb0ELb1ELb0ELb1ENS_16Flash_fwd_paramsEEEvRKT8_iiiii) ;  /* 0x0000000000087944 */ /* 0x01efea0003c00000 */
[----:B------:R-:W-:Y:S05]  /*0080*/  BSYNC B4 ;  /* 0x0000000000047941 */ /* 0x000fea0003800000 */
.L_x_6469:
[----:B------:R-:W-:Y:S05]  /*0090*/  EXIT ;  /* 0x000000000000794d */ /* 0x000fea0003800000 */
        .type           $_ZN5flash24flash_fwd_splitkv_kernelI23Flash_fwd_kernel_traitsILi192ELi64ELi64ELi4ELb0ELb0EN7cutlass10bfloat16_tE19Flash_kernel_traitsILi192ELi64ELi64ELi4ES3_EELb0ELb1ELb1ELb0ELb0ELb1ELb0ELb1EEEvNS_16Flash_fwd_paramsE$_ZN5flash30compute_attn_1rowblock_splitkvI23Flash_fwd_kernel_traitsILi192ELi64ELi64ELi4ELb0ELb0EN7cutlass10bfloat16_tE19Flash_kernel_traitsILi192ELi64ELi64ELi4ES3_EELb0ELb1ELb1ELb0ELb0ELb1ELb0ELb1ENS_16Flash_fwd_paramsEEEvRKT8_iiiii,@function
        .size           $_ZN5flash24flash_fwd_splitkv_kernelI23Flash_fwd_kernel_traitsILi192ELi64ELi64ELi4ELb0ELb0EN7cutlass10bfloat16_tE19Flash_kernel_traitsILi192ELi64ELi64ELi4ES3_EELb0ELb1ELb1ELb0ELb0ELb1ELb0ELb1EEEvNS_16Flash_fwd_paramsE$_ZN5flash30compute_attn_1rowblock_splitkvI23Flash_fwd_kernel_traitsILi192ELi64ELi64ELi4ELb0ELb0EN7cutlass10bfloat16_tE19Flash_kernel_traitsILi192ELi64ELi64ELi4ES3_EELb0ELb1ELb1ELb0ELb0ELb1ELb0ELb1ENS_16Flash_fwd_paramsEEEvRKT8_iiiii,(.L_x_7913 - $_ZN5flash24flash_fwd_splitkv_kernelI23Flash_fwd_kernel_traitsILi192ELi64ELi64ELi4ELb0ELb0EN7cutlass10bfloat16_tE19Flash_kernel_traitsILi192ELi64ELi64ELi4ES3_EELb0ELb1ELb1ELb0ELb0ELb1ELb0ELb1EEEvNS_16Flash_fwd_paramsE$_ZN5flash30compute_attn_1rowblock_splitkvI23Flash_fwd_kernel_traitsILi192ELi64ELi64ELi4ELb0ELb0EN7cutlass10bfloat16_tE19Flash_kernel_traitsILi192ELi64ELi64ELi4ES3_EELb0ELb1ELb1ELb0ELb0ELb1ELb0ELb1ENS_16Flash_fwd_paramsEEEvRKT8_iiiii)
$_ZN5flash24flash_fwd_splitkv_kernelI23Flash_fwd_kernel_traitsILi192ELi64ELi64ELi4ELb0ELb0EN7cutlass10bfloat16_tE19Flash_kernel_traitsILi192ELi64ELi64ELi4ES3_EELb0ELb1ELb1ELb0ELb0ELb1ELb0ELb1EEEvNS_16Flash_fwd_paramsE$_ZN5flash30compute_attn_1rowblock_splitkvI23Flash_fwd_kernel_traitsILi192ELi64ELi64ELi4ELb0ELb0EN7cutlass10bfloat16_tE19Flash_kernel_traitsILi192ELi64ELi64ELi4ES3_EELb0ELb1ELb1ELb0ELb0ELb1ELb0ELb1ENS_16Flash_fwd_paramsEEEvRKT8_iiiii:
        /* <DEDUP_REMOVED lines=27> */
.L_x_6471:
[----:B------:R-:W-:Y:S05]  /*0250*/  BSYNC B0 ;  /* 0x0000000000007941 */ /* 0x000fea0003800000 */
.L_x_6470:
        /* <DEDUP_REMOVED lines=8> */
.L_x_6473:
[----:B------:R3:W5:Y:S02]  /*02e0*/  LD.E R76, desc[UR6][R16.64+0xb8] ;  /* 0x0000b806104c7980 */ /* 0x000764000c101900 */
.L_x_6474:
[----:B------:R-:W-:Y:S05]  /*02f0*/  BSYNC B0 ;  /* 0x0000000000007941 */ /* 0x000fea0003800000 */
.L_x_6472:
        /* <DEDUP_REMOVED lines=10> */
.L_x_6476:
[----:B------:R-:W2:Y:S01]  /*03a0*/  LD.E.64 R2, desc[UR6][R16.64+0x108] ;  /* 0x0001080610027980 */ /* 0x000ea2000c101b00 */
[----:B------:R-:W-:Y:S01]  /*03b0*/  BSSY B0, `(.L_x_6478) ;  /* 0x0000006000007945 */ /* 0x000fe20003800000 */
[----:B------:R-:W-:Y:S01]  /*03c0*/  IMAD.MOV.U32 R69, RZ, RZ, RZ ;  /* 0x000000ffff457224 */ /* 0x000fe200078e00ff */
[----:B--2---:R-:W-:-:S04]  /*03d0*/  ISETP.NE.U32.AND P0, PT, R2, RZ, PT ;  /* 0x000000ff0200720c */ /* 0x004fc80003f05070 */
[----:B------:R-:W-:-:S13]  /*03e0*/  ISETP.NE.AND.EX P0, PT, R3, RZ, PT, P0 ;  /* 0x000000ff0300720c */ /* 0x000fda0003f05300 */
[----:B------:R-:W-:Y:S05]  /*03f0*/  @!P0 BRA `(.L_x_6479) ;  /* 0x0000000000048947 */ /* 0x000fea0003800000 */
[----:B------:R2:W5:Y:S02]  /*0400*/  LD.E R69, desc[UR6][R16.64+0xbc] ;  /* 0x0000bc0610457980 */ /* 0x000564000c101900 */
.L_x_6479:
[----:B------:R-:W-:Y:S05]  /*0410*/  BSYNC B0 ;  /* 0x0000000000007941 */ /* 0x000fea0003800000 */
.L_x_6478:
[----:B-----5:R-:W-:Y:S02]  /*0420*/  IADD3 R69, R76, R69, RZ ;  /* 0x000000454c457210 */ /* 0x020fe40007ffe0ff */
.L_x_6477:
[----:B------:R-:W-:Y:S05]  /*0430*/  BSYNC B1 ;  /* 0x0000000000017941 */ /* 0x000fea0003800000 */
.L_x_6475:
[----:B------:R-:W-:Y:S01]  /*0440*/  IMAD.SHL.U32 R73, R217, 0x40, RZ ;  /* 0x00000040d9497824 */ /* 0x000fe200078e00ff */
[----:B------:R-:W-:Y:S01]  /*0450*/  MOV R2, R214 ;  /* 0x000000d600027202 */ /* 0x000fe20000000f00 */
[----:B------:R-:W-:-:S03]  /*0460*/  IMAD.MOV.U32 R3, RZ, RZ, 0x0 ;  /* 0x00000000ff037424 */ /* 0x000fc600078e00ff */
[----:B------:R-:W-:-:S13]  /*0470*/  ISETP.GT.AND P0, PT, R218, R73, PT ;  /* 0x00000049da00720c */ /* 0x000fda0003f04270 */
[----:B-1234-:R-:W-:Y:S05]  /*0480*/  @!P0 RET.REL.NODEC R2 `(_ZN5flash24flash_fwd_splitkv_kernelI23Flash_fwd_kernel_traitsILi192ELi64ELi64ELi4ELb0ELb0EN7cutlass10bfloat16_tE19Flash_kernel_traitsILi192ELi64ELi64ELi4ES3_EELb0ELb1ELb1ELb0ELb0ELb1ELb0ELb1EEEvNS_16Flash_fwd_paramsE) ;  /* 0xfffffff802dc8950 */ /* 0x01efea0003c3ffff */
        /* <DEDUP_REMOVED lines=88> */
.L_x_6482:
[----:B------:R-:W-:Y:S05]  /*0a10*/  BSYNC B0 ;  /* 0x0000000000007941 */ /* 0x000fea0003800000 */
.L_x_6481:
        /* <DEDUP_REMOVED lines=19> */
.L_x_6484:
[----:B------:R-:W-:Y:S05]  /*0b50*/  BSYNC B0 ;  /* 0x0000000000007941 */ /* 0x000fea0003800000 */
.L_x_6483:
        /* <DEDUP_REMOVED lines=21> */
.L_x_6486:
[----:B------:R-:W-:Y:S05]  /*0cb0*/  BSYNC B0 ;  /* 0x0000000000007941 */ /* 0x000fea0003800000 */
.L_x_6485:
        /* <DEDUP_REMOVED lines=29> */
.L_x_6488:
[----:B------:R-:W-:Y:S05]  /*0e90*/  BSYNC B0 ;  /* 0x0000000000007941 */ /* 0x000fea0003800000 */
.L_x_6487:
[----:B------:R-:W-:Y:S01]  /*0ea0*/  MOV R215, 0x0 ;  /* 0x0000000000d77802 */ /* 0x000fe20000000f00 */
[----:B------:R-:W-:Y:S04]  /*0eb0*/  @!P6 ST.E desc[UR6][R10.64], R4 ;  /* 0x000000040a00e985 */ /* 0x000fe8000c101906 */
[----:B------:R-:W-:Y:S04]  /*0ec0*/  @!P5 ST.E desc[UR6][R10.64+0x40], R3 ;  /* 0x000040030a00d985 */ /* 0x000fe8000c101906 */
[----:B------:R1:W-:Y:S02]  /*0ed0*/  @!P4 ST.E desc[UR6][R10.64+0x80], R0 ;  /* 0x000080000a00c985 */ /* 0x0003e4000c101906 */
[----:B-12---:R-:W-:Y:S05]  /*0ee0*/  @P3 RET.REL.NODEC R214 `(_ZN5flash24flash_fwd_splitkv_kernelI23Flash_fwd_kernel_traitsILi192ELi64ELi64ELi4ELb0ELb0EN7cutlass10bfloat16_tE19Flash_kernel_traitsILi192ELi64ELi64ELi4ES3_EELb0ELb1ELb1ELb0ELb0ELb1ELb0ELb1EEEvNS_16Flash_fwd_paramsE) ;  /* 0xfffffff0d6443950 */ /* 0x006fea0003c3ffff */
[----:B------:R-:W-:Y:S02]  /*0ef0*/  MOV R3, 0x7f800000 ;  /* 0x7f80000000037802 */ /* 0x000fe40000000f00 */
[----:B------:R-:W-:-:S03]  /*0f00*/  MOV R215, 0x0 ;  /* 0x0000000000d77802 */ /* 0x000fc60000000f00 */
[----:B------:R1:W-:Y:S02]  /*0f10*/  ST.E desc[UR6][R10.64+0xc0], R3 ;  /* 0x0000c0030a007985 */ /* 0x0003e4000c101906 */
[----:B-1----:R-:W-:Y:S05]  /*0f20*/  RET.REL.NODEC R214 `(_ZN5flash24flash_fwd_splitkv_kernelI23Flash_fwd_kernel_traitsILi192ELi64ELi64ELi4ELb0ELb0EN7cutlass10bfloat16_tE19Flash_kernel_traitsILi192ELi64ELi64ELi4ES3_EELb0ELb1ELb1ELb0ELb0ELb1ELb0ELb1EEEvNS_16Flash_fwd_paramsE) ;  /* 0xfffffff0d6347950 */ /* 0x002fea0003c3ffff */
.L_x_6480:
        /* <DEDUP_REMOVED lines=105> */
.L_x_6490:
        /* <DEDUP_REMOVED lines=80> */
.L_x_6491:
[----:B------:R-:W-:Y:S05]  /*1ac0*/  BSYNC B0 ;  /* 0x0000000000007941 */ /* 0x000fea0003800000 */
.L_x_6489:
        /* <DEDUP_REMOVED lines=276> */
.L_x_6586:
        /* <DEDUP_REMOVED lines=24> */
.L_x_6494:
[----:B------:R-:W-:Y:S05]  /*2d90*/  BSYNC B0 ;  /* 0x0000000000007941 */ /* 0x000fea0003800000 */
.L_x_6493:
        /* <DEDUP_REMOVED lines=15> */
.L_x_6496:
[----:B------:R-:W-:Y:S05]  /*2e90*/  BSYNC B0 ;  /* 0x0000000000007941 */ /* 0x000fea0003800000 */
.L_x_6495:
        /* <DEDUP_REMOVED lines=15> */
.L_x_6498:
[----:B------:R-:W-:Y:S05]  /*2f90*/  BSYNC B0 ;  /* 0x0000000000007941 */ /* 0x000fea0003800000 */
.L_x_6497:
        /* <DEDUP_REMOVED lines=15> */
.L_x_6500:
[----:B------:R-:W-:Y:S05]  /*3090*/  BSYNC B0 ;  /* 0x0000000000007941 */ /* 0x000fea0003800000 */
.L_x_6499:
        /* <DEDUP_REMOVED lines=66> */
.L_x_6507:
[----:B------:R-:W-:Y:S05]  /*34c0*/  BSYNC B0 ;  /* 0x0000000000007941 */ /* 0x000fea0003800000 */
.L_x_6506:
        /* <DEDUP_REMOVED lines=48> */
.L_x_6509:
[----:B------:R-:W-:Y:S05]  /*37d0*/  BSYNC B0 ;  /* 0x0000000000007941 */ /* 0x000fea0003800000 */
.L_x_6508:
        /* <DEDUP_REMOVED lines=47> */
.L_x_6505:
[----:B------:R-:W-:Y:S05]  /*3ad0*/  BSYNC B1 ;  /* 0x0000000000017941 */ /* 0x000fea0003800000 */
.L_x_6504:
        /* <DEDUP_REMOVED lines=65> */
.L_x_6513:
[----:B------:R-:W-:Y:S05]  /*3ef0*/  BSYNC B0 ;  /* 0x0000000000007941 */ /* 0x000fea0003800000 */
.L_x_6512:
        /* <DEDUP_REMOVED lines=51> */
.L_x_6515:
[----:B------:R-:W-:Y:S05]  /*4230*/  BSYNC B0 ;  /* 0x0000000000007941 */ /* 0x000fea0003800000 */
.L_x_6514:
        /* <DEDUP_REMOVED lines=50> */
.L_x_6511:
[----:B------:R-:W-:Y:S05]  /*4560*/  BSYNC B1 ;  /* 0x0000000000017941 */ /* 0x000fea0003800000 */
.L_x_6510:
        /* <DEDUP_REMOVED lines=65> */
.L_x_6519:
[----:B------:R-:W-:Y:S05]  /*4980*/  BSYNC B0 ;  /* 0x0000000000007941 */ /* 0x000fea0003800000 */
.L_x_6518:
        /* <DEDUP_REMOVED lines=51> */
.L_x_6521:
[----:B------:R-:W-:Y:S05]  /*4cc0*/  BSYNC B0 ;  /* 0x0000000000007941 */ /* 0x000fea0003800000 */
.L_x_6520:
        /* <DEDUP_REMOVED lines=50> */
.L_x_6517:
[----:B------:R-:W-:Y:S05]  /*4ff0*/  BSYNC B1 ;  /* 0x0000000000017941 */ /* 0x000fea0003800000 */
.L_x_6516:
        /* <DEDUP_REMOVED lines=67> */
.L_x_6525:
[----:B------:R-:W-:Y:S05]  /*5430*/  BSYNC B0 ;  /* 0x0000000000007941 */ /* 0x000fea0003800000 */
.L_x_6524:
        /* <DEDUP_REMOVED lines=51> */
.L_x_6527:
[----:B------:R-:W-:Y:S05]  /*5770*/  BSYNC B0 ;  /* 0x0000000000007941 */ /* 0x000fea0003800000 */
.L_x_6526:
        /* <DEDUP_REMOVED lines=50> */
.L_x_6523:
[----:B------:R-:W-:Y:S05]  /*5aa0*/  BSYNC B1 ;  /* 0x0000000000017941 */ /* 0x000fea0003800000 */
.L_x_6522:
[----:B------:R-:W2:Y:S02]  /*5ab0*/  LD.E R3, desc[UR6][R16.64+0xd0] ;  /* 0x0000d00610037980 */ /* 0x000ea4000c101900 */
[----:B--2---:R-:W-:Y:S05]  /*5ac0*/  IMAD.U32 R3, R3, -0x20, RZ ;  /* 0xffffffe003037824 */ /* 0x004fea00078e00ff */
[C---:B------:R-:W-:Y:S02]  /*5ad0*/  LEA R18, P1, R3.reuse, R18, 0x1 ;  /* 0x0000001203127211 */ /* 0x040fe400078208ff */
[C---:B------:R-:W-:Y:S02]  /*5ae0*/  LEA R58, P0, R3.reuse, R58, 0x1 ;  /* 0x0000003a033a7211 */ /* 0x040fe400078008ff */
[C---:B------:R-:W-:Y:S02]  /*5af0*/  LEA.HI.X.SX32 R19, R3.reuse, R19, 0x1, P1 ;  /* 0x0000001303137211 */ /* 0x040fe400008f0eff */
[----:B------:R-:W-:Y:S01]  /*5b00*/  LEA.HI.X.SX32 R59, R3, R59, 0x1, P0 ;  /* 0x0000003b033b7211 */ /* 0x000fe200000f0eff */
[----:B------:R-:W-:Y:S05]  /*5b10*/  BRA `(.L_x_6528) ;  /* 0x0000004c00a87947 */ /* 0x000fea0003800000 */
.L_x_6503:
        /* <DEDUP_REMOVED lines=89> */
.L_x_6534:
[----:B------:R-:W-:Y:S05]  /*60b0*/  BSYNC B0 ;  /* 0x0000000000007941 */ /* 0x000fea0003800000 */
.L_x_6533:
[----:B-----5:R2:W-:Y:S02]  /*60c0*/  ST.E.128 desc[UR6][R130.64], R48 ;  /* 0x0000003082007985 */ /* 0x0205e4000c101d06 */
.L_x_6532:
[----:B------:R-:W-:Y:S05]  /*60d0*/  BSYNC B1 ;  /* 0x0000000000017941 */ /* 0x000fea0003800000 */
.L_x_6531:
        /* <DEDUP_REMOVED lines=87> */
.L_x_6538:
[----:B------:R-:W-:Y:S05]  /*6650*/  BSYNC B0 ;  /* 0x0000000000007941 */ /* 0x000fea0003800000 */
.L_x_6537:
[----:B-----5:R3:W-:Y:S02]  /*6660*/  ST.E.128 desc[UR6][R130.64+0x80], R48 ;  /* 0x0000803082007985 */ /* 0x0207e4000c101d06 */
.L_x_6536:
[----:B------:R-:W-:Y:S05]  /*6670*/  BSYNC B1 ;  /* 0x0000000000017941 */ /* 0x000fea0003800000 */
.L_x_6535:
        /* <DEDUP_REMOVED lines=86> */
.L_x_6540:
[----:B------:R-:W-:Y:S05]  /*6be0*/  BSYNC B0 ;  /* 0x0000000000007941 */ /* 0x000fea0003800000 */
.L_x_6539:
[----:B-----5:R4:W-:Y:S02]  /*6bf0*/  ST.E.128 desc[UR6][R130.64+0x100], R48 ;  /* 0x0001003082007985 */ /* 0x0209e4000c101d06 */
.L_x_6530:
[----:B------:R-:W-:Y:S05]  /*6c00*/  BSYNC B2 ;  /* 0x0000000000027941 */ /* 0x000fea0003800000 */
.L_x_6529:
        /* <DEDUP_REMOVED lines=99> */
.L_x_6546:
[----:B------:R-:W-:Y:S05]  /*7240*/  BSYNC B0 ;  /* 0x0000000000007941 */ /* 0x000fea0003800000 */
.L_x_6545:
[----:B-----5:R3:W-:Y:S02]  /*7250*/  ST.E.128 desc[UR6][R186.64], R48 ;  /* 0x00000030ba007985 */ /* 0x0207e4000c101d06 */
.L_x_6544:
[----:B------:R-:W-:Y:S05]  /*7260*/  BSYNC B1 ;  /* 0x0000000000017941 */ /* 0x000fea0003800000 */
.L_x_6543:
        /* <DEDUP_REMOVED lines=94> */
.L_x_6550:
[----:B------:R-:W-:Y:S05]  /*7850*/  BSYNC B0 ;  /* 0x0000000000007941 */ /* 0x000fea0003800000 */
.L_x_6549:
[----:B-----5:R3:W-:Y:S02]  /*7860*/  ST.E.128 desc[UR6][R186.64], R48 ;  /* 0x00000030ba007985 */ /* 0x0207e4000c101d06 */
.L_x_6548:
[----:B------:R-:W-:Y:S05]  /*7870*/  BSYNC B1 ;  /* 0x0000000000017941 */ /* 0x000fea0003800000 */
.L_x_6547:
        /* <DEDUP_REMOVED lines=93> */
.L_x_6552:
[----:B------:R-:W-:Y:S05]  /*7e50*/  BSYNC B0 ;  /* 0x0000000000007941 */ /* 0x000fea0003800000 */
.L_x_6551:
[----:B-----5:R3:W-:Y:S02]  /*7e60*/  ST.E.128 desc[UR6][R186.64], R48 ;  /* 0x00000030ba007985 */ /* 0x0207e4000c101d06 */
.L_x_6542:
[----:B------:R-:W-:Y:S05]  /*7e70*/  BSYNC B2 ;  /* 0x0000000000027941 */ /* 0x000fea0003800000 */
.L_x_6541:
        /* <DEDUP_REMOVED lines=99> */
.L_x_6558:
[----:B------:R-:W-:Y:S05]  /*84b0*/  BSYNC B0 ;  /* 0x0000000000007941 */ /* 0x000fea0003800000 */
.L_x_6557:
[----:B-----5:R3:W-:Y:S02]  /*84c0*/  ST.E.128 desc[UR6][R186.64], R48 ;  /* 0x00000030ba007985 */ /* 0x0207e4000c101d06 */
.L_x_6556:
[----:B------:R-:W-:Y:S05]  /*84d0*/  BSYNC B1 ;  /* 0x0000000000017941 */ /* 0x000fea0003800000 */
.L_x_6555:
        /* <DEDUP_REMOVED lines=94> */
.L_x_6562:
[----:B------:R-:W-:Y:S05]  /*8ac0*/  BSYNC B0 ;  /* 0x0000000000007941 */ /* 0x000fea0003800000 */
.L_x_6561:
[----:B-----5:R3:W-:Y:S02]  /*8ad0*/  ST.E.128 desc[UR6][R186.64], R48 ;  /* 0x00000030ba007985 */ /* 0x0207e4000c101d06 */
.L_x_6560:
[----:B------:R-:W-:Y:S05]  /*8ae0*/  BSYNC B1 ;  /* 0x0000000000017941 */ /* 0x000fea0003800000 */
.L_x_6559:
        /* <DEDUP_REMOVED lines=93> */
.L_x_6564:
[----:B------:R-:W-:Y:S05]  /*90c0*/  BSYNC B0 ;  /* 0x0000000000007941 */ /* 0x000fea0003800000 */
.L_x_6563:
[----:B-----5:R3:W-:Y:S02]  /*90d0*/  ST.E.128 desc[UR6][R186.64], R48 ;  /* 0x00000030ba007985 */ /* 0x0207e4000c101d06 */
.L_x_6554:
[----:B------:R-:W-:Y:S05]  /*90e0*/  BSYNC B2 ;  /* 0x0000000000027941 */ /* 0x000fea0003800000 */
.L_x_6553:
        /* <DEDUP_REMOVED lines=101> */
.L_x_6570:
[----:B------:R-:W-:Y:S05]  /*9740*/  BSYNC B0 ;  /* 0x0000000000007941 */ /* 0x000fea0003800000 */
.L_x_6569:
[----:B-----5:R3:W-:Y:S02]  /*9750*/  ST.E.128 desc[UR6][R182.64], R48 ;  /* 0x00000030b6007985 */ /* 0x0207e4000c101d06 */
.L_x_6568:
[----:B------:R-:W-:Y:S05]  /*9760*/  BSYNC B1 ;  /* 0x0000000000017941 */ /* 0x000fea0003800000 */
.L_x_6567:
        /* <DEDUP_REMOVED lines=94> */
.L_x_6574:
[----:B------:R-:W-:Y:S05]  /*9d50*/  BSYNC B0 ;  /* 0x0000000000007941 */ /* 0x000fea0003800000 */
.L_x_6573:
[----:B-----5:R3:W-:Y:S02]  /*9d60*/  ST.E.128 desc[UR6][R182.64], R48 ;  /* 0x00000030b6007985 */ /* 0x0207e4000c101d06 */
.L_x_6572:
[----:B------:R-:W-:Y:S05]  /*9d70*/  BSYNC B1 ;  /* 0x0000000000017941 */ /* 0x000fea0003800000 */
.L_x_6571:
        /* <DEDUP_REMOVED lines=93> */
.L_x_6576:
[----:B------:R-:W-:Y:S05]  /*a350*/  BSYNC B0 ;  /* 0x0000000000007941 */ /* 0x000fea0003800000 */
.L_x_6575:
[----:B-----5:R3:W-:Y:S02]  /*a360*/  ST.E.128 desc[UR6][R182.64], R48 ;  /* 0x00000030b6007985 */ /* 0x0207e4000c101d06 */
.L_x_6566:
[----:B------:R-:W-:Y:S05]  /*a370*/  BSYNC B2 ;  /* 0x0000000000027941 */ /* 0x000fea0003800000 */
.L_x_6565:
[----:B------:R-:W4:Y:S02]  /*a380*/  LD.E R3, desc[UR6][R16.64+0xd0] ;  /* 0x0000d00610037980 */ /* 0x000f24000c101900 */
[----:B----4-:R-:W-:Y:S05]  /*a390*/  IMAD.U32 R3, R3, -0x20, RZ ;  /* 0xffffffe003037824 */ /* 0x010fea00078e00ff */
[C---:B------:R-:W-:Y:S02]  /*a3a0*/  LEA R128, P1, R3.reuse, R128, 0x1 ;  /* 0x0000008003807211 */ /* 0x040fe400078208ff */
[C---:B------:R-:W-:Y:S02]  /*a3b0*/  LEA R126, P0, R3.reuse, R126, 0x1 ;  /* 0x0000007e037e7211 */ /* 0x040fe400078008ff */
[C---:B------:R-:W-:Y:S02]  /*a3c0*/  LEA.HI.X.SX32 R129, R3.reuse, R129, 0x1, P1 ;  /* 0x0000008103817211 */ /* 0x040fe400008f0eff */
[----:B------:R-:W-:Y:S01]  /*a3d0*/  LEA.HI.X.SX32 R127, R3, R127, 0x1, P0 ;  /* 0x0000007f037f7211 */ /* 0x000fe200000f0eff */
[----:B------:R-:W-:Y:S05]  /*a3e0*/  BRA `(.L_x_6528) ;  /* 0x0000000400747947 */ /* 0x000fea0003800000 */
.L_x_6502:
        /* <DEDUP_REMOVED lines=18> */
.L_x_6578:
[----:B------:R-:W-:Y:S05]  /*a510*/  BSYNC B0 ;  /* 0x0000000000007941 */ /* 0x000fea0003800000 */
.L_x_6577:
        /* <DEDUP_REMOVED lines=24> */
.L_x_6580:
[----:B------:R-:W-:Y:S05]  /*a6a0*/  BSYNC B0 ;  /* 0x0000000000007941 */ /* 0x000fea0003800000 */
.L_x_6579:
        /* <DEDUP_REMOVED lines=24> */
.L_x_6582:
[----:B------:R-:W-:Y:S05]  /*a830*/  BSYNC B0 ;  /* 0x0000000000007941 */ /* 0x000fea0003800000 */
.L_x_6581:
        /* <DEDUP_REMOVED lines=24> */
.L_x_6528:
[----:B------:R-:W-:Y:S05]  /*a9c0*/  BSYNC B3 ;  /* 0x0000000000037941 */ /* 0x000fea0003800000 */
.L_x_6501:
        /* <DEDUP_REMOVED lines=89> */
.L_x_6584:
        /* <DEDUP_REMOVED lines=8> */
.L_x_6585:
[----:B------:R-:W-:Y:S05]  /*afe0*/  BSYNC B0 ;  /* 0x0000000000007941 */ /* 0x000fea0003800000 */
.L_x_6583:
[----:B------:R-:W-:Y:S04]  /*aff0*/  IADD3 R11, R11, -0x1, RZ ;  /* 0xffffffff0b0b7810 */ /* 0x000fe80007ffe0ff */
[----:B------:R-:W-:Y:S11]  /*b000*/  ISETP.GT.AND P0, PT, R11, R99, PT ;  /* 0x000000630b00720c */ /* 0x000ff60003f04270 */
[----:B------:R-:W-:Y:S02]  /*b010*/  @!UPT UIADD3 URZ, URZ, URZ, URZ ;  /* 0x0000003f3f3ff290 */ /* 0x000fe4000fffe03f */
[----:B------:R-:W-:Y:S05]  /*b020*/  @P0 BRA `(.L_x_6586) ;  /* 0xffffff7800f80947 */ /* 0x000fea000383ffff */
.L_x_6492:
        /* <DEDUP_REMOVED lines=110> */
.L_x_6595:
[----:B------:R-:W-:Y:S05]  /*b710*/  BSYNC B0 ;  /* 0x0000000000007941 */ /* 0x000fea0003800000 */
.L_x_6594:
[----:B-----5:R3:W-:Y:S02]  /*b720*/  STS.128 [R222], R20 ;  /* 0x00000014de007388 */ /* 0x0207e40000000c00 */
.L_x_6593:
[----:B------:R-:W-:Y:S05]  /*b730*/  BSYNC B1 ;  /* 0x0000000000017941 */ /* 0x000fea0003800000 */
.L_x_6592:
        /* <DEDUP_REMOVED lines=46> */
.L_x_6599:
[----:B------:R-:W-:Y:S05]  /*ba20*/  BSYNC B0 ;  /* 0x0000000000007941 */ /* 0x000fea0003800000 */
.L_x_6598:
[----:B-----5:R1:W-:Y:S02]  /*ba30*/  STS.128 [R222+0x2000], R20 ;  /* 0x00200014de007388 */ /* 0x0203e40000000c00 */
.L_x_6597:
[----:B------:R-:W-:Y:S05]  /*ba40*/  BSYNC B1 ;  /* 0x0000000000017941 */ /* 0x000fea0003800000 */
.L_x_6596:
        /* <DEDUP_REMOVED lines=45> */
.L_x_6601:
[----:B------:R-:W-:Y:S05]  /*bd20*/  BSYNC B0 ;  /* 0x0000000000007941 */ /* 0x000fea0003800000 */
.L_x_6600:
[----:B-----5:R3:W-:Y:S02]  /*bd30*/  STS.128 [R222+0x4000], R20 ;  /* 0x00400014de007388 */ /* 0x0207e40000000c00 */
.L_x_6591:
[----:B------:R-:W-:Y:S05]  /*bd40*/  BSYNC B2 ;  /* 0x0000000000027941 */ /* 0x000fea0003800000 */
.L_x_6590:
        /* <DEDUP_REMOVED lines=59> */
.L_x_6607:
[----:B------:R-:W-:Y:S05]  /*c100*/  BSYNC B0 ;  /* 0x0000000000007941 */ /* 0x000fea0003800000 */
.L_x_6606:
[----:B-----5:R3:W-:Y:S02]  /*c110*/  STS.128 [R222+0x800], R20 ;  /* 0x00080014de007388 */ /* 0x0207e40000000c00 */
.L_x_6605:
[----:B------:R-:W-:Y:S05]  /*c120*/  BSYNC B1 ;  /* 0x0000000000017941 */ /* 0x000fea0003800000 */
.L_x_6604:
        /* <DEDUP_REMOVED lines=46> */
.L_x_6611:
[----:B------:R-:W-:Y:S05]  /*c410*/  BSYNC B0 ;  /* 0x0000000000007941 */ /* 0x000fea0003800000 */
.L_x_6610:
[----:B-----5:R3:W-:Y:S02]  /*c420*/  STS.128 [R222+0x2800], R20 ;  /* 0x00280014de007388 */ /* 0x0207e40000000c00 */
.L_x_6609:
[----:B------:R-:W-:Y:S05]  /*c430*/  BSYNC B1 ;  /* 0x0000000000017941 */ /* 0x000fea0003800000 */
.L_x_6608:
        /* <DEDUP_REMOVED lines=45> */
.L_x_6613:
[----:B------:R-:W-:Y:S05]  /*c710*/  BSYNC B0 ;  /* 0x0000000000007941 */ /* 0x000fea0003800000 */
.L_x_6612:
[----:B-----5:R1:W-:Y:S02]  /*c720*/  STS.128 [R222+0x4800], R44 ;  /* 0x0048002cde007388 */ /* 0x0203e40000000c00 */
.L_x_6603:
[----:B------:R-:W-:Y:S05]  /*c730*/  BSYNC B2 ;  /* 0x0000000000027941 */ /* 0x000fea0003800000 */
.L_x_6602:
        /* <DEDUP_REMOVED lines=60> */
.L_x_6619:
[----:B------:R-:W-:Y:S05]  /*cb00*/  BSYNC B0 ;  /* 0x0000000000007941 */ /* 0x000fea0003800000 */
.L_x_6618:
[----:B-----5:R1:W-:Y:S02]  /*cb10*/  STS.128 [R222+0x1000], R20 ;  /* 0x00100014de007388 */ /* 0x0203e40000000c00 */
.L_x_6617:
[----:B------:R-:W-:Y:S05]  /*cb20*/  BSYNC B1 ;  /* 0x0000000000017941 */ /* 0x000fea0003800000 */
.L_x_6616:
        /* <DEDUP_REMOVED lines=46> */
.L_x_6623:
[----:B------:R-:W-:Y:S05]  /*ce10*/  BSYNC B0 ;  /* 0x0000000000007941 */ /* 0x000fea0003800000 */
.L_x_6622:
[----:B-----5:R3:W-:Y:S02]  /*ce20*/  STS.128 [R222+0x3000], R20 ;  /* 0x00300014de007388 */ /* 0x0207e40000000c00 */
.L_x_6621:
[----:B------:R-:W-:Y:S05]  /*ce30*/  BSYNC B1 ;  /* 0x0000000000017941 */ /* 0x000fea0003800000 */
.L_x_6620:
        /* <DEDUP_REMOVED lines=45> */
.L_x_6625:
[----:B------:R-:W-:Y:S05]  /*d110*/  BSYNC B0 ;  /* 0x0000000000007941 */ /* 0x000fea0003800000 */
.L_x_6624:
[----:B-----5:R3:W-:Y:S02]  /*d120*/  STS.128 [R222+0x5000], R20 ;  /* 0x00500014de007388 */ /* 0x0207e40000000c00 */
.L_x_6615:
[----:B------:R-:W-:Y:S05]  /*d130*/  BSYNC B2 ;  /* 0x0000000000027941 */ /* 0x000fea0003800000 */
.L_x_6614:
        /* <DEDUP_REMOVED lines=59> */
.L_x_6630:
[----:B------:R-:W-:Y:S05]  /*d4f0*/  BSYNC B0 ;  /* 0x0000000000007941 */ /* 0x000fea0003800000 */
.L_x_6629:
[----:B-----5:R3:W-:Y:S02]  /*d500*/  STS.128 [R222+0x1800], R20 ;  /* 0x00180014de007388 */ /* 0x0207e40000000c00 */
.L_x_6628:
[----:B------:R-:W-:Y:S05]  /*d510*/  BSYNC B1 ;  /* 0x0000000000017941 */ /* 0x000fea0003800000 */
.L_x_6627:
        /* <DEDUP_REMOVED lines=47> */
.L_x_6634:
[----:B------:R-:W-:Y:S05]  /*d810*/  BSYNC B0 ;  /* 0x0000000000007941 */ /* 0x000fea0003800000 */
.L_x_6633:
[----:B-----5:R3:W-:Y:S02]  /*d820*/  STS.128 [R222+0x3800], R20 ;  /* 0x00380014de007388 */ /* 0x0207e40000000c00 */
.L_x_6632:
[----:B------:R-:W-:Y:S05]  /*d830*/  BSYNC B1 ;  /* 0x0000000000017941 */ /* 0x000fea0003800000 */
.L_x_6631:
        /* <DEDUP_REMOVED lines=45> */
.L_x_6636:
[----:B------:R-:W-:Y:S05]  /*db10*/  BSYNC B0 ;  /* 0x0000000000007941 */ /* 0x000fea0003800000 */
.L_x_6635:
[----:B-----5:R1:W-:Y:S01]  /*db20*/  STS.128 [R222+0x5800], R40 ;  /* 0x00580028de007388 */ /* 0x0203e20000000c00 */
[----:B------:R-:W-:Y:S05]  /*db30*/  BRA `(.L_x_6626) ;  /* 0x0000004c00707947 */ /* 0x000fea0003800000 */
.L_x_6589:
        /* <DEDUP_REMOVED lines=89> */
.L_x_6642:
[----:B------:R-:W-:Y:S05]  /*e0d0*/  BSYNC B0 ;  /* 0x0000000000007941 */ /* 0x000fea0003800000 */
.L_x_6641:
[----:B-----5:R3:W-:Y:S02]  /*e0e0*/  STS.128 [R222], R32 ;  /* 0x00000020de007388 */ /* 0x0207e40000000c00 */
.L_x_6640:
[----:B------:R-:W-:Y:S05]  /*e0f0*/  BSYNC B1 ;  /* 0x0000000000017941 */ /* 0x000fea0003800000 */
.L_x_6639:
        /* <DEDUP_REMOVED lines=87> */
.L_x_6646:
[----:B------:R-:W-:Y:S05]  /*e670*/  BSYNC B0 ;  /* 0x0000000000007941 */ /* 0x000fea0003800000 */
.L_x_6645:
[----:B-----5:R1:W-:Y:S02]  /*e680*/  STS.128 [R222+0x2000], R32 ;  /* 0x00200020de007388 */ /* 0x0203e40000000c00 */
.L_x_6644:
[----:B------:R-:W-:Y:S05]  /*e690*/  BSYNC B1 ;  /* 0x0000000000017941 */ /* 0x000fea0003800000 */
.L_x_6643:
        /* <DEDUP_REMOVED lines=86> */
.L_x_6648:
[----:B------:R-:W-:Y:S05]  /*ec00*/  BSYNC B0 ;  /* 0x0000000000007941 */ /* 0x000fea0003800000 */
.L_x_6647:
[----:B-----5:R3:W-:Y:S02]  /*ec10*/  STS.128 [R222+0x4000], R32 ;  /* 0x00400020de007388 */ /* 0x0207e40000000c00 */
.L_x_6638:
[----:B------:R-:W-:Y:S05]  /*ec20*/  BSYNC B2 ;  /* 0x0000000000027941 */ /* 0x000fea0003800000 */
.L_x_6637:
        /* <DEDUP_REMOVED lines=94> */
.L_x_6654:
[----:B------:R-:W-:Y:S05]  /*f210*/  BSYNC B0 ;  /* 0x0000000000007941 */ /* 0x000fea0003800000 */
.L_x_6653:
[----:B-----5:R3:W-:Y:S02]  /*f220*/  STS.128 [R222+0x800], R32 ;  /* 0x00080020de007388 */ /* 0x0207e40000000c00 */
.L_x_6652:
[----:B------:R-:W-:Y:S05]  /*f230*/  BSYNC B1 ;  /* 0x0000000000017941 */ /* 0x000fea0003800000 */
.L_x_6651:
        /* <DEDUP_REMOVED lines=90> */
.L_x_6658:
[----:B------:R-:W-:Y:S05]  /*f7e0*/  BSYNC B0 ;  /* 0x0000000000007941 */ /* 0x000fea0003800000 */
.L_x_6657:
[----:B-----5:R3:W-:Y:S02]  /*f7f0*/  STS.128 [R222+0x2800], R32 ;  /* 0x00280020de007388 */ /* 0x0207e40000000c00 */
.L_x_6656:
[----:B------:R-:W-:Y:S05]  /*f800*/  BSYNC B1 ;  /* 0x0000000000017941 */ /* 0x000fea0003800000 */
.L_x_6655:
        /* <DEDUP_REMOVED lines=90> */
.L_x_6660:
[----:B------:R-:W-:Y:S05]  /*fdb0*/  BSYNC B0 ;  /* 0x0000000000007941 */ /* 0x000fea0003800000 */
.L_x_6659:
[----:B-----5:R1:W-:Y:S02]  /*fdc0*/  STS.128 [R222+0x4800], R20 ;  /* 0x00480014de007388 */ /* 0x0203e40000000c00 */
.L_x_6650:
[----:B------:R-:W-:Y:S05]  /*fdd0*/  BSYNC B2 ;  /* 0x0000000000027941 */ /* 0x000fea0003800000 */
.L_x_6649:
        /* <DEDUP_REMOVED lines=95> */
.L_x_6666:
[----:B------:R-:W-:Y:S05]  /*103d0*/  BSYNC B0 ;  /* 0x0000000000007941 */ /* 0x000fea0003800000 */
.L_x_6665:
[----:B-----5:R3:W-:Y:S02]  /*103e0*/  STS.128 [R222+0x1000], R32 ;  /* 0x00100020de007388 */ /* 0x0207e40000000c00 */
.L_x_6664:
[----:B------:R-:W-:Y:S05]  /*103f0*/  BSYNC B1 ;  /* 0x0000000000017941 */ /* 0x000fea0003800000 */
.L_x_6663:
        /* <DEDUP_REMOVED lines=90> */
.L_x_6670:
[----:B------:R-:W-:Y:S05]  /*109a0*/  BSYNC B0 ;  /* 0x0000000000007941 */ /* 0x000fea0003800000 */
.L_x_6669:
[----:B-----5:R3:W-:Y:S02]  /*109b0*/  STS.128 [R222+0x3000], R32 ;  /* 0x00300020de007388 */ /* 0x0207e40000000c00 */
.L_x_6668:
[----:B------:R-:W-:Y:S05]  /*109c0*/  BSYNC B1 ;  /* 0x0000000000017941 */ /* 0x000fea0003800000 */
.L_x_6667:
        /* <DEDUP_REMOVED lines=89> */
.L_x_6672:
[----:B------:R-:W-:Y:S05]  /*10f60*/  BSYNC B0 ;  /* 0x0000000000007941 */ /* 0x000fea0003800000 */
.L_x_6671:
[----:B-----5:R3:W-:Y:S02]  /*10f70*/  STS.128 [R222+0x5000], R32 ;  /* 0x00500020de007388 */ /* 0x0207e40000000c00 */
.L_x_6662:
[----:B------:R-:W-:Y:S05]  /*10f80*/  BSYNC B2 ;  /* 0x0000000000027941 */ /* 0x000fea0003800000 */
.L_x_6661:
        /* <DEDUP_REMOVED lines=94> */
.L_x_6676:
[----:B------:R-:W-:Y:S05]  /*11570*/  BSYNC B0 ;  /* 0x0000000000007941 */ /* 0x000fea0003800000 */
.L_x_6675:
[----:B-----5:R1:W-:Y:S02]  /*11580*/  STS.128 [R222+0x1800], R20 ;  /* 0x00180014de007388 */ /* 0x0203e40000000c00 */
.L_x_6674:
[----:B------:R-:W-:Y:S05]  /*11590*/  BSYNC B1 ;  /* 0x0000000000017941 */ /* 0x000fea0003800000 */
.L_x_6673:
        /* <DEDUP_REMOVED lines=92> */
.L_x_6680:
[----:B------:R-:W-:Y:S05]  /*11b60*/  BSYNC B0 ;  /* 0x0000000000007941 */ /* 0x000fea0003800000 */
.L_x_6679:
[----:B-----5:R1:W-:Y:S02]  /*11b70*/  STS.128 [R222+0x3800], R20 ;  /* 0x00380014de007388 */ /* 0x0203e40000000c00 */
.L_x_6678:
[----:B------:R-:W-:Y:S05]  /*11b80*/  BSYNC B1 ;  /* 0x0000000000017941 */ /* 0x000fea0003800000 */
.L_x_6677:
        /* <DEDUP_REMOVED lines=92> */
.L_x_6682:
[----:B------:R-:W-:Y:S05]  /*12150*/  BSYNC B0 ;  /* 0x0000000000007941 */ /* 0x000fea0003800000 */
.L_x_6681:
[----:B-----5:R1:W-:Y:S01]  /*12160*/  STS.128 [R222+0x5800], R20 ;  /* 0x00580014de007388 */ /* 0x0203e20000000c00 */
[----:B------:R-:W-:Y:S05]  /*12170*/  BRA `(.L_x_6626) ;  /* 0x0000000400e07947 */ /* 0x000fea0003800000 */
.L_x_6588:
        /* <DEDUP_REMOVED lines=35> */
.L_x_6684:
[----:B------:R-:W-:Y:S05]  /*123b0*/  BSYNC B0 ;  /* 0x0000000000007941 */ /* 0x000fea0003800000 */
.L_x_6683:
        /* <DEDUP_REMOVED lines=27> */
.L_x_6686:
[----:B------:R-:W-:Y:S05]  /*12570*/  BSYNC B0 ;  /* 0x0000000000007941 */ /* 0x000fea0003800000 */
.L_x_6685:
        /* <DEDUP_REMOVED lines=27> */
.L_x_6688:
[----:B------:R-:W-:Y:S05]  /*12730*/  BSYNC B0 ;  /* 0x0000000000007941 */ /* 0x000fea0003800000 */
.L_x_6687:
        /* <DEDUP_REMOVED lines=28> */
.L_x_6626:
[----:B------:R-:W-:Y:S05]  /*12900*/  BSYNC B3 ;  /* 0x0000000000037941 */ /* 0x000fea0003800000 */
.L_x_6587:
        /* <DEDUP_REMOVED lines=28> */
.L_x_6691:
[----:B------:R4:W-:Y:S02]  /*12ad0*/  STS.128 [R222+0xa000], RZ ;  /* 0x00a000ffde007388 */ /* 0x0009e40000000c00 */
.L_x_6690:
[----:B------:R-:W-:Y:S05]  /*12ae0*/  BSYNC B0 ;  /* 0x0000000000007941 */ /* 0x000fea0003800000 */
.L_x_6689:
        /* <DEDUP_REMOVED lines=31> */
.L_x_6694:
[----:B------:R3:W-:Y:S02]  /*12ce0*/  STS.128 [R222+0xa800], RZ ;  /* 0x00a800ffde007388 */ /* 0x0007e40000000c00 */
.L_x_6693:
[----:B------:R-:W-:Y:S05]  /*12cf0*/  BSYNC B0 ;  /* 0x0000000000007941 */ /* 0x000fea0003800000 */
.L_x_6692:
        /* <DEDUP_REMOVED lines=33> */
.L_x_6697:
[----:B------:R3:W-:Y:S02]  /*12f10*/  STS.128 [R222+0xb000], RZ ;  /* 0x00b000ffde007388 */ /* 0x0007e40000000c00 */
.L_x_6696:
[----:B------:R-:W-:Y:S05]  /*12f20*/  BSYNC B0 ;  /* 0x0000000000007941 */ /* 0x000fea0003800000 */
.L_x_6695:
        /* <DEDUP_REMOVED lines=33> */
.L_x_6699:
[----:B------:R-:W-:Y:S05]  /*13140*/  BSYNC B0 ;  /* 0x0000000000007941 */ /* 0x000fea0003800000 */
.L_x_6698:
        /* <DEDUP_REMOVED lines=50> */
.L_x_6702:
[----:B------:R2:W-:Y:S02]  /*13470*/  STS.128 [R222+0x10000], RZ ;  /* 0x010000ffde007388 */ /* 0x0005e40000000c00 */
.L_x_6701:
[----:B------:R-:W-:Y:S05]  /*13480*/  BSYNC B0 ;  /* 0x0000000000007941 */ /* 0x000fea0003800000 */
.L_x_6700:
        /* <DEDUP_REMOVED lines=32> */
.L_x_6705:
[----:B------:R1:W-:Y:S02]  /*13690*/  STS.128 [R222+0x10800], RZ ;  /* 0x010800ffde007388 */ /* 0x0003e40000000c00 */
.L_x_6704:
[----:B------:R-:W-:Y:S05]  /*136a0*/  BSYNC B0 ;  /* 0x0000000000007941 */ /* 0x000fea0003800000 */
.L_x_6703:
        /* <DEDUP_REMOVED lines=34> */
.L_x_6708:
[----:B------:R1:W-:Y:S02]  /*138d0*/  STS.128 [R222+0x11000], RZ ;  /* 0x011000ffde007388 */ /* 0x0003e40000000c00 */
.L_x_6707:
[----:B------:R-:W-:Y:S05]  /*138e0*/  BSYNC B0 ;  /* 0x0000000000007941 */ /* 0x000fea0003800000 */
.L_x_6706:
        /* <DEDUP_REMOVED lines=35> */
.L_x_6711:
[----:B------:R1:W-:Y:S02]  /*13b20*/  STS.128 [R222+0x11800], RZ ;  /* 0x011800ffde007388 */ /* 0x0003e40000000c00 */
.L_x_6710:
[----:B------:R-:W-:Y:S05]  /*13b30*/  BSYNC B0 ;  /* 0x0000000000007941 */ /* 0x000fea0003800000 */
.L_x_6709:
        /* <DEDUP_REMOVED lines=11> */
[----:B-----5:R-:W-:Y:S01]  /*13bf0*/  LDSM.16.M88.4 R20, [R202] ;  /* 0x00000000ca14783b */ /* 0x020fe20000000200 */
[----:B------:R-:W-:Y:S02]  /*13c00*/  IMAD R200, R57, 0x2, R202 ;  /* 0x0000000239c87824 */ /* 0x000fe400078e02ca */
[----:B------:R-:W-:-:S03]  /*13c10*/  IMAD R201, R68, 0x200, R201 ;  /* 0x0000020044c97824 */ /* 0x000fc600078e02c9 */
[----:B------:R-:W-:Y:S02]  /*13c20*/  LDSM.16.M88.4 R88, [R200] ;  /* 0x00000000c858783b */ /* 0x000fe40000000200 */
[----:B------:R-:W-:-:S04]  /*13c30*/  LEA R201, R201, UR4, 0x1 ;  /* 0x00000004c9c97c11 */ /* 0x000fc8000f8e08ff */
[C---:B------:R-:W-:Y:S01]  /*13c40*/  IADD3 R0, R201.reuse, 0x6000, RZ ;  /* 0x00006000c9007810 */ /* 0x040fe20007ffe0ff */
[----:B------:R-:W1:Y:S01]  /*13c50*/  LDSM.16.M88.4 R28, [R201+0x6000] ;  /* 0x00600000c91c783b */ /* 0x000e620000000200 */
[----:B------:R-:W-:Y:S02]  /*13c60*/  IADD3 R199, R201, 0x6020, RZ ;  /* 0x00006020c9c77810 */ /* 0x000fe40007ffe0ff */
[----:B------:R-:W-:Y:S01]  /*13c70*/  @P1 IADD3 R199, R0, -0x20, RZ ;  /* 0xffffffe000c71810 */ /* 0x000fe20007ffe0ff */
[----:B------:R-:W3:Y:S04]  /*13c80*/  LDSM.16.M88.4 R60, [R201+0x7000] ;  /* 0x00700000c93c783b */ /* 0x000ee80000000200 */
[----:B------:R-:W-:Y:S01]  /*13c90*/  LDSM.16.M88.4 R84, [R199] ;  /* 0x00000000c754783b */ /* 0x000fe20000000200 */
[----:B------:R-:W-:-:S03]  /*13ca0*/  MOV R0, 0x40 ;  /* 0x0000004000007802 */ /* 0x000fc60000000f00 */
[----:B------:R-:W4:Y:S01]  /*13cb0*/  LDSM.16.M88.4 R76, [R201+0x6800] ;  /* 0x00680000c94c783b */ /* 0x000f220000000200 */
[----:B------:R-:W-:Y:S01]  /*13cc0*/  SEL R0, R0, 0xffffffc0, !P2 ;  /* 0xffffffc000007807 */ /* 0x000fe20005000000 */
[----:B------:R-:W-:Y:S02]  /*13cd0*/  IMAD R198, R55, 0x2, R202 ;  /* 0x0000000237c67824 */ /* 0x000fe400078e02ca */
[----:B------:R-:W4:Y:S01]  /*13ce0*/  LDSM.16.M88.4 R44, [R201+0x7800] ;  /* 0x00780000c92c783b */ /* 0x000f220000000200 */
[----:B------:R-:W-:-:S03]  /*13cf0*/  IADD3 R196, R201, R0, RZ ;  /* 0x00000000c9c47210 */ /* 0x000fc60007ffe0ff */
[----:B------:R-:W-:Y:S04]  /*13d00*/  LDSM.16.M88.4 R92, [R198] ;  /* 0x00000000c65c783b */ /* 0x000fe80000000200 */
[----:B------:R-:W4:Y:S04]  /*13d10*/  LDSM.16.M88.4 R80, [R196+0x6000] ;  /* 0x00600000c450783b */ /* 0x000f280000000200 */
[----:B------:R-:W4:Y:S04]  /*13d20*/  LDSM.16.M88.4 R32, [R199+0x1000] ;  /* 0x00100000c720783b */ /* 0x000f280000000200 */
[----:B------:R-:W4:Y:S01]  /*13d30*/  LDSM.16.M88.4 R36, [R199+0x800] ;  /* 0x00080000c724783b */ /* 0x000f220000000200 */
[----:B-1----:R-:W-:Y:S01]  /*13d40*/  HMMA.16816.F32.BF16 R12, R20, R28, RZ ;  /* 0x0000001c140c723c */ /* 0x002fe200000418ff */
[----:B------:R-:W-:-:S02]  /*13d50*/  LEA R197, R55, R200, 0x1 ;  /* 0x000000c837c57211 */ /* 0x000fc400078e08ff */
[----:B------:R-:W-:Y:S01]  /*13d60*/  LDSM.16.M88.4 R48, [R199+0x1800] ;  /* 0x00180000c730783b */ /* 0x000fe20000000200 */
[----:B------:R-:W-:Y:S02]  /*13d70*/  IADD3 R192, R0, R199, RZ ;  /* 0x000000c700c07210 */ /* 0x000fe40007ffe0ff */
[C---:B---3--:R-:W-:Y:S01]  /*13d80*/  HMMA.16816.F32.BF16 R64, R20.reuse, R60, RZ ;  /* 0x0000003c1440723c */ /* 0x048fe200000418ff */
[----:B------:R-:W-:Y:S04]  /*13d90*/  LDSM.16.M88.4 R24, [R197] ;  /* 0x00000000c518783b */ /* 0x000fe80000000200 */
[----:B------:R-:W1:Y:S01]  /*13da0*/  LDSM.16.M88.4 R104, [R192] ;  /* 0x00000000c068783b */ /* 0x000e620000000200 */
[C---:B------:R-:W-:Y:S03]  /*13db0*/  HMMA.16816.F32.BF16 R28, R20.reuse, R30, RZ ;  /* 0x0000001e141c723c */ /* 0x040fe600000418ff */
[----:B------:R-:W3:Y:S03]  /*13dc0*/  LDSM.16.M88.4 R4, [R196+0x7000] ;  /* 0x00700000c404783b */ /* 0x000ee60000000200 */
[----:B----4-:R-:W-:Y:S01]  /*13dd0*/  HMMA.16816.F32.BF16 R40, R20, R76, RZ ;  /* 0x0000004c1428723c */ /* 0x010fe200000418ff */
[----:B------:R-:W4:Y:S04]  /*13de0*/  LDSM.16.M88.4 R8, [R196+0x6800] ;  /* 0x00680000c408783b */ /* 0x000f280000000200 */
[----:B------:R-:W-:Y:S01]  /*13df0*/  LDSM.16.M88.4 R100, [R196+0x7800] ;  /* 0x00780000c464783b */ /* 0x000fe20000000200 */
[----:B------:R-:W-:Y:S03]  /*13e00*/  HMMA.16816.F32.BF16 R12, R88, R84, R12 ;  /* 0x00000054580c723c */ /* 0x000fe6000004180c */
[----:B------:R-:W-:Y:S03]  /*13e10*/  LDSM.16.M88.4 R112, [R199+0x4000] ;  /* 0x00400000c770783b */ /* 0x000fe60000000200 */
[C---:B------:R-:W-:Y:S01]  /*13e20*/  HMMA.16816.F32.BF16 R60, R20.reuse, R62, RZ ;  /* 0x0000003e143c723c */ /* 0x040fe200000418ff */
[----:B------:R-:W-:Y:S04]  /*13e30*/  LDSM.16.M88.4 R108, [R196+0x9000] ;  /* 0x00900000c46c783b */ /* 0x000fe80000000200 */
[----:B------:R-:W-:Y:S01]  /*13e40*/  LDSM.16.M88.4 R116, [R192+0x2800] ;  /* 0x00280000c074783b */ /* 0x000fe20000000200 */
[C---:B------:R-:W-:Y:S06]  /*13e50*/  HMMA.16816.F32.BF16 R76, R20.reuse, R78, RZ ;  /* 0x0000004e144c723c */ /* 0x040fec00000418ff */
        /* <DEDUP_REMOVED lines=12> */
[----:B-1----:R-:W-:Y:S06]  /*13f20*/  HMMA.16816.F32.BF16 R12, R24, R104, R12 ;  /* 0x00000068180c723c */ /* 0x002fec000004180c */
[C---:B------:R-:W-:Y:S06]  /*13f30*/  HMMA.16816.F32.BF16 R96, R88.reuse, R48, R96 ;  /* 0x000000305860723c */ /* 0x040fec0000041860 */
[----:B------:R-:W-:Y:S01]  /*13f40*/  HMMA.16816.F32.BF16 R88, R88, R50, R20 ;  /* 0x000000325858723c */ /* 0x000fe20000041814 */
[----:B------:R-:W-:Y:S04]  /*13f50*/  LDSM.16.M88.4 R48, [R199+0x2000] ;  /* 0x00200000c730783b */ /* 0x000fe80000000200 */
[----:B------:R-:W-:Y:S01]  /*13f60*/  LDSM.16.M88.4 R20, [R201+0x9000] ;  /* 0x00900000c914783b */ /* 0x000fe20000000200 */
[C---:B------:R-:W-:Y:S03]  /*13f70*/  HMMA.16816.F32.BF16 R28, R92.reuse, R82, R28 ;  /* 0x000000525c1c723c */ /* 0x040fe6000004181c */
[----:B------:R-:W-:Y:S03]  /*13f80*/  LDSM.16.M88.4 R80, [R192+0x1800] ;  /* 0x00180000c050783b */ /* 0x000fe60000000200 */
[C---:B---3--:R-:W-:Y:S06]  /*13f90*/  HMMA.16816.F32.BF16 R64, R92.reuse, R4, R64 ;  /* 0x000000045c40723c */ /* 0x048fec0000041840 */
[C---:B------:R-:W-:Y:S01]  /*13fa0*/  HMMA.16816.F32.BF16 R60, R92.reuse, R6, R60 ;  /* 0x000000065c3c723c */ /* 0x040fe2000004183c */
[----:B------:R-:W1:Y:S05]  /*13fb0*/  LDSM.16.M88.4 R4, [R200+0x2000] ;  /* 0x00200000c804783b */ /* 0x000e6a0000000200 */
[C---:B----4-:R-:W-:Y:S06]  /*13fc0*/  HMMA.16816.F32.BF16 R40, R92.reuse, R8, R40 ;  /* 0x000000085c28723c */ /* 0x050fec0000041828 */
[----:B------:R-:W-:Y:S01]  /*13fd0*/  HMMA.16816.F32.BF16 R76, R92, R10, R76 ;  /* 0x0000000a5c4c723c */ /* 0x000fe2000004184c */
[----:B------:R-:W3:Y:S05]  /*13fe0*/  LDSM.16.M88.4 R8, [R201+0x8800] ;  /* 0x00880000c908783b */ /* 0x000eea0000000200 */
[----:B------:R-:W-:Y:S06]  /*13ff0*/  HMMA.16816.F32.BF16 R12, R32, R84, R12 ;  /* 0x00000054200c723c */ /* 0x000fec000004180c */
        /* <DEDUP_REMOVED lines=8> */
[----:B------:R-:W4:Y:S05]  /*14080*/  LDSM.16.M88.4 R36, [R196+0x8000] ;  /* 0x00800000c424783b */ /* 0x000f2a0000000200 */
        /* <DEDUP_REMOVED lines=8> */
[C---:B------:R-:W-:Y:S03]  /*14110*/  HMMA.16816.F32.BF16 R28, R32.reuse, R86, R28 ;  /* 0x00000056201c723c */ /* 0x040fe6000004181c */
[----:B------:R-:W-:Y:S03]  /*14120*/  LDSM.16.M88.4 R84, [R192+0x3000] ;  /* 0x00300000c054783b */ /* 0x000fe60000000200 */
[C---:B---3--:R-:W-:Y:S06]  /*14130*/  HMMA.16816.F32.BF16 R40, R32.reuse, R8, R40 ;  /* 0x000000082028723c */ /* 0x048fec0000041828 */
[----:B------:R-:W-:Y:S01]  /*14140*/  HMMA.16816.F32.BF16 R76, R32, R10, R76 ;  /* 0x0000000a204c723c */ /* 0x000fe2000004184c */
[----:B------:R-:W3:Y:S05]  /*14150*/  LDSM.16.M88.4 R8, [R199+0x2800] ;  /* 0x00280000c708783b */ /* 0x000eea0000000200 */
[----:B----4-:R-:W-:Y:S06]  /*14160*/  HMMA.16816.F32.BF16 R12, R104, R36, R12 ;  /* 0x00000024680c723c */ /* 0x010fec000004180c */
[C---:B------:R-:W-:Y:S06]  /*14170*/  HMMA.16816.F32.BF16 R64, R32.reuse, R20, R64 ;  /* 0x000000142040723c */ /* 0x040fec0000041840 */
[C---:B------:R-:W-:Y:S01]  /*14180*/  HMMA.16816.F32.BF16 R60, R32.reuse, R22, R60 ;  /* 0x00000016203c723c */ /* 0x040fe2000004183c */
[----:B------:R-:W4:Y:S05]  /*14190*/  LDSM.16.M88.4 R20, [R199+0x3000] ;  /* 0x00300000c714783b */ /* 0x000f2a0000000200 */
[----:B--2---:R-:W-:Y:S06]  /*141a0*/  HMMA.16816.F32.BF16 R96, R32, R44, R96 ;  /* 0x0000002c2060723c */ /* 0x004fec0000041860 */
[----:B------:R-:W-:Y:S01]  /*141b0*/  HMMA.16816.F32.BF16 R28, R4, R50, R28 ;  /* 0x00000032041c723c */ /* 0x000fe2000004181c */
[----:B------:R-:W-:Y:S05]  /*141c0*/  LDSM.16.M88.4 R48, [R202+0x4000] ;  /* 0x00400000ca30783b */ /* 0x000fea0000000200 */
[----:B------:R-:W-:Y:S01]  /*141d0*/  HMMA.16816.F32.BF16 R92, R32, R46, R92 ;  /* 0x0000002e205c723c */ /* 0x000fe2000004185c */
[----:B------:R-:W2:Y:S04]  /*141e0*/  LDSM.16.M88.4 R32, [R201+0xa000] ;  /* 0x00a00000c920783b */ /* 0x000ea80000000200 */
[----:B------:R-:W-:Y:S01]  /*141f0*/  LDSM.16.M88.4 R44, [R201+0xa800] ;  /* 0x00a80000c92c783b */ /* 0x000fe20000000200 */
[----:B-1----:R-:W-:Y:S06]  /*14200*/  HMMA.16816.F32.BF16 R12, R88, R24, R12 ;  /* 0x00000018580c723c */ /* 0x002fec000004180c */
[C---:B---3--:R-:W-:Y:S06]  /*14210*/  HMMA.16816.F32.BF16 R40, R4.reuse, R8, R40 ;  /* 0x000000080428723c */ /* 0x048fec0000041828 */
[----:B------:R-:W-:Y:S01]  /*14220*/  HMMA.16816.F32.BF16 R76, R4, R10, R76 ;  /* 0x0000000a044c723c */ /* 0x000fe2000004184c */
[----:B------:R-:W1:Y:S05]  /*14230*/  LDSM.16.M88.4 R8, [R199+0x3800] ;  /* 0x00380000c708783b */ /* 0x000e6a0000000200 */
[----:B------:R-:W-:Y:S01]  /*14240*/  HMMA.16816.F32.BF16 R28, R104, R38, R28 ;  /* 0x00000026681c723c */ /* 0x000fe2000004181c */
[----:B------:R-:W3:Y:S05]  /*14250*/  LDSM.16.M88.4 R36, [R200+0x4000] ;  /* 0x00400000c824783b */ /* 0x000eea0000000200 */
[----:B----4-:R-:W-:Y:S06]  /*14260*/  HMMA.16816.F32.BF16 R64, R4, R20, R64 ;  /* 0x000000140440723c */ /* 0x010fec0000041840 */
[----:B--2---:R-:W-:Y:S06]  /*14270*/  HMMA.16816.F32.BF16 R12, R48, R32, R12 ;  /* 0x00000020300c723c */ /* 0x004fec000004180c */
[----:B------:R-:W-:Y:S01]  /*14280*/  HMMA.16816.F32.BF16 R60, R4, R22, R60 ;  /* 0x00000016043c723c */ /* 0x000fe2000004183c */
[----:B------:R-:W-:Y:S05]  /*14290*/  LDSM.16.M88.4 R20, [R196+0xa000] ;  /* 0x00a00000c414783b */ /* 0x000fea0000000200 */
[----:B------:R-:W-:Y:S01]  /*142a0*/  HMMA.16816.F32.BF16 R28, R88, R26, R28 ;  /* 0x0000001a581c723c */ /* 0x000fe2000004181c */
[----:B------:R-:W2:Y:S05]  /*142b0*/  LDSM.16.M88.4 R24, [R198+0x4000] ;  /* 0x00400000c618783b */ /* 0x000eaa0000000200 */
[C---:B-1----:R-:W-:Y:S06]  /*142c0*/  HMMA.16816.F32.BF16 R96, R4.reuse, R8, R96 ;  /* 0x000000080460723c */ /* 0x042fec0000041860 */
[----:B------:R-:W-:Y:S01]  /*142d0*/  HMMA.16816.F32.BF16 R92, R4, R10, R92 ;  /* 0x0000000a045c723c */ /* 0x000fe2000004185c */
[----:B------:R-:W-:Y:S04]  /*142e0*/  LDSM.16.M88.4 R8, [R197+0x4000] ;  /* 0x00400000c508783b */ /* 0x000fe80000000200 */
[----:B------:R-:W-:Y:S01]  /*142f0*/  LDSM.16.M88.4 R4, [R192+0x4000] ;  /* 0x00400000c004783b */ /* 0x000fe20000000200 */
[----:B---3--:R-:W-:Y:S06]  /*14300*/  HMMA.16816.F32.BF16 R12, R36, R112, R12 ;  /* 0x00000070240c723c */ /* 0x008fec000004180c */
[C---:B------:R-:W-:Y:S06]  /*14310*/  HMMA.16816.F32.BF16 R40, R104.reuse, R80, R40 ;  /* 0x000000506828723c */ /* 0x040fec0000041828 */
[----:B------:R-:W-:Y:S01]  /*14320*/  HMMA.16816.F32.BF16 R76, R104, R82, R76 ;  /* 0x00000052684c723c */ /* 0x000fe2000004184c */
[----:B------:R-:W1:Y:S05]  /*14330*/  LDSM.16.M88.4 R80, [R192+0x3800] ;  /* 0x00380000c050783b */ /* 0x000e6a0000000200 */
[----:B------:R-:W-:Y:S01]  /*14340*/  HMMA.16816.F32.BF16 R28, R48, R34, R28 ;  /* 0x00000022301c723c */ /* 0x000fe2000004181c */
[----:B------:R-:W-:Y:S05]  /*14350*/  LDSM.16.M88.4 R32, [R199+0x4800] ;  /* 0x00480000c720783b */ /* 0x000fea0000000200 */
[C---:B------:R-:W-:Y:S06]  /*14360*/  HMMA.16816.F32.BF16 R96, R104.reuse, R100, R96 ;  /* 0x000000646860723c */ /* 0x040fec0000041860 */
[C---:B------:R-:W-:Y:S06]  /*14370*/  HMMA.16816.F32.BF16 R64, R104.reuse, R108, R64 ;  /* 0x0000006c6840723c */ /* 0x040fec0000041840 */
[----:B------:R-:W-:Y:S01]  /*14380*/  HMMA.16816.F32.BF16 R60, R104, R110, R60 ;  /* 0x0000006e683c723c */ /* 0x000fe2000004183c */
[----:B------:R-:W3:Y:S05]  /*14390*/  LDSM.16.M88.4 R108, [R201+0xb000] ;  /* 0x00b00000c96c783b */ /* 0x000eea0000000200 */
[----:B--2---:R-:W-:Y:S06]  /*143a0*/  HMMA.16816.F32.BF16 R12, R24, R20, R12 ;  /* 0x00000014180c723c */ /* 0x004fec000004180c */
        /* <DEDUP_REMOVED lines=10> */
[----:B------:R-:W2:Y:S05]  /*14450*/  LDSM.16.M88.4 R20, [R199+0x5000] ;  /* 0x00500000c714783b */ /* 0x000eaa0000000200 */
[C---:B------:R-:W-:Y:S06]  /*14460*/  HMMA.16816.F32.BF16 R40, R88.reuse, R116, R40 ;  /* 0x000000745828723c */ /* 0x040fec0000041828 */
[----:B------:R-:W-:Y:S01]  /*14470*/  HMMA.16816.F32.BF16 R76, R88, R118, R76 ;  /* 0x00000076584c723c */ /* 0x000fe2000004184c */
[-C--:B------:R-:W-:Y:S01]  /*14480*/  FMUL.FTZ R0, R12, R19.reuse ;  /* 0x000000130c007220 */ /* 0x080fe20000410000 */
[-C--:B------:R-:W-:Y:S01]  /*14490*/  FMUL.FTZ R56, R13, R19.reuse ;  /* 0x000000130d387220 */ /* 0x080fe20000410000 */
[-C--:B------:R-:W-:Y:S01]  /*144a0*/  FMUL.FTZ R68, R14, R19.reuse ;  /* 0x000000130e447220 */ /* 0x080fe20000410000 */
[----:B------:R-:W-:-:S02]  /*144b0*/  FMUL.FTZ R58, R15, R19 ;  /* 0x000000130f3a7220 */ /* 0x000fc40000410000 */
[C---:B---3--:R-:W-:Y:S01]  /*144c0*/  HMMA.16816.F32.BF16 R64, R48.reuse, R108, R64 ;  /* 0x0000006c3040723c */ /* 0x048fe20000041840 */
[----:B------:R-:W3:Y:S05]  /*144d0*/  LDSM.16.M88.4 R12, [R199+0x5800] ;  /* 0x00580000c70c783b */ /* 0x000eea0000000200 */
[----:B------:R-:W-:Y:S06]  /*144e0*/  HMMA.16816.F32.BF16 R60, R48, R110, R60 ;  /* 0x0000006e303c723c */ /* 0x000fec000004183c */
[----:B------:R-:W-:Y:S01]  /*144f0*/  HMMA.16816.F32.BF16 R28, R8, R6, R28 ;  /* 0x00000006081c723c */ /* 0x000fe2000004181c */
[----:B------:R-:W4:Y:S05]  /*14500*/  LDSM.16.M88.4 R4, [R196+0xb000] ;  /* 0x00b00000c404783b */ /* 0x000f2a0000000200 */
[C---:B------:R-:W-:Y:S06]  /*14510*/  HMMA.16816.F32.BF16 R40, R48.reuse, R44, R40 ;  /* 0x0000002c3028723c */ /* 0x040fec0000041828 */
[C---:B------:R-:W-:Y:S01]  /*14520*/  HMMA.16816.F32.BF16 R76, R48.reuse, R46, R76 ;  /* 0x0000002e304c723c */ /* 0x040fe2000004184c */
[----:B------:R-:W-:Y:S05]  /*14530*/  LDSM.16.M88.4 R44, [R192+0x4800] ;  /* 0x00480000c02c783b */ /* 0x000fea0000000200 */
[C---:B-1----:R-:W-:Y:S06]  /*14540*/  HMMA.16816.F32.BF16 R96, R48.reuse, R80, R96 ;  /* 0x000000503060723c */ /* 0x042fec0000041860 */
[----:B------:R-:W-:Y:S06]  /*14550*/  HMMA.16816.F32.BF16 R100, R48, R82, R100 ;  /* 0x000000523064723c */ /* 0x000fec0000041864 */
[C---:B--2---:R-:W-:Y:S06]  /*14560*/  HMMA.16816.F32.BF16 R64, R36.reuse, R20, R64 ;  /* 0x000000142440723c */ /* 0x044fec0000041840 */
[C---:B------:R-:W-:Y:S01]  /*14570*/  HMMA.16816.F32.BF16 R60, R36.reuse, R22, R60 ;  /* 0x00000016243c723c */ /* 0x040fe2000004183c */
[----:B------:R-:W1:Y:S05]  /*14580*/  LDSM.16.M88.4 R20, [R196+0xb800] ;  /* 0x00b80000c414783b */ /* 0x000e6a0000000200 */
[C---:B------:R-:W-:Y:S06]  /*14590*/  HMMA.16816.F32.BF16 R40, R36.reuse, R32, R40 ;  /* 0x000000202428723c */ /* 0x040fec0000041828 */
[C---:B------:R-:W-:Y:S01]  /*145a0*/  HMMA.16816.F32.BF16 R76, R36.reuse, R34, R76 ;  /* 0x00000022244c723c */ /* 0x040fe2000004184c */
[----:B------:R-:W2:Y:S05]  /*145b0*/  LDSM.16.M88.4 R32, [R192+0x5000] ;  /* 0x00500000c020783b */ /* 0x000eaa0000000200 */
[C---:B---3--:R-:W-:Y:S06]  /*145c0*/  HMMA.16816.F32.BF16 R96, R36.reuse, R12, R96 ;  /* 0x0000000c2460723c */ /* 0x048fec0000041860 */
[----:B------:R-:W-:Y:S06]  /*145d0*/  HMMA.16816.F32.BF16 R100, R36, R14, R100 ;  /* 0x0000000e2464723c */ /* 0x000fec0000041864 */
[C---:B----4-:R-:W-:Y:S06]  /*145e0*/  HMMA.16816.F32.BF16 R64, R24.reuse, R4, R64 ;  /* 0x000000041840723c */ /* 0x050fec0000041840 */
[C---:B------:R-:W-:Y:S01]  /*145f0*/  HMMA.16816.F32.BF16 R60, R24.reuse, R6, R60 ;  /* 0x00000006183c723c */ /* 0x040fe2000004183c */
[----:B------:R-:W3:Y:S01]  /*14600*/  LDSM.16.M88.4 R4, [R192+0x5800] ;  /* 0x00580000c004783b */ /* 0x000ee20000000200 */
[----:B------:R-:W-:Y:S01]  /*14610*/  IADD3 R229, R69, 0x1, -R218 ;  /* 0x0000000145e57810 */ /* 0x000fe20007ffe8da */
[-C--:B------:R-:W-:Y:S01]  /*14620*/  FMUL.FTZ R28, R28, R19.reuse ;  /* 0x000000131c1c7220 */ /* 0x080fe20000410000 */
[-C--:B------:R-:W-:Y:S01]  /*14630*/  FMUL.FTZ R30, R30, R19.reuse ;  /* 0x000000131e1e7220 */ /* 0x080fe20000410000 */
[-C--:B------:R-:W-:Y:S01]  /*14640*/  FMUL.FTZ R29, R29, R19.reuse ;  /* 0x000000131d1d7220 */ /* 0x080fe20000410000 */
[C---:B------:R-:W-:Y:S06]  /*14650*/  HMMA.16816.F32.BF16 R40, R24.reuse, R92, R40 ;  /* 0x0000005c1828723c */ /* 0x040fec0000041828 */
[----:B------:R-:W-:Y:S01]  /*14660*/  HMMA.16816.F32.BF16 R76, R24, R94, R76 ;  /* 0x0000005e184c723c */ /* 0x000fe2000004184c */
[----:B------:R-:W-:Y:S01]  /*14670*/  FMUL.FTZ R31, R31, R19 ;  /* 0x000000131f1f7220 */ /* 0x000fe20000410000 */
[----:B------:R-:W-:Y:S01]  /*14680*/  ISETP.GT.AND P5, PT, R224, R211, PT ;  /* 0x000000d3e000720c */ /* 0x000fe20003fa4270 */
[----:B------:R-:W4:Y:S01]  /*14690*/  MUFU.TANH R0, R0 ;  /* 0x0000000000007308 */ /* 0x000f220000002400 */
[----:B------:R-:W-:Y:S01]  /*146a0*/  ISETP.NE.U32.AND P0, PT, R220, RZ, PT ;  /* 0x000000ffdc00720c */ /* 0x000fe20003f05070 */
[----:B------:R-:W-:-:S04]  /*146b0*/  DEPBAR.LE SB0, 0x0 ;  /* 0x000080000000791a */ /* 0x000fc80000000000 */
[C---:B-1----:R-:W-:Y:S06]  /*146c0*/  HMMA.16816.F32.BF16 R96, R24.reuse, R20, R96 ;  /* 0x000000141860723c */ /* 0x042fec0000041860 */
[----:B------:R-:W-:Y:S06]  /*146d0*/  HMMA.16816.F32.BF16 R100, R24, R22, R100 ;  /* 0x000000161864723c */ /* 0x000fec0000041864 */
[C---:B------:R-:W-:Y:S06]  /*146e0*/  HMMA.16816.F32.BF16 R40, R8.reuse, R44, R40 ;  /* 0x0000002c0828723c */ /* 0x040fec0000041828 */
[C---:B--2---:R-:W-:Y:S06]  /*146f0*/  HMMA.16816.F32.BF16 R64, R8.reuse, R32, R64 ;  /* 0x000000200840723c */ /* 0x044fec0000041840 */
[C---:B------:R-:W-:Y:S06]  /*14700*/  HMMA.16816.F32.BF16 R60, R8.reuse, R34, R60 ;  /* 0x00000022083c723c */ /* 0x040fec000004183c */
[C---:B------:R-:W-:Y:S06]  /*14710*/  HMMA.16816.F32.BF16 R76, R8.reuse, R46, R76 ;  /* 0x0000002e084c723c */ /* 0x040fec000004184c */
[C---:B---3--:R-:W-:Y:S06]  /*14720*/  HMMA.16816.F32.BF16 R96, R8.reuse, R4, R96 ;  /* 0x000000040860723c */ /* 0x048fec0000041860 */
[----:B------:R-:W-:Y:S01]  /*14730*/  HMMA.16816.F32.BF16 R100, R8, R6, R100 ;  /* 0x000000060864723c */ /* 0x000fe20000041864 */
[----:B------:R-:W-:-:S06]  /*14740*/  IADD3 R5, R69, -R218, RZ ;  /* 0x800000da45057210 */ /* 0x000fcc0007ffe0ff */
[----:B------:R-:W-:Y:S01]  /*14750*/  IMAD R10, R71, 0x10, R52 ;  /* 0x00000010470a7824 */ /* 0x000fe200078e0234 */
[----:B------:R-:W-:-:S04]  /*14760*/  IADD3 R229, R18, R229, RZ ;  /* 0x000000e512e57210 */ /* 0x000fc80007ffe0ff */
[----:B------:R-:W-:Y:S01]  /*14770*/  IADD3 R10, R73, R10, RZ ;  /* 0x0000000a490a7210 */ /* 0x000fe20007ffe0ff */
[-C--:B------:R-:W-:Y:S01]  /*14780*/  FMUL.FTZ R12, R42, R19.reuse ;  /* 0x000000132a0c7220 */ /* 0x080fe20000410000 */
[-C--:B------:R-:W-:Y:S01]  /*14790*/  FMUL.FTZ R36, R64, R19.reuse ;  /* 0x0000001340247220 */ /* 0x080fe20000410000 */
[-C--:B------:R-:W-:Y:S01]  /*147a0*/  FMUL.FTZ R26, R60, R19.reuse ;  /* 0x000000133c1a7220 */ /* 0x080fe20000410000 */
[--C-:B------:R-:W-:Y:S01]  /*147b0*/  IADD3 R226, R229, 0x8, R10.reuse ;  /* 0x00000008e5e27810 */ /* 0x100fe20007ffe00a */
[-C--:B------:R-:W-:Y:S01]  /*147c0*/  FMUL.FTZ R24, R62, R19.reuse ;  /* 0x000000133e187220 */ /* 0x080fe20000410000 */
[----:B------:R-:W-:Y:S01]  /*147d0*/  IMAD.IADD R231, R10, 0x1, R5 ;  /* 0x000000010ae77824 */ /* 0x000fe200078e0205 */
[----:B------:R-:W-:Y:S01]  /*147e0*/  IADD3 R228, R5, 0x8, R10 ;  /* 0x0000000805e47810 */ /* 0x000fe20007ffe00a */
[-C--:B------:R-:W-:Y:S01]  /*147f0*/  FMUL.FTZ R40, R40, R19.reuse ;  /* 0x0000001328287220 */ /* 0x080fe20000410000 */
[----:B------:R-:W-:Y:S01]  /*14800*/  VIADDMNMX R229, R229, R10, R69, PT ;  /* 0x0000000ae5e57246 */ /* 0x000fe20003800145 */
        /* <DEDUP_REMOVED lines=21> */
[----:B------:R-:W3:Y:S08]  /*14960*/  MUFU.TANH R58, R58 ;  /* 0x0000003a003a7308 */ /* 0x000ef00000002400 */
[----:B------:R-:W1:Y:S08]  /*14970*/  MUFU.TANH R28, R28 ;  /* 0x0000001c001c7308 */ /* 0x000e700000002400 */
[----:B------:R1:W1:Y:S08]  /*14980*/  MUFU.TANH R44, R29 ;  /* 0x0000001d002c7308 */ /* 0x0002700000002400 */
[----:B------:R-:W1:Y:S08]  /*14990*/  MUFU.TANH R30, R30 ;  /* 0x0000001e001e7308 */ /* 0x000e700000002400 */
[----:B------:R1:W1:Y:S08]  /*149a0*/  MUFU.TANH R70, R31 ;  /* 0x0000001f00467308 */ /* 0x0002700000002400 */
        /* <DEDUP_REMOVED lines=23> */
[----:B------:R-:W1:Y:S01]  /*14b20*/  MUFU.TANH R18, R18 ;  /* 0x0000001200127308 */ /* 0x000e620000002400 */
[----:B------:R-:W-:Y:S01]  /*14b30*/  BSSY B1, `(.L_x_6712) ;  /* 0x00000b3000017945 */ /* 0x000fe20003800000 */
[----:B------:R-:W-:Y:S01]  /*14b40*/  VIMNMX R226, R226, R69, PT ;  /* 0x00000045e2e27248 */ /* 0x000fe20003fe0100 */
[----:B------:R-:W-:Y:S01]  /*14b50*/  VIADD R191, R199, 0x2000 ;  /* 0x00002000c7bf7836 */ /* 0x000fe20000000000 */
[----:B------:R-:W-:Y:S01]  /*14b60*/  ISETP.NE.AND.EX P0, PT, R221, RZ, PT, P0 ;  /* 0x000000ffdd00720c */ /* 0x000fe20003f05300 */
[----:B------:R-:W-:Y:S01]  /*14b70*/  VIADD R187, R199, 0x4000 ;  /* 0x00004000c7bb7836 */ /* 0x000fe20000000000 */
[----:B------:R-:W-:-:S02]  /*14b80*/  VIADDMNMX R230, R231, -R3, RZ, !PT ;  /* 0x80000003e7e67246 */ /* 0x000fc400078001ff */
[----:B------:R-:W-:Y:S02]  /*14b90*/  VIADDMNMX R227, R228, -R3, RZ, !PT ;  /* 0x80000003e4e37246 */ /* 0x000fe400078001ff */
        /* <DEDUP_REMOVED lines=33> */
[-C--:B------:R-:W-:Y:S01]  /*14db0*/  IMAD R74, R11, R66.reuse, R3 ;  /* 0x000000420b4a7224 */ /* 0x080fe200078e0203 */
[----:B------:R-:W-:Y:S01]  /*14dc0*/  LOP3.LUT R3, R2, R9, RZ, 0x3c, !PT ;  /* 0x0000000902037212 */ /* 0x000fe200078e3cff */
        /* <DEDUP_REMOVED lines=8> */
[----:B------:R-:W-:Y:S01]  /*14e50*/  ISETP.GE.U32.AND P6, PT, R66, R7, PT ;  /* 0x000000074200720c */ /* 0x000fe20003fc6070 */
[----:B------:R-:W3:Y:S01]  /*14e60*/  LD.E.64 R74, desc[UR6][R16.64+0x38] ;  /* 0x00003806104a7980 */ /* 0x000ee2000c101b00 */
[----:B------:R-:W-:Y:S02]  /*14e70*/  ISETP.GE.AND P3, PT, R3, RZ, PT ;  /* 0x000000ff0300720c */ /* 0x000fe40003f66270 */
[----:B------:R-:W-:-:S02]  /*14e80*/  ISETP.NE.AND P2, PT, R9, RZ, PT ;  /* 0x000000ff0900720c */ /* 0x000fc40003f45270 */
        /* <DEDUP_REMOVED lines=22> */
[----:B------:R-:W-:-:S05]  /*14ff0*/  IMAD.WIDE.U32 R72, R7, R76, R72 ;  /* 0x0000004c07487225 */ /* 0x000fca00078e0048 */
[----:B------:R-:W-:Y:S01]  /*15000*/  IADD3 R66, R73, R3, RZ ;  /* 0x0000000349427210 */ /* 0x000fe20007ffe0ff */
[----:B------:R-:W-:Y:S05]  /*15010*/  BRA `(.L_x_6716) ;  /* 0x00000000000c7947 */ /* 0x000fea0003800000 */
.L_x_6715:
[----:B------:R-:W2:Y:S02]  /*15020*/  LD.E R72, desc[UR6][R16.64+0x38] ;  /* 0x0000380610487980 */ /* 0x000ea4000c101900 */
[----:B--2---:R-:W-:-:S04]  /*15030*/  LEA R72, -R72, RZ, 0x6 ;  /* 0x000000ff48487211 */ /* 0x004fc800078e31ff */
[----:B------:R-:W-:Y:S02]  /*15040*/  SHF.R.S32.HI R66, RZ, 0x1f, R72 ;  /* 0x0000001fff427819 */ /* 0x000fe40000011448 */
.L_x_6716:
[----:B------:R-:W-:Y:S05]  /*15050*/  BSYNC B0 ;  /* 0x0000000000007941 */ /* 0x000fea0003800000 */
.L_x_6714:
        /* <DEDUP_REMOVED lines=8> */
[----:B------:R-:W-:Y:S01]  /*150e0*/  @P4 IMAD.MOV.U32 R67, RZ, RZ, R79 ;  /* 0x000000ffff434224 */ /* 0x000fe200078e004f */
        /* <DEDUP_REMOVED lines=87> */
.L_x_6713:
[----:B------:R-:W-:Y:S05]  /*15660*/  BSYNC B1 ;  /* 0x0000000000017941 */ /* 0x000fea0003800000 */
.L_x_6712:
[----:B------:R2:W3:Y:S01]  /*15670*/  LD.E R165, desc[UR6][R16.64+0xdc] ;  /* 0x0000dc0610a57980 */ /* 0x0004e2000c101900 */
[----:B------:R-:W-:-:S04]  /*15680*/  IMAD.IADD R39, R2, 0x1, R133 ;  /* 0x0000000102277824 */ /* 0x000fc800078e0285 */
[----:B------:R-:W-:Y:S02]  /*15690*/  IMAD.IADD R3, R231, 0x1, -R39 ;  /* 0x00000001e7037824 */ /* 0x000fe400078e0a27 */
[C---:B------:R-:W-:Y:S02]  /*156a0*/  VIADD R25, R39.reuse, 0x1 ;  /* 0x0000000127197836 */ /* 0x040fe40000000000 */
[C---:B------:R-:W-:Y:S01]  /*156b0*/  VIADD R23, R39.reuse, 0x8 ;  /* 0x0000000827177836 */ /* 0x040fe20000000000 */
[----:B------:R-:W-:Y:S01]  /*156c0*/  IABS R3, R3 ;  /* 0x0000000300037213 */ /* 0x000fe20000000000 */
[----:B------:R-:W-:Y:S02]  /*156d0*/  VIADD R11, R39, 0x10 ;  /* 0x00000010270b7836 */ /* 0x000fe40000000000 */
[C---:B------:R-:W-:Y:S01]  /*156e0*/  IMAD.IADD R33, R231.reuse, 0x1, -R25 ;  /* 0x00000001e7217824 */ /* 0x040fe200078e0a19 */
[----:B------:R-:W-:Y:S01]  /*156f0*/  I2FP.F32.S32 R3, R3 ;  /* 0x0000000300037245 */ /* 0x000fe20000201400 */
[----:B------:R-:W-:-:S02]  /*15700*/  IMAD.IADD R31, R231, 0x1, -R23 ;  /* 0x00000001e71f7824 */ /* 0x000fc400078e0a17 */
[C---:B------:R-:W-:Y:S02]  /*15710*/  VIADD R37, R39.reuse, 0x18 ;  /* 0x0000001827257836 */ /* 0x040fe40000000000 */
[----:B------:R-:W-:Y:S01]  /*15720*/  VIADD R21, R39, 0x9 ;  /* 0x0000000927157836 */ /* 0x000fe20000000000 */
[----:B------:R-:W-:Y:S01]  /*15730*/  IABS R33, R33 ;  /* 0x0000002100217213 */ /* 0x000fe20000000000 */
[----:B------:R-:W-:Y:S02]  /*15740*/  IMAD.IADD R19, R231, 0x1, -R11 ;  /* 0x00000001e7137824 */ /* 0x000fe400078e0a0b */
[C---:B------:R-:W-:Y:S01]  /*15750*/  VIADD R2, R39.reuse, 0x28 ;  /* 0x0000002827027836 */ /* 0x040fe20000000000 */
[----:B------:R-:W-:Y:S01]  /*15760*/  IABS R31, R31 ;  /* 0x0000001f001f7213 */ /* 0x000fe20000000000 */
[C---:B------:R-:W-:Y:S01]  /*15770*/  VIADD R9, R39.reuse, 0x11 ;  /* 0x0000001127097836 */ /* 0x040fe20000000000 */
[----:B------:R-:W-:Y:S01]  /*15780*/  ISETP.GE.AND P2, PT, R39, R230, PT ;  /* 0x000000e62700720c */ /* 0x000fe20003f46270 */
[----:B------:R-:W-:-:S02]  /*15790*/  IMAD.IADD R15, R231, 0x1, -R37 ;  /* 0x00000001e70f7824 */ /* 0x000fc400078e0a25 */
[----:B------:R-:W-:Y:S02]  /*157a0*/  IMAD.IADD R27, R228, 0x1, -R39 ;  /* 0x00000001e41b7824 */ /* 0x000fe400078e0a27 */
[----:B------:R-:W-:Y:S02]  /*157b0*/  IMAD.IADD R29, R231, 0x1, -R21 ;  /* 0x00000001e71d7824 */ /* 0x000fe400078e0a15 */
[----:B------:R-:W-:Y:S01]  /*157c0*/  FFMA.FTZ R3, -R225, R3, R0 ;  /* 0x00000003e1037223 */ /* 0x000fe20000010100 */
[----:B------:R-:W-:Y:S01]  /*157d0*/  VIADD R7, R39, 0x20 ;  /* 0x0000002027077836 */ /* 0x000fe20000000000 */
[----:B------:R-:W-:Y:S01]  /*157e0*/  IABS R19, R19 ;  /* 0x0000001300137213 */ /* 0x000fe20000000000 */
[C---:B------:R-:W-:Y:S01]  /*157f0*/  IMAD.IADD R239, R231.reuse, 0x1, -R2 ;  /* 0x00000001e7ef7824 */ /* 0x040fe200078e0a02 */
[----:B------:R-:W-:Y:S01]  /*15800*/  I2FP.F32.S32 R33, R33 ;  /* 0x0000002100217245 */ /* 0x000fe20000201400 */
[----:B--2---:R-:W-:Y:S01]  /*15810*/  IMAD.IADD R17, R231, 0x1, -R9 ;  /* 0x00000001e7117824 */ /* 0x004fe200078e0a09 */
[----:B------:R-:W-:Y:S01]  /*15820*/  I2FP.F32.S32 R31, R31 ;  /* 0x0000001f001f7245 */ /* 0x000fe20000201400 */
[C---:B------:R-:W-:Y:S01]  /*15830*/  VIADD R5, R39.reuse, 0x21 ;  /* 0x0000002127057836 */ /* 0x040fe20000000000 */
[----:B------:R-:W-:Y:S01]  /*15840*/  IABS R15, R15 ;  /* 0x0000000f000f7213 */ /* 0x000fe20000000000 */
[C---:B------:R-:W-:Y:S01]  /*15850*/  VIADD R35, R39.reuse, 0x19 ;  /* 0x0000001927237836 */ /* 0x040fe20000000000 */
[----:B------:R-:W-:Y:S01]  /*15860*/  ISETP.GE.OR P2, PT, R39, R229, !P2 ;  /* 0x000000e52700720c */ /* 0x000fe20005746670 */
[----:B------:R-:W-:Y:S01]  /*15870*/  IMAD.IADD R43, R231, 0x1, -R7 ;  /* 0x00000001e72b7824 */ /* 0x000fe200078e0a07 */
[----:B------:R-:W-:-:S02]  /*15880*/  IABS R27, R27 ;  /* 0x0000001b001b7213 */ /* 0x000fc40000000000 */
[----:B------:R-:W-:Y:S02]  /*15890*/  IABS R29, R29 ;  /* 0x0000001d001d7213 */ /* 0x000fe40000000000 */
[-C--:B------:R-:W-:Y:S01]  /*158a0*/  ISETP.GE.AND P4, PT, R25, R230.reuse, PT ;  /* 0x000000e61900720c */ /* 0x080fe20003f86270 */
[----:B------:R-:W-:Y:S01]  /*158b0*/  IMAD.IADD R41, R231, 0x1, -R5 ;  /* 0x00000001e7297824 */ /* 0x000fe200078e0a05 */
[----:B------:R-:W-:Y:S01]  /*158c0*/  ISETP.GE.AND P3, PT, R23, R230, PT ;  /* 0x000000e61700720c */ /* 0x000fe20003f66270 */
[C---:B------:R-:W-:Y:S01]  /*158d0*/  FFMA.FTZ R33, -R225.reuse, R33, R56 ;  /* 0x00000021e1217223 */ /* 0x040fe20000010138 */
[----:B------:R-:W-:Y:S02]  /*158e0*/  I2FP.F32.S32 R19, R19 ;  /* 0x0000001300137245 */ /* 0x000fe40000201400 */
[----:B------:R-:W-:Y:S01]  /*158f0*/  IABS R239, R239 ;  /* 0x000000ef00ef7213 */ /* 0x000fe20000000000 */
[----:B------:R-:W-:Y:S01]  /*15900*/  FFMA.FTZ R31, -R225, R31, R28 ;  /* 0x0000001fe11f7223 */ /* 0x000fe2000001011c */
[----:B------:R-:W-:Y:S01]  /*15910*/  IABS R17, R17 ;  /* 0x0000001100117213 */ /* 0x000fe20000000000 */
[----:B------:R-:W-:Y:S01]  /*15920*/  IMAD.IADD R13, R231, 0x1, -R35 ;  /* 0x00000001e70d7824 */ /* 0x000fe200078e0a23 */
[----:B------:R-:W-:-:S02]  /*15930*/  I2FP.F32.S32 R15, R15 ;  /* 0x0000000f000f7245 */ /* 0x000fc40000201400 */
[----:B------:R-:W-:Y:S02]  /*15940*/  FSEL R3, R3, -INF , !P2 ;  /* 0xff80000003037808 */ /* 0x000fe40005000000 */
[----:B------:R-:W-:Y:S02]  /*15950*/  I2FP.F32.S32 R27, R27 ;  /* 0x0000001b001b7245 */ /* 0x000fe40000201400 */
[----:B------:R-:W-:Y:S02]  /*15960*/  I2FP.F32.S32 R29, R29 ;  /* 0x0000001d001d7245 */ /* 0x000fe40000201400 */
[-C--:B------:R-:W-:Y:S02]  /*15970*/  ISETP.GE.OR P4, PT, R25, R229.reuse, !P4 ;  /* 0x000000e51900720c */ /* 0x080fe40006786670 */
[----:B------:R-:W-:Y:S02]  /*15980*/  ISETP.GE.AND P2, PT, R11, R230, PT ;  /* 0x000000e60b00720c */ /* 0x000fe40003f46270 */
[----:B------:R-:W-:Y:S01]  /*15990*/  ISETP.GE.OR P3, PT, R23, R229, !P3 ;  /* 0x000000e51700720c */ /* 0x000fe20005f66670 */
[----:B------:R-:W-:Y:S01]  /*159a0*/  FFMA.FTZ R19, -R225, R19, R40 ;  /* 0x00000013e1137223 */ /* 0x000fe20000010128 */
[----:B------:R-:W-:Y:S01]  /*159b0*/  IABS R43, R43 ;  /* 0x0000002b002b7213 */ /* 0x000fe20000000000 */
[----:B------:R-:W-:Y:S01]  /*159c0*/  VIADD R28, R39, 0x30 ;  /* 0x00000030271c7836 */ /* 0x000fe20000000000 */
[----:B------:R-:W-:-:S02]  /*159d0*/  I2FP.F32.S32 R239, R239 ;  /* 0x000000ef00ef7245 */ /* 0x000fc40000201400 */
[----:B------:R-:W-:Y:S02]  /*159e0*/  ISETP.GE.AND P1, PT, R39, R227, PT ;  /* 0x000000e32700720c */ /* 0x000fe40003f26270 */
[----:B------:R-:W-:Y:S01]  /*159f0*/  ISETP.GE.AND P6, PT, R21, R230, PT ;  /* 0x000000e61500720c */ /* 0x000fe20003fc6270 */
[C---:B------:R-:W-:Y:S01]  /*15a00*/  FFMA.FTZ R15, -R225.reuse, R15, R32 ;  /* 0x0000000fe10f7223 */ /* 0x040fe20000010120 */
[----:B------:R-:W-:Y:S02]  /*15a10*/  I2FP.F32.S32 R17, R17 ;  /* 0x0000001100117245 */ /* 0x000fe40000201400 */
[----:B------:R-:W-:Y:S01]  /*15a20*/  IABS R41, R41 ;  /* 0x0000002900297213 */ /* 0x000fe20000000000 */
[----:B------:R-:W-:Y:S01]  /*15a30*/  FFMA.FTZ R27, -R225, R27, R68 ;  /* 0x0000001be11b7223 */ /* 0x000fe20000010144 */
[----:B------:R-:W-:Y:S01]  /*15a40*/  FSEL R33, R33, -INF , !P4 ;  /* 0xff80000021217808 */ /* 0x000fe20006000000 */
[----:B------:R-:W-:Y:S01]  /*15a50*/  FFMA.FTZ R29, -R225, R29, R44 ;  /* 0x0000001de11d7223 */ /* 0x000fe2000001012c */
[----:B------:R-:W-:Y:S01]  /*15a60*/  ISETP.GE.OR P2, PT, R11, R229, !P2 ;  /* 0x000000e50b00720c */ /* 0x000fe20005746670 */
[----:B------:R-:W-:Y:S01]  /*15a70*/  VIADD R32, R39, 0x29 ;  /* 0x0000002927207836 */ /* 0x000fe20000000000 */
[----:B------:R-:W-:-:S02]  /*15a80*/  IABS R13, R13 ;  /* 0x0000000d000d7213 */ /* 0x000fc40000000000 */
[----:B------:R-:W-:Y:S02]  /*15a90*/  ISETP.GE.AND P4, PT, R9, R230, PT ;  /* 0x000000e60900720c */ /* 0x000fe40003f86270 */
[----:B------:R-:W-:Y:S01]  /*15aa0*/  FSEL R31, R31, -INF , !P3 ;  /* 0xff8000001f1f7808 */ /* 0x000fe20005800000 */
[----:B------:R-:W-:Y:S01]  /*15ab0*/  FFMA.FTZ R239, -R225, R239, R26 ;  /* 0x000000efe1ef7223 */ /* 0x000fe2000001011a */
[----:B------:R-:W-:Y:S01]  /*15ac0*/  I2FP.F32.S32 R43, R43 ;  /* 0x0000002b002b7245 */ /* 0x000fe20000201400 */
[----:B------:R-:W-:Y:S01]  /*15ad0*/  IMAD.IADD R45, R231, 0x1, -R28 ;  /* 0x00000001e72d7824 */ /* 0x000fe200078e0a1c */
[----:B------:R-:W-:Y:S02]  /*15ae0*/  ISETP.GE.OR P1, PT, R39, R226, !P1 ;  /* 0x000000e22700720c */ /* 0x000fe40004f26670 */
[----:B------:R-:W-:Y:S02]  /*15af0*/  ISETP.GE.OR P6, PT, R21, R229, !P6 ;  /* 0x000000e51500720c */ /* 0x000fe400077c6670 */
[----:B------:R-:W-:Y:S01]  /*15b00*/  ISETP.GE.AND P3, PT, R37, R230, PT ;  /* 0x000000e62500720c */ /* 0x000fe20003f66270 */
[----:B------:R-:W-:Y:S01]  /*15b10*/  FFMA.FTZ R17, -R225, R17, R46 ;  /* 0x00000011e1117223 */ /* 0x000fe2000001012e */
[----:B------:R-:W-:Y:S01]  /*15b20*/  I2FP.F32.S32 R41, R41 ;  /* 0x0000002900297245 */ /* 0x000fe20000201400 */
[----:B------:R-:W-:Y:S01]  /*15b30*/  VIADD R26, R39, 0x31 ;  /* 0x00000031271a7836 */ /* 0x000fe20000000000 */
[----:B------:R-:W-:Y:S01]  /*15b40*/  FSEL R19, R19, -INF , !P2 ;  /* 0xff80000013137808 */ /* 0x000fe20005000000 */
[----:B------:R-:W-:Y:S01]  /*15b50*/  VIADD R16, R39, 0x38 ;  /* 0x0000003827107836 */ /* 0x000fe20000000000 */
[----:B------:R-:W-:Y:S01]  /*15b60*/  I2FP.F32.S32 R13, R13 ;  /* 0x0000000d000d7245 */ /* 0x000fe20000201400 */
[----:B------:R-:W-:Y:S01]  /*15b70*/  IMAD.IADD R40, R231, 0x1, -R32 ;  /* 0x00000001e7287824 */ /* 0x000fe200078e0a20 */
[----:B------:R-:W-:-:S02]  /*15b80*/  ISETP.GE.OR P4, PT, R9, R229, !P4 ;  /* 0x000000e50900720c */ /* 0x000fc40006786670 */
[-C--:B------:R-:W-:Y:S01]  /*15b90*/  ISETP.GE.AND P2, PT, R7, R230.reuse, PT ;  /* 0x000000e60700720c */ /* 0x080fe20003f46270 */
[----:B------:R-:W-:Y:S01]  /*15ba0*/  FFMA.FTZ R36, -R225, R43, R36 ;  /* 0x0000002be1247223 */ /* 0x000fe20000010124 */
[----:B------:R-:W-:Y:S02]  /*15bb0*/  FSEL R29, R29, -INF , !P6 ;  /* 0xff8000001d1d7808 */ /* 0x000fe40007000000 */
[----:B------:R-:W-:Y:S02]  /*15bc0*/  ISETP.GE.OR P3, PT, R37, R229, !P3 ;  /* 0x000000e52500720c */ /* 0x000fe40005f66670 */
[----:B------:R-:W-:Y:S01]  /*15bd0*/  FSEL R27, R27, -INF , !P1 ;  /* 0xff8000001b1b7808 */ /* 0x000fe20004800000 */
[----:B------:R-:W-:Y:S01]  /*15be0*/  FFMA.FTZ R38, -R225, R41, R38 ;  /* 0x00000029e1267223 */ /* 0x000fe20000010126 */
[----:B------:R-:W-:Y:S01]  /*15bf0*/  ISETP.GE.AND P6, PT, R35, R230, PT ;  /* 0x000000e62300720c */ /* 0x000fe20003fc6270 */
[----:B------:R-:W-:Y:S01]  /*15c00*/  VIADD R0, R39, 0x39 ;  /* 0x0000003927007836 */ /* 0x000fe20000000000 */
[----:B------:R-:W-:Y:S01]  /*15c10*/  ISETP.GE.AND P1, PT, R9, R227, PT ;  /* 0x000000e30900720c */ /* 0x000fe20003f26270 */
[C---:B------:R-:W-:Y:S01]  /*15c20*/  IMAD.IADD R43, R231.reuse, 0x1, -R26 ;  /* 0x00000001e72b7824 */ /* 0x040fe200078e0a1a */
[----:B------:R-:W-:Y:S01]  /*15c30*/  IABS R45, R45 ;  /* 0x0000002d002d7213 */ /* 0x000fe20000000000 */
[----:B------:R-:W-:Y:S01]  /*15c40*/  IMAD.IADD R41, R231, 0x1, -R16 ;  /* 0x00000001e7297824 */ /* 0x000fe200078e0a10 */
[----:B------:R-:W-:Y:S01]  /*15c50*/  FSEL R17, R17, -INF , !P4 ;  /* 0xff80000011117808 */ /* 0x000fe20006000000 */
[----:B------:R-:W-:Y:S01]  /*15c60*/  FFMA.FTZ R13, -R225, R13, R48 ;  /* 0x0000000de10d7223 */ /* 0x000fe20000010130 */
[----:B------:R-:W-:-:S02]  /*15c70*/  ISETP.GE.OR P2, PT, R7, R229, !P2 ;  /* 0x000000e50700720c */ /* 0x000fc40005746670 */
[----:B------:R-:W-:Y:S02]  /*15c80*/  IABS R40, R40 ;  /* 0x0000002800287213 */ /* 0x000fe40000000000 */
[-C--:B------:R-:W-:Y:S02]  /*15c90*/  ISETP.GE.AND P4, PT, R5, R230.reuse, PT ;  /* 0x000000e60500720c */ /* 0x080fe40003f86270 */
[----:B------:R-:W-:Y:S01]  /*15ca0*/  FSEL R15, R15, -INF , !P3 ;  /* 0xff8000000f0f7808 */ /* 0x000fe20005800000 */
[----:B------:R-:W-:Y:S01]  /*15cb0*/  IMAD.IADD R39, R231, 0x1, -R0 ;  /* 0x00000001e7277824 */ /* 0x000fe200078e0a00 */
[----:B------:R-:W-:Y:S02]  /*15cc0*/  ISETP.GE.OR P6, PT, R35, R229, !P6 ;  /* 0x000000e52300720c */ /* 0x000fe400077c6670 */
[----:B------:R-:W-:Y:S02]  /*15cd0*/  ISETP.GE.AND P3, PT, R2, R230, PT ;  /* 0x000000e60200720c */ /* 0x000fe40003f66270 */
[----:B------:R-:W-:Y:S01]  /*15ce0*/  ISETP.GE.OR P1, PT, R9, R226, !P1 ;  /* 0x000000e20900720c */ /* 0x000fe20004f26670 */
[----:B------:R-:W-:Y:S01]  /*15cf0*/  IMAD.IADD R9, R228, 0x1, -R9 ;  /* 0x00000001e4097824 */ /* 0x000fe200078e0a09 */
[----:B------:R-:W-:-:S02]  /*15d00*/  I2FP.F32.S32 R45, R45 ;  /* 0x0000002d002d7245 */ /* 0x000fc40000201400 */
[----:B------:R-:W-:Y:S02]  /*15d10*/  IABS R43, R43 ;  /* 0x0000002b002b7213 */ /* 0x000fe40000000000 */
[----:B------:R-:W-:Y:S02]  /*15d20*/  FSEL R241, R36, -INF , !P2 ;  /* 0xff80000024f17808 */ /* 0x000fe40005000000 */
[----:B------:R-:W-:Y:S02]  /*15d30*/  IABS R41, R41 ;  /* 0x0000002900297213 */ /* 0x000fe40000000000 */
[----:B------:R-:W-:Y:S02]  /*15d40*/  I2FP.F32.S32 R40, R40 ;  /* 0x0000002800287245 */ /* 0x000fe40000201400 */
[----:B------:R-:W-:Y:S02]  /*15d50*/  ISETP.GE.OR P4, PT, R5, R229, !P4 ;  /* 0x000000e50500720c */ /* 0x000fe40006786670 */
[----:B------:R-:W-:-:S02]  /*15d60*/  ISETP.GE.AND P2, PT, R28, R230, PT ;  /* 0x000000e61c00720c */ /* 0x000fc40003f46270 */
[----:B------:R-:W-:Y:S02]  /*15d70*/  FSEL R13, R13, -INF , !P6 ;  /* 0xff8000000d0d7808 */ /* 0x000fe40007000000 */
[----:B------:R-:W-:Y:S01]  /*15d80*/  ISETP.GE.OR P3, PT, R2, R229, !P3 ;  /* 0x000000e50200720c */ /* 0x000fe20005f66670 */
[C---:B------:R-:W-:Y:S01]  /*15d90*/  FFMA.FTZ R60, -R225.reuse, R45, R60 ;  /* 0x0000002de13c7223 */ /* 0x040fe2000001013c */
[----:B------:R-:W-:Y:S02]  /*15da0*/  ISETP.GE.AND P6, PT, R32, R230, PT ;  /* 0x000000e62000720c */ /* 0x000fe40003fc6270 */
[----:B------:R-:W-:Y:S02]  /*15db0*/  IABS R39, R39 ;  /* 0x0000002700277213 */ /* 0x000fe40000000000 */
[----:B------:R-:W-:Y:S02]  /*15dc0*/  I2FP.F32.S32 R43, R43 ;  /* 0x0000002b002b7245 */ /* 0x000fe40000201400 */
[----:B------:R-:W-:Y:S01]  /*15dd0*/  IABS R9, R9 ;  /* 0x0000000900097213 */ /* 0x000fe20000000000 */
[----:B------:R-:W-:Y:S01]  /*15de0*/  FFMA.FTZ R50, -R225, R40, R50 ;  /* 0x00000028e1327223 */ /* 0x000fe20000010132 */
[----:B------:R-:W-:-:S02]  /*15df0*/  I2FP.F32.S32 R41, R41 ;  /* 0x0000002900297245 */ /* 0x000fc40000201400 */
[----:B------:R-:W-:Y:S02]  /*15e00*/  FSEL R161, R38, -INF , !P4 ;  /* 0xff80000026a17808 */ /* 0x000fe40006000000 */
[-C--:B------:R-:W-:Y:S02]  /*15e10*/  ISETP.GE.OR P2, PT, R28, R229.reuse, !P2 ;  /* 0x000000e51c00720c */ /* 0x080fe40005746670 */
[-C--:B------:R-:W-:Y:S02]  /*15e20*/  ISETP.GE.AND P4, PT, R26, R230.reuse, PT ;  /* 0x000000e61a00720c */ /* 0x080fe40003f86270 */
[----:B------:R-:W-:Y:S02]  /*15e30*/  FSEL R239, R239, -INF , !P3 ;  /* 0xff800000efef7808 */ /* 0x000fe40005800000 */
[----:B------:R-:W-:Y:S02]  /*15e40*/  ISETP.GE.OR P6, PT, R32, R229, !P6 ;  /* 0x000000e52000720c */ /* 0x000fe400077c6670 */
[----:B------:R-:W-:Y:S01]  /*15e50*/  ISETP.GE.AND P3, PT, R16, R230, PT ;  /* 0x000000e61000720c */ /* 0x000fe20003f66270 */
[----:B------:R-:W-:Y:S01]  /*15e60*/  FFMA.FTZ R62, -R225, R43, R62 ;  /* 0x0000002be13e7223 */ /* 0x000fe2000001013e */
[----:B------:R-:W-:-:S02]  /*15e70*/  I2FP.F32.S32 R39, R39 ;  /* 0x0000002700277245 */ /* 0x000fc40000201400 */
[----:B------:R-:W-:Y:S01]  /*15e80*/  I2FP.F32.S32 R9, R9 ;  /* 0x0000000900097245 */ /* 0x000fe20000201400 */
[C---:B------:R-:W-:Y:S01]  /*15e90*/  FFMA.FTZ R52, -R225.reuse, R41, R52 ;  /* 0x00000029e1347223 */ /* 0x040fe20000010134 */
[----:B------:R-:W-:Y:S02]  /*15ea0*/  FSEL R233, R60, -INF , !P2 ;  /* 0xff8000003ce97808 */ /* 0x000fe40005000000 */
[-C--:B------:R-:W-:Y:S02]  /*15eb0*/  ISETP.GE.OR P4, PT, R26, R229.reuse, !P4 ;  /* 0x000000e51a00720c */ /* 0x080fe40006786670 */
[----:B------:R-:W-:Y:S02]  /*15ec0*/  ISETP.GE.AND P2, PT, R0, R230, PT ;  /* 0x000000e60000720c */ /* 0x000fe40003f46270 */
[----:B------:R-:W-:Y:S02]  /*15ed0*/  FSEL R163, R50, -INF , !P6 ;  /* 0xff80000032a37808 */ /* 0x000fe40007000000 */
[----:B------:R-:W-:Y:S01]  /*15ee0*/  ISETP.GE.OR P3, PT, R16, R229, !P3 ;  /* 0x000000e51000720c */ /* 0x000fe20005f66670 */
[----:B------:R-:W-:Y:S01]  /*15ef0*/  FFMA.FTZ R64, -R225, R39, R64 ;  /* 0x00000027e1407223 */ /* 0x000fe20000010140 */
[----:B------:R-:W-:Y:S01]  /*15f00*/  ISETP.GE.AND P6, PT, R25, R227, PT ;  /* 0x000000e31900720c */ /* 0x000fe20003fc6270 */
[----:B------:R-:W-:Y:S01]  /*15f10*/  FFMA.FTZ R9, -R225, R9, R42 ;  /* 0x00000009e1097223 */ /* 0x000fe2000001012a */
[----:B------:R-:W-:-:S02]  /*15f20*/  FSEL R183, R62, -INF , !P4 ;  /* 0xff8000003eb77808 */ /* 0x000fc40006000000 */
[----:B------:R-:W-:Y:S02]  /*15f30*/  ISETP.GE.OR P2, PT, R0, R229, !P2 ;  /* 0x000000e50000720c */ /* 0x000fe40005746670 */
[-C--:B------:R-:W-:Y:S02]  /*15f40*/  ISETP.GE.AND P4, PT, R23, R227.reuse, PT ;  /* 0x000000e31700720c */ /* 0x080fe40003f86270 */
[----:B------:R-:W-:Y:S02]  /*15f50*/  FSEL R181, R52, -INF , !P3 ;  /* 0xff80000034b57808 */ /* 0x000fe40005800000 */
[----:B------:R-:W-:Y:S01]  /*15f60*/  ISETP.GE.OR P6, PT, R25, R226, !P6 ;  /* 0x000000e21900720c */ /* 0x000fe200077c6670 */
[----:B------:R-:W-:Y:S01]  /*15f70*/  IMAD.IADD R25, R228, 0x1, -R25 ;  /* 0x00000001e4197824 */ /* 0x000fe200078e0a19 */
[----:B------:R-:W-:Y:S02]  /*15f80*/  ISETP.GE.AND P3, PT, R21, R227, PT ;  /* 0x000000e31500720c */ /* 0x000fe40003f66270 */
[----:B------:R-:W-:-:S02]  /*15f90*/  FSEL R179, R64, -INF , !P2 ;  /* 0xff80000040b37808 */ /* 0x000fc40005000000 */
[----:B------:R-:W-:Y:S02]  /*15fa0*/  FSEL R9, R9, -INF , !P1 ;  /* 0xff80000009097808 */ /* 0x000fe40004800000 */
[-C--:B------:R-:W-:Y:S01]  /*15fb0*/  ISETP.GE.OR P4, PT, R23, R226.reuse, !P4 ;  /* 0x000000e21700720c */ /* 0x080fe20006786670 */
[----:B------:R-:W-:Y:S01]  /*15fc0*/  IMAD.IADD R23, R228, 0x1, -R23 ;  /* 0x00000001e4177824 */ /* 0x000fe200078e0a17 */
[-C--:B------:R-:W-:Y:S02]  /*15fd0*/  ISETP.GE.AND P2, PT, R11, R227.reuse, PT ;  /* 0x000000e30b00720c */ /* 0x080fe40003f46270 */
[----:B------:R-:W-:Y:S02]  /*15fe0*/  ISETP.GE.AND P1, PT, R2, R227, PT ;  /* 0x000000e30200720c */ /* 0x000fe40003f26270 */
[----:B------:R-:W-:Y:S01]  /*15ff0*/  ISETP.GE.OR P3, PT, R21, R226, !P3 ;  /* 0x000000e21500720c */ /* 0x000fe20005f66670 */
[----:B------:R-:W-:Y:S01]  /*16000*/  IMAD.IADD R21, R228, 0x1, -R21 ;  /* 0x00000001e4157824 */ /* 0x000fe200078e0a15 */
[----:B------:R-:W-:-:S02]  /*16010*/  IABS R25, R25 ;  /* 0x0000001900197213 */ /* 0x000fc40000000000 */
[-C--:B------:R-:W-:Y:S01]  /*16020*/  ISETP.GE.OR P2, PT, R11, R226.reuse, !P2 ;  /* 0x000000e20b00720c */ /* 0x080fe20005746670 */
[----:B------:R-:W-:Y:S01]  /*16030*/  IMAD.IADD R11, R228, 0x1, -R11 ;  /* 0x00000001e40b7824 */ /* 0x000fe200078e0a0b */
[----:B------:R-:W-:Y:S01]  /*16040*/  ISETP.GE.OR P1, PT, R2, R226, !P1 ;  /* 0x000000e20200720c */ /* 0x000fe20004f26670 */
[----:B------:R-:W-:Y:S01]  /*16050*/  IMAD.IADD R2, R228, 0x1, -R2 ;  /* 0x00000001e4027824 */ /* 0x000fe200078e0a02 */
[----:B------:R-:W-:Y:S02]  /*16060*/  IABS R23, R23 ;  /* 0x0000001700177213 */ /* 0x000fe40000000000 */
[----:B------:R-:W-:Y:S02]  /*16070*/  IABS R21, R21 ;  /* 0x0000001500157213 */ /* 0x000fe40000000000 */
[----:B------:R-:W-:Y:S02]  /*16080*/  I2FP.F32.S32 R25, R25 ;  /* 0x0000001900197245 */ /* 0x000fe40000201400 */
[----:B------:R-:W-:-:S02]  /*16090*/  IABS R11, R11 ;  /* 0x0000000b000b7213 */ /* 0x000fc40000000000 */
[----:B------:R-:W-:Y:S02]  /*160a0*/  I2FP.F32.S32 R23, R23 ;  /* 0x0000001700177245 */ /* 0x000fe40000201400 */
[----:B------:R-:W-:Y:S01]  /*160b0*/  IABS R2, R2 ;  /* 0x0000000200027213 */ /* 0x000fe20000000000 */
[C---:B------:R-:W-:Y:S01]  /*160c0*/  FFMA.FTZ R25, -R225.reuse, R25, R58 ;  /* 0x00000019e1197223 */ /* 0x040fe2000001013a */
[----:B------:R-:W-:Y:S01]  /*160d0*/  I2FP.F32.S32 R21, R21 ;  /* 0x0000001500157245 */ /* 0x000fe20000201400 */
[C---:B------:R-:W-:Y:S01]  /*160e0*/  FFMA.FTZ R23, -R225.reuse, R23, R30 ;  /* 0x00000017e1177223 */ /* 0x040fe2000001011e */
[----:B------:R-:W-:Y:S02]  /*160f0*/  I2FP.F32.S32 R11, R11 ;  /* 0x0000000b000b7245 */ /* 0x000fe40000201400 */
[----:B------:R-:W-:Y:S01]  /*16100*/  I2FP.F32.S32 R39, R2 ;  /* 0x0000000200277245 */ /* 0x000fe20000201400 */
[----:B------:R-:W-:Y:S01]  /*16110*/  FFMA.FTZ R21, -R225, R21, R70 ;  /* 0x00000015e1157223 */ /* 0x000fe20000010146 */
[----:B------:R-:W-:-:S02]  /*16120*/  FMNMX.FTZ R2, R3, R33, !PT ;  /* 0x0000002103027209 */ /* 0x000fc40007810000 */
[----:B------:R-:W-:Y:S01]  /*16130*/  FSEL R25, R25, -INF , !P6 ;  /* 0xff80000019197808 */ /* 0x000fe20007000000 */
[----:B------:R-:W-:Y:S01]  /*16140*/  FFMA.FTZ R11, -R225, R11, R12 ;  /* 0x0000000be10b7223 */ /* 0x000fe2000001010c */
[-C--:B------:R-:W-:Y:S02]  /*16150*/  ISETP.GE.AND P6, PT, R37, R227.reuse, PT ;  /* 0x000000e32500720c */ /* 0x080fe40003fc6270 */
[----:B------:R-:W-:Y:S02]  /*16160*/  FMNMX.FTZ R2, R31, R2, !PT ;  /* 0x000000021f027209 */ /* 0x000fe40007810000 */
[----:B------:R-:W-:Y:S02]  /*16170*/  FSEL R23, R23, -INF , !P4 ;  /* 0xff80000017177808 */ /* 0x000fe40006000000 */
[----:B------:R-:W-:Y:S02]  /*16180*/  ISETP.GE.AND P4, PT, R35, R227, PT ;  /* 0x000000e32300720c */ /* 0x000fe40003f86270 */
[----:B------:R-:W-:-:S02]  /*16190*/  FSEL R21, R21, -INF , !P3 ;  /* 0xff80000015157808 */ /* 0x000fc40005800000 */
[----:B------:R-:W-:Y:S01]  /*161a0*/  ISETP.GE.OR P6, PT, R37, R226, !P6 ;  /* 0x000000e22500720c */ /* 0x000fe200077c6670 */
[C---:B------:R-:W-:Y:S01]  /*161b0*/  IMAD.IADD R37, R228.reuse, 0x1, -R37 ;  /* 0x00000001e4257824 */ /* 0x040fe200078e0a25 */
[-C--:B------:R-:W-:Y:S02]  /*161c0*/  ISETP.GE.AND P3, PT, R7, R227.reuse, PT ;  /* 0x000000e30700720c */ /* 0x080fe40003f66270 */
[----:B------:R-:W-:Y:S02]  /*161d0*/  FMNMX.FTZ R2, R29, R2, !PT ;  /* 0x000000021d027209 */ /* 0x000fe40007810000 */
[----:B------:R-:W-:Y:S02]  /*161e0*/  FSEL R11, R11, -INF , !P2 ;  /* 0xff8000000b0b7808 */ /* 0x000fe40005000000 */
[----:B------:R-:W-:Y:S01]  /*161f0*/  ISETP.GE.OR P4, PT, R35, R226, !P4 ;  /* 0x000000e22300720c */ /* 0x000fe20006786670 */
[----:B------:R-:W-:Y:S01]  /*16200*/  IMAD.IADD R35, R228, 0x1, -R35 ;  /* 0x00000001e4237824 */ /* 0x000fe200078e0a23 */
[----:B------:R-:W-:-:S02]  /*16210*/  ISETP.GE.AND P2, PT, R5, R227, PT ;  /* 0x000000e30500720c */ /* 0x000fc40003f46270 */
[----:B------:R-:W-:Y:S01]  /*16220*/  ISETP.GE.OR P3, PT, R7, R226, !P3 ;  /* 0x000000e20700720c */ /* 0x000fe20005f66670 */
[C---:B------:R-:W-:Y:S01]  /*16230*/  IMAD.IADD R7, R228.reuse, 0x1, -R7 ;  /* 0x00000001e4077824 */ /* 0x040fe200078e0a07 */
[----:B------:R-:W-:Y:S02]  /*16240*/  FMNMX.FTZ R2, R19, R2, !PT ;  /* 0x0000000213027209 */ /* 0x000fe40007810000 */
[----:B------:R-:W-:Y:S02]  /*16250*/  IABS R37, R37 ;  /* 0x0000002500257213 */ /* 0x000fe40000000000 */
[----:B------:R-:W-:Y:S01]  /*16260*/  ISETP.GE.OR P2, PT, R5, R226, !P2 ;  /* 0x000000e20500720c */ /* 0x000fe20005746670 */
[----:B------:R-:W-:Y:S01]  /*16270*/  IMAD.IADD R5, R228, 0x1, -R5 ;  /* 0x00000001e4057824 */ /* 0x000fe200078e0a05 */
[----:B------:R-:W-:Y:S02]  /*16280*/  IABS R35, R35 ;  /* 0x0000002300237213 */ /* 0x000fe40000000000 */
[----:B------:R-:W-:-:S02]  /*16290*/  FMNMX.FTZ R2, R17, R2, !PT ;  /* 0x0000000211027209 */ /* 0x000fc40007810000 */
[----:B------:R-:W-:Y:S02]  /*162a0*/  FMNMX.FTZ R12, R27, R25, !PT ;  /* 0x000000191b0c7209 */ /* 0x000fe40007810000 */
[----:B------:R-:W-:Y:S02]  /*162b0*/  IABS R7, R7 ;  /* 0x0000000700077213 */ /* 0x000fe40000000000 */
[----:B------:R-:W-:Y:S02]  /*162c0*/  I2FP.F32.S32 R37, R37 ;  /* 0x0000002500257245 */ /* 0x000fe40000201400 */
[----:B------:R-:W-:Y:S02]  /*162d0*/  IABS R5, R5 ;  /* 0x0000000500057213 */ /* 0x000fe40000000000 */
[----:B------:R-:W-:Y:S02]  /*162e0*/  I2FP.F32.S32 R35, R35 ;  /* 0x0000002300237245 */ /* 0x000fe40000201400 */
[----:B------:R-:W-:-:S02]  /*162f0*/  FMNMX.FTZ R2, R15, R2, !PT ;  /* 0x000000020f027209 */ /* 0x000fc40007810000 */
[----:B------:R-:W-:Y:S01]  /*16300*/  FMNMX.FTZ R12, R23, R12, !PT ;  /* 0x0000000c170c7209 */ /* 0x000fe20007810000 */
[C---:B------:R-:W-:Y:S01]  /*16310*/  FFMA.FTZ R14, -R225.reuse, R37, R14 ;  /* 0x00000025e10e7223 */ /* 0x040fe2000001010e */
[----:B------:R-:W-:Y:S01]  /*16320*/  I2FP.F32.S32 R7, R7 ;  /* 0x0000000700077245 */ /* 0x000fe20000201400 */
[----:B------:R-:W-:Y:S01]  /*16330*/  FFMA.FTZ R20, -R225, R35, R20 ;  /* 0x00000023e1147223 */ /* 0x000fe20000010114 */
[----:B------:R-:W-:Y:S02]  /*16340*/  I2FP.F32.S32 R5, R5 ;  /* 0x0000000500057245 */ /* 0x000fe40000201400 */
[----:B------:R-:W-:Y:S02]  /*16350*/  FMNMX.FTZ R2, R13, R2, !PT ;  /* 0x000000020d027209 */ /* 0x000fe40007810000 */
[----:B------:R-:W-:Y:S01]  /*16360*/  FMNMX.FTZ R12, R21, R12, !PT ;  /* 0x0000000c150c7209 */ /* 0x000fe20007810000 */
[C---:B------:R-:W-:Y:S01]  /*16370*/  FFMA.FTZ R34, -R225.reuse, R7, R34 ;  /* 0x00000007e1227223 */ /* 0x040fe20000010122 */
[----:B------:R-:W-:Y:S01]  /*16380*/  FSEL R7, R14, -INF , !P6 ;  /* 0xff8000000e077808 */ /* 0x000fe20007000000 */
[----:B------:R-:W-:Y:S01]  /*16390*/  FFMA.FTZ R22, -R225, R5, R22 ;  /* 0x00000005e1167223 */ /* 0x000fe20000010116 */
[----:B------:R-:W-:-:S02]  /*163a0*/  ISETP.GE.AND P6, PT, R32, R227, PT ;  /* 0x000000e32000720c */ /* 0x000fc40003fc6270 */
[----:B------:R-:W-:Y:S02]  /*163b0*/  FMNMX.FTZ R2, R241, R2, !PT ;  /* 0x00000002f1027209 */ /* 0x000fe40007810000 */
[----:B------:R-:W-:Y:S02]  /*163c0*/  FMNMX.FTZ R12, R11, R12, !PT ;  /* 0x0000000c0b0c7209 */ /* 0x000fe40007810000 */
[----:B------:R-:W-:Y:S02]  /*163d0*/  FSEL R5, R20, -INF , !P4 ;  /* 0xff80000014057808 */ /* 0x000fe40006000000 */
[----:B------:R-:W-:Y:S02]  /*163e0*/  ISETP.GE.AND P4, PT, R28, R227, PT ;  /* 0x000000e31c00720c */ /* 0x000fe40003f86270 */
[----:B------:R-:W-:Y:S01]  /*163f0*/  ISETP.GE.OR P6, PT, R32, R226, !P6 ;  /* 0x000000e22000720c */ /* 0x000fe200077c6670 */
[----:B------:R-:W-:Y:S01]  /*16400*/  IMAD.IADD R32, R228, 0x1, -R32 ;  /* 0x00000001e4207824 */ /* 0x000fe200078e0a20 */
[----:B------:R-:W-:-:S02]  /*16410*/  FMNMX.FTZ R2, R161, R2, !PT ;  /* 0x00000002a1027209 */ /* 0x000fc40007810000 */
[----:B------:R-:W-:Y:S02]  /*16420*/  FMNMX.FTZ R14, R9, R12, !PT ;  /* 0x0000000c090e7209 */ /* 0x000fe40007810000 */
[----:B------:R-:W-:Y:S01]  /*16430*/  ISETP.GE.OR P4, PT, R28, R226, !P4 ;  /* 0x000000e21c00720c */ /* 0x000fe20006786670 */
[----:B------:R-:W-:Y:S01]  /*16440*/  IMAD.IADD R28, R228, 0x1, -R28 ;  /* 0x00000001e41c7824 */ /* 0x000fe200078e0a1c */
[----:B------:R-:W-:Y:S02]  /*16450*/  FSEL R237, R34, -INF , !P3 ;  /* 0xff80000022ed7808 */ /* 0x000fe40005800000 */
[----:B------:R-:W-:Y:S02]  /*16460*/  ISETP.GE.AND P3, PT, R26, R227, PT ;  /* 0x000000e31a00720c */ /* 0x000fe40003f66270 */
[----:B------:R-:W-:Y:S02]  /*16470*/  FMNMX.FTZ R2, R239, R2, !PT ;  /* 0x00000002ef027209 */ /* 0x000fe40007810000 */
[----:B------:R-:W-:-:S02]  /*16480*/  FMNMX.FTZ R14, R7, R14, !PT ;  /* 0x0000000e070e7209 */ /* 0x000fc40007810000 */
[----:B------:R-:W-:Y:S02]  /*16490*/  IABS R32, R32 ;  /* 0x0000002000207213 */ /* 0x000fe40000000000 */
[----:B------:R-:W-:Y:S01]  /*164a0*/  ISETP.GE.OR P3, PT, R26, R226, !P3 ;  /* 0x000000e21a00720c */ /* 0x000fe20005f66670 */
[----:B------:R-:W-:Y:S01]  /*164b0*/  IMAD.IADD R26, R228, 0x1, -R26 ;  /* 0x00000001e41a7824 */ /* 0x000fe200078e0a1a */
[----:B------:R-:W-:Y:S02]  /*164c0*/  FMNMX.FTZ R2, R163, R2, !PT ;  /* 0x00000002a3027209 */ /* 0x000fe40007810000 */
[----:B------:R-:W-:Y:S02]  /*164d0*/  FMNMX.FTZ R14, R5, R14, !PT ;  /* 0x0000000e050e7209 */ /* 0x000fe40007810000 */
[----:B------:R-:W-:Y:S01]  /*164e0*/  IABS R28, R28 ;  /* 0x0000001c001c7213 */ /* 0x000fe20000000000 */
[----:B------:R-:W-:Y:S01]  /*164f0*/  FFMA.FTZ R24, -R225, R39, R24 ;  /* 0x00000027e1187223 */ /* 0x000fe20000010118 */
[----:B------:R-:W-:-:S02]  /*16500*/  I2FP.F32.S32 R32, R32 ;  /* 0x0000002000207245 */ /* 0x000fc40000201400 */
[----:B------:R-:W-:Y:S01]  /*16510*/  FSEL R169, R22, -INF , !P2 ;  /* 0xff80000016a97808 */ /* 0x000fe20005000000 */
[----:B------:R-:W-:Y:S01]  /*16520*/  IMAD.IADD R12, R228, 0x1, -R16 ;  /* 0x00000001e40c7824 */ /* 0x000fe200078e0a10 */
[----:B------:R-:W-:Y:S02]  /*16530*/  ISETP.GE.AND P2, PT, R16, R227, PT ;  /* 0x000000e31000720c */ /* 0x000fe40003f46270 */
[----:B------:R-:W-:Y:S02]  /*16540*/  FMNMX.FTZ R2, R233, R2, !PT ;  /* 0x00000002e9027209 */ /* 0x000fe40007810000 */
[----:B------:R-:W-:Y:S02]  /*16550*/  FMNMX.FTZ R14, R237, R14, !PT ;  /* 0x0000000eed0e7209 */ /* 0x000fe40007810000 */
[----:B------:R-:W-:Y:S01]  /*16560*/  I2FP.F32.S32 R28, R28 ;  /* 0x0000001c001c7245 */ /* 0x000fe20000201400 */
[----:B------:R-:W-:Y:S01]  /*16570*/  FFMA.FTZ R4, -R225, R32, R4 ;  /* 0x00000020e1047223 */ /* 0x000fe20000010104 */
[----:B------:R-:W-:-:S02]  /*16580*/  IABS R26, R26 ;  /* 0x0000001a001a7213 */ /* 0x000fc40000000000 */
[----:B------:R-:W-:Y:S01]  /*16590*/  ISETP.GE.OR P2, PT, R16, R226, !P2 ;  /* 0x000000e21000720c */ /* 0x000fe20005746670 */
[----:B------:R-:W-:Y:S01]  /*165a0*/  IMAD.IADD R16, R228, 0x1, -R0 ;  /* 0x00000001e4107824 */ /* 0x000fe200078e0a00 */
[----:B------:R-:W-:Y:S02]  /*165b0*/  FSEL R235, R24, -INF , !P1 ;  /* 0xff80000018eb7808 */ /* 0x000fe40004800000 */
[----:B------:R-:W-:Y:S02]  /*165c0*/  FMNMX.FTZ R2, R183, R2, !PT ;  /* 0x00000002b7027209 */ /* 0x000fe40007810000 */
[----:B------:R-:W-:Y:S01]  /*165d0*/  FMNMX.FTZ R14, R169, R14, !PT ;  /* 0x0000000ea90e7209 */ /* 0x000fe20007810000 */
[----:B------:R-:W-:Y:S01]  /*165e0*/  FFMA.FTZ R8, -R225, R28, R8 ;  /* 0x0000001ce1087223 */ /* 0x000fe20000010108 */
[----:B------:R-:W-:Y:S02]  /*165f0*/  I2FP.F32.S32 R26, R26 ;  /* 0x0000001a001a7245 */ /* 0x000fe40000201400 */
[----:B------:R-:W-:-:S02]  /*16600*/  IABS R12, R12 ;  /* 0x0000000c000c7213 */ /* 0x000fc40000000000 */
[----:B------:R-:W-:Y:S02]  /*16610*/  FMNMX.FTZ R2, R181, R2, !PT ;  /* 0x00000002b5027209 */ /* 0x000fe40007810000 */
[----:B------:R-:W-:Y:S02]  /*16620*/  FSEL R175, R4, -INF , !P6 ;  /* 0xff80000004af7808 */ /* 0x000fe40007000000 */
[----:B------:R-:W-:Y:S01]  /*16630*/  FMNMX.FTZ R14, R235, R14, !PT ;  /* 0x0000000eeb0e7209 */ /* 0x000fe20007810000 */
[----:B------:R-:W-:Y:S01]  /*16640*/  FFMA.FTZ R6, -R225, R26, R6 ;  /* 0x0000001ae1067223 */ /* 0x000fe20000010106 */
[----:B------:R-:W-:Y:S02]  /*16650*/  IABS R16, R16 ;  /* 0x0000001000107213 */ /* 0x000fe40000000000 */
[----:B------:R-:W-:Y:S02]  /*16660*/  I2FP.F32.S32 R12, R12 ;  /* 0x0000000c000c7245 */ /* 0x000fe40000201400 */
[----:B------:R-:W-:-:S02]  /*16670*/  FSEL R177, R8, -INF , !P4 ;  /* 0xff80000008b17808 */ /* 0x000fc40006000000 */
[----:B------:R-:W-:Y:S02]  /*16680*/  FMNMX.FTZ R2, R179, R2, !PT ;  /* 0x00000002b3027209 */ /* 0x000fe40007810000 */
[----:B------:R-:W-:Y:S01]  /*16690*/  FMNMX.FTZ R8, R175, R14, !PT ;  /* 0x0000000eaf087209 */ /* 0x000fe20007810000 */
[----:B------:R-:W-:Y:S01]  /*166a0*/  FFMA.FTZ R10, -R225, R12, R10 ;  /* 0x0000000ce10a7223 */ /* 0x000fe2000001010a */
[----:B------:R-:W-:Y:S01]  /*166b0*/  I2FP.F32.S32 R4, R16 ;  /* 0x0000001000047245 */ /* 0x000fe20000201400 */
[----:B------:R-:W2:Y:S01]  /*166c0*/  SHFL.BFLY PT, R35, R2, 0x2, 0x1f ;  /* 0x0c401f0002237f89 */ /* 0x000ea200000e0000 */
[----:B------:R-:W-:Y:S02]  /*166d0*/  ISETP.GE.AND P1, PT, R0, R227, PT ;  /* 0x000000e30000720c */ /* 0x000fe40003f26270 */
[----:B------:R-:W-:Y:S02]  /*166e0*/  FSEL R173, R6, -INF , !P3 ;  /* 0xff80000006ad7808 */ /* 0x000fe40005800000 */
[----:B------:R-:W-:Y:S01]  /*166f0*/  FMNMX.FTZ R8, R177, R8, !PT ;  /* 0x00000008b1087209 */ /* 0x000fe20007810000 */
[----:B------:R-:W-:Y:S01]  /*16700*/  FFMA.FTZ R4, -R225, R4, R18 ;  /* 0x00000004e1047223 */ /* 0x000fe20000010112 */
[----:B------:R-:W-:-:S02]  /*16710*/  ISETP.GE.OR P1, PT, R0, R226, !P1 ;  /* 0x000000e20000720c */ /* 0x000fc40004f26670 */
[----:B------:R-:W-:Y:S02]  /*16720*/  FSEL R171, R10, -INF , !P2 ;  /* 0xff8000000aab7808 */ /* 0x000fe40005000000 */
[----:B------:R-:W-:Y:S02]  /*16730*/  FMNMX.FTZ R8, R173, R8, !PT ;  /* 0x00000008ad087209 */ /* 0x000fe40007810000 */
[----:B------:R-:W-:Y:S02]  /*16740*/  FSEL R167, R4, -INF , !P1 ;  /* 0xff80000004a77808 */ /* 0x000fe40004800000 */
[----:B------:R-:W-:-:S04]  /*16750*/  FMNMX.FTZ R8, R171, R8, !PT ;  /* 0x00000008ab087209 */ /* 0x000fc80007810000 */
[----:B------:R-:W-:-:S05]  /*16760*/  FMNMX.FTZ R39, R167, R8, !PT ;  /* 0x00000008a7277209 */ /* 0x000fca0007810000 */
[----:B------:R-:W4:Y:S01]  /*16770*/  SHFL.BFLY PT, R0, R39, 0x2, 0x1f ;  /* 0x0c401f0027007f89 */ /* 0x000f2200000e0000 */
[----:B--2---:R-:W-:-:S05]  /*16780*/  FMNMX.FTZ R37, R2, R35, !PT ;  /* 0x0000002302257209 */ /* 0x004fca0007810000 */
[----:B------:R-:W2:Y:S01]  /*16790*/  SHFL.BFLY PT, R132, R37, 0x1, 0x1f ;  /* 0x0c201f0025847f89 */ /* 0x000ea200000e0000 */
[----:B----4-:R-:W-:-:S05]  /*167a0*/  FMNMX.FTZ R35, R39, R0, !PT ;  /* 0x0000000027237209 */ /* 0x010fca0007810000 */
[----:B------:R-:W4:Y:S01]  /*167b0*/  SHFL.BFLY PT, R0, R35, 0x1, 0x1f ;  /* 0x0c201f0023007f89 */ /* 0x000f2200000e0000 */
[----:B--2---:R-:W-:-:S04]  /*167c0*/  FMNMX.FTZ R132, R37, R132, !PT ;  /* 0x0000008425847209 */ /* 0x004fc80007810000 */
[----:B------:R-:W-:Y:S01]  /*167d0*/  FSETP.NEU.FTZ.AND P1, PT, R132, -INF , PT ;  /* 0xff8000008400780b */ /* 0x000fe20003f3d000 */
[----:B---3--:R-:W-:Y:S01]  /*167e0*/  FMUL.FTZ R168, R165, R132 ;  /* 0x00000084a5a87220 */ /* 0x008fe20000410000 */
[----:B------:R-:W-:-:S04]  /*167f0*/  LEA R206, R54, UR4, 0x1 ;  /* 0x0000000436ce7c11 */ /* 0x000fc8000f8e08ff */
[----:B------:R-:W-:Y:S01]  /*16800*/  FSEL R168, R168, RZ, P1 ;  /* 0x000000ffa8a87208 */ /* 0x000fe20000800000 */
[----:B------:R-:W-:Y:S01]  /*16810*/  IMAD R205, R57, 0x2, R206 ;  /* 0x0000000239cd7824 */ /* 0x000fe200078e02ce */
[----:B------:R-:W-:Y:S03]  /*16820*/  LDSM.16.MT88.4 R40, [R206+0xe000] ;  /* 0x00e00000ce28783b */ /* 0x000fe60000004200 */
[-CC-:B------:R-:W-:Y:S01]  /*16830*/  FFMA.FTZ R155, R3, R165.reuse, -R168.reuse ;  /* 0x000000a5039b7223 */ /* 0x180fe200000108a8 */
[----:B------:R-:W2:Y:S01]  /*16840*/  LDSM.16.MT88.4 R116, [R205+0xc000] ;  /* 0x00c00000cd74783b */ /* 0x000ea20000004200 */
[-CC-:B------:R-:W-:Y:S01]  /*16850*/  FFMA.FTZ R152, R33, R165.reuse, -R168.reuse ;  /* 0x000000a521987223 */ /* 0x180fe200000108a8 */
[-CC-:B------:R-:W-:Y:S01]  /*16860*/  FFMA.FTZ R151, R31, R165.reuse, -R168.reuse ;  /* 0x000000a51f977223 */ /* 0x180fe200000108a8 */
[-CC-:B------:R-:W-:Y:S01]  /*16870*/  FFMA.FTZ R148, R29, R165.reuse, -R168.reuse ;  /* 0x000000a51d947223 */ /* 0x180fe200000108a8 */
[----:B------:R-:W-:Y:S01]  /*16880*/  FFMA.FTZ R135, R15, R165, -R168 ;  /* 0x000000a50f877223 */ /* 0x000fe200000108a8 */
[----:B------:R-:W-:-:S02]  /*16890*/  IMAD R204, R55, 0x2, R206 ;  /* 0x0000000237cc7824 */ /* 0x000fc400078e02ce */
[--C-:B------:R-:W-:Y:S01]  /*168a0*/  FFMA.FTZ R149, R19, R165, -R168.reuse ;  /* 0x000000a513957223 */ /* 0x100fe200000108a8 */
[----:B----4-:R-:W-:Y:S01]  /*168b0*/  FMNMX.FTZ R3, R35, R0, !PT ;  /* 0x0000000023037209 */ /* 0x010fe20007810000 */
[----:B------:R-:W-:Y:S01]  /*168c0*/  MUFU.EX2 R155, R155 ;  /* 0x0000009b009b7308 */ /* 0x000fe20000000800 */
[----:B------:R-:W-:Y:S01]  /*168d0*/  IMAD R203, R55, 0x2, R205 ;  /* 0x0000000237cb7824 */ /* 0x000fe200078e02cd */
[----:B------:R-:W-:Y:S01]  /*168e0*/  LDSM.16.MT88.4 R56, [R204+0xe000] ;  /* 0x00e00000cc38783b */ /* 0x000fe20000004200 */
[----:B------:R-:W-:Y:S01]  /*168f0*/  FSETP.NEU.FTZ.AND P1, PT, R3, -INF , PT ;  /* 0xff8000000300780b */ /* 0x000fe20003f3d000 */
[----:B------:R-:W-:Y:S01]  /*16900*/  FMUL.FTZ R164, R165, R3 ;  /* 0x00000003a5a47220 */ /* 0x000fe20000410000 */
[-C--:B------:R-:W-:Y:S01]  /*16910*/  FFMA.FTZ R144, R17, R165.reuse, -R168 ;  /* 0x000000a511907223 */ /* 0x080fe200000108a8 */
[----:B-1----:R-:W-:Y:S03]  /*16920*/  LDSM.16.MT88.4 R72, [R206+0x10000] ;  /* 0x01000000ce48783b */ /* 0x002fe60000004200 */
[----:B------:R-:W-:Y:S01]  /*16930*/  FSEL R164, R164, RZ, P1 ;  /* 0x000000ffa4a47208 */ /* 0x000fe20000800000 */
[----:B------:R-:W1:Y:S01]  /*16940*/  MUFU.EX2 R152, R152 ;  /* 0x0000009800987308 */ /* 0x000e620000000800 */
        /* <DEDUP_REMOVED lines=15> */
[----:B-1----:R-:W-:Y:S01]  /*16a40*/  F2FP.BF16.F32.PACK_AB R96, R152, R155 ;  /* 0x0000009b9860723e */ /* 0x002fe200000010ff */
[----:B------:R-:W-:-:S02]  /*16a50*/  FFMA.FTZ R146, R7, R165, -R164 ;  /* 0x000000a507927223 */ /* 0x000fc400000108a4 */
[----:B------:R-:W1:Y:S03]  /*16a60*/  LDSM.16.MT88.4 R64, [R203+0xe000] ;  /* 0x00e00000cb40783b */ /* 0x000e660000004200 */
[----:B------:R-:W2:Y:S01]  /*16a70*/  MUFU.EX2 R159, R159 ;  /* 0x0000009f009f7308 */ /* 0x000ea20000000800 */
[----:B------:R-:W-:Y:S01]  /*16a80*/  FFMA.FTZ R145, R5, R165, -R164 ;  /* 0x000000a505917223 */ /* 0x000fe200000108a4 */
[----:B------:R-:W1:Y:S04]  /*16a90*/  LDSM.16.MT88.4 R108, [R204+0xc000] ;  /* 0x00c00000cc6c783b */ /* 0x000e680000004200 */
[----:B------:R-:W1:Y:S02]  /*16aa0*/  LDSM.16.MT88.4 R20, [R204+0xe800] ;  /* 0x00e80000cc14783b */ /* 0x000e640000004200 */
[----:B------:R-:W-:Y:S02]  /*16ab0*/  MUFU.EX2 R153, R153 ;  /* 0x0000009900997308 */ /* 0x000fe40000000800 */
[----:B------:R-:W1:Y:S04]  /*16ac0*/  LDSM.16.MT88.4 R16, [R203+0xe800] ;  /* 0x00e80000cb10783b */ /* 0x000e680000004200 */
[----:B------:R-:W-:Y:S02]  /*16ad0*/  LDSM.16.MT88.4 R100, [R203+0xc000] ;  /* 0x00c00000cb64783b */ /* 0x000fe40000004200 */
[----:B------:R-:W4:Y:S01]  /*16ae0*/  MUFU.EX2 R150, R150 ;  /* 0x0000009600967308 */ /* 0x000f220000000800 */
[----:B---3--:R-:W-:Y:S01]  /*16af0*/  F2FP.BF16.F32.PACK_AB R98, R148, R151 ;  /* 0x000000979462723e */ /* 0x008fe200000010ff */
[----:B------:R-:W-:Y:S01]  /*16b00*/  LDSM.16.MT88.4 R88, [R204+0x10000] ;  /* 0x01000000cc58783b */ /* 0x000fe20000004200 */
[----:B--2---:R-:W-:-:S03]  /*16b10*/  F2FP.BF16.F32.PACK_AB R97, R159, R154 ;  /* 0x0000009a9f61723e */ /* 0x004fc600000010ff */
[----:B------:R-:W-:Y:S02]  /*16b20*/  LDSM.16.MT88.4 R140, [R203+0x10000] ;  /* 0x01000000cb8c783b */ /* 0x000fe40000004200 */
[----:B------:R-:W-:Y:S02]  /*16b30*/  MUFU.EX2 R149, R149 ;  /* 0x0000009500957308 */ /* 0x000fe40000000800 */
[----:B------:R-:W-:Y:S04]  /*16b40*/  LDSM.16.MT88.4 R32, [R204+0xc800] ;  /* 0x00c80000cc20783b */ /* 0x000fe80000004200 */
[----:B------:R-:W-:Y:S01]  /*16b50*/  LDSM.16.MT88.4 R136, [R206+0xc800] ;  /* 0x00c80000ce88783b */ /* 0x000fe20000004200 */
[----:B----4-:R-:W-:Y:S01]  /*16b60*/  F2FP.BF16.F32.PACK_AB R99, R150, R153 ;  /* 0x000000999663723e */ /* 0x010fe200000010ff */
[----:B------:R-:W2:Y:S02]  /*16b70*/  MUFU.EX2 R144, R144 ;  /* 0x0000009000907308 */ /* 0x000ea40000000800 */
        /* <DEDUP_REMOVED lines=23> */
[C---:B-1----:R-:W-:Y:S06]  /*16cf0*/  HMMA.16816.F32.BF16 R60, R96.reuse, R64, RZ ;  /* 0x00000040603c723c */ /* 0x042fec00000418ff */
        /* <DEDUP_REMOVED lines=9> */
[----:B------:R-:W1:Y:S05]  /*16d90*/  LDSM.16.MT88.4 R20, [R204+0x10800] ;  /* 0x01080000cc14783b */ /* 0x000e6a0000004200 */
[C---:B------:R-:W-:Y:S06]  /*16da0*/  HMMA.16816.F32.BF16 R60, R4.reuse, R16, R60 ;  /* 0x00000010043c723c */ /* 0x040fec000004183c */
[----:B------:R-:W-:Y:S01]  /*16db0*/  HMMA.16816.F32.BF16 R64, R4, R18, R64 ;  /* 0x000000120440723c */ /* 0x000fe20000041840 */
[----:B------:R-:W4:Y:S05]  /*16dc0*/  LDSM.16.MT88.4 R16, [R203+0x10800] ;  /* 0x01080000cb10783b */ /* 0x000f2a0000004200 */
        /* <DEDUP_REMOVED lines=109> */
[C---:B-1----:R-:W-:Y:S06]  /*174a0*/  HMMA.16816.F32.BF16 R92, R4.reuse, R20, R92 ;  /* 0x00000014045c723c */ /* 0x042fec000004185c */
[----:B------:R-:W-:Y:S01]  /*174b0*/  HMMA.16816.F32.BF16 R96, R4, R22, R96 ;  /* 0x000000160460723c */ /* 0x000fe20000041860 */
[----:B------:R-:W-:Y:S01]  /*174c0*/  FADD.FTZ R149, R149, R148 ;  /* 0x0000009495957221 */ /* 0x000fe20000010000 */
[----:B------:R-:W-:Y:S01]  /*174d0*/  FADD.FTZ R147, R147, R150 ;  /* 0x0000009693937221 */ /* 0x000fe20000010000 */
[----:B------:R-:W1:Y:S04]  /*174e0*/  LDSM.16.MT88.4 R28, [R205+0xf800] ;  /* 0x00f80000cd1c783b */ /* 0x000e680000004200 */
[----:B-----5:R-:W-:Y:S01]  /*174f0*/  F2FP.BF16.F32.PACK_AB R4, R183, R170 ;  /* 0x000000aab704723e */ /* 0x020fe200000010ff */
[----:B------:R-:W5:Y:S01]  /*17500*/  LDSM.16.MT88.4 R24, [R203+0xf800] ;  /* 0x00f80000cb18783b */ /* 0x000f620000004200 */
[----:B----4-:R-:W-:-:S02]  /*17510*/  F2FP.BF16.F32.PACK_AB R6, R235, R172 ;  /* 0x000000aceb06723e */ /* 0x010fc400000010ff */
[----:B--2---:R-:W-:Y:S01]  /*17520*/  F2FP.BF16.F32.PACK_AB R5, R173, R168 ;  /* 0x000000a8ad05723e */ /* 0x004fe200000010ff */
[----:B------:R-:W2:Y:S01]  /*17530*/  LDSM.16.MT88.4 R20, [R206+0x11800] ;  /* 0x01180000ce14783b */ /* 0x000ea20000004200 */
        /* <DEDUP_REMOVED lines=38> */
[C---:B-1----:R-:W-:Y:S06]  /*177a0*/  HMMA.16816.F32.BF16 R44, R4.reuse, R28, R44 ;  /* 0x0000001c042c723c */ /* 0x042fec000004182c */
[C---:B------:R-:W-:Y:S06]  /*177b0*/  HMMA.16816.F32.BF16 R48, R4.reuse, R30, R48 ;  /* 0x0000001e0430723c */ /* 0x040fec0000041830 */
[C---:B-----5:R-:W-:Y:S06]  /*177c0*/  HMMA.16816.F32.BF16 R60, R4.reuse, R24, R60 ;  /* 0x00000018043c723c */ /* 0x060fec000004183c */
        /* <DEDUP_REMOVED lines=87> */
.L_x_6719:
[----:B-1----:R-:W-:Y:S02]  /*17d40*/  R2UR UR4, R182 ;  /* 0x00000000b60472ca */ /* 0x002fe400000e0000 */
[----:B------:R-:W-:-:S13]  /*17d50*/  R2UR UR5, R183 ;  /* 0x00000000b70572ca */ /* 0x000fda00000e0000 */
[----:B--2---:R-:W2:Y:S02]  /*17d60*/  LD.E R4, desc[UR4][R180.64+0x40] ;  /* 0x00004004b4047980 */ /* 0x004ea4000c101900 */
[----:B--2---:R-:W-:-:S05]  /*17d70*/  IMAD.U32 R4, R4, -0x40, RZ ;  /* 0xffffffc004047824 */ /* 0x004fca00078e00ff */
[----:B------:R-:W-:Y:S02]  /*17d80*/  SHF.R.S32.HI R0, RZ, 0x1f, R4 ;  /* 0x0000001fff007819 */ /* 0x000fe40000011404 */
.L_x_6720:
[----:B------:R-:W-:Y:S05]  /*17d90*/  BSYNC B0 ;  /* 0x0000000000007941 */ /* 0x000fea0003800000 */
.L_x_6718:
        /* <DEDUP_REMOVED lines=123> */
[----:B------:R-:W2:Y:S04]  /*18550*/  LD.E R0, desc[UR4][R180.64+0x18c] ;  /* 0x00018c04b4007980 */ /* 0x000ea8000c101900 */
[----:B------:R-:W4:Y:S04]  /*18560*/  LDSM.16.M88.4 R156, [R201+0x6800] ;  /* 0x00680000c99c783b */ /* 0x000f280000000200 */
[----:B------:R-:W5:Y:S04]  /*18570*/  LDSM.16.M88.4 R148, [R201+0x7000] ;  /* 0x00700000c994783b */ /* 0x000f680000000200 */
[----:B------:R-:W5:Y:S04]  /*18580*/  LDSM.16.M88.4 R20, [R201+0x7800] ;  /* 0x00780000c914783b */ /* 0x000f680000000200 */
[----:B---3--:R-:W-:Y:S04]  /*18590*/  LDSM.16.M88.4 R28, [R198] ;  /* 0x00000000c61c783b */ /* 0x008fe80000000200 */
[----:B------:R-:W3:Y:S04]  /*185a0*/  LDSM.16.M88.4 R8, [R196+0x6000] ;  /* 0x00600000c408783b */ /* 0x000ee80000000200 */
[----:B------:R-:W3:Y:S01]  /*185b0*/  LDSM.16.M88.4 R172, [R195] ;  /* 0x00000000c3ac783b */ /* 0x000ee20000000200 */
[C---:B-1----:R-:W-:Y:S03]  /*185c0*/  HMMA.16816.F32.BF16 R16, R140.reuse, R12, RZ ;  /* 0x0000000c8c10723c */ /* 0x042fe600000418ff */
[----:B------:R-:W1:Y:S04]  /*185d0*/  LDSM.16.M88.4 R168, [R194] ;  /* 0x00000000c2a8783b */ /* 0x000e680000000200 */
[----:B------:R-:W1:Y:S01]  /*185e0*/  LDSM.16.M88.4 R164, [R193] ;  /* 0x00000000c1a4783b */ /* 0x000e620000000200 */
[C---:B------:R-:W-:Y:S03]  /*185f0*/  HMMA.16816.F32.BF16 R12, R140.reuse, R14, RZ ;  /* 0x0000000e8c0c723c */ /* 0x040fe600000418ff */
[----:B------:R-:W-:Y:S04]  /*18600*/  LDSM.16.M88.4 R176, [R196+0x6800] ;  /* 0x00680000c4b0783b */ /* 0x000fe80000000200 */
[----:B------:R-:W-:Y:S01]  /*18610*/  LDSM.16.M88.4 R136, [R196+0x7000] ;  /* 0x00700000c488783b */ /* 0x000fe20000000200 */
[----:B----4-:R-:W-:Y:S03]  /*18620*/  HMMA.16816.F32.BF16 R160, R140, R156, RZ ;  /* 0x0000009c8ca0723c */ /* 0x010fe600000418ff */
[----:B------:R-:W-:Y:S01]  /*18630*/  LDSM.16.M88.4 R32, [R196+0x7800] ;  /* 0x00780000c420783b */ /* 0x000fe20000000200 */
[----:B------:R-:W-:-:S03]  /*18640*/  IMAD R133, R224, 0x40, R133 ;  /* 0x00000040e0857824 */ /* 0x000fc600078e0285 */
[----:B------:R-:W0:Y:S01]  /*18650*/  LDGDEPBAR ;  /* 0x00000000000079af */ /* 0x000e220000000000 */
[----:B------:R-:W-:Y:S06]  /*18660*/  HMMA.16816.F32.BF16 R16, R24, R4, R16 ;  /* 0x000000041810723c */ /* 0x000fec0000041810 */
[C---:B-----5:R-:W-:Y:S06]  /*18670*/  HMMA.16816.F32.BF16 R152, R140.reuse, R148, RZ ;  /* 0x000000948c98723c */ /* 0x060fec00000418ff */
[C---:B------:R-:W-:Y:S06]  /*18680*/  HMMA.16816.F32.BF16 R156, R140.reuse, R158, RZ ;  /* 0x0000009e8c9c723c */ /* 0x040fec00000418ff */
[C---:B------:R-:W-:Y:S06]  /*18690*/  HMMA.16816.F32.BF16 R148, R140.reuse, R150, RZ ;  /* 0x000000968c94723c */ /* 0x040fec00000418ff */
[C---:B------:R-:W-:Y:S06]  /*186a0*/  HMMA.16816.F32.BF16 R144, R140.reuse, R20, RZ ;  /* 0x000000148c90723c */ /* 0x040fec00000418ff */
[----:B------:R-:W-:Y:S01]  /*186b0*/  HMMA.16816.F32.BF16 R140, R140, R22, RZ ;  /* 0x000000168c8c723c */ /* 0x000fe200000418ff */
[----:B------:R-:W-:Y:S05]  /*186c0*/  LDSM.16.M88.4 R20, [R197] ;  /* 0x00000000c514783b */ /* 0x000fea0000000200 */
[----:B------:R-:W-:Y:S01]  /*186d0*/  HMMA.16816.F32.BF16 R12, R24, R6, R12 ;  /* 0x00000006180c723c */ /* 0x000fe2000004180c */
[----:B------:R-:W4:Y:S05]  /*186e0*/  LDSM.16.M88.4 R4, [R192] ;  /* 0x00000000c004783b */ /* 0x000f2a0000000200 */
[----:B---3--:R-:W-:Y:S06]  /*186f0*/  HMMA.16816.F32.BF16 R16, R28, R8, R16 ;  /* 0x000000081c10723c */ /* 0x008fec0000041810 */
        /* <DEDUP_REMOVED lines=12> */
[----:B----4-:R-:W-:Y:S06]  /*187c0*/  HMMA.16816.F32.BF16 R16, R20, R4, R16 ;  /* 0x000000041410723c */ /* 0x010fec0000041810 */
        /* <DEDUP_REMOVED lines=11> */
[----:B------:R-:W3:Y:S03]  /*18880*/  LDSM.16.M88.4 R4, [R191] ;  /* 0x00000000bf04783b */ /* 0x000ee60000000200 */
[----:B-1----:R-:W-:Y:S06]  /*18890*/  HMMA.16816.F32.BF16 R16, R24, R8, R16 ;  /* 0x000000081810723c */ /* 0x002fec0000041810 */
        /* <DEDUP_REMOVED lines=11> */
[----:B------:R-:W1:Y:S03]  /*18950*/  LDSM.16.M88.4 R8, [R196+0x8000] ;  /* 0x00800000c408783b */ /* 0x000e660000000200 */
[----:B---3--:R-:W-:Y:S06]  /*18960*/  HMMA.16816.F32.BF16 R16, R32, R4, R16 ;  /* 0x000000042010723c */ /* 0x008fec0000041810 */
        /* <DEDUP_REMOVED lines=11> */
[----:B------:R-:W3:Y:S03]  /*18a20*/  LDSM.16.M88.4 R4, [R192+0x2000] ;  /* 0x00200000c004783b */ /* 0x000ee60000000200 */
        /* <DEDUP_REMOVED lines=55> */
[----:B------:R-:W-:Y:S06]  /*18da0*/  HMMA.16816.F32.BF16 R12, R136, R34, R12 ;  /* 0x00000022880c723c */ /* 0x000fec000004180c */
[C---:B------:R-:W-:Y:S01]  /*18db0*/  HMMA.16816.F32.BF16 R156, R176.reuse, R174, R156 ;  /* 0x000000aeb09c723c */ /* 0x040fe2000004189c */
[----:B------:R-:W-:Y:S05]  /*18dc0*/  LDSM.16.M88.4 R172, [R192+0x5000] ;  /* 0x00500000c0ac783b */ /* 0x000fea0000000200 */
[----:B------:R-:W-:Y:S06]  /*18dd0*/  HMMA.16816.F32.BF16 R152, R176, R168, R152 ;  /* 0x000000a8b098723c */ /* 0x000fec0000041898 */
[----:B---3--:R-:W-:Y:S06]  /*18de0*/  HMMA.16816.F32.BF16 R16, R8, R4, R16 ;  /* 0x000000040810723c */ /* 0x008fec0000041810 */
[C---:B------:R-:W-:Y:S01]  /*18df0*/  HMMA.16816.F32.BF16 R148, R176.reuse, R170, R148 ;  /* 0x000000aab094723c */ /* 0x040fe20000041894 */
[----:B------:R-:W-:Y:S05]  /*18e00*/  LDSM.16.M88.4 R168, [R192+0x5800] ;  /* 0x00580000c0a8783b */ /* 0x000fea0000000200 */
[----:B------:R-:W-:Y:S01]  /*18e10*/  HMMA.16816.F32.BF16 R164, R176, R166, R140 ;  /* 0x000000a6b0a4723c */ /* 0x000fe2000004188c */
[----:B------:R-:W1:Y:S01]  /*18e20*/  LDSM.16.M88.4 R140, [R192+0x4800] ;  /* 0x00480000c08c783b */ /* 0x000e620000000200 */
[C---:B------:R-:W-:Y:S01]  /*18e30*/  VIADD R2, R133.reuse, 0x1 ;  /* 0x0000000185027836 */ /* 0x040fe20000000000 */
[----:B------:R-:W-:Y:S01]  /*18e40*/  ISETP.GE.AND P2, PT, R133, R230, PT ;  /* 0x000000e68500720c */ /* 0x000fe20003f46270 */
[----:B------:R-:W-:-:S04]  /*18e50*/  DEPBAR.LE SB0, 0x0 ;  /* 0x000080000000791a */ /* 0x000fc80000000000 */
[----:B------:R-:W-:Y:S04]  /*18e60*/  HMMA.16816.F32.BF16 R12, R8, R6, R12 ;  /* 0x00000006080c723c */ /* 0x000fe8000004180c */
[-C--:B--2---:R-:W-:Y:S02]  /*18e70*/  FMUL.FTZ R4, R16, R0.reuse ;  /* 0x0000000010047220 */ /* 0x084fe40000410000 */
[----:B------:R-:W-:Y:S01]  /*18e80*/  HMMA.16816.F32.BF16 R160, R136, R28, R160 ;  /* 0x0000001c88a0723c */ /* 0x000fe200000418a0 */
[----:B------:R-:W-:-:S05]  /*18e90*/  FMUL.FTZ R6, R17, R0 ;  /* 0x0000000011067220 */ /* 0x000fca0000410000 */
[C---:B------:R-:W-:Y:S01]  /*18ea0*/  HMMA.16816.F32.BF16 R156, R136.reuse, R30, R156 ;  /* 0x0000001e889c723c */ /* 0x040fe2000004189c */
[----:B------:R-:W2:Y:S05]  /*18eb0*/  MUFU.TANH R4, R4 ;  /* 0x0000000400047308 */ /* 0x000eaa0000002400 */
[C---:B------:R-:W-:Y:S06]  /*18ec0*/  HMMA.16816.F32.BF16 R152, R136.reuse, R24, R152 ;  /* 0x000000188898723c */ /* 0x040fec0000041898 */
[C---:B------:R-:W-:Y:S06]  /*18ed0*/  HMMA.16816.F32.BF16 R148, R136.reuse, R26, R148 ;  /* 0x0000001a8894723c */ /* 0x040fec0000041894 */
[C---:B------:R-:W-:Y:S06]  /*18ee0*/  HMMA.16816.F32.BF16 R144, R136.reuse, R20, R144 ;  /* 0x000000148890723c */ /* 0x040fec0000041890 */
[----:B------:R-:W-:Y:S01]  /*18ef0*/  HMMA.16816.F32.BF16 R164, R136, R22, R164 ;  /* 0x0000001688a4723c */ /* 0x000fe200000418a4 */
[C---:B------:R-:W-:Y:S01]  /*18f00*/  IMAD.IADD R7, R231.reuse, 0x1, -R133 ;  /* 0x00000001e7077824 */ /* 0x040fe200078e0a85 */
[----:B------:R-:W3:Y:S01]  /*18f10*/  MUFU.TANH R6, R6 ;  /* 0x0000000600067308 */ /* 0x000ee20000002400 */
[----:B------:R-:W-:-:S03]  /*18f20*/  IMAD.IADD R5, R231, 0x1, -R2 ;  /* 0x00000001e7057824 */ /* 0x000fc600078e0a02 */
[----:B------:R-:W-:Y:S02]  /*18f30*/  IABS R7, R7 ;  /* 0x0000000700077213 */ /* 0x000fe40000000000 */
[----:B------:R-:W-:Y:S02]  /*18f40*/  IABS R5, R5 ;  /* 0x0000000500057213 */ /* 0x000fe40000000000 */
[----:B------:R-:W-:Y:S01]  /*18f50*/  I2FP.F32.S32 R7, R7 ;  /* 0x0000000700077245 */ /* 0x000fe20000201400 */
[----:B------:R-:W-:Y:S01]  /*18f60*/  FMUL.FTZ R12, R12, R0 ;  /* 0x000000000c0c7220 */ /* 0x000fe20000410000 */
[----:B------:R-:W-:Y:S01]  /*18f70*/  I2FP.F32.S32 R5, R5 ;  /* 0x0000000500057245 */ /* 0x000fe20000201400 */
[----:B-1----:R-:W-:Y:S02]  /*18f80*/  HMMA.16816.F32.BF16 R160, R8, R140, R160 ;  /* 0x0000008c08a0723c */ /* 0x002fe400000418a0 */
[----:B--2---:R-:W-:Y:S01]  /*18f90*/  FFMA.FTZ R7, -R225, R7, R4 ;  /* 0x00000007e1077223 */ /* 0x004fe20000010104 */
[----:B------:R-:W-:-:S02]  /*18fa0*/  VIADD R4, R133, 0x9 ;  /* 0x0000000985047836 */ /* 0x000fc40000000000 */
[----:B------:R-:W-:Y:S01]  /*18fb0*/  FMUL.FTZ R13, R13, R0 ;  /* 0x000000000d0d7220 */ /* 0x000fe20000410000 */
[----:B---3--:R-:W-:Y:S01]  /*18fc0*/  FFMA.FTZ R6, -R225, R5, R6 ;  /* 0x00000005e1067223 */ /* 0x008fe20000010106 */
[----:B------:R-:W-:Y:S01]  /*18fd0*/  HMMA.16816.F32.BF16 R156, R8, R142, R156 ;  /* 0x0000008e089c723c */ /* 0x000fe2000004189c */
[C---:B------:R-:W-:Y:S01]  /*18fe0*/  VIADD R5, R133.reuse, 0x8 ;  /* 0x0000000885057836 */ /* 0x040fe20000000000 */
[----:B------:R-:W1:Y:S01]  /*18ff0*/  MUFU.TANH R12, R12 ;  /* 0x0000000c000c7308 */ /* 0x000e620000002400 */
[----:B------:R-:W-:-:S03]  /*19000*/  ISETP.GE.OR P2, PT, R133, R229, !P2 ;  /* 0x000000e58500720c */ /* 0x000fc60005746670 */
[----:B------:R-:W-:Y:S01]  /*19010*/  HMMA.16816.F32.BF16 R152, R8, R172, R152 ;  /* 0x000000ac0898723c */ /* 0x000fe20000041898 */
[----:B------:R-:W-:-:S05]  /*19020*/  FMUL.FTZ R18, R18, R0 ;  /* 0x0000000012127220 */ /* 0x000fca0000410000 */
[----:B------:R-:W-:Y:S01]  /*19030*/  HMMA.16816.F32.BF16 R148, R8, R174, R148 ;  /* 0x000000ae0894723c */ /* 0x000fe20000041894 */
[----:B------:R-:W-:-:S05]  /*19040*/  FSEL R16, R7, -INF , !P2 ;  /* 0xff80000007107808 */ /* 0x000fca0005000000 */
[C---:B------:R-:W-:Y:S06]  /*19050*/  HMMA.16816.F32.BF16 R144, R8.reuse, R168, R144 ;  /* 0x000000a80890723c */ /* 0x040fec0000041890 */
[----:B------:R-:W-:Y:S01]  /*19060*/  HMMA.16816.F32.BF16 R164, R8, R170, R164 ;  /* 0x000000aa08a4723c */ /* 0x000fe200000418a4 */
[----:B------:R-:W2:Y:S01]  /*19070*/  MUFU.TANH R10, R13 ;  /* 0x0000000d000a7308 */ /* 0x000ea20000002400 */
[----:B------:R-:W-:-:S05]  /*19080*/  FMUL.FTZ R19, R19, R0 ;  /* 0x0000000013137220 */ /* 0x000fca0000410000 */
[C---:B------:R-:W-:Y:S02]  /*19090*/  IMAD.IADD R11, R231.reuse, 0x1, -R4 ;  /* 0x00000001e70b7824 */ /* 0x040fe400078e0a04 */
[--C-:B------:R-:W-:Y:S01]  /*190a0*/  IMAD.IADD R9, R231, 0x1, -R5.reuse ;  /* 0x00000001e7097824 */ /* 0x100fe200078e0a05 */
[CC--:B------:R-:W-:Y:S02]  /*190b0*/  ISETP.GE.AND P6, PT, R5.reuse, R230.reuse, PT ;  /* 0x000000e60500720c */ /* 0x0c0fe40003fc6270 */
[C---:B------:R-:W-:Y:S02]  /*190c0*/  ISETP.GE.AND P2, PT, R5.reuse, R227, PT ;  /* 0x000000e30500720c */ /* 0x040fe40003f46270 */
[----:B------:R-:W-:Y:S02]  /*190d0*/  IABS R11, R11 ;  /* 0x0000000b000b7213 */ /* 0x000fe40000000000 */
[C---:B------:R-:W-:Y:S02]  /*190e0*/  ISETP.GE.AND P5, PT, R2.reuse, R230, PT ;  /* 0x000000e60200720c */ /* 0x040fe40003fa6270 */
[----:B------:R-:W-:Y:S01]  /*190f0*/  ISETP.GE.AND P1, PT, R2, R227, PT ;  /* 0x000000e30200720c */ /* 0x000fe20003f26270 */
[----:B------:R-:W-:Y:S01]  /*19100*/  FMUL.FTZ R14, R14, R0 ;  /* 0x000000000e0e7220 */ /* 0x000fe20000410000 */
[----:B------:R-:W-:Y:S01]  /*19110*/  IABS R9, R9 ;  /* 0x0000000900097213 */ /* 0x000fe20000000000 */
[----:B------:R-:W3:Y:S01]  /*19120*/  MUFU.TANH R18, R18 ;  /* 0x0000001200127308 */ /* 0x000ee20000002400 */
[CC--:B------:R-:W-:Y:S01]  /*19130*/  ISETP.GE.OR P6, PT, R5.reuse, R229.reuse, !P6 ;  /* 0x000000e50500720c */ /* 0x0c0fe200077c6670 */
[----:B------:R-:W-:Y:S01]  /*19140*/  IMAD.IADD R7, R228, 0x1, -R5 ;  /* 0x00000001e4077824 */ /* 0x000fe200078e0a05 */
[----:B------:R-:W-:Y:S01]  /*19150*/  ISETP.GE.OR P2, PT, R5, R226, !P2 ;  /* 0x000000e20500720c */ /* 0x000fe20005746670 */
[----:B------:R-:W-:Y:S01]  /*19160*/  IMAD.MOV.U32 R5, RZ, RZ, R11 ;  /* 0x000000ffff057224 */ /* 0x000fe200078e000b */
[----:B------:R-:W-:-:S03]  /*19170*/  ISETP.GE.OR P5, PT, R2, R229, !P5 ;  /* 0x000000e50200720c */ /* 0x000fc60006fa6670 */
[----:B------:R-:W4:Y:S01]  /*19180*/  MUFU.TANH R20, R19 ;  /* 0x0000001300147308 */ /* 0x000f220000002400 */
[----:B------:R-:W-:Y:S01]  /*19190*/  ISETP.GE.OR P1, PT, R2, R226, !P1 ;  /* 0x000000e20200720c */ /* 0x000fe20004f26670 */
[C---:B------:R-:W-:Y:S01]  /*191a0*/  IMAD.IADD R8, R228.reuse, 0x1, -R133 ;  /* 0x00000001e4087824 */ /* 0x040fe200078e0a85 */
[----:B------:R-:W-:Y:S01]  /*191b0*/  I2FP.F32.S32 R9, R9 ;  /* 0x0000000900097245 */ /* 0x000fe20000201400 */
[----:B------:R-:W-:Y:S01]  /*191c0*/  IMAD.IADD R2, R228, 0x1, -R2 ;  /* 0x00000001e4027824 */ /* 0x000fe200078e0a02 */
[----:B------:R-:W-:-:S03]  /*191d0*/  I2FP.F32.S32 R5, R5 ;  /* 0x0000000500057245 */ /* 0x000fc60000201400 */
[----:B------:R5:W4:Y:S01]  /*191e0*/  MUFU.TANH R22, R14 ;  /* 0x0000000e00167308 */ /* 0x000b220000002400 */
[----:B------:R-:W-:Y:S01]  /*191f0*/  IABS R8, R8 ;  /* 0x0000000800087213 */ /* 0x000fe20000000000 */
[C---:B-1----:R-:W-:Y:S01]  /*19200*/  FFMA.FTZ R12, -R225.reuse, R9, R12 ;  /* 0x00000009e10c7223 */ /* 0x042fe2000001010c */
[----:B------:R-:W-:Y:S01]  /*19210*/  IABS R2, R2 ;  /* 0x0000000200027213 */ /* 0x000fe20000000000 */
[----:B------:R-:W-:Y:S01]  /*19220*/  FMUL.FTZ R160, R160, R0 ;  /* 0x00000000a0a07220 */ /* 0x000fe20000410000 */
[----:B--2---:R-:W-:Y:S01]  /*19230*/  FFMA.FTZ R10, -R225, R5, R10 ;  /* 0x00000005e10a7223 */ /* 0x004fe2000001010a */
[----:B------:R-:W-:Y:S02]  /*19240*/  IABS R7, R7 ;  /* 0x0000000700077213 */ /* 0x000fe40000000000 */
[----:B------:R-:W-:Y:S02]  /*19250*/  I2FP.F32.S32 R8, R8 ;  /* 0x0000000800087245 */ /* 0x000fe40000201400 */
[----:B------:R-:W-:-:S02]  /*19260*/  I2FP.F32.S32 R5, R2 ;  /* 0x0000000200057245 */ /* 0x000fc40000201400 */
[----:B------:R-:W-:Y:S02]  /*19270*/  FSEL R12, R12, -INF , !P6 ;  /* 0xff8000000c0c7808 */ /* 0x000fe40007000000 */
[----:B-----5:R-:W-:Y:S02]  /*19280*/  FSEL R14, R6, -INF , !P5 ;  /* 0xff800000060e7808 */ /* 0x020fe40006800000 */
[C---:B------:R-:W-:Y:S01]  /*19290*/  ISETP.GE.AND P5, PT, R4.reuse, R230, PT ;  /* 0x000000e60400720c */ /* 0x040fe20003fa6270 */
[C---:B------:R-:W-:Y:S01]  /*192a0*/  VIADD R9, R133.reuse, 0x10 ;  /* 0x0000001085097836 */ /* 0x040fe20000000000 */
[----:B------:R-:W-:Y:S02]  /*192b0*/  ISETP.GE.AND P6, PT, R133, R227, PT ;  /* 0x000000e38500720c */ /* 0x000fe40003fc6270 */
[----:B------:R-:W-:Y:S01]  /*192c0*/  ISETP.GE.OR P5, PT, R4, R229, !P5 ;  /* 0x000000e50400720c */ /* 0x000fe20006fa6670 */
[----:B------:R-:W-:Y:S01]  /*192d0*/  FMUL.FTZ R15, R15, R0 ;  /* 0x000000000f0f7220 */ /* 0x000fe20000410000 */
[----:B------:R-:W-:Y:S01]  /*192e0*/  I2FP.F32.S32 R7, R7 ;  /* 0x0000000700077245 */ /* 0x000fe20000201400 */
[----:B------:R-:W1:Y:S01]  /*192f0*/  MUFU.TANH R160, R160 ;  /* 0x000000a000a07308 */ /* 0x000e620000002400 */
[C---:B---3--:R-:W-:Y:S01]  /*19300*/  FFMA.FTZ R8, -R225.reuse, R8, R18 ;  /* 0x00000008e1087223 */ /* 0x048fe20000010112 */
[----:B----4-:R-:W-:Y:S01]  /*19310*/  FFMA.FTZ R2, -R225, R5, R20 ;  /* 0x00000005e1027223 */ /* 0x010fe20000010114 */
[----:B------:R-:W-:Y:S01]  /*19320*/  FSEL R10, R10, -INF , !P5 ;  /* 0xff8000000a0a7808 */ /* 0x000fe20006800000 */
[-C--:B------:R-:W-:Y:S01]  /*19330*/  FMUL.FTZ R161, R161, R0.reuse ;  /* 0x00000000a1a17220 */ /* 0x080fe20000410000 */
[----:B------:R-:W-:Y:S01]  /*19340*/  ISETP.GE.AND P5, PT, R4, R227, PT ;  /* 0x000000e30400720c */ /* 0x000fe20003fa6270 */
[----:B------:R-:W-:Y:S01]  /*19350*/  FMUL.FTZ R162, R162, R0 ;  /* 0x00000000a2a27220 */ /* 0x000fe20000410000 */
[----:B------:R-:W-:Y:S01]  /*19360*/  ISETP.GE.OR P6, PT, R133, R226, !P6 ;  /* 0x000000e28500720c */ /* 0x000fe200077c6670 */
[----:B------:R-:W-:Y:S01]  /*19370*/  FMUL.FTZ R156, R156, R0 ;  /* 0x000000009c9c7220 */ /* 0x000fe20000410000 */
[----:B------:R-:W-:Y:S01]  /*19380*/  IMAD.IADD R11, R231, 0x1, -R9 ;  /* 0x00000001e70b7824 */ /* 0x000fe200078e0a09 */
[----:B------:R2:W3:Y:S01]  /*19390*/  MUFU.TANH R24, R15 ;  /* 0x0000000f00187308 */ /* 0x0004e20000002400 */
[----:B------:R-:W-:Y:S01]  /*193a0*/  FFMA.FTZ R6, -R225, R7, R22 ;  /* 0x00000007e1067223 */ /* 0x000fe20000010116 */
[----:B------:R-:W-:Y:S01]  /*193b0*/  VIADD R7, R133, 0x11 ;  /* 0x0000001185077836 */ /* 0x000fe20000000000 */
[----:B------:R-:W-:Y:S01]  /*193c0*/  ISETP.GE.OR P5, PT, R4, R226, !P5 ;  /* 0x000000e20400720c */ /* 0x000fe20006fa6670 */
[----:B------:R-:W-:Y:S01]  /*193d0*/  IMAD.IADD R4, R228, 0x1, -R4 ;  /* 0x00000001e4047824 */ /* 0x000fe200078e0a04 */
[----:B------:R-:W-:-:S02]  /*193e0*/  FSEL R8, R8, -INF , !P6 ;  /* 0xff80000008087808 */ /* 0x000fc40007000000 */
[----:B------:R-:W-:Y:S01]  /*193f0*/  FSEL R2, R2, -INF , !P1 ;  /* 0xff80000002027808 */ /* 0x000fe20004800000 */
[----:B------:R-:W4:Y:S01]  /*19400*/  MUFU.TANH R18, R161 ;  /* 0x000000a100127308 */ /* 0x000f220000002400 */
[----:B------:R-:W-:Y:S01]  /*19410*/  ISETP.GE.AND P6, PT, R9, R230, PT ;  /* 0x000000e60900720c */ /* 0x000fe20003fc6270 */
[----:B------:R-:W-:Y:S01]  /*19420*/  VIADD R5, R133, 0x18 ;  /* 0x0000001885057836 */ /* 0x000fe20000000000 */
[----:B------:R-:W-:Y:S02]  /*19430*/  ISETP.GE.AND P1, PT, R9, R227, PT ;  /* 0x000000e30900720c */ /* 0x000fe40003f26270 */
[----:B------:R-:W-:-:S03]  /*19440*/  IABS R11, R11 ;  /* 0x0000000b000b7213 */ /* 0x000fc60000000000 */
[----:B------:R-:W5:Y:S01]  /*19450*/  MUFU.TANH R156, R156 ;  /* 0x0000009c009c7308 */ /* 0x000f620000002400 */
[----:B--2---:R-:W-:Y:S01]  /*19460*/  IMAD.IADD R15, R231, 0x1, -R7 ;  /* 0x00000001e70f7824 */ /* 0x004fe200078e0a07 */
[----:B------:R-:W-:Y:S01]  /*19470*/  ISETP.GE.OR P6, PT, R9, R229, !P6 ;  /* 0x000000e50900720c */ /* 0x000fe200077c6670 */
[----:B------:R-:W-:Y:S01]  /*19480*/  IMAD.IADD R13, R231, 0x1, -R5 ;  /* 0x00000001e70d7824 */ /* 0x000fe200078e0a05 */
[----:B------:R-:W-:Y:S01]  /*19490*/  ISETP.GE.OR P1, PT, R9, R226, !P1 ;  /* 0x000000e20900720c */ /* 0x000fe20004f26670 */
[----:B------:R-:W-:-:S03]  /*194a0*/  IMAD.IADD R9, R228, 0x1, -R9 ;  /* 0x00000001e4097824 */ /* 0x000fc600078e0a09 */
[----:B------:R-:W2:Y:S01]  /*194b0*/  MUFU.TANH R162, R162 ;  /* 0x000000a200a27308 */ /* 0x000ea20000002400 */
[----:B------:R-:W-:Y:S02]  /*194c0*/  IABS R4, R4 ;  /* 0x0000000400047213 */ /* 0x000fe40000000000 */
[----:B------:R-:W-:Y:S02]  /*194d0*/  I2FP.F32.S32 R11, R11 ;  /* 0x0000000b000b7245 */ /* 0x000fe40000201400 */
[----:B------:R-:W-:Y:S02]  /*194e0*/  IABS R15, R15 ;  /* 0x0000000f000f7213 */ /* 0x000fe40000000000 */
[----:B------:R-:W-:Y:S01]  /*194f0*/  I2FP.F32.S32 R4, R4 ;  /* 0x0000000400047245 */ /* 0x000fe20000201400 */
[----:B-1----:R-:W-:Y:S01]  /*19500*/  FFMA.FTZ R11, -R225, R11, R160 ;  /* 0x0000000be10b7223 */ /* 0x002fe200000101a0 */
[----:B------:R-:W-:Y:S02]  /*19510*/  IABS R9, R9 ;  /* 0x0000000900097213 */ /* 0x000fe40000000000 */
[----:B------:R-:W-:-:S02]  /*19520*/  IABS R13, R13 ;  /* 0x0000000d000d7213 */ /* 0x000fc40000000000 */
[----:B------:R-:W-:Y:S01]  /*19530*/  I2FP.F32.S32 R15, R15 ;  /* 0x0000000f000f7245 */ /* 0x000fe20000201400 */
[----:B---3--:R-:W-:Y:S01]  /*19540*/  FFMA.FTZ R4, -R225, R4, R24 ;  /* 0x00000004e1047223 */ /* 0x008fe20000010118 */
[----:B------:R-:W-:Y:S02]  /*19550*/  FSEL R6, R6, -INF , !P2 ;  /* 0xff80000006067808 */ /* 0x000fe40005000000 */
[----:B------:R-:W-:Y:S02]  /*19560*/  I2FP.F32.S32 R13, R13 ;  /* 0x0000000d000d7245 */ /* 0x000fe40000201400 */
[----:B------:R-:W-:Y:S02]  /*19570*/  I2FP.F32.S32 R9, R9 ;  /* 0x0000000900097245 */ /* 0x000fe40000201400 */
[-C--:B------:R-:W-:Y:S02]  /*19580*/  ISETP.GE.AND P2, PT, R7, R230.reuse, PT ;  /* 0x000000e60700720c */ /* 0x080fe40003f46270 */
[----:B------:R-:W-:Y:S01]  /*19590*/  FSEL R242, R11, -INF , !P6 ;  /* 0xff8000000bf27808 */ /* 0x000fe20007000000 */
[----:B----4-:R-:W-:Y:S01]  /*195a0*/  FFMA.FTZ R15, -R225, R15, R18 ;  /* 0x0000000fe10f7223 */ /* 0x010fe20000010112 */
[----:B------:R-:W-:Y:S01]  /*195b0*/  ISETP.GE.AND P6, PT, R5, R230, PT ;  /* 0x000000e60500720c */ /* 0x000fe20003fc6270 */
[-C--:B------:R-:W-:Y:S01]  /*195c0*/  FMUL.FTZ R163, R163, R0.reuse ;  /* 0x00000000a3a37220 */ /* 0x080fe20000410000 */
[----:B------:R-:W-:Y:S01]  /*195d0*/  ISETP.GE.OR P2, PT, R7, R229, !P2 ;  /* 0x000000e50700720c */ /* 0x000fe20005746670 */
[-C--:B------:R-:W-:Y:S01]  /*195e0*/  FMUL.FTZ R158, R158, R0.reuse ;  /* 0x000000009e9e7220 */ /* 0x080fe20000410000 */
[C---:B-----5:R-:W-:Y:S01]  /*195f0*/  FFMA.FTZ R13, -R225.reuse, R13, R156 ;  /* 0x0000000de10d7223 */ /* 0x060fe2000001019c */
[----:B--2---:R-:W-:Y:S01]  /*19600*/  FFMA.FTZ R9, -R225, R9, R162 ;  /* 0x00000009e1097223 */ /* 0x004fe200000101a2 */
[----:B------:R-:W-:Y:S01]  /*19610*/  FSEL R4, R4, -INF , !P5 ;  /* 0xff80000004047808 */ /* 0x000fe20006800000 */
[----:B------:R-:W-:Y:S01]  /*19620*/  VIADD R17, R133, 0x19 ;  /* 0x0000001985117836 */ /* 0x000fe20000000000 */
[----:B------:R-:W-:Y:S01]  /*19630*/  ISETP.GE.AND P5, PT, R7, R227, PT ;  /* 0x000000e30700720c */ /* 0x000fe20003fa6270 */
[-C--:B------:R-:W-:Y:S01]  /*19640*/  FMUL.FTZ R157, R157, R0.reuse ;  /* 0x000000009d9d7220 */ /* 0x080fe20000410000 */
[----:B------:R-:W-:Y:S01]  /*19650*/  ISETP.GE.OR P6, PT, R5, R229, !P6 ;  /* 0x000000e50500720c */ /* 0x000fe200077c6670 */
[----:B------:R-:W1:Y:S01]  /*19660*/  MUFU.TANH R18, R163 ;  /* 0x000000a300127308 */ /* 0x000e620000002400 */
[----:B------:R-:W-:Y:S01]  /*19670*/  FSEL R176, R15, -INF , !P2 ;  /* 0xff8000000fb07808 */ /* 0x000fe20005000000 */
[----:B------:R-:W-:Y:S01]  /*19680*/  FMUL.FTZ R159, R159, R0 ;  /* 0x000000009f9f7220 */ /* 0x000fe20000410000 */
[----:B------:R-:W-:-:S02]  /*19690*/  ISETP.GE.AND P2, PT, R5, R227, PT ;  /* 0x000000e30500720c */ /* 0x000fc40003f46270 */
[----:B------:R-:W-:Y:S01]  /*196a0*/  ISETP.GE.OR P5, PT, R7, R226, !P5 ;  /* 0x000000e20700720c */ /* 0x000fe20006fa6670 */
[----:B------:R-:W-:Y:S01]  /*196b0*/  IMAD.IADD R7, R228, 0x1, -R7 ;  /* 0x00000001e4077824 */ /* 0x000fe200078e0a07 */
[----:B------:R-:W-:Y:S01]  /*196c0*/  FSEL R136, R13, -INF , !P6 ;  /* 0xff8000000d887808 */ /* 0x000fe20007000000 */
[----:B------:R-:W2:Y:S01]  /*196d0*/  MUFU.TANH R158, R158 ;  /* 0x0000009e009e7308 */ /* 0x000ea20000002400 */
[----:B------:R-:W-:Y:S02]  /*196e0*/  FSEL R178, R9, -INF , !P1 ;  /* 0xff80000009b27808 */ /* 0x000fe40004800000 */
[C---:B------:R-:W-:Y:S02]  /*196f0*/  ISETP.GE.AND P6, PT, R17.reuse, R230, PT ;  /* 0x000000e61100720c */ /* 0x040fe40003fc6270 */
[----:B------:R-:W-:-:S03]  /*19700*/  ISETP.GE.AND P1, PT, R17, R227, PT ;  /* 0x000000e31100720c */ /* 0x000fc60003f26270 */
[----:B------:R-:W3:Y:S01]  /*19710*/  MUFU.TANH R20, R157 ;  /* 0x0000009d00147308 */ /* 0x000ee20000002400 */
[-C--:B------:R-:W-:Y:S01]  /*19720*/  ISETP.GE.OR P2, PT, R5, R226.reuse, !P2 ;  /* 0x000000e20500720c */ /* 0x080fe20005746670 */
[----:B------:R-:W-:Y:S01]  /*19730*/  IMAD.IADD R5, R228, 0x1, -R5 ;  /* 0x00000001e4057824 */ /* 0x000fe200078e0a05 */
[----:B------:R-:W-:Y:S01]  /*19740*/  ISETP.GE.OR P6, PT, R17, R229, !P6 ;  /* 0x000000e51100720c */ /* 0x000fe200077c6670 */
[----:B------:R-:W-:Y:S01]  /*19750*/  IMAD.IADD R11, R231, 0x1, -R17 ;  /* 0x00000001e70b7824 */ /* 0x000fe200078e0a11 */
[----:B------:R-:W-:-:S03]  /*19760*/  ISETP.GE.OR P1, PT, R17, R226, !P1 ;  /* 0x000000e21100720c */ /* 0x000fc60004f26670 */
[----:B------:R-:W4:Y:S01]  /*19770*/  MUFU.TANH R22, R159 ;  /* 0x0000009f00167308 */ /* 0x000f220000002400 */
[----:B------:R-:W-:Y:S01]  /*19780*/  IMAD.IADD R17, R228, 0x1, -R17 ;  /* 0x00000001e4117824 */ /* 0x000fe200078e0a11 */
[----:B------:R-:W-:Y:S02]  /*19790*/  IABS R9, R7 ;  /* 0x0000000700097213 */ /* 0x000fe40000000000 */
[----:B------:R-:W-:Y:S02]  /*197a0*/  IABS R7, R5 ;  /* 0x0000000500077213 */ /* 0x000fe40000000000 */
[----:B------:R-:W-:Y:S02]  /*197b0*/  IABS R11, R11 ;  /* 0x0000000b000b7213 */ /* 0x000fe40000000000 */
[----:B------:R-:W-:Y:S02]  /*197c0*/  I2FP.F32.S32 R9, R9 ;  /* 0x0000000900097245 */ /* 0x000fe40000201400 */
[----:B------:R-:W-:-:S02]  /*197d0*/  IABS R5, R17 ;  /* 0x0000001100057213 */ /* 0x000fc40000000000 */
[----:B------:R-:W-:Y:S02]  /*197e0*/  I2FP.F32.S32 R7, R7 ;  /* 0x0000000700077245 */ /* 0x000fe40000201400 */
[----:B------:R-:W-:Y:S01]  /*197f0*/  I2FP.F32.S32 R11, R11 ;  /* 0x0000000b000b7245 */ /* 0x000fe20000201400 */
[C---:B-1----:R-:W-:Y:S01]  /*19800*/  FFMA.FTZ R9, -R225.reuse, R9, R18 ;  /* 0x00000009e1097223 */ /* 0x042fe20000010112 */
[----:B------:R-:W-:Y:S01]  /*19810*/  I2FP.F32.S32 R5, R5 ;  /* 0x0000000500057245 */ /* 0x000fe20000201400 */
[C---:B--2---:R-:W-:Y:S02]  /*19820*/  FFMA.FTZ R7, -R225.reuse, R7, R158 ;  /* 0x00000007e1077223 */ /* 0x044fe4000001019e */
[----:B---3--:R-:W-:Y:S01]  /*19830*/  FFMA.FTZ R20, -R225, R11, R20 ;  /* 0x0000000be1147223 */ /* 0x008fe20000010114 */
[----:B------:R-:W-:Y:S02]  /*19840*/  VIADD R11, R133, 0x20 ;  /* 0x00000020850b7836 */ /* 0x000fe40000000000 */
[-C--:B------:R-:W-:Y:S01]  /*19850*/  FMUL.FTZ R152, R152, R0.reuse ;  /* 0x0000000098987220 */ /* 0x080fe20000410000 */
[-C--:B------:R-:W-:Y:S01]  /*19860*/  FMUL.FTZ R154, R154, R0.reuse ;  /* 0x000000009a9a7220 */ /* 0x080fe20000410000 */
[----:B----4-:R-:W-:Y:S01]  /*19870*/  FFMA.FTZ R22, -R225, R5, R22 ;  /* 0x00000005e1167223 */ /* 0x010fe20000010116 */
[----:B------:R-:W-:Y:S01]  /*19880*/  FSEL R240, R9, -INF , !P5 ;  /* 0xff80000009f07808 */ /* 0x000fe20006800000 */
[----:B------:R-:W-:Y:S01]  /*19890*/  VIADD R9, R133, 0x21 ;  /* 0x0000002185097836 */ /* 0x000fe20000000000 */
[----:B------:R-:W-:Y:S01]  /*198a0*/  FSEL R238, R7, -INF , !P2 ;  /* 0xff80000007ee7808 */ /* 0x000fe20005000000 */
[-C--:B------:R-:W-:Y:S01]  /*198b0*/  FMUL.FTZ R153, R153, R0.reuse ;  /* 0x0000000099997220 */ /* 0x080fe20000410000 */
[----:B------:R-:W-:Y:S01]  /*198c0*/  FMUL.FTZ R155, R155, R0 ;  /* 0x000000009b9b7220 */ /* 0x000fe20000410000 */
[----:B------:R-:W-:-:S02]  /*198d0*/  ISETP.GE.AND P5, PT, R11, R230, PT ;  /* 0x000000e60b00720c */ /* 0x000fc40003fa6270 */
[-C--:B------:R-:W-:Y:S01]  /*198e0*/  ISETP.GE.AND P2, PT, R11, R227.reuse, PT ;  /* 0x000000e30b00720c */ /* 0x080fe20003f46270 */
[----:B------:R-:W1:Y:S01]  /*198f0*/  MUFU.TANH R152, R152 ;  /* 0x0000009800987308 */ /* 0x000e620000002400 */
[----:B------:R-:W-:Y:S02]  /*19900*/  FSEL R138, R20, -INF , !P6 ;  /* 0xff800000148a7808 */ /* 0x000fe40007000000 */
[----:B------:R-:W-:Y:S02]  /*19910*/  FSEL R232, R22, -INF , !P1 ;  /* 0xff80000016e87808 */ /* 0x000fe40004800000 */
[C---:B------:R-:W-:Y:S02]  /*19920*/  ISETP.GE.AND P6, PT, R9.reuse, R230, PT ;  /* 0x000000e60900720c */ /* 0x040fe40003fc6270 */
[----:B------:R-:W-:Y:S01]  /*19930*/  ISETP.GE.AND P1, PT, R9, R227, PT ;  /* 0x000000e30900720c */ /* 0x000fe20003f26270 */
[----:B------:R-:W2:Y:S01]  /*19940*/  MUFU.TANH R154, R154 ;  /* 0x0000009a009a7308 */ /* 0x000ea20000002400 */
[----:B------:R-:W-:Y:S01]  /*19950*/  IMAD.IADD R15, R231, 0x1, -R11 ;  /* 0x00000001e70f7824 */ /* 0x000fe200078e0a0b */
[----:B------:R-:W-:-:S02]  /*19960*/  ISETP.GE.OR P5, PT, R11, R229, !P5 ;  /* 0x000000e50b00720c */ /* 0x000fc40006fa6670 */
[-C--:B------:R-:W-:Y:S01]  /*19970*/  ISETP.GE.OR P2, PT, R11, R226.reuse, !P2 ;  /* 0x000000e20b00720c */ /* 0x080fe20005746670 */
[C---:B------:R-:W-:Y:S01]  /*19980*/  IMAD.IADD R11, R228.reuse, 0x1, -R11 ;  /* 0x00000001e40b7824 */ /* 0x040fe200078e0a0b */
[----:B------:R-:W-:Y:S02]  /*19990*/  ISETP.GE.OR P6, PT, R9, R229, !P6 ;  /* 0x000000e50900720c */ /* 0x000fe400077c6670 */
[----:B------:R-:W3:Y:S01]  /*199a0*/  MUFU.TANH R18, R153 ;  /* 0x0000009900127308 */ /* 0x000ee20000002400 */
[--C-:B------:R-:W-:Y:S01]  /*199b0*/  IMAD.IADD R13, R231, 0x1, -R9.reuse ;  /* 0x00000001e70d7824 */ /* 0x100fe200078e0a09 */
[----:B------:R-:W-:Y:S01]  /*199c0*/  ISETP.GE.OR P1, PT, R9, R226, !P1 ;  /* 0x000000e20900720c */ /* 0x000fe20004f26670 */
[----:B------:R-:W-:-:S05]  /*199d0*/  IMAD.IADD R9, R228, 0x1, -R9 ;  /* 0x00000001e4097824 */ /* 0x000fca00078e0a09 */
[----:B------:R-:W4:Y:S01]  /*199e0*/  MUFU.TANH R20, R155 ;  /* 0x0000009b00147308 */ /* 0x000f220000002400 */
[----:B------:R-:W-:Y:S02]  /*199f0*/  IABS R15, R15 ;  /* 0x0000000f000f7213 */ /* 0x000fe40000000000 */
[----:B------:R-:W-:Y:S02]  /*19a00*/  IABS R11, R11 ;  /* 0x0000000b000b7213 */ /* 0x000fe40000000000 */
[----:B------:R-:W-:Y:S02]  /*19a10*/  IABS R13, R13 ;  /* 0x0000000d000d7213 */ /* 0x000fe40000000000 */
[----:B------:R-:W-:Y:S02]  /*19a20*/  IABS R9, R9 ;  /* 0x0000000900097213 */ /* 0x000fe40000000000 */
[----:B------:R-:W-:Y:S02]  /*19a30*/  I2FP.F32.S32 R15, R15 ;  /* 0x0000000f000f7245 */ /* 0x000fe40000201400 */
[----:B------:R-:W-:-:S02]  /*19a40*/  I2FP.F32.S32 R11, R11 ;  /* 0x0000000b000b7245 */ /* 0x000fc40000201400 */
[----:B------:R-:W-:Y:S02]  /*19a50*/  I2FP.F32.S32 R13, R13 ;  /* 0x0000000d000d7245 */ /* 0x000fe40000201400 */
[----:B------:R-:W-:Y:S01]  /*19a60*/  I2FP.F32.S32 R17, R9 ;  /* 0x0000000900117245 */ /* 0x000fe20000201400 */
[C---:B-1----:R-:W-:Y:S01]  /*19a70*/  FFMA.FTZ R15, -R225.reuse, R15, R152 ;  /* 0x0000000fe10f7223 */ /* 0x042fe20000010198 */
[----:B--2---:R-:W-:Y:S01]  /*19a80*/  FFMA.FTZ R11, -R225, R11, R154 ;  /* 0x0000000be10b7223 */ /* 0x004fe2000001019a */
[-C--:B------:R-:W-:Y:S01]  /*19a90*/  FMUL.FTZ R7, R144, R0.reuse ;  /* 0x0000000090077220 */ /* 0x080fe20000410000 */
[----:B------:R-:W-:Y:S02]  /*19aa0*/  VIADD R9, R133, 0x28 ;  /* 0x0000002885097836 */ /* 0x000fe40000000000 */
[-C--:B------:R-:W-:Y:S01]  /*19ab0*/  FMUL.FTZ R148, R148, R0.reuse ;  /* 0x0000000094947220 */ /* 0x080fe20000410000 */
[----:B------:R-:W-:Y:S01]  /*19ac0*/  FMUL.FTZ R150, R150, R0 ;  /* 0x0000000096967220 */ /* 0x000fe20000410000 */
[C---:B---3--:R-:W-:Y:S01]  /*19ad0*/  FFMA.FTZ R234, -R225.reuse, R13, R18 ;  /* 0x0000000de1ea7223 */ /* 0x048fe20000010112 */
[----:B----4-:R-:W-:Y:S01]  /*19ae0*/  FFMA.FTZ R144, -R225, R17, R20 ;  /* 0x00000011e1907223 */ /* 0x010fe20000010114 */
[----:B------:R-:W-:-:S02]  /*19af0*/  VIADD R20, R133, 0x29 ;  /* 0x0000002985147836 */ /* 0x000fc40000000000 */
[-C--:B------:R-:W-:Y:S01]  /*19b00*/  FMUL.FTZ R151, R151, R0.reuse ;  /* 0x0000000097977220 */ /* 0x080fe20000410000 */
[----:B------:R-:W-:Y:S01]  /*19b10*/  FMUL.FTZ R5, R146, R0 ;  /* 0x0000000092057220 */ /* 0x000fe20000410000 */
[----:B------:R-:W-:Y:S02]  /*19b20*/  FSEL R236, R15, -INF , !P5 ;  /* 0xff8000000fec7808 */ /* 0x000fe40006800000 */
[----:B------:R-:W-:Y:S02]  /*19b30*/  FSEL R146, R11, -INF , !P2 ;  /* 0xff8000000b927808 */ /* 0x000fe40005000000 */
[C---:B------:R-:W-:Y:S02]  /*19b40*/  ISETP.GE.AND P5, PT, R9.reuse, R230, PT ;  /* 0x000000e60900720c */ /* 0x040fe40003fa6270 */
[----:B------:R-:W-:Y:S01]  /*19b50*/  ISETP.GE.AND P2, PT, R9, R227, PT ;  /* 0x000000e30900720c */ /* 0x000fe20003f46270 */
[----:B------:R-:W1:Y:S01]  /*19b60*/  MUFU.TANH R148, R148 ;  /* 0x0000009400947308 */ /* 0x000e620000002400 */
[----:B------:R-:W-:-:S02]  /*19b70*/  FSEL R234, R234, -INF , !P6 ;  /* 0xff800000eaea7808 */ /* 0x000fc40007000000 */
[----:B------:R-:W-:Y:S02]  /*19b80*/  FSEL R144, R144, -INF , !P1 ;  /* 0xff80000090907808 */ /* 0x000fe40004800000 */
[C---:B------:R-:W-:Y:S02]  /*19b90*/  ISETP.GE.AND P6, PT, R20.reuse, R230, PT ;  /* 0x000000e61400720c */ /* 0x040fe40003fc6270 */
[----:B------:R-:W-:Y:S01]  /*19ba0*/  ISETP.GE.AND P1, PT, R20, R227, PT ;  /* 0x000000e31400720c */ /* 0x000fe20003f26270 */
[----:B------:R-:W2:Y:S01]  /*19bb0*/  MUFU.TANH R150, R150 ;  /* 0x0000009600967308 */ /* 0x000ea20000002400 */
[--C-:B------:R-:W-:Y:S01]  /*19bc0*/  IMAD.IADD R13, R231, 0x1, -R9.reuse ;  /* 0x00000001e70d7824 */ /* 0x100fe200078e0a09 */
[-C--:B------:R-:W-:Y:S01]  /*19bd0*/  ISETP.GE.OR P5, PT, R9, R229.reuse, !P5 ;  /* 0x000000e50900720c */ /* 0x080fe20006fa6670 */
[----:B------:R-:W-:Y:S01]  /*19be0*/  FMUL.FTZ R149, R149, R0 ;  /* 0x0000000095957220 */ /* 0x000fe20000410000 */
[----:B------:R-:W-:Y:S01]  /*19bf0*/  ISETP.GE.OR P2, PT, R9, R226, !P2 ;  /* 0x000000e20900720c */ /* 0x000fe20005746670 */
[----:B------:R-:W-:Y:S01]  /*19c00*/  IMAD.IADD R9, R228, 0x1, -R9 ;  /* 0x00000001e4097824 */ /* 0x000fe200078e0a09 */
[----:B------:R-:W-:-:S02]  /*19c10*/  ISETP.GE.OR P6, PT, R20, R229, !P6 ;  /* 0x000000e51400720c */ /* 0x000fc400077c6670 */
[----:B------:R-:W3:Y:S01]  /*19c20*/  MUFU.TANH R151, R151 ;  /* 0x0000009700977308 */ /* 0x000ee20000002400 */
[--C-:B------:R-:W-:Y:S01]  /*19c30*/  IMAD.IADD R11, R231, 0x1, -R20.reuse ;  /* 0x00000001e70b7824 */ /* 0x100fe200078e0a14 */
[----:B------:R-:W-:Y:S01]  /*19c40*/  ISETP.GE.OR P1, PT, R20, R226, !P1 ;  /* 0x000000e21400720c */ /* 0x000fe20004f26670 */
[----:B------:R-:W-:Y:S01]  /*19c50*/  IMAD.IADD R20, R228, 0x1, -R20 ;  /* 0x00000001e4147824 */ /* 0x000fe200078e0a14 */
[----:B------:R-:W-:Y:S02]  /*19c60*/  IABS R13, R13 ;  /* 0x0000000d000d7213 */ /* 0x000fe40000000000 */
[----:B------:R-:W-:Y:S02]  /*19c70*/  IABS R9, R9 ;  /* 0x0000000900097213 */ /* 0x000fe40000000000 */
[----:B------:R-:W4:Y:S01]  /*19c80*/  MUFU.TANH R18, R149 ;  /* 0x0000009500127308 */ /* 0x000f220000002400 */
[----:B------:R-:W-:Y:S02]  /*19c90*/  IABS R20, R20 ;  /* 0x0000001400147213 */ /* 0x000fe40000000000 */
[----:B------:R-:W-:-:S02]  /*19ca0*/  I2FP.F32.S32 R13, R13 ;  /* 0x0000000d000d7245 */ /* 0x000fc40000201400 */
[----:B------:R-:W-:Y:S02]  /*19cb0*/  I2FP.F32.S32 R9, R9 ;  /* 0x0000000900097245 */ /* 0x000fe40000201400 */
[----:B------:R-:W-:Y:S02]  /*19cc0*/  I2FP.F32.S32 R20, R20 ;  /* 0x0000001400147245 */ /* 0x000fe40000201400 */
[----:B------:R-:W-:Y:S01]  /*19cd0*/  IABS R11, R11 ;  /* 0x0000000b000b7213 */ /* 0x000fe20000000000 */
[C---:B-1----:R-:W-:Y:S01]  /*19ce0*/  FFMA.FTZ R13, -R225.reuse, R13, R148 ;  /* 0x0000000de10d7223 */ /* 0x042fe20000010194 */
[----:B--2---:R-:W-:Y:S01]  /*19cf0*/  FFMA.FTZ R9, -R225, R9, R150 ;  /* 0x00000009e1097223 */ /* 0x004fe20000010196 */
[----:B------:R-:W-:Y:S01]  /*19d00*/  VIADD R17, R133, 0x30 ;  /* 0x0000003085117836 */ /* 0x000fe20000000000 */
[----:B------:R-:W-:Y:S01]  /*19d10*/  I2FP.F32.S32 R11, R11 ;  /* 0x0000000b000b7245 */ /* 0x000fe20000201400 */
[----:B---3--:R-:W-:Y:S01]  /*19d20*/  FFMA.FTZ R20, -R225, R20, R151 ;  /* 0x00000014e1147223 */ /* 0x008fe20000010197 */
[----:B------:R-:W-:-:S02]  /*19d30*/  FSEL R150, R13, -INF , !P5 ;  /* 0xff8000000d967808 */ /* 0x000fc40006800000 */
[----:B------:R-:W-:Y:S01]  /*19d40*/  FSEL R142, R9, -INF , !P2 ;  /* 0xff800000098e7808 */ /* 0x000fe20005000000 */
[----:B----4-:R-:W-:Y:S01]  /*19d50*/  FFMA.FTZ R11, -R225, R11, R18 ;  /* 0x0000000be10b7223 */ /* 0x010fe20000010112 */
[C---:B------:R-:W-:Y:S02]  /*19d60*/  ISETP.GE.AND P5, PT, R17.reuse, R230, PT ;  /* 0x000000e61100720c */ /* 0x040fe40003fa6270 */
[----:B------:R-:W-:Y:S01]  /*19d70*/  ISETP.GE.AND P2, PT, R17, R227, PT ;  /* 0x000000e31100720c */ /* 0x000fe20003f46270 */
[----:B------:R1:W2:Y:S01]  /*19d80*/  MUFU.TANH R18, R7 ;  /* 0x0000000700127308 */ /* 0x0002a20000002400 */
[----:B------:R-:W-:Y:S01]  /*19d90*/  FSEL R140, R20, -INF , !P1 ;  /* 0xff800000148c7808 */ /* 0x000fe20004800000 */
[----:B------:R-:W-:Y:S01]  /*19da0*/  IMAD.IADD R9, R231, 0x1, -R17 ;  /* 0x00000001e7097824 */ /* 0x000fe200078e0a11 */
[----:B------:R-:W-:Y:S01]  /*19db0*/  ISETP.GE.OR P5, PT, R17, R229, !P5 ;  /* 0x000000e51100720c */ /* 0x000fe20006fa6670 */
[----:B------:R-:W-:Y:S01]  /*19dc0*/  FMUL.FTZ R145, R145, R0 ;  /* 0x0000000091917220 */ /* 0x000fe20000410000 */
[----:B------:R-:W-:-:S03]  /*19dd0*/  ISETP.GE.OR P2, PT, R17, R226, !P2 ;  /* 0x000000e21100720c */ /* 0x000fc60005746670 */
[----:B------:R-:W3:Y:S01]  /*19de0*/  MUFU.TANH R20, R5 ;  /* 0x0000000500147308 */ /* 0x000ee20000002400 */
[-C--:B------:R-:W-:Y:S01]  /*19df0*/  FMUL.FTZ R164, R164, R0.reuse ;  /* 0x00000000a4a47220 */ /* 0x080fe20000410000 */
[----:B------:R-:W-:Y:S02]  /*19e00*/  IMAD.IADD R17, R228, 0x1, -R17 ;  /* 0x00000001e4117824 */ /* 0x000fe400078e0a11 */
[-C--:B------:R-:W-:Y:S01]  /*19e10*/  FMUL.FTZ R147, R147, R0.reuse ;  /* 0x0000000093937220 */ /* 0x080fe20000410000 */
[----:B------:R-:W-:Y:S02]  /*19e20*/  VIADD R15, R133, 0x31 ;  /* 0x00000031850f7836 */ /* 0x000fe40000000000 */
[-C--:B------:R-:W-:Y:S01]  /*19e30*/  FMUL.FTZ R165, R165, R0.reuse ;  /* 0x00000000a5a57220 */ /* 0x080fe20000410000 */
[-C--:B------:R-:W-:Y:S01]  /*19e40*/  FMUL.FTZ R166, R166, R0.reuse ;  /* 0x00000000a6a67220 */ /* 0x080fe20000410000 */
[----:B------:R-:W-:Y:S01]  /*19e50*/  FMUL.FTZ R167, R167, R0 ;  /* 0x00000000a7a77220 */ /* 0x000fe20000410000 */
[----:B------:R-:W4:Y:S01]  /*19e60*/  MUFU.TANH R22, R145 ;  /* 0x0000009100167308 */ /* 0x000f220000002400 */
[----:B------:R-:W-:Y:S01]  /*19e70*/  VIADD R0, R133, 0x38 ;  /* 0x0000003885007836 */ /* 0x000fe20000000000 */
[----:B------:R-:W-:-:S02]  /*19e80*/  IABS R9, R9 ;  /* 0x0000000900097213 */ /* 0x000fc40000000000 */
[----:B------:R-:W-:Y:S01]  /*19e90*/  IABS R17, R17 ;  /* 0x0000001100117213 */ /* 0x000fe20000000000 */
[----:B-1----:R-:W-:Y:S01]  /*19ea0*/  IMAD.IADD R7, R231, 0x1, -R15 ;  /* 0x00000001e7077824 */ /* 0x002fe200078e0a0f */
[----:B------:R-:W-:Y:S02]  /*19eb0*/  FSEL R148, R11, -INF , !P6 ;  /* 0xff8000000b947808 */ /* 0x000fe40007000000 */
[----:B------:R-:W1:Y:S01]  /*19ec0*/  MUFU.TANH R164, R164 ;  /* 0x000000a400a47308 */ /* 0x000e620000002400 */
[----:B------:R-:W-:Y:S01]  /*19ed0*/  IMAD.IADD R11, R231, 0x1, -R0 ;  /* 0x00000001e70b7824 */ /* 0x000fe200078e0a00 */
[----:B------:R-:W-:Y:S02]  /*19ee0*/  I2FP.F32.S32 R9, R9 ;  /* 0x0000000900097245 */ /* 0x000fe40000201400 */
[----:B------:R-:W-:Y:S02]  /*19ef0*/  I2FP.F32.S32 R17, R17 ;  /* 0x0000001100117245 */ /* 0x000fe40000201400 */
[----:B------:R-:W-:-:S02]  /*19f00*/  ISETP.GE.AND P6, PT, R15, R230, PT ;  /* 0x000000e60f00720c */ /* 0x000fc40003fc6270 */
[----:B------:R-:W-:Y:S01]  /*19f10*/  ISETP.GE.AND P1, PT, R15, R227, PT ;  /* 0x000000e30f00720c */ /* 0x000fe20003f26270 */
[----:B------:R-:W5:Y:S01]  /*19f20*/  MUFU.TANH R24, R147 ;  /* 0x0000009300187308 */ /* 0x000f620000002400 */
[----:B------:R-:W-:Y:S01]  /*19f30*/  IABS R7, R7 ;  /* 0x0000000700077213 */ /* 0x000fe20000000000 */
[C---:B--2---:R-:W-:Y:S01]  /*19f40*/  FFMA.FTZ R9, -R225.reuse, R9, R18 ;  /* 0x00000009e1097223 */ /* 0x044fe20000010112 */
[----:B------:R-:W-:Y:S01]  /*19f50*/  IABS R11, R11 ;  /* 0x0000000b000b7213 */ /* 0x000fe20000000000 */
[----:B---3--:R-:W-:Y:S01]  /*19f60*/  FFMA.FTZ R17, -R225, R17, R20 ;  /* 0x00000011e1117223 */ /* 0x008fe20000010114 */
[C---:B------:R-:W-:Y:S02]  /*19f70*/  ISETP.GE.OR P6, PT, R15.reuse, R229, !P6 ;  /* 0x000000e50f00720c */ /* 0x040fe400077c6670 */
[----:B------:R-:W-:Y:S01]  /*19f80*/  ISETP.GE.OR P1, PT, R15, R226, !P1 ;  /* 0x000000e20f00720c */ /* 0x000fe20004f26670 */
[----:B------:R-:W-:Y:S01]  /*19f90*/  IMAD.IADD R15, R228, 0x1, -R15 ;  /* 0x00000001e40f7824 */ /* 0x000fe200078e0a0f */
[----:B------:R-:W-:-:S02]  /*19fa0*/  I2FP.F32.S32 R7, R7 ;  /* 0x0000000700077245 */ /* 0x000fc40000201400 */
[----:B------:R-:W-:Y:S02]  /*19fb0*/  I2FP.F32.S32 R11, R11 ;  /* 0x0000000b000b7245 */ /* 0x000fe40000201400 */
[----:B------:R-:W-:Y:S02]  /*19fc0*/  FSEL R174, R9, -INF , !P5 ;  /* 0xff80000009ae7808 */ /* 0x000fe40006800000 */
[----:B------:R-:W-:Y:S01]  /*19fd0*/  FSEL R168, R17, -INF , !P2 ;  /* 0xff80000011a87808 */ /* 0x000fe20005000000 */
[----:B----4-:R-:W-:Y:S01]  /*19fe0*/  FFMA.FTZ R7, -R225, R7, R22 ;  /* 0x00000007e1077223 */ /* 0x010fe20000010116 */
[C---:B------:R-:W-:Y:S01]  /*19ff0*/  ISETP.GE.AND P5, PT, R0.reuse, R230, PT ;  /* 0x000000e60000720c */ /* 0x040fe20003fa6270 */
[----:B------:R-:W-:Y:S01]  /*1a000*/  VIADD R133, R133, 0x39 ;  /* 0x0000003985857836 */ /* 0x000fe20000000000 */
[C---:B------:R-:W-:Y:S01]  /*1a010*/  ISETP.GE.AND P2, PT, R0.reuse, R227, PT ;  /* 0x000000e30000720c */ /* 0x040fe20003f46270 */
[----:B------:R-:W-:Y:S01]  /*1a020*/  MUFU.TANH R18, R165 ;  /* 0x000000a500127308 */ /* 0x000fe20000002400 */
[----:B------:R-:W-:Y:S01]  /*1a030*/  IABS R15, R15 ;  /* 0x0000000f000f7213 */ /* 0x000fe20000000000 */
[----:B-1----:R-:W-:Y:S01]  /*1a040*/  FFMA.FTZ R11, -R225, R11, R164 ;  /* 0x0000000be10b7223 */ /* 0x002fe200000101a4 */
[----:B------:R-:W-:Y:S01]  /*1a050*/  ISETP.GE.OR P5, PT, R0, R229, !P5 ;  /* 0x000000e50000720c */ /* 0x000fe20006fa6670 */
[----:B------:R-:W-:Y:S01]  /*1a060*/  IMAD.IADD R5, R228, 0x1, -R0 ;  /* 0x00000001e4057824 */ /* 0x000fe200078e0a00 */
[----:B------:R-:W-:-:S03]  /*1a070*/  ISETP.GE.OR P2, PT, R0, R226, !P2 ;  /* 0x000000e20000720c */ /* 0x000fc60005746670 */
[----:B------:R1:W2:Y:S01]  /*1a080*/  MUFU.TANH R20, R166 ;  /* 0x000000a600147308 */ /* 0x0002a20000002400 */
[----:B------:R-:W-:Y:S01]  /*1a090*/  I2FP.F32.S32 R15, R15 ;  /* 0x0000000f000f7245 */ /* 0x000fe20000201400 */
[--C-:B------:R-:W-:Y:S02]  /*1a0a0*/  IMAD.IADD R9, R231, 0x1, -R133.reuse ;  /* 0x00000001e7097824 */ /* 0x100fe400078e0a85 */
[----:B------:R-:W-:-:S04]  /*1a0b0*/  IMAD.IADD R0, R228, 0x1, -R133 ;  /* 0x00000001e4007824 */ /* 0x000fc800078e0a85 */
[----:B------:R-:W3:Y:S01]  /*1a0c0*/  MUFU.TANH R22, R167 ;  /* 0x000000a700167308 */ /* 0x000ee20000002400 */
[----:B------:R-:W-:Y:S01]  /*1a0d0*/  FSEL R170, R11, -INF , !P5 ;  /* 0xff8000000baa7808 */ /* 0x000fe20006800000 */
[----:B-----5:R-:W-:Y:S01]  /*1a0e0*/  FFMA.FTZ R15, -R225, R15, R24 ;  /* 0x0000000fe10f7223 */ /* 0x020fe20000010118 */
[----:B------:R-:W-:Y:S02]  /*1a0f0*/  ISETP.GT.AND P5, PT, R224, R211, PT ;  /* 0x000000d3e000720c */ /* 0x000fe40003fa4270 */
[----:B------:R-:W-:Y:S02]  /*1a100*/  IABS R5, R5 ;  /* 0x0000000500057213 */ /* 0x000fe40000000000 */
[----:B------:R-:W-:Y:S02]  /*1a110*/  IABS R9, R9 ;  /* 0x0000000900097213 */ /* 0x000fe40000000000 */
[----:B------:R-:W-:Y:S02]  /*1a120*/  IABS R0, R0 ;  /* 0x0000000000007213 */ /* 0x000fe40000000000 */
[----:B------:R-:W-:-:S02]  /*1a130*/  FSEL R172, R7, -INF , !P6 ;  /* 0xff80000007ac7808 */ /* 0x000fc40007000000 */
[----:B------:R-:W-:Y:S02]  /*1a140*/  I2FP.F32.S32 R5, R5 ;  /* 0x0000000500057245 */ /* 0x000fe40000201400 */
[----:B------:R-:W-:Y:S02]  /*1a150*/  I2FP.F32.S32 R9, R9 ;  /* 0x0000000900097245 */ /* 0x000fe40000201400 */
[----:B------:R-:W-:Y:S02]  /*1a160*/  I2FP.F32.S32 R7, R0 ;  /* 0x0000000000077245 */ /* 0x000fe40000201400 */
[----:B-1----:R-:W-:Y:S02]  /*1a170*/  FSEL R166, R15, -INF , !P1 ;  /* 0xff8000000fa67808 */ /* 0x002fe40004800000 */
[C---:B------:R-:W-:Y:S02]  /*1a180*/  ISETP.GE.AND P6, PT, R133.reuse, R230, PT ;  /* 0x000000e68500720c */ /* 0x040fe40003fc6270 */
[----:B------:R-:W-:Y:S01]  /*1a190*/  ISETP.GE.AND P1, PT, R133, R227, PT ;  /* 0x000000e38500720c */ /* 0x000fe20003f26270 */
[C---:B--2---:R-:W-:Y:S01]  /*1a1a0*/  FFMA.FTZ R5, -R225.reuse, R5, R20 ;  /* 0x00000005e1057223 */ /* 0x044fe20000010114 */
[C---:B------:R-:W-:Y:S01]  /*1a1b0*/  FFMA.FTZ R9, -R225.reuse, R9, R18 ;  /* 0x00000009e1097223 */ /* 0x040fe20000010112 */
[----:B---3--:R-:W-:Y:S01]  /*1a1c0*/  FFMA.FTZ R7, -R225, R7, R22 ;  /* 0x00000007e1077223 */ /* 0x008fe20000010116 */
[----:B------:R-:W-:Y:S01]  /*1a1d0*/  BAR.SYNC.DEFER_BLOCKING 0x0 ;  /* 0x0000000000007b1d */ /* 0x000fe20000010000 */
[----:B------:R-:W-:-:S02]  /*1a1e0*/  ISETP.GE.OR P6, PT, R133, R229, !P6 ;  /* 0x000000e58500720c */ /* 0x000fc400077c6670 */
[----:B------:R-:W-:-:S03]  /*1a1f0*/  ISETP.GE.OR P1, PT, R133, R226, !P1 ;  /* 0x000000e28500720c */ /* 0x000fc60004f26670 */
[----:B------:R-:W-:Y:S01]  /*1a200*/  BSSY B1, `(.L_x_6721) ;  /* 0x00000ce000017945 */ /* 0x000fe20003800000 */
[----:B------:R-:W-:Y:S01]  /*1a210*/  IMAD.MOV.U32 R156, RZ, RZ, R134 ;  /* 0x000000ffff9c7224 */ /* 0x000fe200078e0086 */
[----:B------:R-:W-:Y:S01]  /*1a220*/  FSEL R164, R5, -INF , !P2 ;  /* 0xff80000005a47808 */ /* 0x000fe20005000000 */
[----:B------:R-:W-:Y:S01]  /*1a230*/  IMAD.MOV.U32 R157, RZ, RZ, R135 ;  /* 0x000000ffff9d7224 */ /* 0x000fe200078e0087 */
        /* <DEDUP_REMOVED lines=10> */
[C---:B------:R-:W-:Y:S02]  /*1a2e0*/  R2UR UR13, R183.reuse ;  /* 0x00000000b70d72ca */ /* 0x040fe400000e0000 */
[----:B------:R-:W-:Y:S02]  /*1a2f0*/  IABS R18, R5 ;  /* 0x0000000500127213 */ /* 0x000fe40000000000 */
[----:B------:R-:W-:Y:S02]  /*1a300*/  R2UR UR10, R182 ;  /* 0x00000000b60a72ca */ /* 0x000fe400000e0000 */
[----:B------:R-:W-:-:S02]  /*1a310*/  R2UR UR11, R183 ;  /* 0x00000000b70b72ca */ /* 0x000fc400000e0000 */
[----:B------:R-:W-:Y:S02]  /*1a320*/  R2UR UR8, R182 ;  /* 0x00000000b60872ca */ /* 0x000fe400000e0000 */
[----:B------:R-:W-:-:S13]  /*1a330*/  R2UR UR9, R183 ;  /* 0x00000000b70972ca */ /* 0x000fda00000e0000 */
[----:B------:R-:W3:Y:S01]  /*1a340*/  LD.E.64 R24, desc[UR8][R180.64+0x20] ;  /* 0x00002008b4187980 */ /* 0x000ee2000c101b00 */
[-C--:B--2---:R-:W-:Y:S02]  /*1a350*/  IABS R9, R20.reuse ;  /* 0x0000001400097213 */ /* 0x084fe40000000000 */
[----:B------:R-:W-:Y:S02]  /*1a360*/  IABS R7, R20 ;  /* 0x0000001400077213 */ /* 0x000fe40000000000 */
[----:B------:R-:W1:Y:S03]  /*1a370*/  I2F.RP R11, R9 ;  /* 0x00000009000b7306 */ /* 0x000e660000209400 */
[----:B------:R-:W-:-:S05]  /*1a380*/  IMAD.MOV R7, RZ, RZ, -R7 ;  /* 0x000000ffff077224 */ /* 0x000fca00078e0a07 */
[----:B-1----:R-:W1:Y:S02]  /*1a390*/  MUFU.RCP R22, R11 ;  /* 0x0000000b00167308 */ /* 0x002e640000001000 */
[----:B-1----:R-:W-:Y:S02]  /*1a3a0*/  VIADD R22, R22, 0xffffffe ;  /* 0x0ffffffe16167836 */ /* 0x002fe40000000000 */
[C---:B------:R-:W-:Y:S01]  /*1a3b0*/  VIADD R11, R5.reuse, 0xffffffc0 ;  /* 0xffffffc0050b7836 */ /* 0x040fe20000000000 */
[----:B------:R-:W-:-:S03]  /*1a3c0*/  LOP3.LUT R5, R5, R20, RZ, 0x3c, !PT ;  /* 0x0000001405057212 */ /* 0x000fc600078e3cff */
[----:B------:R-:W1:Y:S02]  /*1a3d0*/  F2I.FTZ.U32.TRUNC.NTZ R23, R22 ;  /* 0x0000001600177305 */ /* 0x000e64000021f000 */
[----:B-1----:R-:W-:Y:S01]  /*1a3e0*/  IMAD.MOV R0, RZ, RZ, -R23 ;  /* 0x000000ffff007224 */ /* 0x002fe200078e0a17 */
[----:B------:R-:W-:-:S03]  /*1a3f0*/  MOV R22, RZ ;  /* 0x000000ff00167202 */ /* 0x000fc60000000f00 */
[----:B------:R-:W-:Y:S01]  /*1a400*/  IMAD R15, R0, R9, RZ ;  /* 0x00000009000f7224 */ /* 0x000fe200078e02ff */
[----:B------:R-:W-:Y:S02]  /*1a410*/  IABS R0, R11 ;  /* 0x0000000b00007213 */ /* 0x000fe40000000000 */
[----:B------:R-:W-:Y:S01]  /*1a420*/  LOP3.LUT R11, R11, R20, RZ, 0x3c, !PT ;  /* 0x000000140b0b7212 */ /* 0x000fe200078e3cff */
[----:B------:R-:W-:Y:S02]  /*1a430*/  IMAD.HI.U32 R15, R23, R15, R22 ;  /* 0x0000000f170f7227 */ /* 0x000fe400078e0016 */
[----:B------:R-:W2:Y:S04]  /*1a440*/  LD.E.64 R22, desc[UR4][R180.64+0x38] ;  /* 0x00003804b4167980 */ /* 0x000ea8000c101b00 */
[----:B------:R-:W-:-:S04]  /*1a450*/  IMAD.HI.U32 R13, R15, R18, RZ ;  /* 0x000000120f0d7227 */ /* 0x000fc800078e00ff */
[----:B------:R-:W-:Y:S02]  /*1a460*/  IMAD R18, R13, R7, R18 ;  /* 0x000000070d127224 */ /* 0x000fe400078e0212 */
[----:B------:R-:W-:-:S03]  /*1a470*/  IMAD.HI.U32 R15, R15, R0, RZ ;  /* 0x000000000f0f7227 */ /* 0x000fc600078e00ff */
[----:B------:R-:W-:Y:S01]  /*1a480*/  ISETP.GT.U32.AND P2, PT, R9, R18, PT ;  /* 0x000000120900720c */ /* 0x000fe20003f44070 */
[----:B------:R-:W-:-:S05]  /*1a490*/  IMAD R0, R15, R7, R0 ;  /* 0x000000070f007224 */ /* 0x000fca00078e0200 */
        /* <DEDUP_REMOVED lines=8> */
[----:B------:R-:W-:Y:S02]  /*1a520*/  ISETP.NE.AND P1, PT, R20, RZ, PT ;  /* 0x000000ff1400720c */ /* 0x000fe40003f25270 */
[----:B------:R-:W-:-:S03]  /*1a530*/  LOP3.LUT R0, RZ, R20, RZ, 0x33, !PT ;  /* 0x00000014ff007212 */ /* 0x000fc600078e33ff */
[----:B------:R-:W-:Y:S01]  /*1a540*/  @P0 VIADD R13, R13, 0x1 ;  /* 0x000000010d0d0836 */ /* 0x000fe20000000000 */
[----:B------:R-:W-:-:S03]  /*1a550*/  ISETP.GE.AND P0, PT, R11, RZ, PT ;  /* 0x000000ff0b00720c */ /* 0x000fc60003f06270 */
[----:B------:R-:W-:Y:S02]  /*1a560*/  @!P2 IMAD.MOV R13, RZ, RZ, -R13 ;  /* 0x000000ffff0da224 */ /* 0x000fe400078e0a0d */
[----:B------:R-:W-:-:S03]  /*1a570*/  @P6 VIADD R15, R15, 0x1 ;  /* 0x000000010f0f6836 */ /* 0x000fc60000000000 */
[----:B------:R-:W-:-:S05]  /*1a580*/  SEL R7, R0, R13, !P1 ;  /* 0x0000000d00077207 */ /* 0x000fca0004800000 */
        /* <DEDUP_REMOVED lines=20> */
.L_x_6724:
[----:B------:R-:W-:Y:S02]  /*1a6d0*/  R2UR UR4, R182 ;  /* 0x00000000b60472ca */ /* 0x000fe400000e0000 */
[----:B------:R-:W-:-:S13]  /*1a6e0*/  R2UR UR5, R183 ;  /* 0x00000000b70572ca */ /* 0x000fda00000e0000 */
[----:B------:R-:W2:Y:S02]  /*1a6f0*/  LD.E R20, desc[UR4][R180.64+0x38] ;  /* 0x00003804b4147980 */ /* 0x000ea4000c101900 */
[----:B--2---:R-:W-:-:S05]  /*1a700*/  IMAD.U32 R20, R20, -0x40, RZ ;  /* 0xffffffc014147824 */ /* 0x004fca00078e00ff */
[----:B------:R-:W-:Y:S02]  /*1a710*/  SHF.R.S32.HI R9, RZ, 0x1f, R20 ;  /* 0x0000001fff097819 */ /* 0x000fe40000011414 */
.L_x_6725:
[----:B------:R-:W-:Y:S05]  /*1a720*/  BSYNC B0 ;  /* 0x0000000000007941 */ /* 0x000fea0003800000 */
.L_x_6723:
        /* <DEDUP_REMOVED lines=123> */
.L_x_6722:
[----:B------:R-:W-:Y:S05]  /*1aee0*/  BSYNC B1 ;  /* 0x0000000000017941 */ /* 0x000fea0003800000 */
.L_x_6721:
        /* <DEDUP_REMOVED lines=58> */
[-C--:B------:R-:W-:Y:S01]  /*1b290*/  FFMA.FTZ R161, R4, R180.reuse, -R165 ;  /* 0x000000b404a17223 */ /* 0x080fe200000108a5 */
[----:B------:R-:W2:Y:S01]  /*1b2a0*/  LDSM.16.MT88.4 R16, [R205+0xc000] ;  /* 0x00c00000cd10783b */ /* 0x000ea20000004200 */
[----:B------:R-:W-:Y:S01]  /*1b2b0*/  FSEL R4, R159, RZ, P0 ;  /* 0x000000ff9f047208 */ /* 0x000fe20000000000 */
[-CC-:B------:R-:W-:Y:S01]  /*1b2c0*/  FFMA.FTZ R154, R12, R180.reuse, -R169.reuse ;  /* 0x000000b40c9a7223 */ /* 0x180fe200000108a9 */
[-C--:B------:R-:W-:Y:S01]  /*1b2d0*/  FFMA.FTZ R153, R10, R180.reuse, -R169 ;  /* 0x000000b40a997223 */ /* 0x080fe200000108a9 */
[-CC-:B------:R-:W-:Y:S01]  /*1b2e0*/  FFMA.FTZ R152, R8, R180.reuse, -R165.reuse ;  /* 0x000000b408987223 */ /* 0x180fe200000108a5 */
[-CC-:B------:R-:W-:Y:S01]  /*1b2f0*/  FFMA.FTZ R2, R2, R180.reuse, -R165.reuse ;  /* 0x000000b402027223 */ /* 0x180fe200000108a5 */
[----:B------:R-:W-:Y:S01]  /*1b300*/  FADD.FTZ R3, R3, -R4 ;  /* 0x8000000403037221 */ /* 0x000fe20000010000 */
[-C--:B------:R-:W-:Y:S01]  /*1b310*/  FFMA.FTZ R0, R6, R180.reuse, -R165 ;  /* 0x000000b406007223 */ /* 0x080fe200000108a5 */
[----:B------:R-:W-:Y:S01]  /*1b320*/  MUFU.EX2 R158, R158 ;  /* 0x0000009e009e7308 */ /* 0x000fe20000000800 */
[----:B------:R-:W3:Y:S01]  /*1b330*/  LDSM.16.MT88.4 R8, [R206+0xc000] ;  /* 0x00c00000ce08783b */ /* 0x000ee20000004200 */
[----:B------:R-:W-:Y:S01]  /*1b340*/  FMUL.FTZ R3, R180, R3 ;  /* 0x00000003b4037220 */ /* 0x000fe20000410000 */
[----:B------:R-:W-:Y:S01]  /*1b350*/  FFMA.FTZ R173, R136, R180, -R169 ;  /* 0x000000b488ad7223 */ /* 0x000fe200000108a9 */
        /* <DEDUP_REMOVED lines=20> */
[----:B------:R-:W4:Y:S01]  /*1b4a0*/  MUFU.EX2 R153, R153 ;  /* 0x0000009900997308 */ /* 0x000f220000000800 */
        /* <DEDUP_REMOVED lines=16> */
[----:B----4-:R-:W-:Y:S01]  /*1b5b0*/  F2FP.BF16.F32.PACK_AB R6, R153, R154 ;  /* 0x0000009a9906723e */ /* 0x010fe200000010ff */
        /* <DEDUP_REMOVED lines=11> */
[----:B------:R-:W4:Y:S01]  /*1b670*/  MUFU.EX2 R161, R161 ;  /* 0x000000a100a17308 */ /* 0x000f220000000800 */
[----:B-1----:R-:W-:Y:S01]  /*1b680*/  F2FP.BF16.F32.PACK_AB R5, R2, R152 ;  /* 0x000000980205723e */ /* 0x002fe200000010ff */
[----:B------:R-:W-:-:S04]  /*1b690*/  FADD.FTZ R155, R155, R158 ;  /* 0x0000009e9b9b7221 */ /* 0x000fc80000010000 */
[----:B------:R-:W-:Y:S02]  /*1b6a0*/  FADD.FTZ R154, R154, R155 ;  /* 0x0000009b9a9a7221 */ /* 0x000fe40000010000 */
[----:B------:R-:W1:Y:S02]  /*1b6b0*/  MUFU.EX2 R3, R3 ;  /* 0x0000000300037308 */ /* 0x000e640000000800 */
[----:B------:R-:W-:-:S06]  /*1b6c0*/  FADD.FTZ R154, R153, R154 ;  /* 0x0000009a999a7221 */ /* 0x000fcc0000010000 */
        /* <DEDUP_REMOVED lines=286> */
.L_x_6717:
[----:B------:R-:W-:Y:S05]  /*1c8b0*/  @!P5 BRA `(.L_x_6726) ;  /* 0x000000500028d947 */ /* 0x000fea0003800000 */
[----:B------:R-:W-:Y:S02]  /*1c8c0*/  MOV R2, R3 ;  /* 0x0000000300027202 */ /* 0x000fe40000000f00 */
[----:B------:R-:W-:-:S07]  /*1c8d0*/  MOV R0, R132 ;  /* 0x0000008400007202 */ /* 0x000fce0000000f00 */
.L_x_6735:
        /* <DEDUP_REMOVED lines=82> */
.L_x_6728:
[----:B--2---:R-:W-:Y:S02]  /*1ce00*/  R2UR UR4, R132 ;  /* 0x00000000840472ca */ /* 0x004fe400000e0000 */
[----:B------:R-:W-:Y:S11]  /*1ce10*/  R2UR UR5, R133 ;  /* 0x00000000850572ca */ /* 0x000ff600000e0000 */
[----:B------:R-:W-:Y:S02]  /*1ce20*/  @!UPT UIADD3 URZ, URZ, URZ, URZ ;  /* 0x0000003f3f3ff290 */ /* 0x000fe4000fffe03f */
[----:B-1----:R-:W2:Y:S02]  /*1ce30*/  LD.E R10, desc[UR4][R134.64+0x40] ;  /* 0x00004004860a7980 */ /* 0x002ea4000c101900 */
[----:B--2---:R-:W-:Y:S05]  /*1ce40*/  IMAD.U32 R10, R10, -0x40, RZ ;  /* 0xffffffc00a0a7824 */ /* 0x004fea00078e00ff */
[----:B------:R-:W-:Y:S02]  /*1ce50*/  SHF.R.S32.HI R5, RZ, 0x1f, R10 ;  /* 0x0000001fff057819 */ /* 0x000fe4000001140a */
.L_x_6729:
[----:B------:R-:W-:Y:S05]  /*1ce60*/  BSYNC B0 ;  /* 0x0000000000007941 */ /* 0x000fea0003800000 */
.L_x_6727:
        /* <DEDUP_REMOVED lines=288> */
[-C--:B------:R-:W-:Y:S05]  /*1e070*/  FMUL.FTZ R17, R17, R3.reuse ;  /* 0x0000000311117220 */ /* 0x080fea0000410000 */
        /* <DEDUP_REMOVED lines=11> */
[----:B------:R-:W-:Y:S09]  /*1e130*/  BAR.SYNC.DEFER_BLOCKING 0x0 ;  /* 0x0000000000007b1d */ /* 0x000ff20000010000 */
        /* <DEDUP_REMOVED lines=10> */
[----:B------:R1:W1:Y:S01]  /*1e1e0*/  MUFU.TANH R180, R15 ;  /* 0x0000000f00b47308 */ /* 0x0002620000002400 */
[C---:B-----5:R-:W-:Y:S06]  /*1e1f0*/  HMMA.16816.F32.BF16 R28, R176.reuse, R8, R28 ;  /* 0x00000008b01c723c */ /* 0x060fec000004181c */
[----:B------:R-:W-:Y:S03]  /*1e200*/  HMMA.16816.F32.BF16 R32, R176, R10, R32 ;  /* 0x0000000ab020723c */ /* 0x000fe60000041820 */
[----:B------:R-:W1:Y:S02]  /*1e210*/  MUFU.TANH R182, R182 ;  /* 0x000000b600b67308 */ /* 0x000e640000002400 */
[-C--:B------:R-:W-:Y:S08]  /*1e220*/  FMUL.FTZ R8, R27, R3.reuse ;  /* 0x000000031b087220 */ /* 0x080ff00000410000 */
[----:B------:R1:W1:Y:S10]  /*1e230*/  MUFU.TANH R232, R17 ;  /* 0x0000001100e87308 */ /* 0x0002740000002400 */
        /* <DEDUP_REMOVED lines=10> */
[----:B------:R-:W1:Y:S10]  /*1e2e0*/  MUFU.TANH R20, R20 ;  /* 0x0000001400147308 */ /* 0x000e740000002400 */
[----:B------:R1:W1:Y:S10]  /*1e2f0*/  MUFU.TANH R234, R21 ;  /* 0x0000001500ea7308 */ /* 0x0002740000002400 */
[----:B------:R-:W1:Y:S10]  /*1e300*/  MUFU.TANH R6, R6 ;  /* 0x0000000600067308 */ /* 0x000e740000002400 */
[----:B------:R-:W1:Y:S10]  /*1e310*/  MUFU.TANH R18, R18 ;  /* 0x0000001200127308 */ /* 0x000e740000002400 */
        /* <DEDUP_REMOVED lines=44> */
[----:B------:R-:W2:Y:S04]  /*1e5e0*/  LD.E.64 R142, desc[UR8][R134.64+0x20] ;  /* 0x00002008868e7980 */ /* 0x000ea8000c101b00 */
[C---:B------:R-:W-:Y:S04]  /*1e5f0*/  IMAD.HI.U32 R9, R140.reuse, R5, RZ ;  /* 0x000000058c097227 */ /* 0x040fe800078e00ff */
[----:B-1----:R-:W-:Y:S02]  /*1e600*/  IMAD.HI.U32 R13, R140, R7, RZ ;  /* 0x000000078c0d7227 */ /* 0x002fe400078e00ff */
        /* <DEDUP_REMOVED lines=41> */
.L_x_6733:
[----:B------:R-:W-:Y:S02]  /*1e8a0*/  R2UR UR4, R132 ;  /* 0x00000000840472ca */ /* 0x000fe400000e0000 */
[----:B------:R-:W-:Y:S11]  /*1e8b0*/  R2UR UR5, R133 ;  /* 0x00000000850572ca */ /* 0x000ff600000e0000 */
[----:B------:R-:W-:Y:S02]  /*1e8c0*/  @!UPT UIADD3 URZ, URZ, URZ, URZ ;  /* 0x0000003f3f3ff290 */ /* 0x000fe4000fffe03f */
[----:B------:R-:W2:Y:S02]  /*1e8d0*/  LD.E R138, desc[UR4][R134.64+0x38] ;  /* 0x00003804868a7980 */ /* 0x000ea4000c101900 */
[----:B--2---:R-:W-:Y:S05]  /*1e8e0*/  IMAD.U32 R138, R138, -0x40, RZ ;  /* 0xffffffc08a8a7824 */ /* 0x004fea00078e00ff */
[----:B------:R-:W-:Y:S02]  /*1e8f0*/  SHF.R.S32.HI R5, RZ, 0x1f, R138 ;  /* 0x0000001fff057819 */ /* 0x000fe4000001148a */
.L_x_6734:
[----:B------:R-:W-:Y:S05]  /*1e900*/  BSYNC B0 ;  /* 0x0000000000007941 */ /* 0x000fea0003800000 */
.L_x_6732:
        /* <DEDUP_REMOVED lines=113> */
.L_x_6731:
[----:B------:R-:W-:Y:S05]  /*1f020*/  BSYNC B1 ;  /* 0x0000000000017941 */ /* 0x000fea0003800000 */
.L_x_6730:
[----:B------:R-:W-:Y:S01]  /*1f030*/  R2UR UR4, R132 ;  /* 0x00000000840472ca */ /* 0x000fe200000e0000 */
[----:B------:R-:W3:Y:S01]  /*1f040*/  S2R R3, SR_TID.X ;  /* 0x0000000000037919 */ /* 0x000ee20000002100 */
[----:B------:R-:W-:Y:S11]  /*1f050*/  R2UR UR5, R133 ;  /* 0x00000000850572ca */ /* 0x000ff600000e0000 */
[----:B------:R-:W-:Y:S02]  /*1f060*/  @!UPT UIADD3 URZ, URZ, URZ, URZ ;  /* 0x0000003f3f3ff290 */ /* 0x000fe4000fffe03f */
[----:B------:R4:W5:Y:S01]  /*1f070*/  LD.E R133, desc[UR4][R134.64+0xdc] ;  /* 0x0000dc0486857980 */ /* 0x000962000c101900 */
[----:B---3--:R-:W-:Y:S05]  /*1f080*/  IMAD.SHL.U32 R3, R3, 0x2, RZ ;  /* 0x0000000203037824 */ /* 0x008fea00078e00ff */
[----:B------:R-:W-:Y:S05]  /*1f090*/  LOP3.LUT R3, R3, 0x6, RZ, 0xc0, !PT ;  /* 0x0000000603037812 */ /* 0x000fea00078ec0ff */
[----:B------:R-:W-:Y:S04]  /*1f0a0*/  IMAD R3, R224, 0x40, R3 ;  /* 0x00000040e0037824 */ /* 0x000fe800078e0203 */
[----:B------:R-:W-:Y:S01]  /*1f0b0*/  IMAD.IADD R5, R231, 0x1, -R3 ;  /* 0x00000001e7057824 */ /* 0x000fe200078e0a03 */
[C---:B------:R-:W-:Y:S01]  /*1f0c0*/  IADD3 R19, R228.reuse, -R3, RZ ;  /* 0x80000003e4137210 */ /* 0x040fe20007ffe0ff */
[C---:B------:R-:W-:Y:S01]  /*1f0d0*/  VIADD R9, R3.reuse, 0x1 ;  /* 0x0000000103097836 */ /* 0x040fe20000000000 */
[C---:B-1----:R-:W-:Y:S01]  /*1f0e0*/  IADD3 R13, R3.reuse, 0x10, RZ ;  /* 0x00000010030d7810 */ /* 0x042fe20007ffe0ff */
[----:B------:R-:W-:Y:S01]  /*1f0f0*/  VIADD R21, R3, 0x9 ;  /* 0x0000000903157836 */ /* 0x000fe20000000000 */
[----:B------:R-:W-:Y:S01]  /*1f100*/  IABS R5, R5 ;  /* 0x0000000500057213 */ /* 0x000fe20000000000 */
[C---:B------:R-:W-:Y:S01]  /*1f110*/  IMAD.IADD R17, R231.reuse, 0x1, -R9 ;  /* 0x00000001e7117824 */ /* 0x040fe200078e0a09 */
[----:B------:R-:W-:Y:S01]  /*1f120*/  IABS R19, R19 ;  /* 0x0000001300137213 */ /* 0x000fe20000000000 */
[----:B------:R-:W-:Y:S01]  /*1f130*/  IMAD.IADD R11, R231, 0x1, -R21 ;  /* 0x00000001e70b7824 */ /* 0x000fe200078e0a15 */
[----:B------:R-:W-:Y:S01]  /*1f140*/  I2FP.F32.S32 R5, R5 ;  /* 0x0000000500057245 */ /* 0x000fe20000201400 */
[C---:B------:R-:W-:Y:S01]  /*1f150*/  VIADD R27, R3.reuse, 0x11 ;  /* 0x00000011031b7836 */ /* 0x040fe20000000000 */
[----:B------:R-:W-:Y:S01]  /*1f160*/  IABS R17, R17 ;  /* 0x0000001100117213 */ /* 0x000fe20000000000 */
[----:B------:R-:W-:Y:S01]  /*1f170*/  VIADD R25, R3, 0x20 ;  /* 0x0000002003197836 */ /* 0x000fe20000000000 */
[----:B------:R-:W-:Y:S01]  /*1f180*/  IABS R11, R11 ;  /* 0x0000000b000b7213 */ /* 0x000fe20000000000 */
[----:B------:R-:W-:Y:S01]  /*1f190*/  FFMA.FTZ R158, -R225, R5, R158 ;  /* 0x00000005e19e7223 */ /* 0x000fe2000001019e */
[----:B------:R-:W-:Y:S01]  /*1f1a0*/  VIADD R5, R3, 0x8 ;  /* 0x0000000803057836 */ /* 0x000fe20000000000 */
[----:B------:R-:W-:Y:S01]  /*1f1b0*/  I2FP.F32.S32 R17, R17 ;  /* 0x0000001100117245 */ /* 0x000fe20000201400 */
[C---:B------:R-:W-:Y:S01]  /*1f1c0*/  IMAD.IADD R29, R231.reuse, 0x1, -R25 ;  /* 0x00000001e71d7824 */ /* 0x040fe200078e0a19 */
[----:B------:R-:W-:Y:S01]  /*1f1d0*/  I2FP.F32.S32 R11, R11 ;  /* 0x0000000b000b7245 */ /* 0x000fe20000201400 */
[----:B------:R-:W-:Y:S01]  /*1f1e0*/  IMAD.IADD R15, R231, 0x1, -R5 ;  /* 0x00000001e70f7824 */ /* 0x000fe200078e0a05 */
[----:B------:R-:W-:Y:S01]  /*1f1f0*/  ISETP.GE.AND P6, PT, R5, R227, PT ;  /* 0x000000e30500720c */ /* 0x000fe20003fc6270 */
[----:B------:R-:W-:Y:S01]  /*1f200*/  FFMA.FTZ R160, -R225, R17, R160 ;  /* 0x00000011e1a07223 */ /* 0x000fe200000101a0 */
[----:B------:R-:W-:Y:S01]  /*1f210*/  ISETP.GE.AND P4, PT, R5, R230, PT ;  /* 0x000000e60500720c */ /* 0x000fe20003f86270 */
[----:B------:R-:W-:Y:S01]  /*1f220*/  VIADD R17, R3, 0x18 ;  /* 0x0000001803117836 */ /* 0x000fe20000000000 */
[----:B------:R-:W-:Y:S01]  /*1f230*/  IADD3 R7, R231, -R13, RZ ;  /* 0x8000000de7077210 */ /* 0x000fe20007ffe0ff */
[----:B------:R-:W-:Y:S01]  /*1f240*/  FFMA.FTZ R168, -R225, R11, R168 ;  /* 0x0000000be1a87223 */ /* 0x000fe200000101a8 */
[----:B------:R-:W-:Y:S01]  /*1f250*/  ISETP.GE.OR P6, PT, R5, R226, !P6 ;  /* 0x000000e20500720c */ /* 0x000fe200077c6670 */
[----:B------:R-:W-:Y:S01]  /*1f260*/  IMAD.IADD R11, R231, 0x1, -R17 ;  /* 0x00000001e70b7824 */ /* 0x000fe200078e0a11 */
[----:B------:R-:W-:Y:S01]  /*1f270*/  ISETP.GE.OR P4, PT, R5, R229, !P4 ;  /* 0x000000e50500720c */ /* 0x000fe20006786670 */
[C---:B------:R-:W-:Y:S01]  /*1f280*/  IMAD.IADD R5, R228.reuse, 0x1, -R5 ;  /* 0x00000001e4057824 */ /* 0x040fe200078e0a05 */
[----:B------:R-:W-:Y:S01]  /*1f290*/  I2FP.F32.S32 R19, R19 ;  /* 0x0000001300137245 */ /* 0x000fe20000201400 */
[----:B------:R-:W-:Y:S01]  /*1f2a0*/  VIADD R23, R3, 0x21 ;  /* 0x0000002103177836 */ /* 0x000fe20000000000 */
[----:B------:R-:W-:Y:S02]  /*1f2b0*/  IABS R7, R7 ;  /* 0x0000000700077213 */ /* 0x000fe40000000000 */
[----:B------:R-:W-:Y:S01]  /*1f2c0*/  IABS R15, R15 ;  /* 0x0000000f000f7213 */ /* 0x000fe20000000000 */
[----:B------:R-:W-:Y:S01]  /*1f2d0*/  FFMA.FTZ R162, -R225, R19, R162 ;  /* 0x00000013e1a27223 */ /* 0x000fe200000101a2 */
[----:B------:R-:W-:Y:S01]  /*1f2e0*/  I2FP.F32.S32 R7, R7 ;  /* 0x0000000700077245 */ /* 0x000fe20000201400 */
[C---:B------:R-:W-:Y:S01]  /*1f2f0*/  IMAD.IADD R19, R231.reuse, 0x1, -R27 ;  /* 0x00000001e7137824 */ /* 0x040fe200078e0a1b */
[----:B------:R-:W-:Y:S01]  /*1f300*/  I2FP.F32.S32 R15, R15 ;  /* 0x0000000f000f7245 */ /* 0x000fe20000201400 */
[----:B------:R-:W-:Y:S01]  /*1f310*/  IMAD.IADD R33, R231, 0x1, -R23 ;  /* 0x00000001e7217824 */ /* 0x000fe200078e0a17 */
[----:B------:R-:W-:Y:S01]  /*1f320*/  IABS R11, R11 ;  /* 0x0000000b000b7213 */ /* 0x000fe20000000000 */
[----:B------:R-:W-:Y:S01]  /*1f330*/  FFMA.FTZ R12, -R225, R7, R12 ;  /* 0x00000007e10c7223 */ /* 0x000fe2000001010c */
[----:B------:R-:W-:Y:S01]  /*1f340*/  IABS R5, R5 ;  /* 0x0000000500057213 */ /* 0x000fe20000000000 */
[C---:B------:R-:W-:Y:S01]  /*1f350*/  VIADD R7, R3.reuse, 0x19 ;  /* 0x0000001903077836 */ /* 0x040fe20000000000 */
[----:B------:R-:W-:Y:S01]  /*1f360*/  ISETP.GE.AND P1, PT, R3, R227, PT ;  /* 0x000000e30300720c */ /* 0x000fe20003f26270 */
[----:B------:R-:W-:Y:S01]  /*1f370*/  FFMA.FTZ R166, -R225, R15, R166 ;  /* 0x0000000fe1a67223 */ /* 0x000fe200000101a6 */
[----:B------:R-:W-:Y:S02]  /*1f380*/  I2FP.F32.S32 R11, R11 ;  /* 0x0000000b000b7245 */ /* 0x000fe40000201400 */
[----:B------:R-:W-:Y:S02]  /*1f390*/  I2FP.F32.S32 R5, R5 ;  /* 0x0000000500057245 */ /* 0x000fe40000201400 */
[----:B------:R-:W-:Y:S01]  /*1f3a0*/  ISETP.GE.AND P2, PT, R9, R230, PT ;  /* 0x000000e60900720c */ /* 0x000fe20003f46270 */
[----:B------:R-:W-:Y:S01]  /*1f3b0*/  FFMA.FTZ R182, -R225, R11, R182 ;  /* 0x0000000be1b67223 */ /* 0x000fe200000101b6 */
[----:B------:R-:W-:Y:S01]  /*1f3c0*/  ISETP.GE.AND P5, PT, R9, R227, PT ;  /* 0x000000e30900720c */ /* 0x000fe20003fa6270 */
[----:B------:R-:W-:Y:S01]  /*1f3d0*/  FFMA.FTZ R170, -R225, R5, R170 ;  /* 0x00000005e1aa7223 */ /* 0x000fe200000101aa */
[----:B------:R-:W-:Y:S02]  /*1f3e0*/  IABS R19, R19 ;  /* 0x0000001300137213 */ /* 0x000fe40000000000 */
[-C--:B------:R-:W-:Y:S02]  /*1f3f0*/  ISETP.GE.OR P1, PT, R3, R226.reuse, !P1 ;  /* 0x000000e20300720c */ /* 0x080fe40004f26670 */
[----:B------:R-:W-:Y:S02]  /*1f400*/  IADD3 R15, R228, -R9, RZ ;  /* 0x80000009e40f7210 */ /* 0x000fe40007ffe0ff */
[C---:B------:R-:W-:Y:S02]  /*1f410*/  ISETP.GE.OR P2, PT, R9.reuse, R229, !P2 ;  /* 0x000000e50900720c */ /* 0x040fe40005746670 */
[----:B------:R-:W-:Y:S02]  /*1f420*/  ISETP.GE.OR P5, PT, R9, R226, !P5 ;  /* 0x000000e20900720c */ /* 0x000fe40006fa6670 */
[----:B------:R-:W-:Y:S02]  /*1f430*/  I2FP.F32.S32 R19, R19 ;  /* 0x0000001300137245 */ /* 0x000fe40000201400 */
[----:B------:R-:W-:Y:S02]  /*1f440*/  IADD3 R9, R231, -R7, RZ ;  /* 0x80000007e7097210 */ /* 0x000fe40007ffe0ff */
[----:B------:R-:W-:Y:S01]  /*1f450*/  FSEL R11, R166, -INF , !P4 ;  /* 0xff800000a60b7808 */ /* 0x000fe20006000000 */
[----:B------:R-:W-:Y:S01]  /*1f460*/  FFMA.FTZ R174, -R225, R19, R174 ;  /* 0x00000013e1ae7223 */ /* 0x000fe200000101ae */
[-C--:B------:R-:W-:Y:S02]  /*1f470*/  ISETP.GE.AND P0, PT, R3, R230.reuse, PT ;  /* 0x000000e60300720c */ /* 0x080fe40003f06270 */
[----:B------:R-:W-:Y:S02]  /*1f480*/  FSEL R5, R162, -INF , !P1 ;  /* 0xff800000a2057808 */ /* 0x000fe40004800000 */
[----:B------:R-:W-:Y:S02]  /*1f490*/  IABS R15, R15 ;  /* 0x0000000f000f7213 */ /* 0x000fe40000000000 */
[-C--:B------:R-:W-:Y:S02]  /*1f4a0*/  ISETP.GE.AND P1, PT, R13, R230.reuse, PT ;  /* 0x000000e60d00720c */ /* 0x080fe40003f26270 */
[-C--:B------:R-:W-:Y:S02]  /*1f4b0*/  ISETP.GE.AND P4, PT, R27, R230.reuse, PT ;  /* 0x000000e61b00720c */ /* 0x080fe40003f86270 */
[----:B------:R-:W-:Y:S02]  /*1f4c0*/  IABS R9, R9 ;  /* 0x0000000900097213 */ /* 0x000fe40000000000 */
[----:B------:R-:W-:Y:S02]  /*1f4d0*/  ISETP.GE.OR P0, PT, R3, R229, !P0 ;  /* 0x000000e50300720c */ /* 0x000fe40004706670 */
[----:B------:R-:W-:Y:S02]  /*1f4e0*/  I2FP.F32.S32 R15, R15 ;  /* 0x0000000f000f7245 */ /* 0x000fe40000201400 */
[----:B------:R-:W-:Y:S02]  /*1f4f0*/  IABS R29, R29 ;  /* 0x0000001d001d7213 */ /* 0x000fe40000000000 */
[-C--:B------:R-:W-:Y:S01]  /*1f500*/  ISETP.GE.AND P3, PT, R21, R230.reuse, PT ;  /* 0x000000e61500720c */ /* 0x080fe20003f66270 */
[----:B------:R-:W-:Y:S01]  /*1f510*/  FFMA.FTZ R164, -R225, R15, R164 ;  /* 0x0000000fe1a47223 */ /* 0x000fe200000101a4 */
[-C--:B------:R-:W-:Y:S02]  /*1f520*/  ISETP.GE.OR P1, PT, R13, R229.reuse, !P1 ;  /* 0x000000e50d00720c */ /* 0x080fe40004f26670 */
[----:B------:R-:W-:Y:S02]  /*1f530*/  ISETP.GE.OR P4, PT, R27, R229, !P4 ;  /* 0x000000e51b00720c */ /* 0x000fe40006786670 */
[----:B------:R-:W-:Y:S02]  /*1f540*/  I2FP.F32.S32 R9, R9 ;  /* 0x0000000900097245 */ /* 0x000fe40000201400 */
[----:B------:R-:W-:Y:S02]  /*1f550*/  FSEL R19, R158, -INF , !P0 ;  /* 0xff8000009e137808 */ /* 0x000fe40004000000 */
[----:B------:R-:W-:Y:S01]  /*1f560*/  I2FP.F32.S32 R29, R29 ;  /* 0x0000001d001d7245 */ /* 0x000fe20000201400 */
[----:B------:R-:W-:Y:S01]  /*1f570*/  FFMA.FTZ R232, -R225, R9, R232 ;  /* 0x00000009e1e87223 */ /* 0x000fe200000101e8 */
[----:B------:R-:W-:Y:S02]  /*1f580*/  ISETP.GE.OR P3, PT, R21, R229, !P3 ;  /* 0x000000e51500720c */ /* 0x000fe40005f66670 */
[----:B------:R-:W-:Y:S01]  /*1f590*/  FSEL R245, R12, -INF , !P1 ;  /* 0xff8000000cf57808 */ /* 0x000fe20004800000 */
[----:B------:R-:W-:Y:S01]  /*1f5a0*/  FFMA.FTZ R20, -R225, R29, R20 ;  /* 0x0000001de1147223 */ /* 0x000fe20000010114 */
[----:B------:R-:W-:Y:S01]  /*1f5b0*/  FSEL R167, R174, -INF , !P4 ;  /* 0xff800000aea77808 */ /* 0x000fe20006000000 */
[----:B------:R-:W-:Y:S01]  /*1f5c0*/  IMAD.IADD R29, R228, 0x1, -R17 ;  /* 0x00000001e41d7824 */ /* 0x000fe200078e0a11 */
[-C--:B------:R-:W-:Y:S01]  /*1f5d0*/  ISETP.GE.AND P0, PT, R21, R227.reuse, PT ;  /* 0x000000e31500720c */ /* 0x080fe20003f06270 */
[----:B------:R-:W-:Y:S01]  /*1f5e0*/  VIADD R12, R3, 0x30 ;  /* 0x00000030030c7836 */ /* 0x000fe20000000000 */
[----:B------:R-:W-:Y:S02]  /*1f5f0*/  FSEL R15, R160, -INF , !P2 ;  /* 0xff800000a00f7808 */ /* 0x000fe40005000000 */
[CC--:B------:R-:W-:Y:S02]  /*1f600*/  ISETP.GE.AND P4, PT, R17.reuse, R227.reuse, PT ;  /* 0x000000e31100720c */ /* 0x0c0fe40003f86270 */
[----:B------:R-:W-:Y:S02]  /*1f610*/  ISETP.GE.AND P1, PT, R17, R230, PT ;  /* 0x000000e61100720c */ /* 0x000fe40003f26270 */
[----:B------:R-:W-:Y:S02]  /*1f620*/  ISETP.GE.AND P2, PT, R13, R227, PT ;  /* 0x000000e30d00720c */ /* 0x000fe40003f46270 */
[----:B------:R-:W-:Y:S02]  /*1f630*/  FSEL R9, R168, -INF , !P3 ;  /* 0xff800000a8097808 */ /* 0x000fe40005800000 */
[-C--:B------:R-:W-:Y:S02]  /*1f640*/  ISETP.GE.OR P0, PT, R21, R226.reuse, !P0 ;  /* 0x000000e21500720c */ /* 0x080fe40004706670 */
[C---:B------:R-:W-:Y:S01]  /*1f650*/  IADD3 R31, R228.reuse, -R21, RZ ;  /* 0x80000015e41f7210 */ /* 0x040fe20007ffe0ff */
[C---:B------:R-:W-:Y:S01]  /*1f660*/  IMAD.IADD R21, R228.reuse, 0x1, -R13 ;  /* 0x00000001e4157824 */ /* 0x040fe200078e0a0d */
[CC--:B------:R-:W-:Y:S02]  /*1f670*/  ISETP.GE.OR P4, PT, R17.reuse, R226.reuse, !P4 ;  /* 0x000000e21100720c */ /* 0x0c0fe40006786670 */
[----:B------:R-:W-:Y:S01]  /*1f680*/  ISETP.GE.OR P1, PT, R17, R229, !P1 ;  /* 0x000000e51100720c */ /* 0x000fe20004f26670 */
[C---:B------:R-:W-:Y:S01]  /*1f690*/  IMAD.IADD R17, R228.reuse, 0x1, -R7 ;  /* 0x00000001e4117824 */ /* 0x040fe200078e0a07 */
[----:B------:R-:W-:Y:S02]  /*1f6a0*/  ISETP.GE.AND P3, PT, R27, R227, PT ;  /* 0x000000e31b00720c */ /* 0x000fe40003f66270 */
[-C--:B------:R-:W-:Y:S02]  /*1f6b0*/  ISETP.GE.OR P2, PT, R13, R226.reuse, !P2 ;  /* 0x000000e20d00720c */ /* 0x080fe40005746670 */
[----:B------:R-:W-:Y:S02]  /*1f6c0*/  IADD3 R13, R228, -R27, RZ ;  /* 0x8000001be40d7210 */ /* 0x000fe40007ffe0ff */
[----:B------:R-:W-:Y:S02]  /*1f6d0*/  ISETP.GE.OR P3, PT, R27, R226, !P3 ;  /* 0x000000e21b00720c */ /* 0x000fe40005f66670 */
[----:B------:R-:W-:Y:S02]  /*1f6e0*/  IABS R27, R21 ;  /* 0x00000015001b7213 */ /* 0x000fe40000000000 */
[----:B------:R-:W-:Y:S02]  /*1f6f0*/  IABS R17, R17 ;  /* 0x0000001100117213 */ /* 0x000fe40000000000 */
[----:B------:R-:W-:Y:S02]  /*1f700*/  IABS R21, R33 ;  /* 0x0000002100157213 */ /* 0x000fe40000000000 */
[----:B------:R-:W-:Y:S02]  /*1f710*/  IABS R13, R13 ;  /* 0x0000000d000d7213 */ /* 0x000fe40000000000 */
[----:B------:R-:W-:Y:S02]  /*1f720*/  IABS R31, R31 ;  /* 0x0000001f001f7213 */ /* 0x000fe40000000000 */
        /* <DEDUP_REMOVED lines=8> */
[----:B------:R-:W-:Y:S01]  /*1f7b0*/  FSEL R17, R170, -INF , !P6 ;  /* 0xff800000aa117808 */ /* 0x000fe20007000000 */
[----:B------:R-:W-:Y:S01]  /*1f7c0*/  FFMA.FTZ R172, -R225, R31, R172 ;  /* 0x0000001fe1ac7223 */ /* 0x000fe200000101ac */
[C---:B------:R-:W-:Y:S01]  /*1f7d0*/  IADD3 R21, R3.reuse, 0x29, RZ ;  /* 0x0000002903157810 */ /* 0x040fe20007ffe0ff */
[----:B------:R-:W-:Y:S01]  /*1f7e0*/  VIADD R31, R3, 0x28 ;  /* 0x00000028031f7836 */ /* 0x000fe20000000000 */
[----:B------:R-:W-:Y:S01]  /*1f7f0*/  FSEL R13, R164, -INF , !P5 ;  /* 0xff800000a40d7808 */ /* 0x000fe20006800000 */
[----:B------:R-:W-:Y:S01]  /*1f800*/  FFMA.FTZ R14, -R225, R27, R14 ;  /* 0x0000001be10e7223 */ /* 0x000fe2000001010e */
[-C--:B------:R-:W-:Y:S01]  /*1f810*/  ISETP.GE.AND P6, PT, R25, R230.reuse, PT ;  /* 0x000000e61900720c */ /* 0x080fe20003fc6270 */
[----:B------:R-:W-:Y:S01]  /*1f820*/  IMAD.IADD R27, R231, 0x1, -R21 ;  /* 0x00000001e71b7824 */ /* 0x000fe200078e0a15 */
[-C--:B------:R-:W-:Y:S02]  /*1f830*/  ISETP.GE.AND P5, PT, R7, R230.reuse, PT ;  /* 0x000000e60700720c */ /* 0x080fe40003fa6270 */
[-C--:B------:R-:W-:Y:S02]  /*1f840*/  ISETP.GE.OR P6, PT, R25, R229.reuse, !P6 ;  /* 0x000000e51900720c */ /* 0x080fe400077c6670 */
[----:B------:R-:W-:Y:S02]  /*1f850*/  ISETP.GE.OR P5, PT, R7, R229, !P5 ;  /* 0x000000e50700720c */ /* 0x000fe40006fa6670 */
[----:B------:R-:W-:Y:S02]  /*1f860*/  IADD3 R33, R231, -R31, RZ ;  /* 0x8000001fe7217210 */ /* 0x000fe40007ffe0ff */
[----:B------:R-:W-:Y:S02]  /*1f870*/  FSEL R173, R232, -INF , !P5 ;  /* 0xff800000e8ad7808 */ /* 0x000fe40006800000 */
[----:B------:R-:W-:Y:S01]  /*1f880*/  FSEL R241, R20, -INF , !P6 ;  /* 0xff80000014f17808 */ /* 0x000fe20007000000 */
[----:B------:R-:W-:Y:S01]  /*1f890*/  IMAD.IADD R20, R228, 0x1, -R23 ;  /* 0x00000001e4147824 */ /* 0x000fe200078e0a17 */
[----:B------:R-:W-:Y:S02]  /*1f8a0*/  IABS R33, R33 ;  /* 0x0000002100217213 */ /* 0x000fe40000000000 */
[----:B------:R-:W-:Y:S02]  /*1f8b0*/  IABS R27, R27 ;  /* 0x0000001b001b7213 */ /* 0x000fe40000000000 */
[C---:B------:R-:W-:Y:S02]  /*1f8c0*/  ISETP.GE.AND P6, PT, R23.reuse, R227, PT ;  /* 0x000000e31700720c */ /* 0x040fe40003fc6270 */
[C---:B------:R-:W-:Y:S02]  /*1f8d0*/  ISETP.GE.AND P5, PT, R23.reuse, R230, PT ;  /* 0x000000e61700720c */ /* 0x040fe40003fa6270 */
[----:B------:R-:W-:Y:S02]  /*1f8e0*/  IABS R29, R29 ;  /* 0x0000001d001d7213 */ /* 0x000fe40000000000 */
[----:B------:R-:W-:Y:S02]  /*1f8f0*/  I2FP.F32.S32 R33, R33 ;  /* 0x0000002100217245 */ /* 0x000fe40000201400 */
[----:B------:R-:W-:Y:S02]  /*1f900*/  I2FP.F32.S32 R27, R27 ;  /* 0x0000001b001b7245 */ /* 0x000fe40000201400 */
[----:B------:R-:W-:Y:S01]  /*1f910*/  ISETP.GE.OR P6, PT, R23, R226, !P6 ;  /* 0x000000e21700720c */ /* 0x000fe200077c6670 */
[----:B------:R-:W-:Y:S01]  /*1f920*/  FFMA.FTZ R24, -R225, R33, R24 ;  /* 0x00000021e1187223 */ /* 0x000fe20000010118 */
[----:B------:R-:W-:Y:S01]  /*1f930*/  ISETP.GE.OR P5, PT, R23, R229, !P5 ;  /* 0x000000e51700720c */ /* 0x000fe20006fa6670 */
[----:B------:R-:W-:Y:S01]  /*1f940*/  FFMA.FTZ R238, -R225, R27, R238 ;  /* 0x0000001be1ee7223 */ /* 0x000fe200000101ee */
[----:B------:R-:W-:Y:S01]  /*1f950*/  FSEL R177, R14, -INF , !P2 ;  /* 0xff8000000eb17808 */ /* 0x000fe20005000000 */
[----:B------:R-:W-:Y:S01]  /*1f960*/  VIADD R27, R3, 0x38 ;  /* 0x00000038031b7836 */ /* 0x000fe20000000000 */
[----:B------:R-:W-:Y:S02]  /*1f970*/  IADD3 R23, R228, -R31, RZ ;  /* 0x8000001fe4177210 */ /* 0x000fe40007ffe0ff */
[----:B------:R-:W-:Y:S02]  /*1f980*/  FSEL R175, R180, -INF , !P3 ;  /* 0xff800000b4af7808 */ /* 0x000fe40005800000 */
[-C--:B------:R-:W-:Y:S02]  /*1f990*/  ISETP.GE.AND P3, PT, R21, R230.reuse, PT ;  /* 0x000000e61500720c */ /* 0x080fe40003f66270 */
[CC--:B------:R-:W-:Y:S02]  /*1f9a0*/  ISETP.GE.AND P2, PT, R31.reuse, R230.reuse, PT ;  /* 0x000000e61f00720c */ /* 0x0c0fe40003f46270 */
[----:B------:R-:W-:Y:S02]  /*1f9b0*/  I2FP.F32.S32 R29, R29 ;  /* 0x0000001d001d7245 */ /* 0x000fe40000201400 */
[----:B------:R-:W-:Y:S02]  /*1f9c0*/  IABS R23, R23 ;  /* 0x0000001700177213 */ /* 0x000fe40000000000 */
[----:B------:R-:W-:Y:S01]  /*1f9d0*/  ISETP.GE.OR P2, PT, R31, R229, !P2 ;  /* 0x000000e51f00720c */ /* 0x000fe20005746670 */
[----:B------:R-:W-:Y:S01]  /*1f9e0*/  FFMA.FTZ R4, -R225, R29, R4 ;  /* 0x0000001de1047223 */ /* 0x000fe20000010104 */
[----:B------:R-:W-:Y:S01]  /*1f9f0*/  ISETP.GE.OR P3, PT, R21, R229, !P3 ;  /* 0x000000e51500720c */ /* 0x000fe20005f66670 */
[C---:B------:R-:W-:Y:S01]  /*1fa00*/  VIADD R29, R3.reuse, 0x31 ;  /* 0x00000031031d7836 */ /* 0x040fe20000000000 */
[----:B------:R-:W-:Y:S01]  /*1fa10*/  FSEL R243, R182, -INF , !P1 ;  /* 0xff800000b6f37808 */ /* 0x000fe20004800000 */
[----:B------:R-:W-:Y:S01]  /*1fa20*/  VIADD R3, R3, 0x39 ;  /* 0x0000003903037836 */ /* 0x000fe20000000000 */
[----:B------:R-:W-:Y:S01]  /*1fa30*/  I2FP.F32.S32 R23, R23 ;  /* 0x0000001700177245 */ /* 0x000fe20000201400 */
[----:B------:R-:W-:Y:S01]  /*1fa40*/  IMAD.IADD R33, R231, 0x1, -R29 ;  /* 0x00000001e7217824 */ /* 0x000fe200078e0a1d */
[----:B------:R-:W-:Y:S02]  /*1fa50*/  FSEL R237, R24, -INF , !P2 ;  /* 0xff80000018ed7808 */ /* 0x000fe40005000000 */
[----:B------:R-:W-:Y:S01]  /*1fa60*/  ISETP.GE.AND P1, PT, R7, R227, PT ;  /* 0x000000e30700720c */ /* 0x000fe20003f26270 */
[----:B------:R-:W-:Y:S01]  /*1fa70*/  FFMA.FTZ R22, -R225, R23, R22 ;  /* 0x00000017e1167223 */ /* 0x000fe20000010116 */
[----:B------:R-:W-:Y:S01]  /*1fa80*/  FSEL R183, R238, -INF , !P3 ;  /* 0xff800000eeb77808 */ /* 0x000fe20005800000 */
[----:B------:R-:W-:Y:S01]  /*1fa90*/  IMAD.IADD R23, R228, 0x1, -R12 ;  /* 0x00000001e4177824 */ /* 0x000fe200078e0a0c */
[C---:B------:R-:W-:Y:S02]  /*1faa0*/  ISETP.GE.AND P2, PT, R12.reuse, R230, PT ;  /* 0x000000e60c00720c */ /* 0x040fe40003f46270 */
[----:B------:R-:W-:Y:S02]  /*1fab0*/  ISETP.GE.AND P3, PT, R12, R227, PT ;  /* 0x000000e30c00720c */ /* 0x000fe40003f66270 */
[----:B--2---:R-:W-:Y:S02]  /*1fac0*/  FSEL R143, R4, -INF , !P4 ;  /* 0xff800000048f7808 */ /* 0x004fe40006000000 */
[----:B------:R-:W-:Y:S02]  /*1fad0*/  FMNMX.FTZ R4, R19, R0, !PT ;  /* 0x0000000013047209 */ /* 0x000fe40007810000 */
[-C--:B------:R-:W-:Y:S02]  /*1fae0*/  ISETP.GE.OR P1, PT, R7, R226.reuse, !P1 ;  /* 0x000000e20700720c */ /* 0x080fe40004f26670 */
[C---:B------:R-:W-:Y:S02]  /*1faf0*/  ISETP.GE.OR P2, PT, R12.reuse, R229, !P2 ;  /* 0x000000e50c00720c */ /* 0x040fe40005746670 */
[----:B------:R-:W-:Y:S02]  /*1fb00*/  ISETP.GE.OR P3, PT, R12, R226, !P3 ;  /* 0x000000e20c00720c */ /* 0x000fe40005f66670 */
[C---:B------:R-:W-:Y:S01]  /*1fb10*/  IADD3 R7, R231.reuse, -R12, RZ ;  /* 0x8000000ce7077210 */ /* 0x040fe20007ffe0ff */
[----:B------:R-:W-:Y:S01]  /*1fb20*/  IMAD.IADD R12, R231, 0x1, -R3 ;  /* 0x00000001e70c7824 */ /* 0x000fe200078e0a03 */
[----:B------:R-:W-:Y:S02]  /*1fb30*/  FMNMX.FTZ R4, R15, R4, !PT ;  /* 0x000000040f047209 */ /* 0x000fe40007810000 */
[----:B------:R-:W-:Y:S02]  /*1fb40*/  IABS R7, R7 ;  /* 0x0000000700077213 */ /* 0x000fe40000000000 */
[----:B------:R-:W-:Y:S02]  /*1fb50*/  IABS R12, R12 ;  /* 0x0000000c000c7213 */ /* 0x000fe40000000000 */
[----:B------:R-:W-:Y:S02]  /*1fb60*/  FMNMX.FTZ R4, R11, R4, !PT ;  /* 0x000000040b047209 */ /* 0x000fe40007810000 */
[----:B------:R-:W-:Y:S02]  /*1fb70*/  IADD3 R14, R228, -R25, RZ ;  /* 0x80000019e40e7210 */ /* 0x000fe40007ffe0ff */
[----:B------:R-:W-:Y:S02]  /*1fb80*/  I2FP.F32.S32 R12, R12 ;  /* 0x0000000c000c7245 */ /* 0x000fe40000201400 */
[----:B------:R-:W-:Y:S02]  /*1fb90*/  FMNMX.FTZ R4, R9, R4, !PT ;  /* 0x0000000409047209 */ /* 0x000fe40007810000 */
[----:B------:R-:W-:Y:S01]  /*1fba0*/  I2FP.F32.S32 R7, R7 ;  /* 0x0000000700077245 */ /* 0x000fe20000201400 */
[----:B------:R-:W-:Y:S01]  /*1fbb0*/  FFMA.FTZ R32, -R225, R12, R32 ;  /* 0x0000000ce1207223 */ /* 0x000fe20000010120 */
[----:B------:R-:W-:Y:S02]  /*1fbc0*/  IABS R14, R14 ;  /* 0x0000000e000e7213 */ /* 0x000fe40000000000 */
[----:B------:R-:W-:Y:S01]  /*1fbd0*/  FMNMX.FTZ R4, R245, R4, !PT ;  /* 0x00000004f5047209 */ /* 0x000fe20007810000 */
[----:B------:R-:W-:Y:S01]  /*1fbe0*/  FFMA.FTZ R240, -R225, R7, R240 ;  /* 0x00000007e1f07223 */ /* 0x000fe200000101f0 */
[----:B------:R-:W-:Y:S02]  /*1fbf0*/  FMNMX.FTZ R12, R5, R2, !PT ;  /* 0x00000002050c7209 */ /* 0x000fe40007810000 */
[----:B------:R-:W-:Y:S02]  /*1fc00*/  I2FP.F32.S32 R14, R14 ;  /* 0x0000000e000e7245 */ /* 0x000fe40000201400 */
[----:B------:R-:W-:Y:S02]  /*1fc10*/  FSEL R7, R172, -INF , !P0 ;  /* 0xff800000ac077808 */ /* 0x000fe40004000000 */
[----:B------:R-:W-:Y:S01]  /*1fc20*/  ISETP.GE.AND P0, PT, R25, R227, PT ;  /* 0x000000e31900720c */ /* 0x000fe20003f06270 */
[----:B------:R-:W-:Y:S01]  /*1fc30*/  FFMA.FTZ R6, -R225, R14, R6 ;  /* 0x0000000ee1067223 */ /* 0x000fe20000010106 */
[----:B------:R-:W-:Y:S02]  /*1fc40*/  FMNMX.FTZ R4, R167, R4, !PT ;  /* 0x00000004a7047209 */ /* 0x000fe40007810000 */
[----:B------:R-:W-:Y:S02]  /*1fc50*/  FMNMX.FTZ R12, R13, R12, !PT ;  /* 0x0000000c0d0c7209 */ /* 0x000fe40007810000 */
[----:B------:R-:W-:Y:S01]  /*1fc60*/  ISETP.GE.OR P0, PT, R25, R226, !P0 ;  /* 0x000000e21900720c */ /* 0x000fe20004706670 */
[--C-:B------:R-:W-:Y:S01]  /*1fc70*/  IMAD.IADD R25, R231, 0x1, -R27.reuse ;  /* 0x00000001e7197824 */ /* 0x100fe200078e0a1b */
[----:B------:R-:W-:Y:S02]  /*1fc80*/  FMNMX.FTZ R4, R243, R4, !PT ;  /* 0x00000004f3047209 */ /* 0x000fe40007810000 */
[----:B------:R-:W-:Y:S02]  /*1fc90*/  FMNMX.FTZ R12, R17, R12, !PT ;  /* 0x0000000c110c7209 */ /* 0x000fe40007810000 */
[----:B------:R-:W-:Y:S02]  /*1fca0*/  FSEL R181, R6, -INF , !P0 ;  /* 0xff80000006b57808 */ /* 0x000fe40004000000 */
[----:B------:R-:W-:Y:S02]  /*1fcb0*/  FMNMX.FTZ R6, R173, R4, !PT ;  /* 0x00000004ad067209 */ /* 0x000fe40007810000 */
[----:B------:R-:W-:Y:S02]  /*1fcc0*/  FSEL R239, R234, -INF , !P5 ;  /* 0xff800000eaef7808 */ /* 0x000fe40006800000 */
[----:B------:R-:W-:Y:S02]  /*1fcd0*/  FMNMX.FTZ R4, R7, R12, !PT ;  /* 0x0000000c07047209 */ /* 0x000fe40007810000 */
[----:B------:R-:W-:Y:S02]  /*1fce0*/  IABS R25, R25 ;  /* 0x0000001900197213 */ /* 0x000fe40000000000 */
[----:B------:R-:W-:Y:S02]  /*1fcf0*/  ISETP.GE.AND P5, PT, R31, R227, PT ;  /* 0x000000e31f00720c */ /* 0x000fe40003fa6270 */
[----:B------:R-:W-:Y:S01]  /*1fd00*/  FMNMX.FTZ R12, R241, R6, !PT ;  /* 0x00000006f10c7209 */ /* 0x000fe20007810000 */
[C---:B------:R-:W-:Y:S01]  /*1fd10*/  IMAD.IADD R6, R228.reuse, 0x1, -R27 ;  /* 0x00000001e4067824 */ /* 0x040fe200078e0a1b */
[----:B------:R-:W-:Y:S02]  /*1fd20*/  FMNMX.FTZ R4, R177, R4, !PT ;  /* 0x00000004b1047209 */ /* 0x000fe40007810000 */
[----:B------:R-:W-:Y:S02]  /*1fd30*/  I2FP.F32.S32 R25, R25 ;  /* 0x0000001900197245 */ /* 0x000fe40000201400 */
[----:B------:R-:W-:Y:S02]  /*1fd40*/  ISETP.GE.OR P5, PT, R31, R226, !P5 ;  /* 0x000000e21f00720c */ /* 0x000fe40006fa6670 */
[----:B------:R-:W-:Y:S01]  /*1fd50*/  IABS R31, R20 ;  /* 0x00000014001f7213 */ /* 0x000fe20000000000 */
[----:B------:R-:W-:Y:S01]  /*1fd60*/  FFMA.FTZ R178, -R225, R25, R178 ;  /* 0x00000019e1b27223 */ /* 0x000fe200000101b2 */
[----:B------:R-:W-:Y:S02]  /*1fd70*/  FMNMX.FTZ R14, R239, R12, !PT ;  /* 0x0000000cef0e7209 */ /* 0x000fe40007810000 */
[----:B------:R-:W-:Y:S02]  /*1fd80*/  FMNMX.FTZ R12, R175, R4, !PT ;  /* 0x00000004af0c7209 */ /* 0x000fe40007810000 */
[----:B------:R-:W-:Y:S02]  /*1fd90*/  I2FP.F32.S32 R31, R31 ;  /* 0x0000001f001f7245 */ /* 0x000fe40000201400 */
[----:B------:R-:W-:Y:S02]  /*1fda0*/  IADD3 R25, R228, -R21, RZ ;  /* 0x80000015e4197210 */ /* 0x000fe40007ffe0ff */
[----:B------:R-:W-:Y:S01]  /*1fdb0*/  FSEL R141, R16, -INF , !P1 ;  /* 0xff800000108d7808 */ /* 0x000fe20004800000 */
[----:B------:R-:W-:Y:S01]  /*1fdc0*/  FFMA.FTZ R18, -R225, R31, R18 ;  /* 0x0000001fe1127223 */ /* 0x000fe20000010112 */
[----:B------:R-:W-:Y:S02]  /*1fdd0*/  FMNMX.FTZ R12, R143, R12, !PT ;  /* 0x0000000c8f0c7209 */ /* 0x000fe40007810000 */
[----:B------:R-:W-:Y:S02]  /*1fde0*/  ISETP.GE.AND P4, PT, R21, R227, PT ;  /* 0x000000e31500720c */ /* 0x000fe40003f86270 */
[----:B------:R-:W-:Y:S02]  /*1fdf0*/  IABS R25, R25 ;  /* 0x0000001900197213 */ /* 0x000fe40000000000 */
[----:B------:R-:W-:Y:S02]  /*1fe00*/  FMNMX.FTZ R12, R141, R12, !PT ;  /* 0x0000000c8d0c7209 */ /* 0x000fe40007810000 */
[----:B------:R-:W-:Y:S02]  /*1fe10*/  ISETP.GE.OR P4, PT, R21, R226, !P4 ;  /* 0x000000e21500720c */ /* 0x000fe40006786670 */
[----:B------:R-:W-:Y:S02]  /*1fe20*/  IABS R33, R33 ;  /* 0x0000002100217213 */ /* 0x000fe40000000000 */
[----:B------:R-:W-:Y:S02]  /*1fe30*/  IADD3 R21, R228, -R29, RZ ;  /* 0x8000001de4157210 */ /* 0x000fe40007ffe0ff */
[----:B------:R-:W-:Y:S02]  /*1fe40*/  I2FP.F32.S32 R25, R25 ;  /* 0x0000001900197245 */ /* 0x000fe40000201400 */
[----:B------:R-:W-:Y:S02]  /*1fe50*/  IABS R23, R23 ;  /* 0x0000001700177213 */ /* 0x000fe40000000000 */
[----:B------:R-:W-:Y:S01]  /*1fe60*/  FSEL R179, R18, -INF , !P6 ;  /* 0xff80000012b37808 */ /* 0x000fe20007000000 */
[----:B------:R-:W-:Y:S01]  /*1fe70*/  FFMA.FTZ R8, -R225, R25, R8 ;  /* 0x00000019e1087223 */ /* 0x000fe20000010108 */
[----:B------:R-:W-:Y:S02]  /*1fe80*/  FMNMX.FTZ R12, R181, R12, !PT ;  /* 0x0000000cb50c7209 */ /* 0x000fe40007810000 */
[----:B------:R-:W-:Y:S02]  /*1fe90*/  I2FP.F32.S32 R33, R33 ;  /* 0x0000002100217245 */ /* 0x000fe40000201400 */
[----:B------:R-:W-:Y:S02]  /*1fea0*/  I2FP.F32.S32 R23, R23 ;  /* 0x0000001700177245 */ /* 0x000fe40000201400 */
[----:B------:R-:W-:Y:S01]  /*1feb0*/  IABS R21, R21 ;  /* 0x0000001500157213 */ /* 0x000fe20000000000 */
[----:B------:R-:W-:Y:S01]  /*1fec0*/  FFMA.FTZ R176, -R225, R33, R176 ;  /* 0x00000021e1b07223 */ /* 0x000fe200000101b0 */
[----:B------:R-:W-:Y:S01]  /*1fed0*/  ISETP.GE.AND P1, PT, R29, R230, PT ;  /* 0x000000e61d00720c */ /* 0x000fe20003f26270 */
[----:B------:R-:W-:Y:S01]  /*1fee0*/  FFMA.FTZ R28, -R225, R23, R28 ;  /* 0x00000017e11c7223 */ /* 0x000fe2000001011c */
[----:B------:R-:W-:Y:S02]  /*1fef0*/  FSEL R147, R22, -INF , !P5 ;  /* 0xff80000016937808 */ /* 0x000fe40006800000 */
[----:B------:R-:W-:Y:S01]  /*1ff00*/  FMNMX.FTZ R4, R237, R14, !PT ;  /* 0x0000000eed047209 */ /* 0x000fe20007810000 */
[----:B------:R-:W-:Y:S01]  /*1ff10*/  IMAD.IADD R14, R228, 0x1, -R3 ;  /* 0x00000001e40e7824 */ /* 0x000fe200078e0a03 */
[----:B------:R-:W-:Y:S02]  /*1ff20*/  FMNMX.FTZ R12, R179, R12, !PT ;  /* 0x0000000cb30c7209 */ /* 0x000fe40007810000 */
[----:B------:R-:W-:Y:S02]  /*1ff30*/  I2FP.F32.S32 R21, R21 ;  /* 0x0000001500157245 */ /* 0x000fe40000201400 */
[----:B------:R-:W-:Y:S02]  /*1ff40*/  IABS R6, R6 ;  /* 0x0000000600067213 */ /* 0x000fe40000000000 */
[----:B------:R-:W-:Y:S01]  /*1ff50*/  ISETP.GE.OR P1, PT, R29, R229, !P1 ;  /* 0x000000e51d00720c */ /* 0x000fe20004f26670 */
[----:B------:R-:W-:Y:S01]  /*1ff60*/  FFMA.FTZ R30, -R225, R21, R30 ;  /* 0x00000015e11e7223 */ /* 0x000fe2000001011e */
[----:B------:R-:W-:Y:S02]  /*1ff70*/  ISETP.GE.AND P0, PT, R27, R230, PT ;  /* 0x000000e61b00720c */ /* 0x000fe40003f06270 */
[----:B------:R-:W-:Y:S02]  /*1ff80*/  FSEL R171, R240, -INF , !P2 ;  /* 0xff800000f0ab7808 */ /* 0x000fe40005000000 */
[----:B------:R-:W-:Y:S02]  /*1ff90*/  ISETP.GE.AND P2, PT, R29, R227, PT ;  /* 0x000000e31d00720c */ /* 0x000fe40003f46270 */
[----:B------:R-:W-:Y:S02]  /*1ffa0*/  FSEL R145, R8, -INF , !P4 ;  /* 0xff80000008917808 */ /* 0x000fe40006000000 */
[----:B------:R-:W-:Y:S02]  /*1ffb0*/  FMNMX.FTZ R12, R147, R12, !PT ;  /* 0x0000000c930c7209 */ /* 0x000fe40007810000 */
[----:B------:R-:W-:Y:S02]  /*1ffc0*/  IABS R14, R14 ;  /* 0x0000000e000e7213 */ /* 0x000fe40000000000 */
[----:B------:R-:W-:Y:S02]  /*1ffd0*/  I2FP.F32.S32 R8, R6 ;  /* 0x0000000600087245 */ /* 0x000fe40000201400 */
[----:B------:R-:W-:Y:S02]  /*1ffe0*/  ISETP.GE.OR P0, PT, R27, R229, !P0 ;  /* 0x000000e51b00720c */ /* 0x000fe40004706670 */
[----:B------:R-:W-:Y:S01]  /*1fff0*/  FSEL R169, R176, -INF , !P1 ;  /* 0xff800000b0a97808 */ /* 0x000fe20004800000 */
[----:B------:R-:W-:Y:S01]  /*20000*/  FFMA.FTZ R10, -R225, R8, R10 ;  /* 0x00000008e10a7223 */ /* 0x000fe2000001010a */
[----:B------:R-:W-:Y:S02]  /*20010*/  FMNMX.FTZ R4, R183, R4, !PT ;  /* 0x00000004b7047209 */ /* 0x000fe40007810000 */
[----:B------:R-:W-:Y:S02]  /*20020*/  ISETP.GE.OR P2, PT, R29, R226, !P2 ;  /* 0x000000e21d00720c */ /* 0x000fe40005746670 */
[-C--:B------:R-:W-:Y:S02]  /*20030*/  ISETP.GE.AND P1, PT, R27, R227.reuse, PT ;  /* 0x000000e31b00720c */ /* 0x080fe40003f26270 */
[----:B------:R-:W-:Y:S02]  /*20040*/  FSEL R153, R28, -INF , !P3 ;  /* 0xff8000001c997808 */ /* 0x000fe40005800000 */
[----:B------:R-:W-:Y:S02]  /*20050*/  FMNMX.FTZ R12, R145, R12, !PT ;  /* 0x0000000c910c7209 */ /* 0x000fe40007810000 */
[----:B------:R-:W-:Y:S02]  /*20060*/  I2FP.F32.S32 R6, R14 ;  /* 0x0000000e00067245 */ /* 0x000fe40000201400 */
[----:B------:R-:W-:Y:S02]  /*20070*/  FSEL R155, R178, -INF , !P0 ;  /* 0xff800000b29b7808 */ /* 0x000fe40004000000 */
[----:B------:R-:W-:Y:S01]  /*20080*/  ISETP.GE.AND P6, PT, R3, R230, PT ;  /* 0x000000e60300720c */ /* 0x000fe20003fc6270 */
[----:B------:R-:W-:Y:S01]  /*20090*/  FFMA.FTZ R26, -R225, R6, R26 ;  /* 0x00000006e11a7223 */ /* 0x000fe2000001011a */
[----:B------:R-:W-:Y:S02]  /*200a0*/  FMNMX.FTZ R4, R171, R4, !PT ;  /* 0x00000004ab047209 */ /* 0x000fe40007810000 */
[----:B------:R-:W-:Y:S02]  /*200b0*/  ISETP.GE.OR P1, PT, R27, R226, !P1 ;  /* 0x000000e21b00720c */ /* 0x000fe40004f26670 */
[----:B------:R-:W-:Y:S02]  /*200c0*/  FSEL R151, R30, -INF , !P2 ;  /* 0xff8000001e977808 */ /* 0x000fe40005000000 */
[----:B------:R-:W-:Y:S01]  /*200d0*/  FMNMX.FTZ R12, R153, R12, !PT ;  /* 0x0000000c990c7209 */ /* 0x000fe20007810000 */
[----:B------:R-:W-:Y:S01]  /*200e0*/  LDSM.16.MT88.4 R28, [R204+0xc000] ;  /* 0x00c00000cc1c783b */ /* 0x000fe20000004200 */
[C---:B------:R-:W-:Y:S02]  /*200f0*/  ISETP.GE.AND P0, PT, R3.reuse, R227, PT ;  /* 0x000000e30300720c */ /* 0x040fe40003f06270 */
[----:B------:R-:W-:Y:S02]  /*20100*/  ISETP.GE.OR P6, PT, R3, R229, !P6 ;  /* 0x000000e50300720c */ /* 0x000fe400077c6670 */
[----:B------:R-:W-:Y:S02]  /*20110*/  FMNMX.FTZ R4, R169, R4, !PT ;  /* 0x00000004a9047209 */ /* 0x000fe40007810000 */
[----:B------:R-:W-:Y:S02]  /*20120*/  FSEL R149, R10, -INF , !P1 ;  /* 0xff8000000a957808 */ /* 0x000fe40004800000 */
[----:B------:R-:W-:Y:S02]  /*20130*/  FMNMX.FTZ R12, R151, R12, !PT ;  /* 0x0000000c970c7209 */ /* 0x000fe40007810000 */
[----:B------:R-:W-:Y:S02]  /*20140*/  ISETP.GE.OR P0, PT, R3, R226, !P0 ;  /* 0x000000e20300720c */ /* 0x000fe40004706670 */
[----:B------:R-:W-:Y:S02]  /*20150*/  FSEL R150, R32, -INF , !P6 ;  /* 0xff80000020967808 */ /* 0x000fe40007000000 */
[----:B------:R-:W-:Y:S02]  /*20160*/  FMNMX.FTZ R21, R155, R4, !PT ;  /* 0x000000049b157209 */ /* 0x000fe40007810000 */
[----:B----4-:R-:W-:Y:S02]  /*20170*/  FSEL R134, R26, -INF , !P0 ;  /* 0xff8000001a867808 */ /* 0x010fe40004000000 */
[----:B------:R-:W-:Y:S01]  /*20180*/  FMNMX.FTZ R3, R149, R12, !PT ;  /* 0x0000000c95037209 */ /* 0x000fe20007810000 */
[----:B------:R-:W-:Y:S01]  /*20190*/  LDSM.16.MT88.4 R24, [R205+0xc000] ;  /* 0x00c00000cd18783b */ /* 0x000fe20000004200 */
[----:B------:R-:W-:Y:S02]  /*201a0*/  FMNMX.FTZ R4, R150, R21, !PT ;  /* 0x0000001596047209 */ /* 0x000fe40007810000 */
        /* <DEDUP_REMOVED lines=9> */
[----:B-----5:R-:W-:Y:S01]  /*20240*/  FMUL.FTZ R152, R133, R132 ;  /* 0x0000008485987220 */ /* 0x020fe20000410000 */
[----:B------:R-:W-:Y:S02]  /*20250*/  FSETP.NEU.FTZ.AND P1, PT, R132, -INF , PT ;  /* 0xff8000008400780b */ /* 0x000fe40003f3d000 */
[----:B------:R-:W-:Y:S01]  /*20260*/  FSETP.NEU.FTZ.AND P0, PT, R3, -INF , PT ;  /* 0xff8000000300780b */ /* 0x000fe20003f1d000 */
[----:B------:R-:W-:Y:S01]  /*20270*/  FMUL.FTZ R148, R133, R3 ;  /* 0x0000000385947220 */ /* 0x000fe20000410000 */
[----:B------:R-:W-:Y:S04]  /*20280*/  FSEL R152, R152, RZ, P1 ;  /* 0x000000ff98987208 */ /* 0x000fe80000800000 */
[----:B------:R-:W-:Y:S01]  /*20290*/  FSEL R148, R148, RZ, P0 ;  /* 0x000000ff94947208 */ /* 0x000fe20000000000 */
[-CC-:B------:R-:W-:Y:S01]  /*202a0*/  FFMA.FTZ R163, R19, R133.reuse, -R152.reuse ;  /* 0x0000008513a37223 */ /* 0x180fe20000010898 */
[-CC-:B------:R-:W-:Y:S01]  /*202b0*/  FFMA.FTZ R161, R15, R133.reuse, -R152.reuse ;  /* 0x000000850fa17223 */ /* 0x180fe20000010898 */
[-CC-:B------:R-:W-:Y:S01]  /*202c0*/  FFMA.FTZ R160, R11, R133.reuse, -R152.reuse ;  /* 0x000000850ba07223 */ /* 0x180fe20000010898 */
[-C--:B------:R-:W-:Y:S01]  /*202d0*/  FFMA.FTZ R159, R9, R133.reuse, -R152 ;  /* 0x00000085099f7223 */ /* 0x080fe20000010898 */
[-CC-:B------:R-:W-:Y:S01]  /*202e0*/  FFMA.FTZ R165, R5, R133.reuse, -R148.reuse ;  /* 0x0000008505a57223 */ /* 0x180fe20000010894 */
[----:B------:R-:W-:Y:S01]  /*202f0*/  FSEL R5, R132, RZ, P1 ;  /* 0x000000ff84057208 */ /* 0x000fe20000800000 */
[-CC-:B------:R-:W-:Y:S01]  /*20300*/  FFMA.FTZ R135, R17, R133.reuse, -R148.reuse ;  /* 0x0000008511877223 */ /* 0x180fe20000010894 */
[-CC-:B------:R-:W-:Y:S01]  /*20310*/  FFMA.FTZ R158, R13, R133.reuse, -R148.reuse ;  /* 0x000000850d9e7223 */ /* 0x180fe20000010894 */
[----:B------:R-:W1:Y:S01]  /*20320*/  LDSM.16.MT88.4 R16, [R206+0xc000] ;  /* 0x00c00000ce10783b */ /* 0x000e620000004200 */
[-C--:B------:R-:W-:Y:S01]  /*20330*/  FFMA.FTZ R162, R7, R133.reuse, -R148 ;  /* 0x0000008507a27223 */ /* 0x080fe20000010894 */
[----:B------:R-:W-:Y:S01]  /*20340*/  FADD.FTZ R0, -R5, R0 ;  /* 0x0000000005007221 */ /* 0x000fe20000010100 */
[----:B------:R-:W-:Y:S01]  /*20350*/  FSEL R5, R3, RZ, P0 ;  /* 0x000000ff03057208 */ /* 0x000fe20000000000 */
[----:B------:R-:W-:Y:S01]  /*20360*/  MUFU.EX2 R163, R163 ;  /* 0x000000a300a37308 */ /* 0x000fe20000000800 */
[-CC-:B------:R-:W-:Y:S01]  /*20370*/  FFMA.FTZ R170, R141, R133.reuse, -R148.reuse ;  /* 0x000000858daa7223 */ /* 0x180fe20000010894 */
[----:B------:R-:W-:Y:S01]  /*20380*/  FMUL.FTZ R6, R133, R0 ;  /* 0x0000000085067220 */ /* 0x000fe20000410000 */
[-C--:B------:R-:W-:Y:S01]  /*20390*/  FFMA.FTZ R178, R147, R133.reuse, -R148 ;  /* 0x0000008593b27223 */ /* 0x080fe20000010894 */
[----:B------:R-:W-:Y:S01]  /*203a0*/  FADD.FTZ R0, -R5, R2 ;  /* 0x0000000205007221 */ /* 0x000fe20000010100 */
[-CC-:B------:R-:W-:Y:S01]  /*203b0*/  FFMA.FTZ R232, R153, R133.reuse, -R148.reuse ;  /* 0x0000008599e87223 */ /* 0x180fe20000010894 */
[-CC-:B------:R-:W-:Y:S01]  /*203c0*/  FFMA.FTZ R234, R149, R133.reuse, -R148.reuse ;  /* 0x0000008595ea7223 */ /* 0x180fe20000010894 */
[-CC-:B------:R-:W-:Y:S01]  /*203d0*/  FFMA.FTZ R168, R177, R133.reuse, -R148.reuse ;  /* 0x00000085b1a87223 */ /* 0x180fe20000010894 */
[----:B------:R-:W-:Y:S02]  /*203e0*/  FMUL.FTZ R8, R133, R0 ;  /* 0x0000000085087220 */ /* 0x000fe40000410000 */
[----:B------:R-:W2:Y:S01]  /*203f0*/  MUFU.EX2 R161, R161 ;  /* 0x000000a100a17308 */ /* 0x000ea20000000800 */
[-C--:B------:R-:W-:Y:S01]  /*20400*/  FFMA.FTZ R177, R143, R133.reuse, -R148 ;  /* 0x000000858fb17223 */ /* 0x080fe20000010894 */
[-CC-:B------:R-:W-:Y:S01]  /*20410*/  FFMA.FTZ R164, R245, R133.reuse, -R152.reuse ;  /* 0x00000085f5a47223 */ /* 0x180fe20000010898 */
[----:B------:R-:W-:Y:S01]  /*20420*/  LDSM.16.MT88.4 R140, [R204+0xe800] ;  /* 0x00e80000cc8c783b */ /* 0x000fe20000004200 */
[-CC-:B------:R-:W-:Y:S01]  /*20430*/  FFMA.FTZ R167, R167, R133.reuse, -R152.reuse ;  /* 0x00000085a7a77223 */ /* 0x180fe20000010898 */
[-CC-:B------:R-:W-:Y:S01]  /*20440*/  FFMA.FTZ R166, R243, R133.reuse, -R152.reuse ;  /* 0x00000085f3a67223 */ /* 0x180fe20000010898 */
[-C--:B------:R-:W-:Y:S01]  /*20450*/  FFMA.FTZ R173, R173, R133.reuse, -R152 ;  /* 0x00000085adad7223 */ /* 0x080fe20000010898 */
[-CC-:B------:R-:W-:Y:S03]  /*20460*/  FFMA.FTZ R175, R175, R133.reuse, -R148.reuse ;  /* 0x00000085afaf7223 */ /* 0x180fe60000010894 */
[----:B------:R-:W-:Y:S01]  /*20470*/  MUFU.EX2 R160, R160 ;  /* 0x000000a000a07308 */ /* 0x000fe20000000800 */
[-CC-:B------:R-:W-:Y:S01]  /*20480*/  FFMA.FTZ R176, R181, R133.reuse, -R148.reuse ;  /* 0x00000085b5b07223 */ /* 0x180fe20000010894 */
[-C--:B------:R-:W-:Y:S01]  /*20490*/  FFMA.FTZ R181, R145, R133.reuse, -R148 ;  /* 0x0000008591b57223 */ /* 0x080fe20000010894 */
[-CC-:B------:R-:W-:Y:S01]  /*204a0*/  FFMA.FTZ R172, R241, R133.reuse, -R152.reuse ;  /* 0x00000085f1ac7223 */ /* 0x180fe20000010898 */
[----:B------:R-:W-:Y:S01]  /*204b0*/  LDSM.16.MT88.4 R144, [R203+0xf000] ;  /* 0x00f00000cb90783b */ /* 0x000fe20000004200 */
[-CC-:B------:R-:W-:Y:S01]  /*204c0*/  FFMA.FTZ R239, R239, R133.reuse, -R152.reuse ;  /* 0x00000085efef7223 */ /* 0x180fe20000010898 */
[-C--:B------:R-:W-:Y:S01]  /*204d0*/  FFMA.FTZ R174, R237, R133.reuse, -R152 ;  /* 0x00000085edae7223 */ /* 0x080fe20000010898 */
[----:B------:R-:W-:Y:S03]  /*204e0*/  FFMA.FTZ R237, R151, R133, -R148 ;  /* 0x0000008597ed7223 */ /* 0x000fe60000010894 */
[----:B------:R-:W3:Y:S01]  /*204f0*/  MUFU.EX2 R159, R159 ;  /* 0x0000009f009f7308 */ /* 0x000ee20000000800 */
[----:B--2---:R-:W-:Y:S01]  /*20500*/  F2FP.BF16.F32.PACK_AB R136, R161, R163 ;  /* 0x000000a3a188723e */ /* 0x004fe200000010ff */
[-C--:B------:R-:W-:Y:S01]  /*20510*/  FFMA.FTZ R183, R183, R133.reuse, -R152 ;  /* 0x00000085b7b77223 */ /* 0x080fe20000010898 */
[-CC-:B------:R-:W-:Y:S01]  /*20520*/  FFMA.FTZ R179, R179, R133.reuse, -R148.reuse ;  /* 0x00000085b3b37223 */ /* 0x180fe20000010894 */
[-C--:B------:R-:W-:Y:S01]  /*20530*/  FFMA.FTZ R148, R134, R133.reuse, -R148 ;  /* 0x0000008586947223 */ /* 0x080fe20000010894 */
[-CC-:B------:R-:W-:Y:S01]  /*20540*/  FFMA.FTZ R180, R169, R133.reuse, -R152.reuse ;  /* 0x00000085a9b47223 */ /* 0x180fe20000010898 */
[-CC-:B------:R-:W-:Y:S01]  /*20550*/  FFMA.FTZ R169, R155, R133.reuse, -R152.reuse ;  /* 0x000000859ba97223 */ /* 0x180fe20000010898 */
[-CC-:B------:R-:W-:Y:S03]  /*20560*/  FFMA.FTZ R171, R171, R133.reuse, -R152.reuse ;  /* 0x00000085abab7223 */ /* 0x180fe60000010898 */
[----:B------:R-:W-:Y:S01]  /*20570*/  MUFU.EX2 R165, R165 ;  /* 0x000000a500a57308 */ /* 0x000fe20000000800 */
[----:B------:R-:W-:Y:S01]  /*20580*/  FFMA.FTZ R152, R150, R133, -R152 ;  /* 0x0000008596987223 */ /* 0x000fe20000010898 */
[----:B------:R-:W-:Y:S08]  /*20590*/  ISETP.GT.AND P0, PT, R224, R211, PT ;  /* 0x000000d3e000720c */ /* 0x000ff00003f04270 */
        /* <DEDUP_REMOVED lines=316> */
.L_x_6726:
        /* <DEDUP_REMOVED lines=14> */
.L_x_6752:
        /* <DEDUP_REMOVED lines=277> */
.L_x_6738:
        /* <DEDUP_REMOVED lines=8> */
.L_x_6739:
[----:B------:R-:W-:Y:S05]  /*22c10*/  BSYNC B0 ;  /* 0x0000000000007941 */ /* 0x000fea0003800000 */
.L_x_6737:
        /* <DEDUP_REMOVED lines=54> */
.L_x_6741:
[----:B------:R-:W-:Y:S05]  /*22f80*/  BSYNC B0 ;  /* 0x0000000000007941 */ /* 0x000fea0003800000 */
.L_x_6740:
        /* <DEDUP_REMOVED lines=57> */
.L_x_6743:
[----:B------:R-:W-:Y:S05]  /*23320*/  BSYNC B0 ;  /* 0x0000000000007941 */ /* 0x000fea0003800000 */
.L_x_6742:
        /* <DEDUP_REMOVED lines=24> */
.L_x_6745:
[----:B------:R-:W-:Y:S05]  /*234b0*/  BSYNC B0 ;  /* 0x0000000000007941 */ /* 0x000fea0003800000 */
.L_x_6744:
        /* <DEDUP_REMOVED lines=24> */
.L_x_6747:
[----:B------:R-:W-:Y:S05]  /*23640*/  BSYNC B0 ;  /* 0x0000000000007941 */ /* 0x000fea0003800000 */
.L_x_6746:
[----:B------:R-:W-:-:S04]  /*23650*/  MOV R215, 0x0 ;  /* 0x0000000000d77802 */ /* 0x000fc80000000f00 */
[----:B-12345:R-:W-:Y:S05]  /*23660*/  @P1 RET.REL.NODEC R214 `(_ZN5flash24flash_fwd_splitkv_kernelI23Flash_fwd_kernel_traitsILi192ELi64ELi64ELi4ELb0ELb0EN7cutlass10bfloat16_tE19Flash_kernel_traitsILi192ELi64ELi64ELi4ES3_EELb0ELb1ELb1ELb0ELb0ELb1ELb0ELb1EEEvNS_16Flash_fwd_paramsE) ;  /* 0xfffffdc8d6641950 */ /* 0x03efea0003c3ffff */
        /* <DEDUP_REMOVED lines=20> */
[----:B-1----:R-:W-:Y:S05]  /*237b0*/  @P0 RET.REL.NODEC R214 `(_ZN5flash24flash_fwd_splitkv_kernelI23Flash_fwd_kernel_traitsILi192ELi64ELi64ELi4ELb0ELb0EN7cutlass10bfloat16_tE19Flash_kernel_traitsILi192ELi64ELi64ELi4ES3_EELb0ELb1ELb1ELb0ELb0ELb1ELb0ELb1EEEvNS_16Flash_fwd_paramsE) ;  /* 0xfffffdc8d6100950 */ /* 0x002fea0003c3ffff */
[----:B------:R-:W-:Y:S01]  /*237c0*/  R2UR UR4, R6 ;  /* 0x00000000060472ca */ /* 0x000fe200000e0000 */
[----:B------:R-:W-:Y:S01]  /*237d0*/  IMAD.MOV.U32 R215, RZ, RZ, 0x0 ;  /* 0x00000000ffd77424 */ /* 0x000fe200078e00ff */
[----:B------:R-:W-:-:S13]  /*237e0*/  R2UR UR5, R7 ;  /* 0x00000000070572ca */ /* 0x000fda00000e0000 */
[----:B------:R1:W-:Y:S02]  /*237f0*/  ST.E.128 desc[UR4][R2.64+0x100], R56 ;  /* 0x0001003802007985 */ /* 0x0003e4000c101d04 */
[----:B-1----:R-:W-:Y:S05]  /*23800*/  RET.REL.NODEC R214 `(_ZN5flash24flash_fwd_splitkv_kernelI23Flash_fwd_kernel_traitsILi192ELi64ELi64ELi4ELb0ELb0EN7cutlass10bfloat16_tE19Flash_kernel_traitsILi192ELi64ELi64ELi4ES3_EELb0ELb1ELb1ELb0ELb0ELb1ELb0ELb1EEEvNS_16Flash_fwd_paramsE) ;  /* 0xfffffdc4d6fc7950 */ /* 0x002fea0003c3ffff */
.L_x_6736:
[----:B------:R-:W-:Y:S01]  /*23810*/  MOV R5, 0x2 ;  /* 0x0000000200057802 */ /* 0x000fe20000000f00 */
[----:B------:R-:W-:Y:S01]  /*23820*/  IMAD.MOV.U32 R0, RZ, RZ, 0x1f ;  /* 0x0000001fff007424 */ /* 0x000fe200078e00ff */
[----:B------:R-:W-:-:S07]  /*23830*/  MOV R2, 0xffffffff ;  /* 0xffffffff00027802 */ /* 0x000fce0000000f00 */
[----:B-1---5:R-:W-:Y:S05]  /*23840*/  WARPSYNC.COLLECTIVE R2, `(.L_x_6748) ;  /* 0x0000000002087348 */ /* 0x022fea0003c00000 */
[----:B------:R2:W3:Y:S02]  /*23850*/  SHFL.BFLY P0, R13, R235, R5, R0 ;  /* 0x0c000005eb0d7389 */ /* 0x0004e40000000000 */
[----:B-123-5:R-:W-:Y:S01]  /*23860*/  ENDCOLLECTIVE ;  /* 0x000000000000791b */ /* 0x02efe20003800000 */
.L_x_6748:
[----:B------:R-:W-:Y:S02]  /*23870*/  IMAD.MOV.U32 R8, RZ, RZ, R13 ;  /* 0x000000ffff087224 */ /* 0x000fe400078e000d */
[----:B------:R-:W-:Y:S02]  /*23880*/  IMAD.MOV.U32 R5, RZ, RZ, 0x1 ;  /* 0x00000001ff057424 */ /* 0x000fe400078e00ff */
[----:B------:R-:W-:-:S05]  /*23890*/  FADD.FTZ R9, R8, R235 ;  /* 0x000000eb08097221 */ /* 0x000fca0000010000 */
[----:B------:R-:W-:-:S07]  /*238a0*/  MOV R235, R9 ;  /* 0x0000000900eb7202 */ /* 0x000fce0000000f00 */
[----:B------:R-:W-:Y:S05]  /*238b0*/  WARPSYNC.COLLECTIVE R2, `(.L_x_6749) ;  /* 0x0000000002087348 */ /* 0x000fea0003c00000 */
[----:B------:R1:W2:Y:S02]  /*238c0*/  SHFL.BFLY P0, R13, R235, R5, R0 ;  /* 0x0c000005eb0d7389 */ /* 0x0002a40000000000 */
[----:B-12---:R-:W-:Y:S01]  /*238d0*/  ENDCOLLECTIVE ;  /* 0x000000000000791b */ /* 0x006fe20003800000 */
.L_x_6749:
[----:B------:R-:W-:Y:S01]  /*238e0*/  MOV R235, R233 ;  /* 0x000000e900eb7202 */ /* 0x000fe20000000f00 */
[----:B------:R-:W-:Y:S01]  /*238f0*/  IMAD.MOV.U32 R5, RZ, RZ, 0x2 ;  /* 0x00000002ff057424 */ /* 0x000fe200078e00ff */
[----:B------:R-:W-:-:S07]  /*23900*/  MOV R8, R13 ;  /* 0x0000000d00087202 */ /* 0x000fce0000000f00 */
[----:B------:R-:W-:Y:S05]  /*23910*/  WARPSYNC.COLLECTIVE R2, `(.L_x_6750) ;  /* 0x0000000002087348 */ /* 0x000fea0003c00000 */
[----:B------:R1:W2:Y:S02]  /*23920*/  SHFL.BFLY P0, R13, R235, R5, R0 ;  /* 0x0c000005eb0d7389 */ /* 0x0002a40000000000 */
[----:B-12---:R-:W-:Y:S01]  /*23930*/  ENDCOLLECTIVE ;  /* 0x000000000000791b */ /* 0x006fe20003800000 */
.L_x_6750:
[----:B------:R-:W-:Y:S01]  /*23940*/  FADD.FTZ R8, R9, R8 ;  /* 0x0000000809087221 */ /* 0x000fe20000010000 */
[----:B------:R-:W-:Y:S01]  /*23950*/  FADD.FTZ R12, R13, R233 ;  /* 0x000000e90d0c7221 */ /* 0x000fe20000010000 */
[----:B------:R-:W-:-:S04]  /*23960*/  MOV R5, 0x1 ;  /* 0x0000000100057802 */ /* 0x000fc80000000f00 */
[----:B------:R-:W-:-:S07]  /*23970*/  MOV R235, R12 ;  /* 0x0000000c00eb7202 */ /* 0x000fce0000000f00 */
[----:B------:R-:W-:Y:S05]  /*23980*/  WARPSYNC.COLLECTIVE R2, `(.L_x_6751) ;  /* 0x0000000002087348 */ /* 0x000fea0003c00000 */
[----:B------:R1:W2:Y:S02]  /*23990*/  SHFL.BFLY P0, R13, R235, R5, R0 ;  /* 0x0c000005eb0d7389 */ /* 0x0002a40000000000 */
[----:B-12---:R-:W-:Y:S01]  /*239a0*/  ENDCOLLECTIVE ;  /* 0x000000000000791b */ /* 0x006fe20003800000 */
.L_x_6751:
[----:B------:R-:W-:Y:S05]  /*239b0*/  BRA `(.L_x_6752) ;  /* 0xffffffe000207947 */ /* 0x000fea000383ffff */
.L_x_6753:
        /* <DEDUP_REMOVED lines=12> */
.L_x_7913:


//--------------------- .text._ZN5flash24flash_fwd_splitkv_kernelI23Flash_fwd_kernel_traitsILi192ELi64ELi64ELi4ELb0ELb0EN7cutlass10bfloat16_tE19Flash_kernel_traitsILi192ELi64ELi64ELi4ES3_EELb0ELb1ELb0ELb0ELb1ELb0ELb1ELb0EEEvNS_16Flash_fwd_paramsE --------------------------
	.section	.text._ZN5flash24flash_fwd_splitkv_kernelI23Flash_fwd_kernel_traitsILi192ELi64ELi64ELi4ELb0ELb0EN7cutlass10bfloat16_tE19Flash_kernel_traitsILi192ELi64ELi64ELi4ES3_EELb0ELb1ELb0ELb0ELb1ELb0ELb1ELb0EEEvNS_16Flash_fwd_paramsE,"ax",@progbits
	.align	128
        .global         _ZN5flash24flash_fwd_splitkv_kernelI23Flash_fwd_kernel_traitsILi192ELi64ELi64ELi4ELb0ELb0EN7cutlass10bfloat16_tE19Flash_kernel_traitsILi192ELi64ELi64ELi4ES3_EELb0ELb1ELb0ELb0ELb1ELb0ELb1ELb0EEEvNS_16Flash_fwd_paramsE
        .type           _ZN5flash24flash_fwd_splitkv_kernelI23Flash_fwd_kernel_traitsILi192ELi64ELi64ELi4ELb0ELb0EN7cutlass10bfloat16_tE19Flash_kernel_traitsILi192ELi64ELi64ELi4ES3_EELb0ELb1ELb0ELb0ELb1ELb0ELb1ELb0EEEvNS_16Flash_fwd_paramsE,@function
        .size           _ZN5flash24flash_fwd_splitkv_kernelI23Flash_fwd_kernel_traitsILi192ELi64ELi64ELi4ELb0ELb0EN7cutlass10bfloat16_tE19Flash_kernel_traitsILi192ELi64ELi64ELi4ES3_EELb0ELb1ELb0ELb0ELb1ELb0ELb1ELb0EEEvNS_16Flash_fwd_paramsE,(.L_x_7972 - _ZN5flash24flash_fwd_splitkv_kernelI23Flash_fwd_kernel_traitsILi192ELi64ELi64ELi4ELb0ELb0EN7cutlass10bfloat16_tE19Flash_kernel_traitsILi192ELi64ELi64ELi4ES3_EELb0ELb1ELb0ELb0ELb1ELb0ELb1ELb0EEEvNS_16Flash_fwd_paramsE)
        .other          _ZN5flash24flash_fwd_splitkv_kernelI23Flash_fwd_kernel_traitsILi192ELi64ELi64ELi4ELb0ELb0EN7cutlass10bfloat16_tE19Flash_kernel_traitsILi192ELi64ELi64ELi4ES3_EELb0ELb1ELb0ELb0ELb1ELb0ELb1ELb0EEEvNS_16Flash_fwd_paramsE,@"STO_CUDA_ENTRY STV_DEFAULT"
_ZN5flash24flash_fwd_splitkv_kernelI23Flash_fwd_kernel_traitsILi192ELi64ELi64ELi4ELb0ELb0EN7cutlass10bfloat16_tE19Flash_kernel_traitsILi192ELi64ELi64ELi4ES3_EELb0ELb1ELb0ELb0ELb1ELb0ELb1ELb0EEEvNS_16Flash_fwd_paramsE:
.text._ZN5flash24flash_fwd_splitkv_kernelI23Flash_fwd_kernel_traitsILi192ELi64ELi64ELi4ELb0ELb0EN7cutlass10bfloat16_tE19Flash_kernel_traitsILi192ELi64ELi64ELi4ES3_EELb0ELb1ELb0ELb0ELb1ELb0ELb1ELb0EEEvNS_16Flash_fwd_paramsE:
        /* <DEDUP_REMOVED lines=31> */
[----:B------:R-:W-:Y:S02]  /*01f0*/  @UP3 UIADD3 UR11, UR11, 0x1, URZ ;  /* 0x000000010b0b3890 */ /* 0x000fe4000fffe03f */
[----:B------:R-:W-:Y:S01]  /*0200*/  @!UP2 ULOP3.LUT UR11, URZ, UR6, URZ, 0x33, !UPT ;  /* 0x000000063f0ba292 */ /* 0x000fe2000f8e333f */
[----:B------:R-:W-:Y:S01]  /*0210*/  PLOP3.LUT P0, PT, PT, PT, UP0, 0x80, 0x0 ;  /* 0x000000000000781c */ /* 0x000fe20003f0f008 */
        /* <DEDUP_REMOVED lines=43> */
.L_x_6754:
[----:B------:R-:W-:-:S05]  /*04d0*/  ULDC UR8, c[0x0][0x2c8] ;  /* 0x0000b20000087ab9 */ /* 0x000fca0000000800 */
.L_x_6755:
        /* <DEDUP_REMOVED lines=12> */
[----:B------:R-:W-:-:S03]  /*05a0*/  @!UP2 UISETP.NE.U32.AND UP0, UPT, UR4, URZ, UPT ;  /* 0x0000003f0400a28c */ /* 0x000fc6000bf05070 */
[----:B------:R-:W-:Y:S01]  /*05b0*/  @!UP2 ULDC UR4, c[0x0][0x2cc] ;  /* 0x0000b3000004aab9 */ /* 0x000fe20000000800 */
[----:B------:R-:W-:-:S04]  /*05c0*/  @!UP2 UISETP.NE.AND.EX UP0, UPT, UR5, URZ, UPT, UP0 ;  /* 0x0000003f0500a28c */ /* 0x000fc8000bf05300 */
[----:B------:R-:W-:Y:S01]  /*05d0*/  @!UP2 USEL UR4, UR4, URZ, UP0 ;  /* 0x0000003f0404a287 */ /* 0x000fe20008000000 */
[----:B--2---:R-:W-:Y:S02]  /*05e0*/  @P0 R2UR UR16, R0 ;  /* 0x00000000001002ca */ /* 0x004fe400000e0000 */
[----:B------:R-:W-:-:S11]  /*05f0*/  PLOP3.LUT P0, PT, PT, PT, UP1, 0x80, 0x0 ;  /* 0x000000000000781c */ /* 0x000fd60003f0f018 */
[----:B------:R-:W-:Y:S02]  /*0600*/  @UP2 UIADD3 UR16, UR16, -UR9, URZ ;  /* 0x8000000910102290 */ /* 0x000fe4000fffe03f */
[----:B------:R-:W-:Y:S01]  /*0610*/  @!UP2 UIADD3 UR16, UR4, UR8, -UR9 ;  /* 0x000000080410a290 */ /* 0x000fe2000fffe809 */
[----:B------:R-:W-:Y:S11]  /*0620*/  @!P0 EXIT ;  /* 0x000000000000894d */ /* 0x000ff60003800000 */
[----:B------:R-:W1:Y:S01]  /*0630*/  LDC R5, c[0x0][0x10] ;  /* 0x00000400ff057b82 */ /* 0x000e620000000800 */
[----:B------:R-:W-:Y:S02]  /*0640*/  UIADD3 UR4, UR16, 0x3f, URZ ;  /* 0x0000003f10047890 */ /* 0x000fe4000fffe03f */
[----:B------:R-:W-:Y:S02]  /*0650*/  UIADD3 UR22, UR16, UR13, -UR17 ;  /* 0x0000000d10167290 */ /* 0x000fe4000fffe811 */
[----:B------:R-:W-:Y:S01]  /*0660*/  UIADD3 UR5, -UR17, 0x7f, UR13 ;  /* 0x0000007f11057890 */ /* 0x000fe2000fffe10d */
[----:B------:R-:W-:Y:S02]  /*0670*/  ULDC UR12, c[0x0][0x394] ;  /* 0x0000e500000c7ab9 */ /* 0x000fe40000000800 */
[----:B------:R-:W2:Y:S01]  /*0680*/  LDC R3, c[0x0][0x2c8] ;  /* 0x0000b200ff037b82 */ /* 0x000ea20000000800 */
[----:B------:R-:W-:Y:S01]  /*0690*/  ULDC UR10, c[0x0][0x398] ;  /* 0x0000e600000a7ab9 */ /* 0x000fe20000000800 */
[----:B------:R-:W-:-:S02]  /*06a0*/  USHF.R.S32.HI UR8, URZ, 0x1f, UR4 ;  /* 0x0000001f3f087899 */ /* 0x000fc40008011404 */
[----:B------:R-:W-:Y:S02]  /*06b0*/  UIADD3 UR22, UR22, -UR12, URZ ;  /* 0x8000000c16167290 */ /* 0x000fe4000fffe03f */
[----:B------:R-:W-:Y:S02]  /*06c0*/  UIADD3 UR5, UR5, UR10, UR16 ;  /* 0x0000000a05057290 */ /* 0x000fe4000fffe010 */
[----:B------:R-:W-:Y:S02]  /*06d0*/  ULEA.HI UR8, UR8, UR4, URZ, 0x6 ;  /* 0x0000000408087291 */ /* 0x000fe4000f8f303f */
[----:B------:R-:W-:Y:S02]  /*06e0*/  USHF.R.S32.HI UR21, URZ, 0x1f, UR22 ;  /* 0x0000001f3f157899 */ /* 0x000fe40008011416 */
[----:B------:R-:W-:Y:S02]  /*06f0*/  USHF.R.S32.HI UR4, URZ, 0x1f, UR5 ;  /* 0x0000001f3f047899 */ /* 0x000fe40008011405 */
[----:B------:R-:W-:Y:S01]  /*0700*/  ULEA.HI UR21, UR21, UR22, URZ, 0x6 ;  /* 0x0000001615157291 */ /* 0x000fe2000f8f303f */
[----:B-1----:R-:W-:Y:S01]  /*0710*/  IABS R4, R5 ;  /* 0x0000000500047213 */ /* 0x002fe20000000000 */
[----:B------:R-:W-:-:S02]  /*0720*/  USHF.R.S32.HI UR8, URZ, 0x6, UR8 ;  /* 0x000000063f087899 */ /* 0x000fc40008011408 */
[----:B------:R-:W-:Y:S01]  /*0730*/  ULEA.HI UR4, UR4, UR5, URZ, 0x6 ;  /* 0x0000000504047291 */ /* 0x000fe2000f8f303f */
[----:B------:R-:W1:Y:S01]  /*0740*/  I2F.RP R0, R4 ;  /* 0x0000000400007306 */ /* 0x000e620000209400 */
[----:B------:R-:W-:Y:S02]  /*0750*/  USHF.R.S32.HI UR21, URZ, 0x6, UR21 ;  /* 0x000000063f157899 */ /* 0x000fe40008011415 */
[----:B------:R-:W-:Y:S01]  /*0760*/  USHF.R.S32.HI UR4, URZ, 0x6, UR4 ;  /* 0x000000063f047899 */ /* 0x000fe20008011404 */
[----:B--2---:R-:W-:-:S05]  /*0770*/  VIADD R3, R3, 0x3f ;  /* 0x0000003f03037836 */ /* 0x004fca0000000000 */
[----:B------:R-:W-:-:S04]  /*0780*/  SHF.R.S32.HI R6, RZ, 0x1f, R3 ;  /* 0x0000001fff067819 */ /* 0x000fc80000011403 */
[----:B------:R-:W-:Y:S01]  /*0790*/  LEA.HI R6, R6, R3, RZ, 0x6 ;  /* 0x0000000306067211 */ /* 0x000fe200078f30ff */
[----:B-1----:R-:W1:Y:S03]  /*07a0*/  MUFU.RCP R8, R0 ;  /* 0x0000000000087308 */ /* 0x002e660000001000 */
[----:B------:R-:W-:-:S05]  /*07b0*/  LEA.HI.SX32 R6, R6, R5, 0x1a ;  /* 0x0000000506067211 */ /* 0x000fca00078fd2ff */
[----:B------:R-:W-:-:S05]  /*07c0*/  VIADD R6, R6, 0xffffffff ;  /* 0xffffffff06067836 */ /* 0x000fca0000000000 */
[----:B------:R-:W-:Y:S02]  /*07d0*/  IABS R2, R6 ;  /* 0x0000000600027213 */ /* 0x000fe40000000000 */
[-C--:B------:R-:W-:Y:S01]  /*07e0*/  LOP3.LUT R6, R6, R5.reuse, RZ, 0x3c, !PT ;  /* 0x0000000506067212 */ /* 0x080fe200078e3cff */
[----:B-1----:R-:W-:Y:S01]  /*07f0*/  VIADD R8, R8, 0xffffffe ;  /* 0x0ffffffe08087836 */ /* 0x002fe20000000000 */
[----:B------:R-:W-:Y:S02]  /*0800*/  IABS R0, R5 ;  /* 0x0000000500007213 */ /* 0x000fe40000000000 */
[----:B------:R-:W-:Y:S01]  /*0810*/  ISETP.GE.AND P0, PT, R6, RZ, PT ;  /* 0x000000ff0600720c */ /* 0x000fe20003f06270 */
[----:B------:R-:W1:Y:S02]  /*0820*/  F2I.FTZ.U32.TRUNC.NTZ R9, R8 ;  /* 0x0000000800097305 */ /* 0x000e64000021f000 */
[----:B------:R-:W-:Y:S02]  /*0830*/  IMAD.MOV R0, RZ, RZ, -R0 ;  /* 0x000000ffff007224 */ /* 0x000fe400078e0a00 */
[----:B-1----:R-:W-:-:S02]  /*0840*/  IMAD.MOV R3, RZ, RZ, -R9 ;  /* 0x000000ffff037224 */ /* 0x002fc400078e0a09 */
        /* <DEDUP_REMOVED lines=14> */
[C---:B------:R-:W-:Y:S02]  /*0930*/  VIADDMNMX R146, R195.reuse, R3, UR8, PT ;  /* 0x00000008c3927e46 */ /* 0x040fe4000b800103 */
[----:B------:R-:W-:Y:S02]  /*0940*/  VIMNMX R195, R195, UR21, !PT ;  /* 0x00000015c3c37c48 */ /* 0x000fe4000ffe0100 */
[----:B------:R-:W-:-:S04]  /*0950*/  VIMNMX R146, R146, UR4, PT ;  /* 0x0000000492927c48 */ /* 0x000fc8000bfe0100 */
[----:B------:R-:W-:-:S13]  /*0960*/  ISETP.GE.AND P0, PT, R195, R146, PT ;  /* 0x00000092c300720c */ /* 0x000fda0003f06270 */
[----:B------:R-:W-:Y:S05]  /*0970*/  @!P0 BRA `(.L_x_6756) ;  /* 0x0000000400748947 */ /* 0x000fea0003800000 */
[----:B------:R-:W-:Y:S01]  /*0980*/  SHF.R.S32.HI R3, RZ, 0x1f, R84 ;  /* 0x0000001fff037819 */ /* 0x000fe20000011454 */
[----:B------:R-:W-:Y:S01]  /*0990*/  ULDC.64 UR4, c[0x0][0x2c0] ;  /* 0x0000b00000047ab9 */ /* 0x000fe20000000a00 */
[----:B------:R-:W-:Y:S01]  /*09a0*/  LOP3.LUT P6, RZ, R84, 0xf, RZ, 0xc0, !PT ;  /* 0x0000000f54ff7812 */ /* 0x000fe200078cc0ff */
        /* <DEDUP_REMOVED lines=11> */
[----:B------:R-:W-:Y:S01]  /*0a60*/  IMAD.SHL.U32 R4, R4, 0x4, RZ ;  /* 0x0000000404047824 */ /* 0x000fe200078e00ff */
[----:B------:R-:W-:Y:S01]  /*0a70*/  USHF.R.S32.HI UR7, URZ, 0x1f, UR6 ;  /* 0x0000001f3f077899 */ /* 0x000fe20008011406 */
[C---:B------:R-:W-:Y:S01]  /*0a80*/  VIADD R7, R0.reuse, 0x18 ;  /* 0x0000001800077836 */ /* 0x040fe20000000000 */
[C---:B------:R-:W-:Y:S01]  /*0a90*/  ISETP.GE.AND P1, PT, R0.reuse, UR13, PT ;  /* 0x0000000d00007c0c */ /* 0x040fe2000bf26270 */
[----:B------:R-:W-:Y:S01]  /*0aa0*/  VIADD R6, R0, 0x20 ;  /* 0x0000002000067836 */ /* 0x000fe20000000000 */
[----:B------:R-:W-:Y:S01]  /*0ab0*/  SHF.R.S32.HI R5, RZ, 0x1f, R4 ;  /* 0x0000001fff057819 */ /* 0x000fe20000011404 */
[----:B------:R-:W-:Y:S01]  /*0ac0*/  IMAD.U32 R2, RZ, RZ, UR4 ;  /* 0x00000004ff027e24 */ /* 0x000fe2000f8e00ff */
[----:B------:R-:W-:-:S02]  /*0ad0*/  ISETP.GE.AND P2, PT, R8, UR13, PT ;  /* 0x0000000d08007c0c */ /* 0x000fc4000bf46270 */
[C---:B------:R-:W-:Y:S01]  /*0ae0*/  ISETP.GE.OR P5, PT, R0.reuse, UR13, P6 ;  /* 0x0000000d00007c0c */ /* 0x040fe2000b7a6670 */
[----:B------:R-:W-:-:S03]  /*0af0*/  IMAD.WIDE R4, R0, 0xc0, R4 ;  /* 0x000000c000047825 */ /* 0x000fc600078e0204 */
        /* <DEDUP_REMOVED lines=9> */
[----:B------:R-:W-:Y:S01]  /*0b90*/  ISETP.GE.AND P0, PT, R7, UR13, PT ;  /* 0x0000000d07007c0c */ /* 0x000fe2000bf06270 */
[----:B------:R-:W-:Y:S01]  /*0ba0*/  ULDC.64 UR4, c[0x0][0x2b8] ;  /* 0x0000ae0000047ab9 */ /* 0x000fe20000000a00 */
[----:B------:R-:W-:Y:S01]  /*0bb0*/  ISETP.GE.OR P4, PT, R4, UR13, P6 ;  /* 0x0000000d04007c0c */ /* 0x000fe2000b786670 */
[----:B------:R1:W-:Y:S01]  /*0bc0*/  @!P1 STG.E.128 desc[UR14][R10.64], RZ ;  /* 0x000000ff0a009986 */ /* 0x0003e2000c101d0e */
[----:B------:R-:W-:-:S03]  /*0bd0*/  VIADD R4, R0, 0x30 ;  /* 0x0000003000047836 */ /* 0x000fc60000000000 */
[----:B------:R1:W-:Y:S04]  /*0be0*/  @!P1 STG.E.128 desc[UR14][R10.64+0x100], RZ ;  /* 0x000100ff0a009986 */ /* 0x0003e8000c101d0e */
[----:B------:R1:W-:Y:S01]  /*0bf0*/  @!P1 STG.E.128 desc[UR14][R10.64+0x200], RZ ;  /* 0x000200ff0a009986 */ /* 0x0003e2000c101d0e */
[----:B------:R-:W-:-:S03]  /*0c00*/  ISETP.GE.AND P1, PT, R6, UR13, PT ;  /* 0x0000000d06007c0c */ /* 0x000fc6000bf26270 */
[----:B------:R1:W-:Y:S01]  /*0c10*/  @!P2 STG.E.128 desc[UR14][R10.64+0x3000], RZ ;  /* 0x003000ff0a00a986 */ /* 0x0003e2000c101d0e */
[----:B------:R-:W-:-:S03]  /*0c20*/  @!P4 IMAD.MOV.U32 R21, RZ, RZ, -0x800000 ;  /* 0xff800000ff15c424 */ /* 0x000fc600078e00ff */
[----:B------:R1:W-:Y:S04]  /*0c30*/  @!P2 STG.E.128 desc[UR14][R10.64+0x3100], RZ ;  /* 0x003100ff0a00a986 */ /* 0x0003e8000c101d0e */
[----:B------:R1:W-:Y:S01]  /*0c40*/  @!P2 STG.E.128 desc[UR14][R10.64+0x3200], RZ ;  /* 0x003200ff0a00a986 */ /* 0x0003e2000c101d0e */
[----:B------:R-:W-:-:S03]  /*0c50*/  ISETP.GE.AND P2, PT, R4, UR13, PT ;  /* 0x0000000d04007c0c */ /* 0x000fc6000bf46270 */
[----:B------:R1:W-:Y:S04]  /*0c60*/  @!P3 STG.E.128 desc[UR14][R10.64+0x1800], RZ ;  /* 0x001800ff0a00b986 */ /* 0x0003e8000c101d0e */
[----:B------:R1:W-:Y:S04]  /*0c70*/  @!P3 STG.E.128 desc[UR14][R10.64+0x1900], RZ ;  /* 0x001900ff0a00b986 */ /* 0x0003e8000c101d0e */
[----:B------:R1:W-:Y:S01]  /*0c80*/  @!P3 STG.E.128 desc[UR14][R10.64+0x1a00], RZ ;  /* 0x001a00ff0a00b986 */ /* 0x0003e2000c101d0e */
[----:B------:R-:W-:-:S03]  /*0c90*/  ISETP.GE.AND P3, PT, R5, UR13, PT ;  /* 0x0000000d05007c0c */ /* 0x000fc6000bf66270 */
[----:B------:R1:W-:Y:S04]  /*0ca0*/  @!P0 STG.E.128 desc[UR14][R10.64+0x4800], RZ ;  /* 0x004800ff0a008986 */ /* 0x0003e8000c101d0e */
[----:B------:R1:W-:Y:S04]  /*0cb0*/  @!P0 STG.E.128 desc[UR14][R10.64+0x4900], RZ ;  /* 0x004900ff0a008986 */ /* 0x0003e8000c101d0e */
[----:B------:R1:W-:Y:S01]  /*0cc0*/  @!P0 STG.E.128 desc[UR14][R10.64+0x4a00], RZ ;  /* 0x004a00ff0a008986 */ /* 0x0003e2000c101d0e */
[----:B------:R-:W-:-:S03]  /*0cd0*/  IADD3 R2, P0, R0, UR6, RZ ;  /* 0x0000000600027c10 */ /* 0x000fc6000ff1e0ff */
[----:B------:R1:W-:Y:S01]  /*0ce0*/  @!P1 STG.E.128 desc[UR14][R10.64+0x6000], RZ ;  /* 0x006000ff0a009986 */ /* 0x0003e2000c101d0e */
[----:B------:R-:W-:Y:S02]  /*0cf0*/  LEA.HI.X.SX32 R9, R0, UR7, 0x1, P0 ;  /* 0x0000000700097c11 */ /* 0x000fe400080f0eff */
[C---:B------:R-:W-:Y:S01]  /*0d00*/  LEA R12, P0, R2.reuse, UR4, 0x2 ;  /* 0x00000004020c7c11 */ /* 0x040fe2000f8010ff */
[----:B------:R1:W-:Y:S03]  /*0d10*/  @!P1 STG.E.128 desc[UR14][R10.64+0x6100], RZ ;  /* 0x006100ff0a009986 */ /* 0x0003e6000c101d0e */
[----:B------:R-:W-:Y:S01]  /*0d20*/  LEA.HI.X R13, R2, UR5, R9, 0x2, P0 ;  /* 0x00000005020d7c11 */ /* 0x000fe200080f1409 */
[----:B------:R1:W-:Y:S01]  /*0d30*/  @!P1 STG.E.128 desc[UR14][R10.64+0x6200], RZ ;  /* 0x006200ff0a009986 */ /* 0x0003e2000c101d0e */
[----:B------:R-:W-:Y:S02]  /*0d40*/  ISETP.GE.AND P1, PT, R3, UR13, PT ;  /* 0x0000000d03007c0c */ /* 0x000fe4000bf26270 */
[----:B------:R-:W-:Y:S01]  /*0d50*/  ISETP.GE.OR P0, PT, R5, UR13, P6 ;  /* 0x0000000d05007c0c */ /* 0x000fe2000b706670 */
[----:B------:R1:W-:Y:S04]  /*0d60*/  @!P2 STG.E.128 desc[UR14][R10.64+0x9000], RZ ;  /* 0x009000ff0a00a986 */ /* 0x0003e8000c101d0e */
[----:B------:R1:W-:Y:S04]  /*0d70*/  @!P2 STG.E.128 desc[UR14][R10.64+0x9100], RZ ;  /* 0x009100ff0a00a986 */ /* 0x0003e8000c101d0e */
[----:B------:R1:W-:Y:S01]  /*0d80*/  @!P2 STG.E.128 desc[UR14][R10.64+0x9200], RZ ;  /* 0x009200ff0a00a986 */ /* 0x0003e2000c101d0e */
[----:B------:R-:W-:Y:S01]  /*0d90*/  ISETP.GE.OR P2, PT, R7, UR13, P6 ;  /* 0x0000000d07007c0c */ /* 0x000fe2000b746670 */
[----:B------:R-:W-:-:S02]  /*0da0*/  @!P5 IMAD.MOV.U32 R7, RZ, RZ, -0x800000 ;  /* 0xff800000ff07d424 */ /* 0x000fc400078e00ff */
[----:B------:R1:W-:Y:S01]  /*0db0*/  @!P3 STG.E.128 desc[UR14][R10.64+0x7800], RZ ;  /* 0x007800ff0a00b986 */ /* 0x0003e2000c101d0e */
[----:B------:R-:W-:-:S03]  /*0dc0*/  @!P0 IMAD.MOV.U32 R9, RZ, RZ, -0x800000 ;  /* 0xff800000ff098424 */ /* 0x000fc600078e00ff */
[----:B------:R1:W-:Y:S04]  /*0dd0*/  @!P3 STG.E.128 desc[UR14][R10.64+0x7900], RZ ;  /* 0x007900ff0a00b986 */ /* 0x0003e8000c101d0e */
[----:B------:R1:W-:Y:S01]  /*0de0*/  @!P3 STG.E.128 desc[UR14][R10.64+0x7a00], RZ ;  /* 0x007a00ff0a00b986 */ /* 0x0003e2000c101d0e */
[----:B------:R-:W-:Y:S01]  /*0df0*/  ISETP.GE.OR P3, PT, R8, UR13, P6 ;  /* 0x0000000d08007c0c */ /* 0x000fe2000b766670 */
[----:B------:R-:W-:Y:S02]  /*0e00*/  @!P2 IMAD.MOV.U32 R17, RZ, RZ, -0x800000 ;  /* 0xff800000ff11a424 */ /* 0x000fe400078e00ff */
[----:B------:R1:W-:Y:S04]  /*0e10*/  @!P1 STG.E.128 desc[UR14][R10.64+0xa800], RZ ;  /* 0x00a800ff0a009986 */ /* 0x0003e8000c101d0e */
[----:B------:R1:W-:Y:S04]  /*0e20*/  @!P1 STG.E.128 desc[UR14][R10.64+0xa900], RZ ;  /* 0x00a900ff0a009986 */ /* 0x0003e8000c101d0e */
[----:B------:R1:W-:Y:S01]  /*0e30*/  @!P1 STG.E.128 desc[UR14][R10.64+0xaa00], RZ ;  /* 0x00aa00ff0a009986 */ /* 0x0003e2000c101d0e */
[----:B------:R-:W-:Y:S01]  /*0e40*/  ISETP.GE.OR P1, PT, R6, UR13, P6 ;  /* 0x0000000d06007c0c */ /* 0x000fe2000b726670 */
[----:B------:R-:W-:-:S02]  /*0e50*/  @!P3 IMAD.MOV.U32 R19, RZ, RZ, -0x800000 ;  /* 0xff800000ff13b424 */ /* 0x000fc400078e00ff */
[----:B------:R1:W-:Y:S01]  /*0e60*/  @!P5 STG.E desc[UR14][R12.64], R7 ;  /* 0x000000070c00d986 */ /* 0x0003e2000c10190e */
[----:B------:R-:W-:Y:S02]  /*0e70*/  ISETP.GE.OR P5, PT, R4, UR13, P6 ;  /* 0x0000000d04007c0c */ /* 0x000fe4000b7a6670 */
[----:B------:R-:W-:Y:S01]  /*0e80*/  ISETP.GE.OR P6, PT, R3, UR13, P6 ;  /* 0x0000000d03007c0c */ /* 0x000fe2000b7c6670 */
[----:B------:R1:W-:Y:S04]  /*0e90*/  @!P4 STG.E desc[UR14][R12.64+0x20], R21 ;  /* 0x000020150c00c986 */ /* 0x0003e8000c10190e */
[----:B------:R1:W-:Y:S02]  /*0ea0*/  @!P3 STG.E desc[UR14][R12.64+0x40], R19 ;  /* 0x000040130c00b986 */ /* 0x0003e4000c10190e */
[----:B------:R-:W-:-:S02]  /*0eb0*/  @!P1 IMAD.MOV.U32 R15, RZ, RZ, -0x800000 ;  /* 0xff800000ff0f9424 */ /* 0x000fc400078e00ff */
[----:B------:R1:W-:Y:S02]  /*0ec0*/  @!P2 STG.E desc[UR14][R12.64+0x60], R17 ;  /* 0x000060110c00a986 */ /* 0x0003e4000c10190e */
[----:B------:R-:W-:Y:S02]  /*0ed0*/  @!P5 IMAD.MOV.U32 R5, RZ, RZ, -0x800000 ;  /* 0xff800000ff05d424 */ /* 0x000fe400078e00ff */
[----:B------:R1:W-:Y:S04]  /*0ee0*/  @!P1 STG.E desc[UR14][R12.64+0x80], R15 ;  /* 0x0000800f0c009986 */ /* 0x0003e8000c10190e */
[----:B------:R1:W-:Y:S04]  /*0ef0*/  @!P0 STG.E desc[UR14][R12.64+0xa0], R9 ;  /* 0x0000a0090c008986 */ /* 0x0003e8000c10190e */
[----:B------:R1:W-:Y:S01]  /*0f00*/  @!P5 STG.E desc[UR14][R12.64+0xc0], R5 ;  /* 0x0000c0050c00d986 */ /* 0x0003e2000c10190e */
[----:B------:R-:W-:Y:S05]  /*0f10*/  @P6 EXIT ;  /* 0x000000000000694d */ /* 0x000fea0003800000 */
[----:B------:R-:W-:-:S05]  /*0f20*/  MOV R3, 0xff800000 ;  /* 0xff80000000037802 */ /* 0x000fca0000000f00 */
[----:B------:R-:W-:Y:S01]  /*0f30*/  STG.E desc[UR14][R12.64+0xe0], R3 ;  /* 0x0000e0030c007986 */ /* 0x000fe2000c10190e */
[----:B------:R-:W-:Y:S05]  /*0f40*/  EXIT ;  /* 0x000000000000794d */ /* 0x000fea0003800000 */
.L_x_6756:
        /* <DEDUP_REMOVED lines=28> */
.L_x_6757:
        /* <DEDUP_REMOVED lines=32> */
[----:B------:R-:W-:Y:S01]  /*1310*/  MOV R2, UR19 ;  /* 0x0000001300027c02 */ /* 0x000fe20008000f00 */
[----:B------:R-:W-:Y:S01]  /*1320*/  IMAD.MOV R7, RZ, RZ, -R7 ;  /* 0x000000ffff077224 */ /* 0x000fe200078e0a07 */
[----:B-1----:R-:W-:Y:S02]  /*1330*/  IABS R5, R0 ;  /* 0x0000000000057213 */ /* 0x002fe40000000000 */
[----:B------:R-:W-:Y:S01]  /*1340*/  IABS R2, R2 ;  /* 0x0000000200027213 */ /* 0x000fe20000000000 */
[----:B------:R-:W-:Y:S01]  /*1350*/  IMAD R11, R6, R7, R11 ;  /* 0x00000007060b7224 */ /* 0x000fe200078e020b */
[----:B------:R-:W1:Y:S04]  /*1360*/  I2F.RP R12, R5 ;  /* 0x00000005000c7306 */ /* 0x000e680000209400 */
[----:B------:R-:W-:-:S04]  /*1370*/  SHF.R.S32.HI R25, RZ, 0x1f, R11 ;  /* 0x0000001fff197819 */ /* 0x000fc8000001140b */
[----:B-1----:R-:W1:Y:S02]  /*1380*/  MUFU.RCP R10, R12 ;  /* 0x0000000c000a7308 */ /* 0x002e640000001000 */
[----:B-1----:R-:W-:-:S06]  /*1390*/  IADD3 R10, R10, 0xffffffe, RZ ;  /* 0x0ffffffe0a0a7810 */ /* 0x002fcc0007ffe0ff */
[----:B------:R-:W1:Y:S02]  /*13a0*/  F2I.FTZ.U32.TRUNC.NTZ R9, R10 ;  /* 0x0000000a00097305 */ /* 0x000e64000021f000 */
[----:B-1----:R-:W-:-:S04]  /*13b0*/  IMAD.MOV R4, RZ, RZ, -R9 ;  /* 0x000000ffff047224 */ /* 0x002fc800078e0a09 */
        /* <DEDUP_REMOVED lines=43> */
.L_x_6758:
[----:B------:R-:W1:Y:S01]  /*1670*/  LDC R0, c[0x0][0x278] ;  /* 0x00009e00ff007b82 */ /* 0x000e620000000800 */
[----:B------:R-:W-:Y:S01]  /*1680*/  IMAD.U32 R2, RZ, RZ, UR19 ;  /* 0x00000013ff027e24 */ /* 0x000fe2000f8e00ff */
[----:B------:R-:W-:Y:S01]  /*1690*/  UISETP.NE.AND UP0, UPT, UR20, -0x1, UPT ;  /* 0xffffffff1400788c */ /* 0x000fe2000bf05270 */
[----:B------:R-:W-:-:S03]  /*16a0*/  LEA R11, R146, 0xffffffc0, 0x6 ;  /* 0xffffffc0920b7811 */ /* 0x000fc600078e30ff */
[----:B------:R-:W-:Y:S02]  /*16b0*/  IABS R2, R2 ;  /* 0x0000000200027213 */ /* 0x000fe40000000000 */
[----:B------:R-:W-:Y:S02]  /*16c0*/  PLOP3.LUT P0, PT, PT, PT, UP0, 0x80, 0x0 ;  /* 0x000000000000781c */ /* 0x000fe40003f0f008 */
[----:B------:R-:W-:-:S03]  /*16d0*/  SHF.R.S32.HI R25, RZ, 0x1f, R11 ;  /* 0x0000001fff197819 */ /* 0x000fc6000001140b */
[----:B------:R-:W-:Y:S01]  /*16e0*/  @UP0 UIADD3 UR4, UR9, UR20, URZ ;  /* 0x0000001409040290 */ /* 0x000fe2000fffe03f */
[----:B------:R-:W-:-:S03]  /*16f0*/  @UP0 ULDC.64 UR6, c[0x0][0x248] ;  /* 0x0000920000060ab9 */ /* 0x000fc60000000a00 */
[----:B------:R-:W-:Y:S02]  /*1700*/  @UP0 UIMAD.WIDE.U32 UR22, UR4, UR6, URZ ;  /* 0x00000006041602a5 */ /* 0x000fe4000f8e003f */
[----:B------:R-:W-:-:S04]  /*1710*/  @UP0 UIMAD UR4, UR4, UR7, URZ ;  /* 0x00000007040402a4 */ /* 0x000fc8000f8e023f */
[----:B------:R-:W-:Y:S01]  /*1720*/  @UP0 UIADD3 UR4, UR23, UR4, URZ ;  /* 0x0000000417040290 */ /* 0x000fe2000fffe03f */
[----:B-1----:R-:W-:-:S04]  /*1730*/  IABS R4, R0 ;  /* 0x0000000000047213 */ /* 0x002fc80000000000 */
[----:B------:R-:W1:Y:S08]  /*1740*/  I2F.RP R5, R4 ;  /* 0x0000000400057306 */ /* 0x000e700000209400 */
        /* <DEDUP_REMOVED lines=33> */
.L_x_6760:
        /* <DEDUP_REMOVED lines=31> */
.L_x_6759:
[----:B------:R-:W-:Y:S01]  /*1b50*/  SHF.R.S32.HI R5, RZ, 0x1f, R84 ;  /* 0x0000001fff057819 */ /* 0x000fe20000011454 */
[----:B------:R-:W-:Y:S01]  /*1b60*/  UIADD3 UR20, -UR13, UR17, URZ ;  /* 0x000000110d147290 */ /* 0x000fe2000fffe13f */
[----:B------:R-:W1:Y:S01]  /*1b70*/  S2R R35, SR_CTAID.X ;  /* 0x0000000000237919 */ /* 0x000e620000002500 */
[----:B------:R-:W-:Y:S01]  /*1b80*/  UISETP.NE.AND UP0, UPT, UR18, -0x1, UPT ;  /* 0xffffffff1200788c */ /* 0x000fe2000bf05270 */
[CC--:B------:R-:W-:Y:S01]  /*1b90*/  LEA.HI R3, R5.reuse, R84.reuse, RZ, 0x3 ;  /* 0x0000005405037211 */ /* 0x0c0fe200078f18ff */
[----:B------:R-:W2:Y:S01]  /*1ba0*/  S2UR UR23, SR_CgaCtaId ;  /* 0x00000000001779c3 */ /* 0x000ea20000008800 */
[----:B------:R-:W-:Y:S01]  /*1bb0*/  VIADD R198, R146, 0xffffffff ;  /* 0xffffffff92c67836 */ /* 0x000fe20000000000 */
[----:B------:R-:W-:Y:S01]  /*1bc0*/  LEA.HI R86, R5, R84, RZ, 0x5 ;  /* 0x0000005405567211 */ /* 0x000fe200078f28ff */
[----:B------:R-:W-:Y:S01]  /*1bd0*/  IMAD.SHL.U32 R207, R84, 0x2, RZ ;  /* 0x0000000254cf7824 */ /* 0x000fe200078e00ff */
[----:B------:R-:W-:Y:S01]  /*1be0*/  SHF.R.S32.HI R14, RZ, 0x3, R3 ;  /* 0x00000003ff0e7819 */ /* 0x000fe20000011403 */
[----:B------:R-:W-:Y:S01]  /*1bf0*/  IMAD.U32 R204, RZ, RZ, UR16 ;  /* 0x00000010ffcc7e24 */ /* 0x000fe2000f8e00ff */
[----:B------:R-:W-:Y:S01]  /*1c00*/  LOP3.LUT R3, R3, 0xfffffff8, RZ, 0xc0, !PT ;  /* 0xfffffff803037812 */ /* 0x000fe200078ec0ff */
[----:B------:R-:W-:Y:S01]  /*1c10*/  UIADD3 UR12, UR16, -UR12, -UR17 ;  /* 0x8000000c100c7290 */ /* 0x000fe2000fffe811 */
[C---:B------:R-:W-:Y:S01]  /*1c20*/  ISETP.GE.AND P5, PT, R14.reuse, UR20, PT ;  /* 0x000000140e007c0c */ /* 0x040fe2000bfa6270 */
[C---:B------:R-:W-:Y:S01]  /*1c30*/  VIADD R19, R14.reuse, 0x20 ;  /* 0x000000200e137836 */ /* 0x040fe20000000000 */
[----:B------:R-:W-:Y:S01]  /*1c40*/  @UP0 ULDC.64 UR4, c[0x0][0x240] ;  /* 0x0000900000040ab9 */ /* 0x000fe20000000a00 */
[C---:B------:R-:W-:Y:S01]  /*1c50*/  VIADD R20, R14.reuse, 0x10 ;  /* 0x000000100e147836 */ /* 0x040fe20000000000 */
[----:B------:R-:W-:Y:S01]  /*1c60*/  @UP0 UIMAD.WIDE.U32 UR8, UR18, UR4, URZ ;  /* 0x00000004120802a5 */ /* 0x000fe2000f8e003f */
[----:B------:R-:W-:Y:S01]  /*1c70*/  VIADD R18, R14, 0x30 ;  /* 0x000000300e127836 */ /* 0x000fe20000000000 */
[----:B------:R-:W-:Y:S01]  /*1c80*/  ISETP.GE.AND P0, PT, R19, UR20, PT ;  /* 0x0000001413007c0c */ /* 0x000fe2000bf06270 */
[----:B------:R-:W-:Y:S01]  /*1c90*/  IMAD.IADD R0, R84, 0x1, -R3 ;  /* 0x0000000154007824 */ /* 0x000fe200078e0a03 */
[----:B------:R-:W-:Y:S01]  /*1ca0*/  @UP0 UIMAD UR18, UR18, UR5, UR9 ;  /* 0x00000005121202a4 */ /* 0x000fe2000f8e0209 */
[----:B------:R-:W-:Y:S01]  /*1cb0*/  ISETP.GE.AND P1, PT, R20, UR20, PT ;  /* 0x0000001414007c0c */ /* 0x000fe2000bf26270 */
[----:B------:R-:W-:Y:S01]  /*1cc0*/  @!UP0 USHF.R.S32.HI UR9, URZ, 0x1f, UR11 ;  /* 0x0000001f3f098899 */ /* 0x000fe2000801140b */
[----:B------:R-:W-:Y:S01]  /*1cd0*/  ISETP.GE.AND P6, PT, R18, UR20, PT ;  /* 0x0000001412007c0c */ /* 0x000fe2000bfc6270 */
[----:B------:R-:W-:Y:S01]  /*1ce0*/  @!UP0 ULDC.64 UR4, c[0x0][0x228] ;  /* 0x00008a0000048ab9 */ /* 0x000fe20000000a00 */
[----:B------:R-:W3:Y:S01]  /*1cf0*/  @!P5 LDC.64 R8, c[0x0][0x240] ;  /* 0x00009000ff08db82 */ /* 0x000ee20000000a00 */
[----:B------:R-:W-:Y:S01]  /*1d00*/  @!UP0 UIMAD UR9, UR9, UR4, URZ ;  /* 0x00000004090982a4 */ /* 0x000fe2000f8e023f */
[----:B------:R-:W-:Y:S01]  /*1d10*/  IMAD.SHL.U32 R12, R14, 0x40, RZ ;  /* 0x000000400e0c7824 */ /* 0x000fe200078e00ff */
[----:B------:R-:W-:Y:S01]  /*1d20*/  @!UP0 UIMAD.WIDE.U32 UR24, UR11, UR4, URZ ;  /* 0x000000040b1882a5 */ /* 0x000fe2000f8e003f */
[----:B------:R-:W-:Y:S01]  /*1d30*/  IMAD.SHL.U32 R21, R0, 0x8, RZ ;  /* 0x0000000800157824 */ /* 0x000fe200078e00ff */
[----:B------:R-:W-:Y:S01]  /*1d40*/  @!UP0 UIMAD UR5, UR11, UR5, UR9 ;  /* 0x000000050b0582a4 */ /* 0x000fe2000f8e0209 */
[----:B------:R-:W4:Y:S01]  /*1d50*/  @!P0 S2R R10, SR_CgaCtaId ;  /* 0x00000000000a8919 */ /* 0x000f220000008800 */
[----:B------:R-:W-:Y:S01]  /*1d60*/  USHF.R.S32.HI UR9, URZ, 0x1f, UR19 ;  /* 0x0000001f3f097899 */ /* 0x000fe20008011413 */
[----:B------:R-:W-:Y:S01]  /*1d70*/  LOP3.LUT R12, R12, 0x1c0, RZ, 0xc0, !PT ;  /* 0x000001c00c0c7812 */ /* 0x000fe200078ec0ff */
[----:B------:R-:W-:Y:S01]  /*1d80*/  @!UP0 UIADD3 UR18, UR25, UR5, URZ ;  /* 0x0000000519128290 */ /* 0x000fe2000fffe03f */
[----:B------:R-:W5:Y:S01]  /*1d90*/  @!P1 S2R R29, SR_CgaCtaId ;  /* 0x00000000001d9919 */ /* 0x000f620000008800 */
[----:B------:R-:W-:Y:S01]  /*1da0*/  @!UP0 UMOV UR8, UR24 ;  /* 0x0000001800088c82 */ /* 0x000fe20008000000 */
[--C-:B------:R-:W-:Y:S01]  /*1db0*/  SHF.R.S32.HI R17, RZ, 0x1f, R21.reuse ;  /* 0x0000001fff117819 */ /* 0x100fe20000011415 */
[----:B------:R-:W-:Y:S01]  /*1dc0*/  ULDC.64 UR4, c[0x0][0x258] ;  /* 0x0000960000047ab9 */ /* 0x000fe20000000a00 */
[----:B------:R-:W-:Y:S01]  /*1dd0*/  IADD3 R30, P2, R21, UR8, RZ ;  /* 0x00000008151e7c10 */ /* 0x000fe2000ff5e0ff */
[----:B------:R-:W5:Y:S01]  /*1de0*/  @!P5 LDC.64 R2, c[0x0][0x210] ;  /* 0x00008400ff02db82 */ /* 0x000f620000000a00 */
[----:B------:R-:W5:Y:S01]  /*1df0*/  @!P6 S2R R27, SR_CgaCtaId ;  /* 0x00000000001be919 */ /* 0x000f620000008800 */
[----:B------:R-:W-:Y:S01]  /*1e00*/  LOP3.LUT R7, R12, 0x38, R21, 0xf8, !PT ;  /* 0x000000380c077812 */ /* 0x000fe200078ef815 */
[----:B------:R-:W-:Y:S01]  /*1e10*/  UIMAD UR9, UR9, UR4, URZ ;  /* 0x00000004090972a4 */ /* 0x000fe2000f8e023f */
[----:B------:R-:W-:Y:S01]  /*1e20*/  SHF.R.S32.HI R15, RZ, 0x1f, R14 ;  /* 0x0000001fff0f7819 */ /* 0x000fe2000001140e */
[----:B------:R-:W-:Y:S01]  /*1e30*/  IMAD.U32 R22, RZ, RZ, UR4 ;  /* 0x00000004ff167e24 */ /* 0x000fe2000f8e00ff */
[----:B------:R-:W-:Y:S01]  /*1e40*/  SHF.R.U32.HI R12, RZ, 0x3, R12 ;  /* 0x00000003ff0c7819 */ /* 0x000fe2000001160c */
[----:B------:R-:W-:Y:S01]  /*1e50*/  UIMAD UR5, UR19, UR5, UR9 ;  /* 0x00000005130572a4 */ /* 0x000fe2000f8e0209 */
[----:B------:R-:W-:Y:S01]  /*1e60*/  IADD3.X R31, R17, UR18, RZ, P2, !PT ;  /* 0x00000012111f7c10 */ /* 0x000fe200097fe4ff */
[----:B-1----:R-:W-:Y:S01]  /*1e70*/  IMAD.WIDE R34, R35, 0x40, R14 ;  /* 0x0000004023227825 */ /* 0x002fe200078e020e */
[----:B------:R-:W-:Y:S01]  /*1e80*/  LOP3.LUT R12, R7, R12, RZ, 0x3c, !PT ;  /* 0x0000000c070c7212 */ /* 0x000fe200078e3cff */
[----:B------:R-:W-:Y:S01]  /*1e90*/  UMOV UR4, 0x400 ;  /* 0x0000040000047882 */ /* 0x000fe20000000000 */
[----:B------:R-:W1:Y:S01]  /*1ea0*/  @!P1 LDC.64 R6, c[0x0][0x240] ;  /* 0x00009000ff069b82 */ /* 0x000e620000000a00 */
[----:B------:R-:W-:Y:S01]  /*1eb0*/  IMAD.WIDE.U32 R22, R22, UR19, R30 ;  /* 0x0000001316167c25 */ /* 0x000fe2000f8e001e */
[----:B------:R-:W-:Y:S01]  /*1ec0*/  @!P0 MOV R31, 0x400 ;  /* 0x00000400001f8802 */ /* 0x000fe20000000f00 */
[----:B--2---:R-:W-:Y:S01]  /*1ed0*/  ULEA UR4, UR23, UR4, 0x18 ;  /* 0x0000000417047291 */ /* 0x004fe2000f8ec03f */
[----:B------:R-:W-:Y:S01]  /*1ee0*/  @!P1 IADD3 R36, P2, R34, 0x10, RZ ;  /* 0x0000001022249810 */ /* 0x000fe20007f5e0ff */
[----:B---3--:R-:W-:Y:S01]  /*1ef0*/  @!P5 IMAD R4, R35, R8, RZ ;  /* 0x000000082304d224 */ /* 0x008fe200078e02ff */
[----:B------:R-:W-:Y:S01]  /*1f00*/  @!P1 MOV R28, 0x400 ;  /* 0x00000400001c9802 */ /* 0x000fe20000000f00 */
[----:B------:R-:W-:Y:S01]  /*1f10*/  VIADD R33, R23, UR5 ;  /* 0x0000000517217c36 */ /* 0x000fe20008000000 */
[----:B------:R-:W-:Y:S01]  /*1f20*/  USHF.L.U32 UR5, UR7, 0x5, URZ ;  /* 0x0000000507057899 */ /* 0x000fe2000800063f */
[----:B------:R-:W-:Y:S01]  /*1f30*/  @!P5 IMAD.MOV.U32 R32, RZ, RZ, R22 ;  /* 0x000000ffff20d224 */ /* 0x000fe200078e0016 */
[----:B------:R-:W-:Y:S01]  /*1f40*/  UIMAD.WIDE.U32 UR8, UR6, 0x20, URZ ;  /* 0x00000020060878a5 */ /* 0x000fe2000f8e003f */
[----:B----4-:R-:W-:Y:S01]  /*1f50*/  @!P0 LEA R23, R10, R31, 0x18 ;  /* 0x0000001f0a178211 */ /* 0x010fe200078ec0ff */
[C---:B------:R-:W-:Y:S01]  /*1f60*/  @!P5 IMAD R4, R34.reuse, R9, R4 ;  /* 0x000000092204d224 */ /* 0x040fe200078e0204 */
[----:B------:R-:W-:Y:S01]  /*1f70*/  LEA.HI R31, R5, R84, RZ, 0x6 ;  /* 0x00000054051f7211 */ /* 0x000fe200078f30ff */
[----:B------:R-:W-:Y:S01]  /*1f80*/  @!P5 IMAD.WIDE.U32 R40, R34, R8, R32 ;  /* 0x000000082228d225 */ /* 0x000fe200078e0020 */
[----:B------:R-:W-:Y:S01]  /*1f90*/  @!P6 MOV R10, 0x400 ;  /* 0x00000400000ae802 */ /* 0x000fe20000000f00 */
[----:B------:R-:W2:Y:S01]  /*1fa0*/  @!P0 LDC.64 R8, c[0x0][0x240] ;  /* 0x00009000ff088b82 */ /* 0x000ea20000000a00 */
[----:B-----5:R-:W-:Y:S01]  /*1fb0*/  @!P1 LEA R29, R29, R28, 0x18 ;  /* 0x0000001c1d1d9211 */ /* 0x020fe200078ec0ff */
[----:B------:R-:W-:Y:S01]  /*1fc0*/  IMAD.SHL.U32 R31, R31, 0x8, RZ ;  /* 0x000000081f1f7824 */ /* 0x000fe200078e00ff */
[----:B------:R-:W-:Y:S01]  /*1fd0*/  @!P5 LEA R38, P4, R40, R2, 0x1 ;  /* 0x000000022826d211 */ /* 0x000fe200078808ff */
[----:B------:R-:W-:Y:S01]  /*1fe0*/  @!P5 IMAD.IADD R4, R41, 0x1, R4 ;  /* 0x000000012904d824 */ /* 0x000fe200078e0204 */
[----:B------:R-:W-:Y:S01]  /*1ff0*/  @!P6 LEA R27, R27, R10, 0x18 ;  /* 0x0000000a1b1be211 */ /* 0x000fe200078ec0ff */
[----:B------:R-:W-:Y:S01]  /*2000*/  @!P1 IMAD.MOV.U32 R32, RZ, RZ, R22 ;  /* 0x000000ffff209224 */ /* 0x000fe200078e0016 */
[----:B------:R-:W-:Y:S01]  /*2010*/  LOP3.LUT R12, R12, 0xfffffe00, R31, 0xf8, !PT ;  /* 0xfffffe000c0c7812 */ /* 0x000fe200078ef81f */
[--C-:B------:R-:W-:Y:S01]  /*2020*/  @!P1 IMAD.X R31, RZ, RZ, R35.reuse, P2 ;  /* 0x000000ffff1f9224 */ /* 0x100fe200010e0623 */
[----:B------:R-:W-:Y:S01]  /*2030*/  @!P5 LEA.HI.X R39, R40, R3, R4, 0x1, P4 ;  /* 0x000000032827d211 */ /* 0x000fe200020f0c04 */
[----:B------:R-:W-:Y:S01]  /*2040*/  IMAD.SHL.U32 R4, R198, 0x40, RZ ;  /* 0x00000040c6047824 */ /* 0x000fe200078e00ff */
[----:B------:R-:W3:Y:S01]  /*2050*/  @!P1 LDC.64 R2, c[0x0][0x210] ;  /* 0x00008400ff029b82 */ /* 0x000ee20000000a00 */
[-C--:B-1----:R-:W-:Y:S01]  /*2060*/  @!P1 IMAD R28, R31, R6.reuse, RZ ;  /* 0x000000061f1c9224 */ /* 0x082fe200078e02ff */
[----:B------:R-:W-:Y:S01]  /*2070*/  @!P0 IADD3 R30, P2, R34, 0x20, RZ ;  /* 0x00000020221e8810 */ /* 0x000fe20007f5e0ff */
[----:B------:R-:W-:Y:S01]  /*2080*/  @!P0 IMAD.MOV.U32 R42, RZ, RZ, R22 ;  /* 0x000000ffff2a8224 */ /* 0x000fe200078e0016 */
[----:B------:R-:W-:Y:S01]  /*2090*/  IADD3 R148, P4, R14, R11, RZ ;  /* 0x0000000b0e947210 */ /* 0x000fe20007f9e0ff */
[----:B------:R-:W-:Y:S01]  /*20a0*/  @!P1 IMAD R28, R36, R7, R28 ;  /* 0x00000007241c9224 */ /* 0x000fe200078e021c */
[----:B------:R-:W-:Y:S01]  /*20b0*/  LEA R199, R12, UR4, 0x1 ;  /* 0x000000040cc77c11 */ /* 0x000fe2000f8e08ff */
[----:B------:R-:W-:Y:S01]  /*20c0*/  @!P0 IMAD.X R7, RZ, RZ, R35, P2 ;  /* 0x000000ffff078224 */ /* 0x000fe200010e0623 */
[----:B------:R-:W1:Y:S01]  /*20d0*/  @!P0 LDC.64 R10, c[0x0][0x210] ;  /* 0x00008400ff0a8b82 */ /* 0x000e620000000a00 */
[----:B------:R-:W-:Y:S01]  /*20e0*/  @!P1 IMAD.WIDE.U32 R36, R36, R6, R32 ;  /* 0x0000000624249225 */ /* 0x000fe200078e0020 */
[----:B------:R-:W-:Y:S01]  /*20f0*/  IADD3 R40, P2, R21, R26, RZ ;  /* 0x0000001a15287210 */ /* 0x000fe20007f5e0ff */
[----:B------:R-:W-:Y:S01]  /*2100*/  @!PT LDS RZ, [RZ] ;  /* 0x00000000fffff984 */ /* 0x000fe20000000800 */
[----:B------:R-:W-:Y:S01]  /*2110*/  @!PT LDS RZ, [RZ] ;  /* 0x00000000fffff984 */ /* 0x000fe20000000800 */
[----:B------:R-:W-:Y:S01]  /*2120*/  @!PT LDS RZ, [RZ] ;  /* 0x00000000fffff984 */ /* 0x000fe20000000800 */
[----:B------:R-:W-:Y:S01]  /*2130*/  @!P5 LDGSTS.E.BYPASS.LTC128B.128 [R199], desc[UR14][R38.64] ;  /* 0x0000000026c7dfae */ /* 0x000fe2000b901d4e */
[----:B------:R-:W-:Y:S01]  /*2140*/  IADD3 R31, -R4, UR16, RZ ;  /* 0x00000010041f7c10 */ /* 0x000fe2000fffe1ff */
[----:B--2---:R-:W-:Y:S01]  /*2150*/  @!P0 IMAD R6, R7, R8, RZ ;  /* 0x0000000807068224 */ /* 0x004fe200078e02ff */
[----:B------:R-:W-:Y:S01]  /*2160*/  SHF.R.S32.HI R85, RZ, 0x5, R86 ;  /* 0x00000005ff557819 */ /* 0x000fe20000011456 */
[----:B------:R-:W-:Y:S01]  /*2170*/  IMAD R7, R15, UR6, RZ ;  /* 0x000000060f077c24 */ /* 0x000fe2000f8e02ff */
[----:B------:R-:W-:Y:S01]  /*2180*/  @!P5 LDGSTS.E.BYPASS.LTC128B.128 [R199+0x2000], desc[UR14][R38.64+0x80] ;  /* 0x0200008026c7dfae */ /* 0x000fe2000b901d4e */
[----:B------:R-:W-:Y:S01]  /*2190*/  IMAD.X R41, R17, 0x1, R24, P2 ;  /* 0x0000000111297824 */ /* 0x000fe200010e0618 */
[----:B------:R-:W2:Y:S01]  /*21a0*/  LDC.64 R134, c[0x0][0x250] ;  /* 0x00009400ff867b82 */ /* 0x000ea20000000a00 */
[----:B------:R-:W-:Y:S01]  /*21b0*/  @!P0 IMAD R9, R30, R9, R6 ;  /* 0x000000091e098224 */ /* 0x000fe200078e0206 */
[----:B------:R3:W-:Y:S01]  /*21c0*/  @!P5 LDGSTS.E.BYPASS.LTC128B.128 [R199+0x4000], desc[UR14][R38.64+0x100] ;  /* 0x0400010026c7dfae */ /* 0x0007e2000b901d4e */
[C---:B------:R-:W-:Y:S01]  /*21d0*/  IMAD R24, R14.reuse, UR7, R7 ;  /* 0x000000070e187c24 */ /* 0x040fe2000f8e0207 */
[C---:B------:R-:W-:Y:S01]  /*21e0*/  ISETP.GE.AND P5, PT, R14.reuse, R31, PT ;  /* 0x0000001f0e00720c */ /* 0x040fe20003fa6270 */
[----:B------:R-:W-:Y:S01]  /*21f0*/  @!P0 IMAD.MOV.U32 R43, RZ, RZ, R33 ;  /* 0x000000ffff2b8224 */ /* 0x000fe200078e0021 */
[----:B------:R-:W-:Y:S01]  /*2200*/  LEA R205, R85, UR13, 0x4 ;  /* 0x0000000d55cd7c11 */ /* 0x000fe2000f8e20ff */
[----:B------:R-:W-:Y:S01]  /*2210*/  IMAD.WIDE.U32 R40, R14, UR6, R40 ;  /* 0x000000060e287c25 */ /* 0x000fe2000f8e0028 */
[----:B------:R-:W4:Y:S01]  /*2220*/  @!P6 LDC.64 R6, c[0x0][0x240] ;  /* 0x00009000ff06eb82 */ /* 0x000f220000000a00 */
[----:B------:R-:W-:-:S02]  /*2230*/  LOP3.LUT R207, R207, 0x6, RZ, 0xc0, !PT ;  /* 0x00000006cfcf7812 */ /* 0x000fc400078ec0ff */
[----:B------:R-:W-:-:S04]  /*2240*/  @!P0 IMAD.WIDE.U32 R42, R30, R8, R42 ;  /* 0x000000081e2a8225 */ /* 0x000fc800078e002a */
[----:B------:R-:W-:Y:S01]  /*2250*/  IMAD.X R25, R15, 0x1, R25, P4 ;  /* 0x000000010f197824 */ /* 0x000fe200020e0619 */
[----:B------:R-:W-:Y:S01]  /*2260*/  @!P6 IADD3 R15, P2, R34, 0x30, RZ ;  /* 0x00000030220fe810 */ /* 0x000fe20007f5e0ff */
[----:B------:R-:W-:Y:S01]  /*2270*/  @!P1 IMAD.IADD R28, R37, 0x1, R28 ;  /* 0x00000001251c9824 */ /* 0x000fe200078e021c */
[----:B------:R-:W-:Y:S01]  /*2280*/  @!P5 MOV R26, 0x400 ;  /* 0x00000400001ad802 */ /* 0x000fe20000000f00 */
[----:B------:R-:W-:Y:S02]  /*2290*/  @!P6 IMAD.MOV.U32 R37, RZ, RZ, R33 ;  /* 0x000000ffff25e224 */ /* 0x000fe400078e0021 */
[----:B------:R-:W-:Y:S01]  /*22a0*/  @!P6 IMAD.X R35, RZ, RZ, R35, P2 ;  /* 0x000000ffff23e224 */ /* 0x000fe200010e0623 */
[----:B-1----:R-:W-:Y:S01]  /*22b0*/  @!P0 LEA R32, P2, R42, R10, 0x1 ;  /* 0x0000000a2a208211 */ /* 0x002fe200078408ff */
[C---:B------:R-:W-:Y:S02]  /*22c0*/  @!P1 IMAD R29, R12.reuse, 0x2, R29 ;  /* 0x000000020c1d9824 */ /* 0x040fe400078e021d */
[----:B------:R-:W-:-:S02]  /*22d0*/  @!P0 IMAD R23, R12, 0x2, R23 ;  /* 0x000000020c178824 */ /* 0x000fc400078e0217 */
[----:B------:R-:W-:Y:S01]  /*22e0*/  IMAD.MOV.U32 R133, RZ, RZ, R40 ;  /* 0x000000ffff857224 */ /* 0x000fe200078e0028 */
[C---:B---3--:R-:W-:Y:S01]  /*22f0*/  @!P1 LEA R38, P4, R36.reuse, R2, 0x1 ;  /* 0x0000000224269211 */ /* 0x048fe200078808ff */
[----:B------:R-:W-:Y:S02]  /*2300*/  IMAD.IADD R2, R41, 0x1, R24 ;  /* 0x0000000129027824 */ /* 0x000fe400078e0218 */
[----:B------:R-:W-:Y:S01]  /*2310*/  @!P0 IMAD.IADD R24, R43, 0x1, R9 ;  /* 0x000000012b188824 */ /* 0x000fe200078e0209 */
[----:B------:R-:W-:Y:S01]  /*2320*/  @!P1 LEA.HI.X R39, R36, R3, R28, 0x1, P4 ;  /* 0x0000000324279211 */ /* 0x000fe200020f0c1c */
[----:B------:R-:W1:Y:S01]  /*2330*/  @!P6 LDC.64 R8, c[0x0][0x210] ;  /* 0x00008400ff08eb82 */ /* 0x000e620000000a00 */
[----:B------:R-:W3:Y:S01]  /*2340*/  @!P5 S2R R3, SR_CgaCtaId ;  /* 0x000000000003d919 */ /* 0x000ee20000008800 */
[----:B------:R-:W-:Y:S01]  /*2350*/  @!P6 IMAD.MOV.U32 R36, RZ, RZ, R22 ;  /* 0x000000ffff24e224 */ /* 0x000fe200078e0016 */
[----:B------:R-:W-:Y:S01]  /*2360*/  @!P0 LEA.HI.X R33, R42, R11, R24, 0x1, P2 ;  /* 0x0000000b2a218211 */ /* 0x000fe200010f0c18 */
[-C--:B----4-:R-:W-:Y:S01]  /*2370*/  @!P6 IMAD R22, R35, R6.reuse, RZ ;  /* 0x000000062316e224 */ /* 0x090fe200078e02ff */
[----:B------:R-:W-:Y:S01]  /*2380*/  ISETP.GE.AND P2, PT, R20, R31, PT ;  /* 0x0000001f1400720c */ /* 0x000fe20003f46270 */
[----:B------:R-:W-:Y:S01]  /*2390*/  @!P1 LDGSTS.E.BYPASS.LTC128B.128 [R29+0x800], desc[UR14][R38.64] ;  /* 0x00800000261d9fae */ /* 0x000fe2000b901d4e */
[C---:B------:R-:W-:Y:S01]  /*23a0*/  @!P6 IMAD.WIDE.U32 R36, R15.reuse, R6, R36 ;  /* 0x000000060f24e225 */ /* 0x040fe200078e0024 */
[----:B------:R-:W4:Y:S02]  /*23b0*/  @!P5 LDC.64 R10, c[0x0][0x218] ;  /* 0x00008600ff0adb82 */ /* 0x000f240000000a00 */
[----:B------:R-:W-:Y:S01]  /*23c0*/  @!P1 LDGSTS.E.BYPASS.LTC128B.128 [R29+0x2800], desc[UR14][R38.64+0x80] ;  /* 0x02800080261d9fae */ /* 0x000fe2000b901d4e */
[----:B------:R-:W-:-:S02]  /*23d0*/  @!P6 IMAD R22, R15, R7, R22 ;  /* 0x000000070f16e224 */ /* 0x000fc400078e0216 */
[----:B------:R-:W-:Y:S01]  /*23e0*/  IMAD.U32 R24, RZ, RZ, UR6 ;  /* 0x00000006ff187e24 */ /* 0x000fe2000f8e00ff */
[----:B------:R5:W-:Y:S01]  /*23f0*/  @!P1 LDGSTS.E.BYPASS.LTC128B.128 [R29+0x4800], desc[UR14][R38.64+0x100] ;  /* 0x04800100261d9fae */ /* 0x000be2000b901d4e */
[----:B------:R-:W-:Y:S02]  /*2400*/  IMAD.U32 R35, RZ, RZ, UR6 ;  /* 0x00000006ff237e24 */ /* 0x000fe4000f8e00ff */
[----:B------:R-:W-:Y:S01]  /*2410*/  @!P6 IMAD.IADD R22, R37, 0x1, R22 ;  /* 0x000000012516e824 */ /* 0x000fe200078e0216 */
[----:B------:R-:W-:Y:S01]  /*2420*/  @!P0 LDGSTS.E.BYPASS.LTC128B.128 [R23+0x1000], desc[UR14][R32.64] ;  /* 0x0100000020178fae */ /* 0x000fe2000b901d4e */
[----:B------:R-:W4:Y:S01]  /*2430*/  @!P2 LDC.64 R6, c[0x0][0x218] ;  /* 0x00008600ff06ab82 */ /* 0x000f220000000a00 */
[----:B------:R-:W-:Y:S01]  /*2440*/  @!P2 LEA R24, P1, R24, R133, 0x4 ;  /* 0x000000851818a211 */ /* 0x000fe200078220ff */
[----:B------:R-:W-:Y:S01]  /*2450*/  @!P6 IMAD R27, R12, 0x2, R27 ;  /* 0x000000020c1be824 */ /* 0x000fe200078e021b */
[----:B------:R-:W-:Y:S01]  /*2460*/  @!P0 LDGSTS.E.BYPASS.LTC128B.128 [R23+0x3000], desc[UR14][R32.64+0x80] ;  /* 0x0300008020178fae */ /* 0x000fe2000b901d4e */
[----:B--2---:R-:W-:Y:S01]  /*2470*/  IMAD R25, R25, R134, RZ ;  /* 0x0000008619197224 */ /* 0x004fe200078e02ff */
[----:B-1----:R-:W-:Y:S01]  /*2480*/  @!P6 LEA R28, P4, R36, R8, 0x1 ;  /* 0x00000008241ce211 */ /* 0x002fe200078808ff */
[----:B------:R-:W-:Y:S01]  /*2490*/  IMAD.U32 R8, RZ, RZ, UR7 ;  /* 0x00000007ff087e24 */ /* 0x000fe2000f8e00ff */
[----:B------:R1:W-:Y:S01]  /*24a0*/  @!P0 LDGSTS.E.BYPASS.LTC128B.128 [R23+0x5000], desc[UR14][R32.64+0x100] ;  /* 0x0500010020178fae */ /* 0x0003e2000b901d4e */
[----:B------:R-:W-:Y:S01]  /*24b0*/  ISETP.GE.AND P0, PT, R19, R31, PT ;  /* 0x0000001f1300720c */ /* 0x000fe20003f06270 */
[----:B------:R-:W-:Y:S01]  /*24c0*/  IMAD R25, R148, R135, R25 ;  /* 0x0000008794197224 */ /* 0x000fe200078e0219 */
[----:B------:R-:W2:Y:S01]  /*24d0*/  @!P2 S2R R15, SR_CgaCtaId ;  /* 0x00000000000fa919 */ /* 0x000ea20000008800 */
[----:B------:R-:W-:-:S02]  /*24e0*/  @!P2 LEA.HI.X R35, R35, R2, R8, 0x4, P1 ;  /* 0x000000022323a211 */ /* 0x000fc400008f2408 */
[----:B---3--:R-:W-:-:S05]  /*24f0*/  @!P5 LEA R3, R3, R26, 0x18 ;  /* 0x0000001a0303d211 */ /* 0x008fca00078ec0ff */
[----:B------:R-:W-:Y:S01]  /*2500*/  @!P5 IMAD R3, R12, 0x2, R3 ;  /* 0x000000020c03d824 */ /* 0x000fe200078e0203 */
[----:B-----5:R-:W-:Y:S02]  /*2510*/  @!P6 LEA.HI.X R29, R36, R9, R22, 0x1, P4 ;  /* 0x00000009241de211 */ /* 0x020fe400020f0c16 */
[----:B------:R-:W3:Y:S01]  /*2520*/  @!P0 LDC.64 R8, c[0x0][0x218] ;  /* 0x00008600ff088b82 */ /* 0x000ee20000000a00 */
[C---:B----4-:R-:W-:Y:S02]  /*2530*/  @!P5 LEA R10, P4, R133.reuse, R10, 0x1 ;  /* 0x0000000a850ad211 */ /* 0x050fe400078808ff */
[----:B------:R-:W-:Y:S01]  /*2540*/  @!P6 LDGSTS.E.BYPASS.LTC128B.128 [R27+0x1800], desc[UR14][R28.64] ;  /* 0x018000001c1befae */ /* 0x000fe2000b901d4e */
[C---:B------:R-:W-:Y:S02]  /*2550*/  @!P2 LEA R6, P1, R24.reuse, R6, 0x1 ;  /* 0x000000061806a211 */ /* 0x040fe400078208ff */
[----:B------:R-:W-:Y:S01]  /*2560*/  @!P5 LEA.HI.X R11, R133, R11, R2, 0x1, P4 ;  /* 0x0000000b850bd211 */ /* 0x000fe200020f0c02 */
[----:B------:R-:W-:Y:S01]  /*2570*/  @!P6 LDGSTS.E.BYPASS.LTC128B.128 [R27+0x3800], desc[UR14][R28.64+0x80] ;  /* 0x038000801c1befae */ /* 0x000fe2000b901d4e */
[----:B------:R-:W-:-:S02]  /*2580*/  @!P2 LEA.HI.X R7, R24, R7, R35, 0x1, P1 ;  /* 0x000000071807a211 */ /* 0x000fc400008f0c23 */
[----:B------:R-:W-:Y:S01]  /*2590*/  @!P2 MOV R22, 0x400 ;  /* 0x000004000016a802 */ /* 0x000fe20000000f00 */
[----:B------:R4:W-:Y:S01]  /*25a0*/  @!P6 LDGSTS.E.BYPASS.LTC128B.128 [R27+0x5800], desc[UR14][R28.64+0x100] ;  /* 0x058001001c1befae */ /* 0x0009e2000b901d4e */
[-C--:B------:R-:W-:Y:S02]  /*25b0*/  ISETP.GE.AND P6, PT, R18, R31.reuse, PT ;  /* 0x0000001f1200720c */ /* 0x080fe40003fc6270 */
[----:B-1----:R-:W-:Y:S01]  /*25c0*/  @!P0 IADD3 R23, P1, R133, UR8, RZ ;  /* 0x0000000885178c10 */ /* 0x002fe2000ff3e0ff */
[----:B------:R-:W-:Y:S01]  /*25d0*/  @!P5 LDGSTS.E.BYPASS.LTC128B.128 [R3+0x6000], desc[UR14][R10.64] ;  /* 0x060000000a03dfae */ /* 0x000fe2000b901d4e */
[----:B------:R-:W-:-:S03]  /*25e0*/  ISETP.GE.AND P4, PT, R20, R31, PT ;  /* 0x0000001f1400720c */ /* 0x000fc60003f86270 */
[----:B------:R-:W-:Y:S01]  /*25f0*/  @!P5 LDGSTS.E.BYPASS.LTC128B.128 [R3+0x8000], desc[UR14][R10.64+0x80] ;  /* 0x080000800a03dfae */ /* 0x000fe2000b901d4e */
[----:B--2---:R-:W-:Y:S02]  /*2600*/  @!P2 LEA R33, R15, R22, 0x18 ;  /* 0x000000160f21a211 */ /* 0x004fe400078ec0ff */
[----:B------:R-:W-:Y:S01]  /*2610*/  LEA.HI R15, R5, R84, RZ, 0x4 ;  /* 0x00000054050f7211 */ /* 0x000fe200078f20ff */
[----:B------:R1:W-:Y:S01]  /*2620*/  @!P5 LDGSTS.E.BYPASS.LTC128B.128 [R3+0xa000], desc[UR14][R10.64+0x100] ;  /* 0x0a0001000a03dfae */ /* 0x0003e2000b901d4e */
[C---:B------:R-:W-:Y:S01]  /*2630*/  ISETP.GE.AND P5, PT, R14.reuse, R31, PT ;  /* 0x0000001f0e00720c */ /* 0x040fe20003fa6270 */
[----:B------:R-:W-:Y:S01]  /*2640*/  VOTEU.ALL UP0, P6 ;  /* 0x00000000003f7886 */ /* 0x000fe20003000000 */
[----:B------:R-:W-:Y:S02]  /*2650*/  IMAD.SHL.U32 R14, R14, 0x8, RZ ;  /* 0x000000080e0e7824 */ /* 0x000fe400078e00ff */
[----:B------:R-:W-:Y:S02]  /*2660*/  IMAD.MOV.U32 R5, RZ, RZ, 0x20 ;  /* 0x00000020ff057424 */ /* 0x000fe400078e00ff */
[----:B----4-:R-:W-:Y:S01]  /*2670*/  IMAD.U32 R27, RZ, RZ, UR5 ;  /* 0x00000005ff1b7e24 */ /* 0x010fe2000f8e00ff */
[----:B------:R-:W-:-:S04]  /*2680*/  @!UP0 UIMAD UR5, UR7, 0x30, URZ ;  /* 0x00000030070588a4 */ /* 0x000fc8000f8e023f */
[----:B------:R-:W-:Y:S01]  /*2690*/  @!P0 IADD3.X R20, R2, UR9, R27, P1, !PT ;  /* 0x0000000902148c10 */ /* 0x000fe20008ffe41b */
[----:B------:R-:W-:Y:S01]  /*26a0*/  ULDC.64 UR8, c[0x0][0x268] ;  /* 0x00009a0000087ab9 */ /* 0x000fe20000000a00 */
[C---:B---3--:R-:W-:Y:S02]  /*26b0*/  @!P0 LEA R22, P1, R23.reuse, R8, 0x1 ;  /* 0x0000000817168211 */ /* 0x048fe400078208ff */
[----:B------:R-:W-:Y:S02]  /*26c0*/  SHF.R.S32.HI R8, RZ, 0x4, R15 ;  /* 0x00000004ff087819 */ /* 0x000fe4000001140f */
[----:B------:R-:W-:Y:S01]  /*26d0*/  @!P0 LEA.HI.X R23, R23, R9, R20, 0x1, P1 ;  /* 0x0000000917178211 */ /* 0x000fe200008f0c14 */
[----:B-1----:R-:W1:Y:S01]  /*26e0*/  @!P0 S2R R10, SR_CgaCtaId ;  /* 0x00000000000a8919 */ /* 0x002e620000008800 */
[----:B------:R-:W-:Y:S01]  /*26f0*/  IMAD R9, R13, UR8, RZ ;  /* 0x000000080d097c24 */ /* 0x000fe2000f8e02ff */
[----:B------:R-:W-:Y:S01]  /*2700*/  LOP3.LUT R13, R15, 0xfffffff0, RZ, 0xc0, !PT ;  /* 0xfffffff00f0d7812 */ /* 0x000fe200078ec0ff */
[----:B------:R-:W-:Y:S01]  /*2710*/  @!P2 IMAD R11, R12, 0x2, R33 ;  /* 0x000000020c0ba824 */ /* 0x000fe200078e0221 */
[----:B------:R-:W2:Y:S01]  /*2720*/  @!P6 S2R R3, SR_CgaCtaId ;  /* 0x000000000003e919 */ /* 0x000ea20000008800 */
[----:B------:R-:W-:Y:S01]  /*2730*/  IADD3 R20, P1, R21, UR22, RZ ;  /* 0x0000001615147c10 */ /* 0x000fe2000ff3e0ff */
[----:B------:R-:W-:-:S02]  /*2740*/  IMAD R15, R16, UR9, R9 ;  /* 0x00000009100f7c24 */ /* 0x000fc4000f8e0209 */
[----:B------:R-:W-:Y:S01]  /*2750*/  IMAD.IADD R13, R84, 0x1, -R13 ;  /* 0x00000001540d7824 */ /* 0x000fe200078e0a0d */
[----:B------:R-:W-:Y:S01]  /*2760*/  @!P2 LDGSTS.E.BYPASS.LTC128B.128 [R11+0x6800], desc[UR14][R6.64] ;  /* 0x06800000060bafae */ /* 0x000fe2000b901d4e */
[----:B------:R-:W-:Y:S02]  /*2770*/  IADD3.X R21, R17, UR21, RZ, P1, !PT ;  /* 0x0000001511157c10 */ /* 0x000fe40008ffe4ff */
[----:B------:R-:W-:Y:S01]  /*2780*/  ISETP.GE.AND P1, PT, R18, R31, PT ;  /* 0x0000001f1200720c */ /* 0x000fe20003f26270 */
[----:B------:R-:W-:Y:S01]  /*2790*/  @!P2 LDGSTS.E.BYPASS.LTC128B.128 [R11+0x8800], desc[UR14][R6.64+0x80] ;  /* 0x08800080060bafae */ /* 0x000fe2000b901d4e */
[----:B------:R-:W-:-:S03]  /*27a0*/  @!P0 MOV R17, 0x400 ;  /* 0x0000040000118802 */ /* 0x000fc60000000f00 */
[----:B------:R3:W-:Y:S01]  /*27b0*/  @!P2 LDGSTS.E.BYPASS.LTC128B.128 [R11+0xa800], desc[UR14][R6.64+0x100] ;  /* 0x0a800100060bafae */ /* 0x0007e2000b901d4e */
[----:B------:R-:W-:Y:S02]  /*27c0*/  ISETP.GE.AND P2, PT, R19, R31, PT ;  /* 0x0000001f1300720c */ /* 0x000fe40003f46270 */
[----:B------:R-:W-:-:S04]  /*27d0*/  LEA.HI R19, R8, R8, RZ, 0x1 ;  /* 0x0000000808137211 */ /* 0x000fc800078f08ff */
[----:B------:R-:W-:Y:S02]  /*27e0*/  LOP3.LUT R19, R19, 0xfffffffe, RZ, 0xc0, !PT ;  /* 0xfffffffe13137812 */ /* 0x000fe400078ec0ff */
[----:B---3--:R-:W-:-:S03]  /*27f0*/  SHF.R.S32.HI R6, RZ, 0x1f, R13 ;  /* 0x0000001fff067819 */ /* 0x008fc6000001140d */
[----:B------:R-:W-:Y:S02]  /*2800*/  IMAD.IADD R11, R8, 0x1, -R19 ;  /* 0x00000001080b7824 */ /* 0x000fe400078e0a13 */
[----:B------:R-:W-:Y:S01]  /*2810*/  IMAD.WIDE.U32 R18, R16, UR8, R20 ;  /* 0x0000000810127c25 */ /* 0x000fe2000f8e0014 */
[----:B------:R-:W-:Y:S01]  /*2820*/  LEA.HI R9, R6, R13, RZ, 0x3 ;  /* 0x0000000d06097211 */ /* 0x000fe200078f18ff */
[----:B------:R-:W-:Y:S01]  /*2830*/  ULDC.64 UR8, c[0x0][0x220] ;  /* 0x0000880000087ab9 */ /* 0x000fe20000000a00 */
[----:B------:R-:W3:Y:S01]  /*2840*/  @!P6 LDC.64 R6, c[0x0][0x218] ;  /* 0x00008600ff06eb82 */ /* 0x000ee20000000a00 */
[----:B------:R-:W-:Y:S01]  /*2850*/  @!P6 MOV R16, 0x400 ;  /* 0x000004000010e802 */ /* 0x000fe20000000f00 */
[----:B------:R-:W-:Y:S01]  /*2860*/  IMAD.IADD R19, R19, 0x1, R15 ;  /* 0x0000000113137824 */ /* 0x000fe200078e020f */
[----:B-1----:R-:W-:Y:S01]  /*2870*/  @!P0 LEA R15, R10, R17, 0x18 ;  /* 0x000000110a0f8211 */ /* 0x002fe200078ec0ff */
[----:B------:R-:W-:Y:S01]  /*2880*/  IMAD.U32 R10, RZ, RZ, UR6 ;  /* 0x00000006ff0a7e24 */ /* 0x000fe2000f8e00ff */
[----:B--2---:R-:W-:Y:S01]  /*2890*/  @!P6 LEA R3, R3, R16, 0x18 ;  /* 0x000000100303e211 */ /* 0x004fe200078ec0ff */
[----:B------:R-:W-:Y:S01]  /*28a0*/  @!P6 IMAD.MOV.U32 R16, RZ, RZ, R133 ;  /* 0x000000ffff10e224 */ /* 0x000fe200078e0085 */
[----:B------:R-:W-:Y:S01]  /*28b0*/  LOP3.LUT R8, R9, 0xfffffff8, RZ, 0xc0, !PT ;  /* 0xfffffff809087812 */ /* 0x000fe200078ec0ff */
[----:B------:R-:W-:-:S02]  /*28c0*/  @!P6 IMAD.MOV.U32 R17, RZ, RZ, R2 ;  /* 0x000000ffff11e224 */ /* 0x000fc400078e0002 */
[----:B------:R-:W-:Y:S02]  /*28d0*/  @!P0 IMAD R15, R12, 0x2, R15 ;  /* 0x000000020c0f8824 */ /* 0x000fe400078e020f */
[----:B------:R-:W-:-:S03]  /*28e0*/  @!P6 IMAD.WIDE.U32 R16, R10, 0x30, R16 ;  /* 0x000000300a10e825 */ /* 0x000fc600078e0010 */
[----:B------:R-:W-:Y:S01]  /*28f0*/  @!P0 LDGSTS.E.BYPASS.LTC128B.128 [R15+0x7000], desc[UR14][R22.64] ;  /* 0x07000000160f8fae */ /* 0x000fe2000b901d4e */
[----:B------:R-:W-:Y:S01]  /*2900*/  @!P6 VIADD R10, R17, UR5 ;  /* 0x00000005110aec36 */ /* 0x000fe20008000000 */
[----:B------:R-:W-:Y:S01]  /*2910*/  UIADD3 UR5, UR16, 0x1, -UR17 ;  /* 0x0000000110057890 */ /* 0x000fe2000fffe811 */
[----:B------:R-:W-:Y:S01]  /*2920*/  @!P6 IMAD R17, R12, 0x2, R3 ;  /* 0x000000020c11e824 */ /* 0x000fe200078e0203 */
[----:B------:R-:W-:Y:S01]  /*2930*/  @!P0 LDGSTS.E.BYPASS.LTC128B.128 [R15+0x9000], desc[UR14][R22.64+0x80] ;  /* 0x09000080160f8fae */ /* 0x000fe2000b901d4e */
[----:B------:R-:W-:Y:S02]  /*2940*/  IMAD.IADD R8, R13, 0x1, -R8 ;  /* 0x000000010d087824 */ /* 0x000fe400078e0a08 */
[----:B------:R-:W-:Y:S01]  /*2950*/  IMAD.SHL.U32 R13, R0, 0x40, RZ ;  /* 0x00000040000d7824 */ /* 0x000fe200078e00ff */
[----:B------:R1:W-:Y:S01]  /*2960*/  @!P0 LDGSTS.E.BYPASS.LTC128B.128 [R15+0xb000], desc[UR14][R22.64+0x100] ;  /* 0x0b000100160f8fae */ /* 0x0003e2000b901d4e */
[----:B---3--:R-:W-:Y:S01]  /*2970*/  @!P6 LEA R6, P0, R16, R6, 0x1 ;  /* 0x000000061006e211 */ /* 0x008fe200078008ff */
[----:B------:R-:W-:-:S02]  /*2980*/  IMAD.WIDE.U32 R148, R148, R134, R18 ;  /* 0x0000008694947225 */ /* 0x000fc400078e0012 */
[----:B------:R-:W-:Y:S02]  /*2990*/  LOP3.LUT R13, R13, 0x1c0, RZ, 0xc0, !PT ;  /* 0x000001c00d0d7812 */ /* 0x000fe400078ec0ff */
[----:B------:R-:W-:Y:S01]  /*29a0*/  @!P6 LEA.HI.X R7, R16, R7, R10, 0x1, P0 ;  /* 0x000000071007e211 */ /* 0x000fe200000f0c0a */
[----:B------:R-:W-:Y:S01]  /*29b0*/  IMAD.SHL.U32 R3, R8, 0x40, RZ ;  /* 0x0000004008037824 */ /* 0x000fe200078e00ff */
[----:B------:R-:W-:Y:S01]  /*29c0*/  LOP3.LUT R14, R13, 0x8, R14, 0xf8, !PT ;  /* 0x000000080d0e7812 */ /* 0x000fe200078ef80e */
[----:B------:R-:W-:Y:S01]  /*29d0*/  IMAD.IADD R144, R149, 0x1, R25 ;  /* 0x0000000195907824 */ /* 0x000fe200078e0219 */
[----:B------:R-:W-:Y:S01]  /*29e0*/  SHF.R.U32.HI R13, RZ, 0x3, R13 ;  /* 0x00000003ff0d7819 */ /* 0x000fe2000001160d */
[----:B------:R-:W-:Y:S01]  /*29f0*/  @!P6 LDGSTS.E.BYPASS.LTC128B.128 [R17+0x7800], desc[UR14][R6.64] ;  /* 0x078000000611efae */ /* 0x000fe2000b901d4e */
[----:B------:R-:W-:Y:S01]  /*2a00*/  LEA R196, P0, R148, UR8, 0x1 ;  /* 0x0000000894c47c11 */ /* 0x000fe2000f8008ff */
[----:B------:R-:W-:Y:S01]  /*2a10*/  IMAD.SHL.U32 R10, R11, 0x8, RZ ;  /* 0x000000080b0a7824 */ /* 0x000fe200078e00ff */
[----:B------:R-:W-:Y:S01]  /*2a20*/  LOP3.LUT R14, R14, R13, RZ, 0x3c, !PT ;  /* 0x0000000d0e0e7212 */ /* 0x000fe200078e3cff */
[----:B------:R-:W-:Y:S01]  /*2a30*/  @!P6 LDGSTS.E.BYPASS.LTC128B.128 [R17+0x9800], desc[UR14][R6.64+0x80] ;  /* 0x098000800611efae */ /* 0x000fe2000b901d4e */
[----:B------:R-:W-:Y:S01]  /*2a40*/  IMAD.WIDE.U32 R12, R134, 0x20, RZ ;  /* 0x00000020860c7825 */ /* 0x000fe200078e00ff */
[----:B------:R-:W-:-:S02]  /*2a50*/  LOP3.LUT R3, R3, 0x1c0, RZ, 0xc0, !PT ;  /* 0x000001c003037812 */ /* 0x000fc400078ec0ff */
[----:B------:R2:W-:Y:S01]  /*2a60*/  @!P6 LDGSTS.E.BYPASS.LTC128B.128 [R17+0xb800], desc[UR14][R6.64+0x100] ;  /* 0x0b8001000611efae */ /* 0x0005e2000b901d4e */
[----:B------:R-:W-:Y:S01]  /*2a70*/  LEA.HI.X R197, R148, UR9, R144, 0x1, P0 ;  /* 0x0000000994c57c11 */ /* 0x000fe200080f0c90 */
[----:B------:R-:W-:Y:S01]  /*2a80*/  IMAD.SHL.U32 R9, R9, 0x40, RZ ;  /* 0x0000004009097824 */ /* 0x000fe200078e00ff */
[----:B------:R-:W-:Y:S01]  /*2a90*/  @!P4 IADD3 R12, P0, R196, R12, RZ ;  /* 0x0000000cc40cc210 */ /* 0x000fe20007f1e0ff */
[----:B------:R-:W0:Y:S01]  /*2aa0*/  LDGDEPBAR ;  /* 0x00000000000079af */ /* 0x000e220000000000 */
[----:B------:R-:W-:Y:S01]  /*2ab0*/  LOP3.LUT R10, R3, 0x8, R10, 0xf8, !PT ;  /* 0x00000008030a7812 */ /* 0x000fe200078ef80a */
[----:B------:R-:W-:Y:S01]  /*2ac0*/  IMAD R193, R11, 0x200, R14 ;  /* 0x000002000bc17824 */ /* 0x000fe200078e020e */
[----:B------:R-:W-:Y:S01]  /*2ad0*/  SHF.R.U32.HI R3, RZ, 0x3, R3 ;  /* 0x00000003ff037819 */ /* 0x000fe20000011603 */
[----:B-1----:R-:W-:-:S03]  /*2ae0*/  @!P1 IMAD.WIDE.U32 R14, R134, 0x60, R196 ;  /* 0x00000060860e9825 */ /* 0x002fc600078e00c4 */
[----:B------:R-:W-:Y:S01]  /*2af0*/  LOP3.LUT R3, R10, R3, RZ, 0x3c, !PT ;  /* 0x000000030a037212 */ /* 0x000fe200078e3cff */
[----:B------:R-:W-:Y:S01]  /*2b00*/  @!P1 IMAD R11, R135, 0x60, RZ ;  /* 0x00000060870b9824 */ /* 0x000fe200078e02ff */
[----:B------:R-:W-:Y:S01]  /*2b10*/  LEA R193, R193, UR4, 0x1 ;  /* 0x00000004c1c17c11 */ /* 0x000fe2000f8e08ff */
[----:B------:R-:W-:Y:S02]  /*2b20*/  @!P1 IMAD.MOV.U32 R10, RZ, RZ, R14 ;  /* 0x000000ffff0a9224 */ /* 0x000fe400078e000e */
[----:B------:R-:W-:Y:S02]  /*2b30*/  @!P1 IMAD.IADD R11, R15, 0x1, R11 ;  /* 0x000000010f0b9824 */ /* 0x000fe400078e020b */
[----:B------:R-:W-:Y:S02]  /*2b40*/  VIADD R191, R193, 0x6020 ;  /* 0x00006020c1bf7836 */ /* 0x000fe40000000000 */
[----:B------:R-:W-:Y:S01]  /*2b50*/  IMAD.U32 R202, RZ, RZ, UR5 ;  /* 0x00000005ffca7e24 */ /* 0x000fe2000f8e00ff */
[----:B------:R-:W-:Y:S01]  /*2b60*/  UIADD3 UR5, UR5, UR10, URZ ;  /* 0x0000000a05057290 */ /* 0x000fe2000fffe03f */
[----:B--2---:R-:W-:Y:S01]  /*2b70*/  IMAD.SHL.U32 R6, R135, 0x20, RZ ;  /* 0x0000002087067824 */ /* 0x004fe200078e00ff */
        /* <DEDUP_REMOVED lines=49> */
[----:B------:R-:W2:Y:S01]  /*2e90*/  LDSM.16.M88.4 R16, [R193+0x6000] ;  /* 0x00600000c110783b */ /* 0x000ea20000000200 */
[----:B------:R-:W-:Y:S02]  /*2ea0*/  SEL R5, R5, 0xffffffe0, !P2 ;  /* 0xffffffe005057807 */ /* 0x000fe40005000000 */
[----:B------:R-:W-:Y:S01]  /*2eb0*/  R2P PR, R0, 0x6 ;  /* 0x0000000600007804 */ /* 0x000fe20000000000 */
[----:B------:R-:W3:Y:S01]  /*2ec0*/  LDSM.16.M88.4 R60, [R193+0x6800] ;  /* 0x00680000c13c783b */ /* 0x000ee20000000200 */
[----:B------:R-:W-:Y:S02]  /*2ed0*/  VIADD R0, R193, 0x6000 ;  /* 0x00006000c1007836 */ /* 0x000fe40000000000 */
[--C-:B------:R-:W-:Y:S01]  /*2ee0*/  IMAD R192, R7, 0x2, R194.reuse ;  /* 0x0000000207c07824 */ /* 0x100fe200078e02c2 */
[----:B------:R-:W4:Y:S01]  /*2ef0*/  LDSM.16.M88.4 R52, [R193+0x7000] ;  /* 0x00700000c134783b */ /* 0x000f220000000200 */
[----:B------:R-:W-:-:S02]  /*2f00*/  IMAD R190, R5, 0x2, R194 ;  /* 0x0000000205be7824 */ /* 0x000fc400078e02c2 */
[----:B------:R-:W-:Y:S01]  /*2f10*/  IMAD R189, R5, 0x2, R192 ;  /* 0x0000000205bd7824 */ /* 0x000fe200078e02c0 */
[----:B------:R-:W-:Y:S04]  /*2f20*/  LDSM.16.M88.4 R32, [R192] ;  /* 0x00000000c020783b */ /* 0x000fe80000000200 */
[----:B------:R-:W-:Y:S01]  /*2f30*/  @P1 VIADD R191, R0, 0xffffffe0 ;  /* 0xffffffe000bf1836 */ /* 0x000fe20000000000 */
[----:B------:R-:W-:Y:S01]  /*2f40*/  LDSM.16.M88.4 R44, [R190] ;  /* 0x00000000be2c783b */ /* 0x000fe20000000200 */
[----:B------:R-:W-:Y:S02]  /*2f50*/  IMAD.MOV.U32 R0, RZ, RZ, 0x40 ;  /* 0x00000040ff007424 */ /* 0x000fe400078e00ff */
[C---:B------:R-:W-:Y:S01]  /*2f60*/  VIADD R183, R191.reuse, 0x800 ;  /* 0x00000800bfb77836 */ /* 0x040fe20000000000 */
[----:B-1----:R-:W1:Y:S01]  /*2f70*/  LDSM.16.M88.4 R8, [R193+0x7800] ;  /* 0x00780000c108783b */ /* 0x002e620000000200 */
[C---:B------:R-:W-:Y:S01]  /*2f80*/  VIADD R182, R191.reuse, 0x1000 ;  /* 0x00001000bfb67836 */ /* 0x040fe20000000000 */
[----:B------:R-:W-:Y:S01]  /*2f90*/  SEL R0, R0, 0xffffffc0, !P2 ;  /* 0xffffffc000007807 */ /* 0x000fe20005000000 */
[C---:B------:R-:W-:Y:S01]  /*2fa0*/  VIADD R181, R191.reuse, 0x1800 ;  /* 0x00001800bfb57836 */ /* 0x040fe20000000000 */
[----:B------:R-:W5:Y:S01]  /*2fb0*/  LDSM.16.M88.4 R36, [R191] ;  /* 0x00000000bf24783b */ /* 0x000f620000000200 */
[----:B------:R-:W-:-:S02]  /*2fc0*/  VIADD R179, R191, 0x2000 ;  /* 0x00002000bfb37836 */ /* 0x000fc40000000000 */
[----:B------:R-:W-:Y:S01]  /*2fd0*/  IMAD.IADD R187, R193, 0x1, R0 ;  /* 0x00000001c1bb7824 */ /* 0x000fe200078e0200 */
[----:B------:R-:W5:Y:S01]  /*2fe0*/  LDSM.16.M88.4 R28, [R191+0x800] ;  /* 0x00080000bf1c783b */ /* 0x000f620000000200 */
[----:B------:R-:W-:Y:S02]  /*2ff0*/  IMAD.IADD R180, R0, 0x1, R191 ;  /* 0x0000000100b47824 */ /* 0x000fe400078e02bf */
[C---:B------:R-:W-:Y:S01]  /*3000*/  VIADD R178, R191.reuse, 0x2800 ;  /* 0x00002800bfb27836 */ /* 0x040fe20000000000 */
[----:B------:R-:W5:Y:S01]  /*3010*/  LDSM.16.M88.4 R12, [R191+0x1000] ;  /* 0x00100000bf0c783b */ /* 0x000f620000000200 */
[C---:B------:R-:W-:Y:S02]  /*3020*/  VIADD R177, R191.reuse, 0x3000 ;  /* 0x00003000bfb17836 */ /* 0x040fe40000000000 */
[C---:B------:R-:W-:Y:S01]  /*3030*/  VIADD R176, R191.reuse, 0x3800 ;  /* 0x00003800bfb07836 */ /* 0x040fe20000000000 */
[----:B------:R-:W5:Y:S01]  /*3040*/  LDSM.16.M88.4 R76, [R191+0x1800] ;  /* 0x00180000bf4c783b */ /* 0x000f620000000200 */
[C---:B------:R-:W-:Y:S01]  /*3050*/  VIADD R175, R191.reuse, 0x4000 ;  /* 0x00004000bfaf7836 */ /* 0x040fe20000000000 */
[----:B--2---:R-:W-:Y:S02]  /*3060*/  HMMA.16816.F32.BF16 R20, R68, R16, RZ ;  /* 0x000000104414723c */ /* 0x004fe400000418ff */
[----:B------:R-:W2:Y:S01]  /*3070*/  LDSM.16.M88.4 R40, [R187+0x6000] ;  /* 0x00600000bb28783b */ /* 0x000ea20000000200 */
[----:B------:R-:W-:-:S02]  /*3080*/  VIADD R174, R191, 0x4800 ;  /* 0x00004800bfae7836 */ /* 0x000fc40000000000 */
[C---:B------:R-:W-:Y:S01]  /*3090*/  VIADD R173, R191.reuse, 0x5000 ;  /* 0x00005000bfad7836 */ /* 0x040fe20000000000 */
[----:B------:R-:W2:Y:S01]  /*30a0*/  LDSM.16.M88.4 R24, [R187+0x6800] ;  /* 0x00680000bb18783b */ /* 0x000ea20000000200 */
[C---:B------:R-:W-:Y:S01]  /*30b0*/  HMMA.16816.F32.BF16 R16, R68.reuse, R18, RZ ;  /* 0x000000124410723c */ /* 0x040fe200000418ff */
[----:B------:R-:W-:Y:S02]  /*30c0*/  VIADD R172, R191, 0x5800 ;  /* 0x00005800bfac7836 */ /* 0x000fe40000000000 */
[----:B------:R-:W-:Y:S03]  /*30d0*/  LDSM.16.M88.4 R72, [R187+0x7800] ;  /* 0x00780000bb48783b */ /* 0x000fe60000000200 */
[C---:B---3--:R-:W-:Y:S01]  /*30e0*/  HMMA.16816.F32.BF16 R64, R68.reuse, R60, RZ ;  /* 0x0000003c4440723c */ /* 0x048fe200000418ff */
        /* <DEDUP_REMOVED lines=26> */
[----:B------:R-:W2:Y:S05]  /*3290*/  LDSM.16.M88.4 R24, [R193+0x8000] ;  /* 0x00800000c118783b */ /* 0x000eaa0000000200 */
[C---:B-1----:R-:W-:Y:S06]  /*32a0*/  HMMA.16816.F32.BF16 R56, R44.reuse, R8, R56 ;  /* 0x000000082c38723c */ /* 0x042fec0000041838 */
[C---:B------:R-:W-:Y:S01]  /*32b0*/  HMMA.16816.F32.BF16 R52, R44.reuse, R10, R52 ;  /* 0x0000000a2c34723c */ /* 0x040fe20000041834 */
[----:B------:R-:W1:Y:S05]  /*32c0*/  LDSM.16.M88.4 R8, [R193+0x8800] ;  /* 0x00880000c108783b */ /* 0x000e6a0000000200 */
[C---:B------:R-:W-:Y:S06]  /*32d0*/  HMMA.16816.F32.BF16 R48, R44.reuse, R72, R48 ;  /* 0x000000482c30723c */ /* 0x040fec0000041830 */
        /* <DEDUP_REMOVED lines=9> */
[C---:B-----5:R-:W-:Y:S06]  /*3370*/  HMMA.16816.F32.BF16 R48, R28.reuse, R76, R48 ;  /* 0x0000004c1c30723c */ /* 0x060fec0000041830 */
[C---:B------:R-:W-:Y:S06]  /*3380*/  HMMA.16816.F32.BF16 R56, R28.reuse, R32, R56 ;  /* 0x000000201c38723c */ /* 0x040fec0000041838 */
[C---:B------:R-:W-:Y:S01]  /*3390*/  HMMA.16816.F32.BF16 R52, R28.reuse, R34, R52 ;  /* 0x000000221c34723c */ /* 0x040fe20000041834 */
[----:B------:R-:W-:Y:S05]  /*33a0*/  LDSM.16.M88.4 R32, [R191+0x2800] ;  /* 0x00280000bf20783b */ /* 0x000fea0000000200 */
[----:B------:R-:W-:Y:S01]  /*33b0*/  HMMA.16816.F32.BF16 R44, R28, R78, R44 ;  /* 0x0000004e1c2c723c */ /* 0x000fe2000004182c */
[----:B------:R-:W-:Y:S04]  /*33c0*/  LDSM.16.M88.4 R28, [R191+0x3000] ;  /* 0x00300000bf1c783b */ /* 0x000fe80000000200 */
[----:B------:R-:W-:Y:S01]  /*33d0*/  LDSM.16.M88.4 R76, [R187+0x8800] ;  /* 0x00880000bb4c783b */ /* 0x000fe20000000200 */
[C---:B--2---:R-:W-:Y:S06]  /*33e0*/  HMMA.16816.F32.BF16 R20, R40.reuse, R24, R20 ;  /* 0x000000182814723c */ /* 0x044fec0000041814 */
[C---:B------:R-:W-:Y:S01]  /*33f0*/  HMMA.16816.F32.BF16 R16, R40.reuse, R26, R16 ;  /* 0x0000001a2810723c */ /* 0x040fe20000041810 */
[----:B------:R-:W2:Y:S05]  /*3400*/  LDSM.16.M88.4 R24, [R191+0x3800] ;  /* 0x00380000bf18783b */ /* 0x000eaa0000000200 */
[C---:B-1----:R-:W-:Y:S06]  /*3410*/  HMMA.16816.F32.BF16 R64, R40.reuse, R8, R64 ;  /* 0x000000082840723c */ /* 0x042fec0000041840 */
[C---:B------:R-:W-:Y:S01]  /*3420*/  HMMA.16816.F32.BF16 R60, R40.reuse, R10, R60 ;  /* 0x0000000a283c723c */ /* 0x040fe2000004183c */
[----:B------:R-:W1:Y:S05]  /*3430*/  LDSM.16.M88.4 R8, [R187+0x8000] ;  /* 0x00800000bb08783b */ /* 0x000e6a0000000200 */
[C---:B------:R-:W-:Y:S06]  /*3440*/  HMMA.16816.F32.BF16 R48, R40.reuse, R68, R48 ;  /* 0x000000442830723c */ /* 0x040fec0000041830 */
[C---:B------:R-:W-:Y:S06]  /*3450*/  HMMA.16816.F32.BF16 R56, R40.reuse, R72, R56 ;  /* 0x000000482838723c */ /* 0x040fec0000041838 */
[C---:B------:R-:W-:Y:S01]  /*3460*/  HMMA.16816.F32.BF16 R52, R40.reuse, R74, R52 ;  /* 0x0000004a2834723c */ /* 0x040fe20000041834 */
[----:B------:R-:W-:Y:S05]  /*3470*/  LDSM.16.M88.4 R72, [R187+0x9000] ;  /* 0x00900000bb48783b */ /* 0x000fea0000000200 */
[----:B------:R-:W-:Y:S01]  /*3480*/  HMMA.16816.F32.BF16 R44, R40, R70, R44 ;  /* 0x00000046282c723c */ /* 0x000fe2000004182c */
[----:B------:R-:W4:Y:S04]  /*3490*/  LDSM.16.M88.4 R68, [R187+0x9800] ;  /* 0x00980000bb44783b */ /* 0x000f280000000200 */
[----:B------:R-:W-:Y:S01]  /*34a0*/  LDSM.16.M88.4 R40, [R189+0x2000] ;  /* 0x00200000bd28783b */ /* 0x000fe20000000200 */
[C---:B---3--:R-:W-:Y:S06]  /*34b0*/  HMMA.16816.F32.BF16 R20, R12.reuse, R36, R20 ;  /* 0x000000240c14723c */ /* 0x048fec0000041814 */
[C---:B------:R-:W-:Y:S01]  /*34c0*/  HMMA.16816.F32.BF16 R16, R12.reuse, R38, R16 ;  /* 0x000000260c10723c */ /* 0x040fe20000041810 */
[----:B------:R-:W3:Y:S05]  /*34d0*/  LDSM.16.M88.4 R36, [R180+0x2000] ;  /* 0x00200000b424783b */ /* 0x000eea0000000200 */
[C---:B--2---:R-:W-:Y:S06]  /*34e0*/  HMMA.16816.F32.BF16 R48, R12.reuse, R24, R48 ;  /* 0x000000180c30723c */ /* 0x044fec0000041830 */
[C---:B------:R-:W-:Y:S06]  /*34f0*/  HMMA.16816.F32.BF16 R64, R12.reuse, R32, R64 ;  /* 0x000000200c40723c */ /* 0x040fec0000041840 */
[C---:B------:R-:W-:Y:S01]  /*3500*/  HMMA.16816.F32.BF16 R60, R12.reuse, R34, R60 ;  /* 0x000000220c3c723c */ /* 0x040fe2000004183c */
[----:B------:R-:W2:Y:S05]  /*3510*/  LDSM.16.M88.4 R32, [R180+0x2800] ;  /* 0x00280000b420783b */ /* 0x000eaa0000000200 */
[C---:B------:R-:W-:Y:S06]  /*3520*/  HMMA.16816.F32.BF16 R56, R12.reuse, R28, R56 ;  /* 0x0000001c0c38723c */ /* 0x040fec0000041838 */
[C---:B------:R-:W-:Y:S01]  /*3530*/  HMMA.16816.F32.BF16 R52, R12.reuse, R30, R52 ;  /* 0x0000001e0c34723c */ /* 0x040fe20000041834 */
[----:B------:R-:W5:Y:S05]  /*3540*/  LDSM.16.M88.4 R28, [R180+0x3000] ;  /* 0x00300000b41c783b */ /* 0x000f6a0000000200 */
[----:B------:R-:W-:Y:S01]  /*3550*/  HMMA.16816.F32.BF16 R44, R12, R26, R44 ;  /* 0x0000001a0c2c723c */ /* 0x000fe2000004182c */
[----:B------:R-:W5:Y:S04]  /*3560*/  LDSM.16.M88.4 R24, [R180+0x3800] ;  /* 0x00380000b418783b */ /* 0x000f680000000200 */
[----:B------:R-:W-:Y:S01]  /*3570*/  LDSM.16.M88.4 R12, [R194+0x4000] ;  /* 0x00400000c20c783b */ /* 0x000fe20000000200 */
[C---:B-1----:R-:W-:Y:S06]  /*3580*/  HMMA.16816.F32.BF16 R20, R80.reuse, R8, R20 ;  /* 0x000000085014723c */ /* 0x042fec0000041814 */
[C---:B------:R-:W-:Y:S01]  /*3590*/  HMMA.16816.F32.BF16 R16, R80.reuse, R10, R16 ;  /* 0x0000000a5010723c */ /* 0x040fe20000041810 */
[----:B------:R-:W1:Y:S05]  /*35a0*/  LDSM.16.M88.4 R8, [R193+0xa000] ;  /* 0x00a00000c108783b */ /* 0x000e6a0000000200 */
[C---:B----4-:R-:W-:Y:S06]  /*35b0*/  HMMA.16816.F32.BF16 R48, R80.reuse, R68, R48 ;  /* 0x000000445030723c */ /* 0x050fec0000041830 */
[C---:B------:R-:W-:Y:S06]  /*35c0*/  HMMA.16816.F32.BF16 R64, R80.reuse, R76, R64 ;  /* 0x0000004c5040723c */ /* 0x040fec0000041840 */
[C---:B------:R-:W-:Y:S01]  /*35d0*/  HMMA.16816.F32.BF16 R60, R80.reuse, R78, R60 ;  /* 0x0000004e503c723c */ /* 0x040fe2000004183c */
[----:B------:R-:W-:Y:S05]  /*35e0*/  LDSM.16.M88.4 R76, [R187+0xa800] ;  /* 0x00a80000bb4c783b */ /* 0x000fea0000000200 */
[C---:B------:R-:W-:Y:S06]  /*35f0*/  HMMA.16816.F32.BF16 R56, R80.reuse, R72, R56 ;  /* 0x000000485038723c */ /* 0x040fec0000041838 */
[C---:B------:R-:W-:Y:S01]  /*3600*/  HMMA.16816.F32.BF16 R52, R80.reuse, R74, R52 ;  /* 0x0000004a5034723c */ /* 0x040fe20000041834 */
[----:B------:R-:W-:Y:S05]  /*3610*/  LDSM.16.M88.4 R72, [R193+0xb800] ;  /* 0x00b80000c148783b */ /* 0x000fea0000000200 */
[----:B------:R-:W-:Y:S01]  /*3620*/  HMMA.16816.F32.BF16 R68, R80, R70, R44 ;  /* 0x000000465044723c */ /* 0x000fe2000004182c */
[----:B------:R-:W4:Y:S05]  /*3630*/  LDSM.16.M88.4 R44, [R193+0xa800] ;  /* 0x00a80000c12c783b */ /* 0x000f2a0000000200 */
[C---:B---3--:R-:W-:Y:S06]  /*3640*/  HMMA.16816.F32.BF16 R20, R40.reuse, R36, R20 ;  /* 0x000000242814723c */ /* 0x048fec0000041814 */
[C---:B------:R-:W-:Y:S01]  /*3650*/  HMMA.16816.F32.BF16 R16, R40.reuse, R38, R16 ;  /* 0x000000262810723c */ /* 0x040fe20000041810 */
[----:B------:R-:W3:Y:S05]  /*3660*/  LDSM.16.M88.4 R36, [R193+0xb000] ;  /* 0x00b00000c124783b */ /* 0x000eea0000000200 */
[C---:B--2---:R-:W-:Y:S06]  /*3670*/  HMMA.16816.F32.BF16 R64, R40.reuse, R32, R64 ;  /* 0x000000202840723c */ /* 0x044fec0000041840 */
[C---:B------:R-:W-:Y:S01]  /*3680*/  HMMA.16816.F32.BF16 R60, R40.reuse, R34, R60 ;  /* 0x00000022283c723c */ /* 0x040fe2000004183c */
[----:B------:R-:W-:Y:S05]  /*3690*/  LDSM.16.M88.4 R32, [R191+0x4800] ;  /* 0x00480000bf20783b */ /* 0x000fea0000000200 */
[C---:B-----5:R-:W-:Y:S06]  /*36a0*/  HMMA.16816.F32.BF16 R56, R40.reuse, R28, R56 ;  /* 0x0000001c2838723c */ /* 0x060fec0000041838 */
[C---:B------:R-:W-:Y:S01]  /*36b0*/  HMMA.16816.F32.BF16 R52, R40.reuse, R30, R52 ;  /* 0x0000001e2834723c */ /* 0x040fe20000041834 */
[----:B------:R-:W-:Y:S05]  /*36c0*/  LDSM.16.M88.4 R28, [R192+0x4000] ;  /* 0x00400000c01c783b */ /* 0x000fea0000000200 */
[C---:B------:R-:W-:Y:S06]  /*36d0*/  HMMA.16816.F32.BF16 R48, R40.reuse, R24, R48 ;  /* 0x000000182830723c */ /* 0x040fec0000041830 */
[----:B------:R-:W-:Y:S01]  /*36e0*/  HMMA.16816.F32.BF16 R68, R40, R26, R68 ;  /* 0x0000001a2844723c */ /* 0x000fe20000041844 */
[----:B------:R-:W2:Y:S04]  /*36f0*/  LDSM.16.M88.4 R24, [R191+0x4000] ;  /* 0x00400000bf18783b */ /* 0x000ea80000000200 */
[----:B------:R-:W-:Y:S01]  /*3700*/  LDSM.16.M88.4 R40, [R191+0x5800] ;  /* 0x00580000bf28783b */ /* 0x000fe20000000200 */
[C---:B-1----:R-:W-:Y:S06]  /*3710*/  HMMA.16816.F32.BF16 R20, R12.reuse, R8, R20 ;  /* 0x000000080c14723c */ /* 0x042fec0000041814 */
[C---:B------:R-:W-:Y:S01]  /*3720*/  HMMA.16816.F32.BF16 R16, R12.reuse, R10, R16 ;  /* 0x0000000a0c10723c */ /* 0x040fe20000041810 */
[----:B------:R-:W1:Y:S05]  /*3730*/  LDSM.16.M88.4 R8, [R191+0x5000] ;  /* 0x00500000bf08783b */ /* 0x000e6a0000000200 */
[C---:B----4-:R-:W-:Y:S06]  /*3740*/  HMMA.16816.F32.BF16 R64, R12.reuse, R44, R64 ;  /* 0x0000002c0c40723c */ /* 0x050fec0000041840 */
[C---:B------:R-:W-:Y:S01]  /*3750*/  HMMA.16816.F32.BF16 R60, R12.reuse, R46, R60 ;  /* 0x0000002e0c3c723c */ /* 0x040fe2000004183c */
[----:B------:R-:W-:Y:S05]  /*3760*/  LDSM.16.M88.4 R44, [R190+0x4000] ;  /* 0x00400000be2c783b */ /* 0x000fea0000000200 */
[C---:B---3--:R-:W-:Y:S06]  /*3770*/  HMMA.16816.F32.BF16 R56, R12.reuse, R36, R56 ;  /* 0x000000240c38723c */ /* 0x048fec0000041838 */
[C---:B------:R-:W-:Y:S01]  /*3780*/  HMMA.16816.F32.BF16 R52, R12.reuse, R38, R52 ;  /* 0x000000260c34723c */ /* 0x040fe20000041834 */
[----:B------:R-:W3:Y:S05]  /*3790*/  LDSM.16.M88.4 R36, [R187+0xa000] ;  /* 0x00a00000bb24783b */ /* 0x000eea0000000200 */
[C---:B------:R-:W-:Y:S01]  /*37a0*/  HMMA.16816.F32.BF16 R80, R12.reuse, R72, R48 ;  /* 0x000000480c50723c */ /* 0x040fe20000041830 */
[----:B------:R-:W-:Y:S05]  /*37b0*/  LDSM.16.M88.4 R48, [R187+0xb000] ;  /* 0x00b00000bb30783b */ /* 0x000fea0000000200 */
[----:B------:R-:W-:Y:S01]  /*37c0*/  HMMA.16816.F32.BF16 R68, R12, R74, R68 ;  /* 0x0000004a0c44723c */ /* 0x000fe20000041844 */
[----:B------:R-:W4:Y:S05]  /*37d0*/  LDSM.16.M88.4 R12, [R187+0xb800] ;  /* 0x00b80000bb0c783b */ /* 0x000f2a0000000200 */
[C---:B--2---:R-:W-:Y:S06]  /*37e0*/  HMMA.16816.F32.BF16 R20, R28.reuse, R24, R20 ;  /* 0x000000181c14723c */ /* 0x044fec0000041814 */
[C---:B------:R-:W-:Y:S01]  /*37f0*/  HMMA.16816.F32.BF16 R16, R28.reuse, R26, R16 ;  /* 0x0000001a1c10723c */ /* 0x040fe20000041810 */
[----:B------:R-:W-:Y:S05]  /*3800*/  LDSM.16.M88.4 R24, [R180+0x4000] ;  /* 0x00400000b418783b */ /* 0x000fea0000000200 */
[C---:B------:R-:W-:Y:S06]  /*3810*/  HMMA.16816.F32.BF16 R64, R28.reuse, R32, R64 ;  /* 0x000000201c40723c */ /* 0x040fec0000041840 */
[C---:B------:R-:W-:Y:S06]  /*3820*/  HMMA.16816.F32.BF16 R60, R28.reuse, R34, R60 ;  /* 0x000000221c3c723c */ /* 0x040fec000004183c */
[C---:B-1----:R-:W-:Y:S06]  /*3830*/  HMMA.16816.F32.BF16 R56, R28.reuse, R8, R56 ;  /* 0x000000081c38723c */ /* 0x042fec0000041838 */
[C---:B------:R-:W-:Y:S01]  /*3840*/  HMMA.16816.F32.BF16 R52, R28.reuse, R10, R52 ;  /* 0x0000000a1c34723c */ /* 0x040fe20000041834 */
[----:B------:R-:W1:Y:S05]  /*3850*/  LDSM.16.M88.4 R8, [R189+0x4000] ;  /* 0x00400000bd08783b */ /* 0x000e6a0000000200 */
[C---:B------:R-:W-:Y:S06]  /*3860*/  HMMA.16816.F32.BF16 R80, R28.reuse, R40, R80 ;  /* 0x000000281c50723c */ /* 0x040fec0000041850 */
[----:B------:R-:W-:Y:S06]  /*3870*/  HMMA.16816.F32.BF16 R68, R28, R42, R68 ;  /* 0x0000002a1c44723c */ /* 0x000fec0000041844 */
[----:B---3--:R-:W-:Y:S01]  /*3880*/  HMMA.16816.F32.BF16 R20, R44, R36, R20 ;  /* 0x000000242c14723c */ /* 0x008fe20000041814 */
[----:B------:R-:W-:-:S05]  /*3890*/  LOP3.LUT R29, R86, 0xffffffe0, RZ, 0xc0, !PT ;  /* 0xffffffe0561d7812 */ /* 0x000fca00078ec0ff */
[----:B------:R-:W-:Y:S01]  /*38a0*/  IMAD.IADD R0, R84, 0x1, -R29 ;  /* 0x0000000154007824 */ /* 0x000fe200078e0a1d */
[C---:B------:R-:W-:Y:S01]  /*38b0*/  HMMA.16816.F32.BF16 R16, R44.reuse, R38, R16 ;  /* 0x000000262c10723c */ /* 0x040fe20000041810 */
[----:B------:R-:W2:Y:S03]  /*38c0*/  LDSM.16.M88.4 R28, [R180+0x4800] ;  /* 0x00480000b41c783b */ /* 0x000ea60000000200 */
[----:B------:R-:W-:Y:S02]  /*38d0*/  SHF.R.S32.HI R33, RZ, 0x1f, R0 ;  /* 0x0000001fff217819 */ /* 0x000fe40000011400 */
[----:B----4-:R-:W-:Y:S02]  /*38e0*/  HMMA.16816.F32.BF16 R80, R44, R12, R80 ;  /* 0x0000000c2c50723c */ /* 0x010fe40000041850 */
[----:B------:R-:W-:Y:S01]  /*38f0*/  LEA.HI R0, R33, R0, RZ, 0x2 ;  /* 0x0000000021007211 */ /* 0x000fe200078f10ff */
[----:B------:R-:W-:-:S03]  /*3900*/  IMAD.IADD R33, R4, 0x1, R207 ;  /* 0x0000000104217824 */ /* 0x000fc600078e02cf */
[----:B------:R-:W-:Y:S01]  /*3910*/  SHF.R.S32.HI R0, RZ, 0x2, R0 ;  /* 0x00000002ff007819 */ /* 0x000fe20000011400 */
[----:B------:R-:W-:Y:S01]  /*3920*/  VIADD R12, R33, 0x1 ;  /* 0x00000001210c7836 */ /* 0x000fe20000000000 */
[C---:B------:R-:W-:Y:S03]  /*3930*/  HMMA.16816.F32.BF16 R68, R44.reuse, R14, R68 ;  /* 0x0000000e2c44723c */ /* 0x040fe60000041844 */
[----:B------:R-:W-:Y:S01]  /*3940*/  IMAD.IADD R205, R0, 0x1, R205 ;  /* 0x0000000100cd7824 */ /* 0x000fe200078e02cd */
[----:B------:R-:W-:Y:S01]  /*3950*/  LOP3.LUT R0, R3, R6, RZ, 0xfc, !PT ;  /* 0x0000000603007212 */ /* 0x000fe200078efcff */
[----:B------:R-:W-:Y:S01]  /*3960*/  VIADD R6, R33, 0x10 ;  /* 0x0000001021067836 */ /* 0x000fe20000000000 */
[----:B------:R-:W-:Y:S01]  /*3970*/  HMMA.16816.F32.BF16 R64, R44, R76, R64 ;  /* 0x0000004c2c40723c */ /* 0x000fe20000041840 */
[C---:B------:R-:W-:Y:S01]  /*3980*/  VIADD R203, R205.reuse, 0x8 ;  /* 0x00000008cdcb7836 */ /* 0x040fe20000000000 */
[----:B------:R-:W-:-:S02]  /*3990*/  VIADDMNMX R204, R205, UR5, R204, PT ;  /* 0x00000005cdcc7c46 */ /* 0x000fc4000b8001cc */
[----:B------:R-:W-:Y:S02]  /*39a0*/  VIADDMNMX R205, R205, UR12, RZ, !PT ;  /* 0x0000000ccdcd7c46 */ /* 0x000fe4000f8001ff */
[C---:B------:R-:W-:Y:S01]  /*39b0*/  IADD3 R202, R203.reuse, UR10, R202 ;  /* 0x0000000acbca7c10 */ /* 0x040fe2000fffe0ca */
[----:B-1----:R-:W-:Y:S01]  /*39c0*/  HMMA.16816.F32.BF16 R20, R8, R24, R20 ;  /* 0x000000180814723c */ /* 0x002fe20000041814 */
[----:B------:R-:W-:Y:S02]  /*39d0*/  VIADDMNMX R203, R203, UR12, RZ, !PT ;  /* 0x0000000ccbcb7c46 */ /* 0x000fe4000f8001ff */
[----:B------:R-:W-:Y:S02]  /*39e0*/  VIMNMX R202, R202, UR16, PT ;  /* 0x00000010caca7c48 */ /* 0x000fe4000bfe0100 */
[C---:B------:R-:W-:Y:S01]  /*39f0*/  ISETP.GE.AND P4, PT, R12.reuse, R204, PT ;  /* 0x000000cc0c00720c */ /* 0x040fe20003f86270 */
[----:B------:R-:W-:Y:S01]  /*3a00*/  HMMA.16816.F32.BF16 R56, R44, R48, R56 ;  /* 0x000000302c38723c */ /* 0x000fe20000041838 */
[C---:B------:R-:W-:Y:S01]  /*3a10*/  ISETP.GE.AND P0, PT, R12.reuse, R202, PT ;  /* 0x000000ca0c00720c */ /* 0x040fe20003f06270 */
[----:B------:R-:W-:Y:S01]  /*3a20*/  VIADD R24, R33, 0x8 ;  /* 0x0000000821187836 */ /* 0x000fe20000000000 */
[----:B------:R-:W-:-:S02]  /*3a30*/  ISETP.LT.OR P4, PT, R12, R205, P4 ;  /* 0x000000cd0c00720c */ /* 0x000fc40002781670 */
[----:B------:R-:W-:Y:S01]  /*3a40*/  ISETP.LT.OR P0, PT, R12, R203, P0 ;  /* 0x000000cb0c00720c */ /* 0x000fe20000701670 */
[----:B------:R-:W-:Y:S01]  /*3a50*/  HMMA.16816.F32.BF16 R60, R44, R78, R60 ;  /* 0x0000004e2c3c723c */ /* 0x000fe2000004183c */
[----:B------:R-:W1:Y:S01]  /*3a60*/  LDSM.16.M88.4 R12, [R180+0x5000] ;  /* 0x00500000b40c783b */ /* 0x000e620000000200 */
[C---:B------:R-:W-:Y:S02]  /*3a70*/  ISETP.GE.AND P5, PT, R33.reuse, R204, PT ;  /* 0x000000cc2100720c */ /* 0x040fe40003fa6270 */
[----:B------:R-:W-:Y:S02]  /*3a80*/  ISETP.GE.AND P1, PT, R33, R202, PT ;  /* 0x000000ca2100720c */ /* 0x000fe40003f26270 */
[----:B------:R-:W-:Y:S01]  /*3a90*/  HMMA.16816.F32.BF16 R16, R8, R26, R16 ;  /* 0x0000001a0810723c */ /* 0x000fe20000041810 */
[C---:B------:R-:W-:Y:S02]  /*3aa0*/  ISETP.GE.AND P6, PT, R24.reuse, R204, PT ;  /* 0x000000cc1800720c */ /* 0x040fe40003fc6270 */
[----:B------:R-:W-:-:S02]  /*3ab0*/  ISETP.GE.AND P2, PT, R24, R202, PT ;  /* 0x000000ca1800720c */ /* 0x000fc40003f46270 */
[C---:B------:R-:W-:Y:S01]  /*3ac0*/  ISETP.LT.OR P5, PT, R33.reuse, R205, P5 ;  /* 0x000000cd2100720c */ /* 0x040fe20002fa1670 */
[----:B--2---:R-:W-:Y:S01]  /*3ad0*/  HMMA.16816.F32.BF16 R64, R8, R28, R64 ;  /* 0x0000001c0840723c */ /* 0x004fe20000041840 */
[C---:B------:R-:W-:Y:S02]  /*3ae0*/  ISETP.LT.OR P1, PT, R33.reuse, R203, P1 ;  /* 0x000000cb2100720c */ /* 0x040fe40000f21670 */
[C---:B------:R-:W-:Y:S02]  /*3af0*/  ISETP.LT.OR P6, PT, R24.reuse, R205, P6 ;  /* 0x000000cd1800720c */ /* 0x040fe400037c1670 */
[----:B------:R-:W-:Y:S01]  /*3b00*/  ISETP.LT.OR P2, PT, R24, R203, P2 ;  /* 0x000000cb1800720c */ /* 0x000fe20001741670 */
[----:B------:R-:W-:Y:S01]  /*3b10*/  VIADD R24, R33, 0x9 ;  /* 0x0000000921187836 */ /* 0x000fe20000000000 */
[----:B------:R-:W-:Y:S01]  /*3b20*/  FSEL R3, R20, -INF , !P5 ;  /* 0xff80000014037808 */ /* 0x000fe20006800000 */
[----:B------:R-:W-:Y:S01]  /*3b30*/  HMMA.16816.F32.BF16 R52, R44, R50, R52 ;  /* 0x000000322c34723c */ /* 0x000fe20000041834 */
[----:B------:R-:W-:-:S02]  /*3b40*/  FSEL R32, R22, -INF , !P1 ;  /* 0xff80000016207808 */ /* 0x000fc40004800000 */
[----:B------:R-:W-:Y:S02]  /*3b50*/  FSEL R25, R21, -INF , !P4 ;  /* 0xff80000015197808 */ /* 0x000fe40006000000 */
[----:B------:R-:W-:Y:S01]  /*3b60*/  FSEL R28, R23, -INF , !P0 ;  /* 0xff800000171c7808 */ /* 0x000fe20004000000 */
[----:B------:R-:W-:Y:S01]  /*3b70*/  HMMA.16816.F32.BF16 R60, R8, R30, R60 ;  /* 0x0000001e083c723c */ /* 0x000fe2000004183c */
[----:B------:R-:W2:Y:S01]  /*3b80*/  LDSM.16.M88.4 R20, [R180+0x5800] ;  /* 0x00580000b414783b */ /* 0x000ea20000000200 */
[----:B------:R-:W-:Y:S01]  /*3b90*/  ISETP.GE.AND P5, PT, R6, R204, PT ;  /* 0x000000cc0600720c */ /* 0x000fe20003fa6270 */
[----:B------:R-:W-:-:S04]  /*3ba0*/  DEPBAR.LE SB0, 0x0 ;  /* 0x000080000000791a */ /* 0x000fc80000000000 */
[----:B------:R-:W-:Y:S01]  /*3bb0*/  ISETP.GE.AND P1, PT, R6, R202, PT ;  /* 0x000000ca0600720c */ /* 0x000fe20003f26270 */
[C---:B------:R-:W-:Y:S01]  /*3bc0*/  VIADD R30, R33.reuse, 0x11 ;  /* 0x00000011211e7836 */ /* 0x040fe20000000000 */
[----:B------:R-:W-:Y:S02]  /*3bd0*/  ISETP.GE.AND P4, PT, R24, R204, PT ;  /* 0x000000cc1800720c */ /* 0x000fe40003f86270 */
[C---:B------:R-:W-:Y:S02]  /*3be0*/  ISETP.LT.OR P5, PT, R6.reuse, R205, P5 ;  /* 0x000000cd0600720c */ /* 0x040fe40002fa1670 */
[----:B------:R-:W-:Y:S01]  /*3bf0*/  ISETP.LT.OR P1, PT, R6, R203, P1 ;  /* 0x000000cb0600720c */ /* 0x000fe20000f21670 */
[----:B------:R-:W-:Y:S01]  /*3c00*/  VIADD R6, R33, 0x18 ;  /* 0x0000001821067836 */ /* 0x000fe20000000000 */
[----:B-1----:R-:W-:Y:S01]  /*3c10*/  HMMA.16816.F32.BF16 R56, R8, R12, R56 ;  /* 0x0000000c0838723c */ /* 0x002fe20000041838 */
[C---:B------:R-:W-:Y:S02]  /*3c20*/  ISETP.LT.OR P4, PT, R24.reuse, R205, P4 ;  /* 0x000000cd1800720c */ /* 0x040fe40002781670 */
[----:B------:R-:W-:-:S02]  /*3c30*/  ISETP.GE.AND P0, PT, R24, R202, PT ;  /* 0x000000ca1800720c */ /* 0x000fc40003f06270 */
[----:B------:R-:W-:Y:S01]  /*3c40*/  FSEL R29, R16, -INF , !P6 ;  /* 0xff800000101d7808 */ /* 0x000fe20007000000 */
[----:B------:R-:W-:Y:S01]  /*3c50*/  HMMA.16816.F32.BF16 R52, R8, R14, R52 ;  /* 0x0000000e0834723c */ /* 0x000fe20000041834 */
[----:B------:R-:W-:Y:S01]  /*3c60*/  FSEL R27, R17, -INF , !P4 ;  /* 0xff800000111b7808 */ /* 0x000fe20006000000 */
[C---:B------:R-:W-:Y:S01]  /*3c70*/  VIADD R13, R33.reuse, 0x19 ;  /* 0x00000019210d7836 */ /* 0x040fe20000000000 */
[C---:B------:R-:W-:Y:S02]  /*3c80*/  ISETP.GE.AND P6, PT, R6.reuse, R204, PT ;  /* 0x000000cc0600720c */ /* 0x040fe40003fc6270 */
[----:B------:R-:W-:Y:S02]  /*3c90*/  ISETP.GE.AND P4, PT, R6, R202, PT ;  /* 0x000000ca0600720c */ /* 0x000fe40003f86270 */
[----:B------:R-:W-:Y:S01]  /*3ca0*/  ISETP.LT.OR P0, PT, R24, R203, P0 ;  /* 0x000000cb1800720c */ /* 0x000fe20000701670 */
[C---:B------:R-:W-:Y:S01]  /*3cb0*/  VIADD R14, R33.reuse, 0x28 ;  /* 0x00000028210e7836 */ /* 0x040fe20000000000 */
[----:B------:R-:W-:Y:S01]  /*3cc0*/  FSEL R26, R18, -INF , !P2 ;  /* 0xff800000121a7808 */ /* 0x000fe20005000000 */
[----:B------:R-:W-:Y:S01]  /*3cd0*/  VIADD R15, R33, 0x21 ;  /* 0x00000021210f7836 */ /* 0x000fe20000000000 */
[----:B------:R-:W-:Y:S01]  /*3ce0*/  BAR.SYNC.DEFER_BLOCKING 0x0 ;  /* 0x0000000000007b1d */ /* 0x000fe20000010000 */
[----:B------:R-:W-:-:S02]  /*3cf0*/  ISETP.LT.OR P6, PT, R6, R205, P6 ;  /* 0x000000cd0600720c */ /* 0x000fc400037c1670 */
[----:B------:R-:W-:Y:S01]  /*3d00*/  ISETP.LT.OR P4, PT, R6, R203, P4 ;  /* 0x000000cb0600720c */ /* 0x000fe20002781670 */
[----:B------:R-:W-:Y:S01]  /*3d10*/  VIADD R6, R33, 0x20 ;  /* 0x0000002021067836 */ /* 0x000fe20000000000 */
[C---:B------:R-:W-:Y:S02]  /*3d20*/  ISETP.GE.AND P2, PT, R30.reuse, R204, PT ;  /* 0x000000cc1e00720c */ /* 0x040fe40003f46270 */
[----:B------:R-:W-:Y:S02]  /*3d30*/  FSEL R24, R19, -INF , !P0 ;  /* 0xff80000013187808 */ /* 0x000fe40004000000 */
[C---:B------:R-:W-:Y:S01]  /*3d40*/  ISETP.GE.AND P0, PT, R30.reuse, R202, PT ;  /* 0x000000ca1e00720c */ /* 0x040fe20003f06270 */
[----:B--2---:R-:W-:Y:S01]  /*3d50*/  HMMA.16816.F32.BF16 R80, R8, R20, R80 ;  /* 0x000000140850723c */ /* 0x004fe20000041850 */
[----:B------:R-:W-:Y:S02]  /*3d60*/  ISETP.LT.OR P2, PT, R30, R205, P2 ;  /* 0x000000cd1e00720c */ /* 0x000fe40001741670 */
[----:B------:R-:W-:-:S02]  /*3d70*/  FSEL R18, R66, -INF , !P1 ;  /* 0xff80000042127808 */ /* 0x000fc40004800000 */
[----:B------:R-:W-:Y:S01]  /*3d80*/  ISETP.GE.AND P1, PT, R6, R204, PT ;  /* 0x000000cc0600720c */ /* 0x000fe20003f26270 */
[----:B------:R-:W-:Y:S01]  /*3d90*/  HMMA.16816.F32.BF16 R68, R8, R22, R68 ;  /* 0x000000160844723c */ /* 0x000fe20000041844 */
[----:B------:R-:W-:Y:S02]  /*3da0*/  ISETP.LT.OR P0, PT, R30, R203, P0 ;  /* 0x000000cb1e00720c */ /* 0x000fe40000701670 */
[----:B------:R-:W-:Y:S02]  /*3db0*/  FSEL R17, R65, -INF , !P2 ;  /* 0xff80000041117808 */ /* 0x000fe40005000000 */
[----:B------:R-:W-:Y:S02]  /*3dc0*/  ISETP.GE.AND P2, PT, R13, R202, PT ;  /* 0x000000ca0d00720c */ /* 0x000fe40003f46270 */
[----:B------:R-:W-:Y:S01]  /*3dd0*/  ISETP.LT.OR P1, PT, R6, R205, P1 ;  /* 0x000000cd0600720c */ /* 0x000fe20000f21670 */
[----:B------:R-:W-:Y:S01]  /*3de0*/  VIADD R8, R33, 0x38 ;  /* 0x0000003821087836 */ /* 0x000fe20000000000 */
[----:B------:R-:W-:-:S02]  /*3df0*/  FSEL R12, R67, -INF , !P0 ;  /* 0xff800000430c7808 */ /* 0x000fc40004000000 */
[----:B------:R-:W-:Y:S02]  /*3e00*/  FSEL R19, R64, -INF , !P5 ;  /* 0xff80000040137808 */ /* 0x000fe40006800000 */
[----:B------:R-:W-:Y:S02]  /*3e10*/  ISETP.GE.AND P0, PT, R6, R202, PT ;  /* 0x000000ca0600720c */ /* 0x000fe40003f06270 */
[C---:B------:R-:W-:Y:S02]  /*3e20*/  ISETP.GE.AND P5, PT, R13.reuse, R204, PT ;  /* 0x000000cc0d00720c */ /* 0x040fe40003fa6270 */
[----:B------:R-:W-:Y:S02]  /*3e30*/  ISETP.LT.OR P2, PT, R13, R203, P2 ;  /* 0x000000cb0d00720c */ /* 0x000fe40001741670 */
[----:B------:R-:W-:Y:S02]  /*3e40*/  FSEL R163, R56, -INF , !P1 ;  /* 0xff80000038a37808 */ /* 0x000fe40004800000 */
[----:B------:R-:W-:-:S02]  /*3e50*/  ISETP.GT.AND P1, PT, R198, R195, PT ;  /* 0x000000c3c600720c */ /* 0x000fc40003f24270 */
[----:B------:R-:W-:Y:S02]  /*3e60*/  ISETP.LT.OR P0, PT, R6, R203, P0 ;  /* 0x000000cb0600720c */ /* 0x000fe40000701670 */
[----:B------:R-:W-:Y:S02]  /*3e70*/  ISETP.LT.OR P5, PT, R13, R205, P5 ;  /* 0x000000cd0d00720c */ /* 0x000fe40002fa1670 */
[----:B------:R-:W-:Y:S02]  /*3e80*/  FSEL R16, R62, -INF , !P4 ;  /* 0xff8000003e107808 */ /* 0x000fe40006000000 */
[----:B------:R-:W-:Y:S02]  /*3e90*/  FSEL R6, R63, -INF , !P2 ;  /* 0xff8000003f067808 */ /* 0x000fe40005000000 */
[----:B------:R-:W-:Y:S02]  /*3ea0*/  FSEL R13, R60, -INF , !P6 ;  /* 0xff8000003c0d7808 */ /* 0x000fe40007000000 */
[C---:B------:R-:W-:Y:S01]  /*3eb0*/  ISETP.GE.AND P4, PT, R14.reuse, R204, PT ;  /* 0x000000cc0e00720c */ /* 0x040fe20003f86270 */
[----:B------:R-:W1:Y:S01]  /*3ec0*/  @!P1 LDC.64 R210, c[0x0][0x218] ;  /* 0x00008600ffd29b82 */ /* 0x000e620000000a00 */
[----:B------:R-:W-:-:S02]  /*3ed0*/  ISETP.GE.AND P2, PT, R14, R202, PT ;  /* 0x000000ca0e00720c */ /* 0x000fc40003f46270 */
[----:B------:R-:W-:Y:S02]  /*3ee0*/  ISETP.GE.AND P6, PT, R15, R204, PT ;  /* 0x000000cc0f00720c */ /* 0x000fe40003fc6270 */
[C---:B------:R-:W-:Y:S02]  /*3ef0*/  ISETP.LT.OR P4, PT, R14.reuse, R205, P4 ;  /* 0x000000cd0e00720c */ /* 0x040fe40002781670 */
[----:B------:R-:W-:Y:S01]  /*3f00*/  ISETP.LT.OR P2, PT, R14, R203, P2 ;  /* 0x000000cb0e00720c */ /* 0x000fe20001741670 */
[----:B------:R-:W-:Y:S01]  /*3f10*/  VIADD R14, R33, 0x29 ;  /* 0x00000029210e7836 */ /* 0x000fe20000000000 */
[----:B------:R-:W-:Y:S02]  /*3f20*/  ISETP.LT.OR P6, PT, R15, R205, P6 ;  /* 0x000000cd0f00720c */ /* 0x000fe400037c1670 */
[----:B------:R-:W-:Y:S02]  /*3f30*/  FSEL R61, R61, -INF , !P5 ;  /* 0xff8000003d3d7808 */ /* 0x000fe40006800000 */
[----:B------:R-:W-:-:S02]  /*3f40*/  FSEL R222, R58, -INF , !P0 ;  /* 0xff8000003ade7808 */ /* 0x000fc40004000000 */
[----:B------:R-:W-:Y:S02]  /*3f50*/  FSEL R171, R57, -INF , !P6 ;  /* 0xff80000039ab7808 */ /* 0x000fe40007000000 */
[C---:B------:R-:W-:Y:S02]  /*3f60*/  ISETP.GE.AND P5, PT, R15.reuse, R202, PT ;  /* 0x000000ca0f00720c */ /* 0x040fe40003fa6270 */
[C---:B------:R-:W-:Y:S02]  /*3f70*/  ISETP.GE.AND P0, PT, R14.reuse, R204, PT ;  /* 0x000000cc0e00720c */ /* 0x040fe40003f06270 */
[C---:B------:R-:W-:Y:S02]  /*3f80*/  ISETP.GE.AND P6, PT, R14.reuse, R202, PT ;  /* 0x000000ca0e00720c */ /* 0x040fe40003fc6270 */
[----:B------:R-:W-:Y:S01]  /*3f90*/  ISETP.LT.OR P5, PT, R15, R203, P5 ;  /* 0x000000cb0f00720c */ /* 0x000fe20002fa1670 */
[----:B------:R-:W-:Y:S01]  /*3fa0*/  VIADD R15, R33, 0x30 ;  /* 0x00000030210f7836 */ /* 0x000fe20000000000 */
[----:B------:R-:W-:-:S02]  /*3fb0*/  ISETP.LT.OR P0, PT, R14, R205, P0 ;  /* 0x000000cd0e00720c */ /* 0x000fc40000701670 */
[----:B------:R-:W-:Y:S01]  /*3fc0*/  ISETP.LT.OR P6, PT, R14, R203, P6 ;  /* 0x000000cb0e00720c */ /* 0x000fe200037c1670 */
[----:B------:R-:W-:Y:S01]  /*3fd0*/  VIADD R14, R33, 0x31 ;  /* 0x00000031210e7836 */ /* 0x000fe20000000000 */
[----:B------:R-:W-:Y:S01]  /*3fe0*/  FSEL R170, R59, -INF , !P5 ;  /* 0xff8000003baa7808 */ /* 0x000fe20006800000 */
[----:B------:R-:W-:Y:S01]  /*3ff0*/  VIADD R33, R33, 0x39 ;  /* 0x0000003921217836 */ /* 0x000fe20000000000 */
[----:B------:R-:W-:Y:S02]  /*4000*/  FSEL R165, R52, -INF , !P4 ;  /* 0xff80000034a57808 */ /* 0x000fe40006000000 */
[----:B------:R-:W-:Y:S02]  /*4010*/  FSEL R220, R54, -INF , !P2 ;  /* 0xff80000036dc7808 */ /* 0x000fe40005000000 */
[C---:B------:R-:W-:Y:S02]  /*4020*/  ISETP.GE.AND P5, PT, R15.reuse, R204, PT ;  /* 0x000000cc0f00720c */ /* 0x040fe40003fa6270 */
[----:B------:R-:W-:-:S02]  /*4030*/  ISETP.GE.AND P4, PT, R15, R202, PT ;  /* 0x000000ca0f00720c */ /* 0x000fc40003f86270 */
[C---:B------:R-:W-:Y:S02]  /*4040*/  ISETP.GE.AND P2, PT, R14.reuse, R204, PT ;  /* 0x000000cc0e00720c */ /* 0x040fe40003f46270 */
[----:B------:R-:W-:Y:S02]  /*4050*/  FSEL R167, R53, -INF , !P0 ;  /* 0xff80000035a77808 */ /* 0x000fe40004000000 */
[C---:B------:R-:W-:Y:S02]  /*4060*/  ISETP.LT.OR P5, PT, R15.reuse, R205, P5 ;  /* 0x000000cd0f00720c */ /* 0x040fe40002fa1670 */
[----:B------:R-:W-:Y:S02]  /*4070*/  ISETP.LT.OR P4, PT, R15, R203, P4 ;  /* 0x000000cb0f00720c */ /* 0x000fe40002781670 */
[C---:B------:R-:W-:Y:S02]  /*4080*/  ISETP.GE.AND P0, PT, R14.reuse, R202, PT ;  /* 0x000000ca0e00720c */ /* 0x040fe40003f06270 */
[----:B------:R-:W-:-:S02]  /*4090*/  ISETP.LT.OR P2, PT, R14, R205, P2 ;  /* 0x000000cd0e00720c */ /* 0x000fc40001741670 */
[----:B------:R-:W-:Y:S02]  /*40a0*/  ISETP.LT.OR P0, PT, R14, R203, P0 ;  /* 0x000000cb0e00720c */ /* 0x000fe40000701670 */
[----:B------:R-:W-:Y:S02]  /*40b0*/  FSEL R214, R55, -INF , !P6 ;  /* 0xff80000037d67808 */ /* 0x000fe40007000000 */
[----:B------:R-:W-:Y:S02]  /*40c0*/  FSEL R219, R80, -INF , !P5 ;  /* 0xff80000050db7808 */ /* 0x000fe40006800000 */
[----:B------:R-:W-:Y:S02]  /*40d0*/  FSEL R216, R82, -INF , !P4 ;  /* 0xff80000052d87808 */ /* 0x000fe40006000000 */
[----:B------:R-:W-:Y:S02]  /*40e0*/  FSEL R217, R81, -INF , !P2 ;  /* 0xff80000051d97808 */ /* 0x000fe40005000000 */
[----:B------:R-:W-:-:S02]  /*40f0*/  ISETP.GE.AND P6, PT, R8, R204, PT ;  /* 0x000000cc0800720c */ /* 0x000fc40003fc6270 */
[C---:B------:R-:W-:Y:S02]  /*4100*/  ISETP.GE.AND P5, PT, R33.reuse, R204, PT ;  /* 0x000000cc2100720c */ /* 0x040fe40003fa6270 */
[CC--:B------:R-:W-:Y:S02]  /*4110*/  ISETP.GE.AND P4, PT, R8.reuse, R202.reuse, PT ;  /* 0x000000ca0800720c */ /* 0x0c0fe40003f86270 */
[----:B------:R-:W-:Y:S02]  /*4120*/  ISETP.GE.AND P2, PT, R33, R202, PT ;  /* 0x000000ca2100720c */ /* 0x000fe40003f46270 */
[----:B------:R-:W-:Y:S02]  /*4130*/  FSEL R212, R83, -INF , !P0 ;  /* 0xff80000053d47808 */ /* 0x000fe40004000000 */
[C---:B------:R-:W-:Y:S02]  /*4140*/  ISETP.LT.OR P6, PT, R8.reuse, R205, P6 ;  /* 0x000000cd0800720c */ /* 0x040fe400037c1670 */
[----:B------:R-:W-:-:S02]  /*4150*/  ISETP.LT.OR P4, PT, R8, R203, P4 ;  /* 0x000000cb0800720c */ /* 0x000fc40002781670 */
[C---:B------:R-:W-:Y:S02]  /*4160*/  ISETP.LT.OR P5, PT, R33.reuse, R205, P5 ;  /* 0x000000cd2100720c */ /* 0x040fe40002fa1670 */
[----:B------:R-:W-:Y:S02]  /*4170*/  ISETP.LT.OR P2, PT, R33, R203, P2 ;  /* 0x000000cb2100720c */ /* 0x000fe40001741670 */
[----:B-1----:R-:W-:Y:S02]  /*4180*/  @!P1 LEA R208, P0, R133, R210, 0x1 ;  /* 0x000000d285d09211 */ /* 0x002fe400078008ff */
[----:B------:R-:W-:Y:S02]  /*4190*/  FSEL R215, R68, -INF , !P6 ;  /* 0xff80000044d77808 */ /* 0x000fe40007000000 */
[----:B------:R-:W-:Y:S02]  /*41a0*/  FSEL R206, R70, -INF , !P4 ;  /* 0xff80000046ce7808 */ /* 0x000fe40006000000 */
[----:B------:R-:W-:-:S02]  /*41b0*/  FSEL R213, R69, -INF , !P5 ;  /* 0xff80000045d57808 */ /* 0x000fc40006800000 */
[----:B------:R-:W-:Y:S02]  /*41c0*/  FSEL R168, R71, -INF , !P2 ;  /* 0xff80000047a87808 */ /* 0x000fe40005000000 */
        /* <DEDUP_REMOVED lines=55> */
[----:B------:R-:W-:-:S05]  /*4540*/  SHF.R.S32.HI R8, RZ, 0x1f, R10 ;  /* 0x0000001fff087819 */ /* 0x000fca000001140a */
[----:B------:R-:W-:-:S04]  /*4550*/  IMAD R9, R8, UR12, RZ ;  /* 0x0000000c08097c24 */ /* 0x000fc8000f8e02ff */
[C---:B------:R-:W-:Y:S02]  /*4560*/  IMAD R9, R10.reuse, UR13, R9 ;  /* 0x0000000d0a097c24 */ /* 0x040fe4000f8e0209 */
[----:B------:R-:W-:-:S04]  /*4570*/  IMAD.WIDE.U32 R10, R10, UR12, R14 ;  /* 0x0000000c0a0a7c25 */ /* 0x000fc8000f8e000e */
[----:B------:R-:W-:Y:S01]  /*4580*/  IMAD.MOV.U32 R4, RZ, RZ, R10 ;  /* 0x000000ffff047224 */ /* 0x000fe200078e000a */
[----:B------:R-:W-:Y:S01]  /*4590*/  IADD3 R9, R11, R9, RZ ;  /* 0x000000090b097210 */ /* 0x000fe20007ffe0ff */
[----:B------:R-:W-:Y:S06]  /*45a0*/  BRA `(.L_x_6763) ;  /* 0x0000000000107947 */ /* 0x000fec0003800000 */
.L_x_6762:
[----:B------:R-:W-:-:S04]  /*45b0*/  ULEA UR5, -UR6, URZ, 0x6 ;  /* 0x0000003f06057291 */ /* 0x000fc8000f8e313f */
[----:B------:R-:W-:Y:S02]  /*45c0*/  USHF.R.S32.HI UR10, URZ, 0x1f, UR5 ;  /* 0x0000001f3f0a7899 */ /* 0x000fe40008011405 */
[----:B------:R-:W-:-:S04]  /*45d0*/  MOV R4, UR5 ;  /* 0x0000000500047c02 */ /* 0x000fc80008000f00 */
[----:B------:R-:W-:-:S07]  /*45e0*/  MOV R9, UR10 ;  /* 0x0000000a00097c02 */ /* 0x000fce0008000f00 */
.L_x_6763:
        /* <DEDUP_REMOVED lines=29> */
.L_x_6761:
        /* <DEDUP_REMOVED lines=33> */
[----:B------:R-:W-:Y:S02]  /*49d0*/  ISETP.GT.AND P4, PT, R198, R195, PT ;  /* 0x000000c3c600720c */ /* 0x000fe40003f84270 */
        /* <DEDUP_REMOVED lines=33> */
[----:B------:R-:W-:Y:S01]  /*4bf0*/  LDSM.16.MT88.4 R8, [R188+0xe800] ;  /* 0x00e80000bc08783b */ /* 0x000fe20000004200 */
[--C-:B------:R-:W-:Y:S01]  /*4c00*/  FFMA.FTZ R153, R19, UR10, -R218.reuse ;  /* 0x0000000a13997c23 */ /* 0x100fe200080108da */
[----:B------:R-:W-:Y:S01]  /*4c10*/  FSEL R169, R169, RZ, P0 ;  /* 0x000000ffa9a97208 */ /* 0x000fe20000000000 */
[--C-:B------:R-:W-:Y:S01]  /*4c20*/  FFMA.FTZ R152, R17, UR10, -R218.reuse ;  /* 0x0000000a11987c23 */ /* 0x100fe200080108da */
[--C-:B------:R-:W-:Y:S01]  /*4c30*/  FFMA.FTZ R0, R61, UR10, -R218.reuse ;  /* 0x0000000a3d007c23 */ /* 0x100fe200080108da */
[----:B------:R-:W-:Y:S01]  /*4c40*/  LDSM.16.MT88.4 R140, [R184+0x10000] ;  /* 0x01000000b88c783b */ /* 0x000fe20000004200 */
        /* <DEDUP_REMOVED lines=15> */
[----:B------:R-:W-:Y:S01]  /*4d40*/  LDSM.16.MT88.4 R32, [R185+0xc800] ;  /* 0x00c80000b920783b */ /* 0x000fe20000004200 */
[----:B------:R-:W5:Y:S01]  /*4d50*/  MUFU.EX2 R155, R155 ;  /* 0x0000009b009b7308 */ /* 0x000f620000000800 */
        /* <DEDUP_REMOVED lines=13> */
[----:B------:R-:W-:Y:S01]  /*4e30*/  FFMA.FTZ R218, R213, UR10, -R218 ;  /* 0x0000000ad5da7c23 */ /* 0x000fe200080108da */
[--C-:B------:R-:W-:Y:S01]  /*4e40*/  FFMA.FTZ R213, R216, UR10, -R169.reuse ;  /* 0x0000000ad8d57c23 */ /* 0x100fe200080108a9 */
[----:B------:R-:W1:Y:S01]  /*4e50*/  MUFU.EX2 R162, R162 ;  /* 0x000000a200a27308 */ /* 0x000e620000000800 */
[----:B-----5:R-:W-:Y:S01]  /*4e60*/  F2FP.BF16.F32.PACK_AB R98, R155, R158 ;  /* 0x0000009e9b62723e */ /* 0x020fe200000010ff */
[--C-:B------:R-:W-:Y:S01]  /*4e70*/  FFMA.FTZ R212, R212, UR10, -R169.reuse ;  /* 0x0000000ad4d47c23 */ /* 0x100fe200080108a9 */
[--C-:B------:R-:W-:Y:S01]  /*4e80*/  FFMA.FTZ R206, R206, UR10, -R169.reuse ;  /* 0x0000000acece7c23 */ /* 0x100fe200080108a9 */
[----:B------:R-:W-:Y:S01]  /*4e90*/  FFMA.FTZ R169, R168, UR10, -R169 ;  /* 0x0000000aa8a97c23 */ /* 0x000fe200080108a9 */
[----:B------:R-:W-:-:S03]  /*4ea0*/  FADD.FTZ R159, R160, R159 ;  /* 0x0000009fa09f7221 */ /* 0x000fc60000010000 */
[----:B------:R-:W-:Y:S01]  /*4eb0*/  MUFU.EX2 R157, R157 ;  /* 0x0000009d009d7308 */ /* 0x000fe20000000800 */
[----:B------:R-:W-:-:S04]  /*4ec0*/  FADD.FTZ R158, R158, R159 ;  /* 0x0000009f9e9e7221 */ /* 0x000fc80000010000 */
[----:B------:R-:W-:-:S03]  /*4ed0*/  FADD.FTZ R158, R155, R158 ;  /* 0x0000009e9b9e7221 */ /* 0x000fc60000010000 */
[----:B------:R-:W5:Y:S01]  /*4ee0*/  MUFU.EX2 R156, R156 ;  /* 0x0000009c009c7308 */ /* 0x000f620000000800 */
[----:B-1----:R-:W-:Y:S01]  /*4ef0*/  F2FP.BF16.F32.PACK_AB R97, R162, R161 ;  /* 0x000000a1a261723e */ /* 0x002fe200000010ff */
[----:B------:R-:W-:-:S06]  /*4f00*/  FADD.FTZ R162, R161, R162 ;  /* 0x000000a2a1a27221 */ /* 0x000fcc0000010000 */
[----:B------:R-:W-:Y:S08]  /*4f10*/  MUFU.EX2 R153, R153 ;  /* 0x0000009900997308 */ /* 0x000ff00000000800 */
[----:B------:R-:W1:Y:S01]  /*4f20*/  MUFU.EX2 R152, R152 ;  /* 0x0000009800987308 */ /* 0x000e620000000800 */
[----:B-----5:R-:W-:Y:S01]  /*4f30*/  F2FP.BF16.F32.PACK_AB R99, R156, R157 ;  /* 0x0000009d9c63723e */ /* 0x020fe200000010ff */
[----:B------:R-:W-:-:S04]  /*4f40*/  FADD.FTZ R157, R157, R162 ;  /* 0x000000a29d9d7221 */ /* 0x000fc80000010000 */
[----:B------:R-:W-:Y:S02]  /*4f50*/  FADD.FTZ R157, R156, R157 ;  /* 0x0000009d9c9d7221 */ /* 0x000fe40000010000 */
[C---:B------:R-:W-:Y:S01]  /*4f60*/  HMMA.16816.F32.BF16 R120, R96.reuse, R116, RZ ;  /* 0x000000746078723c */ /* 0x040fe200000418ff */
[----:B------:R-:W-:Y:S05]  /*4f70*/  MUFU.EX2 R151, R151 ;  /* 0x0000009700977308 */ /* 0x000fea0000000800 */
[C---:B------:R-:W-:Y:S03]  /*4f80*/  HMMA.16816.F32.BF16 R36, R96.reuse, R40, RZ ;  /* 0x000000286024723c */ /* 0x040fe600000418ff */
[----:B------:R-:W5:Y:S01]  /*4f90*/  MUFU.EX2 R0, R0 ;  /* 0x0000000000007308 */ /* 0x000f620000000800 */
        /* <DEDUP_REMOVED lines=8> */
[----:B-----5:R-:W-:Y:S01]  /*5020*/  F2FP.BF16.F32.PACK_AB R6, R0, R151 ;  /* 0x000000970006723e */ /* 0x020fe200000010ff */
[----:B------:R-:W-:-:S03]  /*5030*/  FADD.FTZ R151, R151, R152 ;  /* 0x0000009897977221 */ /* 0x000fc60000010000 */
[C---:B------:R-:W-:Y:S01]  /*5040*/  HMMA.16816.F32.BF16 R60, R96.reuse, R64, RZ ;  /* 0x00000040603c723c */ /* 0x040fe200000418ff */
[----:B------:R-:W-:Y:S02]  /*5050*/  FADD.FTZ R0, R0, R151 ;  /* 0x0000009700007221 */ /* 0x000fe40000010000 */
[----:B------:R-:W-:Y:S03]  /*5060*/  MUFU.EX2 R150, R150 ;  /* 0x0000009600967308 */ /* 0x000fe60000000800 */
[C---:B------:R-:W-:Y:S05]  /*5070*/  HMMA.16816.F32.BF16 R56, R96.reuse, R58, RZ ;  /* 0x0000003a6038723c */ /* 0x040fea00000418ff */
[----:B------:R-:W5:Y:S01]  /*5080*/  MUFU.EX2 R145, R145 ;  /* 0x0000009100917308 */ /* 0x000f620000000800 */
[----:B-1----:R-:W-:Y:S01]  /*5090*/  F2FP.BF16.F32.PACK_AB R5, R147, R154 ;  /* 0x0000009a9305723e */ /* 0x002fe200000010ff */
[----:B------:R-:W-:Y:S01]  /*50a0*/  HMMA.16816.F32.BF16 R64, R96, R66, RZ ;  /* 0x000000426040723c */ /* 0x000fe200000418ff */
[----:B------:R-:W-:-:S04]  /*50b0*/  FADD.FTZ R154, R154, R157 ;  /* 0x0000009d9a9a7221 */ /* 0x000fc80000010000 */
[----:B------:R-:W-:Y:S01]  /*50c0*/  FADD.FTZ R147, R147, R154 ;  /* 0x0000009a93937221 */ /* 0x000fe20000010000 */
[C---:B------:R-:W-:Y:S01]  /*50d0*/  HMMA.16816.F32.BF16 R68, R96.reuse, R72, RZ ;  /* 0x000000486044723c */ /* 0x040fe200000418ff */
[----:B------:R-:W-:Y:S05]  /*50e0*/  MUFU.EX2 R163, R163 ;  /* 0x000000a300a37308 */ /* 0x000fea0000000800 */
[----:B---3--:R-:W-:Y:S01]  /*50f0*/  HMMA.16816.F32.BF16 R76, R96, R80, RZ ;  /* 0x00000050604c723c */ /* 0x008fe200000418ff */
[----:B-----5:R-:W-:Y:S02]  /*5100*/  F2FP.BF16.F32.PACK_AB R7, R145, R150 ;  /* 0x000000969107723e */ /* 0x020fe400000010ff */
        /* <DEDUP_REMOVED lines=221> */
.L_x_6765:
[----:B------:R-:W-:-:S04]  /*5ee0*/  LEA R0, -R134, RZ, 0x6 ;  /* 0x000000ff86007211 */ /* 0x000fc800078e31ff */
[----:B------:R-:W-:-:S07]  /*5ef0*/  SHF.R.S32.HI R5, RZ, 0x1f, R0 ;  /* 0x0000001fff057819 */ /* 0x000fce0000011400 */
.L_x_6766:
        /* <DEDUP_REMOVED lines=11> */
[----:B------:R-:W-:Y:S01]  /*5fb0*/  @!PT LDS RZ, [RZ] ;  /* 0x00000000fffff984 */ /* 0x000fe20000000800 */
[----:B------:R-:W-:Y:S01]  /*5fc0*/  @!PT LDS RZ, [RZ] ;  /* 0x00000000fffff984 */ /* 0x000fe20000000800 */
[----:B------:R-:W-:Y:S01]  /*5fd0*/  @!PT LDS RZ, [RZ] ;  /* 0x00000000fffff984 */ /* 0x000fe20000000800 */
[----:B------:R-:W-:Y:S01]  /*5fe0*/  LDGSTS.E.BYPASS.LTC128B.128 [R199+0xc000], desc[UR14][R196.64] ;  /* 0x0c000000c4c77fae */ /* 0x000fe2000b901d4e */
[----:B------:R-:W-:-:S02]  /*5ff0*/  IADD3 R10, P1, R5, R196, RZ ;  /* 0x000000c4050a7210 */ /* 0x000fc40007f3e0ff */
[C---:B------:R-:W-:Y:S02]  /*6000*/  LEA R6, P2, R7.reuse, UR8, 0x1 ;  /* 0x0000000807067c11 */ /* 0x040fe4000f8408ff */
[----:B------:R-:W-:Y:S01]  /*6010*/  LEA.HI.X R9, R148, UR9, R9, 0x1, P0 ;  /* 0x0000000994097c11 */ /* 0x000fe200080f0c09 */
[----:B------:R-:W-:Y:S01]  /*6020*/  IMAD.X R11, R0, 0x1, R197, P1 ;  /* 0x00000001000b7824 */ /* 0x000fe200008e06c5 */
[-C--:B------:R-:W-:Y:S02]  /*6030*/  IADD3 R16, P0, R10, R5.reuse, RZ ;  /* 0x000000050a107210 */ /* 0x080fe40007f1e0ff */
        /* <DEDUP_REMOVED lines=264> */
[----:B------:R-:W-:Y:S01]  /*70c0*/  ISETP.LT.OR P0, PT, R4, R203, P0 ;  /* 0x000000cb0400720c */ /* 0x000fe20000701670 */
[----:B------:R-:W-:Y:S01]  /*70d0*/  VIADD R4, R0, 0x38 ;  /* 0x0000003800047836 */ /* 0x000fe20000000000 */
[----:B------:R-:W-:Y:S01]  /*70e0*/  ISETP.GT.AND P4, PT, R198, R195, PT ;  /* 0x000000c3c600720c */ /* 0x000fe20003f84270 */
        /* <DEDUP_REMOVED lines=85> */
.L_x_6768:
[----:B------:R-:W-:-:S04]  /*7640*/  ULEA UR5, -UR6, URZ, 0x6 ;  /* 0x0000003f06057291 */ /* 0x000fc8000f8e313f */
[----:B------:R-:W-:Y:S02]  /*7650*/  USHF.R.S32.HI UR4, URZ, 0x1f, UR5 ;  /* 0x0000001f3f047899 */ /* 0x000fe40008011405 */
[----:B------:R-:W-:-:S04]  /*7660*/  MOV R6, UR5 ;  /* 0x0000000500067c02 */ /* 0x000fc80008000f00 */
[----:B------:R-:W-:-:S07]  /*7670*/  MOV R5, UR4 ;  /* 0x0000000400057c02 */ /* 0x000fce0008000f00 */
.L_x_6769:
        /* <DEDUP_REMOVED lines=28> */
.L_x_6767:
        /* <DEDUP_REMOVED lines=160> */
[----:B------:R-:W3:Y:S01]  /*8240*/  LDSM.16.MT88.4 R108, [R185+0xe000] ;  /* 0x00e00000b96c783b */ /* 0x000ee20000004200 */
        /* <DEDUP_REMOVED lines=42> */
[----:B------:R-:W5:Y:S01]  /*84f0*/  MUFU.EX2 R225, R225 ;  /* 0x000000e100e17308 */ /* 0x000f620000000800 */
        /* <DEDUP_REMOVED lines=24> */
[C---:B--2---:R-:W-:Y:S01]  /*8680*/  HMMA.16816.F32.BF16 R72, R4.reuse, R112, R116 ;  /* 0x000000700448723c */ /* 0x044fe20000041874 */
[----:B------:R-:W2:Y:S05]  /*8690*/  LDSM.16.MT88.4 R116, [R186+0xc800] ;  /* 0x00c80000ba74783b */ /* 0x000eaa0000004200 */
[C---:B------:R-:W-:Y:S01]  /*86a0*/  HMMA.16816.F32.BF16 R68, R4.reuse, R114, R68 ;  /* 0x000000720444723c */ /* 0x040fe20000041844 */
[-C--:B------:R-:W-:Y:S01]  /*86b0*/  FMUL.FTZ R112, R80, R132.reuse ;  /* 0x0000008450707220 */ /* 0x080fe20000410000 */
[-C--:B------:R-:W-:Y:S01]  /*86c0*/  FMUL.FTZ R113, R81, R132.reuse ;  /* 0x0000008451717220 */ /* 0x080fe20000410000 */
[-C--:B------:R-:W-:Y:S01]  /*86d0*/  FMUL.FTZ R80, R84, R132.reuse ;  /* 0x0000008454507220 */ /* 0x080fe20000410000 */
[-C--:B------:R-:W-:Y:S01]  /*86e0*/  FMUL.FTZ R81, R85, R132.reuse ;  /* 0x0000008455517220 */ /* 0x080fe20000410000 */
[----:B------:R-:W-:Y:S01]  /*86f0*/  MUFU.EX2 R220, R220 ;  /* 0x000000dc00dc7308 */ /* 0x000fe20000000800 */
[C---:B---3--:R-:W-:Y:S01]  /*8700*/  HMMA.16816.F32.BF16 R76, R4.reuse, R108, R76 ;  /* 0x0000006c044c723c */ /* 0x048fe2000004184c */
[-C--:B------:R-:W-:Y:S01]  /*8710*/  FMUL.FTZ R114, R82, R3.reuse ;  /* 0x0000000352727220 */ /* 0x080fe20000410000 */
[-C--:B------:R-:W-:Y:S01]  /*8720*/  FMUL.FTZ R115, R83, R3.reuse ;  /* 0x0000000353737220 */ /* 0x080fe20000410000 */
[-C--:B------:R-:W-:Y:S01]  /*8730*/  FMUL.FTZ R82, R86, R3.reuse ;  /* 0x0000000356527220 */ /* 0x080fe20000410000 */
[-C--:B------:R-:W-:Y:S01]  /*8740*/  FMUL.FTZ R83, R87, R3.reuse ;  /* 0x0000000357537220 */ /* 0x080fe20000410000 */
[----:B------:R-:W-:Y:S01]  /*8750*/  FFMA.FTZ R132, R215, R132, R160 ;  /* 0x00000084d7847223 */ /* 0x000fe200000100a0 */
[----:B------:R-:W-:Y:S01]  /*8760*/  FFMA.FTZ R3, R213, R3, R156 ;  /* 0x00000003d5037223 */ /* 0x000fe2000001009c */
[----:B------:R-:W3:Y:S02]  /*8770*/  MUFU.EX2 R229, R229 ;  /* 0x000000e500e57308 */ /* 0x000ee40000000800 */
[----:B------:R-:W-:Y:S01]  /*8780*/  HMMA.16816.F32.BF16 R84, R4, R110, R112 ;  /* 0x0000006e0454723c */ /* 0x000fe20000041870 */
[----:B------:R-:W3:Y:S01]  /*8790*/  LDSM.16.MT88.4 R112, [R186+0xe800] ;  /* 0x00e80000ba70783b */ /* 0x000ee20000004200 */
[----:B------:R-:W-:Y:S01]  /*87a0*/  FADD.FTZ R157, R157, R132 ;  /* 0x000000849d9d7221 */ /* 0x000fe20000010000 */
[----:B------:R-:W-:Y:S01]  /*87b0*/  FADD.FTZ R3, R2, R3 ;  /* 0x0000000302037221 */ /* 0x000fe20000010000 */
[----:B------:R-:W-:Y:S01]  /*87c0*/  MOV R132, R161 ;  /* 0x000000a100847202 */ /* 0x000fe20000000f00 */
[----:B------:R-:W3:Y:S01]  /*87d0*/  LDSM.16.MT88.4 R108, [R185+0xe800] ;  /* 0x00e80000b96c783b */ /* 0x000ee20000004200 */
        /* <DEDUP_REMOVED lines=24> */
[----:B--2---:R-:W-:Y:S02]  /*8960*/  HMMA.16816.F32.BF16 R20, R104, R116, R20 ;  /* 0x000000746814723c */ /* 0x004fe40000041814 */
[----:B------:R-:W-:Y:S01]  /*8970*/  FADD.FTZ R219, R219, R210 ;  /* 0x000000d2dbdb7221 */ /* 0x000fe20000010000 */
[----:B------:R-:W-:-:S03]  /*8980*/  FADD.FTZ R223, R223, R214 ;  /* 0x000000d6dfdf7221 */ /* 0x000fc60000010000 */
        /* <DEDUP_REMOVED lines=38> */
[----:B---3--:R-:W-:Y:S01]  /*8bf0*/  HMMA.16816.F32.BF16 R92, R104, R112, R92 ;  /* 0x00000070685c723c */ /* 0x008fe2000004185c */
        /* <DEDUP_REMOVED lines=93> */
.L_x_6764:
        /* <DEDUP_REMOVED lines=12> */
.L_x_6774:
        /* <DEDUP_REMOVED lines=67> */
.L_x_6771:
[C---:B------:R-:W-:Y:S04]  /*96c0*/  LEA R196, P0, R12.reuse, R196, 0x1 ;  /* 0x000000c40cc47211 */ /* 0x040fe800078008ff */
[----:B------:R-:W-:Y:S02]  /*96d0*/  LEA.HI.X R197, R12, R197, R3, 0x1, P0 ;  /* 0x000000c50cc57211 */ /* 0x000fe400000f0c03 */
[C---:B------:R-:W-:Y:S03]  /*96e0*/  IADD3 R220, P0, R211.reuse, R196, RZ ;  /* 0x000000c4d3dc7210 */ /* 0x040fe60007f1e0ff */
[----:B------:R-:W-:Y:S01]  /*96f0*/  @!PT LDS RZ, [RZ] ;  /* 0x00000000fffff984 */ /* 0x000fe20000000800 */
[----:B------:R-:W-:Y:S01]  /*9700*/  @!PT LDS RZ, [RZ] ;  /* 0x00000000fffff984 */ /* 0x000fe20000000800 */
[----:B------:R-:W-:Y:S01]  /*9710*/  @!PT LDS RZ, [RZ] ;  /* 0x00000000fffff984 */ /* 0x000fe20000000800 */
[----:B------:R1:W-:Y:S02]  /*9720*/  LDGSTS.E.BYPASS.LTC128B.128 [R199+0xc000], desc[UR14][R196.64] ;  /* 0x0c000000c4c77fae */ /* 0x0003e4000b901d4e */
[C---:B------:R-:W-:Y:S01]  /*9730*/  IMAD.X R221, R206.reuse, 0x1, R197, P0 ;  /* 0x00000001cedd7824 */ /* 0x040fe200000e06c5 */
[C---:B------:R-:W-:Y:S01]  /*9740*/  IADD3 R218, P0, R211.reuse, R220, RZ ;  /* 0x000000dcd3da7210 */ /* 0x040fe20007f1e0ff */
[----:B------:R1:W-:Y:S04]  /*9750*/  LDGSTS.E.BYPASS.LTC128B.128 [R199+0xe000], desc[UR14][R196.64+0x80] ;  /* 0x0e000080c4c77fae */ /* 0x0003e8000b901d4e */
[----:B------:R1:W-:Y:S01]  /*9760*/  LDGSTS.E.BYPASS.LTC128B.128 [R199+0x10000], desc[UR14][R196.64+0x100] ;  /* 0x10000100c4c77fae */ /* 0x0003e2000b901d4e */
[C---:B------:R-:W-:Y:S01]  /*9770*/  IMAD.X R219, R206.reuse, 0x1, R221, P0 ;  /* 0x00000001cedb7824 */ /* 0x040fe200000e06dd */
[----:B------:R-:W-:Y:S02]  /*9780*/  IADD3 R216, P0, R211, R218, RZ ;  /* 0x000000dad3d87210 */ /* 0x000fe40007f1e0ff */
[----:B------:R1:W-:Y:S03]  /*9790*/  LDGSTS.E.BYPASS.LTC128B.128 [R199+0xc800], desc[UR14][R220.64] ;  /* 0x0c800000dcc77fae */ /* 0x0003e6000b901d4e */
[----:B------:R-:W-:Y:S01]  /*97a0*/  IMAD.X R217, R206, 0x1, R219, P0 ;  /* 0x00000001ced97824 */ /* 0x000fe200000e06db */
[----:B------:R1:W-:Y:S01]  /*97b0*/  LDGSTS.E.BYPASS.LTC128B.128 [R199+0xe800], desc[UR14][R220.64+0x80] ;  /* 0x0e800080dcc77fae */ /* 0x0003e2000b901d4e */
[----:B------:R-:W-:Y:S03]  /*97c0*/  ISETP.GT.AND P0, PT, R198, R195, PT ;  /* 0x000000c3c600720c */ /* 0x000fe60003f04270 */
        /* <DEDUP_REMOVED lines=233> */
.L_x_6773:
        /* <DEDUP_REMOVED lines=24> */
.L_x_6772:
        /* <DEDUP_REMOVED lines=203> */
[----:B------:R-:W-:Y:S04]  /*b490*/  ISETP.GT.AND P0, PT, R198, R195, PT ;  /* 0x000000c3c600720c */ /* 0x000fe80003f04270 */
        /* <DEDUP_REMOVED lines=320> */
.L_x_6770:
        /* <DEDUP_REMOVED lines=8> */
[----:B------:R-:W5:Y:S01]  /*c920*/  S2R R19, SR_CTAID.Y ;  /* 0x0000000000137919 */ /* 0x000f620000002600 */
[----:B------:R-:W5:Y:S01]  /*c930*/  S2R R18, SR_CTAID.X ;  /* 0x0000000000127919 */ /* 0x000f620000002500 */
[----:B-1----:R-:W-:-:S02]  /*c940*/  FADD.FTZ R9, R0, R215 ;  /* 0x000000d700097221 */ /* 0x002fc40000010000 */
[----:B------:R-:W1:Y:S01]  /*c950*/  S2R R0, SR_TID.X ;  /* 0x0000000000007919 */ /* 0x000e620000002100 */
[----:B--2---:R-:W-:Y:S01]  /*c960*/  ULEA UR5, UR5, UR4, 0x18 ;  /* 0x0000000405057291 */ /* 0x004fe2000f8ec03f */
[----:B---3--:R-:W-:Y:S01]  /*c970*/  FADD.FTZ R8, R8, R213 ;  /* 0x000000d508087221 */ /* 0x008fe20000010000 */
[----:B------:R-:W2:Y:S01]  /*c980*/  S2UR UR4, SR_CTAID.Z ;  /* 0x00000000000479c3 */ /* 0x000ea20000002700 */
[----:B------:R-:W3:Y:S04]  /*c990*/  SHFL.BFLY PT, R6, R9, 0x1, 0x1f ;  /* 0x0c201f0009067f89 */ /* 0x000ee800000e0000 */
[----:B------:R-:W2:Y:S01]  /*c9a0*/  SHFL.BFLY PT, R5, R8, 0x1, 0x1f ;  /* 0x0c201f0008057f89 */ /* 0x000ea200000e0000 */
[----:B----4-:R-:W-:-:S04]  /*c9b0*/  SHF.R.S32.HI R10, RZ, 0x1f, R7 ;  /* 0x0000001fff0a7819 */ /* 0x010fc80000011407 */
[CC--:B------:R-:W-:Y:S02]  /*c9c0*/  LEA.HI R2, R10.reuse, R7.reuse, RZ, 0x2 ;  /* 0x000000070a027211 */ /* 0x0c0fe400078f10ff */
[----:B------:R-:W-:Y:S02]  /*c9d0*/  LEA.HI R10, R10, R7, RZ, 0x5 ;  /* 0x000000070a0a7211 */ /* 0x000fe400078f28ff */
[--C-:B------:R-:W-:Y:S02]  /*c9e0*/  SHF.R.S32.HI R13, RZ, 0x2, R2.reuse ;  /* 0x00000002ff0d7819 */ /* 0x100fe40000011402 */
[----:B------:R-:W-:Y:S02]  /*c9f0*/  SHF.R.S32.HI R12, RZ, 0x1f, R2 ;  /* 0x0000001fff0c7819 */ /* 0x000fe40000011402 */
[----:B------:R-:W-:Y:S01]  /*ca00*/  LOP3.LUT R2, R2, 0x1ffffffc, RZ, 0xc0, !PT ;  /* 0x1ffffffc02027812 */ /* 0x000fe200078ec0ff */
[----:B---3--:R-:W-:Y:S01]  /*ca10*/  FADD.FTZ R6, R9, R6 ;  /* 0x0000000609067221 */ /* 0x008fe20000010000 */
[----:B------:R-:W-:-:S02]  /*ca20*/  LEA.HI R12, R12, R13, RZ, 0x3 ;  /* 0x0000000d0c0c7211 */ /* 0x000fc400078f18ff */
[----:B------:R-:W-:Y:S01]  /*ca30*/  MOV R9, 0x3f800000 ;  /* 0x3f80000000097802 */ /* 0x000fe20000000f00 */
[----:B--2---:R-:W-:Y:S01]  /*ca40*/  FADD.FTZ R5, R8, R5 ;  /* 0x0000000508057221 */ /* 0x004fe20000010000 */
[----:B------:R-:W-:Y:S01]  /*ca50*/  BAR.SYNC.DEFER_BLOCKING 0x0 ;  /* 0x0000000000007b1d */ /* 0x000fe20000010000 */
[----:B------:R-:W-:Y:S02]  /*ca60*/  FSETP.NE.FTZ.AND P4, PT, R6, RZ, PT ;  /* 0x000000ff0600720b */ /* 0x000fe40003f95000 */
[----:B------:R-:W-:Y:S02]  /*ca70*/  LOP3.LUT R8, R10, 0xffffffe0, RZ, 0xc0, !PT ;  /* 0xffffffe00a087812 */ /* 0x000fe400078ec0ff */
[----:B------:R-:W-:Y:S02]  /*ca80*/  FSETP.NE.FTZ.AND P3, PT, R5, RZ, PT ;  /* 0x000000ff0500720b */ /* 0x000fe40003f75000 */
[----:B-1----:R-:W-:Y:S02]  /*ca90*/  SHF.R.S32.HI R15, RZ, 0x1f, R0 ;  /* 0x0000001fff0f7819 */ /* 0x002fe40000011400 */
[----:B------:R-:W-:-:S02]  /*caa0*/  IADD3 R8, R7, -R8, RZ ;  /* 0x8000000807087210 */ /* 0x000fc40007ffe0ff */
[----:B------:R-:W-:Y:S02]  /*cab0*/  LOP3.LUT R12, R12, 0xfffffff8, RZ, 0xc0, !PT ;  /* 0xfffffff80c0c7812 */ /* 0x000fe400078ec0ff */
[----:B------:R-:W-:Y:S01]  /*cac0*/  SHF.R.S32.HI R10, RZ, 0x5, R10 ;  /* 0x00000005ff0a7819 */ /* 0x000fe2000001140a */
[----:B------:R-:W1:Y:S01]  /*cad0*/  @P4 MUFU.RCP R11, R6 ;  /* 0x00000006000b4308 */ /* 0x000e620000001000 */
[CC--:B------:R-:W-:Y:S01]  /*cae0*/  LEA.HI R4, R15.reuse, R0.reuse, RZ, 0x4 ;  /* 0x000000000f047211 */ /* 0x0c0fe200078f20ff */
[----:B------:R-:W2:Y:S01]  /*caf0*/  @P4 LDC R21, c[0x0][0x2e8] ;  /* 0x0000ba00ff154b82 */ /* 0x000ea20000000800 */
[----:B------:R-:W-:Y:S02]  /*cb00*/  LEA.HI R15, R15, R0, RZ, 0x5 ;  /* 0x000000000f0f7211 */ /* 0x000fe400078f28ff */
[----:B------:R-:W-:Y:S02]  /*cb10*/  LOP3.LUT P5, RZ, R8, 0x3, RZ, 0xc0, !PT ;  /* 0x0000000308ff7812 */ /* 0x000fe400078ac0ff */
[----:B------:R-:W-:Y:S01]  /*cb20*/  IADD3 R8, R13, -R12, RZ ;  /* 0x8000000c0d087210 */ /* 0x000fe20007ffe0ff */
[----:B------:R-:W3:Y:S01]  /*cb30*/  @P3 MUFU.RCP R9, R5 ;  /* 0x0000000500093308 */ /* 0x000ee20000001000 */
[----:B------:R-:W-:Y:S01]  /*cb40*/  SHF.R.S32.HI R13, RZ, 0x1f, R10 ;  /* 0x0000001fff0d7819 */ /* 0x000fe2000001140a */
[----:B------:R-:W4:Y:S01]  /*cb50*/  @P3 LDC R22, c[0x0][0x2e8] ;  /* 0x0000ba00ff163b82 */ /* 0x000f220000000800 */
[----:B------:R-:W-:-:S02]  /*cb60*/  LOP3.LUT R17, R4, 0xfffffff0, RZ, 0xc0, !PT ;  /* 0xfffffff004117812 */ /* 0x000fc400078ec0ff */
[----:B------:R-:W-:Y:S02]  /*cb70*/  LOP3.LUT R15, R15, 0xffffffe0, RZ, 0xc0, !PT ;  /* 0xffffffe00f0f7812 */ /* 0x000fe400078ec0ff */
[----:B------:R-:W-:Y:S01]  /*cb80*/  IADD3 R7, -R2, R7, RZ ;  /* 0x0000000702077210 */ /* 0x000fe20007ffe1ff */
[----:B------:R-:W-:Y:S01]  /*cb90*/  @P4 MUFU.LG2 R6, R6 ;  /* 0x0000000600064308 */ /* 0x000fe20000000c00 */
[----:B------:R-:W-:Y:S01]  /*cba0*/  LEA.HI R13, R13, R10, RZ, 0x2 ;  /* 0x0000000a0d0d7211 */ /* 0x000fe200078f10ff */
[----:B-1----:R-:W-:Y:S01]  /*cbb0*/  FMUL.FTZ R128, R11, R128 ;  /* 0x000000800b807220 */ /* 0x002fe20000410000 */
[----:B------:R-:W-:Y:S01]  /*cbc0*/  IADD3 R2, -R17, R0, RZ ;  /* 0x0000000011027210 */ /* 0x000fe20007ffe1ff */
[C---:B------:R-:W-:Y:S01]  /*cbd0*/  FMUL.FTZ R129, R11.reuse, R129 ;  /* 0x000000810b817220 */ /* 0x040fe20000410000 */
[----:B------:R-:W-:Y:S01]  /*cbe0*/  IADD3 R0, R0, -R15, RZ ;  /* 0x8000000f00007210 */ /* 0x000fe20007ffe0ff */
        /* <DEDUP_REMOVED lines=49> */
[C---:B------:R-:W-:Y:S01]  /*cf00*/  LEA R7, R10.reuse, R7, 0x9 ;  /* 0x000000070a077211 */ /* 0x040fe200078e48ff */
[C---:B------:R-:W-:Y:S01]  /*cf10*/  FMUL.FTZ R130, R9.reuse, R130 ;  /* 0x0000008209827220 */ /* 0x040fe20000410000 */
[----:B------:R-:W-:Y:S01]  /*cf20*/  IADD3 R13, R10, -R13, RZ ;  /* 0x8000000d0a0d7210 */ /* 0x000fe20007ffe0ff */
[C---:B------:R-:W-:Y:S01]  /*cf30*/  FMUL.FTZ R127, R9.reuse, R127 ;  /* 0x0000007f097f7220 */ /* 0x040fe20000410000 */
[C---:B------:R-:W-:Y:S01]  /*cf40*/  SHF.L.U32 R10, R8.reuse, 0x6, RZ ;  /* 0x00000006080a7819 */ /* 0x040fe200000006ff */
[----:B------:R-:W-:Y:S01]  /*cf50*/  FMUL.FTZ R126, R9, R126 ;  /* 0x0000007e097e7220 */ /* 0x000fe20000410000 */
[----:B------:R-:W-:Y:S01]  /*cf60*/  LEA.HI R11, R11, R0, RZ, 0x2 ;  /* 0x000000000b0b7211 */ /* 0x000fe200078f10ff */
[C---:B------:R-:W-:Y:S01]  /*cf70*/  FMUL.FTZ R123, R9.reuse, R123 ;  /* 0x0000007b097b7220 */ /* 0x040fe20000410000 */
[----:B------:R-:W-:Y:S01]  /*cf80*/  SHF.R.S32.HI R0, RZ, 0x4, R4 ;  /* 0x00000004ff007819 */ /* 0x000fe20000011404 */
        /* <DEDUP_REMOVED lines=43> */
[----:B------:R-:W-:Y:S01]  /*d240*/  LOP3.LUT R9, R8, 0x1, RZ, 0xc0, !PT ;  /* 0x0000000108097812 */ /* 0x000fe200078ec0ff */
[----:B------:R-:W1:Y:S01]  /*d250*/  @P3 MUFU.LG2 R5, R5 ;  /* 0x0000000500053308 */ /* 0x000e620000000c00 */
[----:B------:R-:W-:-:S02]  /*d260*/  LOP3.LUT R10, R10, 0x1c0, RZ, 0xc0, !PT ;  /* 0x000001c00a0a7812 */ /* 0x000fc400078ec0ff */
[----:B------:R-:W-:Y:S02]  /*d270*/  R2P PR, R8, 0x6 ;  /* 0x0000000608007804 */ /* 0x000fe40000000000 */
[----:B------:R-:W-:Y:S02]  /*d280*/  SHF.L.U32 R4, R0, 0x6, RZ ;  /* 0x0000000600047819 */ /* 0x000fe400000006ff */
[----:B------:R-:W-:Y:S02]  /*d290*/  LEA.HI R8, R2, R2, RZ, 0x1 ;  /* 0x0000000202087211 */ /* 0x000fe400078f08ff */
[----:B------:R-:W-:Y:S02]  /*d2a0*/  ISETP.NE.U32.AND P0, PT, R9, 0x1, PT ;  /* 0x000000010900780c */ /* 0x000fe40003f05070 */
[----:B------:R-:W-:Y:S02]  /*d2b0*/  LEA.HI R10, R10, R10, RZ, 0x1d ;  /* 0x0000000a0a0a7211 */ /* 0x000fe400078fe8ff */
[----:B------:R-:W-:-:S02]  /*d2c0*/  LOP3.LUT R4, R4, 0x1c0, RZ, 0xc0, !PT ;  /* 0x000001c004047812 */ /* 0x000fc400078ec0ff */
[C---:B------:R-:W-:Y:S02]  /*d2d0*/  SHF.L.U32 R9, R8.reuse, 0x2, RZ ;  /* 0x0000000208097819 */ /* 0x040fe400000006ff */
[----:B------:R-:W-:Y:S02]  /*d2e0*/  LOP3.LUT R15, R8, 0xffffffe, RZ, 0xc0, !PT ;  /* 0x0ffffffe080f7812 */ /* 0x000fe400078ec0ff */
[----:B------:R-:W-:Y:S02]  /*d2f0*/  SHF.R.S32.HI R8, RZ, 0x2, R11 ;  /* 0x00000002ff087819 */ /* 0x000fe4000001140b */
[----:B------:R-:W-:Y:S02]  /*d300*/  LEA R7, R7, R10, 0x1 ;  /* 0x0000000a07077211 */ /* 0x000fe400078e08ff */
[----:B------:R-:W-:Y:S02]  /*d310*/  LOP3.LUT R9, R4, 0x38, R9, 0xf8, !PT ;  /* 0x0000003804097812 */ /* 0x000fe400078ef809 */
[----:B------:R-:W-:-:S02]  /*d320*/  SHF.R.U32.HI R4, RZ, 0x3, R4 ;  /* 0x00000003ff047819 */ /* 0x000fc40000011604 */
[----:B------:R-:W-:Y:S02]  /*d330*/  LEA R13, R13, R8, 0x4 ;  /* 0x000000080d0d7211 */ /* 0x000fe400078e20ff */
[----:B------:R-:W-:Y:S02]  /*d340*/  LEA R7, R7, UR5, 0x2 ;  /* 0x0000000507077c11 */ /* 0x000fe4000f8e10ff */
[----:B------:R-:W-:Y:S02]  /*d350*/  MOV R8, 0x40 ;  /* 0x0000004000087802 */ /* 0x000fe40000000f00 */
[----:B------:R-:W-:Y:S01]  /*d360*/  LOP3.LUT R4, R9, R4, RZ, 0x3c, !PT ;  /* 0x0000000409047212 */ /* 0x000fe200078e3cff */
[----:B------:R-:W-:Y:S01]  /*d370*/  STS.64 [R7], R128 ;  /* 0x0000008007007388 */ /* 0x000fe20000000a00 */
[----:B------:R-:W-:Y:S02]  /*d380*/  IADD3 R9, R7, -0x20, RZ ;  /* 0xffffffe007097810 */ /* 0x000fe40007ffe0ff */
[----:B------:R-:W-:Y:S01]  /*d390*/  SEL R8, R8, 0xffffffc0, !P1 ;  /* 0xffffffc008087807 */ /* 0x000fe20004800000 */
[----:B------:R-:W-:Y:S01]  /*d3a0*/  STS.64 [R7+0x800], R130 ;  /* 0x0008008207007388 */ /* 0x000fe20000000a00 */
[----:B------:R-:W-:-:S02]  /*d3b0*/  MOV R10, 0x80 ;  /* 0x00000080000a7802 */ /* 0x000fc40000000f00 */
[C---:B------:R-:W-:Y:S02]  /*d3c0*/  @P0 IADD3 R9, R7.reuse, 0x20, RZ ;  /* 0x0000002007090810 */ /* 0x040fe40007ffe0ff */
[----:B------:R-:W-:Y:S02]  /*d3d0*/  IADD3 R15, R2, -R15, RZ ;  /* 0x8000000f020f7210 */ /* 0x000fe40007ffe0ff */
[----:B------:R-:W-:Y:S01]  /*d3e0*/  IADD3 R12, R7, R8, RZ ;  /* 0x00000008070c7210 */ /* 0x000fe20007ffe0ff */
[----:B------:R-:W-:Y:S01]  /*d3f0*/  STS.64 [R9], R124 ;  /* 0x0000007c09007388 */ /* 0x000fe20000000a00 */
[----:B------:R-:W-:Y:S02]  /*d400*/  SEL R10, R10, 0xffffff80, !P2 ;  /* 0xffffff800a0a7807 */ /* 0x000fe40005000000 */
[----:B------:R-:W-:Y:S01]  /*d410*/  IADD3 R8, R8, R9, RZ ;  /* 0x0000000908087210 */ /* 0x000fe20007ffe0ff */
[----:B------:R-:W-:Y:S01]  /*d420*/  STS.64 [R9+0x800], R126 ;  /* 0x0008007e09007388 */ /* 0x000fe20000000a00 */
[----:B------:R-:W-:-:S02]  /*d430*/  LEA R4, R15, R4, 0x2 ;  /* 0x000000040f047211 */ /* 0x000fc400078e10ff */
[-C--:B------:R-:W-:Y:S01]  /*d440*/  IADD3 R14, R7, R10.reuse, RZ ;  /* 0x0000000a070e7210 */ /* 0x080fe20007ffe0ff */
[----:B------:R-:W-:Y:S01]  /*d450*/  STS.64 [R12], R120 ;  /* 0x000000780c007388 */ /* 0x000fe20000000a00 */
[----:B------:R-:W-:Y:S02]  /*d460*/  IADD3 R15, R10, R9, RZ ;  /* 0x000000090a0f7210 */ /* 0x000fe40007ffe0ff */
[-C--:B------:R-:W-:Y:S01]  /*d470*/  IADD3 R16, R12, R10.reuse, RZ ;  /* 0x0000000a0c107210 */ /* 0x080fe20007ffe0ff */
[----:B------:R-:W-:Y:S01]  /*d480*/  STS.64 [R12+0x800], R122 ;  /* 0x0008007a0c007388 */ /* 0x000fe20000000a00 */
[----:B------:R-:W-:Y:S02]  /*d490*/  IADD3 R17, R8, R10, RZ ;  /* 0x0000000a08117210 */ /* 0x000fe40007ffe0ff */
[----:B------:R-:W3:Y:S01]  /*d4a0*/  LDC.64 R10, c[0x0][0x2c0] ;  /* 0x0000b000ff0a7b82 */ /* 0x000ee20000000a00 */
[----:B------:R-:W-:Y:S01]  /*d4b0*/  STS.64 [R8], R116 ;  /* 0x0000007408007388 */ /* 0x000fe20000000a00 */
[----:B------:R-:W-:Y:S01]  /*d4c0*/  SHF.L.U32 R24, R2, 0x2, RZ ;  /* 0x0000000202187819 */ /* 0x000fe200000006ff */
[----:B-1----:R-:W-:Y:S01]  /*d4d0*/  @P3 FMUL.FTZ R2, R5, 0.69314718246459960938 ;  /* 0x3f31721805023820 */ /* 0x002fe20000410000 */
[----:B-----5:R-:W-:Y:S01]  /*d4e0*/  SHF.L.U32 R18, R18, 0x6, RZ ;  /* 0x0000000612127819 */ /* 0x020fe200000006ff */
[----:B------:R-:W-:Y:S01]  /*d4f0*/  STS.64 [R8+0x800], R118 ;  /* 0x0008007608007388 */ /* 0x000fe20000000a00 */
[----:B------:R-:W-:-:S03]  /*d500*/  SHF.R.S32.HI R25, RZ, 0x1f, R24 ;  /* 0x0000001fff197819 */ /* 0x000fc60000011418 */
[----:B------:R-:W-:Y:S04]  /*d510*/  STS.64 [R14], R112 ;  /* 0x000000700e007388 */ /* 0x000fe80000000a00 */
[----:B------:R-:W-:Y:S04]  /*d520*/  STS.64 [R14+0x800], R114 ;  /* 0x000800720e007388 */ /* 0x000fe80000000a00 */
[----:B------:R-:W-:Y:S04]  /*d530*/  STS.64 [R15], R108 ;  /* 0x0000006c0f007388 */ /* 0x000fe80000000a00 */
[----:B------:R-:W-:Y:S01]  /*d540*/  STS.64 [R15+0x800], R110 ;  /* 0x0008006e0f007388 */ /* 0x000fe20000000a00 */
[----:B---3--:R-:W-:-:S03]  /*d550*/  IMAD R19, R19, R10, UR11 ;  /* 0x0000000b13137e24 */ /* 0x008fc6000f8e020a */
[----:B------:R-:W-:Y:S04]  /*d560*/  STS.64 [R16], R104 ;  /* 0x0000006810007388 */ /* 0x000fe80000000a00 */
[----:B------:R-:W-:Y:S04]  /*d570*/  STS.64 [R16+0x800], R106 ;  /* 0x0008006a10007388 */ /* 0x000fe80000000a00 */
[----:B------:R-:W-:Y:S04]  /*d580*/  STS.64 [R17], R100 ;  /* 0x0000006411007388 */ /* 0x000fe80000000a00 */
[----:B------:R1:W-:Y:S04]  /*d590*/  STS.64 [R17+0x800], R102 ;  /* 0x0008006611007388 */ /* 0x0003e80000000a00 */
[----:B------:R-:W-:Y:S04]  /*d5a0*/  STS.64 [R7+0x4000], R36 ;  /* 0x0040002407007388 */ /* 0x000fe80000000a00 */
[----:B------:R-:W-:Y:S04]  /*d5b0*/  STS.64 [R7+0x4800], R38 ;  /* 0x0048002607007388 */ /* 0x000fe80000000a00 */
[----:B------:R-:W-:Y:S04]  /*d5c0*/  STS.64 [R9+0x4000], R40 ;  /* 0x0040002809007388 */ /* 0x000fe80000000a00 */
[----:B------:R-:W-:Y:S04]  /*d5d0*/  STS.64 [R9+0x4800], R42 ;  /* 0x0048002a09007388 */ /* 0x000fe80000000a00 */
[----:B------:R-:W-:Y:S04]  /*d5e0*/  STS.64 [R12+0x4000], R44 ;  /* 0x0040002c0c007388 */ /* 0x000fe80000000a00 */
[----:B------:R-:W-:Y:S01]  /*d5f0*/  STS.64 [R12+0x4800], R46 ;  /* 0x0048002e0c007388 */ /* 0x000fe20000000a00 */
[----:B-1----:R-:W-:-:S03]  /*d600*/  LEA R102, R4, UR5, 0x2 ;  /* 0x0000000504667c11 */ /* 0x002fc6000f8e10ff */
        /* <DEDUP_REMOVED lines=18> */
[----:B-1----:R-:W-:-:S03]  /*d730*/  IADD3 R7, RZ, -UR11, RZ ;  /* 0x8000000bff077c10 */ /* 0x002fc6000fffe0ff */
[----:B------:R1:W-:Y:S02]  /*d740*/  STS.64 [R14+0x8000], R84 ;  /* 0x008000540e007388 */ /* 0x0003e40000000a00 */
[----:B------:R-:W-:Y:S02]  /*d750*/  IMAD R7, R20, R7, UR4 ;  /* 0x0000000414077e24 */ /* 0x000fe4000f8e0207 */
[----:B------:R1:W-:Y:S01]  /*d760*/  STS.64 [R14+0x8800], R86 ;  /* 0x008800560e007388 */ /* 0x0003e20000000a00 */
[----:B---3--:R-:W-:Y:S01]  /*d770*/  @P4 FMUL.FTZ R9, R6, 0.69314718246459960938 ;  /* 0x3f31721806094820 */ /* 0x008fe20000410000 */
[----:B------:R-:W-:Y:S02]  /*d780*/  IMAD R20, R19, R20, R7 ;  /* 0x0000001413147224 */ /* 0x000fe400078e0207 */
[----:B------:R1:W-:Y:S01]  /*d790*/  STS.64 [R15+0x8000], R88 ;  /* 0x008000580f007388 */ /* 0x0003e20000000a00 */
[----:B------:R-:W-:Y:S01]  /*d7a0*/  MOV R7, 0xff800000 ;  /* 0xff80000000077802 */ /* 0x000fe20000000f00 */
[----:B--2---:R-:W-:Y:S01]  /*d7b0*/  @P4 FFMA.FTZ R7, R132, R21, R9 ;  /* 0x0000001584074223 */ /* 0x004fe20000010009 */
[----:B------:R-:W-:Y:S01]  /*d7c0*/  IMAD R18, R20, R11, R18 ;  /* 0x0000000b14127224 */ /* 0x000fe200078e0212 */
[----:B------:R1:W-:Y:S04]  /*d7d0*/  STS.64 [R15+0x8800], R90 ;  /* 0x0088005a0f007388 */ /* 0x0003e80000000a00 */
[----:B------:R1:W-:Y:S04]  /*d7e0*/  STS.64 [R16+0x8000], R92 ;  /* 0x0080005c10007388 */ /* 0x0003e80000000a00 */
[----:B------:R1:W-:Y:S01]  /*d7f0*/  STS.64 [R16+0x8800], R94 ;  /* 0x0088005e10007388 */ /* 0x0003e20000000a00 */
[----:B-----5:R-:W-:Y:S01]  /*d800*/  MOV R8, 0xff800000 ;  /* 0xff80000000087802 */ /* 0x020fe20000000f00 */
[----:B----4-:R-:W-:-:S02]  /*d810*/  @P3 FFMA.FTZ R8, R3, R22, R2 ;  /* 0x0000001603083223 */ /* 0x010fc40000010002 */
[----:B------:R1:W-:Y:S04]  /*d820*/  STS.64 [R17+0x8000], R96 ;  /* 0x0080006011007388 */ /* 0x0003e80000000a00 */
[----:B------:R1:W-:Y:S01]  /*d830*/  STS.64 [R17+0x8800], R98 ;  /* 0x0088006211007388 */ /* 0x0003e20000000a00 */
[----:B------:R-:W-:Y:S06]  /*d840*/  BAR.SYNC.DEFER_BLOCKING 0x0 ;  /* 0x0000000000007b1d */ /* 0x000fec0000010000 */
[----:B------:R-:W-:Y:S05]  /*d850*/  @P5 BRA `(.L_x_6776) ;  /* 0x00000000002c5947 */ /* 0x000fea0003800000 */
        /* <DEDUP_REMOVED lines=11> */
.L_x_6776:
[----:B------:R-:W-:Y:S05]  /*d910*/  BSYNC B0 ;  /* 0x0000000000007941 */ /* 0x000fea0003800000 */
.L_x_6775:
[----:B-1----:R-:W1:Y:S01]  /*d920*/  LDS.128 R96, [R102] ;  /* 0x0000000066607984 */ /* 0x002e620000000c00 */
[----:B------:R-:W-:Y:S01]  /*d930*/  ULDC UR4, c[0x0][0x2dc] ;  /* 0x0000b70000047ab9 */ /* 0x000fe20000000800 */
[----:B------:R-:W-:Y:S02]  /*d940*/  IMAD.WIDE R24, R0, 0xc0, R24 ;  /* 0x000000c000187825 */ /* 0x000fe400078e0218 */
[----:B------:R-:W3:Y:S02]  /*d950*/  LDS.128 R64, [R102+0x4000] ;  /* 0x0040000066407984 */ /* 0x000ee40000000c00 */
[----:B--2---:R-:W-:Y:S01]  /*d960*/  IMAD R4, R18, UR4, RZ ;  /* 0x0000000412047c24 */ /* 0x004fe2000f8e02ff */
[----:B------:R-:W-:Y:S01]  /*d970*/  ULDC.64 UR4, c[0x0][0x288] ;  /* 0x0000a20000047ab9 */ /* 0x000fe20000000a00 */
[----:B------:R-:W2:Y:S01]  /*d980*/  LDS.128 R32, [R102+0x8000] ;  /* 0x0080000066207984 */ /* 0x000ea20000000c00 */
[----:B------:R-:W-:Y:S02]  /*d990*/  VIADD R3, R0, 0x8 ;  /* 0x0000000800037836 */ /* 0x000fe40000000000 */
[----:B------:R-:W-:Y:S01]  /*d9a0*/  IADD3 R5, P0, R4, R24, RZ ;  /* 0x0000001804057210 */ /* 0x000fe20007f1e0ff */
[----:B------:R-:W4:Y:S01]  /*d9b0*/  LDS.128 R92, [R102+0x800] ;  /* 0x00080000665c7984 */ /* 0x000f220000000c00 */
[C---:B------:R-:W-:Y:S01]  /*d9c0*/  VIADD R2, R0.reuse, 0x10 ;  /* 0x0000001000027836 */ /* 0x040fe20000000000 */
[----:B------:R-:W-:Y:S01]  /*d9d0*/  ISETP.GE.AND P6, PT, R3, UR20, PT ;  /* 0x0000001403007c0c */ /* 0x000fe2000bfc6270 */
[----:B------:R-:W-:Y:S01]  /*d9e0*/  VIADD R101, R0, 0x18 ;  /* 0x0000001800657836 */ /* 0x000fe20000000000 */
[----:B------:R-:W-:Y:S01]  /*d9f0*/  LEA.HI.X.SX32 R4, R4, R25, 0x1, P0 ;  /* 0x0000001904047211 */ /* 0x000fe200000f0eff */
[----:B------:R-:W5:Y:S01]  /*da00*/  LDS.128 R88, [R102+0x1000] ;  /* 0x0010000066587984 */ /* 0x000f620000000c00 */
[C---:B------:R-:W-:Y:S01]  /*da10*/  LEA R104, P0, R5.reuse, UR4, 0x2 ;  /* 0x0000000405687c11 */ /* 0x040fe2000f8010ff */
[----:B------:R-:W-:Y:S01]  /*da20*/  VIADD R100, R0, 0x20 ;  /* 0x0000002000647836 */ /* 0x000fe20000000000 */
[----:B------:R-:W-:Y:S01]  /*da30*/  ISETP.GE.AND P5, PT, R2, UR20, PT ;  /* 0x0000001402007c0c */ /* 0x000fe2000bfa6270 */
[----:B------:R-:W5:Y:S01]  /*da40*/  LDS.128 R84, [R102+0x1800] ;  /* 0x0018000066547984 */ /* 0x000f620000000c00 */
[----:B------:R-:W-:Y:S01]  /*da50*/  LEA.HI.X R105, R5, UR5, R4, 0x2, P0 ;  /* 0x0000000505697c11 */ /* 0x000fe200080f1404 */
[C---:B------:R-:W-:Y:S01]  /*da60*/  VIADD R3, R0.reuse, 0x28 ;  /* 0x0000002800037836 */ /* 0x040fe20000000000 */
[C---:B------:R-:W-:Y:S01]  /*da70*/  ISETP.GE.AND P0, PT, R0.reuse, UR20, PT ;  /* 0x0000001400007c0c */ /* 0x040fe2000bf06270 */
[----:B------:R-:W5:Y:S01]  /*da80*/  LDS.128 R80, [R102+0x2000] ;  /* 0x0020000066507984 */ /* 0x000f620000000c00 */
[C---:B------:R-:W-:Y:S01]  /*da90*/  VIADD R2, R0.reuse, 0x30 ;  /* 0x0000003000027836 */ /* 0x040fe20000000000 */
[----:B------:R-:W-:Y:S01]  /*daa0*/  ISETP.GE.AND P4, PT, R101, UR20, PT ;  /* 0x0000001465007c0c */ /* 0x000fe2000bf86270 */
[----:B------:R-:W-:Y:S01]  /*dab0*/  VIADD R0, R0, 0x38 ;  /* 0x0000003800007836 */ /* 0x000fe20000000000 */
[----:B------:R-:W5:Y:S01]  /*dac0*/  LDS.128 R76, [R102+0x2800] ;  /* 0x00280000664c7984 */ /* 0x000f620000000c00 */
[----:B------:R-:W-:-:S02]  /*dad0*/  ISETP.GE.AND P3, PT, R100, UR20, PT ;  /* 0x0000001464007c0c */ /* 0x000fc4000bf66270 */
[----:B------:R-:W-:Y:S01]  /*dae0*/  ISETP.GE.AND P2, PT, R3, UR20, PT ;  /* 0x0000001403007c0c */ /* 0x000fe2000bf46270 */
[----:B------:R-:W5:Y:S01]  /*daf0*/  LDS.128 R72, [R102+0x3000] ;  /* 0x0030000066487984 */ /* 0x000f620000000c00 */
[----:B------:R-:W-:-:S03]  /*db00*/  ISETP.GE.AND P1, PT, R2, UR20, PT ;  /* 0x0000001402007c0c */ /* 0x000fc6000bf26270 */
        /* <DEDUP_REMOVED lines=15> */
[----:B-1----:R1:W-:Y:S04]  /*dc00*/  @!P0 STG.E.64 desc[UR14][R104.64], R96 ;  /* 0x0000006068008986 */ /* 0x0023e8000c101b0e */
[----:B------:R1:W-:Y:S04]  /*dc10*/  @!P0 STG.E.64 desc[UR14][R104.64+0x8], R98 ;  /* 0x0000086268008986 */ /* 0x0003e8000c101b0e */
[----:B---3--:R1:W-:Y:S04]  /*dc20*/  @!P0 STG.E.128 desc[UR14][R104.64+0x100], R64 ;  /* 0x0001004068008986 */ /* 0x0083e8000c101d0e */
[----:B--2---:R1:W-:Y:S01]  /*dc30*/  @!P0 STG.E.128 desc[UR14][R104.64+0x200], R32 ;  /* 0x0002002068008986 */ /* 0x0043e2000c101d0e */
[----:B------:R-:W-:-:S03]  /*dc40*/  ISETP.GE.AND P0, PT, R0, UR20, PT ;  /* 0x0000001400007c0c */ /* 0x000fc6000bf06270 */
        /* <DEDUP_REMOVED lines=23> */
.L_x_6777:
        /* <DEDUP_REMOVED lines=12> */
.L_x_7972:


//--------------------- .text._ZN5flash24flash_fwd_splitkv_kernelI23Flash_fwd_kernel_traitsILi192ELi64ELi64ELi4ELb0ELb0EN7cutlass10bfloat16_tE19Flash_kernel_traitsILi192ELi64ELi64ELi4ES3_EELb0ELb1ELb0ELb0ELb1ELb1ELb1ELb0EEEvNS_16Flash_fwd_paramsE --------------------------
	.section	.text._ZN5flash24flash_fwd_splitkv_kernelI23Flash_fwd_kernel_traitsILi192ELi64ELi64ELi4ELb0ELb0EN7cutlass10bfloat16_tE19Flash_kernel_traitsILi192ELi64ELi64ELi4ES3_EELb0ELb1ELb0ELb0ELb1ELb1ELb1ELb0EEEvNS_16Flash_fwd_paramsE,"ax",@progbits
	.align	128
        .global         _ZN5flash24flash_fwd_splitkv_kernelI23Flash_fwd_kernel_traitsILi192ELi64ELi64ELi4ELb0ELb0EN7cutlass10bfloat16_tE19Flash_kernel_traitsILi192ELi64ELi64ELi4ES3_EELb0ELb1ELb0ELb0ELb1ELb1ELb1ELb0EEEvNS_16Flash_fwd_paramsE
        .type           _ZN5flash24flash_fwd_splitkv_kernelI23Flash_fwd_kernel_traitsILi192ELi64ELi64ELi4ELb0ELb0EN7cutlass10bfloat16_tE19Flash_kernel_traitsILi192ELi64ELi64ELi4ES3_EELb0ELb1ELb0ELb0ELb1ELb1ELb1ELb0EEEvNS_16Flash_fwd_paramsE,@function
        .size           _ZN5flash24flash_fwd_splitkv_kernelI23Flash_fwd_kernel_traitsILi192ELi64ELi64ELi4ELb0ELb0EN7cutlass10bfloat16_tE19Flash_kernel_traitsILi192ELi64ELi64ELi4ES3_EELb0ELb1ELb0ELb0ELb1ELb1ELb1ELb0EEEvNS_16Flash_fwd_paramsE,(.L_x_7973 - _ZN5flash24flash_fwd_splitkv_kernelI23Flash_fwd_kernel_traitsILi192ELi64ELi64ELi4ELb0ELb0EN7cutlass10bfloat16_tE19Flash_kernel_traitsILi192ELi64ELi64ELi4ES3_EELb0ELb1ELb0ELb0ELb1ELb1ELb1ELb0EEEvNS_16Flash_fwd_paramsE)
        .other          _ZN5flash24flash_fwd_splitkv_kernelI23Flash_fwd_kernel_traitsILi192ELi64ELi64ELi4ELb0ELb0EN7cutlass10bfloat16_tE19Flash_kernel_traitsILi192ELi64ELi64ELi4ES3_EELb0ELb1ELb0ELb0ELb1ELb1ELb1ELb0EEEvNS_16Flash_fwd_paramsE,@"STO_CUDA_ENTRY STV_DEFAULT"
_ZN5flash24flash_fwd_splitkv_kernelI23Flash_fwd_kernel_traitsILi192ELi64ELi64ELi4ELb0ELb0EN7cutlass10bfloat16_tE19Flash_kernel_traitsILi192ELi64ELi64ELi4ES3_EELb0ELb1ELb0ELb0ELb1ELb1ELb1ELb0EEEvNS_16Flash_fwd_paramsE:
.text._ZN5flash24flash_fwd_splitkv_kernelI23Flash_fwd_kernel_traitsILi192ELi64ELi64ELi4ELb0ELb0EN7cutlass10bfloat16_tE19Flash_kernel_traitsILi192ELi64ELi64ELi4ES3_EELb0ELb1ELb0ELb0ELb1ELb1ELb1ELb0EEEvNS_16Flash_fwd_paramsE:
        /* <DEDUP_REMOVED lines=77> */
.L_x_6778:
[----:B------:R-:W-:-:S05]  /*04d0*/  ULDC UR8, c[0x0][0x2c8] ;  /* 0x0000b20000087ab9 */ /* 0x000fca0000000800 */
.L_x_6779:
        /* <DEDUP_REMOVED lines=167> */
.L_x_6780:
        /* <DEDUP_REMOVED lines=28> */
.L_x_6781:
        /* <DEDUP_REMOVED lines=86> */
.L_x_6782:
        /* <DEDUP_REMOVED lines=47> */
.L_x_6784:
        /* <DEDUP_REMOVED lines=31> */
.L_x_6783:
[----:B------:R-:W-:Y:S01]  /*1b50*/  UISETP.NE.AND UP0, UPT, UR18, -0x1, UPT ;  /* 0xffffffff1200788c */ /* 0x000fe2000bf05270 */
[----:B------:R-:W-:Y:S01]  /*1b60*/  SHF.R.S32.HI R5, RZ, 0x1f, R96 ;  /* 0x0000001fff057819 */ /* 0x000fe20000011460 */
[----:B------:R-:W-:Y:S01]  /*1b70*/  UIADD3 UR20, -UR13, UR17, URZ ;  /* 0x000000110d147290 */ /* 0x000fe2000fffe13f */
[----:B------:R-:W1:Y:S01]  /*1b80*/  S2R R31, SR_CTAID.X ;  /* 0x00000000001f7919 */ /* 0x000e620000002500 */
[----:B------:R-:W2:Y:S01]  /*1b90*/  S2UR UR26, SR_CgaCtaId ;  /* 0x00000000001a79c3 */ /* 0x000ea20000008800 */
[CC--:B------:R-:W-:Y:S01]  /*1ba0*/  LEA.HI R3, R5.reuse, R96.reuse, RZ, 0x3 ;  /* 0x0000006005037211 */ /* 0x0c0fe200078f18ff */
[----:B------:R-:W-:Y:S01]  /*1bb0*/  VIADD R206, R146, 0xffffffff ;  /* 0xffffffff92ce7836 */ /* 0x000fe20000000000 */
[----:B------:R-:W-:Y:S01]  /*1bc0*/  LEA.HI R33, R5, R96, RZ, 0x6 ;  /* 0x0000006005217211 */ /* 0x000fe200078f30ff */
[----:B------:R-:W-:Y:S01]  /*1bd0*/  IMAD.SHL.U32 R215, R96, 0x2, RZ ;  /* 0x0000000260d77824 */ /* 0x000fe200078e00ff */
[----:B------:R-:W-:Y:S01]  /*1be0*/  SHF.R.S32.HI R14, RZ, 0x3, R3 ;  /* 0x00000003ff0e7819 */ /* 0x000fe20000011403 */
[----:B------:R-:W-:Y:S01]  /*1bf0*/  IMAD.U32 R212, RZ, RZ, UR16 ;  /* 0x00000010ffd47e24 */ /* 0x000fe2000f8e00ff */
[----:B------:R-:W-:Y:S01]  /*1c00*/  @UP0 ULDC.64 UR4, c[0x0][0x240] ;  /* 0x0000900000040ab9 */ /* 0x000fe20000000a00 */
[----:B------:R-:W-:Y:S01]  /*1c10*/  @!UP0 USHF.R.S32.HI UR23, URZ, 0x1f, UR11 ;  /* 0x0000001f3f178899 */ /* 0x000fe2000801140b */
[C---:B------:R-:W-:Y:S01]  /*1c20*/  ISETP.GE.AND P6, PT, R14.reuse, UR20, PT ;  /* 0x000000140e007c0c */ /* 0x040fe2000bfc6270 */
[----:B------:R-:W-:Y:S01]  /*1c30*/  @UP0 UIMAD.WIDE.U32 UR8, UR18, UR4, URZ ;  /* 0x00000004120802a5 */ /* 0x000fe2000f8e003f */
[C---:B------:R-:W-:Y:S01]  /*1c40*/  VIADD R19, R14.reuse, 0x10 ;  /* 0x000000100e137836 */ /* 0x040fe20000000000 */
[----:B------:R-:W-:Y:S01]  /*1c50*/  LOP3.LUT R3, R3, 0xfffffff8, RZ, 0xc0, !PT ;  /* 0xfffffff803037812 */ /* 0x000fe200078ec0ff */
[C---:B------:R-:W-:Y:S01]  /*1c60*/  IMAD.SHL.U32 R11, R14.reuse, 0x40, RZ ;  /* 0x000000400e0b7824 */ /* 0x040fe200078e00ff */
[----:B------:R-:W-:Y:S01]  /*1c70*/  @UP0 UIMAD UR18, UR18, UR5, UR9 ;  /* 0x00000005121202a4 */ /* 0x000fe2000f8e0209 */
[----:B------:R-:W-:Y:S01]  /*1c80*/  VIADD R17, R14, 0x20 ;  /* 0x000000200e117836 */ /* 0x000fe20000000000 */
[----:B------:R-:W-:Y:S01]  /*1c90*/  ISETP.GE.AND P0, PT, R19, UR20, PT ;  /* 0x0000001413007c0c */ /* 0x000fe2000bf06270 */
[----:B------:R-:W-:Y:S01]  /*1ca0*/  @!UP0 ULDC.64 UR4, c[0x0][0x228] ;  /* 0x00008a0000048ab9 */ /* 0x000fe20000000a00 */
[----:B------:R-:W-:Y:S01]  /*1cb0*/  IMAD.IADD R0, R96, 0x1, -R3 ;  /* 0x0000000160007824 */ /* 0x000fe200078e0a03 */
[----:B------:R-:W-:Y:S01]  /*1cc0*/  @!UP0 UIMAD UR9, UR23, UR4, URZ ;  /* 0x00000004170982a4 */ /* 0x000fe2000f8e023f */
[----:B------:R-:W-:Y:S01]  /*1cd0*/  LOP3.LUT R11, R11, 0x1c0, RZ, 0xc0, !PT ;  /* 0x000001c00b0b7812 */ /* 0x000fe200078ec0ff */
[----:B------:R-:W-:Y:S01]  /*1ce0*/  @!UP0 UIMAD.WIDE.U32 UR24, UR11, UR4, URZ ;  /* 0x000000040b1882a5 */ /* 0x000fe2000f8e003f */
[----:B------:R-:W-:Y:S01]  /*1cf0*/  IMAD.SHL.U32 R24, R0, 0x8, RZ ;  /* 0x0000000800187824 */ /* 0x000fe200078e00ff */
[----:B------:R-:W-:Y:S01]  /*1d00*/  @!UP0 UIMAD UR9, UR11, UR5, UR9 ;  /* 0x000000050b0982a4 */ /* 0x000fe2000f8e0209 */
[----:B------:R-:W3:Y:S01]  /*1d10*/  @!P6 LDC.64 R6, c[0x0][0x240] ;  /* 0x00009000ff06eb82 */ /* 0x000ee20000000a00 */
[----:B------:R-:W-:Y:S01]  /*1d20*/  USHF.R.S32.HI UR23, URZ, 0x1f, UR19 ;  /* 0x0000001f3f177899 */ /* 0x000fe20008011413 */
[----:B------:R-:W-:Y:S01]  /*1d30*/  ISETP.GE.AND P5, PT, R17, UR20, PT ;  /* 0x0000001411007c0c */ /* 0x000fe2000bfa6270 */
[----:B------:R-:W-:Y:S01]  /*1d40*/  @!UP0 UIADD3 UR18, UR25, UR9, URZ ;  /* 0x0000000919128290 */ /* 0x000fe2000fffe03f */
[----:B------:R-:W-:Y:S01]  /*1d50*/  SHF.R.S32.HI R23, RZ, 0x1f, R24 ;  /* 0x0000001fff177819 */ /* 0x000fe20000011418 */
[----:B------:R-:W-:Y:S01]  /*1d60*/  @!UP0 UMOV UR8, UR24 ;  /* 0x0000001800088c82 */ /* 0x000fe20008000000 */
[----:B------:R-:W4:Y:S01]  /*1d70*/  @!P0 S2R R29, SR_CgaCtaId ;  /* 0x00000000001d8919 */ /* 0x000f220000008800 */
[----:B------:R-:W-:Y:S01]  /*1d80*/  IADD3 R8, P1, R24, UR8, RZ ;  /* 0x0000000818087c10 */ /* 0x000fe2000ff3e0ff */
[----:B------:R-:W-:Y:S01]  /*1d90*/  ULDC.64 UR4, c[0x0][0x258] ;  /* 0x0000960000047ab9 */ /* 0x000fe20000000a00 */
[----:B------:R-:W5:Y:S01]  /*1da0*/  @!P6 LDC.64 R2, c[0x0][0x210] ;  /* 0x00008400ff02eb82 */ /* 0x000f620000000a00 */
[----:B------:R-:W-:Y:S01]  /*1db0*/  IMAD.U32 R26, RZ, RZ, UR4 ;  /* 0x00000004ff1a7e24 */ /* 0x000fe2000f8e00ff */
[----:B------:R-:W-:Y:S01]  /*1dc0*/  IADD3.X R9, R23, UR18, RZ, P1, !PT ;  /* 0x0000001217097c10 */ /* 0x000fe20008ffe4ff */
[----:B------:R-:W-:Y:S01]  /*1dd0*/  UIMAD UR23, UR23, UR4, URZ ;  /* 0x00000004171772a4 */ /* 0x000fe2000f8e023f */
[----:B------:R-:W-:Y:S01]  /*1de0*/  SHF.R.U32.HI R12, RZ, 0x3, R11 ;  /* 0x00000003ff0c7819 */ /* 0x000fe2000001160b */
[----:B------:R-:W-:Y:S01]  /*1df0*/  IMAD.SHL.U32 R33, R33, 0x8, RZ ;  /* 0x0000000821217824 */ /* 0x000fe200078e00ff */
[----:B------:R-:W-:Y:S01]  /*1e00*/  SHF.R.S32.HI R15, RZ, 0x1f, R14 ;  /* 0x0000001fff0f7819 */ /* 0x000fe2000001140e */
[----:B------:R-:W-:Y:S01]  /*1e10*/  IMAD.WIDE.U32 R26, R26, UR19, R8 ;  /* 0x000000131a1a7c25 */ /* 0x000fe2000f8e0008 */
[----:B------:R-:W-:Y:S01]  /*1e20*/  LOP3.LUT R9, R11, 0x38, R24, 0xf8, !PT ;  /* 0x000000380b097812 */ /* 0x000fe200078ef818 */
[----:B------:R-:W-:Y:S01]  /*1e30*/  UIMAD UR5, UR19, UR5, UR23 ;  /* 0x00000005130572a4 */ /* 0x000fe2000f8e0217 */
[----:B------:R-:W4:Y:S01]  /*1e40*/  @!P0 LDC.64 R10, c[0x0][0x240] ;  /* 0x00009000ff0a8b82 */ /* 0x000f220000000a00 */
[----:B-1----:R-:W-:Y:S01]  /*1e50*/  IMAD.WIDE R30, R31, 0x40, R14 ;  /* 0x000000401f1e7825 */ /* 0x002fe200078e020e */
[----:B------:R-:W-:Y:S01]  /*1e60*/  LOP3.LUT R12, R9, R12, RZ, 0x3c, !PT ;  /* 0x0000000c090c7212 */ /* 0x000fe200078e3cff */
[----:B------:R-:W-:Y:S01]  /*1e70*/  UMOV UR4, 0x400 ;  /* 0x0000040000047882 */ /* 0x000fe20000000000 */
[----:B------:R-:W-:Y:S01]  /*1e80*/  @!P0 MOV R4, 0x400 ;  /* 0x0000040000048802 */ /* 0x000fe20000000f00 */
[-C--:B---3--:R-:W-:Y:S01]  /*1e90*/  @!P6 IMAD R20, R31, R6.reuse, RZ ;  /* 0x000000061f14e224 */ /* 0x088fe200078e02ff */
[C---:B------:R-:W-:Y:S01]  /*1ea0*/  @!P0 IADD3 R18, P2, R30.reuse, 0x10, RZ ;  /* 0x000000101e128810 */ /* 0x040fe20007f5e0ff */
[----:B------:R-:W-:Y:S01]  /*1eb0*/  VIADD R27, R27, UR5 ;  /* 0x000000051b1b7c36 */ /* 0x000fe20008000000 */
[----:B------:R-:W1:Y:S01]  /*1ec0*/  @!P5 LDC.64 R8, c[0x0][0x240] ;  /* 0x00009000ff08db82 */ /* 0x000e620000000a00 */
[----:B------:R-:W-:Y:S01]  /*1ed0*/  @!P6 IMAD R20, R30, R7, R20 ;  /* 0x000000071e14e224 */ /* 0x000fe200078e0214 */
[----:B------:R-:W-:Y:S01]  /*1ee0*/  LOP3.LUT R12, R12, 0xfffffe00, R33, 0xf8, !PT ;  /* 0xfffffe000c0c7812 */ /* 0x000fe200078ef821 */
[----:B------:R-:W-:Y:S01]  /*1ef0*/  @!P6 IMAD.WIDE.U32 R34, R30, R6, R26 ;  /* 0x000000061e22e225 */ /* 0x000fe200078e001a */
[----:B--2---:R-:W-:Y:S01]  /*1f00*/  ULEA UR4, UR26, UR4, 0x18 ;  /* 0x000000041a047291 */ /* 0x004fe2000f8ec03f */
[----:B------:R-:W-:Y:S01]  /*1f10*/  LEA.HI R98, R5, R96, RZ, 0x5 ;  /* 0x0000006005627211 */ /* 0x000fe200078f28ff */
[----:B------:R-:W-:Y:S01]  /*1f20*/  ULDC.64 UR8, c[0x0][0x268] ;  /* 0x00009a0000087ab9 */ /* 0x000fe20000000a00 */
[----:B------:R-:W-:Y:S01]  /*1f30*/  @!P6 IMAD.IADD R20, R35, 0x1, R20 ;  /* 0x000000012314e824 */ /* 0x000fe200078e0214 */
[----:B------:R-:W2:Y:S01]  /*1f40*/  @!P0 LDC.64 R6, c[0x0][0x210] ;  /* 0x00008400ff068b82 */ /* 0x000ea20000000a00 */
[----:B-----5:R-:W-:Y:S01]  /*1f50*/  @!P6 LEA R36, P4, R34, R2, 0x1 ;  /* 0x000000022224e211 */ /* 0x020fe200078808ff */
[--C-:B------:R-:W-:Y:S01]  /*1f60*/  @!P0 IMAD.X R33, RZ, RZ, R31.reuse, P2 ;  /* 0x000000ffff218224 */ /* 0x100fe200010e061f */
[----:B----4-:R-:W-:Y:S01]  /*1f70*/  @!P0 LEA R29, R29, R4, 0x18 ;  /* 0x000000041d1d8211 */ /* 0x010fe200078ec0ff */
[----:B------:R-:W-:Y:S01]  /*1f80*/  USHF.L.U32 UR5, UR7, 0x5, URZ ;  /* 0x0000000507057899 */ /* 0x000fe2000800063f */
[----:B------:R-:W-:Y:S01]  /*1f90*/  @!P5 IADD3 R4, P1, R30, 0x20, RZ ;  /* 0x000000201e04d810 */ /* 0x000fe20007f3e0ff */
[----:B------:R-:W-:Y:S01]  /*1fa0*/  UIMAD.WIDE.U32 UR18, UR6, 0x20, URZ ;  /* 0x00000020061278a5 */ /* 0x000fe2000f8e003f */
[----:B------:R-:W-:Y:S01]  /*1fb0*/  @!P6 LEA.HI.X R37, R34, R3, R20, 0x1, P4 ;  /* 0x000000032225e211 */ /* 0x000fe200020f0c14 */
[----:B------:R-:W-:Y:S01]  /*1fc0*/  @!P0 IMAD R32, R33, R10, RZ ;  /* 0x0000000a21208224 */ /* 0x000fe200078e02ff */
[----:B------:R-:W3:Y:S01]  /*1fd0*/  @!P5 LDC.64 R2, c[0x0][0x210] ;  /* 0x00008400ff02db82 */ /* 0x000ee20000000a00 */
[----:B------:R-:W-:Y:S01]  /*1fe0*/  @!P5 IMAD.X R35, RZ, RZ, R31, P1 ;  /* 0x000000ffff23d224 */ /* 0x000fe200008e061f */
[----:B------:R-:W-:Y:S01]  /*1ff0*/  LEA R207, R12, UR4, 0x1 ;  /* 0x000000040ccf7c11 */ /* 0x000fe2000f8e08ff */
[----:B------:R-:W-:Y:S01]  /*2000*/  @!P0 IMAD R11, R18, R11, R32 ;  /* 0x0000000b120b8224 */ /* 0x000fe200078e0220 */
[----:B------:R-:W-:Y:S01]  /*2010*/  IADD3 R28, P2, R24, R28, RZ ;  /* 0x0000001c181c7210 */ /* 0x000fe20007f5e0ff */
[----:B------:R-:W-:Y:S01]  /*2020*/  @!P0 IMAD.MOV.U32 R32, RZ, RZ, R26 ;  /* 0x000000ffff208224 */ /* 0x000fe200078e001a */
[----:B------:R-:W-:Y:S01]  /*2030*/  SHF.R.S32.HI R97, RZ, 0x5, R98 ;  /* 0x00000005ff617819 */ /* 0x000fe20000011462 */
[----:B------:R-:W-:Y:S01]  /*2040*/  @!P0 IMAD.MOV.U32 R33, RZ, RZ, R27 ;  /* 0x000000ffff218224 */ /* 0x000fe200078e001b */
[----:B------:R-:W-:Y:S01]  /*2050*/  @!PT LDS RZ, [RZ] ;  /* 0x00000000fffff984 */ /* 0x000fe20000000800 */
[----:B------:R-:W-:Y:S01]  /*2060*/  @!PT LDS RZ, [RZ] ;  /* 0x00000000fffff984 */ /* 0x000fe20000000800 */
[----:B------:R-:W-:Y:S01]  /*2070*/  @!PT LDS RZ, [RZ] ;  /* 0x00000000fffff984 */ /* 0x000fe20000000800 */
[----:B------:R-:W-:Y:S01]  /*2080*/  @!P6 LDGSTS.E.BYPASS.LTC128B.128 [R207], desc[UR14][R36.64] ;  /* 0x0000000024cfefae */ /* 0x000fe2000b901d4e */
[----:B-1----:R-:W-:Y:S01]  /*2090*/  @!P5 IMAD R20, R35, R8, RZ ;  /* 0x000000082314d224 */ /* 0x002fe200078e02ff */
[----:B------:R-:W1:Y:S01]  /*20a0*/  LDC.64 R134, c[0x0][0x250] ;  /* 0x00009400ff867b82 */ /* 0x000e620000000a00 */
[----:B------:R-:W-:Y:S01]  /*20b0*/  @!P0 IMAD.WIDE.U32 R32, R18, R10, R32 ;  /* 0x0000000a12208225 */ /* 0x000fe200078e0020 */
[----:B------:R-:W-:Y:S01]  /*20c0*/  @!P6 LDGSTS.E.BYPASS.LTC128B.128 [R207+0x2000], desc[UR14][R36.64+0x80] ;  /* 0x0200008024cfefae */ /* 0x000fe2000b901d4e */
[----:B------:R-:W-:Y:S01]  /*20d0*/  LEA R213, R97, UR13, 0x4 ;  /* 0x0000000d61d57c11 */ /* 0x000fe2000f8e20ff */
[----:B------:R-:W-:Y:S01]  /*20e0*/  UIADD3 UR13, UR16, 0x1, -UR17 ;  /* 0x00000001100d7890 */ /* 0x000fe2000fffe811 */
[----:B------:R-:W-:Y:S01]  /*20f0*/  @!P5 IMAD R9, R4, R9, R20 ;  /* 0x000000090409d224 */ /* 0x000fe200078e0214 */
[----:B------:R-:W4:Y:S01]  /*2100*/  @!P5 S2R R10, SR_CgaCtaId ;  /* 0x00000000000ad919 */ /* 0x000f220000008800 */
[----:B------:R-:W-:Y:S01]  /*2110*/  @!P0 IMAD.IADD R20, R33, 0x1, R11 ;  /* 0x0000000121148824 */ /* 0x000fe200078e020b */
[----:B--2---:R-:W-:Y:S01]  /*2120*/  @!P0 LEA R34, P1, R32, R6, 0x1 ;  /* 0x0000000620228211 */ /* 0x004fe200078208ff */
[----:B------:R-:W-:Y:S01]  /*2130*/  VIADD R18, R14, 0x30 ;  /* 0x000000300e127836 */ /* 0x000fe20000000000 */
[----:B------:R2:W-:Y:S01]  /*2140*/  @!P6 LDGSTS.E.BYPASS.LTC128B.128 [R207+0x4000], desc[UR14][R36.64+0x100] ;  /* 0x0400010024cfefae */ /* 0x0005e2000b901d4e */
[----:B------:R-:W-:Y:S01]  /*2150*/  @!P0 IMAD R6, R12, 0x2, R29 ;  /* 0x000000020c068824 */ /* 0x000fe200078e021d */
[----:B------:R-:W-:Y:S01]  /*2160*/  @!P0 LEA.HI.X R35, R32, R7, R20, 0x1, P1 ;  /* 0x0000000720238211 */ /* 0x000fe200008f0c14 */
[----:B------:R-:W-:Y:S01]  /*2170*/  IMAD.X R29, R23, 0x1, R22, P2 ;  /* 0x00000001171d7824 */ /* 0x000fe200010e0616 */
[----:B------:R-:W-:Y:S01]  /*2180*/  ISETP.GE.AND P6, PT, R18, UR20, PT ;  /* 0x0000001412007c0c */ /* 0x000fe2000bfc6270 */
[----:B------:R-:W-:Y:S01]  /*2190*/  IMAD R13, R13, UR8, RZ ;  /* 0x000000080d0d7c24 */ /* 0x000fe2000f8e02ff */
[----:B------:R-:W-:Y:S01]  /*21a0*/  LOP3.LUT R215, R215, 0x6, RZ, 0xc0, !PT ;  /* 0x00000006d7d77812 */ /* 0x000fe200078ec0ff */
[----:B------:R-:W-:Y:S01]  /*21b0*/  @!P0 LDGSTS.E.BYPASS.LTC128B.128 [R6+0x800], desc[UR14][R34.64] ;  /* 0x0080000022068fae */ /* 0x000fe2000b901d4e */
[----:B------:R-:W-:Y:S01]  /*21c0*/  IMAD.WIDE.U32 R28, R14, UR6, R28 ;  /* 0x000000060e1c7c25 */ /* 0x000fe2000f8e001c */
[----:B------:R-:W-:-:S02]  /*21d0*/  UIADD3 UR17, UR16, -UR12, -UR17 ;  /* 0x8000000c10117290 */ /* 0x000fc4000fffe811 */
[----:B------:R-:W-:Y:S01]  /*21e0*/  @!P0 LDGSTS.E.BYPASS.LTC128B.128 [R6+0x2800], desc[UR14][R34.64+0x80] ;  /* 0x0280008022068fae */ /* 0x000fe2000b901d4e */
[----:B------:R-:W-:Y:S01]  /*21f0*/  IMAD.MOV.U32 R133, RZ, RZ, R28 ;  /* 0x000000ffff857224 */ /* 0x000fe200078e001c */
[----:B------:R-:W-:Y:S01]  /*2200*/  UIADD3 UR12, UR13, UR10, URZ ;  /* 0x0000000a0d0c7290 */ /* 0x000fe2000fffe03f */
[----:B------:R-:W-:Y:S01]  /*2210*/  IMAD.U32 R28, RZ, RZ, UR6 ;  /* 0x00000006ff1c7e24 */ /* 0x000fe2000f8e00ff */
[----:B------:R5:W-:Y:S01]  /*2220*/  @!P0 LDGSTS.E.BYPASS.LTC128B.128 [R6+0x4800], desc[UR14][R34.64+0x100] ;  /* 0x0480010022068fae */ /* 0x000be2000b901d4e */
[----:B------:R-:W-:Y:S01]  /*2230*/  IADD3 R148, P0, R14, R25, RZ ;  /* 0x000000190e947210 */ /* 0x000fe20007f1e0ff */
[----:B------:R-:W-:Y:S01]  /*2240*/  IMAD.U32 R210, RZ, RZ, UR13 ;  /* 0x0000000dffd27e24 */ /* 0x000fe2000f8e00ff */
[----:B------:R-:W5:Y:S03]  /*2250*/  @!P6 S2R R11, SR_CgaCtaId ;  /* 0x00000000000be919 */ /* 0x000f660000008800 */
[C---:B------:R-:W-:Y:S01]  /*2260*/  IMAD.X R21, R15.reuse, 0x1, R21, P0 ;  /* 0x000000010f157824 */ /* 0x040fe200000e0615 */
[----:B------:R-:W-:Y:S01]  /*2270*/  IADD3 R24, P0, R24, UR22, RZ ;  /* 0x0000001618187c10 */ /* 0x000fe2000ff1e0ff */
[----:B------:R-:W-:-:S02]  /*2280*/  IMAD R15, R15, UR6, RZ ;  /* 0x000000060f0f7c24 */ /* 0x000fc4000f8e02ff */
[----:B-1----:R-:W-:Y:S01]  /*2290*/  IMAD R21, R21, R134, RZ ;  /* 0x0000008615157224 */ /* 0x002fe200078e02ff */
[----:B------:R-:W-:Y:S01]  /*22a0*/  IADD3.X R25, R23, UR21, RZ, P0, !PT ;  /* 0x0000001517197c10 */ /* 0x000fe200087fe4ff */
[----:B--2---:R-:W-:Y:S01]  /*22b0*/  @!P5 IMAD.MOV.U32 R36, RZ, RZ, R26 ;  /* 0x000000ffff24d224 */ /* 0x004fe200078e001a */
[----:B------:R-:W-:Y:S01]  /*22c0*/  @!P5 MOV R23, 0x400 ;  /* 0x000004000017d802 */ /* 0x000fe20000000f00 */
[----:B------:R-:W-:Y:S01]  /*22d0*/  @!P5 IMAD.MOV.U32 R37, RZ, RZ, R27 ;  /* 0x000000ffff25d224 */ /* 0x000fe200078e001b */
[----:B------:R-:W-:Y:S01]  /*22e0*/  @!P6 IADD3 R22, P0, R30, 0x30, RZ ;  /* 0x000000301e16e810 */ /* 0x000fe20007f1e0ff */
[----:B------:R-:W-:Y:S01]  /*22f0*/  IMAD.WIDE.U32 R24, R16, UR8, R24 ;  /* 0x0000000810187c25 */ /* 0x000fe2000f8e0018 */
[----:B----4-:R-:W-:-:S03]  /*2300*/  @!P5 LEA R23, R10, R23, 0x18 ;  /* 0x000000170a17d211 */ /* 0x010fc600078ec0ff */
[----:B------:R-:W-:-:S04]  /*2310*/  @!P5 IMAD.WIDE.U32 R36, R4, R8, R36 ;  /* 0x000000080424d225 */ /* 0x000fc800078e0024 */
[----:B------:R-:W-:Y:S01]  /*2320*/  IMAD.SHL.U32 R4, R206, 0x40, RZ ;  /* 0x00000040ce047824 */ /* 0x000fe200078e00ff */
[----:B---3--:R-:W-:Y:S01]  /*2330*/  @!P5 LEA R32, P1, R36, R2, 0x1 ;  /* 0x000000022420d211 */ /* 0x008fe200078208ff */
[----:B------:R-:W-:Y:S02]  /*2340*/  @!P5 IMAD.IADD R8, R37, 0x1, R9 ;  /* 0x000000012508d824 */ /* 0x000fe400078e0209 */
[----:B-----5:R-:W-:Y:S01]  /*2350*/  @!P6 IMAD.MOV.U32 R35, RZ, RZ, R27 ;  /* 0x000000ffff23e224 */ /* 0x020fe200078e001b */
[----:B------:R-:W-:Y:S01]  /*2360*/  IADD3 R20, -R4, UR16, RZ ;  /* 0x0000001004147c10 */ /* 0x000fe2000fffe1ff */
[----:B------:R-:W-:Y:S01]  /*2370*/  @!P6 IMAD.MOV.U32 R34, RZ, RZ, R26 ;  /* 0x000000ffff22e224 */ /* 0x000fe200078e001a */
[----:B------:R-:W-:Y:S01]  /*2380*/  @!P5 LEA.HI.X R33, R36, R3, R8, 0x1, P1 ;  /* 0x000000032421d211 */ /* 0x000fe200008f0c08 */
[----:B------:R-:W-:Y:S01]  /*2390*/  @!P5 IMAD R27, R12, 0x2, R23 ;  /* 0x000000020c1bd824 */ /* 0x000fe200078e0217 */
[-C--:B------:R-:W-:Y:S01]  /*23a0*/  ISETP.GE.AND P1, PT, R14, R20.reuse, PT ;  /* 0x000000140e00720c */ /* 0x080fe20003f26270 */
[----:B------:R-:W1:Y:S01]  /*23b0*/  @!P6 LDC.64 R8, c[0x0][0x240] ;  /* 0x00009000ff08eb82 */ /* 0x000e620000000a00 */
[-C--:B------:R-:W-:Y:S01]  /*23c0*/  ISETP.GE.AND P4, PT, R19, R20.reuse, PT ;  /* 0x000000141300720c */ /* 0x080fe20003f86270 */
[----:B------:R-:W-:Y:S01]  /*23d0*/  @!P6 IMAD.X R31, RZ, RZ, R31, P0 ;  /* 0x000000ffff1fe224 */ /* 0x000fe200000e061f */
[-C--:B------:R-:W-:Y:S01]  /*23e0*/  ISETP.GE.AND P2, PT, R17, R20.reuse, PT ;  /* 0x000000141100720c */ /* 0x080fe20003f46270 */
[----:B------:R-:W-:Y:S01]  /*23f0*/  @!P5 LDGSTS.E.BYPASS.LTC128B.128 [R27+0x1000], desc[UR14][R32.64] ;  /* 0x01000000201bdfae */ /* 0x000fe2000b901d4e */
[----:B------:R-:W-:-:S03]  /*2400*/  ISETP.GE.AND P0, PT, R18, R20, PT ;  /* 0x000000141200720c */ /* 0x000fc60003f06270 */
[----:B------:R-:W2:Y:S01]  /*2410*/  @!P6 LDC.64 R2, c[0x0][0x210] ;  /* 0x00008400ff02eb82 */ /* 0x000ea20000000a00 */
[----:B------:R-:W-:Y:S03]  /*2420*/  @!P5 LDGSTS.E.BYPASS.LTC128B.128 [R27+0x3000], desc[UR14][R32.64+0x80] ;  /* 0x03000080201bdfae */ /* 0x000fe6000b901d4e */
[----:B------:R-:W3:Y:S04]  /*2430*/  @!P1 S2R R10, SR_CgaCtaId ;  /* 0x00000000000a9919 */ /* 0x000ee80000008800 */
[----:B------:R-:W4:Y:S01]  /*2440*/  @!P1 LDC.64 R6, c[0x0][0x218] ;  /* 0x00008600ff069b82 */ /* 0x000f220000000a00 */
[----:B------:R-:W5:Y:S01]  /*2450*/  @!P4 S2R R26, SR_CgaCtaId ;  /* 0x00000000001ac919 */ /* 0x000f620000008800 */
[----:B------:R-:W-:Y:S01]  /*2460*/  VOTEU.ALL UP0, P0 ;  /* 0x00000000003f7886 */ /* 0x000fe20000000000 */
[----:B------:R-:W5:Y:S01]  /*2470*/  @!P2 S2R R23, SR_CgaCtaId ;  /* 0x000000000017a919 */ /* 0x000f620000008800 */
[-C--:B-1----:R-:W-:Y:S01]  /*2480*/  @!P6 IMAD R31, R31, R8.reuse, RZ ;  /* 0x000000081f1fe224 */ /* 0x082fe200078e02ff */
[----:B------:R3:W-:Y:S01]  /*2490*/  @!P5 LDGSTS.E.BYPASS.LTC128B.128 [R27+0x5000], desc[UR14][R32.64+0x100] ;  /* 0x05000100201bdfae */ /* 0x0007e2000b901d4e */
[----:B------:R-:W-:Y:S01]  /*24a0*/  @!P6 IMAD.WIDE.U32 R34, R22, R8, R34 ;  /* 0x000000081622e225 */ /* 0x000fe200078e0022 */
[----:B------:R-:W-:-:S03]  /*24b0*/  @!P6 MOV R8, 0x400 ;  /* 0x000004000008e802 */ /* 0x000fc60000000f00 */
[----:B------:R-:W-:Y:S01]  /*24c0*/  @!P6 IMAD R9, R22, R9, R31 ;  /* 0x000000091609e224 */ /* 0x000fe200078e021f */
[----:B------:R-:W-:Y:S02]  /*24d0*/  @!P6 LEA R11, R11, R8, 0x18 ;  /* 0x000000080b0be211 */ /* 0x000fe400078ec0ff */
[----:B--2---:R-:W-:Y:S01]  /*24e0*/  @!P6 LEA R30, P5, R34, R2, 0x1 ;  /* 0x00000002221ee211 */ /* 0x004fe200078a08ff */
[----:B------:R-:W-:Y:S01]  /*24f0*/  @!P6 IMAD.IADD R22, R35, 0x1, R9 ;  /* 0x000000012316e824 */ /* 0x000fe200078e0209 */
[----:B------:R-:W-:Y:S01]  /*2500*/  @!P1 MOV R9, 0x400 ;  /* 0x0000040000099802 */ /* 0x000fe20000000f00 */
[----:B------:R-:W-:Y:S01]  /*2510*/  IMAD R2, R14, UR7, R15 ;  /* 0x000000070e027c24 */ /* 0x000fe2000f8e020f */
[----:B------:R-:W-:Y:S01]  /*2520*/  @!P2 MOV R8, 0x400 ;  /* 0x000004000008a802 */ /* 0x000fe20000000f00 */
[----:B------:R-:W1:Y:S01]  /*2530*/  @!P0 S2R R15, SR_CgaCtaId ;  /* 0x00000000000f8919 */ /* 0x000e620000008800 */
[----:B------:R-:W-:Y:S01]  /*2540*/  @!P6 LEA.HI.X R31, R34, R3, R22, 0x1, P5 ;  /* 0x00000003221fe211 */ /* 0x000fe200028f0c16 */
[----:B------:R-:W-:Y:S01]  /*2550*/  @!P6 IMAD R3, R12, 0x2, R11 ;  /* 0x000000020c03e824 */ /* 0x000fe200078e020b */
[----:B----4-:R-:W-:Y:S01]  /*2560*/  @!P1 LEA R6, P5, R133, R6, 0x1 ;  /* 0x0000000685069211 */ /* 0x010fe200078a08ff */
[----:B------:R-:W-:-:S02]  /*2570*/  IMAD.IADD R2, R29, 0x1, R2 ;  /* 0x000000011d027824 */ /* 0x000fc400078e0202 */
[----:B------:R-:W-:Y:S01]  /*2580*/  IMAD.U32 R22, RZ, RZ, UR6 ;  /* 0x00000006ff167e24 */ /* 0x000fe2000f8e00ff */
[----:B------:R-:W-:Y:S02]  /*2590*/  @!P6 LDGSTS.E.BYPASS.LTC128B.128 [R3+0x1800], desc[UR14][R30.64] ;  /* 0x018000001e03efae */ /* 0x000fe4000b901d4e */
[----:B------:R-:W-:Y:S02]  /*25a0*/  @!P1 LEA.HI.X R7, R133, R7, R2, 0x1, P5 ;  /* 0x0000000785079211 */ /* 0x000fe400028f0c02 */
[----:B------:R-:W-:Y:S01]  /*25b0*/  ISETP.GE.AND P5, PT, R17, R20, PT ;  /* 0x000000141100720c */ /* 0x000fe20003fa6270 */
[----:B------:R-:W-:Y:S01]  /*25c0*/  @!P6 LDGSTS.E.BYPASS.LTC128B.128 [R3+0x3800], desc[UR14][R30.64+0x80] ;  /* 0x038000801e03efae */ /* 0x000fe2000b901d4e */
[----:B---3--:R-:W-:Y:S02]  /*25d0*/  @!P1 LEA R27, R10, R9, 0x18 ;  /* 0x000000090a1b9211 */ /* 0x008fe400078ec0ff */
[----:B------:R-:W2:Y:S01]  /*25e0*/  @!P4 LDC.64 R10, c[0x0][0x218] ;  /* 0x00008600ff0acb82 */ /* 0x000ea20000000a00 */
[----:B------:R-:W-:Y:S01]  /*25f0*/  @!P4 MOV R9, 0x400 ;  /* 0x000004000009c802 */ /* 0x000fe20000000f00 */
[----:B------:R3:W-:Y:S01]  /*2600*/  @!P6 LDGSTS.E.BYPASS.LTC128B.128 [R3+0x5800], desc[UR14][R30.64+0x100] ;  /* 0x058001001e03efae */ /* 0x0007e2000b901d4e */
[----:B------:R-:W-:Y:S01]  /*2610*/  @!P1 IMAD R27, R12, 0x2, R27 ;  /* 0x000000020c1b9824 */ /* 0x000fe200078e021b */
[----:B-----5:R-:W-:-:S02]  /*2620*/  @!P2 LEA R23, R23, R8, 0x18 ;  /* 0x000000081717a211 */ /* 0x020fc400078ec0ff */
[----:B------:R-:W-:Y:S02]  /*2630*/  @!P4 LEA R17, R26, R9, 0x18 ;  /* 0x000000091a11c211 */ /* 0x000fe400078ec0ff */
[----:B------:R-:W4:Y:S01]  /*2640*/  @!P2 LDC.64 R8, c[0x0][0x218] ;  /* 0x00008600ff08ab82 */ /* 0x000f220000000a00 */
[----:B------:R-:W-:Y:S01]  /*2650*/  @!P1 LDGSTS.E.BYPASS.LTC128B.128 [R27+0x6000], desc[UR14][R6.64] ;  /* 0x06000000061b9fae */ /* 0x000fe2000b901d4e */
[----:B------:R-:W-:Y:S01]  /*2660*/  ISETP.GE.AND P6, PT, R19, R20, PT ;  /* 0x000000141300720c */ /* 0x000fe20003fc6270 */
[C---:B------:R-:W-:Y:S01]  /*2670*/  @!P4 IMAD R17, R12.reuse, 0x2, R17 ;  /* 0x000000020c11c824 */ /* 0x040fe200078e0211 */
[----:B------:R-:W-:Y:S01]  /*2680*/  @!P0 MOV R26, 0x400 ;  /* 0x00000400001a8802 */ /* 0x000fe20000000f00 */
[----:B------:R-:W-:Y:S01]  /*2690*/  @!P1 LDGSTS.E.BYPASS.LTC128B.128 [R27+0x8000], desc[UR14][R6.64+0x80] ;  /* 0x08000080061b9fae */ /* 0x000fe2000b901d4e */
[----:B------:R-:W-:Y:S02]  /*26a0*/  @!P2 IMAD R23, R12, 0x2, R23 ;  /* 0x000000020c17a824 */ /* 0x000fe400078e0217 */
[----:B-1----:R-:W-:Y:S01]  /*26b0*/  @!P0 LEA R15, R15, R26, 0x18 ;  /* 0x0000001a0f0f8211 */ /* 0x002fe200078ec0ff */
[----:B------:R1:W-:Y:S01]  /*26c0*/  @!P1 LDGSTS.E.BYPASS.LTC128B.128 [R27+0xa000], desc[UR14][R6.64+0x100] ;  /* 0x0a000100061b9fae */ /* 0x0003e2000b901d4e */
[----:B------:R-:W-:Y:S01]  /*26d0*/  @!P4 LEA R19, P1, R28, R133, 0x4 ;  /* 0x000000851c13c211 */ /* 0x000fe200078220ff */
[----:B------:R-:W-:-:S02]  /*26e0*/  @!P0 IMAD.MOV.U32 R26, RZ, RZ, R133 ;  /* 0x000000ffff1a8224 */ /* 0x000fc400078e0085 */
[----:B---3--:R-:W-:-:S05]  /*26f0*/  IMAD.U32 R3, RZ, RZ, UR7 ;  /* 0x00000007ff037e24 */ /* 0x008fca000f8e00ff */
[----:B------:R-:W-:Y:S01]  /*2700*/  @!P4 LEA.HI.X R22, R22, R2, R3, 0x4, P1 ;  /* 0x000000021616c211 */ /* 0x000fe200008f2403 */
[----:B------:R-:W-:Y:S01]  /*2710*/  IMAD R3, R16, UR9, R13 ;  /* 0x0000000910037c24 */ /* 0x000fe2000f8e020d */
[----:B--2---:R-:W-:Y:S01]  /*2720*/  @!P4 LEA R10, P1, R19, R10, 0x1 ;  /* 0x0000000a130ac211 */ /* 0x004fe200078208ff */
[----:B------:R-:W-:Y:S01]  /*2730*/  IMAD.U32 R13, RZ, RZ, UR6 ;  /* 0x00000006ff0d7e24 */ /* 0x000fe2000f8e00ff */
[----:B------:R-:W-:Y:S01]  /*2740*/  ULDC.64 UR8, c[0x0][0x220] ;  /* 0x0000880000087ab9 */ /* 0x000fe20000000a00 */
[----:B------:R-:W-:Y:S01]  /*2750*/  IMAD.IADD R25, R25, 0x1, R3 ;  /* 0x0000000119197824 */ /* 0x000fe200078e0203 */
[----:B------:R-:W-:Y:S01]  /*2760*/  @!P4 LEA.HI.X R11, R19, R11, R22, 0x1, P1 ;  /* 0x0000000b130bc211 */ /* 0x000fe200008f0c16 */
[----:B------:R-:W-:Y:S01]  /*2770*/  IMAD.U32 R19, RZ, RZ, UR5 ;  /* 0x00000005ff137e24 */ /* 0x000fe2000f8e00ff */
[----:B------:R-:W-:Y:S01]  /*2780*/  @!P2 IADD3 R16, P1, R133, UR18, RZ ;  /* 0x000000128510ac10 */ /* 0x000fe2000ff3e0ff */
[----:B------:R-:W-:Y:S01]  /*2790*/  @!UP0 UIMAD UR5, UR7, 0x30, URZ ;  /* 0x00000030070588a4 */ /* 0x000fe2000f8e023f */
[----:B-1----:R-:W1:Y:S01]  /*27a0*/  @!P0 LDC.64 R6, c[0x0][0x218] ;  /* 0x00008600ff068b82 */ /* 0x002e620000000a00 */
[----:B------:R-:W-:Y:S01]  /*27b0*/  @!P0 IMAD.MOV.U32 R27, RZ, RZ, R2 ;  /* 0x000000ffff1b8224 */ /* 0x000fe200078e0002 */
[----:B------:R-:W-:Y:S01]  /*27c0*/  @!P2 IADD3.X R19, R2, UR19, R19, P1, !PT ;  /* 0x000000130213ac10 */ /* 0x000fe20008ffe413 */
[----:B------:R-:W-:Y:S01]  /*27d0*/  @!P4 LDGSTS.E.BYPASS.LTC128B.128 [R17+0x6800], desc[UR14][R10.64] ;  /* 0x068000000a11cfae */ /* 0x000fe2000b901d4e */
[C---:B----4-:R-:W-:Y:S01]  /*27e0*/  @!P2 LEA R8, P1, R16.reuse, R8, 0x1 ;  /* 0x000000081008a211 */ /* 0x050fe200078208ff */
[----:B------:R-:W-:Y:S01]  /*27f0*/  @!P0 IMAD.WIDE.U32 R26, R13, 0x30, R26 ;  /* 0x000000300d1a8825 */ /* 0x000fe200078e001a */
[----:B------:R-:W-:Y:S01]  /*2800*/  LEA.HI R3, R5, R96, RZ, 0x4 ;  /* 0x0000006005037211 */ /* 0x000fe200078f20ff */
[----:B------:R-:W-:Y:S01]  /*2810*/  @!P4 LDGSTS.E.BYPASS.LTC128B.128 [R17+0x8800], desc[UR14][R10.64+0x80] ;  /* 0x088000800a11cfae */ /* 0x000fe2000b901d4e */
[----:B------:R-:W-:Y:S01]  /*2820*/  @!P2 LEA.HI.X R9, R16, R9, R19, 0x1, P1 ;  /* 0x000000091009a211 */ /* 0x000fe200008f0c13 */
[----:B------:R-:W-:Y:S01]  /*2830*/  @!P0 VIADD R13, R27, UR5 ;  /* 0x000000051b0d8c36 */ /* 0x000fe20008000000 */
[----:B------:R-:W-:Y:S01]  /*2840*/  ULDC UR5, c[0x0][0x39c] ;  /* 0x0000e70000057ab9 */ /* 0x000fe20000000800 */
[----:B------:R2:W-:Y:S01]  /*2850*/  @!P4 LDGSTS.E.BYPASS.LTC128B.128 [R17+0xa800], desc[UR14][R10.64+0x100] ;  /* 0x0a8001000a11cfae */ /* 0x0005e2000b901d4e */
[----:B------:R-:W-:-:S03]  /*2860*/  ISETP.GE.AND P4, PT, R18, R20, PT ;  /* 0x000000141200720c */ /* 0x000fc60003f86270 */
[----:B------:R-:W-:Y:S04]  /*2870*/  @!P2 LDGSTS.E.BYPASS.LTC128B.128 [R23+0x7000], desc[UR14][R8.64] ;  /* 0x070000000817afae */ /* 0x000fe8000b901d4e */
[----:B------:R-:W-:Y:S04]  /*2880*/  @!P2 LDGSTS.E.BYPASS.LTC128B.128 [R23+0x9000], desc[UR14][R8.64+0x80] ;  /* 0x090000800817afae */ /* 0x000fe8000b901d4e */
[----:B------:R3:W-:Y:S01]  /*2890*/  @!P2 LDGSTS.E.BYPASS.LTC128B.128 [R23+0xb000], desc[UR14][R8.64+0x100] ;  /* 0x0b0001000817afae */ /* 0x0007e2000b901d4e */
[----:B-1----:R-:W-:Y:S01]  /*28a0*/  @!P0 LEA R28, P1, R26, R6, 0x1 ;  /* 0x000000061a1c8211 */ /* 0x002fe200078208ff */
[----:B------:R-:W-:Y:S01]  /*28b0*/  IMAD.SHL.U32 R6, R135, 0x20, RZ ;  /* 0x0000002087067824 */ /* 0x000fe200078e00ff */
[----:B------:R-:W-:-:S02]  /*28c0*/  ISETP.GE.AND P2, PT, R14, R20, PT ;  /* 0x000000140e00720c */ /* 0x000fc40003f46270 */
[----:B------:R-:W-:Y:S01]  /*28d0*/  @!P0 LEA.HI.X R29, R26, R7, R13, 0x1, P1 ;  /* 0x000000071a1d8211 */ /* 0x000fe200008f0c0d */
[----:B------:R-:W-:Y:S02]  /*28e0*/  @!P0 IMAD R7, R12, 0x2, R15 ;  /* 0x000000020c078824 */ /* 0x000fe400078e020f */
[----:B------:R-:W-:-:S03]  /*28f0*/  IMAD.WIDE.U32 R12, R134, 0x20, RZ ;  /* 0x00000020860c7825 */ /* 0x000fc600078e00ff */
[----:B------:R-:W-:Y:S04]  /*2900*/  @!P0 LDGSTS.E.BYPASS.LTC128B.128 [R7+0x7800], desc[UR14][R28.64] ;  /* 0x078000001c078fae */ /* 0x000fe8000b901d4e */
[----:B------:R-:W-:Y:S01]  /*2910*/  @!P0 LDGSTS.E.BYPASS.LTC128B.128 [R7+0x9800], desc[UR14][R28.64+0x80] ;  /* 0x098000801c078fae */ /* 0x000fe2000b901d4e */
[----:B--2---:R-:W-:Y:S01]  /*2920*/  LOP3.LUT R11, R3, 0xfffffff0, RZ, 0xc0, !PT ;  /* 0xfffffff0030b7812 */ /* 0x004fe200078ec0ff */
[----:B------:R-:W-:Y:S01]  /*2930*/  IMAD.SHL.U32 R10, R14, 0x8, RZ ;  /* 0x000000080e0a7824 */ /* 0x000fe200078e00ff */
[----:B------:R-:W-:Y:S01]  /*2940*/  SHF.R.S32.HI R3, RZ, 0x4, R3 ;  /* 0x00000004ff037819 */ /* 0x000fe20000011403 */
[----:B------:R1:W-:Y:S03]  /*2950*/  @!P0 LDGSTS.E.BYPASS.LTC128B.128 [R7+0xb800], desc[UR14][R28.64+0x100] ;  /* 0x0b8001001c078fae */ /* 0x0003e6000b901d4e */
[----:B------:R-:W-:Y:S01]  /*2960*/  LEA.HI R15, R3, R3, RZ, 0x1 ;  /* 0x00000003030f7211 */ /* 0x000fe200078f08ff */
[----:B------:R-:W0:Y:S03]  /*2970*/  LDGDEPBAR ;  /* 0x00000000000079af */ /* 0x000e260000000000 */
[----:B------:R-:W-:Y:S01]  /*2980*/  LOP3.LUT R14, R15, 0xfffffffe, RZ, 0xc0, !PT ;  /* 0xfffffffe0f0e7812 */ /* 0x000fe200078ec0ff */
[----:B---3--:R-:W-:-:S02]  /*2990*/  IMAD.IADD R8, R96, 0x1, -R11 ;  /* 0x0000000160087824 */ /* 0x008fc400078e0a0b */
[----:B------:R-:W-:Y:S02]  /*29a0*/  IMAD.SHL.U32 R11, R0, 0x40, RZ ;  /* 0x00000040000b7824 */ /* 0x000fe400078e00ff */
[C---:B------:R-:W-:Y:S02]  /*29b0*/  IMAD R9, R148.reuse, R135, R21 ;  /* 0x0000008794097224 */ /* 0x040fe400078e0215 */
[----:B------:R-:W-:Y:S01]  /*29c0*/  IMAD.WIDE.U32 R148, R148, R134, R24 ;  /* 0x0000008694947225 */ /* 0x000fe200078e0018 */
[----:B------:R-:W-:-:S03]  /*29d0*/  LOP3.LUT R11, R11, 0x1c0, RZ, 0xc0, !PT ;  /* 0x000001c00b0b7812 */ /* 0x000fc600078ec0ff */
[----:B------:R-:W-:Y:S01]  /*29e0*/  IMAD.IADD R144, R149, 0x1, R9 ;  /* 0x0000000195907824 */ /* 0x000fe200078e0209 */
[C---:B------:R-:W-:Y:S01]  /*29f0*/  LEA R204, P0, R148.reuse, UR8, 0x1 ;  /* 0x0000000894cc7c11 */ /* 0x040fe2000f8008ff */
[----:B------:R-:W-:Y:S01]  /*2a00*/  IMAD.IADD R3, R3, 0x1, -R14 ;  /* 0x0000000103037824 */ /* 0x000fe200078e0a0e */
[----:B------:R-:W-:Y:S02]  /*2a10*/  LOP3.LUT R10, R11, 0x8, R10, 0xf8, !PT ;  /* 0x000000080b0a7812 */ /* 0x000fe400078ef80a */
[----:B------:R-:W-:Y:S02]  /*2a20*/  SHF.R.U32.HI R9, RZ, 0x3, R11 ;  /* 0x00000003ff097819 */ /* 0x000fe4000001160b */
[----:B------:R-:W-:Y:S02]  /*2a30*/  LEA.HI.X R205, R148, UR9, R144, 0x1, P0 ;  /* 0x0000000994cd7c11 */ /* 0x000fe400080f0c90 */
[----:B-1----:R-:W-:Y:S01]  /*2a40*/  SHF.R.S32.HI R7, RZ, 0x1f, R8 ;  /* 0x0000001fff077819 */ /* 0x002fe20000011408 */
[----:B------:R-:W-:-:S04]  /*2a50*/  DEPBAR.LE SB0, 0x0 ;  /* 0x000080000000791a */ /* 0x000fc80000000000 */
[----:B------:R-:W-:Y:S01]  /*2a60*/  BAR.SYNC.DEFER_BLOCKING 0x0 ;  /* 0x0000000000007b1d */ /* 0x000fe20000010000 */
[----:B------:R-:W-:Y:S02]  /*2a70*/  LEA.HI R7, R7, R8, RZ, 0x3 ;  /* 0x0000000807077211 */ /* 0x000fe400078f18ff */
[----:B------:R-:W-:Y:S02]  /*2a80*/  @!P6 IADD3 R12, P0, R204, R12, RZ ;  /* 0x0000000ccc0ce210 */ /* 0x000fe40007f1e0ff */
[C---:B------:R-:W-:Y:S01]  /*2a90*/  LOP3.LUT R11, R7.reuse, 0xfffffff8, RZ, 0xc0, !PT ;  /* 0xfffffff8070b7812 */ /* 0x040fe200078ec0ff */
[----:B------:R-:W-:Y:S01]  /*2aa0*/  IMAD.SHL.U32 R5, R7, 0x40, RZ ;  /* 0x0000004007057824 */ /* 0x000fe200078e00ff */
[----:B------:R-:W-:Y:S01]  /*2ab0*/  LOP3.LUT R10, R10, R9, RZ, 0x3c, !PT ;  /* 0x000000090a0a7212 */ /* 0x000fe200078e3cff */
[----:B------:R-:W-:Y:S01]  /*2ac0*/  IMAD.MOV.U32 R7, RZ, RZ, 0x10 ;  /* 0x00000010ff077424 */ /* 0x000fe200078e00ff */
[----:B------:R-:W-:Y:S01]  /*2ad0*/  @!P6 IADD3.X R13, R205, R13, R6, P0, !PT ;  /* 0x0000000dcd0de210 */ /* 0x000fe200007fe406 */
[----:B------:R-:W-:-:S02]  /*2ae0*/  IMAD.IADD R11, R8, 0x1, -R11 ;  /* 0x00000001080b7824 */ /* 0x000fc400078e0a0b */
[C---:B------:R-:W-:Y:S02]  /*2af0*/  IMAD R201, R3.reuse, 0x200, R10 ;  /* 0x0000020003c97824 */ /* 0x040fe400078e020a */
[----:B------:R-:W-:Y:S02]  /*2b00*/  IMAD.SHL.U32 R8, R3, 0x8, RZ ;  /* 0x0000000803087824 */ /* 0x000fe400078e00ff */
[----:B------:R-:W-:Y:S01]  /*2b10*/  @!P4 IMAD R6, R135, 0x60, RZ ;  /* 0x000000608706c824 */ /* 0x000fe200078e02ff */
        /* <DEDUP_REMOVED lines=11> */
[C---:B------:R-:W-:Y:S01]  /*2bd0*/  R2P PR, R11.reuse, 0x6 ;  /* 0x000000060b007804 */ /* 0x040fe20000000000 */
[----:B------:R-:W-:Y:S01]  /*2be0*/  IMAD.SHL.U32 R11, R11, 0x40, RZ ;  /* 0x000000400b0b7824 */ /* 0x000fe200078e00ff */
[----:B------:R-:W-:Y:S01]  /*2bf0*/  @!P5 LEA R14, P0, R134, R204, 0x6 ;  /* 0x000000cc860ed211 */ /* 0x000fe200078030ff */
[----:B------:R-:W-:Y:S02]  /*2c00*/  @P6 STS.128 [R207+0xc800], RZ ;  /* 0x00c800ffcf006388 */ /* 0x000fe40000000c00 */
[----:B------:R-:W-:-:S02]  /*2c10*/  SEL R7, R7, 0xfffffff0, !P1 ;  /* 0xfffffff007077807 */ /* 0x000fc40004800000 */
[----:B------:R-:W-:Y:S01]  /*2c20*/  LOP3.LUT R3, R11, 0x1c0, RZ, 0xc0, !PT ;  /* 0x000001c00b037812 */ /* 0x000fe200078ec0ff */
[C---:B------:R-:W-:Y:S01]  /*2c30*/  @!P4 IMAD.WIDE.U32 R10, R134.reuse, 0x60, R204 ;  /* 0x00000060860ac825 */ /* 0x040fe200078e00cc */
[----:B------:R-:W-:Y:S01]  /*2c40*/  @!P5 LEA.HI.X R15, R134, R205, R135, 0x6, P0 ;  /* 0x000000cd860fd211 */ /* 0x000fe200000f3487 */
[----:B------:R-:W-:Y:S01]  /*2c50*/  @P6 STS.128 [R207+0xe800], RZ ;  /* 0x00e800ffcf006388 */ /* 0x000fe20000000c00 */
[----:B------:R-:W-:Y:S01]  /*2c60*/  LOP3.LUT R8, R3, 0x8, R8, 0xf8, !PT ;  /* 0x0000000803087812 */ /* 0x000fe200078ef808 */
[----:B------:R-:W-:Y:S01]  /*2c70*/  @!P4 IMAD.IADD R11, R11, 0x1, R6 ;  /* 0x000000010b0bc824 */ /* 0x000fe200078e0206 */
[----:B------:R-:W-:Y:S01]  /*2c80*/  SHF.R.U32.HI R3, RZ, 0x3, R3 ;  /* 0x00000003ff037819 */ /* 0x000fe20000011603 */
[----:B------:R-:W-:Y:S01]  /*2c90*/  @P6 STS.128 [R207+0x10800], RZ ;  /* 0x010800ffcf006388 */ /* 0x000fe20000000c00 */
[----:B------:R-:W-:Y:S01]  /*2ca0*/  LOP3.LUT R6, R5, 0xfffffe00, RZ, 0xc0, !PT ;  /* 0xfffffe0005067812 */ /* 0x000fe200078ec0ff */
[----:B------:R-:W-:Y:S01]  /*2cb0*/  IMAD.MOV.U32 R5, RZ, RZ, 0x20 ;  /* 0x00000020ff057424 */ /* 0x000fe200078e00ff */
[----:B------:R-:W-:Y:S01]  /*2cc0*/  LOP3.LUT R3, R8, R3, RZ, 0x3c, !PT ;  /* 0x0000000308037212 */ /* 0x000fe200078e3cff */
[----:B------:R-:W-:Y:S01]  /*2cd0*/  @!PT LDS RZ, [RZ] ;  /* 0x00000000fffff984 */ /* 0x000fe20000000800 */
[----:B------:R-:W-:Y:S01]  /*2ce0*/  @!PT LDS RZ, [RZ] ;  /* 0x00000000fffff984 */ /* 0x000fe20000000800 */
[----:B------:R-:W-:Y:S01]  /*2cf0*/  @!PT LDS RZ, [RZ] ;  /* 0x00000000fffff984 */ /* 0x000fe20000000800 */
[----:B------:R-:W-:Y:S02]  /*2d00*/  @!P6 LDGSTS.E.BYPASS.LTC128B.128 [R207+0xc800], desc[UR14][R12.64] ;  /* 0x0c8000000ccfefae */ /* 0x000fe4000b901d4e */
[----:B------:R-:W-:Y:S01]  /*2d10*/  IMAD R202, R97, 0x400, R6 ;  /* 0x0000040061ca7824 */ /* 0x000fe200078e0206 */
[----:B------:R-:W-:Y:S01]  /*2d20*/  SEL R5, R5, 0xffffffe0, !P2 ;  /* 0xffffffe005057807 */ /* 0x000fe20005000000 */
[----:B------:R-:W-:Y:S01]  /*2d30*/  @!P6 LDGSTS.E.BYPASS.LTC128B.128 [R207+0xe800], desc[UR14][R12.64+0x80] ;  /* 0x0e8000800ccfefae */ /* 0x000fe2000b901d4e */
[----:B------:R-:W-:Y:S01]  /*2d40*/  R2P PR, R0, 0x6 ;  /* 0x0000000600007804 */ /* 0x000fe20000000000 */
[----:B------:R-:W-:-:S02]  /*2d50*/  IMAD.IADD R202, R3, 0x1, R202 ;  /* 0x0000000103ca7824 */ /* 0x000fc400078e02ca */
[----:B------:R-:W-:Y:S01]  /*2d60*/  @!P6 LDGSTS.E.BYPASS.LTC128B.128 [R207+0x10800], desc[UR14][R12.64+0x100] ;  /* 0x108001000ccfefae */ /* 0x000fe2000b901d4e */
[----:B------:R-:W-:Y:S02]  /*2d70*/  VIADD R0, R201, 0x6000 ;  /* 0x00006000c9007836 */ /* 0x000fe40000000000 */
[----:B------:R-:W-:Y:S01]  /*2d80*/  LEA R202, R202, UR4, 0x1 ;  /* 0x00000004caca7c11 */ /* 0x000fe2000f8e08ff */
[----:B------:R-:W-:Y:S04]  /*2d90*/  @P5 STS.128 [R207+0xd000], RZ ;  /* 0x00d000ffcf005388 */ /* 0x000fe80000000c00 */
[----:B------:R-:W-:Y:S01]  /*2da0*/  @P5 STS.128 [R207+0xf000], RZ ;  /* 0x00f000ffcf005388 */ /* 0x000fe20000000c00 */
[----:B------:R-:W-:Y:S02]  /*2db0*/  IMAD R200, R7, 0x2, R202 ;  /* 0x0000000207c87824 */ /* 0x000fe400078e02ca */
[----:B------:R-:W-:Y:S01]  /*2dc0*/  @P1 VIADD R199, R0, 0xffffffe0 ;  /* 0xffffffe000c71836 */ /* 0x000fe20000000000 */
[----:B------:R-:W-:Y:S01]  /*2dd0*/  @P5 STS.128 [R207+0x11000], RZ ;  /* 0x011000ffcf005388 */ /* 0x000fe20000000c00 */
[----:B------:R-:W-:-:S02]  /*2de0*/  IMAD.MOV.U32 R0, RZ, RZ, 0x40 ;  /* 0x00000040ff007424 */ /* 0x000fc400078e00ff */
[C---:B------:R-:W-:Y:S01]  /*2df0*/  IMAD R198, R5.reuse, 0x2, R202 ;  /* 0x0000000205c67824 */ /* 0x040fe200078e02ca */
[----:B------:R-:W-:Y:S01]  /*2e00*/  @!PT LDS RZ, [RZ] ;  /* 0x00000000fffff984 */ /* 0x000fe20000000800 */
[----:B------:R-:W-:Y:S01]  /*2e10*/  @!PT LDS RZ, [RZ] ;  /* 0x00000000fffff984 */ /* 0x000fe20000000800 */
[----:B------:R-:W-:Y:S01]  /*2e20*/  @!PT LDS RZ, [RZ] ;  /* 0x00000000fffff984 */ /* 0x000fe20000000800 */
[----:B------:R-:W-:Y:S01]  /*2e30*/  @!P5 LDGSTS.E.BYPASS.LTC128B.128 [R207+0xd000], desc[UR14][R14.64] ;  /* 0x0d0000000ecfdfae */ /* 0x000fe2000b901d4e */
[----:B------:R-:W-:Y:S01]  /*2e40*/  IMAD R197, R5, 0x2, R200 ;  /* 0x0000000205c57824 */ /* 0x000fe200078e02c8 */
[----:B------:R-:W-:Y:S01]  /*2e50*/  SEL R0, R0, 0xffffffc0, !P2 ;  /* 0xffffffc000007807 */ /* 0x000fe20005000000 */
[C---:B------:R-:W-:Y:S01]  /*2e60*/  VIADD R191, R199.reuse, 0x800 ;  /* 0x00000800c7bf7836 */ /* 0x040fe20000000000 */
[----:B------:R-:W-:Y:S01]  /*2e70*/  @!P5 LDGSTS.E.BYPASS.LTC128B.128 [R207+0xf000], desc[UR14][R14.64+0x80] ;  /* 0x0f0000800ecfdfae */ /* 0x000fe2000b901d4e */
[----:B------:R-:W-:Y:S02]  /*2e80*/  VIADD R190, R199, 0x1000 ;  /* 0x00001000c7be7836 */ /* 0x000fe40000000000 */
[----:B------:R-:W-:Y:S01]  /*2e90*/  IMAD.IADD R195, R201, 0x1, R0 ;  /* 0x00000001c9c37824 */ /* 0x000fe200078e0200 */
[----:B------:R-:W-:Y:S01]  /*2ea0*/  @!P5 LDGSTS.E.BYPASS.LTC128B.128 [R207+0x11000], desc[UR14][R14.64+0x100] ;  /* 0x110001000ecfdfae */ /* 0x000fe2000b901d4e */
        /* <DEDUP_REMOVED lines=8> */
[----:B------:R-:W-:Y:S01]  /*2f30*/  @P4 STS.128 [R207+0x11800], RZ ;  /* 0x011800ffcf004388 */ /* 0x000fe20000000c00 */
[----:B------:R-:W-:-:S02]  /*2f40*/  VIADD R183, R199, 0x4000 ;  /* 0x00004000c7b77836 */ /* 0x000fc40000000000 */
[C---:B------:R-:W-:Y:S01]  /*2f50*/  VIADD R182, R199.reuse, 0x4800 ;  /* 0x00004800c7b67836 */ /* 0x040fe20000000000 */
[----:B------:R-:W-:Y:S01]  /*2f60*/  @!PT LDS RZ, [RZ] ;  /* 0x00000000fffff984 */ /* 0x000fe20000000800 */
[----:B------:R-:W-:Y:S01]  /*2f70*/  @!PT LDS RZ, [RZ] ;  /* 0x00000000fffff984 */ /* 0x000fe20000000800 */
[----:B------:R-:W-:Y:S01]  /*2f80*/  @!PT LDS RZ, [RZ] ;  /* 0x00000000fffff984 */ /* 0x000fe20000000800 */
[----:B------:R-:W-:Y:S01]  /*2f90*/  @!P4 LDGSTS.E.BYPASS.LTC128B.128 [R207+0xd800], desc[UR14][R10.64] ;  /* 0x0d8000000acfcfae */ /* 0x000fe2000b901d4e */
[C---:B------:R-:W-:Y:S02]  /*2fa0*/  VIADD R181, R199.reuse, 0x5000 ;  /* 0x00005000c7b57836 */ /* 0x040fe40000000000 */
[----:B------:R-:W-:Y:S01]  /*2fb0*/  VIADD R180, R199, 0x5800 ;  /* 0x00005800c7b47836 */ /* 0x000fe20000000000 */
[----:B------:R-:W-:Y:S04]  /*2fc0*/  @!P4 LDGSTS.E.BYPASS.LTC128B.128 [R207+0xf800], desc[UR14][R10.64+0x80] ;  /* 0x0f8000800acfcfae */ /* 0x000fe8000b901d4e */
[----:B------:R1:W-:Y:S04]  /*2fd0*/  @!P4 LDGSTS.E.BYPASS.LTC128B.128 [R207+0x11800], desc[UR14][R10.64+0x100] ;  /* 0x118001000acfcfae */ /* 0x0003e8000b901d4e */
[----:B------:R-:W-:Y:S04]  /*2fe0*/  LDSM.16.M88.4 R28, [R202] ;  /* 0x00000000ca1c783b */ /* 0x000fe80000000200 */
[----:B------:R-:W2:Y:S04]  /*2ff0*/  LDSM.16.M88.4 R24, [R201+0x6000] ;  /* 0x00600000c918783b */ /* 0x000ea80000000200 */
[----:B------:R-:W-:Y:S04]  /*3000*/  LDSM.16.M88.4 R36, [R200] ;  /* 0x00000000c824783b */ /* 0x000fe80000000200 */
[----:B------:R-:W3:Y:S04]  /*3010*/  LDSM.16.M88.4 R44, [R201+0x6800] ;  /* 0x00680000c92c783b */ /* 0x000ee80000000200 */
[----:B------:R-:W4:Y:S04]  /*3020*/  LDSM.16.M88.4 R68, [R201+0x7000] ;  /* 0x00700000c944783b */ /* 0x000f280000000200 */
[----:B------:R-:W-:Y:S04]  /*3030*/  LDSM.16.M88.4 R40, [R201+0x7800] ;  /* 0x00780000c928783b */ /* 0x000fe80000000200 */
[----:B-1----:R-:W1:Y:S04]  /*3040*/  LDSM.16.M88.4 R8, [R199] ;  /* 0x00000000c708783b */ /* 0x002e680000000200 */
[----:B------:R-:W-:Y:S04]  /*3050*/  LDSM.16.M88.4 R60, [R198] ;  /* 0x00000000c63c783b */ /* 0x000fe80000000200 */
[----:B------:R-:W5:Y:S04]  /*3060*/  LDSM.16.M88.4 R12, [R195+0x6000] ;  /* 0x00600000c30c783b */ /* 0x000f680000000200 */
[----:B------:R-:W5:Y:S04]  /*3070*/  LDSM.16.M88.4 R20, [R199+0x800] ;  /* 0x00080000c714783b */ /* 0x000f680000000200 */
[----:B------:R-:W5:Y:S01]  /*3080*/  LDSM.16.M88.4 R80, [R199+0x1000] ;  /* 0x00100000c750783b */ /* 0x000f620000000200 */
[C---:B--2---:R-:W-:Y:S03]  /*3090*/  HMMA.16816.F32.BF16 R16, R28.reuse, R24, RZ ;  /* 0x000000181c10723c */ /* 0x044fe600000418ff */
[----:B------:R-:W2:Y:S04]  /*30a0*/  LDSM.16.M88.4 R76, [R199+0x1800] ;  /* 0x00180000c74c783b */ /* 0x000ea80000000200 */
[----:B------:R-:W-:Y:S01]  /*30b0*/  LDSM.16.M88.4 R52, [R197] ;  /* 0x00000000c534783b */ /* 0x000fe20000000200 */
[C---:B------:R-:W-:Y:S03]  /*30c0*/  HMMA.16816.F32.BF16 R24, R28.reuse, R26, RZ ;  /* 0x0000001a1c18723c */ /* 0x040fe600000418ff */
[----:B------:R-:W-:Y:S03]  /*30d0*/  LDSM.16.M88.4 R56, [R195+0x6800] ;  /* 0x00680000c338783b */ /* 0x000fe60000000200 */
[C---:B---3--:R-:W-:Y:S01]  /*30e0*/  HMMA.16816.F32.BF16 R32, R28.reuse, R44, RZ ;  /* 0x0000002c1c20723c */ /* 0x048fe200000418ff */
[----:B------:R-:W-:Y:S04]  /*30f0*/  LDSM.16.M88.4 R48, [R195+0x7000] ;  /* 0x00700000c330783b */ /* 0x000fe80000000200 */
[----:B------:R-:W-:Y:S01]  /*3100*/  LDSM.16.M88.4 R84, [R188+0x1800] ;  /* 0x00180000bc54783b */ /* 0x000fe20000000200 */
[----:B----4-:R-:W-:Y:S03]  /*3110*/  HMMA.16816.F32.BF16 R72, R28, R68, RZ ;  /* 0x000000441c48723c */ /* 0x010fe600000418ff */
[----:B------:R-:W-:Y:S03]  /*3120*/  LDSM.16.M88.4 R88, [R195+0xa000] ;  /* 0x00a00000c358783b */ /* 0x000fe60000000200 */
[C---:B-1----:R-:W-:Y:S01]  /*3130*/  HMMA.16816.F32.BF16 R16, R36.reuse, R8, R16 ;  /* 0x000000082410723c */ /* 0x042fe20000041810 */
[----:B------:R-:W-:Y:S04]  /*3140*/  LDSM.16.M88.4 R92, [R201+0xa800] ;  /* 0x00a80000c95c783b */ /* 0x000fe80000000200 */
[----:B------:R-:W0:Y:S01]  /*3150*/  LDGDEPBAR ;  /* 0x00000000000079af */ /* 0x000e220000000000 */
[----:B------:R-:W-:Y:S03]  /*3160*/  HMMA.16816.F32.BF16 R24, R36, R10, R24 ;  /* 0x0000000a2418723c */ /* 0x000fe60000041818 */
[----:B------:R-:W1:Y:S03]  /*3170*/  LDSM.16.M88.4 R8, [R188] ;  /* 0x00000000bc08783b */ /* 0x000e660000000200 */
[C---:B------:R-:W-:Y:S06]  /*3180*/  HMMA.16816.F32.BF16 R44, R28.reuse, R46, RZ ;  /* 0x0000002e1c2c723c */ /* 0x040fec00000418ff */
[C---:B------:R-:W-:Y:S06]  /*3190*/  HMMA.16816.F32.BF16 R68, R28.reuse, R70, RZ ;  /* 0x000000461c44723c */ /* 0x040fec00000418ff */
[C---:B------:R-:W-:Y:S06]  /*31a0*/  HMMA.16816.F32.BF16 R64, R28.reuse, R40, RZ ;  /* 0x000000281c40723c */ /* 0x040fec00000418ff */
[----:B------:R-:W-:Y:S01]  /*31b0*/  HMMA.16816.F32.BF16 R28, R28, R42, RZ ;  /* 0x0000002a1c1c723c */ /* 0x000fe200000418ff */
[----:B------:R-:W3:Y:S05]  /*31c0*/  LDSM.16.M88.4 R40, [R195+0x7800] ;  /* 0x00780000c328783b */ /* 0x000eea0000000200 */
        /* <DEDUP_REMOVED lines=8> */
[----:B------:R-:W-:Y:S05]  /*3250*/  LDSM.16.M88.4 R80, [R195+0x8000] ;  /* 0x00800000c350783b */ /* 0x000fea0000000200 */
[C---:B--2---:R-:W-:Y:S06]  /*3260*/  HMMA.16816.F32.BF16 R64, R36.reuse, R76, R64 ;  /* 0x0000004c2440723c */ /* 0x044fec0000041840 */
[----:B------:R-:W-:Y:S01]  /*3270*/  HMMA.16816.F32.BF16 R28, R36, R78, R28 ;  /* 0x0000004e241c723c */ /* 0x000fe2000004181c */
[----:B------:R-:W-:Y:S04]  /*3280*/  LDSM.16.M88.4 R36, [R202+0x2000] ;  /* 0x00200000ca24783b */ /* 0x000fe80000000200 */
[----:B------:R-:W2:Y:S01]  /*3290*/  LDSM.16.M88.4 R76, [R201+0x8000] ;  /* 0x00800000c94c783b */ /* 0x000ea20000000200 */
        /* <DEDUP_REMOVED lines=9> */
[C---:B---3--:R-:W-:Y:S06]  /*3330*/  HMMA.16816.F32.BF16 R64, R60.reuse, R40, R64 ;  /* 0x000000283c40723c */ /* 0x048fec0000041840 */
[----:B------:R-:W-:Y:S01]  /*3340*/  HMMA.16816.F32.BF16 R60, R60, R42, R28 ;  /* 0x0000002a3c3c723c */ /* 0x000fe2000004181c */
[----:B------:R-:W3:Y:S04]  /*3350*/  LDSM.16.M88.4 R40, [R201+0x8800] ;  /* 0x00880000c928783b */ /* 0x000ee80000000200 */
[----:B------:R-:W4:Y:S01]  /*3360*/  LDSM.16.M88.4 R28, [R201+0x9000] ;  /* 0x00900000c91c783b */ /* 0x000f220000000200 */
[C---:B--2---:R-:W-:Y:S06]  /*3370*/  HMMA.16816.F32.BF16 R16, R36.reuse, R76, R16 ;  /* 0x0000004c2410723c */ /* 0x044fec0000041810 */
[----:B------:R-:W-:Y:S01]  /*3380*/  HMMA.16816.F32.BF16 R24, R36, R78, R24 ;  /* 0x0000004e2418723c */ /* 0x000fe20000041818 */
[----:B------:R-:W-:Y:S05]  /*3390*/  LDSM.16.M88.4 R76, [R195+0x8800] ;  /* 0x00880000c34c783b */ /* 0x000fea0000000200 */
        /* <DEDUP_REMOVED lines=12> */
[----:B------:R-:W1:Y:S01]  /*3460*/  LDSM.16.M88.4 R52, [R188+0x2000] ;  /* 0x00200000bc34783b */ /* 0x000e620000000200 */
[C---:B---3--:R-:W-:Y:S06]  /*3470*/  HMMA.16816.F32.BF16 R32, R36.reuse, R40, R32 ;  /* 0x000000282420723c */ /* 0x048fec0000041820 */
[C---:B------:R-:W-:Y:S01]  /*3480*/  HMMA.16816.F32.BF16 R44, R36.reuse, R42, R44 ;  /* 0x0000002a242c723c */ /* 0x040fe2000004182c */
[----:B------:R-:W3:Y:S05]  /*3490*/  LDSM.16.M88.4 R40, [R199+0x3000] ;  /* 0x00300000c728783b */ /* 0x000eea0000000200 */
[C---:B----4-:R-:W-:Y:S06]  /*34a0*/  HMMA.16816.F32.BF16 R72, R36.reuse, R28, R72 ;  /* 0x0000001c2448723c */ /* 0x050fec0000041848 */
[----:B------:R-:W-:Y:S01]  /*34b0*/  HMMA.16816.F32.BF16 R68, R36, R30, R68 ;  /* 0x0000001e2444723c */ /* 0x000fe20000041844 */
[----:B------:R-:W4:Y:S05]  /*34c0*/  LDSM.16.M88.4 R28, [R199+0x3800] ;  /* 0x00380000c71c783b */ /* 0x000f2a0000000200 */
[C---:B--2---:R-:W-:Y:S06]  /*34d0*/  HMMA.16816.F32.BF16 R16, R12.reuse, R80, R16 ;  /* 0x000000500c10723c */ /* 0x044fec0000041810 */
        /* <DEDUP_REMOVED lines=9> */
[C---:B-1----:R-:W-:Y:S06]  /*3570*/  HMMA.16816.F32.BF16 R16, R84.reuse, R52, R16 ;  /* 0x000000345410723c */ /* 0x042fec0000041810 */
[----:B------:R-:W-:Y:S01]  /*3580*/  HMMA.16816.F32.BF16 R24, R84, R54, R24 ;  /* 0x000000365418723c */ /* 0x000fe20000041818 */
[----:B------:R-:W-:Y:S05]  /*3590*/  LDSM.16.M88.4 R52, [R201+0xb000] ;  /* 0x00b00000c934783b */ /* 0x000fea0000000200 */
[C---:B---3--:R-:W-:Y:S06]  /*35a0*/  HMMA.16816.F32.BF16 R72, R8.reuse, R40, R72 ;  /* 0x000000280848723c */ /* 0x048fec0000041848 */
[C---:B------:R-:W-:Y:S01]  /*35b0*/  HMMA.16816.F32.BF16 R68, R8.reuse, R42, R68 ;  /* 0x0000002a0844723c */ /* 0x040fe20000041844 */
[----:B------:R-:W-:Y:S05]  /*35c0*/  LDSM.16.M88.4 R40, [R200+0x4000] ;  /* 0x00400000c828783b */ /* 0x000fea0000000200 */
[C---:B----4-:R-:W-:Y:S06]  /*35d0*/  HMMA.16816.F32.BF16 R64, R8.reuse, R28, R64 ;  /* 0x0000001c0840723c */ /* 0x050fec0000041840 */
[----:B------:R-:W-:Y:S01]  /*35e0*/  HMMA.16816.F32.BF16 R60, R8, R30, R60 ;  /* 0x0000001e083c723c */ /* 0x000fe2000004183c */
[----:B------:R-:W1:Y:S04]  /*35f0*/  LDSM.16.M88.4 R28, [R199+0x4000] ;  /* 0x00400000c71c783b */ /* 0x000e680000000200 */
[----:B------:R-:W3:Y:S01]  /*3600*/  LDSM.16.M88.4 R8, [R188+0x2800] ;  /* 0x00280000bc08783b */ /* 0x000ee20000000200 */
[C---:B--2---:R-:W-:Y:S06]  /*3610*/  HMMA.16816.F32.BF16 R16, R56.reuse, R20, R16 ;  /* 0x000000143810723c */ /* 0x044fec0000041810 */
[----:B------:R-:W-:Y:S01]  /*3620*/  HMMA.16816.F32.BF16 R24, R56, R22, R24 ;  /* 0x000000163818723c */ /* 0x000fe20000041818 */
        /* <DEDUP_REMOVED lines=12> */
[----:B------:R-:W-:Y:S01]  /*36f0*/  HMMA.16816.F32.BF16 R24, R40, R30, R24 ;  /* 0x0000001e2818723c */ /* 0x000fe20000041818 */
[----:B------:R-:W-:Y:S05]  /*3700*/  LDSM.16.M88.4 R28, [R195+0xa800] ;  /* 0x00a80000c31c783b */ /* 0x000fea0000000200 */
[C---:B---3--:R-:W-:Y:S06]  /*3710*/  HMMA.16816.F32.BF16 R32, R84.reuse, R8, R32 ;  /* 0x000000085420723c */ /* 0x048fec0000041820 */
[C---:B------:R-:W-:Y:S01]  /*3720*/  HMMA.16816.F32.BF16 R44, R84.reuse, R10, R44 ;  /* 0x0000000a542c723c */ /* 0x040fe2000004182c */
[----:B------:R-:W1:Y:S05]  /*3730*/  LDSM.16.M88.4 R8, [R197+0x4000] ;  /* 0x00400000c508783b */ /* 0x000e6a0000000200 */
[C---:B------:R-:W-:Y:S06]  /*3740*/  HMMA.16816.F32.BF16 R72, R84.reuse, R80, R72 ;  /* 0x000000505448723c */ /* 0x040fec0000041848 */
[----:B--2---:R-:W-:Y:S06]  /*3750*/  HMMA.16816.F32.BF16 R64, R84, R76, R64 ;  /* 0x0000004c5440723c */ /* 0x004fec0000041840 */
[----:B----4-:R-:W-:Y:S06]  /*3760*/  HMMA.16816.F32.BF16 R16, R12, R88, R16 ;  /* 0x000000580c10723c */ /* 0x010fec0000041810 */
[----:B------:R-:W-:Y:S01]  /*3770*/  HMMA.16816.F32.BF16 R60, R84, R78, R60 ;  /* 0x0000004e543c723c */ /* 0x000fe2000004183c */
[----:B------:R-:W2:Y:S05]  /*3780*/  LDSM.16.M88.4 R76, [R199+0x5000] ;  /* 0x00500000c74c783b */ /* 0x000eaa0000000200 */
[----:B------:R-:W-:Y:S06]  /*3790*/  HMMA.16816.F32.BF16 R24, R12, R90, R24 ;  /* 0x0000005a0c18723c */ /* 0x000fec0000041818 */
[----:B------:R-:W-:Y:S06]  /*37a0*/  HMMA.16816.F32.BF16 R44, R56, R94, R44 ;  /* 0x0000005e382c723c */ /* 0x000fec000004182c */
[----:B------:R-:W-:Y:S06]  /*37b0*/  HMMA.16816.F32.BF16 R68, R84, R82, R68 ;  /* 0x000000525444723c */ /* 0x000fec0000041844 */
[----:B------:R-:W-:Y:S01]  /*37c0*/  HMMA.16816.F32.BF16 R80, R56, R52, R72 ;  /* 0x000000343850723c */ /* 0x000fe20000041848 */
[----:B------:R-:W-:Y:S05]  /*37d0*/  LDSM.16.M88.4 R72, [R188+0x4800] ;  /* 0x00480000bc48783b */ /* 0x000fea0000000200 */
[C---:B-1----:R-:W-:Y:S06]  /*37e0*/  HMMA.16816.F32.BF16 R16, R8.reuse, R20, R16 ;  /* 0x000000140810723c */ /* 0x042fec0000041810 */
[----:B------:R-:W-:Y:S01]  /*37f0*/  HMMA.16816.F32.BF16 R24, R8, R22, R24 ;  /* 0x000000160818723c */ /* 0x000fe20000041818 */
[----:B------:R-:W1:Y:S05]  /*3800*/  LDSM.16.M88.4 R20, [R195+0xb000] ;  /* 0x00b00000c314783b */ /* 0x000e6a0000000200 */
[----:B------:R-:W-:Y:S06]  /*3810*/  HMMA.16816.F32.BF16 R44, R40, R38, R44 ;  /* 0x00000026282c723c */ /* 0x000fec000004182c */
[----:B------:R-:W-:Y:S06]  /*3820*/  HMMA.16816.F32.BF16 R32, R56, R92, R32 ;  /* 0x0000005c3820723c */ /* 0x000fec0000041820 */
[----:B--2---:R-:W-:Y:S01]  /*3830*/  HMMA.16816.F32.BF16 R80, R40, R76, R80 ;  /* 0x0000004c2850723c */ /* 0x004fe20000041850 */
[----:B------:R-:W-:-:S05]  /*3840*/  FMUL.FTZ R16, R16, UR5 ;  /* 0x0000000510107c20 */ /* 0x000fca0008410000 */
[----:B------:R-:W-:Y:S01]  /*3850*/  HMMA.16816.F32.BF16 R68, R56, R54, R68 ;  /* 0x000000363844723c */ /* 0x000fe20000041844 */
[----:B------:R-:W2:Y:S01]  /*3860*/  LDSM.16.M88.4 R52, [R199+0x5800] ;  /* 0x00580000c734783b */ /* 0x000ea20000000200 */
[----:B------:R-:W-:Y:S01]  /*3870*/  FMUL.FTZ R24, R24, UR5 ;  /* 0x0000000518187c20 */ /* 0x000fe20008410000 */
[----:B------:R-:W-:-:S03]  /*3880*/  FMUL.FTZ R25, R25, UR5 ;  /* 0x0000000519197c20 */ /* 0x000fc60008410000 */
[----:B------:R-:W-:Y:S01]  /*3890*/  HMMA.16816.F32.BF16 R44, R12, R30, R44 ;  /* 0x0000001e0c2c723c */ /* 0x000fe2000004182c */
[----:B------:R-:W-:Y:S05]  /*38a0*/  MUFU.TANH R38, R24 ;  /* 0x0000001800267308 */ /* 0x000fea0000002400 */
[----:B------:R-:W-:Y:S01]  /*38b0*/  HMMA.16816.F32.BF16 R32, R40, R36, R32 ;  /* 0x000000242820723c */ /* 0x000fe20000041820 */
[----:B------:R-:W-:Y:S01]  /*38c0*/  LOP3.LUT R31, R98, 0xffffffe0, RZ, 0xc0, !PT ;  /* 0xffffffe0621f7812 */ /* 0x000fe200078ec0ff */
[----:B------:R-:W-:Y:S01]  /*38d0*/  FMUL.FTZ R30, R26, UR5 ;  /* 0x000000051a1e7c20 */ /* 0x000fe20008410000 */
[----:B------:R-:W-:Y:S03]  /*38e0*/  MUFU.TANH R39, R25 ;  /* 0x0000001900277308 */ /* 0x000fe60000002400 */
[----:B------:R-:W-:Y:S01]  /*38f0*/  IMAD.IADD R0, R96, 0x1, -R31 ;  /* 0x0000000160007824 */ /* 0x000fe200078e0a1f */
[----:B------:R-:W-:Y:S01]  /*3900*/  HMMA.16816.F32.BF16 R64, R56, R48, R64 ;  /* 0x000000303840723c */ /* 0x000fe20000041840 */
[----:B------:R-:W-:Y:S01]  /*3910*/  FMUL.FTZ R37, R18, UR5 ;  /* 0x0000000512257c20 */ /* 0x000fe20008410000 */
[----:B------:R-:W-:Y:S01]  /*3920*/  FMUL.FTZ R36, R19, UR5 ;  /* 0x0000000513247c20 */ /* 0x000fe20008410000 */
[----:B------:R-:W-:-:S03]  /*3930*/  IMAD.IADD R31, R4, 0x1, R215 ;  /* 0x00000001041f7824 */ /* 0x000fc600078e02d7 */
[----:B------:R-:W-:Y:S01]  /*3940*/  HMMA.16816.F32.BF16 R60, R56, R50, R60 ;  /* 0x00000032383c723c */ /* 0x000fe2000004183c */
[----:B------:R-:W-:Y:S05]  /*3950*/  MUFU.TANH R37, R37 ;  /* 0x0000002500257308 */ /* 0x000fea0000002400 */
[C---:B-1----:R-:W-:Y:S03]  /*3960*/  HMMA.16816.F32.BF16 R80, R12.reuse, R20, R80 ;  /* 0x000000140c50723c */ /* 0x042fe60000041850 */
[----:B------:R-:W-:Y:S03]  /*3970*/  MUFU.TANH R36, R36 ;  /* 0x0000002400247308 */ /* 0x000fe60000002400 */
[----:B------:R-:W-:Y:S01]  /*3980*/  HMMA.16816.F32.BF16 R32, R12, R28, R32 ;  /* 0x0000001c0c20723c */ /* 0x000fe20000041820 */
[----:B------:R-:W-:Y:S01]  /*3990*/  SHF.R.S32.HI R21, RZ, 0x1f, R0 ;  /* 0x0000001fff157819 */ /* 0x000fe20000011400 */
[----:B------:R-:W-:-:S03]  /*39a0*/  VIADD R20, R31, 0x1 ;  /* 0x000000011f147836 */ /* 0x000fc60000000000 */
[----:B------:R-:W-:Y:S01]  /*39b0*/  LEA.HI R0, R21, R0, RZ, 0x2 ;  /* 0x0000000015007211 */ /* 0x000fe200078f10ff */
[----:B------:R1:W3:Y:S01]  /*39c0*/  MUFU.TANH R29, R16 ;  /* 0x00000010001d7308 */ /* 0x0002e20000002400 */
[----:B------:R-:W-:Y:S01]  /*39d0*/  FMUL.FTZ R28, R17, UR5 ;  /* 0x00000005111c7c20 */ /* 0x000fe20008410000 */
[----:B------:R-:W-:Y:S01]  /*39e0*/  HMMA.16816.F32.BF16 R68, R40, R78, R68 ;  /* 0x0000004e2844723c */ /* 0x000fe20000041844 */
[----:B------:R-:W-:Y:S01]  /*39f0*/  SHF.R.S32.HI R0, RZ, 0x2, R0 ;  /* 0x00000002ff007819 */ /* 0x000fe20000011400 */
[----:B------:R-:W-:-:S04]  /*3a00*/  VIADD R21, R31, 0x8 ;  /* 0x000000081f157836 */ /* 0x000fc80000000000 */
[----:B------:R-:W-:Y:S01]  /*3a10*/  IMAD.IADD R213, R0, 0x1, R213 ;  /* 0x0000000100d57824 */ /* 0x000fe200078e02d5 */
[C---:B--2---:R-:W-:Y:S01]  /*3a20*/  HMMA.16816.F32.BF16 R64, R40.reuse, R52, R64 ;  /* 0x000000342840723c */ /* 0x044fe20000041840 */
[----:B------:R-:W2:Y:S01]  /*3a30*/  MUFU.TANH R28, R28 ;  /* 0x0000001c001c7308 */ /* 0x000ea20000002400 */
[----:B------:R-:W-:Y:S01]  /*3a40*/  LOP3.LUT R0, R3, R6, RZ, 0xfc, !PT ;  /* 0x0000000603007212 */ /* 0x000fe200078efcff */
[C---:B------:R-:W-:Y:S01]  /*3a50*/  VIADD R211, R213.reuse, 0x8 ;  /* 0x00000008d5d37836 */ /* 0x040fe20000000000 */
[C---:B------:R-:W-:Y:S02]  /*3a60*/  VIADDMNMX R212, R213.reuse, UR12, R212, PT ;  /* 0x0000000cd5d47c46 */ /* 0x040fe4000b8001d4 */
[----:B------:R-:W-:Y:S01]  /*3a70*/  HMMA.16816.F32.BF16 R60, R40, R54, R60 ;  /* 0x00000036283c723c */ /* 0x000fe2000004183c */
[----:B------:R-:W-:Y:S01]  /*3a80*/  VIADDMNMX R213, R213, UR17, RZ, !PT ;  /* 0x00000011d5d57c46 */ /* 0x000fe2000f8001ff */
[----:B-1----:R-:W1:Y:S01]  /*3a90*/  LDSM.16.M88.4 R16, [R195+0xb800] ;  /* 0x00b80000c310783b */ /* 0x002e620000000200 */
[C---:B------:R-:W-:Y:S01]  /*3aa0*/  IADD3 R210, R211.reuse, UR10, R210 ;  /* 0x0000000ad3d27c10 */ /* 0x040fe2000fffe0d2 */
[----:B------:R4:W-:Y:S01]  /*3ab0*/  MUFU.TANH R40, R30 ;  /* 0x0000001e00287308 */ /* 0x0009e20000002400 */
[----:B------:R-:W-:Y:S01]  /*3ac0*/  VIADDMNMX R211, R211, UR17, RZ, !PT ;  /* 0x00000011d3d37c46 */ /* 0x000fe2000f8001ff */
[----:B------:R-:W-:Y:S01]  /*3ad0*/  HMMA.16816.F32.BF16 R32, R8, R72, R32 ;  /* 0x000000480820723c */ /* 0x000fe20000041820 */
[----:B------:R-:W-:Y:S01]  /*3ae0*/  FMUL.FTZ R41, R27, UR5 ;  /* 0x000000051b297c20 */ /* 0x000fe20008410000 */
[----:B------:R-:W-:Y:S01]  /*3af0*/  VIMNMX R210, R210, UR16, PT ;  /* 0x00000010d2d27c48 */ /* 0x000fe2000bfe0100 */
[----:B------:R-:W5:Y:S01]  /*3b00*/  LDSM.16.M88.4 R24, [R188+0x5000] ;  /* 0x00500000bc18783b */ /* 0x000f620000000200 */
[----:B------:R-:W-:-:S02]  /*3b10*/  ISETP.GE.AND P4, PT, R20, R212, PT ;  /* 0x000000d41400720c */ /* 0x000fc40003f86270 */
[C---:B------:R-:W-:Y:S01]  /*3b20*/  ISETP.GE.AND P2, PT, R20.reuse, R210, PT ;  /* 0x000000d21400720c */ /* 0x040fe20003f46270 */
[----:B------:R-:W-:Y:S01]  /*3b30*/  HMMA.16816.F32.BF16 R68, R12, R22, R68 ;  /* 0x000000160c44723c */ /* 0x000fe20000041844 */
[C---:B------:R-:W-:Y:S01]  /*3b40*/  ISETP.GE.AND P6, PT, R31.reuse, R212, PT ;  /* 0x000000d41f00720c */ /* 0x040fe20003fc6270 */
[----:B------:R-:W2:Y:S01]  /*3b50*/  MUFU.TANH R41, R41 ;  /* 0x0000002900297308 */ /* 0x000ea20000002400 */
[C---:B------:R-:W-:Y:S02]  /*3b60*/  ISETP.GE.AND P1, PT, R31.reuse, R210, PT ;  /* 0x000000d21f00720c */ /* 0x040fe40003f26270 */
[C---:B------:R-:W-:Y:S01]  /*3b70*/  ISETP.LT.OR P4, PT, R20.reuse, R213, P4 ;  /* 0x000000d51400720c */ /* 0x040fe20002781670 */
[----:B------:R-:W-:Y:S01]  /*3b80*/  HMMA.16816.F32.BF16 R44, R8, R74, R44 ;  /* 0x0000004a082c723c */ /* 0x000fe2000004182c */
[----:B------:R-:W-:Y:S01]  /*3b90*/  ISETP.LT.OR P2, PT, R20, R211, P2 ;  /* 0x000000d31400720c */ /* 0x000fe20001741670 */
[C---:B------:R-:W-:Y:S01]  /*3ba0*/  VIADD R20, R31.reuse, 0x9 ;  /* 0x000000091f147836 */ /* 0x040fe20000000000 */
[----:B------:R-:W-:-:S02]  /*3bb0*/  ISETP.LT.OR P6, PT, R31, R213, P6 ;  /* 0x000000d51f00720c */ /* 0x000fc400037c1670 */
[----:B------:R-:W-:Y:S02]  /*3bc0*/  ISETP.LT.OR P1, PT, R31, R211, P1 ;  /* 0x000000d31f00720c */ /* 0x000fe40000f21670 */
[----:B---3--:R-:W-:Y:S02]  /*3bd0*/  FSEL R29, R29, -INF , !P6 ;  /* 0xff8000001d1d7808 */ /* 0x008fe40007000000 */
[----:B----4-:R-:W-:Y:S01]  /*3be0*/  FSEL R30, R37, -INF , !P1 ;  /* 0xff800000251e7808 */ /* 0x010fe20004800000 */
[----:B------:R-:W-:Y:S01]  /*3bf0*/  VIADD R37, R31, 0x11 ;  /* 0x000000111f257836 */ /* 0x000fe20000000000 */
[-C--:B------:R-:W-:Y:S01]  /*3c00*/  ISETP.GE.AND P0, PT, R21, R212.reuse, PT ;  /* 0x000000d41500720c */ /* 0x080fe20003f06270 */
[----:B------:R-:W-:Y:S01]  /*3c10*/  FMUL.FTZ R32, R32, UR5 ;  /* 0x0000000520207c20 */ /* 0x000fe20008410000 */
[----:B------:R-:W-:Y:S01]  /*3c20*/  ISETP.GE.AND P5, PT, R20, R212, PT ;  /* 0x000000d41400720c */ /* 0x000fe20003fa6270 */
[----:B------:R-:W-:Y:S01]  /*3c30*/  FMUL.FTZ R33, R33, UR5 ;  /* 0x0000000521217c20 */ /* 0x000fe20008410000 */
[----:B------:R-:W-:-:S02]  /*3c40*/  ISETP.GE.AND P6, PT, R21, R210, PT ;  /* 0x000000d21500720c */ /* 0x000fc40003fc6270 */
[C---:B------:R-:W-:Y:S01]  /*3c50*/  ISETP.GE.AND P1, PT, R20.reuse, R210, PT ;  /* 0x000000d21400720c */ /* 0x040fe20003f26270 */
[----:B------:R-:W3:Y:S01]  /*3c60*/  MUFU.TANH R32, R32 ;  /* 0x0000002000207308 */ /* 0x000ee20000002400 */
[C---:B------:R-:W-:Y:S02]  /*3c70*/  ISETP.LT.OR P0, PT, R21.reuse, R213, P0 ;  /* 0x000000d51500720c */ /* 0x040fe40000701670 */
[----:B------:R-:W-:Y:S02]  /*3c80*/  ISETP.LT.OR P6, PT, R21, R211, P6 ;  /* 0x000000d31500720c */ /* 0x000fe400037c1670 */
[C---:B------:R-:W-:Y:S01]  /*3c90*/  ISETP.LT.OR P5, PT, R20.reuse, R213, P5 ;  /* 0x000000d51400720c */ /* 0x040fe20002fa1670 */
[----:B-1----:R-:W-:Y:S01]  /*3ca0*/  HMMA.16816.F32.BF16 R64, R12, R16, R64 ;  /* 0x000000100c40723c */ /* 0x002fe20000041840 */
[----:B------:R-:W-:Y:S01]  /*3cb0*/  ISETP.LT.OR P1, PT, R20, R211, P1 ;  /* 0x000000d31400720c */ /* 0x000fe20000f21670 */
[----:B------:R-:W-:Y:S01]  /*3cc0*/  FMUL.FTZ R6, R45, UR5 ;  /* 0x000000052d067c20 */ /* 0x000fe20008410000 */
[----:B------:R-:W1:Y:S01]  /*3cd0*/  LDSM.16.M88.4 R20, [R188+0x5800] ;  /* 0x00580000bc14783b */ /* 0x000e620000000200 */
[----:B------:R-:W-:Y:S01]  /*3ce0*/  FMUL.FTZ R44, R44, UR5 ;  /* 0x000000052c2c7c20 */ /* 0x000fe20008410000 */
[----:B------:R-:W-:Y:S01]  /*3cf0*/  MUFU.TANH R33, R33 ;  /* 0x0000002100217308 */ /* 0x000fe20000002400 */
[----:B-----5:R-:W-:Y:S01]  /*3d00*/  HMMA.16816.F32.BF16 R80, R8, R24, R80 ;  /* 0x000000180850723c */ /* 0x020fe20000041850 */
[----:B------:R-:W-:Y:S01]  /*3d10*/  FMUL.FTZ R17, R34, UR5 ;  /* 0x0000000522117c20 */ /* 0x000fe20008410000 */
[----:B------:R-:W-:Y:S01]  /*3d20*/  FMUL.FTZ R16, R35, UR5 ;  /* 0x0000000523107c20 */ /* 0x000fe20008410000 */
[----:B------:R-:W-:Y:S01]  /*3d30*/  FMUL.FTZ R34, R47, UR5 ;  /* 0x000000052f227c20 */ /* 0x000fe20008410000 */
[----:B------:R-:W-:Y:S01]  /*3d40*/  FMUL.FTZ R35, R46, UR5 ;  /* 0x000000052e237c20 */ /* 0x000fe20008410000 */
[----:B------:R-:W-:Y:S01]  /*3d50*/  FSEL R36, R36, -INF , !P2 ;  /* 0xff80000024247808 */ /* 0x000fe20005000000 */
[----:B------:R-:W-:Y:S01]  /*3d60*/  HMMA.16816.F32.BF16 R60, R12, R18, R60 ;  /* 0x000000120c3c723c */ /* 0x000fe2000004183c */
[----:B------:R-:W4:Y:S01]  /*3d70*/  MUFU.TANH R17, R17 ;  /* 0x0000001100117308 */ /* 0x000f220000002400 */
[----:B--2---:R-:W-:Y:S01]  /*3d80*/  FSEL R25, R28, -INF , !P4 ;  /* 0xff8000001c197808 */ /* 0x004fe20006000000 */
[----:B------:R-:W-:-:S04]  /*3d90*/  DEPBAR.LE SB0, 0x0 ;  /* 0x000080000000791a */ /* 0x000fc80000000000 */
[----:B------:R-:W-:Y:S01]  /*3da0*/  HMMA.16816.F32.BF16 R68, R8, R26, R68 ;  /* 0x0000001a0844723c */ /* 0x000fe20000041844 */
[----:B------:R-:W-:Y:S01]  /*3db0*/  VIADD R13, R31, 0x19 ;  /* 0x000000191f0d7836 */ /* 0x000fe20000000000 */
[----:B------:R-:W2:Y:S01]  /*3dc0*/  MUFU.TANH R6, R6 ;  /* 0x0000000600067308 */ /* 0x000ea20000002400 */
[----:B------:R-:W-:Y:S01]  /*3dd0*/  FSEL R18, R41, -INF , !P1 ;  /* 0xff80000029127808 */ /* 0x000fe20004800000 */
[C---:B------:R-:W-:Y:S01]  /*3de0*/  VIADD R14, R31.reuse, 0x18 ;  /* 0x000000181f0e7836 */ /* 0x040fe20000000000 */
[----:B------:R-:W-:Y:S01]  /*3df0*/  FSEL R24, R40, -INF , !P6 ;  /* 0xff80000028187808 */ /* 0x000fe20007000000 */
[C---:B------:R-:W-:Y:S01]  /*3e00*/  VIADD R19, R31.reuse, 0x21 ;  /* 0x000000211f137836 */ /* 0x040fe20000000000 */
[----:B------:R-:W-:Y:S01]  /*3e10*/  FSEL R27, R38, -INF , !P0 ;  /* 0xff800000261b7808 */ /* 0x000fe20004000000 */
[----:B------:R-:W-:Y:S01]  /*3e20*/  VIADD R26, R31, 0x10 ;  /* 0x000000101f1a7836 */ /* 0x000fe20000000000 */
[-C--:B------:R-:W-:Y:S01]  /*3e30*/  ISETP.GE.AND P1, PT, R13, R212.reuse, PT ;  /* 0x000000d40d00720c */ /* 0x080fe20003f26270 */
[----:B------:R-:W5:Y:S01]  /*3e40*/  MUFU.TANH R16, R16 ;  /* 0x0000001000107308 */ /* 0x000f620000002400 */
[----:B------:R-:W-:Y:S01]  /*3e50*/  FMUL.FTZ R80, R80, UR5 ;  /* 0x0000000550507c20 */ /* 0x000fe20008410000 */
[----:B------:R-:W-:Y:S01]  /*3e60*/  FMUL.FTZ R81, R81, UR5 ;  /* 0x0000000551517c20 */ /* 0x000fe20008410000 */
[----:B------:R-:W-:Y:S01]  /*3e70*/  ISETP.GE.AND P4, PT, R26, R212, PT ;  /* 0x000000d41a00720c */ /* 0x000fe20003f86270 */
[----:B------:R-:W-:Y:S01]  /*3e80*/  FMUL.FTZ R82, R82, UR5 ;  /* 0x0000000552527c20 */ /* 0x000fe20008410000 */
[C---:B------:R-:W-:Y:S01]  /*3e90*/  ISETP.GE.AND P0, PT, R26.reuse, R210, PT ;  /* 0x000000d21a00720c */ /* 0x040fe20003f06270 */
[----:B------:R-:W-:Y:S01]  /*3ea0*/  FMUL.FTZ R83, R83, UR5 ;  /* 0x0000000553537c20 */ /* 0x000fe20008410000 */
[----:B------:R-:W-:Y:S01]  /*3eb0*/  ISETP.LT.OR P4, PT, R26, R213, P4 ;  /* 0x000000d51a00720c */ /* 0x000fe20002781670 */
[----:B------:R-:W5:Y:S01]  /*3ec0*/  MUFU.TANH R3, R44 ;  /* 0x0000002c00037308 */ /* 0x000f620000002400 */
[----:B------:R-:W-:-:S02]  /*3ed0*/  ISETP.GE.AND P2, PT, R37, R212, PT ;  /* 0x000000d42500720c */ /* 0x000fc40003f46270 */
[----:B------:R-:W-:Y:S02]  /*3ee0*/  ISETP.GE.AND P6, PT, R37, R210, PT ;  /* 0x000000d22500720c */ /* 0x000fe40003fc6270 */
[----:B------:R-:W-:Y:S01]  /*3ef0*/  ISETP.LT.OR P0, PT, R26, R211, P0 ;  /* 0x000000d31a00720c */ /* 0x000fe20000701670 */
[C---:B-1----:R-:W-:Y:S01]  /*3f00*/  HMMA.16816.F32.BF16 R64, R8.reuse, R20, R64 ;  /* 0x000000140840723c */ /* 0x042fe20000041840 */
[----:B------:R-:W-:Y:S01]  /*3f10*/  FSEL R39, R39, -INF , !P5 ;  /* 0xff80000027277808 */ /* 0x000fe20006800000 */
[----:B------:R-:W1:Y:S01]  /*3f20*/  MUFU.TANH R163, R80 ;  /* 0x0000005000a37308 */ /* 0x000e620000002400 */
[-C--:B------:R-:W-:Y:S01]  /*3f30*/  ISETP.LT.OR P1, PT, R13, R213.reuse, P1 ;  /* 0x000000d50d00720c */ /* 0x080fe20000f21670 */
[----:B------:R-:W-:Y:S01]  /*3f40*/  FMUL.FTZ R68, R68, UR5 ;  /* 0x0000000544447c20 */ /* 0x000fe20008410000 */
[----:B------:R-:W-:Y:S01]  /*3f50*/  ISETP.GE.AND P5, PT, R14, R212, PT ;  /* 0x000000d40e00720c */ /* 0x000fe20003fa6270 */
[----:B------:R-:W-:Y:S01]  /*3f60*/  HMMA.16816.F32.BF16 R60, R8, R22, R60 ;  /* 0x00000016083c723c */ /* 0x000fe2000004183c */
[----:B---3--:R-:W-:Y:S01]  /*3f70*/  FSEL R15, R32, -INF , !P4 ;  /* 0xff800000200f7808 */ /* 0x008fe20006000000 */
[----:B------:R-:W-:Y:S01]  /*3f80*/  VIADD R20, R31, 0x20 ;  /* 0x000000201f147836 */ /* 0x000fe20000000000 */
[-C--:B------:R-:W-:Y:S01]  /*3f90*/  ISETP.GE.AND P4, PT, R14, R210.reuse, PT ;  /* 0x000000d20e00720c */ /* 0x080fe20003f86270 */
[----:B------:R-:W3:Y:S01]  /*3fa0*/  MUFU.TANH R171, R81 ;  /* 0x0000005100ab7308 */ /* 0x000ee20000002400 */
[----:B------:R-:W-:Y:S01]  /*3fb0*/  ISETP.LT.OR P2, PT, R37, R213, P2 ;  /* 0x000000d52500720c */ /* 0x000fe20001741670 */
[----:B------:R-:W-:Y:S01]  /*3fc0*/  FMUL.FTZ R69, R69, UR5 ;  /* 0x0000000545457c20 */ /* 0x000fe20008410000 */
[----:B------:R-:W-:Y:S01]  /*3fd0*/  ISETP.LT.OR P6, PT, R37, R211, P6 ;  /* 0x000000d32500720c */ /* 0x000fe200037c1670 */
[----:B------:R-:W-:Y:S01]  /*3fe0*/  FMUL.FTZ R70, R70, UR5 ;  /* 0x0000000546467c20 */ /* 0x000fe20008410000 */
[----:B----4-:R-:W-:Y:S01]  /*3ff0*/  FSEL R12, R17, -INF , !P0 ;  /* 0xff800000110c7808 */ /* 0x010fe20004000000 */
[----:B------:R-:W-:Y:S01]  /*4000*/  VIADD R8, R31, 0x28 ;  /* 0x000000281f087836 */ /* 0x000fe20000000000 */
[----:B------:R-:W-:Y:S01]  /*4010*/  ISETP.GE.AND P0, PT, R13, R210, PT ;  /* 0x000000d20d00720c */ /* 0x000fe20003f06270 */
[----:B------:R-:W4:Y:S01]  /*4020*/  MUFU.TANH R34, R34 ;  /* 0x0000002200227308 */ /* 0x000f220000002400 */
[----:B--2---:R-:W-:Y:S01]  /*4030*/  FSEL R9, R6, -INF , !P1 ;  /* 0xff80000006097808 */ /* 0x004fe20004800000 */
[----:B------:R-:W-:Y:S01]  /*4040*/  FMUL.FTZ R71, R71, UR5 ;  /* 0x0000000547477c20 */ /* 0x000fe20008410000 */
[----:B------:R-:W-:-:S02]  /*4050*/  ISETP.LT.OR P5, PT, R14, R213, P5 ;  /* 0x000000d50e00720c */ /* 0x000fc40002fa1670 */
[----:B------:R-:W-:Y:S01]  /*4060*/  ISETP.GT.AND P1, PT, R206, R203, PT ;  /* 0x000000cbce00720c */ /* 0x000fe20003f24270 */
[----:B------:R-:W-:Y:S01]  /*4070*/  FMUL.FTZ R64, R64, UR5 ;  /* 0x0000000540407c20 */ /* 0x000fe20008410000 */
[-C--:B------:R-:W-:Y:S01]  /*4080*/  ISETP.LT.OR P4, PT, R14, R211.reuse, P4 ;  /* 0x000000d30e00720c */ /* 0x080fe20002781670 */
[----:B------:R-:W2:Y:S01]  /*4090*/  MUFU.TANH R222, R82 ;  /* 0x0000005200de7308 */ /* 0x000ea20000002400 */
[----:B------:R-:W-:Y:S01]  /*40a0*/  FSEL R17, R33, -INF , !P2 ;  /* 0xff80000021117808 */ /* 0x000fe20005000000 */
[----:B------:R-:W-:Y:S01]  /*40b0*/  FMUL.FTZ R66, R66, UR5 ;  /* 0x0000000542427c20 */ /* 0x000fe20008410000 */
[----:B-----5:R-:W-:Y:S01]  /*40c0*/  FSEL R14, R16, -INF , !P6 ;  /* 0xff800000100e7808 */ /* 0x020fe20007000000 */
[----:B------:R-:W-:Y:S01]  /*40d0*/  FMUL.FTZ R67, R67, UR5 ;  /* 0x0000000543437c20 */ /* 0x000fe20008410000 */
[----:B------:R-:W-:Y:S01]  /*40e0*/  ISETP.LT.OR P0, PT, R13, R211, P0 ;  /* 0x000000d30d00720c */ /* 0x000fe20000701670 */
[----:B------:R-:W-:Y:S01]  /*40f0*/  FMUL.FTZ R65, R65, UR5 ;  /* 0x0000000541417c20 */ /* 0x000fe20008410000 */
[CC--:B------:R-:W-:Y:S01]  /*4100*/  ISETP.GE.AND P2, PT, R20.reuse, R212.reuse, PT ;  /* 0x000000d41400720c */ /* 0x0c0fe20003f46270 */
[----:B------:R-:W5:Y:S01]  /*4110*/  MUFU.TANH R35, R35 ;  /* 0x0000002300237308 */ /* 0x000f620000002400 */
[----:B------:R-:W-:Y:S01]  /*4120*/  ISETP.GE.AND P6, PT, R19, R212, PT ;  /* 0x000000d41300720c */ /* 0x000fe20003fc6270 */
[----:B------:R-:W5:Y:S01]  /*4130*/  @!P1 LDC.64 R218, c[0x0][0x218] ;  /* 0x00008600ffda9b82 */ /* 0x000f620000000a00 */
[----:B------:R-:W-:Y:S01]  /*4140*/  FSEL R13, R3, -INF , !P5 ;  /* 0xff800000030d7808 */ /* 0x000fe20006800000 */
[----:B------:R-:W-:Y:S01]  /*4150*/  VIADD R3, R31, 0x29 ;  /* 0x000000291f037836 */ /* 0x000fe20000000000 */
[----:B------:R-:W-:Y:S01]  /*4160*/  ISETP.GE.AND P5, PT, R20, R210, PT ;  /* 0x000000d21400720c */ /* 0x000fe20003fa6270 */
[----:B------:R-:W-:Y:S01]  /*4170*/  FMUL.FTZ R60, R60, UR5 ;  /* 0x000000053c3c7c20 */ /* 0x000fe20008410000 */
[CC--:B------:R-:W-:Y:S01]  /*4180*/  ISETP.LT.OR P2, PT, R20.reuse, R213.reuse, P2 ;  /* 0x000000d51400720c */ /* 0x0c0fe20001741670 */
[----:B------:R-:W5:Y:S01]  /*4190*/  MUFU.TANH R165, R68 ;  /* 0x0000004400a57308 */ /* 0x000f620000002400 */
[----:B------:R-:W-:Y:S01]  /*41a0*/  ISETP.LT.OR P6, PT, R19, R213, P6 ;  /* 0x000000d51300720c */ /* 0x000fe200037c1670 */
[----:B------:R-:W-:Y:S01]  /*41b0*/  FMUL.FTZ R61, R61, UR5 ;  /* 0x000000053d3d7c20 */ /* 0x000fe20008410000 */
[----:B------:R-:W-:Y:S01]  /*41c0*/  ISETP.LT.OR P5, PT, R20, R211, P5 ;  /* 0x000000d31400720c */ /* 0x000fe20002fa1670 */
[----:B------:R-:W-:Y:S01]  /*41d0*/  FMUL.FTZ R62, R62, UR5 ;  /* 0x000000053e3e7c20 */ /* 0x000fe20008410000 */
[----:B-1----:R-:W-:Y:S01]  /*41e0*/  FSEL R163, R163, -INF , !P2 ;  /* 0xff800000a3a37808 */ /* 0x002fe20005000000 */
[----:B------:R-:W-:Y:S01]  /*41f0*/  FMUL.FTZ R63, R63, UR5 ;  /* 0x000000053f3f7c20 */ /* 0x000fe20008410000 */
[----:B---3--:R-:W-:Y:S01]  /*4200*/  FSEL R171, R171, -INF , !P6 ;  /* 0xff800000abab7808 */ /* 0x008fe20007000000 */
[----:B------:R-:W1:Y:S01]  /*4210*/  MUFU.TANH R167, R69 ;  /* 0x0000004500a77308 */ /* 0x000e620000002400 */
[----:B----4-:R-:W-:-:S02]  /*4220*/  FSEL R6, R34, -INF , !P0 ;  /* 0xff80000022067808 */ /* 0x010fc40004000000 */
[C---:B------:R-:W-:Y:S02]  /*4230*/  ISETP.GE.AND P2, PT, R3.reuse, R212, PT ;  /* 0x000000d40300720c */ /* 0x040fe40003f46270 */
[----:B------:R-:W-:Y:S02]  /*4240*/  ISETP.GE.AND P6, PT, R3, R210, PT ;  /* 0x000000d20300720c */ /* 0x000fe40003fc6270 */
[----:B------:R-:W-:Y:S01]  /*4250*/  ISETP.GE.AND P0, PT, R8, R212, PT ;  /* 0x000000d40800720c */ /* 0x000fe20003f06270 */
[----:B------:R-:W3:Y:S01]  /*4260*/  MUFU.TANH R170, R83 ;  /* 0x0000005300aa7308 */ /* 0x000ee20000002400 */
[----:B--2---:R-:W-:Y:S02]  /*4270*/  FSEL R222, R222, -INF , !P5 ;  /* 0xff800000dede7808 */ /* 0x004fe40006800000 */
[----:B-----5:R-:W-:Y:S02]  /*4280*/  FSEL R16, R35, -INF , !P4 ;  /* 0xff80000023107808 */ /* 0x020fe40006000000 */
[----:B------:R-:W-:-:S02]  /*4290*/  ISETP.GE.AND P5, PT, R8, R210, PT ;  /* 0x000000d20800720c */ /* 0x000fc40003fa6270 */
[----:B------:R-:W-:Y:S01]  /*42a0*/  ISETP.GE.AND P4, PT, R19, R210, PT ;  /* 0x000000d21300720c */ /* 0x000fe20003f86270 */
[----:B------:R-:W2:Y:S01]  /*42b0*/  MUFU.TANH R220, R70 ;  /* 0x0000004600dc7308 */ /* 0x000ea20000002400 */
[C---:B------:R-:W-:Y:S02]  /*42c0*/  ISETP.LT.OR P2, PT, R3.reuse, R213, P2 ;  /* 0x000000d50300720c */ /* 0x040fe40001741670 */
[----:B------:R-:W-:Y:S01]  /*42d0*/  ISETP.LT.OR P6, PT, R3, R211, P6 ;  /* 0x000000d30300720c */ /* 0x000fe200037c1670 */
[----:B------:R-:W-:Y:S01]  /*42e0*/  VIADD R3, R31, 0x31 ;  /* 0x000000311f037836 */ /* 0x000fe20000000000 */
[C---:B------:R-:W-:Y:S02]  /*42f0*/  ISETP.LT.OR P0, PT, R8.reuse, R213, P0 ;  /* 0x000000d50800720c */ /* 0x040fe40000701670 */
[-C--:B------:R-:W-:Y:S01]  /*4300*/  ISETP.LT.OR P5, PT, R8, R211.reuse, P5 ;  /* 0x000000d30800720c */ /* 0x080fe20002fa1670 */
[----:B------:R-:W4:Y:S01]  /*4310*/  MUFU.TANH R176, R71 ;  /* 0x0000004700b07308 */ /* 0x000f220000002400 */
[----:B------:R-:W-:Y:S01]  /*4320*/  ISETP.LT.OR P4, PT, R19, R211, P4 ;  /* 0x000000d31300720c */ /* 0x000fe20002781670 */
[----:B------:R-:W-:Y:S01]  /*4330*/  VIADD R8, R31, 0x30 ;  /* 0x000000301f087836 */ /* 0x000fe20000000000 */
[----:B------:R-:W-:-:S02]  /*4340*/  FSEL R165, R165, -INF , !P0 ;  /* 0xff800000a5a57808 */ /* 0x000fc40004000000 */
[----:B-1----:R-:W-:Y:S02]  /*4350*/  FSEL R167, R167, -INF , !P2 ;  /* 0xff800000a7a77808 */ /* 0x002fe40005000000 */
[C---:B------:R-:W-:Y:S01]  /*4360*/  ISETP.GE.AND P0, PT, R3.reuse, R212, PT ;  /* 0x000000d40300720c */ /* 0x040fe20003f06270 */
[----:B------:R-:W1:Y:S01]  /*4370*/  MUFU.TANH R179, R64 ;  /* 0x0000004000b37308 */ /* 0x000e620000002400 */
[----:B------:R-:W-:Y:S02]  /*4380*/  ISETP.GE.AND P2, PT, R3, R210, PT ;  /* 0x000000d20300720c */ /* 0x000fe40003f46270 */
[----:B---3--:R-:W-:Y:S02]  /*4390*/  FSEL R170, R170, -INF , !P4 ;  /* 0xff800000aaaa7808 */ /* 0x008fe40006000000 */
[----:B--2---:R-:W-:Y:S02]  /*43a0*/  FSEL R220, R220, -INF , !P5 ;  /* 0xff800000dcdc7808 */ /* 0x004fe40006800000 */
[C---:B------:R-:W-:Y:S01]  /*43b0*/  ISETP.GE.AND P4, PT, R8.reuse, R212, PT ;  /* 0x000000d40800720c */ /* 0x040fe20003f86270 */
[----:B------:R-:W2:Y:S01]  /*43c0*/  MUFU.TANH R178, R66 ;  /* 0x0000004200b27308 */ /* 0x000ea20000002400 */
[----:B------:R-:W-:-:S02]  /*43d0*/  ISETP.GE.AND P5, PT, R8, R210, PT ;  /* 0x000000d20800720c */ /* 0x000fc40003fa6270 */
[C---:B------:R-:W-:Y:S02]  /*43e0*/  ISETP.LT.OR P0, PT, R3.reuse, R213, P0 ;  /* 0x000000d50300720c */ /* 0x040fe40000701670 */
[----:B------:R-:W-:Y:S01]  /*43f0*/  ISETP.LT.OR P2, PT, R3, R211, P2 ;  /* 0x000000d30300720c */ /* 0x000fe20001741670 */
[C---:B------:R-:W-:Y:S01]  /*4400*/  VIADD R3, R31.reuse, 0x38 ;  /* 0x000000381f037836 */ /* 0x040fe20000000000 */
[C---:B------:R-:W-:Y:S01]  /*4410*/  ISETP.LT.OR P4, PT, R8.reuse, R213, P4 ;  /* 0x000000d50800720c */ /* 0x040fe20002781670 */
[----:B------:R-:W3:Y:S01]  /*4420*/  MUFU.TANH R174, R67 ;  /* 0x0000004300ae7308 */ /* 0x000ee20000002400 */
[----:B------:R-:W-:Y:S01]  /*4430*/  ISETP.LT.OR P5, PT, R8, R211, P5 ;  /* 0x000000d30800720c */ /* 0x000fe20002fa1670 */
[----:B------:R-:W-:Y:S01]  /*4440*/  VIADD R31, R31, 0x39 ;  /* 0x000000391f1f7836 */ /* 0x000fe20000000000 */
[----:B----4-:R-:W-:Y:S02]  /*4450*/  FSEL R176, R176, -INF , !P6 ;  /* 0xff800000b0b07808 */ /* 0x010fe40007000000 */
[----:B-1----:R-:W-:-:S02]  /*4460*/  FSEL R179, R179, -INF , !P4 ;  /* 0xff800000b3b37808 */ /* 0x002fc40006000000 */
[C---:B------:R-:W-:Y:S01]  /*4470*/  ISETP.GE.AND P6, PT, R3.reuse, R212, PT ;  /* 0x000000d40300720c */ /* 0x040fe20003fc6270 */
[----:B------:R-:W1:Y:S01]  /*4480*/  MUFU.TANH R177, R65 ;  /* 0x0000004100b17308 */ /* 0x000e620000002400 */
[----:B--2---:R-:W-:Y:S02]  /*4490*/  FSEL R178, R178, -INF , !P5 ;  /* 0xff800000b2b27808 */ /* 0x004fe40006800000 */
[----:B------:R-:W-:Y:S02]  /*44a0*/  ISETP.GE.AND P4, PT, R3, R210, PT ;  /* 0x000000d20300720c */ /* 0x000fe40003f86270 */
[----:B------:R-:W-:Y:S02]  /*44b0*/  ISETP.GE.AND P5, PT, R31, R212, PT ;  /* 0x000000d41f00720c */ /* 0x000fe40003fa6270 */
[----:B------:R-:W-:Y:S01]  /*44c0*/  ISETP.LT.OR P6, PT, R3, R213, P6 ;  /* 0x000000d50300720c */ /* 0x000fe200037c1670 */
[----:B------:R-:W2:Y:S01]  /*44d0*/  MUFU.TANH R175, R60 ;  /* 0x0000003c00af7308 */ /* 0x000ea20000002400 */
[----:B---3--:R-:W-:-:S02]  /*44e0*/  FSEL R174, R174, -INF , !P2 ;  /* 0xff800000aeae7808 */ /* 0x008fc40005000000 */
[----:B------:R-:W-:Y:S02]  /*44f0*/  ISETP.GE.AND P2, PT, R31, R210, PT ;  /* 0x000000d21f00720c */ /* 0x000fe40003f46270 */
[----:B------:R-:W-:Y:S01]  /*4500*/  ISETP.LT.OR P4, PT, R3, R211, P4 ;  /* 0x000000d30300720c */ /* 0x000fe20002781670 */
[----:B------:R-:W-:Y:S01]  /*4510*/  BAR.SYNC.DEFER_BLOCKING 0x0 ;  /* 0x0000000000007b1d */ /* 0x000fe20000010000 */
[----:B------:R-:W-:Y:S02]  /*4520*/  ISETP.LT.OR P5, PT, R31, R213, P5 ;  /* 0x000000d51f00720c */ /* 0x000fe40002fa1670 */
[----:B-1----:R-:W-:Y:S02]  /*4530*/  FSEL R177, R177, -INF , !P0 ;  /* 0xff800000b1b17808 */ /* 0x002fe40004000000 */
[----:B------:R-:W-:Y:S01]  /*4540*/  @!P1 LEA R216, P0, R133, R218, 0x1 ;  /* 0x000000da85d89211 */ /* 0x000fe200078008ff */
[----:B------:R-:W1:Y:S01]  /*4550*/  MUFU.TANH R173, R61 ;  /* 0x0000003d00ad7308 */ /* 0x000e620000002400 */
[----:B------:R-:W-:-:S02]  /*4560*/  ISETP.LT.OR P2, PT, R31, R211, P2 ;  /* 0x000000d31f00720c */ /* 0x000fc40001741670 */
[----:B------:R-:W-:Y:S02]  /*4570*/  @!P1 LEA.HI.X R217, R133, R219, R2, 0x1, P0 ;  /* 0x000000db85d99211 */ /* 0x000fe400000f0c02 */
[----:B--2---:R-:W-:-:S03]  /*4580*/  FSEL R175, R175, -INF , !P6 ;  /* 0xff800000afaf7808 */ /* 0x004fc60007000000 */
[----:B------:R-:W2:Y:S08]  /*4590*/  MUFU.TANH R172, R62 ;  /* 0x0000003e00ac7308 */ /* 0x000eb00000002400 */
[----:B------:R-:W3:Y:S01]  /*45a0*/  MUFU.TANH R168, R63 ;  /* 0x0000003f00a87308 */ /* 0x000ee20000002400 */
[----:B-1----:R-:W-:Y:S02]  /*45b0*/  FSEL R173, R173, -INF , !P5 ;  /* 0xff800000adad7808 */ /* 0x002fe40006800000 */
[----:B--2---:R-:W-:-:S02]  /*45c0*/  FSEL R172, R172, -INF , !P4 ;  /* 0xff800000acac7808 */ /* 0x004fc40006000000 */
        /* <DEDUP_REMOVED lines=57> */
[----:B------:R-:W-:Y:S02]  /*4960*/  IMAD R11, R4, UR12, RZ ;  /* 0x0000000c040b7c24 */ /* 0x000fe4000f8e02ff */
[----:B------:R-:W-:Y:S02]  /*4970*/  IMAD.MOV.U32 R4, RZ, RZ, R20 ;  /* 0x000000ffff047224 */ /* 0x000fe400078e0014 */
[----:B------:R-:W-:-:S05]  /*4980*/  IMAD R11, R10, UR13, R11 ;  /* 0x0000000d0a0b7c24 */ /* 0x000fca000f8e020b */
[----:B------:R-:W-:Y:S01]  /*4990*/  IADD3 R11, R21, R11, RZ ;  /* 0x0000000b150b7210 */ /* 0x000fe20007ffe0ff */
[----:B------:R-:W-:Y:S06]  /*49a0*/  BRA `(.L_x_6787) ;  /* 0x0000000000107947 */ /* 0x000fec0003800000 */
.L_x_6786:
[----:B------:R-:W-:-:S04]  /*49b0*/  ULEA UR10, -UR6, URZ, 0x6 ;  /* 0x0000003f060a7291 */ /* 0x000fc8000f8e313f */
[----:B------:R-:W-:Y:S02]  /*49c0*/  USHF.R.S32.HI UR12, URZ, 0x1f, UR10 ;  /* 0x0000001f3f0c7899 */ /* 0x000fe4000801140a */
[----:B------:R-:W-:-:S04]  /*49d0*/  MOV R4, UR10 ;  /* 0x0000000a00047c02 */ /* 0x000fc80008000f00 */
[----:B------:R-:W-:-:S07]  /*49e0*/  MOV R11, UR12 ;  /* 0x0000000c000b7c02 */ /* 0x000fce0008000f00 */
.L_x_6787:
        /* <DEDUP_REMOVED lines=29> */
.L_x_6785:
        /* <DEDUP_REMOVED lines=32> */
[----:B-1----:R-:W1:Y:S01]  /*4dc0*/  SHFL.BFLY PT, R11, R8, 0x2, 0x1f ;  /* 0x0c401f00080b7f89 */ /* 0x002e6200000e0000 */
        /* <DEDUP_REMOVED lines=43> */
[----:B------:R-:W-:Y:S01]  /*5080*/  LDSM.16.MT88.4 R8, [R196+0xe800] ;  /* 0x00e80000c408783b */ /* 0x000fe20000004200 */
        /* <DEDUP_REMOVED lines=11> */
[----:B------:R-:W-:Y:S01]  /*5140*/  LDSM.16.MT88.4 R140, [R192+0x10000] ;  /* 0x01000000c08c783b */ /* 0x000fe20000004200 */
[--C-:B------:R-:W-:Y:S01]  /*5150*/  FFMA.FTZ R167, R222, UR10, -R169.reuse ;  /* 0x0000000adea77c23 */ /* 0x100fe200080108a9 */
[--C-:B------:R-:W-:Y:S01]  /*5160*/  FFMA.FTZ R170, R170, UR10, -R169.reuse ;  /* 0x0000000aaaaa7c23 */ /* 0x100fe200080108a9 */
[--C-:B------:R-:W-:Y:S01]  /*5170*/  FFMA.FTZ R171, R220, UR10, -R169.reuse ;  /* 0x0000000adcab7c23 */ /* 0x100fe200080108a9 */
[----:B------:R-:W-:Y:S01]  /*5180*/  LDSM.16.MT88.4 R32, [R193+0xc800] ;  /* 0x00c80000c120783b */ /* 0x000fe20000004200 */
[--C-:B------:R-:W-:Y:S01]  /*5190*/  FFMA.FTZ R176, R176, UR10, -R169.reuse ;  /* 0x0000000ab0b07c23 */ /* 0x100fe200080108a9 */
[--C-:B------:R-:W-:Y:S01]  /*51a0*/  FFMA.FTZ R179, R179, UR10, -R214.reuse ;  /* 0x0000000ab3b37c23 */ /* 0x100fe200080108d6 */
[----:B------:R-:W5:Y:S01]  /*51b0*/  MUFU.EX2 R155, R155 ;  /* 0x0000009b009b7308 */ /* 0x000f620000000800 */
        /* <DEDUP_REMOVED lines=13> */
[----:B------:R-:W1:Y:S01]  /*5290*/  MUFU.EX2 R162, R162 ;  /* 0x000000a200a27308 */ /* 0x000e620000000800 */
[----:B-----5:R-:W-:Y:S01]  /*52a0*/  F2FP.BF16.F32.PACK_AB R98, R155, R158 ;  /* 0x0000009e9b62723e */ /* 0x020fe200000010ff */
[----:B------:R-:W-:-:S04]  /*52b0*/  FADD.FTZ R158, R158, R159 ;  /* 0x0000009f9e9e7221 */ /* 0x000fc80000010000 */
[----:B------:R-:W-:Y:S02]  /*52c0*/  FADD.FTZ R158, R155, R158 ;  /* 0x0000009e9b9e7221 */ /* 0x000fe40000010000 */
[----:B------:R-:W-:Y:S08]  /*52d0*/  MUFU.EX2 R157, R157 ;  /* 0x0000009d009d7308 */ /* 0x000ff00000000800 */
        /* <DEDUP_REMOVED lines=256> */
.L_x_6789:
[----:B------:R-:W-:-:S04]  /*62e0*/  LEA R0, -R134, RZ, 0x6 ;  /* 0x000000ff86007211 */ /* 0x000fc800078e31ff */
[----:B------:R-:W-:-:S07]  /*62f0*/  SHF.R.S32.HI R5, RZ, 0x1f, R0 ;  /* 0x0000001fff057819 */ /* 0x000fce0000011400 */
.L_x_6790:
        /* <DEDUP_REMOVED lines=347> */
[----:B------:R-:W-:Y:S01]  /*78b0*/  ISETP.GT.AND P4, PT, R206, R203, PT ;  /* 0x000000cbce00720c */ /* 0x000fe20003f84270 */
        /* <DEDUP_REMOVED lines=88> */
.L_x_6792:
[----:B------:R-:W-:-:S04]  /*7e40*/  ULEA UR5, -UR6, URZ, 0x6 ;  /* 0x0000003f06057291 */ /* 0x000fc8000f8e313f */
[----:B------:R-:W-:Y:S02]  /*7e50*/  USHF.R.S32.HI UR4, URZ, 0x1f, UR5 ;  /* 0x0000001f3f047899 */ /* 0x000fe40008011405 */
[----:B------:R-:W-:-:S04]  /*7e60*/  MOV R8, UR5 ;  /* 0x0000000500087c02 */ /* 0x000fc80008000f00 */
[----:B------:R-:W-:-:S07]  /*7e70*/  MOV R7, UR4 ;  /* 0x0000000400077c02 */ /* 0x000fce0008000f00 */
.L_x_6793:
        /* <DEDUP_REMOVED lines=28> */
.L_x_6791:
        /* <DEDUP_REMOVED lines=409> */
.L_x_6788:
        /* <DEDUP_REMOVED lines=13> */
.L_x_6798:
        /* <DEDUP_REMOVED lines=67> */
.L_x_6795:
[C---:B------:R-:W-:Y:S04]  /*9ed0*/  LEA R204, P0, R12.reuse, R204, 0x1 ;  /* 0x000000cc0ccc7211 */ /* 0x040fe800078008ff */
[----:B------:R-:W-:Y:S02]  /*9ee0*/  LEA.HI.X R205, R12, R205, R3, 0x1, P0 ;  /* 0x000000cd0ccd7211 */ /* 0x000fe400000f0c03 */
[C---:B------:R-:W-:Y:S03]  /*9ef0*/  IADD3 R228, P0, R219.reuse, R204, RZ ;  /* 0x000000ccdbe47210 */ /* 0x040fe60007f1e0ff */
[----:B------:R-:W-:Y:S01]  /*9f00*/  @!PT LDS RZ, [RZ] ;  /* 0x00000000fffff984 */ /* 0x000fe20000000800 */
[----:B------:R-:W-:Y:S01]  /*9f10*/  @!PT LDS RZ, [RZ] ;  /* 0x00000000fffff984 */ /* 0x000fe20000000800 */
[----:B------:R-:W-:Y:S01]  /*9f20*/  @!PT LDS RZ, [RZ] ;  /* 0x00000000fffff984 */ /* 0x000fe20000000800 */
[----:B------:R-:W-:Y:S01]  /*9f30*/  LDGSTS.E.BYPASS.LTC128B.128 [R207+0xc000], desc[UR14][R204.64] ;  /* 0x0c000000cccf7fae */ /* 0x000fe2000b901d4e */
[C---:B------:R-:W-:Y:S02]  /*9f40*/  IADD3.X R229, R214.reuse, R205, RZ, P0, !PT ;  /* 0x000000cdd6e57210 */ /* 0x040fe400007fe4ff */
[C---:B------:R-:W-:Y:S02]  /*9f50*/  IADD3 R226, P0, R219.reuse, R228, RZ ;  /* 0x000000e4dbe27210 */ /* 0x040fe40007f1e0ff */
[----:B------:R-:W-:Y:S02]  /*9f60*/  LDGSTS.E.BYPASS.LTC128B.128 [R207+0xe000], desc[UR14][R204.64+0x80] ;  /* 0x0e000080cccf7fae */ /* 0x000fe4000b901d4e */
[C---:B------:R-:W-:Y:S03]  /*9f70*/  IADD3.X R227, R214.reuse, R229, RZ, P0, !PT ;  /* 0x000000e5d6e37210 */ /* 0x040fe600007fe4ff */
[----:B------:R-:W-:Y:S01]  /*9f80*/  LDGSTS.E.BYPASS.LTC128B.128 [R207+0x10000], desc[UR14][R204.64+0x100] ;  /* 0x10000100cccf7fae */ /* 0x000fe2000b901d4e */
[----:B------:R-:W-:Y:S04]  /*9f90*/  IADD3 R224, P0, R219, R226, RZ ;  /* 0x000000e2dbe07210 */ /* 0x000fe80007f1e0ff */
[----:B------:R-:W-:Y:S01]  /*9fa0*/  LDGSTS.E.BYPASS.LTC128B.128 [R207+0xc800], desc[UR14][R228.64] ;  /* 0x0c800000e4cf7fae */ /* 0x000fe2000b901d4e */
[----:B------:R-:W-:Y:S02]  /*9fb0*/  IADD3.X R225, R214, R227, RZ, P0, !PT ;  /* 0x000000e3d6e17210 */ /* 0x000fe400007fe4ff */
[----:B------:R-:W-:Y:S02]  /*9fc0*/  ISETP.GT.AND P0, PT, R206, R203, PT ;  /* 0x000000cbce00720c */ /* 0x000fe40003f04270 */
        /* <DEDUP_REMOVED lines=9> */
[----:B------:R-:W2:Y:S05]  /*a060*/  LDSM.16.M88.4 R136, [R201+0x6000] ;  /* 0x00600000c988783b */ /* 0x000eaa0000000200 */
[----:B------:R-:W3:Y:S05]  /*a070*/  LDSM.16.M88.4 R140, [R201+0x6800] ;  /* 0x00680000c98c783b */ /* 0x000eea0000000200 */
[----:B------:R-:W4:Y:S05]  /*a080*/  LDSM.16.M88.4 R144, [R201+0x7000] ;  /* 0x00700000c990783b */ /* 0x000f2a0000000200 */
[----:B------:R-:W5:Y:S05]  /*a090*/  LDSM.16.M88.4 R148, [R201+0x7800] ;  /* 0x00780000c994783b */ /* 0x000f6a0000000200 */
[----:B------:R-:W0:Y:S05]  /*a0a0*/  LDGDEPBAR ;  /* 0x00000000000079af */ /* 0x000e2a0000000000 */
[----:B------:R-:W-:Y:S05]  /*a0b0*/  LDSM.16.M88.4 R152, [R200] ;  /* 0x00000000c898783b */ /* 0x000fea0000000200 */
[----:B------:R-:W1:Y:S05]  /*a0c0*/  LDSM.16.M88.4 R156, [R199] ;  /* 0x00000000c79c783b */ /* 0x000e6a0000000200 */
[----:B------:R-:W1:Y:S05]  /*a0d0*/  LDSM.16.M88.4 R160, [R191] ;  /* 0x00000000bfa0783b */ /* 0x000e6a0000000200 */
[----:B------:R-:W1:Y:S01]  /*a0e0*/  LDSM.16.M88.4 R164, [R190] ;  /* 0x00000000bea4783b */ /* 0x000e620000000200 */
[C---:B--2---:R-:W-:Y:S04]  /*a0f0*/  HMMA.16816.F32.BF16 R4, R132.reuse, R136, RZ ;  /* 0x000000888404723c */ /* 0x044fe800000418ff */
[----:B------:R-:W2:Y:S02]  /*a100*/  LDSM.16.M88.4 R168, [R189] ;  /* 0x00000000bda8783b */ /* 0x000ea40000000200 */
        /* <DEDUP_REMOVED lines=10> */
[C---:B-----5:R-:W-:Y:S06]  /*a1b0*/  HMMA.16816.F32.BF16 R28, R132.reuse, R148, RZ ;  /* 0x00000094841c723c */ /* 0x060fec00000418ff */
[----:B------:R-:W-:Y:S01]  /*a1c0*/  HMMA.16816.F32.BF16 R32, R132, R150, RZ ;  /* 0x000000968420723c */ /* 0x000fe200000418ff */
[----:B------:R-:W4:Y:S05]  /*a1d0*/  LDSM.16.M88.4 R132, [R195+0x6800] ;  /* 0x00680000c384783b */ /* 0x000f2a0000000200 */
[C---:B-1----:R-:W-:Y:S01]  /*a1e0*/  HMMA.16816.F32.BF16 R4, R152.reuse, R156, R4 ;  /* 0x0000009c9804723c */ /* 0x042fe20000041804 */
[----:B------:R-:W1:Y:S05]  /*a1f0*/  LDSM.16.M88.4 R148, [R188] ;  /* 0x00000000bc94783b */ /* 0x000e6a0000000200 */
        /* <DEDUP_REMOVED lines=10> */
[----:B------:R-:W2:Y:S05]  /*a2a0*/  LDSM.16.M88.4 R152, [R188+0x800] ;  /* 0x00080000bc98783b */ /* 0x000eaa0000000200 */
[C---:B---3--:R-:W-:Y:S01]  /*a2b0*/  HMMA.16816.F32.BF16 R4, R172.reuse, R176, R4 ;  /* 0x000000b0ac04723c */ /* 0x048fe20000041804 */
[----:B------:R-:W3:Y:S05]  /*a2c0*/  LDSM.16.M88.4 R168, [R201+0x8000] ;  /* 0x00800000c9a8783b */ /* 0x000eea0000000200 */
[C---:B------:R-:W-:Y:S01]  /*a2d0*/  HMMA.16816.F32.BF16 R8, R172.reuse, R178, R8 ;  /* 0x000000b2ac08723c */ /* 0x040fe20000041808 */
[----:B------:R-:W-:Y:S05]  /*a2e0*/  LDSM.16.M88.4 R176, [R187] ;  /* 0x00000000bbb0783b */ /* 0x000fea0000000200 */
[C---:B----4-:R-:W-:Y:S06]  /*a2f0*/  HMMA.16816.F32.BF16 R12, R172.reuse, R132, R12 ;  /* 0x00000084ac0c723c */ /* 0x050fec000004180c */
[C---:B------:R-:W-:Y:S01]  /*a300*/  HMMA.16816.F32.BF16 R16, R172.reuse, R134, R16 ;  /* 0x00000086ac10723c */ /* 0x040fe20000041810 */
[----:B------:R-:W4:Y:S05]  /*a310*/  LDSM.16.M88.4 R132, [R201+0x8800] ;  /* 0x00880000c984783b */ /* 0x000f2a0000000200 */
[C---:B------:R-:W-:Y:S06]  /*a320*/  HMMA.16816.F32.BF16 R20, R172.reuse, R136, R20 ;  /* 0x00000088ac14723c */ /* 0x040fec0000041814 */
[C---:B------:R-:W-:Y:S01]  /*a330*/  HMMA.16816.F32.BF16 R24, R172.reuse, R138, R24 ;  /* 0x0000008aac18723c */ /* 0x040fe20000041818 */
[----:B------:R-:W5:Y:S05]  /*a340*/  LDSM.16.M88.4 R136, [R201+0x9000] ;  /* 0x00900000c988783b */ /* 0x000f6a0000000200 */
[C---:B------:R-:W-:Y:S06]  /*a350*/  HMMA.16816.F32.BF16 R28, R172.reuse, R140, R28 ;  /* 0x0000008cac1c723c */ /* 0x040fec000004181c */
[----:B------:R-:W-:Y:S01]  /*a360*/  HMMA.16816.F32.BF16 R32, R172, R142, R32 ;  /* 0x0000008eac20723c */ /* 0x000fe20000041820 */
[----:B------:R-:W5:Y:S05]  /*a370*/  LDSM.16.M88.4 R140, [R201+0x9800] ;  /* 0x00980000c98c783b */ /* 0x000f6a0000000200 */
[C---:B-1----:R-:W-:Y:S01]  /*a380*/  HMMA.16816.F32.BF16 R4, R144.reuse, R148, R4 ;  /* 0x000000949004723c */ /* 0x042fe20000041804 */
[----:B------:R-:W1:Y:S05]  /*a390*/  LDSM.16.M88.4 R172, [R200+0x2000] ;  /* 0x00200000c8ac783b */ /* 0x000e6a0000000200 */
[C---:B------:R-:W-:Y:S01]  /*a3a0*/  HMMA.16816.F32.BF16 R8, R144.reuse, R150, R8 ;  /* 0x000000969008723c */ /* 0x040fe20000041808 */
[----:B------:R-:W-:Y:S05]  /*a3b0*/  LDSM.16.M88.4 R148, [R185] ;  /* 0x00000000b994783b */ /* 0x000fea0000000200 */
[C---:B--2---:R-:W-:Y:S06]  /*a3c0*/  HMMA.16816.F32.BF16 R12, R144.reuse, R152, R12 ;  /* 0x00000098900c723c */ /* 0x044fec000004180c */
[C---:B------:R-:W-:Y:S01]  /*a3d0*/  HMMA.16816.F32.BF16 R16, R144.reuse, R154, R16 ;  /* 0x0000009a9010723c */ /* 0x040fe20000041810 */
[----:B------:R-:W-:Y:S05]  /*a3e0*/  LDSM.16.M88.4 R152, [R184] ;  /* 0x00000000b898783b */ /* 0x000fea0000000200 */
[C---:B------:R-:W-:Y:S06]  /*a3f0*/  HMMA.16816.F32.BF16 R20, R144.reuse, R156, R20 ;  /* 0x0000009c9014723c */ /* 0x040fec0000041814 */
[C---:B------:R-:W-:Y:S01]  /*a400*/  HMMA.16816.F32.BF16 R24, R144.reuse, R158, R24 ;  /* 0x0000009e9018723c */ /* 0x040fe20000041818 */
[----:B------:R-:W-:Y:S05]  /*a410*/  LDSM.16.M88.4 R156, [R198+0x2000] ;  /* 0x00200000c69c783b */ /* 0x000fea0000000200 */
[C---:B------:R-:W-:Y:S06]  /*a420*/  HMMA.16816.F32.BF16 R28, R144.reuse, R160, R28 ;  /* 0x000000a0901c723c */ /* 0x040fec000004181c */
[----:B------:R-:W-:Y:S01]  /*a430*/  HMMA.16816.F32.BF16 R32, R144, R162, R32 ;  /* 0x000000a29020723c */ /* 0x000fe20000041820 */
[----:B------:R-:W2:Y:S05]  /*a440*/  LDSM.16.M88.4 R144, [R186] ;  /* 0x00000000ba90783b */ /* 0x000eaa0000000200 */
[C---:B---3--:R-:W-:Y:S01]  /*a450*/  HMMA.16816.F32.BF16 R4, R164.reuse, R168, R4 ;  /* 0x000000a8a404723c */ /* 0x048fe20000041804 */
[----:B------:R-:W3:Y:S05]  /*a460*/  LDSM.16.M88.4 R160, [R195+0x8000] ;  /* 0x00800000c3a0783b */ /* 0x000eea0000000200 */
[C---:B------:R-:W-:Y:S01]  /*a470*/  HMMA.16816.F32.BF16 R8, R164.reuse, R170, R8 ;  /* 0x000000aaa408723c */ /* 0x040fe20000041808 */
[----:B------:R-:W-:Y:S05]  /*a480*/  LDSM.16.M88.4 R168, [R188+0x2000] ;  /* 0x00200000bca8783b */ /* 0x000fea0000000200 */
[C---:B----4-:R-:W-:Y:S06]  /*a490*/  HMMA.16816.F32.BF16 R12, R164.reuse, R132, R12 ;  /* 0x00000084a40c723c */ /* 0x050fec000004180c */
[C---:B------:R-:W-:Y:S01]  /*a4a0*/  HMMA.16816.F32.BF16 R16, R164.reuse, R134, R16 ;  /* 0x00000086a410723c */ /* 0x040fe20000041810 */
[----:B------:R-:W4:Y:S05]  /*a4b0*/  LDSM.16.M88.4 R132, [R195+0x8800] ;  /* 0x00880000c384783b */ /* 0x000f2a0000000200 */
[C---:B-----5:R-:W-:Y:S06]  /*a4c0*/  HMMA.16816.F32.BF16 R20, R164.reuse, R136, R20 ;  /* 0x00000088a414723c */ /* 0x060fec0000041814 */
        /* <DEDUP_REMOVED lines=57> */
[----:B------:R-:W5:Y:S01]  /*a860*/  LDSM.16.M88.4 R172, [R197+0x4000] ;  /* 0x00400000c5ac783b */ /* 0x000f620000000200 */
[C---:B-1----:R-:W-:Y:S06]  /*a870*/  HMMA.16816.F32.BF16 R4, R156.reuse, R160, R4 ;  /* 0x000000a09c04723c */ /* 0x042fec0000041804 */
[C---:B------:R-:W-:Y:S06]  /*a880*/  HMMA.16816.F32.BF16 R8, R156.reuse, R162, R8 ;  /* 0x000000a29c08723c */ /* 0x040fec0000041808 */
[C---:B--2---:R-:W-:Y:S06]  /*a890*/  HMMA.16816.F32.BF16 R12, R156.reuse, R144, R12 ;  /* 0x000000909c0c723c */ /* 0x044fec000004180c */
[C---:B------:R-:W-:Y:S06]  /*a8a0*/  HMMA.16816.F32.BF16 R16, R156.reuse, R146, R16 ;  /* 0x000000929c10723c */ /* 0x040fec0000041810 */
[C---:B------:R-:W-:Y:S06]  /*a8b0*/  HMMA.16816.F32.BF16 R20, R156.reuse, R148, R20 ;  /* 0x000000949c14723c */ /* 0x040fec0000041814 */
[C---:B------:R-:W-:Y:S06]  /*a8c0*/  HMMA.16816.F32.BF16 R24, R156.reuse, R150, R24 ;  /* 0x000000969c18723c */ /* 0x040fec0000041818 */
[C---:B------:R-:W-:Y:S06]  /*a8d0*/  HMMA.16816.F32.BF16 R28, R156.reuse, R152, R28 ;  /* 0x000000989c1c723c */ /* 0x040fec000004181c */
[----:B------:R-:W-:Y:S06]  /*a8e0*/  HMMA.16816.F32.BF16 R32, R156, R154, R32 ;  /* 0x0000009a9c20723c */ /* 0x000fec0000041820 */
[C---:B---3--:R-:W-:Y:S06]  /*a8f0*/  HMMA.16816.F32.BF16 R4, R164.reuse, R168, R4 ;  /* 0x000000a8a404723c */ /* 0x048fec0000041804 */
[C---:B------:R-:W-:Y:S06]  /*a900*/  HMMA.16816.F32.BF16 R8, R164.reuse, R170, R8 ;  /* 0x000000aaa408723c */ /* 0x040fec0000041808 */
[C---:B----4-:R-:W-:Y:S06]  /*a910*/  HMMA.16816.F32.BF16 R12, R164.reuse, R132, R12 ;  /* 0x00000084a40c723c */ /* 0x050fec000004180c */
        /* <DEDUP_REMOVED lines=147> */
.L_x_6797:
        /* <DEDUP_REMOVED lines=24> */
.L_x_6796:
[----:B--2---:R-:W-:Y:S01]  /*b3d0*/  LEA R4, R206, R215, 0x6 ;  /* 0x000000d7ce047211 */ /* 0x004fe200078e30ff */
[----:B------:R-:W-:Y:S03]  /*b3e0*/  LDSM.16.MT88.4 R16, [R196+0xc000] ;  /* 0x00c00000c410783b */ /* 0x000fe60000004200 */
[C---:B------:R-:W-:Y:S02]  /*b3f0*/  IADD3 R5, R4.reuse, 0x1, RZ ;  /* 0x0000000104057810 */ /* 0x040fe40007ffe0ff */
[----:B------:R-:W-:Y:S02]  /*b400*/  IADD3 R6, R4, 0x8, RZ ;  /* 0x0000000804067810 */ /* 0x000fe40007ffe0ff */
[CC--:B------:R-:W-:Y:S01]  /*b410*/  ISETP.GE.AND P5, PT, R5.reuse, R213.reuse, PT ;  /* 0x000000d50500720c */ /* 0x0c0fe20003fa6270 */
[----:B------:R-:W-:Y:S01]  /*b420*/  LDSM.16.MT88.4 R24, [R194+0xc000] ;  /* 0x00c00000c218783b */ /* 0x000fe20000004200 */
[C---:B------:R-:W-:Y:S02]  /*b430*/  ISETP.GE.AND P0, PT, R6.reuse, R213, PT ;  /* 0x000000d50600720c */ /* 0x040fe40003f06270 */
[----:B------:R-:W-:Y:S02]  /*b440*/  ISETP.GE.AND P4, PT, R6, R211, PT ;  /* 0x000000d30600720c */ /* 0x000fe40003f86270 */
[-C--:B------:R-:W-:Y:S02]  /*b450*/  ISETP.GE.AND P6, PT, R4, R213.reuse, PT ;  /* 0x000000d50400720c */ /* 0x080fe40003fc6270 */
[-C--:B------:R-:W-:Y:S01]  /*b460*/  ISETP.GE.OR P5, PT, R5, R212.reuse, !P5 ;  /* 0x000000d40500720c */ /* 0x080fe20006fa6670 */
[----:B------:R-:W-:Y:S01]  /*b470*/  LDSM.16.MT88.4 R28, [R193+0xc000] ;  /* 0x00c00000c11c783b */ /* 0x000fe20000004200 */
[C---:B------:R-:W-:Y:S02]  /*b480*/  ISETP.GE.OR P0, PT, R6.reuse, R212, !P0 ;  /* 0x000000d40600720c */ /* 0x040fe40004706670 */
[----:B------:R-:W-:Y:S02]  /*b490*/  ISETP.GE.OR P4, PT, R6, R210, !P4 ;  /* 0x000000d20600720c */ /* 0x000fe40006786670 */
[CC--:B------:R-:W-:Y:S02]  /*b4a0*/  ISETP.GE.OR P6, PT, R4.reuse, R212.reuse, !P6 ;  /* 0x000000d40400720c */ /* 0x0c0fe400077c6670 */
[C---:B------:R-:W-:Y:S02]  /*b4b0*/  IADD3 R6, R4.reuse, 0x10, RZ ;  /* 0x0000001004067810 */ /* 0x040fe40007ffe0ff */
[----:B------:R-:W-:Y:S02]  /*b4c0*/  IADD3 R7, R4, 0x9, RZ ;  /* 0x0000000904077810 */ /* 0x000fe40007ffe0ff */
[----:B------:R-:W-:Y:S02]  /*b4d0*/  FSEL R222, R222, -INF , !P5 ;  /* 0xff800000dede7808 */ /* 0x000fe40006800000 */
[----:B------:R-:W-:Y:S01]  /*b4e0*/  FSEL R12, R3, -INF , !P6 ;  /* 0xff800000030c7808 */ /* 0x000fe20007000000 */
[----:B------:R-:W-:Y:S01]  /*b4f0*/  VIADD R3, R4, 0x11 ;  /* 0x0000001104037836 */ /* 0x000fe20000000000 */
        /* <DEDUP_REMOVED lines=16> */
[----:B------:R-:W-:Y:S02]  /*b600*/  ISETP.GE.OR P0, PT, R6, R210, !P0 ;  /* 0x000000d20600720c */ /* 0x000fe40004706670 */
[----:B------:R-:W-:Y:S02]  /*b610*/  ISETP.GE.OR P6, PT, R3, R212, !P6 ;  /* 0x000000d40300720c */ /* 0x000fe400077c6670 */
[----:B------:R-:W-:Y:S02]  /*b620*/  IADD3 R6, R4, 0x19, RZ ;  /* 0x0000001904067810 */ /* 0x000fe40007ffe0ff */
[----:B------:R-:W-:Y:S02]  /*b630*/  FSEL R142, R238, -INF , !P5 ;  /* 0xff800000ee8e7808 */ /* 0x000fe40006800000 */
[----:B------:R-:W-:Y:S02]  /*b640*/  FSEL R5, R224, -INF , !P1 ;  /* 0xff800000e0057808 */ /* 0x000fe40004800000 */
[----:B------:R-:W-:Y:S02]  /*b650*/  FSEL R225, R225, -INF , !P2 ;  /* 0xff800000e1e17808 */ /* 0x000fe40005000000 */
[----:B------:R-:W-:Y:S02]  /*b660*/  FSEL R160, R232, -INF , !P6 ;  /* 0xff800000e8a07808 */ /* 0x000fe40007000000 */
[-C--:B------:R-:W-:Y:S02]  /*b670*/  ISETP.GE.AND P5, PT, R8, R211.reuse, PT ;  /* 0x000000d30800720c */ /* 0x080fe40003fa6270 */
[----:B------:R-:W-:Y:S02]  /*b680*/  ISETP.GE.AND P1, PT, R7, R211, PT ;  /* 0x000000d30700720c */ /* 0x000fe40003f26270 */
[----:B------:R-:W-:Y:S02]  /*b690*/  ISETP.GE.AND P2, PT, R6, R213, PT ;  /* 0x000000d50600720c */ /* 0x000fe40003f46270 */
[-C--:B------:R-:W-:Y:S02]  /*b6a0*/  ISETP.GE.AND P6, PT, R3, R211.reuse, PT ;  /* 0x000000d30300720c */ /* 0x080fe40003fc6270 */
[----:B------:R-:W-:Y:S01]  /*b6b0*/  ISETP.GE.OR P5, PT, R8, R210, !P5 ;  /* 0x000000d20800720c */ /* 0x000fe20006fa6670 */
[----:B------:R-:W-:Y:S01]  /*b6c0*/  VIADD R8, R4, 0x21 ;  /* 0x0000002104087836 */ /* 0x000fe20000000000 */
[----:B------:R-:W-:Y:S02]  /*b6d0*/  ISETP.GE.OR P2, PT, R6, R212, !P2 ;  /* 0x000000d40600720c */ /* 0x000fe40005746670 */
[-C--:B------:R-:W-:Y:S02]  /*b6e0*/  ISETP.GE.OR P1, PT, R7, R210.reuse, !P1 ;  /* 0x000000d20700720c */ /* 0x080fe40004f26670 */
[-C--:B------:R-:W-:Y:S02]  /*b6f0*/  ISETP.GE.OR P6, PT, R3, R210.reuse, !P6 ;  /* 0x000000d20300720c */ /* 0x080fe400077c6670 */
[----:B------:R-:W-:Y:S02]  /*b700*/  IADD3 R3, R4, 0x20, RZ ;  /* 0x0000002004037810 */ /* 0x000fe40007ffe0ff */
        /* <DEDUP_REMOVED lines=40> */
[C---:B------:R-:W-:Y:S02]  /*b990*/  ISETP.GE.AND P1, PT, R6.reuse, R213, PT ;  /* 0x000000d50600720c */ /* 0x040fe40003f26270 */
[-C--:B------:R-:W-:Y:S02]  /*b9a0*/  ISETP.GE.OR P5, PT, R3, R210.reuse, !P5 ;  /* 0x000000d20300720c */ /* 0x080fe40006fa6670 */
[----:B------:R-:W-:Y:S02]  /*b9b0*/  ISETP.GE.OR P4, PT, R6, R210, !P4 ;  /* 0x000000d20600720c */ /* 0x000fe40006786670 */
[----:B------:R-:W-:Y:S02]  /*b9c0*/  FMNMX.FTZ R8, R169, R8, !PT ;  /* 0x00000008a9087209 */ /* 0x000fe40007810000 */
        /* <DEDUP_REMOVED lines=108> */
[----:B------:R-:W-:Y:S08]  /*c090*/  ISETP.GT.AND P0, PT, R206, R203, PT ;  /* 0x000000cbce00720c */ /* 0x000ff00003f04270 */
        /* <DEDUP_REMOVED lines=319> */
.L_x_6794:
        /* <DEDUP_REMOVED lines=263> */
.L_x_6800:
[----:B------:R-:W-:Y:S05]  /*e500*/  BSYNC B0 ;  /* 0x0000000000007941 */ /* 0x000fea0003800000 */
.L_x_6799:
        /* <DEDUP_REMOVED lines=74> */
.L_x_6801:
        /* <DEDUP_REMOVED lines=13> */
.L_x_7973:


//--------------------- .text._ZN5flash24flash_fwd_splitkv_kernelI23Flash_fwd_kernel_traitsILi192ELi64ELi64ELi4ELb0ELb0EN7cutlass10bfloat16_tE19Flash_kernel_traitsILi192ELi64ELi64ELi4ES3_EELb0ELb1ELb1ELb0ELb0ELb0ELb1ELb0EEEvNS_16Flash_fwd_paramsE --------------------------
	.section	.text._ZN5flash24flash_fwd_splitkv_kernelI23Flash_fwd_kernel_traitsILi192ELi64ELi64ELi4ELb0ELb0EN7cutlass10bfloat16_tE19Flash_kernel_traitsILi192ELi64ELi64ELi4ES3_EELb0ELb1ELb1ELb0ELb0ELb0ELb1ELb0EEEvNS_16Flash_fwd_paramsE,"ax",@progbits
	.align	128
        .global         _ZN5flash24flash_fwd_splitkv_kernelI23Flash_fwd_kernel_traitsILi192ELi64ELi64ELi4ELb0ELb0EN7cutlass10bfloat16_tE19Flash_kernel_traitsILi192ELi64ELi64ELi4ES3_EELb0ELb1ELb1ELb0ELb0ELb0ELb1ELb0EEEvNS_16Flash_fwd_paramsE
        .type           _ZN5flash24flash_fwd_splitkv_kernelI23Flash_fwd_kernel_traitsILi192ELi64ELi64ELi4ELb0ELb0EN7cutlass10bfloat16_tE19Flash_kernel_traitsILi192ELi64ELi64ELi4ES3_EELb0ELb1ELb1ELb0ELb0ELb0ELb1ELb0EEEvNS_16Flash_fwd_paramsE,@function
        .size           _ZN5flash24flash_fwd_splitkv_kernelI23Flash_fwd_kernel_traitsILi192ELi64ELi64ELi4ELb0ELb0EN7cutlass10bfloat16_tE19Flash_kernel_traitsILi192ELi64ELi64ELi4ES3_EELb0ELb1ELb1ELb0ELb0ELb0ELb1ELb0EEEvNS_16Flash_fwd_paramsE,(.L_x_7974 - _ZN5flash24flash_fwd_splitkv_kernelI23Flash_fwd_kernel_traitsILi192ELi64ELi64ELi4ELb0ELb0EN7cutlass10bfloat16_tE19Flash_kernel_traitsILi192ELi64ELi64ELi4ES3_EELb0ELb1ELb1ELb0ELb0ELb0ELb1ELb0EEEvNS_16Flash_fwd_paramsE)
        .other          _ZN5flash24flash_fwd_splitkv_kernelI23Flash_fwd_kernel_traitsILi192ELi64ELi64ELi4ELb0ELb0EN7cutlass10bfloat16_tE19Flash_kernel_traitsILi192ELi64ELi64ELi4ES3_EELb0ELb1ELb1ELb0ELb0ELb0ELb1ELb0EEEvNS_16Flash_fwd_paramsE,@"STO_CUDA_ENTRY STV_DEFAULT"
_ZN5flash24flash_fwd_splitkv_kernelI23Flash_fwd_kernel_traitsILi192ELi64ELi64ELi4ELb0ELb0EN7cutlass10bfloat16_tE19Flash_kernel_traitsILi192ELi64ELi64ELi4ES3_EELb0ELb1ELb1ELb0ELb0ELb0ELb1ELb0EEEvNS_16Flash_fwd_paramsE:
.text._ZN5flash24flash_fwd_splitkv_kernelI23Flash_fwd_kernel_traitsILi192ELi64ELi64ELi4ELb0ELb0EN7cutlass10bfloat16_tE19Flash_kernel_traitsILi192ELi64ELi64ELi4ES3_EELb0ELb1ELb1ELb0ELb0ELb0ELb1ELb0EEEvNS_16Flash_fwd_paramsE:
        /* <DEDUP_REMOVED lines=76> */
.L_x_6802:
[----:B------:R-:W-:-:S04]  /*04c0*/  ULDC UR8, c[0x0][0x2c8] ;  /* 0x0000b20000087ab9 */ /* 0x000fc80000000800 */
.L_x_6803:
        /* <DEDUP_REMOVED lines=122> */
.L_x_6806:
[----:B------:R-:W-:Y:S05]  /*0c70*/  BSYNC B0 ;  /* 0x0000000000007941 */ /* 0x000fea0003800000 */
.L_x_6805:
        /* <DEDUP_REMOVED lines=11> */
.L_x_6808:
[----:B------:R-:W-:Y:S05]  /*0d30*/  BSYNC B0 ;  /* 0x0000000000007941 */ /* 0x000fea0003800000 */
.L_x_6807:
        /* <DEDUP_REMOVED lines=10> */
.L_x_6810:
[----:B------:R-:W-:Y:S05]  /*0de0*/  BSYNC B0 ;  /* 0x0000000000007941 */ /* 0x000fea0003800000 */
.L_x_6809:
        /* <DEDUP_REMOVED lines=10> */
.L_x_6812:
[----:B------:R-:W-:Y:S05]  /*0e90*/  BSYNC B0 ;  /* 0x0000000000007941 */ /* 0x000fea0003800000 */
.L_x_6811:
        /* <DEDUP_REMOVED lines=9> */
.L_x_6814:
[----:B------:R-:W-:Y:S05]  /*0f30*/  BSYNC B0 ;  /* 0x0000000000007941 */ /* 0x000fea0003800000 */
.L_x_6813:
        /* <DEDUP_REMOVED lines=9> */
.L_x_6816:
[----:B------:R-:W-:Y:S05]  /*0fd0*/  BSYNC B0 ;  /* 0x0000000000007941 */ /* 0x000fea0003800000 */
.L_x_6815:
        /* <DEDUP_REMOVED lines=9> */
.L_x_6818:
[----:B------:R-:W-:Y:S05]  /*1070*/  BSYNC B0 ;  /* 0x0000000000007941 */ /* 0x000fea0003800000 */
.L_x_6817:
        /* <DEDUP_REMOVED lines=9> */
.L_x_6820:
[----:B------:R-:W-:Y:S05]  /*1110*/  BSYNC B0 ;  /* 0x0000000000007941 */ /* 0x000fea0003800000 */
.L_x_6819:
        /* <DEDUP_REMOVED lines=31> */
.L_x_6804:
        /* <DEDUP_REMOVED lines=29> */
.L_x_6821:
        /* <DEDUP_REMOVED lines=46> */
[----:B------:R-:W-:Y:S01]  /*17c0*/  ULDC.64 UR8, c[0x0][0x248] ;  /* 0x0000920000087ab9 */ /* 0x000fe20000000a00 */
[----:B------:R-:W-:Y:S01]  /*17d0*/  USHF.R.S32.HI UR23, URZ, 0x1f, UR25 ;  /* 0x0000001f3f177899 */ /* 0x000fe20008011419 */
        /* <DEDUP_REMOVED lines=37> */
[----:B------:R-:W-:Y:S01]  /*1a30*/  IMAD.U32 R5, RZ, RZ, UR29 ;  /* 0x0000001dff057e24 */ /* 0x000fe2000f8e00ff */
[----:B------:R-:W-:Y:S01]  /*1a40*/  UIMAD.WIDE.U32 UR30, UR13, UR4, URZ ;  /* 0x000000040d1e72a5 */ /* 0x000fe2000f8e003f */
[----:B------:R-:W-:Y:S01]  /*1a50*/  IMAD.U32 R4, RZ, RZ, UR28 ;  /* 0x0000001cff047e24 */ /* 0x000fe2000f8e00ff */
[----:B------:R-:W-:Y:S01]  /*1a60*/  MOV R5, UR17 ;  /* 0x0000001100057c02 */ /* 0x000fe20008000f00 */
[C---:B------:R-:W-:Y:S01]  /*1a70*/  IMAD R13, R7.reuse, UR7, R0 ;  /* 0x00000007070d7c24 */ /* 0x040fe2000f8e0200 */
[----:B------:R-:W-:Y:S01]  /*1a80*/  UIMAD UR5, UR13, UR5, UR12 ;  /* 0x000000050d0572a4 */ /* 0x000fe2000f8e020c */
[----:B------:R-:W-:-:S03]  /*1a90*/  IMAD.WIDE.U32 R28, R7, UR6, R4 ;  /* 0x00000006071c7c25 */ /* 0x000fc6000f8e0004 */
[----:B------:R-:W-:Y:S01]  /*1aa0*/  UIADD3 UR28, UR31, UR5, URZ ;  /* 0x000000051f1c7290 */ /* 0x000fe2000fffe03f */
[----:B------:R-:W-:Y:S01]  /*1ab0*/  IMAD.IADD R13, R29, 0x1, R13 ;  /* 0x000000011d0d7824 */ /* 0x000fe200078e020d */
[----:B------:R-:W-:Y:S10]  /*1ac0*/  BRA `(.L_x_6823) ;  /* 0x00000004003c7947 */ /* 0x000ff40003800000 */
.L_x_6822:
        /* <DEDUP_REMOVED lines=46> */
.L_x_6824:
        /* <DEDUP_REMOVED lines=33> */
.L_x_6823:
[----:B------:R-:W-:Y:S01]  /*1fc0*/  SHF.R.S32.HI R15, RZ, 0x1f, R6 ;  /* 0x0000001fff0f7819 */ /* 0x000fe20000011406 */
[----:B------:R-:W-:Y:S01]  /*1fd0*/  UISETP.NE.AND UP0, UPT, UR10, -0x1, UPT ;  /* 0xffffffff0a00788c */ /* 0x000fe2000bf05270 */
[----:B------:R-:W1:Y:S01]  /*1fe0*/  S2R R33, SR_CTAID.X ;  /* 0x0000000000217919 */ /* 0x000e620000002500 */
[----:B------:R-:W-:Y:S01]  /*1ff0*/  USHF.R.S32.HI UR17, URZ, 0x1f, UR24 ;  /* 0x0000001f3f117899 */ /* 0x000fe20008011418 */
[CC--:B------:R-:W-:Y:S01]  /*2000*/  LEA.HI R12, R15.reuse, R6.reuse, RZ, 0x4 ;  /* 0x000000060f0c7211 */ /* 0x0c0fe200078f20ff */
[----:B------:R-:W2:Y:S01]  /*2010*/  S2UR UR12, SR_CgaCtaId ;  /* 0x00000000000c79c3 */ /* 0x000ea20000008800 */
[----:B------:R-:W-:Y:S01]  /*2020*/  LEA.HI R5, R15, R6, RZ, 0x3 ;  /* 0x000000060f057211 */ /* 0x000fe200078f18ff */
[----:B------:R-:W-:Y:S01]  /*2030*/  ULDC.64 UR6, c[0x0][0x268] ;  /* 0x00009a0000067ab9 */ /* 0x000fe20000000a00 */
[----:B------:R-:W-:Y:S01]  /*2040*/  LOP3.LUT R7, R12, 0xfffffff0, RZ, 0xc0, !PT ;  /* 0xfffffff00c077812 */ /* 0x000fe200078ec0ff */
[----:B------:R-:W-:Y:S01]  /*2050*/  IMAD R3, R3, UR6, RZ ;  /* 0x0000000603037c24 */ /* 0x000fe2000f8e02ff */
[----:B------:R-:W-:Y:S01]  /*2060*/  SHF.R.S32.HI R22, RZ, 0x3, R5 ;  /* 0x00000003ff167819 */ /* 0x000fe20000011405 */
[----:B------:R-:W-:Y:S01]  /*2070*/  BSSY B0, `(.L_x_6825) ;  /* 0x0000063000007945 */ /* 0x000fe20003800000 */
[----:B------:R-:W-:Y:S01]  /*2080*/  LOP3.LUT R5, R5, 0xfffffff8, RZ, 0xc0, !PT ;  /* 0xfffffff805057812 */ /* 0x000fe200078ec0ff */
[----:B------:R-:W-:Y:S01]  /*2090*/  @UP0 ULDC.64 UR4, c[0x0][0x240] ;  /* 0x0000900000040ab9 */ /* 0x000fe20000000a00 */
[----:B------:R-:W-:Y:S01]  /*20a0*/  IMAD.IADD R20, R6, 0x1, -R7 ;  /* 0x0000000106147824 */ /* 0x000fe200078e0a07 */
[----:B------:R-:W-:Y:S01]  /*20b0*/  @UP0 UIMAD.WIDE.U32 UR32, UR10, UR4, URZ ;  /* 0x000000040a2002a5 */ /* 0x000fe2000f8e003f */
[----:B------:R-:W-:Y:S01]  /*20c0*/  IMAD.SHL.U32 R196, R22, 0x40, RZ ;  /* 0x0000004016c47824 */ /* 0x000fe200078e00ff */
[----:B------:R-:W-:Y:S01]  /*20d0*/  @!UP0 USHF.R.S32.HI UR13, URZ, 0x1f, UR11 ;  /* 0x0000001f3f0d8899 */ /* 0x000fe2000801140b */
[----:B------:R-:W-:Y:S01]  /*20e0*/  IMAD.IADD R2, R6, 0x1, -R5 ;  /* 0x0000000106027824 */ /* 0x000fe200078e0a05 */
[----:B------:R-:W-:Y:S01]  /*20f0*/  SHF.R.S32.HI R5, RZ, 0x1f, R20 ;  /* 0x0000001fff057819 */ /* 0x000fe20000011414 */
[----:B------:R-:W-:Y:S01]  /*2100*/  @UP0 UIMAD UR10, UR10, UR5, UR33 ;  /* 0x000000050a0a02a4 */ /* 0x000fe2000f8e0221 */
[----:B------:R-:W-:Y:S01]  /*2110*/  LOP3.LUT R196, R196, 0x1c0, RZ, 0xc0, !PT ;  /* 0x000001c0c4c47812 */ /* 0x000fe200078ec0ff */
[----:B------:R-:W-:Y:S01]  /*2120*/  IMAD.SHL.U32 R197, R2, 0x8, RZ ;  /* 0x0000000802c57824 */ /* 0x000fe200078e00ff */
[----:B------:R-:W-:Y:S01]  /*2130*/  @!UP0 ULDC.64 UR4, c[0x0][0x228] ;  /* 0x00008a0000048ab9 */ /* 0x000fe20000000a00 */
[----:B------:R-:W-:Y:S01]  /*2140*/  LEA.HI R14, R5, R20, RZ, 0x3 ;  /* 0x00000014050e7211 */ /* 0x000fe200078f18ff */
[----:B------:R-:W-:Y:S01]  /*2150*/  @!UP0 UIMAD UR13, UR13, UR4, URZ ;  /* 0x000000040d0d82a4 */ /* 0x000fe2000f8e023f */
[----:B------:R-:W-:Y:S01]  /*2160*/  VIADD R21, R22, 0x10 ;  /* 0x0000001016157836 */ /* 0x000fe20000000000 */
[----:B------:R-:W-:Y:S01]  /*2170*/  @!UP0 UIMAD.WIDE.U32 UR34, UR11, UR4, URZ ;  /* 0x000000040b2282a5 */ /* 0x000fe2000f8e003f */
[----:B------:R-:W-:Y:S01]  /*2180*/  LOP3.LUT R5, R14, 0xfffffff8, RZ, 0xc0, !PT ;  /* 0xfffffff80e057812 */ /* 0x000fe200078ec0ff */
[----:B------:R-:W-:Y:S01]  /*2190*/  @!UP0 UIMAD UR13, UR11, UR5, UR13 ;  /* 0x000000050b0d82a4 */ /* 0x000fe2000f8e020d */
[----:B------:R-:W-:Y:S01]  /*21a0*/  LOP3.LUT R7, R196, 0x38, R197, 0xf8, !PT ;  /* 0x00000038c4077812 */ /* 0x000fe200078ef8c5 */
[----:B------:R-:W-:Y:S01]  /*21b0*/  VIADD R17, R22, 0x20 ;  /* 0x0000002016117836 */ /* 0x000fe20000000000 */
[----:B------:R-:W-:Y:S01]  /*21c0*/  ULDC.64 UR4, c[0x0][0x258] ;  /* 0x0000960000047ab9 */ /* 0x000fe20000000a00 */
[----:B------:R-:W-:Y:S01]  /*21d0*/  IMAD.IADD R20, R20, 0x1, -R5 ;  /* 0x0000000114147824 */ /* 0x000fe200078e0a05 */
[----:B------:R-:W-:Y:S01]  /*21e0*/  UIMAD UR29, UR17, UR4, URZ ;  /* 0x00000004111d72a4 */ /* 0x000fe2000f8e023f */
[----:B------:R-:W-:Y:S01]  /*21f0*/  LEA.HI R5, R15, R6, RZ, 0x6 ;  /* 0x000000060f057211 */ /* 0x000fe200078f30ff */
[----:B------:R-:W-:Y:S01]  /*2200*/  @!UP0 UMOV UR32, UR34 ;  /* 0x0000002200208c82 */ /* 0x000fe20008000000 */
[----:B------:R-:W-:Y:S01]  /*2210*/  SHF.R.U32.HI R196, RZ, 0x3, R196 ;  /* 0x00000003ffc47819 */ /* 0x000fe200000116c4 */
[----:B------:R-:W-:Y:S01]  /*2220*/  UIMAD UR29, UR24, UR5, UR29 ;  /* 0x00000005181d72a4 */ /* 0x000fe2000f8e021d */
[----:B------:R-:W-:Y:S01]  /*2230*/  SHF.R.S32.HI R30, RZ, 0x1f, R197 ;  /* 0x0000001fff1e7819 */ /* 0x000fe200000114c5 */
[----:B------:R-:W-:Y:S01]  /*2240*/  UIADD3 UR5, -UR20, UR22, URZ ;  /* 0x0000001614057290 */ /* 0x000fe2000fffe13f */
[----:B------:R-:W-:Y:S01]  /*2250*/  IMAD.SHL.U32 R5, R5, 0x8, RZ ;  /* 0x0000000805057824 */ /* 0x000fe200078e00ff */
[----:B------:R-:W-:Y:S01]  /*2260*/  @!UP0 UIADD3 UR10, UR35, UR13, URZ ;  /* 0x0000000d230a8290 */ /* 0x000fe2000fffe03f */
[----:B------:R-:W-:Y:S01]  /*2270*/  LOP3.LUT R196, R7, R196, RZ, 0x3c, !PT ;  /* 0x000000c407c47212 */ /* 0x000fe200078e3cff */
[----:B------:R-:W-:Y:S01]  /*2280*/  IMAD.U32 R24, RZ, RZ, UR4 ;  /* 0x00000004ff187e24 */ /* 0x000fe2000f8e00ff */
[C---:B------:R-:W-:Y:S01]  /*2290*/  IADD3 R4, P0, R197.reuse, UR32, RZ ;  /* 0x00000020c5047c10 */ /* 0x040fe2000ff1e0ff */
[----:B------:R-:W-:Y:S01]  /*22a0*/  UMOV UR4, 0x400 ;  /* 0x0000040000047882 */ /* 0x000fe20000000000 */
[----:B------:R-:W-:Y:S01]  /*22b0*/  ISETP.GE.AND P6, PT, R22, UR5, PT ;  /* 0x0000000516007c0c */ /* 0x000fe2000bfc6270 */
[----:B--2---:R-:W-:Y:S01]  /*22c0*/  ULEA UR4, UR12, UR4, 0x18 ;  /* 0x000000040c047291 */ /* 0x004fe2000f8ec03f */
[----:B------:R-:W-:Y:S01]  /*22d0*/  LOP3.LUT R196, R196, 0xfffffe00, R5, 0xf8, !PT ;  /* 0xfffffe00c4c47812 */ /* 0x000fe200078ef805 */
[----:B------:R-:W-:Y:S01]  /*22e0*/  IMAD.MOV.U32 R7, RZ, RZ, 0x10 ;  /* 0x00000010ff077424 */ /* 0x000fe200078e00ff */
[C---:B------:R-:W-:Y:S01]  /*22f0*/  IADD3 R8, P1, R197.reuse, UR30, RZ ;  /* 0x0000001ec5087c10 */ /* 0x040fe2000ff3e0ff */
[----:B------:R-:W-:Y:S01]  /*2300*/  IMAD R16, R18, UR7, R3 ;  /* 0x0000000712107c24 */ /* 0x000fe2000f8e0203 */
[----:B------:R-:W-:Y:S01]  /*2310*/  IADD3.X R5, R30, UR10, RZ, P0, !PT ;  /* 0x0000000a1e057c10 */ /* 0x000fe200087fe4ff */
[----:B------:R-:W-:Y:S01]  /*2320*/  UIADD3 UR10, UR14, -0x1, URZ ;  /* 0xffffffff0e0a7890 */ /* 0x000fe2000fffe03f */
[----:B------:R-:W-:Y:S01]  /*2330*/  IADD3 R152, P5, R22, UR25, RZ ;  /* 0x0000001916987c10 */ /* 0x000fe2000ffbe0ff */
[----:B------:R-:W-:Y:S01]  /*2340*/  VIADD R3, R197, 0x80 ;  /* 0x00000080c5037836 */ /* 0x000fe20000000000 */
[----:B------:R-:W-:Y:S01]  /*2350*/  ISETP.GE.AND P4, PT, R21, UR5, PT ;  /* 0x0000000515007c0c */ /* 0x000fe2000bf86270 */
[----:B------:R-:W-:Y:S01]  /*2360*/  IMAD.WIDE.U32 R24, R24, UR24, R4 ;  /* 0x0000001818187c25 */ /* 0x000fe2000f8e0004 */
[----:B------:R-:W-:Y:S01]  /*2370*/  ISETP.GE.AND P0, PT, R17, UR5, PT ;  /* 0x0000000511007c0c */ /* 0x000fe2000bf06270 */
[----:B------:R-:W-:Y:S01]  /*2380*/  USHF.L.U32 UR13, UR10, 0x6, URZ ;  /* 0x000000060a0d7899 */ /* 0x000fe2000800063f */
[----:B------:R-:W-:Y:S01]  /*2390*/  IADD3.X R9, R30, UR28, RZ, P1, !PT ;  /* 0x0000001c1e097c10 */ /* 0x000fe20008ffe4ff */
[----:B------:R-:W-:Y:S01]  /*23a0*/  IMAD.MOV.U32 R5, RZ, RZ, 0x20 ;  /* 0x00000020ff057424 */ /* 0x000fe200078e00ff */
[----:B------:R-:W-:Y:S01]  /*23b0*/  SHF.R.S32.HI R23, RZ, 0x1f, R22 ;  /* 0x0000001fff177819 */ /* 0x000fe20000011416 */
[----:B------:R-:W-:Y:S01]  /*23c0*/  UIADD3 UR12, -UR13, UR21, URZ ;  /* 0x000000150d0c7290 */ /* 0x000fe2000fffe13f */
[----:B------:R-:W-:Y:S01]  /*23d0*/  R2P PR, R20, 0x6 ;  /* 0x0000000614007804 */ /* 0x000fe20000000000 */
[----:B------:R-:W-:Y:S01]  /*23e0*/  IMAD.WIDE.U32 R18, R18, UR6, R8 ;  /* 0x0000000612127c25 */ /* 0x000fe2000f8e0008 */
[----:B------:R-:W-:-:S02]  /*23f0*/  IADD3.X R0, R23, UR23, RZ, P5, !PT ;  /* 0x0000001717007c10 */ /* 0x000fc4000affe4ff */
[----:B------:R-:W-:Y:S01]  /*2400*/  LEA R196, R196, UR4, 0x1 ;  /* 0x00000004c4c47c11 */ /* 0x000fe2000f8e08ff */
[----:B------:R-:W-:Y:S01]  /*2410*/  VIADD R27, R25, UR29 ;  /* 0x0000001d191b7c36 */ /* 0x000fe20008000000 */
[----:B------:R-:W-:Y:S01]  /*2420*/  SEL R7, R7, 0xfffffff0, !P1 ;  /* 0xfffffff007077807 */ /* 0x000fe20004800000 */
[----:B-1----:R-:W-:Y:S01]  /*2430*/  IMAD.WIDE R32, R33, 0x40, R22 ;  /* 0x0000004021207825 */ /* 0x002fe200078e0216 */
[----:B------:R-:W-:-:S03]  /*2440*/  SEL R5, R5, 0xffffffe0, !P2 ;  /* 0xffffffe005057807 */ /* 0x000fc60005000000 */
        /* <DEDUP_REMOVED lines=37> */
.L_x_6826:
[----:B------:R-:W-:Y:S05]  /*26a0*/  BSYNC B0 ;  /* 0x0000000000007941 */ /* 0x000fea0003800000 */
.L_x_6825:
        /* <DEDUP_REMOVED lines=41> */
.L_x_6828:
[----:B------:R-:W-:Y:S05]  /*2940*/  BSYNC B0 ;  /* 0x0000000000007941 */ /* 0x000fea0003800000 */
.L_x_6827:
        /* <DEDUP_REMOVED lines=42> */
.L_x_6830:
[----:B------:R-:W-:Y:S05]  /*2bf0*/  BSYNC B0 ;  /* 0x0000000000007941 */ /* 0x000fea0003800000 */
.L_x_6829:
        /* <DEDUP_REMOVED lines=45> */
.L_x_6832:
[----:B------:R-:W-:Y:S05]  /*2ed0*/  BSYNC B0 ;  /* 0x0000000000007941 */ /* 0x000fea0003800000 */
.L_x_6831:
        /* <DEDUP_REMOVED lines=37> */
.L_x_6834:
[----:B------:R-:W-:Y:S05]  /*3130*/  BSYNC B0 ;  /* 0x0000000000007941 */ /* 0x000fea0003800000 */
.L_x_6833:
        /* <DEDUP_REMOVED lines=33> */
.L_x_6836:
[----:B------:R-:W-:Y:S05]  /*3350*/  BSYNC B0 ;  /* 0x0000000000007941 */ /* 0x000fea0003800000 */
.L_x_6835:
        /* <DEDUP_REMOVED lines=39> */
.L_x_6838:
[----:B------:R-:W-:Y:S05]  /*35d0*/  BSYNC B0 ;  /* 0x0000000000007941 */ /* 0x000fea0003800000 */
.L_x_6837:
        /* <DEDUP_REMOVED lines=42> */
.L_x_6840:
[----:B------:R-:W-:Y:S05]  /*3880*/  BSYNC B0 ;  /* 0x0000000000007941 */ /* 0x000fea0003800000 */
.L_x_6839:
[----:B------:R-:W-:Y:S01]  /*3890*/  USHF.R.S32.HI UR25, URZ, 0x1f, UR11 ;  /* 0x0000001f3f197899 */ /* 0x000fe2000801140b */
[----:B------:R-:W0:Y:S01]  /*38a0*/  LDGDEPBAR ;  /* 0x00000000000079af */ /* 0x000e220000000000 */
[----:B------:R-:W-:Y:S01]  /*38b0*/  ULDC.64 UR6, c[0x0][0x3d0] ;  /* 0x0000f40000067ab9 */ /* 0x000fe20000000a00 */
[----:B------:R-:W-:Y:S01]  /*38c0*/  UMOV UR30, UR24 ;  /* 0x00000018001e7c82 */ /* 0x000fe20008000000 */
[----:B------:R-:W-:Y:S01]  /*38d0*/  UIMAD UR25, UR25, UR6, URZ ;  /* 0x00000006191972a4 */ /* 0x000fe2000f8e023f */
[----:B------:R-:W-:Y:S01]  /*38e0*/  IMAD.IADD R26, R25, 0x1, -R26 ;  /* 0x00000001191a7824 */ /* 0x000fe200078e0a1a */
[----:B------:R-:W-:Y:S01]  /*38f0*/  UMOV UR31, UR17 ;  /* 0x00000011001f7c82 */ /* 0x000fe20008000000 */
[----:B------:R-:W-:Y:S01]  /*3900*/  IMAD.SHL.U32 R20, R20, 0x40, RZ ;  /* 0x0000004014147824 */ /* 0x000fe200078e00ff */
[----:B------:R-:W-:Y:S01]  /*3910*/  UIMAD.WIDE.U32 UR30, UR11, UR6, UR30 ;  /* 0x000000060b1e72a5 */ /* 0x000fe2000f8e001e */
[----:B-1234-:R-:W-:Y:S01]  /*3920*/  IMAD.SHL.U32 R8, R26, 0x8, RZ ;  /* 0x000000081a087824 */ /* 0x01efe200078e00ff */
[----:B------:R-:W-:Y:S01]  /*3930*/  UIMAD UR25, UR11, UR7, UR25 ;  /* 0x000000070b1972a4 */ /* 0x000fe2000f8e0219 */
[----:B------:R-:W-:Y:S01]  /*3940*/  LOP3.LUT R23, R24, 0x8, R23, 0xf8, !PT ;  /* 0x0000000818177812 */ /* 0x000fe200078ef817 */
[----:B------:R-:W-:Y:S01]  /*3950*/  IMAD.IADD R19, R19, 0x1, R16 ;  /* 0x0000000113137824 */ /* 0x000fe200078e0210 */
[----:B------:R-:W-:Y:S01]  /*3960*/  ULDC.64 UR6, c[0x0][0x3c8] ;  /* 0x0000f20000067ab9 */ /* 0x000fe20000000a00 */
[----:B------:R-:W-:Y:S01]  /*3970*/  UIADD3 UR25, UR31, UR25, URZ ;  /* 0x000000191f197290 */ /* 0x000fe2000fffe03f */
[----:B------:R-:W-:Y:S01]  /*3980*/  LOP3.LUT R9, R20, 0x1c0, RZ, 0xc0, !PT ;  /* 0x000001c014097812 */ /* 0x000fe200078ec0ff */
[----:B------:R-:W-:Y:S01]  /*3990*/  ULEA UR17, UP0, UR30, UR6, 0x2 ;  /* 0x000000061e117291 */ /* 0x000fe2000f80103f */
[----:B------:R-:W-:-:S02]  /*39a0*/  SHF.R.U32.HI R24, RZ, 0x3, R24 ;  /* 0x00000003ff187819 */ /* 0x000fc40000011618 */
        /* <DEDUP_REMOVED lines=9> */
[----:B------:R-:W-:Y:S01]  /*3a40*/  IMAD.SHL.U32 R9, R14, 0x40, RZ ;  /* 0x000000400e097824 */ /* 0x000fe200078e00ff */
[----:B------:R-:W-:Y:S01]  /*3a50*/  LOP3.LUT R23, R23, R24, RZ, 0x3c, !PT ;  /* 0x0000001817177212 */ /* 0x000fe200078e3cff */
[----:B------:R-:W-:Y:S01]  /*3a60*/  IMAD R135, R0, UR6, RZ ;  /* 0x0000000600877c24 */ /* 0x000fe2000f8e02ff */
[----:B------:R1:W5:Y:S01]  /*3a70*/  LDG.E R80, desc[UR26][R10.64] ;  /* 0x0000001a0a507981 */ /* 0x000362000c1e1900 */
[----:B------:R-:W-:Y:S01]  /*3a80*/  SHF.R.S32.HI R81, RZ, 0x5, R82 ;  /* 0x00000005ff517819 */ /* 0x000fe20000011452 */
[----:B------:R-:W-:Y:S01]  /*3a90*/  ULDC.64 UR24, c[0x0][0x220] ;  /* 0x0000880000187ab9 */ /* 0x000fe20000000a00 */
[----:B------:R-:W-:Y:S01]  /*3aa0*/  IMAD R135, R152, UR7, R135 ;  /* 0x0000000798877c24 */ /* 0x000fe2000f8e0287 */
[----:B------:R-:W-:Y:S01]  /*3ab0*/  BAR.SYNC.DEFER_BLOCKING 0x0 ;  /* 0x0000000000007b1d */ /* 0x000fe20000010000 */
[----:B------:R-:W-:Y:S01]  /*3ac0*/  LOP3.LUT R0, R8, 0xfffffe00, R9, 0xf8, !PT ;  /* 0xfffffe0008007812 */ /* 0x000fe200078ef809 */
[----:B------:R-:W-:Y:S01]  /*3ad0*/  IMAD.WIDE.U32 R152, R152, UR6, R18 ;  /* 0x0000000698987c25 */ /* 0x000fe2000f8e0012 */
[----:B------:R-:W-:Y:S01]  /*3ae0*/  USHF.L.U64.HI UR29, UR6, 0x4, UR7 ;  /* 0x00000004061d7899 */ /* 0x000fe20008010207 */
[----:B------:R-:W-:-:S02]  /*3af0*/  ISETP.GE.AND P6, PT, R17, UR12, PT ;  /* 0x0000000c11007c0c */ /* 0x000fc4000bfc6270 */
[----:B------:R-:W-:Y:S01]  /*3b00*/  IMAD R193, R26, 0x200, R23 ;  /* 0x000002001ac17824 */ /* 0x000fe200078e0217 */
[----:B------:R-:W-:Y:S01]  /*3b10*/  ULDC UR17, c[0x0][0x2e8] ;  /* 0x0000ba0000117ab9 */ /* 0x000fe20000000800 */
[----:B------:R-:W-:Y:S01]  /*3b20*/  IMAD.IADD R135, R153, 0x1, R135 ;  /* 0x0000000199877824 */ /* 0x000fe200078e0287 */
[----:B------:R-:W-:Y:S01]  /*3b30*/  ISETP.GE.AND P5, PT, R21, UR12, PT ;  /* 0x0000000c15007c0c */ /* 0x000fe2000bfa6270 */
[----:B------:R1:W-:Y:S04]  /*3b40*/  @P0 STS.128 [R196+0xc000], RZ ;  /* 0x00c000ffc4000388 */ /* 0x0003e80000000c00 */
[----:B------:R1:W-:Y:S04]  /*3b50*/  @P0 STS.128 [R196+0xe000], RZ ;  /* 0x00e000ffc4000388 */ /* 0x0003e80000000c00 */
[----:B------:R1:W-:Y:S01]  /*3b60*/  @P0 STS.128 [R196+0x10000], RZ ;  /* 0x010000ffc4000388 */ /* 0x0003e20000000c00 */
[----:B------:R-:W-:Y:S01]  /*3b70*/  IMAD R194, R81, 0x400, R0 ;  /* 0x0000040051c27824 */ /* 0x000fe200078e0200 */
[----:B------:R-:W-:Y:S01]  /*3b80*/  LEA R210, P1, R152, UR24, 0x1 ;  /* 0x0000001898d27c11 */ /* 0x000fe2000f8208ff */
        /* <DEDUP_REMOVED lines=30> */
.L_x_6842:
[----:B------:R-:W-:Y:S05]  /*3d70*/  BSYNC B0 ;  /* 0x0000000000007941 */ /* 0x000fea0003800000 */
.L_x_6841:
        /* <DEDUP_REMOVED lines=38> */
.L_x_6844:
[----:B------:R-:W-:Y:S05]  /*3fe0*/  BSYNC B0 ;  /* 0x0000000000007941 */ /* 0x000fea0003800000 */
.L_x_6843:
        /* <DEDUP_REMOVED lines=36> */
.L_x_6846:
[----:B------:R-:W-:Y:S05]  /*4230*/  BSYNC B0 ;  /* 0x0000000000007941 */ /* 0x000fea0003800000 */
.L_x_6845:
        /* <DEDUP_REMOVED lines=42> */
.L_x_6848:
[----:B------:R-:W-:Y:S05]  /*44e0*/  BSYNC B0 ;  /* 0x0000000000007941 */ /* 0x000fea0003800000 */
.L_x_6847:
[----:B------:R-:W-:Y:S01]  /*44f0*/  LDSM.16.M88.4 R16, [R194] ;  /* 0x00000000c210783b */ /* 0x000fe20000000200 */
[----:B------:R-:W-:Y:S01]  /*4500*/  R2P PR, R2, 0x6 ;  /* 0x0000000602007804 */ /* 0x000fe20000000000 */
[----:B------:R-:W-:Y:S01]  /*4510*/  VIADD R2, R193, 0x6000 ;  /* 0x00006000c1027836 */ /* 0x000fe20000000000 */
[----:B------:R-:W-:Y:S01]  /*4520*/  LEA R203, R81, UR20, 0x4 ;  /* 0x0000001451cb7c11 */ /* 0x000fe2000f8e20ff */
[----:B------:R-:W4:Y:S01]  /*4530*/  LDSM.16.M88.4 R32, [R193+0x6800] ;  /* 0x00680000c120783b */ /* 0x000f220000000200 */
[----:B------:R-:W-:Y:S01]  /*4540*/  VIADD R191, R193, 0x6020 ;  /* 0x00006020c1bf7836 */ /* 0x000fe20000000000 */
[----:B------:R-:W-:Y:S01]  /*4550*/  UIADD3 UR17, UR21, 0x1, -UR22 ;  /* 0x0000000115117890 */ /* 0x000fe2000fffe816 */
[--C-:B------:R-:W-:Y:S01]  /*4560*/  IMAD R192, R7, 0x2, R194.reuse ;  /* 0x0000000207c07824 */ /* 0x100fe200078e02c2 */
[----:B------:R-:W4:Y:S01]  /*4570*/  LDSM.16.M88.4 R40, [R193+0x6000] ;  /* 0x00600000c128783b */ /* 0x000f220000000200 */
[----:B------:R-:W-:Y:S01]  /*4580*/  IMAD R190, R5, 0x2, R194 ;  /* 0x0000000205be7824 */ /* 0x000fe200078e02c2 */
[----:B------:R-:W-:Y:S01]  /*4590*/  ISETP.LT.AND P6, PT, R195, UR10, PT ;  /* 0x0000000ac3007c0c */ /* 0x000fe2000bfc1270 */
[----:B------:R-:W-:Y:S01]  /*45a0*/  UIADD3 UR12, UR17, UR15, URZ ;  /* 0x0000000f110c7290 */ /* 0x000fe2000fffe03f */
[----:B------:R-:W4:Y:S01]  /*45b0*/  LDSM.16.M88.4 R24, [R193+0x7000] ;  /* 0x00700000c118783b */ /* 0x000f220000000200 */
[----:B------:R-:W-:Y:S01]  /*45c0*/  LEA R189, R5, R192, 0x1 ;  /* 0x000000c005bd7211 */ /* 0x000fe200078e08ff */
[----:B------:R-:W-:Y:S01]  /*45d0*/  UIADD3 UR22, UR21, -UR22, URZ ;  /* 0x8000001615167290 */ /* 0x000fe2000fffe03f */
[----:B------:R-:W-:Y:S01]  /*45e0*/  @P1 IADD3 R191, R2, -0x20, RZ ;  /* 0xffffffe002bf1810 */ /* 0x000fe20007ffe0ff */
[----:B------:R-:W4:Y:S01]  /*45f0*/  LDSM.16.M88.4 R72, [R193+0x7800] ;  /* 0x00780000c148783b */ /* 0x000f220000000200 */
[----:B------:R-:W-:-:S02]  /*4600*/  IMAD.MOV.U32 R2, RZ, RZ, 0x40 ;  /* 0x00000040ff027424 */ /* 0x000fc400078e00ff */
[----:B--2--5:R-:W-:Y:S01]  /*4610*/  FMUL.FTZ R80, R80, R83 ;  /* 0x0000005350507220 */ /* 0x024fe20000410000 */
[----:B------:R-:W-:Y:S01]  /*4620*/  SHF.L.U32 R204, R6, 0x1, RZ ;  /* 0x0000000106cc7819 */ /* 0x000fe200000006ff */
[----:B------:R-:W-:Y:S01]  /*4630*/  LDSM.16.M88.4 R56, [R192] ;  /* 0x00000000c038783b */ /* 0x000fe20000000200 */
[C---:B------:R-:W-:Y:S01]  /*4640*/  IADD3 R183, R191.reuse, 0x800, RZ ;  /* 0x00000800bfb77810 */ /* 0x040fe20007ffe0ff */
[C---:B------:R-:W-:Y:S01]  /*4650*/  VIADD R182, R191.reuse, 0x1000 ;  /* 0x00001000bfb67836 */ /* 0x040fe20000000000 */
[----:B------:R-:W-:Y:S01]  /*4660*/  SEL R2, R2, 0xffffffc0, !P2 ;  /* 0xffffffc002027807 */ /* 0x000fe20005000000 */
[----:B-1----:R-:W1:Y:S01]  /*4670*/  LDSM.16.M88.4 R12, [R191+0x800] ;  /* 0x00080000bf0c783b */ /* 0x002e620000000200 */
[----:B------:R-:W-:Y:S01]  /*4680*/  R2UR UR20, R80 ;  /* 0x00000000501472ca */ /* 0x000fe200000e0000 */
[----:B------:R-:W-:Y:S01]  /*4690*/  VIADD R181, R191, 0x1800 ;  /* 0x00001800bfb57836 */ /* 0x000fe20000000000 */
[----:B------:R-:W-:Y:S01]  /*46a0*/  LOP3.LUT R204, R204, 0x6, RZ, 0xc0, !PT ;  /* 0x00000006cccc7812 */ /* 0x000fe200078ec0ff */
[----:B------:R-:W2:Y:S01]  /*46b0*/  LDSM.16.M88.4 R64, [R191] ;  /* 0x00000000bf40783b */ /* 0x000ea20000000200 */
[----:B------:R-:W-:Y:S01]  /*46c0*/  IMAD.IADD R187, R193, 0x1, R2 ;  /* 0x00000001c1bb7824 */ /* 0x000fe200078e0202 */
[C---:B------:R-:W-:Y:S01]  /*46d0*/  IADD3 R179, R191.reuse, 0x2000, RZ ;  /* 0x00002000bfb37810 */ /* 0x040fe20007ffe0ff */
[----:B------:R-:W-:Y:S01]  /*46e0*/  IMAD.IADD R180, R2, 0x1, R191 ;  /* 0x0000000102b47824 */ /* 0x000fe200078e02bf */
[----:B---3--:R-:W3:Y:S01]  /*46f0*/  LDSM.16.M88.4 R8, [R191+0x1000] ;  /* 0x00100000bf08783b */ /* 0x008ee20000000200 */
[C---:B------:R-:W-:Y:S01]  /*4700*/  VIADD R178, R191.reuse, 0x2800 ;  /* 0x00002800bfb27836 */ /* 0x040fe20000000000 */
[C---:B------:R-:W-:Y:S01]  /*4710*/  IADD3 R176, R191.reuse, 0x3800, RZ ;  /* 0x00003800bfb07810 */ /* 0x040fe20007ffe0ff */
[C---:B------:R-:W-:Y:S01]  /*4720*/  VIADD R177, R191.reuse, 0x3000 ;  /* 0x00003000bfb17836 */ /* 0x040fe20000000000 */
[----:B------:R-:W3:Y:S01]  /*4730*/  LDSM.16.M88.4 R60, [R191+0x1800] ;  /* 0x00180000bf3c783b */ /* 0x000ee20000000200 */
[C---:B------:R-:W-:Y:S01]  /*4740*/  VIADD R175, R191.reuse, 0x4000 ;  /* 0x00004000bfaf7836 */ /* 0x040fe20000000000 */
[C---:B------:R-:W-:Y:S01]  /*4750*/  IADD3 R173, R191.reuse, 0x5000, RZ ;  /* 0x00005000bfad7810 */ /* 0x040fe20007ffe0ff */
[C---:B------:R-:W-:Y:S01]  /*4760*/  VIADD R174, R191.reuse, 0x4800 ;  /* 0x00004800bfae7836 */ /* 0x040fe20000000000 */
[----:B------:R-:W-:Y:S01]  /*4770*/  LDSM.16.M88.4 R68, [R190] ;  /* 0x00000000be44783b */ /* 0x000fe20000000200 */
[----:B------:R-:W-:Y:S01]  /*4780*/  VIADD R172, R191, 0x5800 ;  /* 0x00005800bfac7836 */ /* 0x000fe20000000000 */
[C---:B----4-:R-:W-:Y:S02]  /*4790*/  HMMA.16816.F32.BF16 R36, R16.reuse, R32, RZ ;  /* 0x000000201024723c */ /* 0x050fe400000418ff */
[----:B------:R-:W4:Y:S04]  /*47a0*/  LDSM.16.M88.4 R52, [R187+0x6000] ;  /* 0x00600000bb34783b */ /* 0x000f280000000200 */
[----:B------:R-:W4:Y:S01]  /*47b0*/  LDSM.16.M88.4 R48, [R187+0x6800] ;  /* 0x00680000bb30783b */ /* 0x000f220000000200 */
[C---:B------:R-:W-:Y:S03]  /*47c0*/  HMMA.16816.F32.BF16 R44, R16.reuse, R40, RZ ;  /* 0x00000028102c723c */ /* 0x040fe600000418ff */
[----:B------:R-:W-:Y:S03]  /*47d0*/  LDSM.16.M88.4 R76, [R187+0x7800] ;  /* 0x00780000bb4c783b */ /* 0x000fe60000000200 */
[C---:B------:R-:W-:Y:S01]  /*47e0*/  HMMA.16816.F32.BF16 R32, R16.reuse, R34, RZ ;  /* 0x000000221020723c */ /* 0x040fe200000418ff */
[----:B------:R-:W0:Y:S05]  /*47f0*/  LDGDEPBAR ;  /* 0x00000000000079af */ /* 0x000e2a0000000000 */
[C---:B------:R-:W-:Y:S06]  /*4800*/  HMMA.16816.F32.BF16 R40, R16.reuse, R42, RZ ;  /* 0x0000002a1028723c */ /* 0x040fec00000418ff */
[C---:B------:R-:W-:Y:S06]  /*4810*/  HMMA.16816.F32.BF16 R28, R16.reuse, R24, RZ ;  /* 0x00000018101c723c */ /* 0x040fec00000418ff */
[C---:B------:R-:W-:Y:S06]  /*4820*/  HMMA.16816.F32.BF16 R24, R16.reuse, R26, RZ ;  /* 0x0000001a1018723c */ /* 0x040fec00000418ff */
[C---:B------:R-:W-:Y:S06]  /*4830*/  HMMA.16816.F32.BF16 R20, R16.reuse, R72, RZ ;  /* 0x000000481014723c */ /* 0x040fec00000418ff */
[----:B------:R-:W-:Y:S01]  /*4840*/  HMMA.16816.F32.BF16 R16, R16, R74, RZ ;  /* 0x0000004a1010723c */ /* 0x000fe200000418ff */
[----:B------:R-:W-:Y:S05]  /*4850*/  LDSM.16.M88.4 R72, [R180] ;  /* 0x00000000b448783b */ /* 0x000fea0000000200 */
        /* <DEDUP_REMOVED lines=26> */
[C---:B--2---:R-:W-:Y:S06]  /*4a00*/  HMMA.16816.F32.BF16 R44, R8.reuse, R72, R44 ;  /* 0x00000048082c723c */ /* 0x044fec000004182c */
[C---:B------:R-:W-:Y:S01]  /*4a10*/  HMMA.16816.F32.BF16 R40, R8.reuse, R74, R40 ;  /* 0x0000004a0828723c */ /* 0x040fe20000041828 */
[----:B------:R-:W2:Y:S05]  /*4a20*/  LDSM.16.M88.4 R72, [R193+0x9800] ;  /* 0x00980000c148783b */ /* 0x000eaa0000000200 */
[C---:B------:R-:W-:Y:S06]  /*4a30*/  HMMA.16816.F32.BF16 R36, R8.reuse, R64, R36 ;  /* 0x000000400824723c */ /* 0x040fec0000041824 */
[C---:B------:R-:W-:Y:S01]  /*4a40*/  HMMA.16816.F32.BF16 R32, R8.reuse, R66, R32 ;  /* 0x000000420820723c */ /* 0x040fe20000041820 */
[----:B------:R-:W-:Y:S05]  /*4a50*/  LDSM.16.M88.4 R64, [R191+0x2800] ;  /* 0x00280000bf40783b */ /* 0x000fea0000000200 */
[C---:B---3--:R-:W-:Y:S06]  /*4a60*/  HMMA.16816.F32.BF16 R28, R8.reuse, R60, R28 ;  /* 0x0000003c081c723c */ /* 0x048fec000004181c */
[C---:B------:R-:W-:Y:S01]  /*4a70*/  HMMA.16816.F32.BF16 R24, R8.reuse, R62, R24 ;  /* 0x0000003e0818723c */ /* 0x040fe20000041818 */
[----:B------:R-:W-:Y:S05]  /*4a80*/  LDSM.16.M88.4 R60, [R191+0x3800] ;  /* 0x00380000bf3c783b */ /* 0x000fea0000000200 */
[C---:B----4-:R-:W-:Y:S06]  /*4a90*/  HMMA.16816.F32.BF16 R20, R8.reuse, R52, R20 ;  /* 0x000000340814723c */ /* 0x050fec0000041814 */
[----:B------:R-:W-:Y:S01]  /*4aa0*/  HMMA.16816.F32.BF16 R68, R8, R54, R68 ;  /* 0x000000360844723c */ /* 0x000fe20000041844 */
[----:B------:R-:W-:Y:S04]  /*4ab0*/  LDSM.16.M88.4 R52, [R192+0x2000] ;  /* 0x00200000c034783b */ /* 0x000fe80000000200 */
[----:B------:R-:W3:Y:S01]  /*4ac0*/  LDSM.16.M88.4 R8, [R191+0x2000] ;  /* 0x00200000bf08783b */ /* 0x000ee20000000200 */
[C---:B-1----:R-:W-:Y:S06]  /*4ad0*/  HMMA.16816.F32.BF16 R44, R48.reuse, R12, R44 ;  /* 0x0000000c302c723c */ /* 0x042fec000004182c */
[C---:B------:R-:W-:Y:S01]  /*4ae0*/  HMMA.16816.F32.BF16 R40, R48.reuse, R14, R40 ;  /* 0x0000000e3028723c */ /* 0x040fe20000041828 */
[----:B------:R-:W1:Y:S05]  /*4af0*/  LDSM.16.M88.4 R12, [R191+0x3000] ;  /* 0x00300000bf0c783b */ /* 0x000e6a0000000200 */
        /* <DEDUP_REMOVED lines=24> */
[C---:B------:R-:W-:Y:S01]  /*4c80*/  HMMA.16816.F32.BF16 R40, R56.reuse, R18, R40 ;  /* 0x000000123828723c */ /* 0x040fe20000041828 */
[----:B------:R-:W4:Y:S05]  /*4c90*/  LDSM.16.M88.4 R16, [R180+0x3000] ;  /* 0x00300000b410783b */ /* 0x000f2a0000000200 */
        /* <DEDUP_REMOVED lines=10> */
[C---:B-1----:R-:W-:Y:S06]  /*4d40*/  HMMA.16816.F32.BF16 R44, R12.reuse, R72, R44 ;  /* 0x000000480c2c723c */ /* 0x042fec000004182c */
[C---:B------:R-:W-:Y:S01]  /*4d50*/  HMMA.16816.F32.BF16 R40, R12.reuse, R74, R40 ;  /* 0x0000004a0c28723c */ /* 0x040fe20000041828 */
[----:B------:R-:W-:Y:S05]  /*4d60*/  LDSM.16.M88.4 R72, [R192+0x4000] ;  /* 0x00400000c048783b */ /* 0x000fea0000000200 */
[C---:B------:R-:W-:Y:S06]  /*4d70*/  HMMA.16816.F32.BF16 R36, R12.reuse, R52, R36 ;  /* 0x000000340c24723c */ /* 0x040fec0000041824 */
        /* <DEDUP_REMOVED lines=17> */
[----:B------:R-:W3:Y:S05]  /*4e90*/  LDSM.16.M88.4 R56, [R187+0xa800] ;  /* 0x00a80000bb38783b */ /* 0x000eea0000000200 */
[C---:B-1----:R-:W-:Y:S06]  /*4ea0*/  HMMA.16816.F32.BF16 R44, R72.reuse, R16, R44 ;  /* 0x00000010482c723c */ /* 0x042fec000004182c */
[C---:B------:R-:W-:Y:S01]  /*4eb0*/  HMMA.16816.F32.BF16 R40, R72.reuse, R18, R40 ;  /* 0x000000124828723c */ /* 0x040fe20000041828 */
[----:B------:R-:W-:Y:S05]  /*4ec0*/  LDSM.16.M88.4 R16, [R189+0x4000] ;  /* 0x00400000bd10783b */ /* 0x000fea0000000200 */
[C---:B----4-:R-:W-:Y:S06]  /*4ed0*/  HMMA.16816.F32.BF16 R36, R72.reuse, R12, R36 ;  /* 0x0000000c4824723c */ /* 0x050fec0000041824 */
[----:B------:R-:W-:Y:S01]  /*4ee0*/  HMMA.16816.F32.BF16 R32, R72, R14, R32 ;  /* 0x0000000e4820723c */ /* 0x000fe20000041820 */
[----:B------:R-:W1:Y:S05]  /*4ef0*/  LDSM.16.M88.4 R12, [R180+0x4000] ;  /* 0x00400000b40c783b */ /* 0x000e6a0000000200 */
[C---:B------:R-:W-:Y:S06]  /*4f00*/  HMMA.16816.F32.BF16 R20, R48.reuse, R52, R20 ;  /* 0x000000343014723c */ /* 0x040fec0000041814 */
[----:B------:R-:W-:Y:S01]  /*4f10*/  HMMA.16816.F32.BF16 R68, R48, R54, R68 ;  /* 0x000000363044723c */ /* 0x000fe20000041844 */
[----:B------:R-:W-:Y:S04]  /*4f20*/  LDSM.16.M88.4 R52, [R187+0xb000] ;  /* 0x00b00000bb34783b */ /* 0x000fe80000000200 */
[----:B------:R-:W-:Y:S01]  /*4f30*/  LDSM.16.M88.4 R48, [R187+0xb800] ;  /* 0x00b80000bb30783b */ /* 0x000fe20000000200 */
[C---:B--2---:R-:W-:Y:S06]  /*4f40*/  HMMA.16816.F32.BF16 R28, R72.reuse, R8, R28 ;  /* 0x00000008481c723c */ /* 0x044fec000004181c */
[----:B------:R-:W-:Y:S01]  /*4f50*/  HMMA.16816.F32.BF16 R24, R72, R10, R24 ;  /* 0x0000000a4818723c */ /* 0x000fe20000041818 */
[----:B------:R-:W2:Y:S05]  /*4f60*/  LDSM.16.M88.4 R8, [R180+0x4800] ;  /* 0x00480000b408783b */ /* 0x000eaa0000000200 */
[C---:B------:R-:W-:Y:S06]  /*4f70*/  HMMA.16816.F32.BF16 R44, R64.reuse, R60, R44 ;  /* 0x0000003c402c723c */ /* 0x040fec000004182c */
[----:B---3--:R-:W-:Y:S06]  /*4f80*/  HMMA.16816.F32.BF16 R36, R64, R56, R36 ;  /* 0x000000384024723c */ /* 0x008fec0000041824 */
[C---:B------:R-:W-:Y:S06]  /*4f90*/  HMMA.16816.F32.BF16 R20, R72.reuse, R76, R20 ;  /* 0x0000004c4814723c */ /* 0x040fec0000041814 */
[----:B------:R-:W-:Y:S01]  /*4fa0*/  HMMA.16816.F32.BF16 R68, R72, R78, R68 ;  /* 0x0000004e4844723c */ /* 0x000fe20000041844 */
[----:B------:R-:W3:Y:S05]  /*4fb0*/  LDSM.16.M88.4 R72, [R180+0x5000] ;  /* 0x00500000b448783b */ /* 0x000eea0000000200 */
[----:B------:R-:W-:Y:S01]  /*4fc0*/  HMMA.16816.F32.BF16 R32, R64, R58, R32 ;  /* 0x0000003a4020723c */ /* 0x000fe20000041820 */
[----:B------:R-:W4:Y:S01]  /*4fd0*/  LDSM.16.M88.4 R56, [R180+0x5800] ;  /* 0x00580000b438783b */ /* 0x000f220000000200 */
[----:B------:R-:W-:-:S04]  /*4fe0*/  DEPBAR.LE SB0, 0x0 ;  /* 0x000080000000791a */ /* 0x000fc80000000000 */
[C---:B-1----:R-:W-:Y:S06]  /*4ff0*/  HMMA.16816.F32.BF16 R44, R16.reuse, R12, R44 ;  /* 0x0000000c102c723c */ /* 0x042fec000004182c */
[----:B--2---:R-:W-:Y:S01]  /*5000*/  HMMA.16816.F32.BF16 R36, R16, R8, R36 ;  /* 0x000000081024723c */ /* 0x004fe20000041824 */
[----:B------:R-:W-:-:S05]  /*5010*/  LOP3.LUT R13, R82, 0xffffffe0, RZ, 0xc0, !PT ;  /* 0xffffffe0520d7812 */ /* 0x000fca00078ec0ff */
[----:B------:R-:W-:Y:S01]  /*5020*/  IMAD.IADD R2, R6, 0x1, -R13 ;  /* 0x0000000106027824 */ /* 0x000fe200078e0a0d */
[C---:B------:R-:W-:Y:S04]  /*5030*/  HMMA.16816.F32.BF16 R40, R64.reuse, R62, R40 ;  /* 0x0000003e4028723c */ /* 0x040fe80000041828 */
[----:B------:R-:W-:Y:S02]  /*5040*/  SHF.R.S32.HI R9, RZ, 0x1f, R2 ;  /* 0x0000001fff097819 */ /* 0x000fe40000011402 */
[----:B------:R-:W-:Y:S02]  /*5050*/  HMMA.16816.F32.BF16 R28, R64, R52, R28 ;  /* 0x00000034401c723c */ /* 0x000fe4000004181c */
[----:B------:R-:W-:-:S04]  /*5060*/  LEA.HI R9, R9, R2, RZ, 0x2 ;  /* 0x0000000209097211 */ /* 0x000fc800078f10ff */
[----:B------:R-:W-:Y:S01]  /*5070*/  HMMA.16816.F32.BF16 R24, R64, R54, R24 ;  /* 0x000000364018723c */ /* 0x000fe20000041818 */
[----:B------:R-:W-:Y:S01]  /*5080*/  SHF.R.S32.HI R2, RZ, 0x2, R9 ;  /* 0x00000002ff027819 */ /* 0x000fe20000011409 */
[----:B------:R-:W-:-:S04]  /*5090*/  IMAD.U32 R9, RZ, RZ, UR17 ;  /* 0x00000011ff097e24 */ /* 0x000fc8000f8e00ff */
[C---:B------:R-:W-:Y:S01]  /*50a0*/  HMMA.16816.F32.BF16 R20, R64.reuse, R48, R20 ;  /* 0x000000304014723c */ /* 0x040fe20000041814 */
[----:B------:R-:W-:Y:S02]  /*50b0*/  IMAD.IADD R203, R2, 0x1, R203 ;  /* 0x0000000102cb7824 */ /* 0x000fe400078e02cb */
[----:B------:R-:W-:Y:S02]  /*50c0*/  IMAD.U32 R2, RZ, RZ, UR21 ;  /* 0x00000015ff027e24 */ /* 0x000fe4000f8e00ff */
[C---:B------:R-:W-:Y:S01]  /*50d0*/  VIADD R200, R203.reuse, 0x8 ;  /* 0x00000008cbc87836 */ /* 0x040fe20000000000 */
[----:B------:R-:W-:Y:S02]  /*50e0*/  HMMA.16816.F32.BF16 R68, R64, R50, R68 ;  /* 0x000000324044723c */ /* 0x000fe40000041844 */
[C---:B------:R-:W-:Y:S02]  /*50f0*/  VIADDMNMX R201, R203.reuse, UR12, R2, PT ;  /* 0x0000000ccbc97c46 */ /* 0x040fe4000b800102 */
[C---:B------:R-:W-:Y:S01]  /*5100*/  IADD3 R198, R200.reuse, UR15, R9 ;  /* 0x0000000fc8c67c10 */ /* 0x040fe2000fffe009 */
[----:B------:R-:W-:Y:S01]  /*5110*/  VIADD R200, R200, UR22 ;  /* 0x00000016c8c87c36 */ /* 0x000fe20008000000 */
[----:B------:R-:W-:Y:S01]  /*5120*/  IADD3 R203, R203, UR22, RZ ;  /* 0x00000016cbcb7c10 */ /* 0x000fe2000fffe0ff */
[----:B------:R-:W-:Y:S01]  /*5130*/  HMMA.16816.F32.BF16 R40, R16, R14, R40 ;  /* 0x0000000e1028723c */ /* 0x000fe20000041828 */
[----:B------:R-:W-:-:S02]  /*5140*/  VIMNMX R198, R198, UR21, PT ;  /* 0x00000015c6c67c48 */ /* 0x000fc4000bfe0100 */
[----:B------:R-:W-:Y:S02]  /*5150*/  VIADDMNMX R202, R203, -UR16, RZ, !PT ;  /* 0x80000010cbca7c46 */ /* 0x000fe4000f8001ff */
[----:B------:R-:W-:Y:S01]  /*5160*/  VIADDMNMX R199, R200, -UR16, RZ, !PT ;  /* 0x80000010c8c77c46 */ /* 0x000fe2000f8001ff */
        /* <DEDUP_REMOVED lines=84> */
.L_x_6850:
[----:B------:R-:W-:-:S04]  /*56b0*/  ULEA UR12, -UR8, URZ, 0x6 ;  /* 0x0000003f080c7291 */ /* 0x000fc8000f8e313f */
[----:B------:R-:W-:Y:S02]  /*56c0*/  USHF.R.S32.HI UR15, URZ, 0x1f, UR12 ;  /* 0x0000001f3f0f7899 */ /* 0x000fe4000801140c */
[----:B------:R-:W-:-:S04]  /*56d0*/  MOV R6, UR12 ;  /* 0x0000000c00067c02 */ /* 0x000fc80008000f00 */
[----:B------:R-:W-:-:S07]  /*56e0*/  MOV R15, UR15 ;  /* 0x0000000f000f7c02 */ /* 0x000fce0008000f00 */
.L_x_6851:
        /* <DEDUP_REMOVED lines=132> */
.L_x_6853:
[----:B------:R-:W-:Y:S05]  /*5f30*/  BSYNC B0 ;  /* 0x0000000000007941 */ /* 0x000fea0003800000 */
.L_x_6852:
[----:B------:R-:W0:Y:S01]  /*5f40*/  LDGDEPBAR ;  /* 0x00000000000079af */ /* 0x000e220000000000 */
[----:B------:R-:W-:-:S04]  /*5f50*/  IADD3 R133, P0, R6, R133, RZ ;  /* 0x0000008506857210 */ /* 0x000fc80007f1e0ff */
[----:B------:R-:W-:-:S09]  /*5f60*/  IADD3.X R134, R15, R134, RZ, P0, !PT ;  /* 0x000000860f867210 */ /* 0x000fd200007fe4ff */
.L_x_6849:
[----:B-12---:R-:W-:Y:S01]  /*5f70*/  VIADD R2, R204, UR13 ;  /* 0x0000000dcc027c36 */ /* 0x006fe20008000000 */
[----:B------:R-:W-:Y:S01]  /*5f80*/  ULDC UR16, c[0x0][0x2ec] ;  /* 0x0000bb0000107ab9 */ /* 0x000fe20000000800 */
[----:B------:R-:W-:Y:S01]  /*5f90*/  LEA R188, R0, UR4, 0x1 ;  /* 0x0000000400bc7c11 */ /* 0x000fe2000f8e08ff */
[----:B------:R-:W-:Y:S01]  /*5fa0*/  ULDC.64 UR12, c[0x0][0x218] ;  /* 0x00008600000c7ab9 */ /* 0x000fe20000000a00 */
[--C-:B------:R-:W-:Y:S01]  /*5fb0*/  IMAD.IADD R9, R200, 0x1, -R2.reuse ;  /* 0x00000001c8097824 */ /* 0x100fe200078e0a02 */
[C---:B------:R-:W-:Y:S01]  /*5fc0*/  ISETP.GE.AND P1, PT, R2.reuse, R201, PT ;  /* 0x000000c90200720c */ /* 0x040fe20003f26270 */
[C---:B------:R-:W-:Y:S01]  /*5fd0*/  IMAD.IADD R3, R203.reuse, 0x1, -R2 ;  /* 0x00000001cb037824 */ /* 0x040fe200078e0a02 */
[C---:B------:R-:W-:Y:S01]  /*5fe0*/  ISETP.GE.AND P0, PT, R2.reuse, R198, PT ;  /* 0x000000c60200720c */ /* 0x040fe20003f06270 */
[C---:B------:R-:W-:Y:S01]  /*5ff0*/  VIADD R10, R2.reuse, 0x10 ;  /* 0x00000010020a7836 */ /* 0x040fe20000000000 */
[----:B------:R-:W-:Y:S01]  /*6000*/  IABS R9, R9 ;  /* 0x0000000900097213 */ /* 0x000fe20000000000 */
[C---:B------:R-:W-:Y:S01]  /*6010*/  VIADD R11, R2.reuse, 0x9 ;  /* 0x00000009020b7836 */ /* 0x040fe20000000000 */
[----:B------:R-:W-:Y:S01]  /*6020*/  IABS R3, R3 ;  /* 0x0000000300037213 */ /* 0x000fe20000000000 */
[C---:B------:R-:W-:Y:S01]  /*6030*/  IMAD.IADD R15, R203.reuse, 0x1, -R10 ;  /* 0x00000001cb0f7824 */ /* 0x040fe200078e0a0a */
[----:B------:R-:W-:Y:S01]  /*6040*/  I2FP.F32.S32 R9, R9 ;  /* 0x0000000900097245 */ /* 0x000fe20000201400 */
[C---:B------:R-:W-:Y:S01]  /*6050*/  VIADD R13, R2.reuse, 0x1 ;  /* 0x00000001020d7836 */ /* 0x040fe20000000000 */
[----:B------:R-:W-:Y:S01]  /*6060*/  I2FP.F32.S32 R3, R3 ;  /* 0x0000000300037245 */ /* 0x000fe20000201400 */
[----:B------:R-:W-:Y:S01]  /*6070*/  IMAD.IADD R6, R203, 0x1, -R11 ;  /* 0x00000001cb067824 */ /* 0x000fe200078e0a0b */
[----:B------:R-:W-:Y:S01]  /*6080*/  IABS R15, R15 ;  /* 0x0000000f000f7213 */ /* 0x000fe20000000000 */
[----:B------:R-:W-:Y:S01]  /*6090*/  FFMA.FTZ R46, R9, -UR20, R46 ;  /* 0x80000014092e7c23 */ /* 0x000fe2000801002e */
[----:B------:R-:W-:-:S02]  /*60a0*/  VIADD R9, R2, 0x11 ;  /* 0x0000001102097836 */ /* 0x000fc40000000000 */
[----:B------:R-:W-:Y:S01]  /*60b0*/  FFMA.FTZ R3, R3, -UR20, R44 ;  /* 0x8000001403037c23 */ /* 0x000fe2000801002c */
[C---:B------:R-:W-:Y:S01]  /*60c0*/  VIADD R44, R2.reuse, 0x8 ;  /* 0x00000008022c7836 */ /* 0x040fe20000000000 */
[----:B------:R-:W-:Y:S01]  /*60d0*/  I2FP.F32.S32 R15, R15 ;  /* 0x0000000f000f7245 */ /* 0x000fe20000201400 */
[C---:B------:R-:W-:Y:S01]  /*60e0*/  IMAD.IADD R4, R203.reuse, 0x1, -R9 ;  /* 0x00000001cb047824 */ /* 0x040fe200078e0a09 */
[----:B------:R-:W-:Y:S01]  /*60f0*/  IABS R6, R6 ;  /* 0x0000000600067213 */ /* 0x000fe20000000000 */
[C---:B------:R-:W-:Y:S01]  /*6100*/  IMAD.IADD R49, R203.reuse, 0x1, -R44 ;  /* 0x00000001cb317824 */ /* 0x040fe200078e0a2c */
[C---:B------:R-:W-:Y:S01]  /*6110*/  ISETP.LT.OR P1, PT, R2.reuse, R202, P1 ;  /* 0x000000ca0200720c */ /* 0x040fe20000f21670 */
[----:B------:R-:W-:Y:S01]  /*6120*/  IMAD.IADD R8, R203, 0x1, -R13 ;  /* 0x00000001cb087824 */ /* 0x000fe200078e0a0d */
[----:B------:R-:W-:Y:S01]  /*6130*/  IABS R4, R4 ;  /* 0x0000000400047213 */ /* 0x000fe20000000000 */
[C---:B------:R-:W-:Y:S01]  /*6140*/  VIADD R16, R2.reuse, 0x30 ;  /* 0x0000003002107836 */ /* 0x040fe20000000000 */
[----:B------:R-:W-:Y:S01]  /*6150*/  IABS R49, R49 ;  /* 0x0000003100317213 */ /* 0x000fe20000000000 */
[----:B------:R-:W-:Y:S01]  /*6160*/  VIADD R18, R2, 0x29 ;  /* 0x0000002902127836 */ /* 0x000fe20000000000 */
[----:B------:R-:W-:Y:S01]  /*6170*/  I2FP.F32.S32 R4, R4 ;  /* 0x0000000400047245 */ /* 0x000fe20000201400 */
[----:B------:R-:W-:Y:S01]  /*6180*/  IMAD R186, R7, 0x2, R188 ;  /* 0x0000000207ba7824 */ /* 0x000fe200078e02bc */
[----:B------:R-:W-:Y:S01]  /*6190*/  I2FP.F32.S32 R49, R49 ;  /* 0x0000003100317245 */ /* 0x000fe20000201400 */
[----:B------:R-:W-:Y:S01]  /*61a0*/  IMAD.IADD R50, R203, 0x1, -R18 ;  /* 0x00000001cb327824 */ /* 0x000fe200078e0a12 */
[----:B------:R-:W-:Y:S01]  /*61b0*/  IABS R8, R8 ;  /* 0x0000000800087213 */ /* 0x000fe20000000000 */
[----:B------:R-:W-:Y:S01]  /*61c0*/  FFMA.FTZ R37, R4, -UR20, R37 ;  /* 0x8000001404257c23 */ /* 0x000fe20008010025 */
[----:B------:R-:W-:-:S02]  /*61d0*/  VIADD R4, R2, 0x28 ;  /* 0x0000002802047836 */ /* 0x000fc40000000000 */
[----:B------:R-:W-:Y:S01]  /*61e0*/  FFMA.FTZ R49, R49, -UR20, R40 ;  /* 0x8000001431317c23 */ /* 0x000fe20008010028 */
[----:B------:R-:W-:Y:S01]  /*61f0*/  FFMA.FTZ R40, R15, -UR20, R36 ;  /* 0x800000140f287c23 */ /* 0x000fe20008010024 */
[----:B------:R-:W-:Y:S01]  /*6200*/  VIADD R15, R2, 0x19 ;  /* 0x00000019020f7836 */ /* 0x000fe20000000000 */
[----:B------:R-:W-:Y:S01]  /*6210*/  I2FP.F32.S32 R6, R6 ;  /* 0x0000000600067245 */ /* 0x000fe20000201400 */
[C---:B------:R-:W-:Y:S01]  /*6220*/  IMAD.IADD R51, R203.reuse, 0x1, -R4 ;  /* 0x00000001cb337824 */ /* 0x040fe200078e0a04 */
[----:B------:R-:W-:Y:S01]  /*6230*/  I2FP.F32.S32 R8, R8 ;  /* 0x0000000800087245 */ /* 0x000fe20000201400 */
[----:B------:R-:W-:Y:S01]  /*6240*/  IMAD.IADD R14, R203, 0x1, -R15 ;  /* 0x00000001cb0e7824 */ /* 0x000fe200078e0a0f */
[----:B------:R-:W-:Y:S01]  /*6250*/  ISETP.GE.AND P4, PT, R13, R201, PT ;  /* 0x000000c90d00720c */ /* 0x000fe20003f86270 */
[----:B------:R-:W-:Y:S01]  /*6260*/  FFMA.FTZ R41, R6, -UR20, R41 ;  /* 0x8000001406297c23 */ /* 0x000fe20008010029 */
[----:B------:R-:W-:Y:S01]  /*6270*/  IABS R51, R51 ;  /* 0x0000003300337213 */ /* 0x000fe20000000000 */
[----:B------:R-:W-:Y:S01]  /*6280*/  VIADD R6, R2, 0x21 ;  /* 0x0000002102067836 */ /* 0x000fe20000000000 */
[----:B------:R-:W-:Y:S01]  /*6290*/  IABS R14, R14 ;  /* 0x0000000e000e7213 */ /* 0x000fe20000000000 */
[----:B------:R-:W-:Y:S01]  /*62a0*/  FFMA.FTZ R45, R8, -UR20, R45 ;  /* 0x80000014082d7c23 */ /* 0x000fe2000801002d */
[----:B------:R-:W-:Y:S01]  /*62b0*/  I2FP.F32.S32 R51, R51 ;  /* 0x0000003300337245 */ /* 0x000fe20000201400 */
[C---:B------:R-:W-:Y:S01]  /*62c0*/  VIADD R36, R2.reuse, 0x18 ;  /* 0x0000001802247836 */ /* 0x040fe20000000000 */
[----:B------:R-:W-:Y:S01]  /*62d0*/  I2FP.F32.S32 R14, R14 ;  /* 0x0000000e000e7245 */ /* 0x000fe20000201400 */
[----:B------:R-:W-:Y:S01]  /*62e0*/  VIADD R8, R2, 0x20 ;  /* 0x0000002002087836 */ /* 0x000fe20000000000 */
[----:B------:R-:W-:Y:S01]  /*62f0*/  IABS R50, R50 ;  /* 0x0000003200327213 */ /* 0x000fe20000000000 */
[----:B------:R-:W-:Y:S01]  /*6300*/  FFMA.FTZ R24, R51, -UR20, R24 ;  /* 0x8000001433187c23 */ /* 0x000fe20008010018 */
[----:B------:R-:W-:-:S02]  /*6310*/  IMAD.IADD R51, R203, 0x1, -R16 ;  /* 0x00000001cb337824 */ /* 0x000fc400078e0a10 */
[----:B------:R-:W-:Y:S01]  /*6320*/  FFMA.FTZ R17, R14, -UR20, R33 ;  /* 0x800000140e117c23 */ /* 0x000fe20008010021 */
[----:B------:R-:W-:Y:S01]  /*6330*/  VIADD R14, R2, 0x31 ;  /* 0x00000031020e7836 */ /* 0x000fe20000000000 */
[----:B------:R-:W-:Y:S01]  /*6340*/  ISETP.GE.AND P2, PT, R44, R201, PT ;  /* 0x000000c92c00720c */ /* 0x000fe20003f46270 */
[C---:B------:R-:W-:Y:S01]  /*6350*/  IMAD.IADD R12, R203.reuse, 0x1, -R6 ;  /* 0x00000001cb0c7824 */ /* 0x040fe200078e0a06 */
[----:B------:R-:W-:Y:S01]  /*6360*/  IABS R51, R51 ;  /* 0x0000003300337213 */ /* 0x000fe20000000000 */
[----:B------:R-:W-:Y:S01]  /*6370*/  IMAD.IADD R19, R203, 0x1, -R36 ;  /* 0x00000001cb137824 */ /* 0x000fe200078e0a24 */
[----:B------:R-:W-:Y:S01]  /*6380*/  ISETP.LT.OR P4, PT, R13, R202, P4 ;  /* 0x000000ca0d00720c */ /* 0x000fe20002781670 */
[C---:B------:R-:W-:Y:S01]  /*6390*/  IMAD.IADD R48, R203.reuse, 0x1, -R14 ;  /* 0x00000001cb307824 */ /* 0x040fe200078e0a0e */
[----:B------:R-:W-:Y:S01]  /*63a0*/  I2FP.F32.S32 R51, R51 ;  /* 0x0000003300337245 */ /* 0x000fe20000201400 */
[----:B------:R-:W-:Y:S01]  /*63b0*/  IMAD.IADD R53, R203, 0x1, -R8 ;  /* 0x00000001cb357824 */ /* 0x000fe200078e0a08 */
[----:B------:R-:W-:Y:S01]  /*63c0*/  FSEL R3, R3, -INF , !P1 ;  /* 0xff80000003037808 */ /* 0x000fe20004800000 */
[----:B------:R-:W-:Y:S01]  /*63d0*/  LDSM.16.MT88.4 R124, [R188+0xc000] ;  /* 0x00c00000bc7c783b */ /* 0x000fe20000004200 */
[----:B------:R-:W-:Y:S01]  /*63e0*/  ISETP.GE.AND P1, PT, R10, R201, PT ;  /* 0x000000c90a00720c */ /* 0x000fe20003f26270 */
[----:B------:R-:W-:Y:S01]  /*63f0*/  FFMA.FTZ R20, R51, -UR20, R20 ;  /* 0x8000001433147c23 */ /* 0x000fe20008010014 */
[----:B------:R-:W-:Y:S01]  /*6400*/  IABS R12, R12 ;  /* 0x0000000c000c7213 */ /* 0x000fe20000000000 */
[----:B------:R-:W-:Y:S01]  /*6410*/  LDSM.16.MT88.4 R116, [R186+0xc000] ;  /* 0x00c00000ba74783b */ /* 0x000fe20000004200 */
[----:B------:R-:W-:Y:S01]  /*6420*/  IABS R19, R19 ;  /* 0x0000001300137213 */ /* 0x000fe20000000000 */
[C---:B------:R-:W-:Y:S01]  /*6430*/  IMAD R184, R5.reuse, 0x2, R186 ;  /* 0x0000000205b87824 */ /* 0x040fe200078e02ba */
[----:B------:R-:W-:Y:S01]  /*6440*/  IABS R48, R48 ;  /* 0x0000003000307213 */ /* 0x000fe20000000000 */
[----:B------:R-:W-:Y:S01]  /*6450*/  LDSM.16.MT88.4 R72, [R188+0x10000] ;  /* 0x01000000bc48783b */ /* 0x000fe20000004200 */
[----:B------:R-:W-:Y:S01]  /*6460*/  I2FP.F32.S32 R50, R50 ;  /* 0x0000003200327245 */ /* 0x000fe20000201400 */
[----:B------:R-:W-:Y:S01]  /*6470*/  IMAD R185, R5, 0x2, R188 ;  /* 0x0000000205b97824 */ /* 0x000fe200078e02bc */
[----:B------:R-:W-:Y:S01]  /*6480*/  IABS R53, R53 ;  /* 0x0000003500357213 */ /* 0x000fe20000000000 */
[----:B------:R-:W-:Y:S01]  /*6490*/  LDSM.16.MT88.4 R64, [R184+0xe000] ;  /* 0x00e00000b840783b */ /* 0x000fe20000004200 */
[----:B------:R-:W-:Y:S01]  /*64a0*/  ISETP.GE.AND P5, PT, R11, R201, PT ;  /* 0x000000c90b00720c */ /* 0x000fe20003fa6270 */
[----:B------:R-:W-:Y:S01]  /*64b0*/  FFMA.FTZ R205, R50, -UR20, R25 ;  /* 0x8000001432cd7c23 */ /* 0x000fe20008010019 */
[----:B------:R-:W-:Y:S01]  /*64c0*/  ISETP.LT.OR P2, PT, R44, R202, P2 ;  /* 0x000000ca2c00720c */ /* 0x000fe20001741670 */
[----:B------:R-:W-:Y:S01]  /*64d0*/  LDSM.16.MT88.4 R80, [R186+0x10000] ;  /* 0x01000000ba50783b */ /* 0x000fe20000004200 */
[----:B------:R-:W-:-:S02]  /*64e0*/  FSEL R51, R45, -INF , !P4 ;  /* 0xff8000002d337808 */ /* 0x000fc40006000000 */
[----:B------:R-:W-:Y:S01]  /*64f0*/  ISETP.GE.AND P4, PT, R9, R201, PT ;  /* 0x000000c90900720c */ /* 0x000fe20003f86270 */
[----:B------:R-:W-:Y:S01]  /*6500*/  LDSM.16.MT88.4 R88, [R185+0x10000] ;  /* 0x01000000b958783b */ /* 0x000fe20000004200 */
[----:B------:R-:W-:Y:S02]  /*6510*/  ISETP.LT.OR P1, PT, R10, R202, P1 ;  /* 0x000000ca0a00720c */ /* 0x000fe40000f21670 */
[----:B------:R-:W-:Y:S01]  /*6520*/  I2FP.F32.S32 R12, R12 ;  /* 0x0000000c000c7245 */ /* 0x000fe20000201400 */
[----:B------:R-:W-:Y:S01]  /*6530*/  LDSM.16.MT88.4 R108, [R185+0xc000] ;  /* 0x00c00000b96c783b */ /* 0x000fe20000004200 */
[----:B------:R-:W-:Y:S02]  /*6540*/  I2FP.F32.S32 R19, R19 ;  /* 0x0000001300137245 */ /* 0x000fe40000201400 */
[----:B------:R-:W-:Y:S01]  /*6550*/  I2FP.F32.S32 R48, R48 ;  /* 0x0000003000307245 */ /* 0x000fe20000201400 */
[----:B------:R-:W-:Y:S01]  /*6560*/  FFMA.FTZ R29, R12, -UR20, R29 ;  /* 0x800000140c1d7c23 */ /* 0x000fe2000801001d */
[----:B------:R-:W-:Y:S01]  /*6570*/  I2FP.F32.S32 R53, R53 ;  /* 0x0000003500357245 */ /* 0x000fe20000201400 */
[----:B------:R-:W-:Y:S01]  /*6580*/  FFMA.FTZ R19, R19, -UR20, R32 ;  /* 0x8000001413137c23 */ /* 0x000fe20008010020 */
[-C--:B------:R-:W-:Y:S01]  /*6590*/  ISETP.LT.OR P5, PT, R11, R202.reuse, P5 ;  /* 0x000000ca0b00720c */ /* 0x080fe20002fa1670 */
[----:B------:R-:W-:Y:S01]  /*65a0*/  VIADD R12, R2, 0x38 ;  /* 0x00000038020c7836 */ /* 0x000fe20000000000 */
[----:B------:R-:W-:Y:S01]  /*65b0*/  FSEL R49, R49, -INF , !P2 ;  /* 0xff80000031317808 */ /* 0x000fe20005000000 */
[----:B------:R-:W-:Y:S01]  /*65c0*/  FFMA.FTZ R217, R48, -UR20, R21 ;  /* 0x8000001430d97c23 */ /* 0x000fe20008010015 */
[-C--:B------:R-:W-:Y:S01]  /*65d0*/  ISETP.GE.AND P2, PT, R36, R201.reuse, PT ;  /* 0x000000c92400720c */ /* 0x080fe20003f46270 */
[----:B------:R-:W-:Y:S01]  /*65e0*/  FFMA.FTZ R28, R53, -UR20, R28 ;  /* 0x80000014351c7c23 */ /* 0x000fe2000801001c */
[----:B------:R-:W-:Y:S01]  /*65f0*/  ISETP.LT.OR P4, PT, R9, R202, P4 ;  /* 0x000000ca0900720c */ /* 0x000fe20002781670 */
[----:B------:R-:W-:Y:S01]  /*6600*/  IMAD.IADD R33, R203, 0x1, -R12 ;  /* 0x00000001cb217824 */ /* 0x000fe200078e0a0c */
[----:B------:R-:W-:Y:S01]  /*6610*/  FSEL R25, R40, -INF , !P1 ;  /* 0xff80000028197808 */ /* 0x000fe20004800000 */
[----:B------:R-:W-:Y:S01]  /*6620*/  LDSM.16.MT88.4 R100, [R184+0xc000] ;  /* 0x00c00000b864783b */ /* 0x000fe20000004200 */
[----:B------:R-:W-:-:S02]  /*6630*/  ISETP.GE.AND P1, PT, R8, R201, PT ;  /* 0x000000c90800720c */ /* 0x000fc40003f26270 */
[C---:B------:R-:W-:Y:S01]  /*6640*/  ISETP.LT.OR P0, PT, R2.reuse, R199, P0 ;  /* 0x000000c70200720c */ /* 0x040fe20000701670 */
[----:B------:R-:W-:Y:S01]  /*6650*/  VIADD R2, R2, 0x39 ;  /* 0x0000003902027836 */ /* 0x000fe20000000000 */
[----:B------:R-:W-:Y:S01]  /*6660*/  FSEL R45, R41, -INF , !P5 ;  /* 0xff800000292d7808 */ /* 0x000fe20006800000 */
[----:B------:R-:W-:Y:S01]  /*6670*/  LDSM.16.MT88.4 R56, [R185+0xe000] ;  /* 0x00e00000b938783b */ /* 0x000fe20000004200 */
[-C--:B------:R-:W-:Y:S01]  /*6680*/  ISETP.GE.AND P5, PT, R15, R201.reuse, PT ;  /* 0x000000c90f00720c */ /* 0x080fe20003fa6270 */
[----:B------:R-:W-:Y:S01]  /*6690*/  IMAD.IADD R32, R203, 0x1, -R2 ;  /* 0x00000001cb207824 */ /* 0x000fe200078e0a02 */
[----:B------:R-:W-:Y:S01]  /*66a0*/  ISETP.LT.OR P2, PT, R36, R202, P2 ;  /* 0x000000ca2400720c */ /* 0x000fe20001741670 */
[----:B------:R-:W-:Y:S01]  /*66b0*/  LDSM.16.MT88.4 R136, [R184+0x10000] ;  /* 0x01000000b888783b */ /* 0x000fe20000004200 */
[----:B------:R-:W-:Y:S02]  /*66c0*/  FSEL R21, R37, -INF , !P4 ;  /* 0xff80000025157808 */ /* 0x000fe40006000000 */
[----:B------:R-:W-:-:S02]  /*66d0*/  ISETP.GE.AND P4, PT, R6, R201, PT ;  /* 0x000000c90600720c */ /* 0x000fc40003f86270 */
[-C--:B------:R-:W-:Y:S02]  /*66e0*/  ISETP.LT.OR P1, PT, R8, R202.reuse, P1 ;  /* 0x000000ca0800720c */ /* 0x080fe40000f21670 */
[-C--:B------:R-:W-:Y:S02]  /*66f0*/  ISETP.LT.OR P5, PT, R15, R202.reuse, P5 ;  /* 0x000000ca0f00720c */ /* 0x080fe40002fa1670 */
[----:B------:R-:W-:Y:S02]  /*6700*/  FSEL R19, R19, -INF , !P2 ;  /* 0xff80000013137808 */ /* 0x000fe40005000000 */
[----:B------:R-:W-:Y:S02]  /*6710*/  ISETP.GE.AND P2, PT, R4, R201, PT ;  /* 0x000000c90400720c */ /* 0x000fe40003f46270 */
[----:B------:R-:W-:Y:S02]  /*6720*/  ISETP.LT.OR P4, PT, R6, R202, P4 ;  /* 0x000000ca0600720c */ /* 0x000fe40002781670 */
[----:B------:R-:W-:-:S02]  /*6730*/  FSEL R223, R28, -INF , !P1 ;  /* 0xff8000001cdf7808 */ /* 0x000fc40004800000 */
[----:B------:R-:W-:Y:S02]  /*6740*/  ISETP.GE.AND P1, PT, R16, R201, PT ;  /* 0x000000c91000720c */ /* 0x000fe40003f26270 */
[----:B------:R-:W-:Y:S02]  /*6750*/  IABS R33, R33 ;  /* 0x0000002100217213 */ /* 0x000fe40000000000 */
[----:B------:R-:W-:Y:S02]  /*6760*/  FSEL R17, R17, -INF , !P5 ;  /* 0xff80000011117808 */ /* 0x000fe40006800000 */
[----:B------:R-:W-:Y:S02]  /*6770*/  IABS R32, R32 ;  /* 0x0000002000207213 */ /* 0x000fe40000000000 */
[----:B------:R-:W-:Y:S02]  /*6780*/  ISETP.GE.AND P5, PT, R18, R201, PT ;  /* 0x000000c91200720c */ /* 0x000fe40003fa6270 */
[----:B------:R-:W-:-:S02]  /*6790*/  ISETP.LT.OR P2, PT, R4, R202, P2 ;  /* 0x000000ca0400720c */ /* 0x000fc40001741670 */
[----:B------:R-:W-:Y:S02]  /*67a0*/  FSEL R171, R29, -INF , !P4 ;  /* 0xff8000001dab7808 */ /* 0x000fe40006000000 */
[----:B------:R-:W-:Y:S02]  /*67b0*/  ISETP.GE.AND P4, PT, R14, R201, PT ;  /* 0x000000c90e00720c */ /* 0x000fe40003f86270 */
[----:B------:R-:W-:Y:S02]  /*67c0*/  ISETP.LT.OR P1, PT, R16, R202, P1 ;  /* 0x000000ca1000720c */ /* 0x000fe40000f21670 */
[----:B------:R-:W-:Y:S02]  /*67d0*/  I2FP.F32.S32 R33, R33 ;  /* 0x0000002100217245 */ /* 0x000fe40000201400 */
[----:B------:R-:W-:Y:S02]  /*67e0*/  I2FP.F32.S32 R32, R32 ;  /* 0x0000002000207245 */ /* 0x000fe40000201400 */
[----:B------:R-:W-:Y:S01]  /*67f0*/  ISETP.LT.OR P5, PT, R18, R202, P5 ;  /* 0x000000ca1200720c */ /* 0x000fe20002fa1670 */
[----:B------:R-:W-:Y:S01]  /*6800*/  FFMA.FTZ R68, R33, -UR20, R68 ;  /* 0x8000001421447c23 */ /* 0x000fe20008010044 */
[----:B------:R-:W-:Y:S01]  /*6810*/  FSEL R221, R24, -INF , !P2 ;  /* 0xff80000018dd7808 */ /* 0x000fe20005000000 */
[----:B------:R-:W-:Y:S01]  /*6820*/  FFMA.FTZ R69, R32, -UR20, R69 ;  /* 0x8000001420457c23 */ /* 0x000fe20008010045 */
[----:B------:R-:W-:-:S02]  /*6830*/  ISETP.GE.AND P2, PT, R12, R201, PT ;  /* 0x000000c90c00720c */ /* 0x000fc40003f46270 */
[----:B------:R-:W-:Y:S02]  /*6840*/  ISETP.LT.OR P4, PT, R14, R202, P4 ;  /* 0x000000ca0e00720c */ /* 0x000fe40002781670 */
[----:B------:R-:W-:Y:S02]  /*6850*/  FSEL R219, R20, -INF , !P1 ;  /* 0xff80000014db7808 */ /* 0x000fe40004800000 */
[----:B------:R-:W-:Y:S02]  /*6860*/  ISETP.GE.AND P1, PT, R2, R201, PT ;  /* 0x000000c90200720c */ /* 0x000fe40003f26270 */
[----:B------:R-:W-:Y:S02]  /*6870*/  FSEL R205, R205, -INF , !P5 ;  /* 0xff800000cdcd7808 */ /* 0x000fe40006800000 */
[----:B------:R-:W-:Y:S02]  /*6880*/  ISETP.GE.AND P5, PT, R13, R198, PT ;  /* 0x000000c60d00720c */ /* 0x000fe40003fa6270 */
[----:B------:R-:W-:-:S02]  /*6890*/  FSEL R217, R217, -INF , !P4 ;  /* 0xff800000d9d97808 */ /* 0x000fc40006000000 */
[----:B------:R-:W-:Y:S02]  /*68a0*/  ISETP.LT.OR P2, PT, R12, R202, P2 ;  /* 0x000000ca0c00720c */ /* 0x000fe40001741670 */
[----:B------:R-:W-:Y:S02]  /*68b0*/  ISETP.GE.AND P4, PT, R44, R198, PT ;  /* 0x000000c62c00720c */ /* 0x000fe40003f86270 */
[----:B------:R-:W-:Y:S02]  /*68c0*/  ISETP.LT.OR P1, PT, R2, R202, P1 ;  /* 0x000000ca0200720c */ /* 0x000fe40000f21670 */
[-C--:B------:R-:W-:Y:S01]  /*68d0*/  ISETP.LT.OR P5, PT, R13, R199.reuse, P5 ;  /* 0x000000c70d00720c */ /* 0x080fe20002fa1670 */
[----:B------:R-:W-:Y:S01]  /*68e0*/  IMAD.IADD R13, R200, 0x1, -R13 ;  /* 0x00000001c80d7824 */ /* 0x000fe200078e0a0d */
[----:B------:R-:W-:Y:S02]  /*68f0*/  FSEL R151, R68, -INF , !P2 ;  /* 0xff80000044977808 */ /* 0x000fe40005000000 */
[----:B------:R-:W-:Y:S01]  /*6900*/  ISETP.LT.OR P4, PT, R44, R199, P4 ;  /* 0x000000c72c00720c */ /* 0x000fe20002781670 */
[----:B------:R-:W-:Y:S01]  /*6910*/  IMAD.IADD R44, R200, 0x1, -R44 ;  /* 0x00000001c82c7824 */ /* 0x000fe200078e0a2c */
[----:B------:R-:W-:-:S02]  /*6920*/  ISETP.GE.AND P2, PT, R11, R198, PT ;  /* 0x000000c60b00720c */ /* 0x000fc40003f46270 */
[----:B------:R-:W-:Y:S02]  /*6930*/  FSEL R149, R69, -INF , !P1 ;  /* 0xff80000045957808 */ /* 0x000fe40004800000 */
[-C--:B------:R-:W-:Y:S02]  /*6940*/  ISETP.GE.AND P1, PT, R10, R198.reuse, PT ;  /* 0x000000c60a00720c */ /* 0x080fe40003f26270 */
[----:B------:R-:W-:Y:S02]  /*6950*/  FSEL R41, R46, -INF , !P0 ;  /* 0xff8000002e297808 */ /* 0x000fe40004000000 */
[----:B------:R-:W-:Y:S02]  /*6960*/  ISETP.GE.AND P0, PT, R9, R198, PT ;  /* 0x000000c60900720c */ /* 0x000fe40003f06270 */
[-C--:B------:R-:W-:Y:S01]  /*6970*/  ISETP.LT.OR P2, PT, R11, R199.reuse, P2 ;  /* 0x000000c70b00720c */ /* 0x080fe20001741670 */
[----:B------:R-:W-:Y:S01]  /*6980*/  IMAD.IADD R11, R200, 0x1, -R11 ;  /* 0x00000001c80b7824 */ /* 0x000fe200078e0a0b */
[----:B------:R-:W-:Y:S01]  /*6990*/  ISETP.LT.OR P1, PT, R10, R199, P1 ;  /* 0x000000c70a00720c */ /* 0x000fe20000f21670 */
[----:B------:R-:W-:Y:S01]  /*69a0*/  IMAD.IADD R10, R200, 0x1, -R10 ;  /* 0x00000001c80a7824 */ /* 0x000fe200078e0a0a */
[----:B------:R-:W-:-:S02]  /*69b0*/  IABS R13, R13 ;  /* 0x0000000d000d7213 */ /* 0x000fc40000000000 */
[----:B------:R-:W-:Y:S01]  /*69c0*/  ISETP.LT.OR P0, PT, R9, R199, P0 ;  /* 0x000000c70900720c */ /* 0x000fe20000701670 */
[----:B------:R-:W-:Y:S01]  /*69d0*/  IMAD.IADD R9, R200, 0x1, -R9 ;  /* 0x00000001c8097824 */ /* 0x000fe200078e0a09 */
[----:B------:R-:W-:Y:S02]  /*69e0*/  IABS R44, R44 ;  /* 0x0000002c002c7213 */ /* 0x000fe40000000000 */
[----:B------:R-:W-:Y:S02]  /*69f0*/  I2FP.F32.S32 R20, R13 ;  /* 0x0000000d00147245 */ /* 0x000fe40000201400 */
[----:B------:R-:W-:Y:S02]  /*6a00*/  IABS R11, R11 ;  /* 0x0000000b000b7213 */ /* 0x000fe40000000000 */
[----:B------:R-:W-:Y:S01]  /*6a10*/  I2FP.F32.S32 R13, R44 ;  /* 0x0000002c000d7245 */ /* 0x000fe20000201400 */
[----:B------:R-:W-:Y:S01]  /*6a20*/  FFMA.FTZ R20, R20, -UR20, R47 ;  /* 0x8000001414147c23 */ /* 0x000fe2000801002f */
[----:B------:R-:W-:-:S02]  /*6a30*/  IABS R10, R10 ;  /* 0x0000000a000a7213 */ /* 0x000fc40000000000 */
[----:B------:R-:W-:Y:S01]  /*6a40*/  IABS R9, R9 ;  /* 0x0000000900097213 */ /* 0x000fe20000000000 */
[----:B------:R-:W-:Y:S01]  /*6a50*/  FFMA.FTZ R13, R13, -UR20, R42 ;  /* 0x800000140d0d7c23 */ /* 0x000fe2000801002a */
[----:B------:R-:W-:Y:S02]  /*6a60*/  I2FP.F32.S32 R24, R11 ;  /* 0x0000000b00187245 */ /* 0x000fe40000201400 */
[----:B------:R-:W-:Y:S02]  /*6a70*/  I2FP.F32.S32 R11, R10 ;  /* 0x0000000a000b7245 */ /* 0x000fe40000201400 */
        /* <DEDUP_REMOVED lines=8> */
[----:B------:R-:W-:-:S02]  /*6b00*/  ISETP.GE.AND P2, PT, R8, R198, PT ;  /* 0x000000c60800720c */ /* 0x000fc40003f46270 */
[----:B------:R-:W-:Y:S02]  /*6b10*/  FSEL R13, R13, -INF , !P0 ;  /* 0xff8000000d0d7808 */ /* 0x000fe40004000000 */
        /* <DEDUP_REMOVED lines=23> */
[----:B------:R-:W-:-:S02]  /*6c90*/  FSEL R15, R11, -INF , !P1 ;  /* 0xff8000000b0f7808 */ /* 0x000fc40004800000 */
[----:B------:R-:W-:Y:S01]  /*6ca0*/  FMNMX.FTZ R4, R21, R4, !PT ;  /* 0x0000000415047209 */ /* 0x000fe20007810000 */
[----:B------:R-:W-:Y:S01]  /*6cb0*/  FFMA.FTZ R30, R9, -UR20, R30 ;  /* 0x80000014091e7c23 */ /* 0x000fe2000801001e */
[----:B------:R-:W-:Y:S02]  /*6cc0*/  FMNMX.FTZ R8, R41, R37, !PT ;  /* 0x0000002529087209 */ /* 0x000fe40007810000 */
[----:B------:R-:W-:Y:S02]  /*6cd0*/  I2FP.F32.S32 R11, R36 ;  /* 0x00000024000b7245 */ /* 0x000fe40000201400 */
[----:B------:R-:W-:Y:S02]  /*6ce0*/  ISETP.GE.AND P1, PT, R6, R198, PT ;  /* 0x000000c60600720c */ /* 0x000fe40003f26270 */
[----:B------:R-:W-:Y:S01]  /*6cf0*/  FMNMX.FTZ R4, R19, R4, !PT ;  /* 0x0000000413047209 */ /* 0x000fe20007810000 */
[----:B------:R-:W-:Y:S01]  /*6d00*/  FFMA.FTZ R11, R11, -UR20, R34 ;  /* 0x800000140b0b7c23 */ /* 0x000fe20008010022 */
[----:B------:R-:W-:-:S02]  /*6d10*/  FMNMX.FTZ R8, R33, R8, !PT ;  /* 0x0000000821087209 */ /* 0x000fc40007810000 */
[----:B------:R-:W-:Y:S01]  /*6d20*/  ISETP.LT.OR P1, PT, R6, R199, P1 ;  /* 0x000000c70600720c */ /* 0x000fe20000f21670 */
[----:B------:R-:W-:Y:S01]  /*6d30*/  IMAD.IADD R6, R200, 0x1, -R6 ;  /* 0x00000001c8067824 */ /* 0x000fe200078e0a06 */
[----:B------:R-:W-:Y:S02]  /*6d40*/  FSEL R9, R10, -INF , !P4 ;  /* 0xff8000000a097808 */ /* 0x000fe40006000000 */
[----:B------:R-:W-:Y:S02]  /*6d50*/  FMNMX.FTZ R4, R17, R4, !PT ;  /* 0x0000000411047209 */ /* 0x000fe40007810000 */
[----:B------:R-:W-:Y:S02]  /*6d60*/  FMNMX.FTZ R8, R29, R8, !PT ;  /* 0x000000081d087209 */ /* 0x000fe40007810000 */
[----:B------:R-:W-:Y:S02]  /*6d70*/  ISETP.GE.AND P4, PT, R16, R198, PT ;  /* 0x000000c61000720c */ /* 0x000fe40003f86270 */
[----:B------:R-:W-:-:S02]  /*6d80*/  FSEL R11, R11, -INF , !P5 ;  /* 0xff8000000b0b7808 */ /* 0x000fc40006800000 */
[----:B------:R-:W-:Y:S02]  /*6d90*/  ISETP.GE.AND P5, PT, R18, R198, PT ;  /* 0x000000c61200720c */ /* 0x000fe40003fa6270 */
[----:B------:R-:W-:Y:S02]  /*6da0*/  FMNMX.FTZ R4, R223, R4, !PT ;  /* 0x00000004df047209 */ /* 0x000fe40007810000 */
[----:B------:R-:W-:Y:S02]  /*6db0*/  FMNMX.FTZ R8, R15, R8, !PT ;  /* 0x000000080f087209 */ /* 0x000fe40007810000 */
[----:B------:R-:W-:Y:S02]  /*6dc0*/  IABS R6, R6 ;  /* 0x0000000600067213 */ /* 0x000fe40000000000 */
[-C--:B------:R-:W-:Y:S01]  /*6dd0*/  ISETP.LT.OR P4, PT, R16, R199.reuse, P4 ;  /* 0x000000c71000720c */ /* 0x080fe20002781670 */
[----:B------:R-:W-:Y:S01]  /*6de0*/  IMAD.IADD R16, R200, 0x1, -R16 ;  /* 0x00000001c8107824 */ /* 0x000fe200078e0a10 */
[----:B------:R-:W-:Y:S01]  /*6df0*/  ISETP.LT.OR P5, PT, R18, R199, P5 ;  /* 0x000000c71200720c */ /* 0x000fe20002fa1670 */
[----:B------:R-:W-:Y:S01]  /*6e00*/  IMAD.IADD R18, R200, 0x1, -R18 ;  /* 0x00000001c8127824 */ /* 0x000fe200078e0a12 */
[----:B------:R-:W-:-:S02]  /*6e10*/  FMNMX.FTZ R4, R171, R4, !PT ;  /* 0x00000004ab047209 */ /* 0x000fc40007810000 */
[----:B------:R-:W-:Y:S02]  /*6e20*/  FMNMX.FTZ R8, R13, R8, !PT ;  /* 0x000000080d087209 */ /* 0x000fe40007810000 */
[----:B------:R-:W-:Y:S02]  /*6e30*/  I2FP.F32.S32 R6, R6 ;  /* 0x0000000600067245 */ /* 0x000fe40000201400 */
[----:B------:R-:W-:Y:S02]  /*6e40*/  FSEL R211, R30, -INF , !P2 ;  /* 0xff8000001ed37808 */ /* 0x000fe40005000000 */
[----:B------:R-:W-:Y:S01]  /*6e50*/  IABS R16, R16 ;  /* 0x0000001000107213 */ /* 0x000fe20000000000 */
[----:B------:R-:W-:Y:S01]  /*6e60*/  FFMA.FTZ R6, R6, -UR20, R31 ;  /* 0x8000001406067c23 */ /* 0x000fe2000801001f */
[----:B------:R-:W-:Y:S02]  /*6e70*/  ISETP.GE.AND P2, PT, R14, R198, PT ;  /* 0x000000c60e00720c */ /* 0x000fe40003f46270 */
[----:B------:R-:W-:-:S02]  /*6e80*/  FMNMX.FTZ R4, R221, R4, !PT ;  /* 0x00000004dd047209 */ /* 0x000fc40007810000 */
[----:B------:R-:W-:Y:S02]  /*6e90*/  FMNMX.FTZ R8, R11, R8, !PT ;  /* 0x000000080b087209 */ /* 0x000fe40007810000 */
[----:B------:R-:W-:Y:S02]  /*6ea0*/  IABS R18, R18 ;  /* 0x0000001200127213 */ /* 0x000fe40000000000 */
[----:B------:R-:W-:Y:S02]  /*6eb0*/  I2FP.F32.S32 R31, R16 ;  /* 0x00000010001f7245 */ /* 0x000fe40000201400 */
[----:B------:R-:W-:Y:S01]  /*6ec0*/  ISETP.LT.OR P2, PT, R14, R199, P2 ;  /* 0x000000c70e00720c */ /* 0x000fe20001741670 */
[C---:B------:R-:W-:Y:S01]  /*6ed0*/  IMAD.IADD R14, R200.reuse, 0x1, -R14 ;  /* 0x00000001c80e7824 */ /* 0x040fe200078e0a0e */
[----:B------:R-:W-:Y:S01]  /*6ee0*/  FMNMX.FTZ R4, R205, R4, !PT ;  /* 0x00000004cd047209 */ /* 0x000fe20007810000 */
[----:B------:R-:W-:Y:S01]  /*6ef0*/  FFMA.FTZ R22, R31, -UR20, R22 ;  /* 0x800000141f167c23 */ /* 0x000fe20008010016 */
[----:B------:R-:W-:Y:S01]  /*6f00*/  FMNMX.FTZ R8, R9, R8, !PT ;  /* 0x0000000809087209 */ /* 0x000fe20007810000 */
[----:B------:R-:W-:Y:S01]  /*6f10*/  IMAD.IADD R31, R200, 0x1, -R12 ;  /* 0x00000001c81f7824 */ /* 0x000fe200078e0a0c */
[----:B------:R-:W-:-:S02]  /*6f20*/  I2FP.F32.S32 R18, R18 ;  /* 0x0000001200127245 */ /* 0x000fc40000201400 */
[----:B------:R-:W-:Y:S01]  /*6f30*/  FSEL R207, R6, -INF , !P1 ;  /* 0xff80000006cf7808 */ /* 0x000fe20004800000 */
[----:B------:R-:W-:Y:S01]  /*6f40*/  IMAD.IADD R6, R200, 0x1, -R2 ;  /* 0x00000001c8067824 */ /* 0x000fe200078e0a02 */
[----:B------:R-:W-:Y:S01]  /*6f50*/  FMNMX.FTZ R4, R219, R4, !PT ;  /* 0x00000004db047209 */ /* 0x000fe20007810000 */
[----:B------:R-:W-:Y:S01]  /*6f60*/  FFMA.FTZ R18, R18, -UR20, R27 ;  /* 0x8000001412127c23 */ /* 0x000fe2000801001b */
[----:B------:R-:W-:Y:S02]  /*6f70*/  FMNMX.FTZ R8, R211, R8, !PT ;  /* 0x00000008d3087209 */ /* 0x000fe40007810000 */
[----:B------:R-:W-:Y:S02]  /*6f80*/  IABS R14, R14 ;  /* 0x0000000e000e7213 */ /* 0x000fe40000000000 */
[----:B------:R-:W-:Y:S02]  /*6f90*/  FSEL R147, R26, -INF , !P0 ;  /* 0xff8000001a937808 */ /* 0x000fe40004000000 */
[----:B------:R-:W-:-:S02]  /*6fa0*/  FMNMX.FTZ R4, R217, R4, !PT ;  /* 0x00000004d9047209 */ /* 0x000fc40007810000 */
[----:B------:R-:W-:Y:S02]  /*6fb0*/  FMNMX.FTZ R8, R207, R8, !PT ;  /* 0x00000008cf087209 */ /* 0x000fe40007810000 */
[----:B------:R-:W-:Y:S02]  /*6fc0*/  I2FP.F32.S32 R14, R14 ;  /* 0x0000000e000e7245 */ /* 0x000fe40000201400 */
[----:B------:R-:W-:Y:S02]  /*6fd0*/  IABS R31, R31 ;  /* 0x0000001f001f7213 */ /* 0x000fe40000000000 */
[----:B------:R-:W-:Y:S01]  /*6fe0*/  FMNMX.FTZ R4, R151, R4, !PT ;  /* 0x0000000497047209 */ /* 0x000fe20007810000 */
[----:B------:R-:W-:Y:S01]  /*6ff0*/  FFMA.FTZ R23, R14, -UR20, R23 ;  /* 0x800000140e177c23 */ /* 0x000fe20008010017 */
[----:B------:R-:W-:Y:S02]  /*7000*/  FSEL R145, R18, -INF , !P5 ;  /* 0xff80000012917808 */ /* 0x000fe40006800000 */
[----:B------:R-:W-:-:S02]  /*7010*/  FMNMX.FTZ R8, R147, R8, !PT ;  /* 0x0000000893087209 */ /* 0x000fc40007810000 */
[----:B------:R-:W-:Y:S02]  /*7020*/  IABS R6, R6 ;  /* 0x0000000600067213 */ /* 0x000fe40000000000 */
[----:B------:R-:W-:Y:S02]  /*7030*/  I2FP.F32.S32 R31, R31 ;  /* 0x0000001f001f7245 */ /* 0x000fe40000201400 */
[----:B------:R-:W-:Y:S02]  /*7040*/  ISETP.GE.AND P1, PT, R12, R198, PT ;  /* 0x000000c60c00720c */ /* 0x000fe40003f26270 */
[----:B------:R-:W-:Y:S01]  /*7050*/  FMNMX.FTZ R4, R149, R4, !PT ;  /* 0x0000000495047209 */ /* 0x000fe20007810000 */
[----:B------:R-:W-:Y:S01]  /*7060*/  FFMA.FTZ R31, R31, -UR20, R70 ;  /* 0x800000141f1f7c23 */ /* 0x000fe20008010046 */
[----:B------:R-:W-:Y:S02]  /*7070*/  FSEL R143, R22, -INF , !P4 ;  /* 0xff800000168f7808 */ /* 0x000fe40006000000 */
[----:B------:R-:W-:Y:S01]  /*7080*/  FMNMX.FTZ R8, R145, R8, !PT ;  /* 0x0000000891087209 */ /* 0x000fe20007810000 */
[----:B------:R-:W1:Y:S01]  /*7090*/  SHFL.BFLY PT, R27, R4, 0x2, 0x1f ;  /* 0x0c401f00041b7f89 */ /* 0x000e6200000e0000 */
[----:B------:R-:W-:-:S02]  /*70a0*/  I2FP.F32.S32 R6, R6 ;  /* 0x0000000600067245 */ /* 0x000fc40000201400 */
[----:B------:R-:W-:Y:S02]  /*70b0*/  ISETP.GE.AND P0, PT, R2, R198, PT ;  /* 0x000000c60200720c */ /* 0x000fe40003f06270 */
[-C--:B------:R-:W-:Y:S01]  /*70c0*/  ISETP.LT.OR P1, PT, R12, R199.reuse, P1 ;  /* 0x000000c70c00720c */ /* 0x080fe20000f21670 */
[----:B------:R-:W-:Y:S01]  /*70d0*/  FFMA.FTZ R6, R6, -UR20, R71 ;  /* 0x8000001406067c23 */ /* 0x000fe20008010047 */
[----:B------:R-:W-:Y:S02]  /*70e0*/  FSEL R141, R23, -INF , !P2 ;  /* 0xff800000178d7808 */ /* 0x000fe40005000000 */
[----:B------:R-:W-:Y:S02]  /*70f0*/  FMNMX.FTZ R8, R143, R8, !PT ;  /* 0x000000088f087209 */ /* 0x000fe40007810000 */
[----:B------:R-:W-:Y:S02]  /*7100*/  ISETP.LT.OR P0, PT, R2, R199, P0 ;  /* 0x000000c70200720c */ /* 0x000fe40000701670 */
[----:B------:R-:W-:-:S02]  /*7110*/  FSEL R215, R31, -INF , !P1 ;  /* 0xff8000001fd77808 */ /* 0x000fc40004800000 */
        /* <DEDUP_REMOVED lines=26> */
[----:B------:R-:W-:Y:S01]  /*72c0*/  LDSM.16.MT88.4 R48, [R186+0xe000] ;  /* 0x00e00000ba30783b */ /* 0x000fe20000004200 */
[--C-:B------:R-:W-:Y:S01]  /*72d0*/  FFMA.FTZ R171, R171, UR16, -R140.reuse ;  /* 0x00000010abab7c23 */ /* 0x100fe2000801088c */
[----:B------:R-:W1:Y:S01]  /*72e0*/  MUFU.EX2 R162, R162 ;  /* 0x000000a200a27308 */ /* 0x000e620000000800 */
[C---:B------:R-:W-:Y:S01]  /*72f0*/  FSETP.NEU.FTZ.AND P0, PT, R3.reuse, -INF , PT ;  /* 0xff8000000300780b */ /* 0x040fe20003f1d000 */
[----:B------:R-:W-:Y:S01]  /*7300*/  FMUL.FTZ R208, R3, UR16 ;  /* 0x0000001003d07c20 */ /* 0x000fe20008410000 */
[--C-:B------:R-:W-:Y:S01]  /*7310*/  FFMA.FTZ R168, R221, UR16, -R140.reuse ;  /* 0x00000010dda87c23 */ /* 0x100fe2000801088c */
[--C-:B------:R-:W-:Y:S01]  /*7320*/  FFMA.FTZ R205, R205, UR16, -R140.reuse ;  /* 0x00000010cdcd7c23 */ /* 0x100fe2000801088c */
[----:B------:R-:W-:Y:S01]  /*7330*/  LDSM.16.MT88.4 R24, [R184+0xc800] ;  /* 0x00c80000b818783b */ /* 0x000fe20000004200 */
        /* <DEDUP_REMOVED lines=23> */
[----:B------:R-:W-:Y:S01]  /*74b0*/  FFMA.FTZ R211, R145, UR16, -R208 ;  /* 0x0000001091d37c23 */ /* 0x000fe200080108d0 */
[----:B------:R-:W-:Y:S01]  /*74c0*/  LDSM.16.MT88.4 R28, [R185+0xc800] ;  /* 0x00c80000b91c783b */ /* 0x000fe20000004200 */
[----:B------:R-:W-:Y:S01]  /*74d0*/  FFMA.FTZ R219, R149, UR16, -R140 ;  /* 0x0000001095db7c23 */ /* 0x000fe2000801088c */
[--C-:B------:R-:W-:Y:S01]  /*74e0*/  FFMA.FTZ R216, R143, UR16, -R208.reuse ;  /* 0x000000108fd87c23 */ /* 0x100fe200080108d0 */
[----:B------:R-:W5:Y:S01]  /*74f0*/  MUFU.EX2 R169, R169 ;  /* 0x000000a900a97308 */ /* 0x000f620000000800 */
[----:B---3--:R-:W-:Y:S01]  /*7500*/  F2FP.BF16.F32.PACK_AB R98, R158, R165 ;  /* 0x000000a59e62723e */ /* 0x008fe200000010ff */
[--C-:B------:R-:W-:Y:S01]  /*7510*/  FFMA.FTZ R221, R141, UR16, -R208.reuse ;  /* 0x000000108ddd7c23 */ /* 0x100fe200080108d0 */
[--C-:B------:R-:W-:Y:S01]  /*7520*/  FFMA.FTZ R215, R215, UR16, -R208.reuse ;  /* 0x00000010d7d77c23 */ /* 0x100fe200080108d0 */
[----:B------:R-:W-:Y:S01]  /*7530*/  FFMA.FTZ R218, R209, UR16, -R208 ;  /* 0x00000010d1da7c23 */ /* 0x000fe200080108d0 */
[----:B------:R-:W-:Y:S01]  /*7540*/  LDSM.16.MT88.4 R148, [R184+0x11000] ;  /* 0x01100000b894783b */ /* 0x000fe20000004200 */
[----:B------:R-:W-:Y:S01]  /*7550*/  FADD.FTZ R162, R167, R162 ;  /* 0x000000a2a7a27221 */ /* 0x000fe20000010000 */
[----:B------:R-:W-:Y:S01]  /*7560*/  LEA R208, P0, R133, UR12, 0x1 ;  /* 0x0000000c85d07c11 */ /* 0x000fe2000f8008ff */
[----:B------:R-:W-:Y:S01]  /*7570*/  MUFU.EX2 R163, R163 ;  /* 0x000000a300a37308 */ /* 0x000fe20000000800 */
[----:B------:R-:W-:Y:S01]  /*7580*/  LDSM.16.MT88.4 R140, [R188+0xd800] ;  /* 0x00d80000bc8c783b */ /* 0x000fe20000004200 */
[----:B------:R-:W-:-:S04]  /*7590*/  FADD.FTZ R165, R165, R162 ;  /* 0x000000a2a5a57221 */ /* 0x000fc80000010000 */
[----:B------:R-:W-:Y:S02]  /*75a0*/  FADD.FTZ R158, R158, R165 ;  /* 0x000000a59e9e7221 */ /* 0x000fe40000010000 */
        /* <DEDUP_REMOVED lines=247> */
[----:B------:R-:W-:Y:S02]  /*8520*/  IMAD.U32 R4, RZ, RZ, UR32 ;  /* 0x00000020ff047e24 */ /* 0x000fe4000f8e00ff */
[----:B------:R-:W-:Y:S02]  /*8530*/  IMAD.U32 R6, RZ, RZ, UR36 ;  /* 0x00000024ff067e24 */ /* 0x000fe4000f8e00ff */
[----:B------:R-:W-:Y:S01]  /*8540*/  IMAD.U32 R7, RZ, RZ, UR37 ;  /* 0x00000025ff077e24 */ /* 0x000fe2000f8e00ff */
[----:B------:R1:W2:Y:S04]  /*8550*/  LDG.E R5, desc[UR26][R4.64] ;  /* 0x0000001a04057981 */ /* 0x0002a8000c1e1900 */
        /* <DEDUP_REMOVED lines=9> */
[----:B-1----:R-:W-:-:S05]  /*85f0*/  IMAD.U32 R4, RZ, RZ, UR32 ;  /* 0x00000020ff047e24 */ /* 0x002fca000f8e00ff */
[----:B---3--:R-:W-:Y:S01]  /*8600*/  MOV R6, R4 ;  /* 0x0000000400067202 */ /* 0x008fe20000000f00 */
[----:B------:R-:W-:Y:S01]  /*8610*/  IMAD.U32 R7, RZ, RZ, UR4 ;  /* 0x00000004ff077e24 */ /* 0x000fe2000f8e00ff */
[----:B--2---:R-:W-:Y:S02]  /*8620*/  IADD3 R0, -R5, R0, RZ ;  /* 0x0000000005007210 */ /* 0x004fe40007ffe1ff */
        /* <DEDUP_REMOVED lines=8> */
.L_x_6855:
[----:B------:R-:W-:-:S04]  /*86b0*/  ULEA UR4, -UR6, URZ, 0x6 ;  /* 0x0000003f06047291 */ /* 0x000fc8000f8e313f */
[----:B------:R-:W-:Y:S02]  /*86c0*/  USHF.R.S32.HI UR7, URZ, 0x1f, UR4 ;  /* 0x0000001f3f077899 */ /* 0x000fe40008011404 */
[----:B------:R-:W-:-:S04]  /*86d0*/  MOV R5, UR4 ;  /* 0x0000000400057c02 */ /* 0x000fc80008000f00 */
[----:B------:R-:W-:-:S07]  /*86e0*/  MOV R2, UR7 ;  /* 0x0000000700027c02 */ /* 0x000fce0008000f00 */
.L_x_6856:
        /* <DEDUP_REMOVED lines=12> */
[C---:B------:R-:W-:Y:S02]  /*87b0*/  IADD3 R7, P1, R5.reuse, UR30, RZ ;  /* 0x0000001e05077c10 */ /* 0x040fe4000ff3e0ff */
[C---:B------:R-:W-:Y:S02]  /*87c0*/  LEA.HI.X R221, R5.reuse, R213, R2, 0x1, P0 ;  /* 0x000000d505dd7211 */ /* 0x040fe400000f0c02 */
[----:B------:R-:W-:Y:S02]  /*87d0*/  IADD3.X R0, R2, UR29, RZ, P1, !PT ;  /* 0x0000001d02007c10 */ /* 0x000fe40008ffe4ff */
[-C--:B------:R-:W-:Y:S01]  /*87e0*/  @!P2 IADD3 R5, P0, R5, R152.reuse, RZ ;  /* 0x000000980505a210 */ /* 0x080fe20007f1e0ff */
[----:B------:R-:W-:Y:S01]  /*87f0*/  @!PT LDS RZ, [RZ] ;  /* 0x00000000fffff984 */ /* 0x000fe20000000800 */
[----:B------:R-:W-:Y:S01]  /*8800*/  @!PT LDS RZ, [RZ] ;  /* 0x00000000fffff984 */ /* 0x000fe20000000800 */
[----:B------:R-:W-:Y:S01]  /*8810*/  @!PT LDS RZ, [RZ] ;  /* 0x00000000fffff984 */ /* 0x000fe20000000800 */
[----:B------:R-:W-:Y:S01]  /*8820*/  @!P5 LDGSTS.E.BYPASS.LTC128B.128 [R196+0xc000], desc[UR26][R220.64] ;  /* 0x0c000000dcc4dfae */ /* 0x000fe2000b901d5a */
[----:B------:R-:W-:-:S02]  /*8830*/  @!P4 IADD3 R9, P1, R7, R152, RZ ;  /* 0x000000980709c210 */ /* 0x000fc40007f3e0ff */
[----:B------:R-:W-:Y:S01]  /*8840*/  @!P5 LEA R18, P6, R7, R210, 0x1 ;  /* 0x000000d20712d211 */ /* 0x000fe200078c08ff */
[--C-:B------:R-:W-:Y:S01]  /*8850*/  @!P2 IMAD.X R2, R2, 0x1, R135.reuse, P0 ;  /* 0x000000010202a824 */ /* 0x100fe200000e0687 */
        /* <DEDUP_REMOVED lines=9> */
[----:B------:R1:W-:Y:S01]  /*88f0*/  @!P4 LDGSTS.E.BYPASS.LTC128B.128 [R196+0xe000], desc[UR26][R20.64+0x80] ;  /* 0x0e00008014c4cfae */ /* 0x0003e2000b901d5a */
[----:B------:R-:W-:-:S02]  /*8900*/  IADD3 R9, P1, R7, UR30, RZ ;  /* 0x0000001e07097c10 */ /* 0x000fc4000ff3e0ff */
[CC--:B------:R-:W-:Y:S01]  /*8910*/  @!P2 IADD3 R5, P0, R7.reuse, R152.reuse, RZ ;  /* 0x000000980705a210 */ /* 0x0c0fe20007f1e0ff */
[----:B------:R-:W-:Y:S01]  /*8920*/  @P2 STS.128 [R196+0x10000], RZ ;  /* 0x010000ffc4002388 */ /* 0x000fe20000000c00 */
[C---:B------:R-:W-:Y:S02]  /*8930*/  IADD3.X R2, R0.reuse, UR29, RZ, P1, !PT ;  /* 0x0000001d00027c10 */ /* 0x040fe40008ffe4ff */
[----:B------:R-:W-:Y:S01]  /*8940*/  @!P5 LEA.HI.X R19, R7, R213, R0, 0x1, P6 ;  /* 0x000000d50713d211 */ /* 0x000fe200030f0c00 */
[--C-:B------:R-:W-:Y:S01]  /*8950*/  @!P2 IMAD.X R0, R0, 0x1, R135.reuse, P0 ;  /* 0x000000010000a824 */ /* 0x100fe200000e0687 */
[----:B------:R-:W-:Y:S01]  /*8960*/  @!P2 LEA R10, P0, R5, UR24, 0x1 ;  /* 0x00000018050aac11 */ /* 0x000fe2000f8008ff */
[----:B------:R-:W-:Y:S01]  /*8970*/  @!PT LDS RZ, [RZ] ;  /* 0x00000000fffff984 */ /* 0x000fe20000000800 */
[----:B------:R-:W-:Y:S01]  /*8980*/  @!PT LDS RZ, [RZ] ;  /* 0x00000000fffff984 */ /* 0x000fe20000000800 */
[----:B------:R-:W-:Y:S01]  /*8990*/  @!PT LDS RZ, [RZ] ;  /* 0x00000000fffff984 */ /* 0x000fe20000000800 */
[----:B------:R-:W-:Y:S01]  /*89a0*/  @!P2 LDGSTS.E.BYPASS.LTC128B.128 [R196+0x10000], desc[UR26][R12.64+0x100] ;  /* 0x100001000cc4afae */ /* 0x000fe2000b901d5a */
[-C--:B------:R-:W-:Y:S02]  /*89b0*/  @!P4 IADD3 R7, P1, R9, R152.reuse, RZ ;  /* 0x000000980907c210 */ /* 0x080fe40007f3e0ff */
[----:B------:R-:W-:Y:S01]  /*89c0*/  @!P2 LEA.HI.X R11, R5, UR25, R0, 0x1, P0 ;  /* 0x00000019050bac11 */ /* 0x000fe200080f0c00 */
[----:B------:R-:W-:Y:S01]  /*89d0*/  @P5 STS.128 [R196+0xc800], RZ ;  /* 0x00c800ffc4005388 */ /* 0x000fe20000000c00 */
        /* <DEDUP_REMOVED lines=9> */
[C---:B------:R-:W-:Y:S01]  /*8a70*/  @!P2 IMAD.X R0, R2.reuse, 0x1, R135, P0 ;  /* 0x000000010200a824 */ /* 0x040fe200000e0687 */
[----:B------:R-:W-:Y:S01]  /*8a80*/  @!P2 LEA R4, P0, R5, UR24, 0x1 ;  /* 0x000000180504ac11 */ /* 0x000fe2000f8008ff */
[----:B------:R-:W-:Y:S01]  /*8a90*/  @P4 STS.128 [R196+0xe800], RZ ;  /* 0x00e800ffc4004388 */ /* 0x000fe20000000c00 */
[C---:B------:R-:W-:Y:S02]  /*8aa0*/  IADD3 R7, P1, R9.reuse, UR30, RZ ;  /* 0x0000001e09077c10 */ /* 0x040fe4000ff3e0ff */
[----:B------:R-:W-:Y:S01]  /*8ab0*/  @!P5 LEA.HI.X R9, R9, R213, R2, 0x1, P6 ;  /* 0x000000d50909d211 */ /* 0x000fe200030f0c02 */
[----:B------:R-:W-:Y:S01]  /*8ac0*/  @!PT LDS RZ, [RZ] ;  /* 0x00000000fffff984 */ /* 0x000fe20000000800 */
[----:B------:R-:W-:Y:S01]  /*8ad0*/  @!PT LDS RZ, [RZ] ;  /* 0x00000000fffff984 */ /* 0x000fe20000000800 */
[----:B------:R-:W-:Y:S01]  /*8ae0*/  @!PT LDS RZ, [RZ] ;  /* 0x00000000fffff984 */ /* 0x000fe20000000800 */
[----:B------:R-:W-:Y:S01]  /*8af0*/  @!P4 LDGSTS.E.BYPASS.LTC128B.128 [R196+0xe800], desc[UR26][R16.64+0x80] ;  /* 0x0e80008010c4cfae */ /* 0x000fe2000b901d5a */
[----:B------:R-:W-:Y:S02]  /*8b00*/  @!P2 LEA.HI.X R5, R5, UR25, R0, 0x1, P0 ;  /* 0x000000190505ac11 */ /* 0x000fe400080f0c00 */
[----:B------:R-:W-:Y:S01]  /*8b10*/  IADD3.X R2, R2, UR29, RZ, P1, !PT ;  /* 0x0000001d02027c10 */ /* 0x000fe20008ffe4ff */
[----:B------:R-:W-:Y:S01]  /*8b20*/  @P2 STS.128 [R196+0x10800], RZ ;  /* 0x010800ffc4002388 */ /* 0x000fe20000000c00 */
[C---:B------:R-:W-:Y:S01]  /*8b30*/  @!P5 LEA R24, P6, R7.reuse, R210, 0x1 ;  /* 0x000000d20718d211 */ /* 0x040fe200078c08ff */
[----:B------:R-:W-:Y:S01]  /*8b40*/  IMAD.MOV.U32 R210, RZ, RZ, R220 ;  /* 0x000000ffffd27224 */ /* 0x000fe200078e00dc */
[CC--:B------:R-:W-:Y:S01]  /*8b50*/  @!P4 IADD3 R0, P1, R7.reuse, R152.reuse, RZ ;  /* 0x000000980700c210 */ /* 0x0c0fe20007f3e0ff */
[----:B------:R-:W-:Y:S01]  /*8b60*/  @!PT LDS RZ, [RZ] ;  /* 0x00000000fffff984 */ /* 0x000fe20000000800 */
[----:B------:R-:W-:Y:S01]  /*8b70*/  @!PT LDS RZ, [RZ] ;  /* 0x00000000fffff984 */ /* 0x000fe20000000800 */
[----:B------:R-:W-:Y:S01]  /*8b80*/  @!PT LDS RZ, [RZ] ;  /* 0x00000000fffff984 */ /* 0x000fe20000000800 */
[----:B------:R-:W-:Y:S01]  /*8b90*/  @!P2 LDGSTS.E.BYPASS.LTC128B.128 [R196+0x10800], desc[UR26][R10.64+0x100] ;  /* 0x108001000ac4afae */ /* 0x000fe2000b901d5a */
[----:B------:R-:W-:-:S02]  /*8ba0*/  @!P2 IADD3 R152, P0, R7, R152, RZ ;  /* 0x000000980798a210 */ /* 0x000fc40007f1e0ff */
[----:B------:R-:W-:Y:S01]  /*8bb0*/  @!P5 LEA.HI.X R25, R7, R213, R2, 0x1, P6 ;  /* 0x000000d50719d211 */ /* 0x000fe200030f0c02 */
[--C-:B------:R-:W-:Y:S01]  /*8bc0*/  @!P4 IMAD.X R7, R2, 0x1, R135.reuse, P1 ;  /* 0x000000010207c824 */ /* 0x100fe200008e0687 */
[----:B------:R-:W-:Y:S01]  /*8bd0*/  @!P4 LEA R6, P1, R0, UR24, 0x1 ;  /* 0x000000180006cc11 */ /* 0x000fe2000f8208ff */
[----:B------:R-:W-:Y:S01]  /*8be0*/  @P5 STS.128 [R196+0xd000], RZ ;  /* 0x00d000ffc4005388 */ /* 0x000fe20000000c00 */
[----:B------:R-:W-:Y:S01]  /*8bf0*/  @!P2 IMAD.X R135, R2, 0x1, R135, P0 ;  /* 0x000000010287a824 */ /* 0x000fe200000e0687 */
[----:B------:R-:W-:Y:S02]  /*8c00*/  @!P2 LEA R28, P0, R152, UR24, 0x1 ;  /* 0x00000018981cac11 */ /* 0x000fe4000f8008ff */
[----:B------:R-:W-:Y:S01]  /*8c10*/  @!PT LDS RZ, [RZ] ;  /* 0x00000000fffff984 */ /* 0x000fe20000000800 */
[----:B------:R-:W-:Y:S01]  /*8c20*/  @!PT LDS RZ, [RZ] ;  /* 0x00000000fffff984 */ /* 0x000fe20000000800 */
[----:B------:R-:W-:Y:S01]  /*8c30*/  @!PT LDS RZ, [RZ] ;  /* 0x00000000fffff984 */ /* 0x000fe20000000800 */
[----:B------:R-:W-:Y:S01]  /*8c40*/  @!P5 LDGSTS.E.BYPASS.LTC128B.128 [R196+0xd000], desc[UR26][R8.64] ;  /* 0x0d00000008c4dfae */ /* 0x000fe2000b901d5a */
[----:B------:R-:W-:Y:S02]  /*8c50*/  @!P4 LEA.HI.X R7, R0, UR25, R7, 0x1, P1 ;  /* 0x000000190007cc11 */ /* 0x000fe400088f0c07 */
[----:B------:R-:W-:Y:S01]  /*8c60*/  @!P2 LEA.HI.X R29, R152, UR25, R135, 0x1, P0 ;  /* 0x00000019981dac11 */ /* 0x000fe200080f0c87 */
        /* <DEDUP_REMOVED lines=27> */
[----:B--2---:R-:W2:Y:S04]  /*8e20*/  LDSM.16.M88.4 R12, [R193+0x6800] ;  /* 0x00680000c10c783b */ /* 0x004ea80000000200 */
[----:B------:R-:W5:Y:S04]  /*8e30*/  LDSM.16.M88.4 R156, [R193+0x7000] ;  /* 0x00700000c19c783b */ /* 0x000f680000000200 */
[----:B------:R-:W5:Y:S04]  /*8e40*/  LDSM.16.M88.4 R8, [R193+0x7800] ;  /* 0x00780000c108783b */ /* 0x000f680000000200 */
[----:B------:R-:W-:Y:S04]  /*8e50*/  LDSM.16.M88.4 R32, [R192] ;  /* 0x00000000c020783b */ /* 0x000fe80000000200 */
[----:B------:R-:W5:Y:S04]  /*8e60*/  LDSM.16.M88.4 R144, [R191] ;  /* 0x00000000bf90783b */ /* 0x000f680000000200 */
[----:B------:R-:W5:Y:S04]  /*8e70*/  LDSM.16.M88.4 R140, [R183] ;  /* 0x00000000b78c783b */ /* 0x000f680000000200 */
[----:B---3--:R-:W3:Y:S04]  /*8e80*/  LDSM.16.M88.4 R4, [R182] ;  /* 0x00000000b604783b */ /* 0x008ee80000000200 */
[----:B------:R-:W3:Y:S04]  /*8e90*/  LDSM.16.M88.4 R168, [R181] ;  /* 0x00000000b5a8783b */ /* 0x000ee80000000200 */
[----:B------:R-:W-:Y:S01]  /*8ea0*/  LDSM.16.M88.4 R164, [R190] ;  /* 0x00000000bea4783b */ /* 0x000fe20000000200 */
[C---:B-1----:R-:W-:Y:S03]  /*8eb0*/  HMMA.16816.F32.BF16 R24, R148.reuse, R20, RZ ;  /* 0x000000149418723c */ /* 0x042fe600000418ff */
[----:B------:R-:W1:Y:S04]  /*8ec0*/  LDSM.16.M88.4 R136, [R187+0x6000] ;  /* 0x00600000bb88783b */ /* 0x000e680000000200 */
[----:B----4-:R-:W4:Y:S01]  /*8ed0*/  LDSM.16.M88.4 R28, [R187+0x6800] ;  /* 0x00680000bb1c783b */ /* 0x010f220000000200 */
[C---:B------:R-:W-:Y:S03]  /*8ee0*/  HMMA.16816.F32.BF16 R20, R148.reuse, R22, RZ ;  /* 0x000000169414723c */ /* 0x040fe600000418ff */
[----:B------:R-:W-:Y:S03]  /*8ef0*/  LDSM.16.M88.4 R212, [R187+0x7800] ;  /* 0x00780000bbd4783b */ /* 0x000fe60000000200 */
[C---:B--2---:R-:W-:Y:S01]  /*8f00*/  HMMA.16816.F32.BF16 R16, R148.reuse, R12, RZ ;  /* 0x0000000c9410723c */ /* 0x044fe200000418ff */
[----:B------:R-:W-:Y:S04]  /*8f10*/  LDSM.16.M88.4 R216, [R193+0x9000] ;  /* 0x00900000c1d8783b */ /* 0x000fe80000000200 */
[----:B------:R-:W0:Y:S01]  /*8f20*/  LDGDEPBAR ;  /* 0x00000000000079af */ /* 0x000e220000000000 */
[C---:B-----5:R-:W-:Y:S06]  /*8f30*/  HMMA.16816.F32.BF16 R160, R148.reuse, R156, RZ ;  /* 0x0000009c94a0723c */ /* 0x060fec00000418ff */
[C---:B------:R-:W-:Y:S06]  /*8f40*/  HMMA.16816.F32.BF16 R12, R148.reuse, R14, RZ ;  /* 0x0000000e940c723c */ /* 0x040fec00000418ff */
[C---:B------:R-:W-:Y:S06]  /*8f50*/  HMMA.16816.F32.BF16 R156, R148.reuse, R158, RZ ;  /* 0x0000009e949c723c */ /* 0x040fec00000418ff */
[C---:B------:R-:W-:Y:S06]  /*8f60*/  HMMA.16816.F32.BF16 R152, R148.reuse, R8, RZ ;  /* 0x000000089498723c */ /* 0x040fec00000418ff */
[----:B------:R-:W-:Y:S01]  /*8f70*/  HMMA.16816.F32.BF16 R148, R148, R10, RZ ;  /* 0x0000000a9494723c */ /* 0x000fe200000418ff */
[----:B------:R-:W2:Y:S05]  /*8f80*/  LDSM.16.M88.4 R8, [R187+0x7000] ;  /* 0x00700000bb08783b */ /* 0x000eaa0000000200 */
        /* <DEDUP_REMOVED lines=8> */
[----:B------:R-:W3:Y:S05]  /*9010*/  LDSM.16.M88.4 R4, [R189] ;  /* 0x00000000bd04783b */ /* 0x000eea0000000200 */
[C---:B------:R-:W-:Y:S06]  /*9020*/  HMMA.16816.F32.BF16 R152, R32.reuse, R168, R152 ;  /* 0x000000a82098723c */ /* 0x040fec0000041898 */
[----:B------:R-:W-:Y:S01]  /*9030*/  HMMA.16816.F32.BF16 R148, R32, R170, R148 ;  /* 0x000000aa2094723c */ /* 0x000fe20000041894 */
[----:B------:R-:W5:Y:S04]  /*9040*/  LDSM.16.M88.4 R32, [R180+0x1000] ;  /* 0x00100000b420783b */ /* 0x000f680000000200 */
[----:B------:R-:W-:Y:S01]  /*9050*/  LDSM.16.M88.4 R168, [R194+0x2000] ;  /* 0x00200000c2a8783b */ /* 0x000fe20000000200 */
[C---:B-1----:R-:W-:Y:S06]  /*9060*/  HMMA.16816.F32.BF16 R24, R164.reuse, R136, R24 ;  /* 0x00000088a418723c */ /* 0x042fec0000041818 */
[C---:B------:R-:W-:Y:S01]  /*9070*/  HMMA.16816.F32.BF16 R20, R164.reuse, R138, R20 ;  /* 0x0000008aa414723c */ /* 0x040fe20000041814 */
[----:B------:R-:W-:Y:S05]  /*9080*/  LDSM.16.M88.4 R136, [R180+0x1800] ;  /* 0x00180000b488783b */ /* 0x000fea0000000200 */
[C---:B----4-:R-:W-:Y:S06]  /*9090*/  HMMA.16816.F32.BF16 R16, R164.reuse, R28, R16 ;  /* 0x0000001ca410723c */ /* 0x050fec0000041810 */
[C---:B------:R-:W-:Y:S01]  /*90a0*/  HMMA.16816.F32.BF16 R12, R164.reuse, R30, R12 ;  /* 0x0000001ea40c723c */ /* 0x040fe2000004180c */
[----:B------:R-:W1:Y:S05]  /*90b0*/  LDSM.16.M88.4 R28, [R193+0x8000] ;  /* 0x00800000c11c783b */ /* 0x000e6a0000000200 */
[C---:B--2---:R-:W-:Y:S06]  /*90c0*/  HMMA.16816.F32.BF16 R160, R164.reuse, R8, R160 ;  /* 0x00000008a4a0723c */ /* 0x044fec00000418a0 */
[----:B------:R-:W-:Y:S01]  /*90d0*/  HMMA.16816.F32.BF16 R156, R164, R10, R156 ;  /* 0x0000000aa49c723c */ /* 0x000fe2000004189c */
[----:B------:R-:W2:Y:S05]  /*90e0*/  LDSM.16.M88.4 R8, [R193+0x8800] ;  /* 0x00880000c108783b */ /* 0x000eaa0000000200 */
[C---:B---3--:R-:W-:Y:S06]  /*90f0*/  HMMA.16816.F32.BF16 R24, R4.reuse, R144, R24 ;  /* 0x000000900418723c */ /* 0x048fec0000041818 */
        /* <DEDUP_REMOVED lines=8> */
[----:B------:R-:W3:Y:S05]  /*9180*/  LDSM.16.M88.4 R140, [R192+0x2000] ;  /* 0x00200000c08c783b */ /* 0x000eea0000000200 */
[C---:B-----5:R-:W-:Y:S06]  /*9190*/  HMMA.16816.F32.BF16 R160, R4.reuse, R32, R160 ;  /* 0x0000002004a0723c */ /* 0x060fec00000418a0 */
[----:B------:R-:W-:Y:S01]  /*91a0*/  HMMA.16816.F32.BF16 R156, R4, R34, R156 ;  /* 0x00000022049c723c */ /* 0x000fe2000004189c */
[----:B------:R-:W4:Y:S05]  /*91b0*/  LDSM.16.M88.4 R32, [R178] ;  /* 0x00000000b220783b */ /* 0x000f2a0000000200 */
[C---:B-1----:R-:W-:Y:S06]  /*91c0*/  HMMA.16816.F32.BF16 R24, R168.reuse, R28, R24 ;  /* 0x0000001ca818723c */ /* 0x042fec0000041818 */
[----:B------:R-:W-:Y:S01]  /*91d0*/  HMMA.16816.F32.BF16 R20, R168, R30, R20 ;  /* 0x0000001ea814723c */ /* 0x000fe20000041814 */
[----:B------:R-:W-:Y:S05]  /*91e0*/  LDSM.16.M88.4 R28, [R187+0x8000] ;  /* 0x00800000bb1c783b */ /* 0x000fea0000000200 */
[C---:B------:R-:W-:Y:S06]  /*91f0*/  HMMA.16816.F32.BF16 R152, R4.reuse, R136, R152 ;  /* 0x000000880498723c */ /* 0x040fec0000041898 */
[----:B------:R-:W-:Y:S01]  /*9200*/  HMMA.16816.F32.BF16 R148, R4, R138, R148 ;  /* 0x0000008a0494723c */ /* 0x000fe20000041894 */
[----:B------:R-:W1:Y:S04]  /*9210*/  LDSM.16.M88.4 R4, [R177] ;  /* 0x00000000b104783b */ /* 0x000e680000000200 */
[----:B------:R-:W5:Y:S01]  /*9220*/  LDSM.16.M88.4 R136, [R190+0x2000] ;  /* 0x00200000be88783b */ /* 0x000f620000000200 */
[C---:B--2---:R-:W-:Y:S06]  /*9230*/  HMMA.16816.F32.BF16 R16, R168.reuse, R8, R16 ;  /* 0x00000008a810723c */ /* 0x044fec0000041810 */
[C---:B------:R-:W-:Y:S01]  /*9240*/  HMMA.16816.F32.BF16 R12, R168.reuse, R10, R12 ;  /* 0x0000000aa80c723c */ /* 0x040fe2000004180c */
[----:B------:R-:W2:Y:S05]  /*9250*/  LDSM.16.M88.4 R8, [R187+0x8800] ;  /* 0x00880000bb08783b */ /* 0x000eaa0000000200 */
        /* <DEDUP_REMOVED lines=13> */
[C---:B-1----:R-:W-:Y:S06]  /*9330*/  HMMA.16816.F32.BF16 R160, R140.reuse, R4, R160 ;  /* 0x000000048ca0723c */ /* 0x042fec00000418a0 */
[----:B------:R-:W-:Y:S01]  /*9340*/  HMMA.16816.F32.BF16 R156, R140, R6, R156 ;  /* 0x000000068c9c723c */ /* 0x000fe2000004189c */
[----:B------:R-:W1:Y:S05]  /*9350*/  LDSM.16.M88.4 R4, [R180+0x2800] ;  /* 0x00280000b404783b */ /* 0x000e6a0000000200 */
[C---:B-----5:R-:W-:Y:S06]  /*9360*/  HMMA.16816.F32.BF16 R24, R136.reuse, R28, R24 ;  /* 0x0000001c8818723c */ /* 0x060fec0000041818 */
        /* <DEDUP_REMOVED lines=9> */
[----:B------:R-:W-:Y:S06]  /*9400*/  HMMA.16816.F32.BF16 R160, R136, R216, R160 ;  /* 0x000000d888a0723c */ /* 0x000fec00000418a0 */
[C---:B---3--:R-:W-:Y:S06]  /*9410*/  HMMA.16816.F32.BF16 R24, R144.reuse, R32, R24 ;  /* 0x000000209018723c */ /* 0x048fec0000041818 */
[----:B------:R-:W-:Y:S01]  /*9420*/  HMMA.16816.F32.BF16 R20, R144, R34, R20 ;  /* 0x000000229014723c */ /* 0x000fe20000041814 */
[----:B------:R-:W-:Y:S05]  /*9430*/  LDSM.16.M88.4 R32, [R193+0xb800] ;  /* 0x00b80000c120783b */ /* 0x000fea0000000200 */
[C---:B------:R-:W-:Y:S06]  /*9440*/  HMMA.16816.F32.BF16 R156, R136.reuse, R218, R156 ;  /* 0x000000da889c723c */ /* 0x040fec000004189c */
[C---:B------:R-:W-:Y:S06]  /*9450*/  HMMA.16816.F32.BF16 R152, R136.reuse, R212, R152 ;  /* 0x000000d48898723c */ /* 0x040fec0000041898 */
[----:B------:R-:W-:Y:S01]  /*9460*/  HMMA.16816.F32.BF16 R148, R136, R214, R148 ;  /* 0x000000d68894723c */ /* 0x000fe20000041894 */
[----:B------:R-:W3:Y:S04]  /*9470*/  LDSM.16.M88.4 R136, [R193+0xb000] ;  /* 0x00b00000c188783b */ /* 0x000ee80000000200 */
[----:B------:R-:W-:Y:S01]  /*9480*/  LDSM.16.M88.4 R212, [R192+0x4000] ;  /* 0x00400000c0d4783b */ /* 0x000fe20000000200 */
[C---:B-1----:R-:W-:Y:S06]  /*9490*/  HMMA.16816.F32.BF16 R16, R144.reuse, R4, R16 ;  /* 0x000000049010723c */ /* 0x042fec0000041810 */
[C---:B------:R-:W-:Y:S01]  /*94a0*/  HMMA.16816.F32.BF16 R12, R144.reuse, R6, R12 ;  /* 0x00000006900c723c */ /* 0x040fe2000004180c */
[----:B------:R-:W1:Y:S05]  /*94b0*/  LDSM.16.M88.4 R4, [R175] ;  /* 0x00000000af04783b */ /* 0x000e6a0000000200 */
[----:B------:R-:W-:Y:S06]  /*94c0*/  HMMA.16816.F32.BF16 R160, R144, R168, R160 ;  /* 0x000000a890a0723c */ /* 0x000fec00000418a0 */
[C---:B--2---:R-:W-:Y:S06]  /*94d0*/  HMMA.16816.F32.BF16 R24, R8.reuse, R28, R24 ;  /* 0x0000001c0818723c */ /* 0x044fec0000041818 */
[----:B------:R-:W-:Y:S01]  /*94e0*/  HMMA.16816.F32.BF16 R20, R8, R30, R20 ;  /* 0x0000001e0814723c */ /* 0x000fe20000041814 */
[----:B------:R-:W2:Y:S05]  /*94f0*/  LDSM.16.M88.4 R28, [R174] ;  /* 0x00000000ae1c783b */ /* 0x000eaa0000000200 */
        /* <DEDUP_REMOVED lines=9> */
[C---:B---3--:R-:W-:Y:S06]  /*9590*/  HMMA.16816.F32.BF16 R160, R8.reuse, R136, R160 ;  /* 0x0000008808a0723c */ /* 0x048fec00000418a0 */
[C---:B------:R-:W-:Y:S06]  /*95a0*/  HMMA.16816.F32.BF16 R152, R8.reuse, R32, R152 ;  /* 0x000000200898723c */ /* 0x040fec0000041898 */
[----:B------:R-:W-:Y:S01]  /*95b0*/  HMMA.16816.F32.BF16 R148, R8, R34, R148 ;  /* 0x000000220894723c */ /* 0x000fe20000041894 */
[----:B------:R-:W3:Y:S05]  /*95c0*/  LDSM.16.M88.4 R32, [R187+0xb000] ;  /* 0x00b00000bb20783b */ /* 0x000eea0000000200 */
[----:B-1----:R-:W-:Y:S06]  /*95d0*/  HMMA.16816.F32.BF16 R24, R212, R4, R24 ;  /* 0x00000004d418723c */ /* 0x002fec0000041818 */
[----:B------:R-:W-:Y:S01]  /*95e0*/  HMMA.16816.F32.BF16 R156, R8, R138, R156 ;  /* 0x0000008a089c723c */ /* 0x000fe2000004189c */
[----:B------:R-:W-:Y:S04]  /*95f0*/  LDSM.16.M88.4 R8, [R189+0x4000] ;  /* 0x00400000bd08783b */ /* 0x000fe80000000200 */
[----:B------:R-:W-:Y:S01]  /*9600*/  LDSM.16.M88.4 R136, [R187+0xa800] ;  /* 0x00a80000bb88783b */ /* 0x000fe20000000200 */
[C---:B------:R-:W-:Y:S03]  /*9610*/  HMMA.16816.F32.BF16 R20, R212.reuse, R6, R20 ;  /* 0x00000006d414723c */ /* 0x040fe60000041814 */
[----:B------:R-:W1:Y:S03]  /*9620*/  LDSM.16.M88.4 R4, [R180+0x4000] ;  /* 0x00400000b404783b */ /* 0x000e660000000200 */
[C---:B--2---:R-:W-:Y:S06]  /*9630*/  HMMA.16816.F32.BF16 R16, R212.reuse, R28, R16 ;  /* 0x0000001cd410723c */ /* 0x044fec0000041810 */
[C---:B------:R-:W-:Y:S01]  /*9640*/  HMMA.16816.F32.BF16 R12, R212.reuse, R30, R12 ;  /* 0x0000001ed40c723c */ /* 0x040fe2000004180c */
[----:B------:R-:W2:Y:S05]  /*9650*/  LDSM.16.M88.4 R28, [R187+0xb800] ;  /* 0x00b80000bb1c783b */ /* 0x000eaa0000000200 */
[----:B----4-:R-:W-:Y:S06]  /*9660*/  HMMA.16816.F32.BF16 R160, R212, R168, R160 ;  /* 0x000000a8d4a0723c */ /* 0x010fec00000418a0 */
[----:B-----5:R-:W-:Y:S06]  /*9670*/  HMMA.16816.F32.BF16 R24, R144, R140, R24 ;  /* 0x0000008c9018723c */ /* 0x020fec0000041818 */
[C---:B------:R-:W-:Y:S06]  /*9680*/  HMMA.16816.F32.BF16 R152, R212.reuse, R164, R152 ;  /* 0x000000a4d498723c */ /* 0x040fec0000041898 */
[----:B------:R-:W-:Y:S06]  /*9690*/  HMMA.16816.F32.BF16 R148, R212, R166, R148 ;  /* 0x000000a6d494723c */ /* 0x000fec0000041894 */
[----:B---3--:R-:W-:Y:S06]  /*96a0*/  HMMA.16816.F32.BF16 R160, R144, R32, R160 ;  /* 0x0000002090a0723c */ /* 0x008fec00000418a0 */
[----:B-1----:R-:W-:Y:S01]  /*96b0*/  HMMA.16816.F32.BF16 R24, R8, R4, R24 ;  /* 0x000000040818723c */ /* 0x002fe20000041818 */
[----:B------:R-:W-:-:S04]  /*96c0*/  IMAD.U32 R33, RZ, RZ, UR10 ;  /* 0x0000000aff217e24 */ /* 0x000fc8000f8e00ff */
[----:B------:R-:W-:Y:S01]  /*96d0*/  IMAD R0, R33, 0x40, R204 ;  /* 0x0000004021007824 */ /* 0x000fe200078e02cc */
[C---:B--2---:R-:W-:Y:S03]  /*96e0*/  HMMA.16816.F32.BF16 R152, R144.reuse, R28, R152 ;  /* 0x0000001c9098723c */ /* 0x044fe60000041898 */
[C-C-:B------:R-:W-:Y:S01]  /*96f0*/  IMAD.IADD R5, R203.reuse, 0x1, -R0.reuse ;  /* 0x00000001cb057824 */ /* 0x140fe200078e0a00 */
[C---:B------:R-:W-:Y:S01]  /*9700*/  ISETP.GE.AND P1, PT, R0.reuse, R201, PT ;  /* 0x000000c90000720c */ /* 0x040fe20003f26270 */
[----:B------:R-:W-:Y:S01]  /*9710*/  VIADD R2, R0, 0x1 ;  /* 0x0000000100027836 */ /* 0x000fe20000000000 */
[C---:B------:R-:W-:Y:S01]  /*9720*/  HMMA.16816.F32.BF16 R20, R144.reuse, R142, R20 ;  /* 0x0000008e9014723c */ /* 0x040fe20000041814 */
[----:B------:R-:W-:Y:S01]  /*9730*/  IMAD.IADD R4, R200, 0x1, -R0 ;  /* 0x00000001c8047824 */ /* 0x000fe200078e0a00 */
[----:B------:R-:W-:Y:S01]  /*9740*/  IABS R28, R5 ;  /* 0x00000005001c7213 */ /* 0x000fe20000000000 */
[----:B------:R-:W-:Y:S01]  /*9750*/  IMAD.IADD R29, R203, 0x1, -R2 ;  /* 0x00000001cb1d7824 */ /* 0x000fe200078e0a02 */
[C---:B------:R-:W-:Y:S01]  /*9760*/  ISETP.LT.OR P1, PT, R0.reuse, R202, P1 ;  /* 0x000000ca0000720c */ /* 0x040fe20000f21670 */
[----:B------:R-:W-:Y:S01]  /*9770*/  VIADD R32, R0, 0x10 ;  /* 0x0000001000207836 */ /* 0x000fe20000000000 */
[----:B------:R-:W-:Y:S01]  /*9780*/  IABS R5, R4 ;  /* 0x0000000400057213 */ /* 0x000fe20000000000 */
[----:B------:R-:W-:Y:S01]  /*9790*/  HMMA.16816.F32.BF16 R148, R144, R30, R148 ;  /* 0x0000001e9094723c */ /* 0x000fe20000041894 */
[----:B------:R-:W-:-:S02]  /*97a0*/  IABS R4, R29 ;  /* 0x0000001d00047213 */ /* 0x000fc40000000000 */
[----:B------:R-:W-:Y:S02]  /*97b0*/  I2FP.F32.S32 R33, R28 ;  /* 0x0000001c00217245 */ /* 0x000fe40000201400 */
[----:B------:R-:W1:Y:S01]  /*97c0*/  LDSM.16.M88.4 R28, [R180+0x4800] ;  /* 0x00480000b41c783b */ /* 0x000e620000000200 */
[----:B------:R-:W-:Y:S01]  /*97d0*/  HMMA.16816.F32.BF16 R16, R144, R136, R16 ;  /* 0x000000889010723c */ /* 0x000fe20000041810 */
[----:B------:R-:W-:Y:S01]  /*97e0*/  I2FP.F32.S32 R5, R5 ;  /* 0x0000000500057245 */ /* 0x000fe20000201400 */
[----:B------:R-:W-:Y:S01]  /*97f0*/  FFMA.FTZ R33, R33, -UR20, R24 ;  /* 0x8000001421217c23 */ /* 0x000fe20008010018 */
[----:B------:R-:W-:Y:S01]  /*9800*/  I2FP.F32.S32 R4, R4 ;  /* 0x0000000400047245 */ /* 0x000fe20000201400 */
[----:B------:R-:W-:Y:S01]  /*9810*/  IMAD.IADD R24, R200, 0x1, -R2 ;  /* 0x00000001c8187824 */ /* 0x000fe200078e0a02 */
[-C--:B------:R-:W-:Y:S01]  /*9820*/  ISETP.GE.AND P0, PT, R0, R198.reuse, PT ;  /* 0x000000c60000720c */ /* 0x080fe20003f06270 */
[----:B------:R-:W-:Y:S01]  /*9830*/  FFMA.FTZ R5, R5, -UR20, R26 ;  /* 0x8000001405057c23 */ /* 0x000fe2000801001a */
[----:B------:R-:W-:Y:S01]  /*9840*/  ISETP.GE.AND P6, PT, R2, R201, PT ;  /* 0x000000c90200720c */ /* 0x000fe20003fc6270 */
[----:B------:R-:W-:Y:S01]  /*9850*/  FFMA.FTZ R25, R4, -UR20, R25 ;  /* 0x8000001404197c23 */ /* 0x000fe20008010019 */
[----:B------:R-:W-:Y:S01]  /*9860*/  FSEL R33, R33, -INF , !P1 ;  /* 0xff80000021217808 */ /* 0x000fe20004800000 */
[----:B------:R-:W-:Y:S01]  /*9870*/  HMMA.16816.F32.BF16 R156, R212, R170, R156 ;  /* 0x000000aad49c723c */ /* 0x000fe2000004189c */
[----:B------:R-:W-:Y:S01]  /*9880*/  ISETP.GE.AND P1, PT, R2, R198, PT ;  /* 0x000000c60200720c */ /* 0x000fe20003f26270 */
[C---:B------:R-:W-:Y:S01]  /*9890*/  VIADD R4, R0.reuse, 0x9 ;  /* 0x0000000900047836 */ /* 0x040fe20000000000 */
[----:B------:R-:W-:-:S02]  /*98a0*/  ISETP.LT.OR P0, PT, R0, R199, P0 ;  /* 0x000000c70000720c */ /* 0x000fc40000701670 */
[C---:B------:R-:W-:Y:S01]  /*98b0*/  ISETP.LT.OR P6, PT, R2.reuse, R202, P6 ;  /* 0x000000ca0200720c */ /* 0x040fe200037c1670 */
[----:B------:R-:W-:Y:S01]  /*98c0*/  HMMA.16816.F32.BF16 R20, R8, R6, R20 ;  /* 0x000000060814723c */ /* 0x000fe20000041814 */
[----:B------:R-:W-:Y:S01]  /*98d0*/  ISETP.LT.OR P1, PT, R2, R199, P1 ;  /* 0x000000c70200720c */ /* 0x000fe20000f21670 */
[----:B------:R-:W-:Y:S01]  /*98e0*/  IMAD.MOV.U32 R213, RZ, RZ, R221 ;  /* 0x000000ffffd57224 */ /* 0x000fe200078e00dd */
[----:B------:R-:W-:Y:S02]  /*98f0*/  FSEL R2, R5, -INF , !P0 ;  /* 0xff80000005027808 */ /* 0x000fe40004000000 */
[----:B------:R-:W-:Y:S01]  /*9900*/  FSEL R25, R25, -INF , !P6 ;  /* 0xff80000019197808 */ /* 0x000fe20007000000 */
[----:B------:R-:W-:Y:S01]  /*9910*/  HMMA.16816.F32.BF16 R12, R144, R138, R12 ;  /* 0x0000008a900c723c */ /* 0x000fe2000004180c */
[----:B------:R-:W-:Y:S01]  /*9920*/  VIADD R7, R0, 0x8 ;  /* 0x0000000800077836 */ /* 0x000fe20000000000 */
[----:B------:R-:W-:Y:S01]  /*9930*/  IABS R24, R24 ;  /* 0x0000001800187213 */ /* 0x000fe20000000000 */
[----:B------:R-:W-:-:S02]  /*9940*/  IMAD.IADD R6, R203, 0x1, -R4 ;  /* 0x00000001cb067824 */ /* 0x000fc400078e0a04 */
[--C-:B------:R-:W-:Y:S01]  /*9950*/  IMAD.IADD R26, R203, 0x1, -R7.reuse ;  /* 0x00000001cb1a7824 */ /* 0x100fe200078e0a07 */
[C---:B------:R-:W-:Y:S01]  /*9960*/  ISETP.GE.AND P0, PT, R7.reuse, R201, PT ;  /* 0x000000c90700720c */ /* 0x040fe20003f06270 */
[----:B------:R-:W-:Y:S01]  /*9970*/  IMAD.IADD R5, R200, 0x1, -R7 ;  /* 0x00000001c8057824 */ /* 0x000fe200078e0a07 */
[C---:B------:R-:W-:Y:S02]  /*9980*/  ISETP.GE.AND P6, PT, R7.reuse, R198, PT ;  /* 0x000000c60700720c */ /* 0x040fe40003fc6270 */
[----:B------:R-:W-:Y:S02]  /*9990*/  IABS R26, R26 ;  /* 0x0000001a001a7213 */ /* 0x000fe40000000000 */
[----:B------:R-:W-:Y:S01]  /*99a0*/  ISETP.LT.OR P0, PT, R7, R202, P0 ;  /* 0x000000ca0700720c */ /* 0x000fe20000701670 */
[----:B------:R-:W-:Y:S01]  /*99b0*/  HMMA.16816.F32.BF16 R156, R144, R34, R156 ;  /* 0x00000022909c723c */ /* 0x000fe2000004189c */
[----:B------:R-:W-:Y:S02]  /*99c0*/  IABS R5, R5 ;  /* 0x0000000500057213 */ /* 0x000fe40000000000 */
[----:B------:R-:W-:-:S02]  /*99d0*/  I2FP.F32.S32 R24, R24 ;  /* 0x0000001800187245 */ /* 0x000fc40000201400 */
[----:B------:R-:W-:Y:S01]  /*99e0*/  ISETP.LT.OR P6, PT, R7, R199, P6 ;  /* 0x000000c70700720c */ /* 0x000fe200037c1670 */
[C---:B-1----:R-:W-:Y:S01]  /*99f0*/  HMMA.16816.F32.BF16 R16, R8.reuse, R28, R16 ;  /* 0x0000001c0810723c */ /* 0x042fe20000041810 */
[----:B------:R-:W-:Y:S01]  /*9a00*/  I2FP.F32.S32 R7, R26 ;  /* 0x0000001a00077245 */ /* 0x000fe20000201400 */
[----:B------:R-:W-:Y:S01]  /*9a10*/  FFMA.FTZ R27, R24, -UR20, R27 ;  /* 0x80000014181b7c23 */ /* 0x000fe2000801001b */
[----:B------:R-:W-:Y:S01]  /*9a20*/  I2FP.F32.S32 R5, R5 ;  /* 0x0000000500057245 */ /* 0x000fe20000201400 */
[----:B------:R-:W-:Y:S01]  /*9a30*/  VIADD R26, R0, 0x11 ;  /* 0x00000011001a7836 */ /* 0x000fe20000000000 */
[----:B------:R-:W-:Y:S01]  /*9a40*/  IABS R6, R6 ;  /* 0x0000000600067213 */ /* 0x000fe20000000000 */
[----:B------:R-:W-:Y:S01]  /*9a50*/  FFMA.FTZ R7, R7, -UR20, R20 ;  /* 0x8000001407077c23 */ /* 0x000fe20008010014 */
[C---:B------:R-:W-:Y:S02]  /*9a60*/  IMAD.IADD R29, R200.reuse, 0x1, -R32 ;  /* 0x00000001c81d7824 */ /* 0x040fe400078e0a20 */
[----:B------:R-:W-:Y:S01]  /*9a70*/  FFMA.FTZ R5, R5, -UR20, R22 ;  /* 0x8000001405057c23 */ /* 0x000fe20008010016 */
[----:B------:R-:W-:Y:S01]  /*9a80*/  FSEL R22, R27, -INF , !P1 ;  /* 0xff8000001b167808 */ /* 0x000fe20004800000 */
[----:B------:R-:W-:Y:S01]  /*9a90*/  IMAD.IADD R24, R203, 0x1, -R26 ;  /* 0x00000001cb187824 */ /* 0x000fe200078e0a1a */
[----:B------:R-:W-:Y:S01]  /*9aa0*/  I2FP.F32.S32 R6, R6 ;  /* 0x0000000600067245 */ /* 0x000fe20000201400 */
[----:B------:R-:W-:Y:S01]  /*9ab0*/  IMAD.IADD R28, R200, 0x1, -R4 ;  /* 0x00000001c81c7824 */ /* 0x000fe200078e0a04 */
[----:B------:R-:W-:Y:S01]  /*9ac0*/  FSEL R27, R7, -INF , !P0 ;  /* 0xff800000071b7808 */ /* 0x000fe20004000000 */
[----:B------:R-:W-:Y:S01]  /*9ad0*/  IMAD.IADD R35, R203, 0x1, -R32 ;  /* 0x00000001cb237824 */ /* 0x000fe200078e0a20 */
[----:B------:R-:W-:Y:S01]  /*9ae0*/  ISETP.GE.AND P1, PT, R4, R201, PT ;  /* 0x000000c90400720c */ /* 0x000fe20003f26270 */
[----:B------:R-:W-:Y:S01]  /*9af0*/  FFMA.FTZ R21, R6, -UR20, R21 ;  /* 0x8000001406157c23 */ /* 0x000fe20008010015 */
[C---:B------:R-:W-:Y:S01]  /*9b00*/  ISETP.GE.AND P0, PT, R4.reuse, R198, PT ;  /* 0x000000c60400720c */ /* 0x040fe20003f06270 */
[----:B------:R-:W-:Y:S01]  /*9b10*/  HMMA.16816.F32.BF16 R12, R8, R30, R12 ;  /* 0x0000001e080c723c */ /* 0x000fe2000004180c */
[----:B------:R-:W-:-:S02]  /*9b20*/  ISETP.LT.OR P1, PT, R4, R202, P1 ;  /* 0x000000ca0400720c */ /* 0x000fc40000f21670 */
[----:B------:R-:W-:Y:S02]  /*9b30*/  ISETP.LT.OR P0, PT, R4, R199, P0 ;  /* 0x000000c70400720c */ /* 0x000fe40000701670 */
[----:B------:R-:W-:Y:S02]  /*9b40*/  FSEL R20, R5, -INF , !P6 ;  /* 0xff80000005147808 */ /* 0x000fe40007000000 */
[----:B------:R-:W1:Y:S01]  /*9b50*/  LDSM.16.M88.4 R4, [R180+0x5000] ;  /* 0x00500000b404783b */ /* 0x000e620000000200 */
[----:B------:R-:W-:Y:S02]  /*9b60*/  IABS R29, R29 ;  /* 0x0000001d001d7213 */ /* 0x000fe40000000000 */
[----:B------:R-:W-:Y:S02]  /*9b70*/  IABS R24, R24 ;  /* 0x0000001800187213 */ /* 0x000fe40000000000 */
[----:B------:R-:W-:Y:S02]  /*9b80*/  IABS R28, R28 ;  /* 0x0000001c001c7213 */ /* 0x000fe40000000000 */
[----:B------:R-:W-:-:S02]  /*9b90*/  IABS R35, R35 ;  /* 0x0000002300237213 */ /* 0x000fc40000000000 */
[----:B------:R-:W-:Y:S02]  /*9ba0*/  I2FP.F32.S32 R29, R29 ;  /* 0x0000001d001d7245 */ /* 0x000fe40000201400 */
[----:B------:R-:W-:Y:S02]  /*9bb0*/  FSEL R21, R21, -INF , !P1 ;  /* 0xff80000015157808 */ /* 0x000fe40004800000 */
        /* <DEDUP_REMOVED lines=36> */
[----:B------:R-:W-:Y:S01]  /*9e00*/  I2FP.F32.S32 R23, R23 ;  /* 0x0000001700177245 */ /* 0x000fe20000201400 */
[----:B------:R-:W-:Y:S01]  /*9e10*/  VIADD R6, R0, 0x28 ;  /* 0x0000002800067836 */ /* 0x000fe20000000000 */
[----:B------:R-:W-:Y:S02]  /*9e20*/  ISETP.GE.AND P0, PT, R17, R198, PT ;  /* 0x000000c61100720c */ /* 0x000fe40003f06270 */
[----:B------:R-:W-:Y:S01]  /*9e30*/  IABS R26, R26 ;  /* 0x0000001a001a7213 */ /* 0x000fe20000000000 */
[----:B------:R-:W-:Y:S01]  /*9e40*/  FFMA.FTZ R14, R23, -UR20, R14 ;  /* 0x80000014170e7c23 */ /* 0x000fe2000801000e */
[C---:B------:R-:W-:Y:S01]  /*9e50*/  ISETP.LT.OR P1, PT, R17.reuse, R202, P1 ;  /* 0x000000ca1100720c */ /* 0x040fe20000f21670 */
[----:B------:R-:W-:Y:S01]  /*9e60*/  IMAD.IADD R7, R200, 0x1, -R6 ;  /* 0x00000001c8077824 */ /* 0x000fe200078e0a06 */
[----:B------:R-:W-:Y:S01]  /*9e70*/  ISETP.LT.OR P0, PT, R17, R199, P0 ;  /* 0x000000c71100720c */ /* 0x000fe20000701670 */
[----:B------:R-:W-:Y:S01]  /*9e80*/  IMAD.MOV.U32 R17, RZ, RZ, R26 ;  /* 0x000000ffff117224 */ /* 0x000fe200078e001a */
[----:B------:R-:W-:-:S02]  /*9e90*/  FSEL R218, R19, -INF , !P6 ;  /* 0xff80000013da7808 */ /* 0x000fc40007000000 */
[----:B------:R-:W-:Y:S02]  /*9ea0*/  FSEL R139, R12, -INF , !P1 ;  /* 0xff8000000c8b7808 */ /* 0x000fe40004800000 */
[C---:B------:R-:W-:Y:S02]  /*9eb0*/  ISETP.GE.AND P6, PT, R16.reuse, R201, PT ;  /* 0x000000c91000720c */ /* 0x040fe40003fc6270 */
[----:B------:R-:W-:Y:S02]  /*9ec0*/  ISETP.GE.AND P1, PT, R16, R198, PT ;  /* 0x000000c61000720c */ /* 0x000fe40003f26270 */
[----:B------:R-:W-:Y:S01]  /*9ed0*/  FSEL R214, R14, -INF , !P0 ;  /* 0xff8000000ed67808 */ /* 0x000fe20004000000 */
[----:B------:R-:W-:Y:S01]  /*9ee0*/  IMAD.IADD R14, R200, 0x1, -R16 ;  /* 0x00000001c80e7824 */ /* 0x000fe200078e0a10 */
[----:B------:R-:W-:Y:S02]  /*9ef0*/  I2FP.F32.S32 R4, R17 ;  /* 0x0000001100047245 */ /* 0x000fe40000201400 */
[----:B------:R-:W-:-:S02]  /*9f00*/  ISETP.LT.OR P6, PT, R16, R202, P6 ;  /* 0x000000ca1000720c */ /* 0x000fc400037c1670 */
[----:B------:R-:W-:Y:S01]  /*9f10*/  ISETP.LT.OR P1, PT, R16, R199, P1 ;  /* 0x000000c71000720c */ /* 0x000fe20000f21670 */
[----:B------:R-:W-:Y:S01]  /*9f20*/  FFMA.FTZ R13, R4, -UR20, R13 ;  /* 0x80000014040d7c23 */ /* 0x000fe2000801000d */
[----:B------:R-:W1:Y:S01]  /*9f30*/  LDSM.16.M88.4 R16, [R180+0x5800] ;  /* 0x00580000b410783b */ /* 0x000e620000000200 */
[----:B------:R-:W-:Y:S01]  /*9f40*/  ISETP.GE.AND P0, PT, R5, R201, PT ;  /* 0x000000c90500720c */ /* 0x000fe20003f06270 */
[----:B------:R-:W-:Y:S01]  /*9f50*/  VIADD R4, R0, 0x21 ;  /* 0x0000002100047836 */ /* 0x000fe20000000000 */
[----:B------:R-:W-:Y:S01]  /*9f60*/  IABS R14, R14 ;  /* 0x0000000e000e7213 */ /* 0x000fe20000000000 */
        /* <DEDUP_REMOVED lines=9> */
[----:B------:R-:W-:Y:S02]  /*a000*/  I2FP.F32.S32 R14, R14 ;  /* 0x0000000e000e7245 */ /* 0x000fe40000201400 */
[----:B------:R-:W-:-:S02]  /*a010*/  IABS R13, R13 ;  /* 0x0000000d000d7213 */ /* 0x000fc40000000000 */
[----:B------:R-:W-:Y:S01]  /*a020*/  IABS R5, R5 ;  /* 0x0000000500057213 */ /* 0x000fe20000000000 */
[----:B------:R-:W-:Y:S01]  /*a030*/  FFMA.FTZ R15, R14, -UR20, R15 ;  /* 0x800000140e0f7c23 */ /* 0x000fe2000801000f */
[----:B------:R-:W-:Y:S02]  /*a040*/  IABS R12, R12 ;  /* 0x0000000c000c7213 */ /* 0x000fe40000000000 */
[----:B------:R-:W-:Y:S02]  /*a050*/  I2FP.F32.S32 R13, R13 ;  /* 0x0000000d000d7245 */ /* 0x000fe40000201400 */
[----:B------:R-:W-:Y:S02]  /*a060*/  I2FP.F32.S32 R5, R5 ;  /* 0x0000000500057245 */ /* 0x000fe40000201400 */
[----:B------:R-:W-:Y:S01]  /*a070*/  I2FP.F32.S32 R12, R12 ;  /* 0x0000000c000c7245 */ /* 0x000fe20000201400 */
[----:B------:R-:W-:Y:S01]  /*a080*/  FFMA.FTZ R13, R13, -UR20, R160 ;  /* 0x800000140d0d7c23 */ /* 0x000fe200080100a0 */
[----:B------:R-:W-:Y:S01]  /*a090*/  FSEL R216, R15, -INF , !P1 ;  /* 0xff8000000fd87808 */ /* 0x000fe20004800000 */
[----:B------:R-:W-:Y:S01]  /*a0a0*/  FFMA.FTZ R144, R5, -UR20, R162 ;  /* 0x8000001405907c23 */ /* 0x000fe200080100a2 */
[----:B------:R-:W-:Y:S01]  /*a0b0*/  ISETP.GE.AND P1, PT, R4, R201, PT ;  /* 0x000000c90400720c */ /* 0x000fe20003f26270 */
[----:B------:R-:W-:Y:S01]  /*a0c0*/  FFMA.FTZ R12, R12, -UR20, R161 ;  /* 0x800000140c0c7c23 */ /* 0x000fe200080100a1 */
[----:B------:R-:W-:Y:S01]  /*a0d0*/  IABS R7, R7 ;  /* 0x0000000700077213 */ /* 0x000fe20000000000 */
[----:B------:R-:W-:Y:S01]  /*a0e0*/  VIADD R5, R0, 0x29 ;  /* 0x0000002900057836 */ /* 0x000fe20000000000 */
[----:B------:R-:W-:-:S02]  /*a0f0*/  ISETP.LT.OR P1, PT, R4, R202, P1 ;  /* 0x000000ca0400720c */ /* 0x000fc40000f21670 */
[----:B------:R-:W-:Y:S01]  /*a100*/  FSEL R147, R13, -INF , !P0 ;  /* 0xff8000000d937808 */ /* 0x000fe20004000000 */
[----:B------:R-:W-:Y:S01]  /*a110*/  IMAD.IADD R13, R203, 0x1, -R6 ;  /* 0x00000001cb0d7824 */ /* 0x000fe200078e0a06 */
[----:B------:R-:W-:Y:S01]  /*a120*/  ISETP.GE.AND P0, PT, R4, R198, PT ;  /* 0x000000c60400720c */ /* 0x000fe20003f06270 */
[C---:B-1----:R-:W-:Y:S01]  /*a130*/  HMMA.16816.F32.BF16 R152, R8.reuse, R16, R152 ;  /* 0x000000100898723c */ /* 0x042fe20000041898 */
[----:B------:R-:W-:Y:S01]  /*a140*/  I2FP.F32.S32 R7, R7 ;  /* 0x0000000700077245 */ /* 0x000fe20000201400 */
[----:B------:R-:W-:Y:S01]  /*a150*/  IMAD.IADD R142, R200, 0x1, -R5 ;  /* 0x00000001c88e7824 */ /* 0x000fe200078e0a05 */
[----:B------:R-:W-:Y:S02]  /*a160*/  FSEL R144, R144, -INF , !P6 ;  /* 0xff80000090907808 */ /* 0x000fe40007000000 */
[----:B------:R-:W-:Y:S01]  /*a170*/  FSEL R143, R12, -INF , !P1 ;  /* 0xff8000000c8f7808 */ /* 0x000fe20004800000 */
[----:B------:R-:W-:Y:S01]  /*a180*/  FFMA.FTZ R7, R7, -UR20, R158 ;  /* 0x8000001407077c23 */ /* 0x000fe2000801009e */
[----:B------:R-:W-:Y:S01]  /*a190*/  IABS R146, R146 ;  /* 0x0000009200927213 */ /* 0x000fe20000000000 */
[----:B------:R-:W-:Y:S01]  /*a1a0*/  HMMA.16816.F32.BF16 R148, R8, R18, R148 ;  /* 0x000000120894723c */ /* 0x000fe20000041894 */
[----:B------:R-:W-:Y:S01]  /*a1b0*/  BAR.SYNC.DEFER_BLOCKING 0x0 ;  /* 0x0000000000007b1d */ /* 0x000fe20000010000 */
[----:B------:R-:W-:-:S02]  /*a1c0*/  ISETP.GE.AND P6, PT, R6, R201, PT ;  /* 0x000000c90600720c */ /* 0x000fc40003fc6270 */
[----:B------:R-:W-:Y:S02]  /*a1d0*/  ISETP.GE.AND P1, PT, R6, R198, PT ;  /* 0x000000c60600720c */ /* 0x000fe40003f26270 */
[-C--:B------:R-:W-:Y:S01]  /*a1e0*/  ISETP.LT.OR P0, PT, R4, R199.reuse, P0 ;  /* 0x000000c70400720c */ /* 0x080fe20000701670 */
[----:B------:R-:W-:Y:S01]  /*a1f0*/  IMAD.IADD R4, R203, 0x1, -R5 ;  /* 0x00000001cb047824 */ /* 0x000fe200078e0a05 */
[----:B------:R-:W-:Y:S02]  /*a200*/  I2FP.F32.S32 R146, R146 ;  /* 0x0000009200927245 */ /* 0x000fe40000201400 */
[C---:B------:R-:W-:Y:S02]  /*a210*/  ISETP.LT.OR P6, PT, R6.reuse, R202, P6 ;  /* 0x000000ca0600720c */ /* 0x040fe400037c1670 */
[----:B------:R-:W-:Y:S01]  /*a220*/  ISETP.LT.OR P1, PT, R6, R199, P1 ;  /* 0x000000c70600720c */ /* 0x000fe20000f21670 */
[----:B------:R-:W-:Y:S01]  /*a230*/  VIADD R6, R0, 0x30 ;  /* 0x0000003000067836 */ /* 0x000fe20000000000 */
[----:B------:R-:W-:Y:S01]  /*a240*/  IABS R13, R13 ;  /* 0x0000000d000d7213 */ /* 0x000fe20000000000 */
[----:B------:R-:W-:Y:S01]  /*a250*/  FFMA.FTZ R146, R146, -UR20, R163 ;  /* 0x8000001492927c23 */ /* 0x000fe200080100a3 */
[----:B------:R-:W-:-:S02]  /*a260*/  IABS R4, R4 ;  /* 0x0000000400047213 */ /* 0x000fc40000000000 */
[----:B------:R-:W-:Y:S01]  /*a270*/  FSEL R140, R7, -INF , !P1 ;  /* 0xff800000078c7808 */ /* 0x000fe20004800000 */
[----:B------:R-:W-:Y:S01]  /*a280*/  IMAD.IADD R7, R203, 0x1, -R6 ;  /* 0x00000001cb077824 */ /* 0x000fe200078e0a06 */
[----:B------:R-:W-:Y:S02]  /*a290*/  I2FP.F32.S32 R13, R13 ;  /* 0x0000000d000d7245 */ /* 0x000fe40000201400 */
[----:B------:R-:W-:Y:S02]  /*a2a0*/  I2FP.F32.S32 R4, R4 ;  /* 0x0000000400047245 */ /* 0x000fe40000201400 */
[----:B------:R-:W-:Y:S01]  /*a2b0*/  FSEL R146, R146, -INF , !P0 ;  /* 0xff80000092927808 */ /* 0x000fe20004000000 */
[----:B------:R-:W-:Y:S01]  /*a2c0*/  FFMA.FTZ R13, R13, -UR20, R156 ;  /* 0x800000140d0d7c23 */ /* 0x000fe2000801009c */
[----:B------:R-:W-:Y:S01]  /*a2d0*/  ISETP.GE.AND P0, PT, R5, R201, PT ;  /* 0x000000c90500720c */ /* 0x000fe20003f06270 */
[----:B------:R-:W-:Y:S01]  /*a2e0*/  FFMA.FTZ R141, R4, -UR20, R157 ;  /* 0x80000014048d7c23 */ /* 0x000fe2000801009d */
[----:B------:R-:W-:Y:S01]  /*a2f0*/  IABS R142, R142 ;  /* 0x0000008e008e7213 */ /* 0x000fe20000000000 */
[----:B------:R-:W-:Y:S01]  /*a300*/  VIADD R4, R0, 0x31 ;  /* 0x0000003100047836 */ /* 0x000fe20000000000 */
[----:B------:R-:W-:-:S02]  /*a310*/  IABS R7, R7 ;  /* 0x0000000700077213 */ /* 0x000fc40000000000 */
[----:B------:R-:W-:Y:S02]  /*a320*/  ISETP.LT.OR P0, PT, R5, R202, P0 ;  /* 0x000000ca0500720c */ /* 0x000fe40000701670 */
[----:B------:R-:W-:Y:S02]  /*a330*/  I2FP.F32.S32 R142, R142 ;  /* 0x0000008e008e7245 */ /* 0x000fe40000201400 */
[----:B------:R-:W-:Y:S02]  /*a340*/  I2FP.F32.S32 R7, R7 ;  /* 0x0000000700077245 */ /* 0x000fe40000201400 */
[----:B------:R-:W-:Y:S01]  /*a350*/  FSEL R145, R13, -INF , !P6 ;  /* 0xff8000000d917808 */ /* 0x000fe20007000000 */
[----:B------:R-:W-:Y:S01]  /*a360*/  FFMA.FTZ R142, R142, -UR20, R159 ;  /* 0x800000148e8e7c23 */ /* 0x000fe2000801009f */
[----:B------:R-:W-:Y:S01]  /*a370*/  ISETP.GE.AND P6, PT, R5, R198, PT ;  /* 0x000000c60500720c */ /* 0x000fe20003fc6270 */
[----:B------:R-:W-:Y:S01]  /*a380*/  FFMA.FTZ R7, R7, -UR20, R152 ;  /* 0x8000001407077c23 */ /* 0x000fe20008010098 */
[----:B------:R-:W-:-:S02]  /*a390*/  ISETP.GE.AND P1, PT, R6, R201, PT ;  /* 0x000000c90600720c */ /* 0x000fc40003f26270 */
[----:B------:R-:W-:Y:S02]  /*a3a0*/  FSEL R141, R141, -INF , !P0 ;  /* 0xff8000008d8d7808 */ /* 0x000fe40004000000 */
[----:B------:R-:W-:Y:S02]  /*a3b0*/  ISETP.GE.AND P0, PT, R6, R198, PT ;  /* 0x000000c60600720c */ /* 0x000fe40003f06270 */
[-C--:B------:R-:W-:Y:S01]  /*a3c0*/  ISETP.LT.OR P6, PT, R5, R199.reuse, P6 ;  /* 0x000000c70500720c */ /* 0x080fe200037c1670 */
[----:B------:R-:W-:Y:S01]  /*a3d0*/  IMAD.IADD R5, R200, 0x1, -R6 ;  /* 0x00000001c8057824 */ /* 0x000fe200078e0a06 */
[C---:B------:R-:W-:Y:S02]  /*a3e0*/  ISETP.LT.OR P1, PT, R6.reuse, R202, P1 ;  /* 0x000000ca0600720c */ /* 0x040fe40000f21670 */
[----:B------:R-:W-:Y:S01]  /*a3f0*/  ISETP.LT.OR P0, PT, R6, R199, P0 ;  /* 0x000000c70600720c */ /* 0x000fe20000701670 */
[----:B------:R-:W-:Y:S01]  /*a400*/  IMAD.IADD R6, R203, 0x1, -R4 ;  /* 0x00000001cb067824 */ /* 0x000fe200078e0a04 */
[----:B------:R-:W-:-:S02]  /*a410*/  FSEL R142, R142, -INF , !P6 ;  /* 0xff8000008e8e7808 */ /* 0x000fc40007000000 */
[----:B------:R-:W-:Y:S02]  /*a420*/  FSEL R171, R7, -INF , !P1 ;  /* 0xff80000007ab7808 */ /* 0x000fe40004800000 */
[C---:B------:R-:W-:Y:S02]  /*a430*/  ISETP.GE.AND P6, PT, R4.reuse, R201, PT ;  /* 0x000000c90400720c */ /* 0x040fe40003fc6270 */
[C---:B------:R-:W-:Y:S02]  /*a440*/  ISETP.GE.AND P1, PT, R4.reuse, R198, PT ;  /* 0x000000c60400720c */ /* 0x040fe40003f26270 */
[----:B------:R-:W-:Y:S02]  /*a450*/  IABS R6, R6 ;  /* 0x0000000600067213 */ /* 0x000fe40000000000 */
[C---:B------:R-:W-:Y:S02]  /*a460*/  ISETP.LT.OR P6, PT, R4.reuse, R202, P6 ;  /* 0x000000ca0400720c */ /* 0x040fe400037c1670 */
[----:B------:R-:W-:Y:S01]  /*a470*/  ISETP.LT.OR P1, PT, R4, R199, P1 ;  /* 0x000000c70400720c */ /* 0x000fe20000f21670 */
[----:B------:R-:W-:Y:S01]  /*a480*/  IMAD.IADD R4, R200, 0x1, -R4 ;  /* 0x00000001c8047824 */ /* 0x000fe200078e0a04 */
[----:B------:R-:W-:Y:S01]  /*a490*/  I2FP.F32.S32 R8, R6 ;  /* 0x0000000600087245 */ /* 0x000fe20000201400 */
[C---:B------:R-:W-:Y:S01]  /*a4a0*/  VIADD R6, R0.reuse, 0x38 ;  /* 0x0000003800067836 */ /* 0x040fe20000000000 */
[----:B------:R-:W-:Y:S01]  /*a4b0*/  IABS R5, R5 ;  /* 0x0000000500057213 */ /* 0x000fe20000000000 */
[----:B------:R-:W-:Y:S01]  /*a4c0*/  VIADD R0, R0, 0x39 ;  /* 0x0000003900007836 */ /* 0x000fe20000000000 */
[----:B------:R-:W-:Y:S01]  /*a4d0*/  IABS R4, R4 ;  /* 0x0000000400047213 */ /* 0x000fe20000000000 */
[----:B------:R-:W-:Y:S01]  /*a4e0*/  FFMA.FTZ R153, R8, -UR20, R153 ;  /* 0x8000001408997c23 */ /* 0x000fe20008010099 */
[----:B------:R-:W-:Y:S01]  /*a4f0*/  I2FP.F32.S32 R5, R5 ;  /* 0x0000000500057245 */ /* 0x000fe20000201400 */
[--C-:B------:R-:W-:Y:S01]  /*a500*/  IMAD.IADD R7, R203, 0x1, -R6.reuse ;  /* 0x00000001cb077824 */ /* 0x100fe200078e0a06 */
[----:B------:R-:W-:Y:S01]  /*a510*/  I2FP.F32.S32 R8, R4 ;  /* 0x0000000400087245 */ /* 0x000fe20000201400 */
[----:B------:R-:W-:Y:S01]  /*a520*/  IMAD.IADD R4, R200, 0x1, -R6 ;  /* 0x00000001c8047824 */ /* 0x000fe200078e0a06 */
[----:B------:R-:W-:Y:S01]  /*a530*/  FSEL R169, R153, -INF , !P6 ;  /* 0xff80000099a97808 */ /* 0x000fe20007000000 */
[----:B------:R-:W-:Y:S01]  /*a540*/  FFMA.FTZ R5, R5, -UR20, R154 ;  /* 0x8000001405057c23 */ /* 0x000fe2000801009a */
[----:B------:R-:W-:Y:S01]  /*a550*/  ISETP.GE.AND P6, PT, R6, R198, PT ;  /* 0x000000c60600720c */ /* 0x000fe20003fc6270 */
[----:B------:R-:W-:Y:S01]  /*a560*/  FFMA.FTZ R8, R8, -UR20, R155 ;  /* 0x8000001408087c23 */ /* 0x000fe2000801009b */
[----:B------:R-:W-:-:S02]  /*a570*/  IABS R4, R4 ;  /* 0x0000000400047213 */ /* 0x000fc40000000000 */
[----:B------:R-:W-:Y:S01]  /*a580*/  FSEL R166, R5, -INF , !P0 ;  /* 0xff80000005a67808 */ /* 0x000fe20004000000 */
[----:B------:R-:W-:Y:S01]  /*a590*/  IMAD.IADD R5, R203, 0x1, -R0 ;  /* 0x00000001cb057824 */ /* 0x000fe200078e0a00 */
[----:B------:R-:W-:Y:S02]  /*a5a0*/  I2FP.F32.S32 R9, R4 ;  /* 0x0000000400097245 */ /* 0x000fe40000201400 */
[C---:B------:R-:W-:Y:S02]  /*a5b0*/  ISETP.GE.AND P0, PT, R6.reuse, R201, PT ;  /* 0x000000c90600720c */ /* 0x040fe40003f06270 */
[----:B------:R-:W-:Y:S01]  /*a5c0*/  IABS R7, R7 ;  /* 0x0000000700077213 */ /* 0x000fe20000000000 */
[----:B------:R-:W-:Y:S01]  /*a5d0*/  FFMA.FTZ R9, R9, -UR20, R150 ;  /* 0x8000001409097c23 */ /* 0x000fe20008010096 */
[C---:B------:R-:W-:Y:S02]  /*a5e0*/  ISETP.LT.OR P0, PT, R6.reuse, R202, P0 ;  /* 0x000000ca0600720c */ /* 0x040fe40000701670 */
[----:B------:R-:W-:Y:S01]  /*a5f0*/  ISETP.LT.OR P6, PT, R6, R199, P6 ;  /* 0x000000c70600720c */ /* 0x000fe200037c1670 */
[----:B------:R-:W-:Y:S01]  /*a600*/  IMAD.IADD R6, R200, 0x1, -R0 ;  /* 0x00000001c8067824 */ /* 0x000fe200078e0a00 */
[----:B------:R-:W-:-:S02]  /*a610*/  I2FP.F32.S32 R7, R7 ;  /* 0x0000000700077245 */ /* 0x000fc40000201400 */
[----:B------:R-:W-:Y:S02]  /*a620*/  FSEL R162, R9, -INF , !P6 ;  /* 0xff80000009a27808 */ /* 0x000fe40007000000 */
[----:B------:R-:W-:Y:S01]  /*a630*/  ISETP.LT.AND P6, PT, R195, UR10, PT ;  /* 0x0000000ac3007c0c */ /* 0x000fe2000bfc1270 */
[----:B------:R-:W-:Y:S01]  /*a640*/  FFMA.FTZ R7, R7, -UR20, R148 ;  /* 0x8000001407077c23 */ /* 0x000fe20008010094 */
[----:B------:R-:W-:Y:S02]  /*a650*/  IABS R5, R5 ;  /* 0x0000000500057213 */ /* 0x000fe40000000000 */
[----:B------:R-:W-:Y:S02]  /*a660*/  IABS R6, R6 ;  /* 0x0000000600067213 */ /* 0x000fe40000000000 */
[----:B------:R-:W-:Y:S02]  /*a670*/  I2FP.F32.S32 R4, R5 ;  /* 0x0000000500047245 */ /* 0x000fe40000201400 */
[----:B------:R-:W-:-:S02]  /*a680*/  I2FP.F32.S32 R6, R6 ;  /* 0x0000000600067245 */ /* 0x000fc40000201400 */
[----:B------:R-:W-:Y:S01]  /*a690*/  FSEL R164, R8, -INF , !P1 ;  /* 0xff80000008a47808 */ /* 0x000fe20004800000 */
[----:B------:R-:W-:Y:S01]  /*a6a0*/  FFMA.FTZ R4, R4, -UR20, R149 ;  /* 0x8000001404047c23 */ /* 0x000fe20008010095 */
[----:B------:R-:W-:Y:S01]  /*a6b0*/  FSEL R167, R7, -INF , !P0 ;  /* 0xff80000007a77808 */ /* 0x000fe20004000000 */
[----:B------:R-:W-:Y:S01]  /*a6c0*/  FFMA.FTZ R6, R6, -UR20, R151 ;  /* 0x8000001406067c23 */ /* 0x000fe20008010097 */
[C---:B------:R-:W-:Y:S02]  /*a6d0*/  ISETP.GE.AND P1, PT, R0.reuse, R201, PT ;  /* 0x000000c90000720c */ /* 0x040fe40003f26270 */
[C---:B------:R-:W-:Y:S02]  /*a6e0*/  ISETP.GE.AND P0, PT, R0.reuse, R198, PT ;  /* 0x000000c60000720c */ /* 0x040fe40003f06270 */
[C---:B------:R-:W-:Y:S02]  /*a6f0*/  ISETP.LT.OR P1, PT, R0.reuse, R202, P1 ;  /* 0x000000ca0000720c */ /* 0x040fe40000f21670 */
[----:B------:R-:W-:-:S02]  /*a700*/  ISETP.LT.OR P0, PT, R0, R199, P0 ;  /* 0x000000c70000720c */ /* 0x000fc40000701670 */
        /* <DEDUP_REMOVED lines=76> */
.L_x_6858:
[----:B------:R-:W-:-:S04]  /*abd0*/  ULEA UR14, -UR8, URZ, 0x6 ;  /* 0x0000003f080e7291 */ /* 0x000fc8000f8e313f */
[----:B------:R-:W-:-:S12]  /*abe0*/  USHF.R.S32.HI UR9, URZ, 0x1f, UR14 ;  /* 0x0000001f3f097899 */ /* 0x000fd8000801140e */
.L_x_6859:
        /* <DEDUP_REMOVED lines=122> */
.L_x_6861:
[----:B------:R-:W-:Y:S05]  /*b390*/  BSYNC B0 ;  /* 0x0000000000007941 */ /* 0x000fea0003800000 */
.L_x_6860:
[----:B------:R-:W0:Y:S01]  /*b3a0*/  LDGDEPBAR ;  /* 0x00000000000079af */ /* 0x000e220000000000 */
[----:B-12---:R-:W-:Y:S01]  /*b3b0*/  IMAD.U32 R5, RZ, RZ, UR14 ;  /* 0x0000000eff057e24 */ /* 0x006fe2000f8e00ff */
[----:B------:R-:W-:Y:S01]  /*b3c0*/  MOV R0, UR9 ;  /* 0x0000000900007c02 */ /* 0x000fe20008000f00 */
[----:B------:R-:W-:-:S03]  /*b3d0*/  IMAD.U32 R4, RZ, RZ, UR14 ;  /* 0x0000000eff047e24 */ /* 0x000fc6000f8e00ff */
[----:B------:R-:W-:-:S04]  /*b3e0*/  LEA R208, P0, R5, R208, 0x1 ;  /* 0x000000d005d07211 */ /* 0x000fc800078008ff */
[----:B------:R-:W-:-:S09]  /*b3f0*/  LEA.HI.X R207, R4, R207, R0, 0x1, P0 ;  /* 0x000000cf04cf7211 */ /* 0x000fd200000f0c00 */
.L_x_6857:
        /* <DEDUP_REMOVED lines=409> */
.L_x_6854:
        /* <DEDUP_REMOVED lines=41> */
.L_x_6866:
        /* <DEDUP_REMOVED lines=53> */
[----:B------:R-:W-:Y:S02]  /*d370*/  R2UR UR24, R4 ;  /* 0x00000000041872ca */ /* 0x000fe400000e0000 */
[----:B------:R-:W-:Y:S01]  /*d380*/  LEA.HI.X.SX32 R7, R5, UR19, 0x2, P1 ;  /* 0x0000001305077c11 */ /* 0x000fe200088f16ff */
[----:B------:R-:W-:Y:S01]  /*d390*/  USHF.R.S32.HI UR8, URZ, 0x1f, UR22 ;  /* 0x0000001f3f087899 */ /* 0x000fe20008011416 */
[----:B------:R-:W-:Y:S02]  /*d3a0*/  LEA.HI.X.SX32 R5, R3, UR19, 0x2, P0 ;  /* 0x0000001303057c11 */ /* 0x000fe400080f16ff */
[----:B------:R-:W-:Y:S02]  /*d3b0*/  R2UR UR36, R6 ;  /* 0x00000000062472ca */ /* 0x000fe400000e0000 */
[----:B------:R-:W-:Y:S02]  /*d3c0*/  R2UR UR37, R7 ;  /* 0x00000000072572ca */ /* 0x000fe400000e0000 */
[----:B------:R-:W-:Y:S01]  /*d3d0*/  R2UR UR25, R5 ;  /* 0x00000000051972ca */ /* 0x000fe200000e0000 */
[----:B------:R-:W1:Y:S02]  /*d3e0*/  LDC.64 R6, c[0x0][0x250] ;  /* 0x00009400ff067b82 */ /* 0x000e640000000a00 */
[----:B------:R-:W-:Y:S06]  /*d3f0*/  MOV R12, UR24 ;  /* 0x00000018000c7c02 */ /* 0x000fec0008000f00 */
[----:B------:R-:W2:Y:S01]  /*d400*/  LDC.64 R4, c[0x0][0x238] ;  /* 0x00008e00ff047b82 */ /* 0x000ea20000000a00 */
[----:B------:R-:W-:Y:S02]  /*d410*/  IMAD.U32 R14, RZ, RZ, UR36 ;  /* 0x00000024ff0e7e24 */ /* 0x000fe4000f8e00ff */
[----:B------:R-:W-:Y:S02]  /*d420*/  IMAD.U32 R15, RZ, RZ, UR37 ;  /* 0x00000025ff0f7e24 */ /* 0x000fe4000f8e00ff */
        /* <DEDUP_REMOVED lines=14> */
.L_x_6863:
[CC--:B------:R-:W-:Y:S01]  /*d510*/  LEA R214, P0, R215.reuse, R210.reuse, 0x1 ;  /* 0x000000d2d7d67211 */ /* 0x0c0fe200078008ff */
[----:B------:R-:W-:Y:S01]  /*d520*/  @P5 STS.128 [R196+0xc000], RZ ;  /* 0x00c000ffc4005388 */ /* 0x000fe20000000c00 */
        /* <DEDUP_REMOVED lines=285> */
[----:B------:R-:W-:Y:S01]  /*e700*/  LEA R134, P0, R134, UR18, 0x2 ;  /* 0x0000001286867c11 */ /* 0x000fe2000f8010ff */
[----:B------:R-:W-:Y:S01]  /*e710*/  UIADD3 UR22, UR35, -UR33, URZ ;  /* 0x8000002123167290 */ /* 0x000fe2000fffe03f */
[----:B------:R-:W-:Y:S01]  /*e720*/  IMAD.U32 R133, RZ, RZ, UR33 ;  /* 0x00000021ff857e24 */ /* 0x000fe2000f8e00ff */
[----:B------:R-:W-:Y:S02]  /*e730*/  MOV R132, UR33 ;  /* 0x0000002100847c02 */ /* 0x000fe40008000f00 */
[----:B------:R-:W-:Y:S01]  /*e740*/  LEA.HI.X.SX32 R135, R3, UR19, 0x2, P0 ;  /* 0x0000001303877c11 */ /* 0x000fe200080f16ff */
[----:B------:R-:W-:Y:S01]  /*e750*/  UIMAD UR22, UR22, UR12, -0x40 ;  /* 0xffffffc0161674a4 */ /* 0x000fe2000f8e020c */
[----:B------:R-:W-:Y:S02]  /*e760*/  LEA R136, P1, R133, UR18, 0x2 ;  /* 0x0000001285887c11 */ /* 0x000fe4000f8210ff */
[----:B------:R-:W-:Y:S01]  /*e770*/  R2UR UR24, R134 ;  /* 0x00000000861872ca */ /* 0x000fe200000e0000 */
[----:B------:R-:W-:Y:S01]  /*e780*/  USHF.R.S32.HI UR8, URZ, 0x1f, UR22 ;  /* 0x0000001f3f087899 */ /* 0x000fe20008011416 */
[----:B------:R-:W-:Y:S02]  /*e790*/  LEA.HI.X.SX32 R137, R132, UR19, 0x2, P1 ;  /* 0x0000001384897c11 */ /* 0x000fe400088f16ff */
[----:B------:R-:W-:Y:S01]  /*e7a0*/  R2UR UR25, R135 ;  /* 0x00000000871972ca */ /* 0x000fe200000e0000 */
[----:B------:R-:W1:Y:S01]  /*e7b0*/  LDC.64 R132, c[0x0][0x230] ;  /* 0x00008c00ff847b82 */ /* 0x000e620000000a00 */
[----:B------:R-:W-:Y:S02]  /*e7c0*/  R2UR UR36, R136 ;  /* 0x00000000882472ca */ /* 0x000fe400000e0000 */
[----:B------:R-:W-:Y:S05]  /*e7d0*/  R2UR UR37, R137 ;  /* 0x00000000892572ca */ /* 0x000fea00000e0000 */
[----:B------:R-:W2:Y:S01]  /*e7e0*/  LDC.64 R134, c[0x0][0x248] ;  /* 0x00009200ff867b82 */ /* 0x000ea20000000a00 */
[----:B------:R-:W-:Y:S03]  /*e7f0*/  IMAD.U32 R142, RZ, RZ, UR24 ;  /* 0x00000018ff8e7e24 */ /* 0x000fe6000f8e00ff */
        /* <DEDUP_REMOVED lines=16> */
.L_x_6865:
        /* <DEDUP_REMOVED lines=89> */
.L_x_6864:
[----:B------:R-:W-:Y:S04]  /*ee90*/  IMAD.U32 R3, RZ, RZ, UR10 ;  /* 0x0000000aff037e24 */ /* 0x000fe8000f8e00ff */
[----:B------:R-:W-:Y:S04]  /*eea0*/  IMAD R3, R3, 0x40, R204 ;  /* 0x0000004003037824 */ /* 0x000fe800078e02cc */
[----:B------:R-:W-:Y:S01]  /*eeb0*/  IMAD.IADD R132, R203, 0x1, -R3 ;  /* 0x00000001cb847824 */ /* 0x000fe200078e0a03 */
[C---:B-1----:R-:W-:Y:S01]  /*eec0*/  IADD3 R137, R3.reuse, 0x10, RZ ;  /* 0x0000001003897810 */ /* 0x042fe20007ffe0ff */
[C---:B------:R-:W-:Y:S01]  /*eed0*/  VIADD R139, R3.reuse, 0x9 ;  /* 0x00000009038b7836 */ /* 0x040fe20000000000 */
[C---:B------:R-:W-:Y:S01]  /*eee0*/  ISETP.GE.AND P4, PT, R3.reuse, R202, PT ;  /* 0x000000ca0300720c */ /* 0x040fe20003f86270 */
[----:B------:R-:W-:Y:S01]  /*eef0*/  VIADD R140, R3, 0x19 ;  /* 0x00000019038c7836 */ /* 0x000fe20000000000 */
[----:B------:R-:W-:Y:S01]  /*ef00*/  IABS R132, R132 ;  /* 0x0000008400847213 */ /* 0x000fe20000000000 */
[C---:B------:R-:W-:Y:S01]  /*ef10*/  IMAD.IADD R135, R203.reuse, 0x1, -R137 ;  /* 0x00000001cb877824 */ /* 0x040fe200078e0a89 */
[----:B------:R-:W-:Y:S01]  /*ef20*/  IADD3 R134, R203, -R139, RZ ;  /* 0x8000008bcb867210 */ /* 0x000fe20007ffe0ff */
[C---:B------:R-:W-:Y:S01]  /*ef30*/  VIADD R142, R3.reuse, 0x11 ;  /* 0x00000011038e7836 */ /* 0x040fe20000000000 */
[----:B------:R-:W-:Y:S01]  /*ef40*/  I2FP.F32.S32 R133, R132 ;  /* 0x0000008400857245 */ /* 0x000fe20000201400 */
[----:B------:R-:W-:Y:S01]  /*ef50*/  VIADD R132, R3, 0x1 ;  /* 0x0000000103847836 */ /* 0x000fe20000000000 */
[----:B------:R-:W-:Y:S02]  /*ef60*/  IABS R134, R134 ;  /* 0x0000008600867213 */ /* 0x000fe40000000000 */
[----:B------:R-:W-:Y:S01]  /*ef70*/  IABS R135, R135 ;  /* 0x0000008700877213 */ /* 0x000fe20000000000 */
[----:B------:R-:W-:Y:S01]  /*ef80*/  FFMA.FTZ R4, R133, -UR20, R4 ;  /* 0x8000001485047c23 */ /* 0x000fe20008010004 */
[----:B------:R-:W-:Y:S01]  /*ef90*/  VIADD R133, R3, 0x8 ;  /* 0x0000000803857836 */ /* 0x000fe20000000000 */
[----:B------:R-:W-:Y:S01]  /*efa0*/  I2FP.F32.S32 R134, R134 ;  /* 0x0000008600867245 */ /* 0x000fe20000201400 */
[C-C-:B------:R-:W-:Y:S01]  /*efb0*/  IMAD.IADD R136, R203.reuse, 0x1, -R132.reuse ;  /* 0x00000001cb887824 */ /* 0x140fe200078e0a84 */
[C---:B------:R-:W-:Y:S01]  /*efc0*/  ISETP.GE.AND P6, PT, R132.reuse, R202, PT ;  /* 0x000000ca8400720c */ /* 0x040fe20003fc6270 */
[C---:B------:R-:W-:Y:S01]  /*efd0*/  IMAD.IADD R141, R203.reuse, 0x1, -R133 ;  /* 0x00000001cb8d7824 */ /* 0x040fe200078e0a85 */
[----:B------:R-:W-:Y:S01]  /*efe0*/  ISETP.GE.AND P1, PT, R132, R199, PT ;  /* 0x000000c78400720c */ /* 0x000fe20003f26270 */
[----:B------:R-:W-:Y:S01]  /*eff0*/  FFMA.FTZ R9, R134, -UR20, R9 ;  /* 0x8000001486097c23 */ /* 0x000fe20008010009 */
[----:B------:R-:W-:Y:S01]  /*f000*/  ISETP.GE.OR P6, PT, R132, R201, !P6 ;  /* 0x000000c98400720c */ /* 0x000fe200077c6670 */
[----:B------:R-:W-:Y:S01]  /*f010*/  IMAD.IADD R134, R200, 0x1, -R132 ;  /* 0x00000001c8867824 */ /* 0x000fe200078e0a84 */
[----:B------:R-:W-:Y:S02]  /*f020*/  ISETP.GE.OR P1, PT, R132, R198, !P1 ;  /* 0x000000c68400720c */ /* 0x000fe40004f26670 */
[----:B------:R-:W-:Y:S02]  /*f030*/  IADD3 R132, R203, -R140, RZ ;  /* 0x8000008ccb847210 */ /* 0x000fe40007ffe0ff */
[----:B------:R-:W-:Y:S02]  /*f040*/  IABS R141, R141 ;  /* 0x0000008d008d7213 */ /* 0x000fe40000000000 */
[----:B------:R-:W-:Y:S02]  /*f050*/  IABS R132, R132 ;  /* 0x0000008400847213 */ /* 0x000fe40000000000 */
[----:B------:R-:W-:Y:S02]  /*f060*/  I2FP.F32.S32 R141, R141 ;  /* 0x0000008d008d7245 */ /* 0x000fe40000201400 */
[----:B------:R-:W-:Y:S02]  /*f070*/  I2FP.F32.S32 R132, R132 ;  /* 0x0000008400847245 */ /* 0x000fe40000201400 */
[----:B------:R-:W-:Y:S01]  /*f080*/  ISETP.GE.OR P4, PT, R3, R201, !P4 ;  /* 0x000000c90300720c */ /* 0x000fe20006786670 */
[----:B------:R-:W-:Y:S01]  /*f090*/  FFMA.FTZ R8, R141, -UR20, R8 ;  /* 0x800000148d087c23 */ /* 0x000fe20008010008 */
[----:B------:R-:W-:Y:S01]  /*f0a0*/  I2FP.F32.S32 R135, R135 ;  /* 0x0000008700877245 */ /* 0x000fe20000201400 */
[----:B------:R-:W-:Y:S01]  /*f0b0*/  FFMA.FTZ R17, R132, -UR20, R17 ;  /* 0x8000001484117c23 */ /* 0x000fe20008010011 */
[C---:B------:R-:W-:Y:S01]  /*f0c0*/  IADD3 R141, R3.reuse, 0x18, RZ ;  /* 0x00000018038d7810 */ /* 0x040fe20007ffe0ff */
[----:B------:R-:W-:Y:S01]  /*f0d0*/  VIADD R132, R3, 0x21 ;  /* 0x0000002103847836 */ /* 0x000fe20000000000 */
[----:B------:R-:W-:Y:S01]  /*f0e0*/  IABS R136, R136 ;  /* 0x0000008800887213 */ /* 0x000fe20000000000 */
[----:B------:R-:W-:Y:S01]  /*f0f0*/  FFMA.FTZ R12, R135, -UR20, R12 ;  /* 0x80000014870c7c23 */ /* 0x000fe2000801000c */
[----:B------:R-:W-:Y:S01]  /*f100*/  IABS R134, R134 ;  /* 0x0000008600867213 */ /* 0x000fe20000000000 */
[C---:B------:R-:W-:Y:S01]  /*f110*/  IMAD.IADD R135, R203.reuse, 0x1, -R141 ;  /* 0x00000001cb877824 */ /* 0x040fe200078e0a8d */
[----:B------:R-:W-:Y:S01]  /*f120*/  FSEL R148, R4, -INF , !P4 ;  /* 0xff80000004947808 */ /* 0x000fe20006000000 */
[----:B------:R-:W-:Y:S01]  /*f130*/  IMAD.IADD R4, R203, 0x1, -R132 ;  /* 0x00000001cb047824 */ /* 0x000fe200078e0a84 */
[C---:B------:R-:W-:Y:S02]  /*f140*/  ISETP.GE.AND P4, PT, R139.reuse, R202, PT ;  /* 0x000000ca8b00720c */ /* 0x040fe40003f86270 */
[----:B------:R-:W-:Y:S02]  /*f150*/  IADD3 R143, R200, -R3, RZ ;  /* 0x80000003c88f7210 */ /* 0x000fe40007ffe0ff */
[----:B------:R-:W-:Y:S02]  /*f160*/  I2FP.F32.S32 R136, R136 ;  /* 0x0000008800887245 */ /* 0x000fe40000201400 */
[----:B------:R-:W-:Y:S02]  /*f170*/  I2FP.F32.S32 R134, R134 ;  /* 0x0000008600867245 */ /* 0x000fe40000201400 */
[----:B------:R-:W-:Y:S01]  /*f180*/  ISETP.GE.OR P4, PT, R139, R201, !P4 ;  /* 0x000000c98b00720c */ /* 0x000fe20006786670 */
[----:B------:R-:W-:Y:S01]  /*f190*/  FFMA.FTZ R5, R136, -UR20, R5 ;  /* 0x8000001488057c23 */ /* 0x000fe20008010005 */
[----:B------:R-:W-:Y:S01]  /*f1a0*/  IABS R143, R143 ;  /* 0x0000008f008f7213 */ /* 0x000fe20000000000 */
[----:B------:R-:W-:Y:S01]  /*f1b0*/  FFMA.FTZ R7, R134, -UR20, R7 ;  /* 0x8000001486077c23 */ /* 0x000fe20008010007 */
[----:B------:R-:W-:Y:S02]  /*f1c0*/  IADD3 R136, R203, -R142, RZ ;  /* 0x8000008ecb887210 */ /* 0x000fe40007ffe0ff */
[----:B------:R-:W-:Y:S02]  /*f1d0*/  I2FP.F32.S32 R143, R143 ;  /* 0x0000008f008f7245 */ /* 0x000fe40000201400 */
[----:B------:R-:W-:Y:S02]  /*f1e0*/  IABS R135, R135 ;  /* 0x0000008700877213 */ /* 0x000fe40000000000 */
[----:B------:R-:W-:Y:S01]  /*f1f0*/  FSEL R134, R9, -INF , !P4 ;  /* 0xff80000009867808 */ /* 0x000fe20006000000 */
[----:B------:R-:W-:Y:S01]  /*f200*/  IMAD.IADD R9, R200, 0x1, -R137 ;  /* 0x00000001c8097824 */ /* 0x000fe200078e0a89 */
[----:B------:R-:W-:Y:S01]  /*f210*/  IABS R4, R4 ;  /* 0x0000000400047213 */ /* 0x000fe20000000000 */
[----:B------:R-:W-:Y:S01]  /*f220*/  FFMA.FTZ R6, R143, -UR20, R6 ;  /* 0x800000148f067c23 */ /* 0x000fe20008010006 */
[-C--:B------:R-:W-:Y:S02]  /*f230*/  ISETP.GE.AND P0, PT, R3, R199.reuse, PT ;  /* 0x000000c70300720c */ /* 0x080fe40003f06270 */
[C---:B------:R-:W-:Y:S02]  /*f240*/  ISETP.GE.AND P2, PT, R133.reuse, R202, PT ;  /* 0x000000ca8500720c */ /* 0x040fe40003f46270 */
[----:B------:R-:W-:Y:S02]  /*f250*/  ISETP.GE.AND P5, PT, R133, R199, PT ;  /* 0x000000c78500720c */ /* 0x000fe40003fa6270 */
[----:B------:R-:W-:Y:S02]  /*f260*/  I2FP.F32.S32 R135, R135 ;  /* 0x0000008700877245 */ /* 0x000fe40000201400 */
[----:B------:R-:W-:Y:S02]  /*f270*/  IABS R136, R136 ;  /* 0x0000008800887213 */ /* 0x000fe40000000000 */
[----:B------:R-:W-:Y:S01]  /*f280*/  I2FP.F32.S32 R4, R4 ;  /* 0x0000000400047245 */ /* 0x000fe20000201400 */
[----:B------:R-:W-:Y:S01]  /*f290*/  FFMA.FTZ R16, R135, -UR20, R16 ;  /* 0x8000001487107c23 */ /* 0x000fe20008010010 */
[-C--:B------:R-:W-:Y:S02]  /*f2a0*/  ISETP.GE.OR P0, PT, R3, R198.reuse, !P0 ;  /* 0x000000c60300720c */ /* 0x080fe40004706670 */
[----:B------:R-:W-:Y:S01]  /*f2b0*/  IABS R9, R9 ;  /* 0x0000000900097213 */ /* 0x000fe20000000000 */
[----:B------:R-:W-:Y:S01]  /*f2c0*/  FFMA.FTZ R21, R4, -UR20, R21 ;  /* 0x8000001404157c23 */ /* 0x000fe20008010015 */
[----:B------:R-:W-:Y:S01]  /*f2d0*/  ISETP.GE.OR P2, PT, R133, R201, !P2 ;  /* 0x000000c98500720c */ /* 0x000fe20005746670 */
[----:B------:R-:W-:Y:S01]  /*f2e0*/  VIADD R4, R3, 0x30 ;  /* 0x0000003003047836 */ /* 0x000fe20000000000 */
[----:B------:R-:W-:Y:S01]  /*f2f0*/  ISETP.GE.OR P5, PT, R133, R198, !P5 ;  /* 0x000000c68500720c */ /* 0x000fe20006fa6670 */
[----:B------:R-:W-:Y:S01]  /*f300*/  IMAD.IADD R133, R200, 0x1, -R133 ;  /* 0x00000001c8857824 */ /* 0x000fe200078e0a85 */
[----:B------:R-:W-:Y:S02]  /*f310*/  I2FP.F32.S32 R136, R136 ;  /* 0x0000008800887245 */ /* 0x000fe40000201400 */
[----:B------:R-:W-:Y:S02]  /*f320*/  ISETP.GE.AND P4, PT, R142, R202, PT ;  /* 0x000000ca8e00720c */ /* 0x000fe40003f86270 */
[----:B------:R-:W-:Y:S01]  /*f330*/  FSEL R135, R6, -INF , !P0 ;  /* 0xff80000006877808 */ /* 0x000fe20004000000 */
[----:B------:R-:W-:Y:S01]  /*f340*/  FFMA.FTZ R13, R136, -UR20, R13 ;  /* 0x80000014880d7c23 */ /* 0x000fe2000801000d */
[----:B------:R-:W-:Y:S02]  /*f350*/  I2FP.F32.S32 R9, R9 ;  /* 0x0000000900097245 */ /* 0x000fe40000201400 */
[----:B------:R-:W-:Y:S02]  /*f360*/  IADD3 R6, R200, -R139, RZ ;  /* 0x8000008bc8067210 */ /* 0x000fe40007ffe0ff */
[----:B------:R-:W-:Y:S01]  /*f370*/  IABS R133, R133 ;  /* 0x0000008500857213 */ /* 0x000fe20000000000 */
[----:B------:R-:W-:Y:S01]  /*f380*/  FFMA.FTZ R14, R9, -UR20, R14 ;  /* 0x80000014090e7c23 */ /* 0x000fe2000801000e */
[----:B------:R-:W-:Y:S02]  /*f390*/  ISETP.GE.OR P4, PT, R142, R201, !P4 ;  /* 0x000000c98e00720c */ /* 0x000fe40006786670 */
[----:B------:R-:W-:Y:S02]  /*f3a0*/  IABS R6, R6 ;  /* 0x0000000600067213 */ /* 0x000fe40000000000 */
[----:B------:R-:W-:Y:S02]  /*f3b0*/  FSEL R138, R5, -INF , !P6 ;  /* 0xff800000058a7808 */ /* 0x000fe40007000000 */
[----:B------:R-:W-:Y:S02]  /*f3c0*/  IADD3 R9, R203, -R4, RZ ;  /* 0x80000004cb097210 */ /* 0x000fe40007ffe0ff */
[C---:B------:R-:W-:Y:S02]  /*f3d0*/  IADD3 R5, R200.reuse, -R142, RZ ;  /* 0x8000008ec8057210 */ /* 0x040fe40007ffe0ff */
[----:B------:R-:W-:Y:S02]  /*f3e0*/  I2FP.F32.S32 R133, R133 ;  /* 0x0000008500857245 */ /* 0x000fe40000201400 */
[----:B------:R-:W-:Y:S01]  /*f3f0*/  FSEL R160, R13, -INF , !P4 ;  /* 0xff8000000da07808 */ /* 0x000fe20006000000 */
[----:B------:R-:W-:Y:S01]  /*f400*/  IMAD.IADD R13, R200, 0x1, -R141 ;  /* 0x00000001c80d7824 */ /* 0x000fe200078e0a8d */
[----:B------:R-:W-:Y:S01]  /*f410*/  I2FP.F32.S32 R6, R6 ;  /* 0x0000000600067245 */ /* 0x000fe20000201400 */
[----:B------:R-:W-:Y:S01]  /*f420*/  FFMA.FTZ R10, R133, -UR20, R10 ;  /* 0x80000014850a7c23 */ /* 0x000fe2000801000a */
[----:B------:R-:W-:Y:S01]  /*f430*/  IABS R9, R9 ;  /* 0x0000000900097213 */ /* 0x000fe20000000000 */
[----:B------:R-:W-:Y:S01]  /*f440*/  VIADD R133, R3, 0x20 ;  /* 0x0000002003857836 */ /* 0x000fe20000000000 */
[----:B------:R-:W-:Y:S01]  /*f450*/  IABS R5, R5 ;  /* 0x0000000500057213 */ /* 0x000fe20000000000 */
[----:B------:R-:W-:Y:S01]  /*f460*/  FFMA.FTZ R11, R6, -UR20, R11 ;  /* 0x80000014060b7c23 */ /* 0x000fe2000801000b */
[----:B------:R-:W-:Y:S02]  /*f470*/  ISETP.GE.AND P0, PT, R137, R202, PT ;  /* 0x000000ca8900720c */ /* 0x000fe40003f06270 */
[----:B------:R-:W-:Y:S02]  /*f480*/  ISETP.GE.AND P6, PT, R139, R199, PT ;  /* 0x000000c78b00720c */ /* 0x000fe40003fc6270 */
[----:B------:R-:W-:Y:S02]  /*f490*/  I2FP.F32.S32 R9, R9 ;  /* 0x0000000900097245 */ /* 0x000fe40000201400 */
[----:B------:R-:W-:Y:S02]  /*f4a0*/  IABS R13, R13 ;  /* 0x0000000d000d7213 */ /* 0x000fe40000000000 */
[----:B------:R-:W-:Y:S01]  /*f4b0*/  FSEL R136, R8, -INF , !P2 ;  /* 0xff80000008887808 */ /* 0x000fe20005000000 */
[----:B------:R-:W-:Y:S01]  /*f4c0*/  FFMA.FTZ R28, R9, -UR20, R28 ;  /* 0x80000014091c7c23 */ /* 0x000fe2000801001c */
[----:B------:R-:W-:Y:S01]  /*f4d0*/  I2FP.F32.S32 R6, R5 ;  /* 0x0000000500067245 */ /* 0x000fe20000201400 */
[----:B------:R-:W-:Y:S01]  /*f4e0*/  VIADD R9, R3, 0x38 ;  /* 0x0000003803097836 */ /* 0x000fe20000000000 */
[----:B------:R-:W-:Y:S01]  /*f4f0*/  FSEL R5, R7, -INF , !P1 ;  /* 0xff80000007057808 */ /* 0x000fe20004800000 */
[----:B------:R-:W-:Y:S01]  /*f500*/  VIADD R8, R3, 0x28 ;  /* 0x0000002803087836 */ /* 0x000fe20000000000 */
[C---:B------:R-:W-:Y:S01]  /*f510*/  ISETP.GE.AND P2, PT, R137.reuse, R199, PT ;  /* 0x000000c78900720c */ /* 0x040fe20003f46270 */
[----:B------:R-:W-:Y:S01]  /*f520*/  FFMA.FTZ R15, R6, -UR20, R15 ;  /* 0x80000014060f7c23 */ /* 0x000fe2000801000f */
[----:B------:R-:W-:Y:S01]  /*f530*/  FSEL R7, R10, -INF , !P5 ;  /* 0xff8000000a077808 */ /* 0x000fe20006800000 */
[----:B------:R-:W-:Y:S01]  /*f540*/  IMAD.IADD R10, R200, 0x1, -R140 ;  /* 0x00000001c80a7824 */ /* 0x000fe200078e0a8c */
[----:B------:R-:W-:Y:S02]  /*f550*/  ISETP.GE.OR P0, PT, R137, R201, !P0 ;  /* 0x000000c98900720c */ /* 0x000fe40004706670 */
[-C--:B------:R-:W-:Y:S02]  /*f560*/  ISETP.GE.OR P6, PT, R139, R198.reuse, !P6 ;  /* 0x000000c68b00720c */ /* 0x080fe400077c6670 */
[----:B------:R-:W-:Y:S02]  /*f570*/  I2FP.F32.S32 R13, R13 ;  /* 0x0000000d000d7245 */ /* 0x000fe40000201400 */
[----:B------:R-:W-:Y:S01]  /*f580*/  ISETP.GE.OR P2, PT, R137, R198, !P2 ;  /* 0x000000c68900720c */ /* 0x000fe20005746670 */
[----:B------:R-:W-:Y:S01]  /*f590*/  IMAD.IADD R137, R203, 0x1, -R133 ;  /* 0x00000001cb897824 */ /* 0x000fe200078e0a85 */
[----:B------:R-:W-:Y:S01]  /*f5a0*/  FSEL R164, R12, -INF , !P0 ;  /* 0xff8000000ca47808 */ /* 0x000fe20004000000 */
[----:B------:R-:W-:Y:S01]  /*f5b0*/  FFMA.FTZ R18, R13, -UR20, R18 ;  /* 0x800000140d127c23 */ /* 0x000fe20008010012 */
[----:B------:R-:W-:Y:S01]  /*f5c0*/  ISETP.GE.AND P0, PT, R142, R199, PT ;  /* 0x000000c78e00720c */ /* 0x000fe20003f06270 */
[----:B------:R-:W-:Y:S01]  /*f5d0*/  IMAD.IADD R13, R203, 0x1, -R9 ;  /* 0x00000001cb0d7824 */ /* 0x000fe200078e0a09 */
[----:B------:R-:W-:Y:S02]  /*f5e0*/  FSEL R11, R11, -INF , !P6 ;  /* 0xff8000000b0b7808 */ /* 0x000fe40007000000 */
[----:B------:R-:W-:Y:S02]  /*f5f0*/  IABS R10, R10 ;  /* 0x0000000a000a7213 */ /* 0x000fe40000000000 */
[----:B------:R-:W-:Y:S02]  /*f600*/  ISETP.GE.AND P6, PT, R132, R202, PT ;  /* 0x000000ca8400720c */ /* 0x000fe40003fc6270 */
[----:B------:R-:W-:Y:S02]  /*f610*/  ISETP.GE.OR P0, PT, R142, R198, !P0 ;  /* 0x000000c68e00720c */ /* 0x000fe40004706670 */
[----:B------:R-:W-:Y:S02]  /*f620*/  IABS R137, R137 ;  /* 0x0000008900897213 */ /* 0x000fe40000000000 */
[----:B------:R-:W-:Y:S02]  /*f630*/  I2FP.F32.S32 R10, R10 ;  /* 0x0000000a000a7245 */ /* 0x000fe40000201400 */
[----:B------:R-:W-:Y:S02]  /*f640*/  ISETP.GE.OR P6, PT, R132, R201, !P6 ;  /* 0x000000c98400720c */ /* 0x000fe400077c6670 */
[-C--:B------:R-:W-:Y:S01]  /*f650*/  ISETP.GE.AND P1, PT, R141, R199.reuse, PT ;  /* 0x000000c78d00720c */ /* 0x080fe20003f26270 */
[----:B------:R-:W-:Y:S01]  /*f660*/  FFMA.FTZ R19, R10, -UR20, R19 ;  /* 0x800000140a137c23 */ /* 0x000fe20008010013 */
[----:B------:R-:W-:Y:S01]  /*f670*/  ISETP.GE.AND P5, PT, R140, R199, PT ;  /* 0x000000c78c00720c */ /* 0x000fe20003fa6270 */
[----:B------:R-:W-:Y:S01]  /*f680*/  VIADD R10, R3, 0x31 ;  /* 0x00000031030a7836 */ /* 0x000fe20000000000 */
[----:B------:R-:W-:Y:S02]  /*f690*/  IABS R13, R13 ;  /* 0x0000000d000d7213 */ /* 0x000fe40000000000 */
[----:B------:R-:W-:Y:S02]  /*f6a0*/  I2FP.F32.S32 R137, R137 ;  /* 0x0000008900897245 */ /* 0x000fe40000201400 */
[----:B------:R-:W-:Y:S02]  /*f6b0*/  FSEL R169, R15, -INF , !P0 ;  /* 0xff8000000fa97808 */ /* 0x000fe40004000000 */
[----:B------:R-:W-:Y:S01]  /*f6c0*/  FSEL R170, R21, -INF , !P6 ;  /* 0xff80000015aa7808 */ /* 0x000fe20007000000 */
[----:B------:R-:W-:Y:S01]  /*f6d0*/  FFMA.FTZ R20, R137, -UR20, R20 ;  /* 0x8000001489147c23 */ /* 0x000fe20008010014 */
[----:B------:R-:W-:Y:S02]  /*f6e0*/  IADD3 R15, R200, -R133, RZ ;  /* 0x80000085c80f7210 */ /* 0x000fe40007ffe0ff */
[CC--:B------:R-:W-:Y:S02]  /*f6f0*/  ISETP.GE.AND P4, PT, R141.reuse, R202.reuse, PT ;  /* 0x000000ca8d00720c */ /* 0x0c0fe40003f86270 */
[C---:B------:R-:W-:Y:S02]  /*f700*/  ISETP.GE.AND P6, PT, R8.reuse, R202, PT ;  /* 0x000000ca0800720c */ /* 0x040fe40003fc6270 */
[----:B------:R-:W-:Y:S02]  /*f710*/  ISETP.GE.AND P0, PT, R8, R199, PT ;  /* 0x000000c70800720c */ /* 0x000fe40003f06270 */
[CC--:B------:R-:W-:Y:S02]  /*f720*/  ISETP.GE.OR P1, PT, R141.reuse, R198.reuse, !P1 ;  /* 0x000000c68d00720c */ /* 0x0c0fe40004f26670 */
[-C--:B------:R-:W-:Y:S02]  /*f730*/  ISETP.GE.OR P5, PT, R140, R198.reuse, !P5 ;  /* 0x000000c68c00720c */ /* 0x080fe40006fa6670 */
[----:B------:R-:W-:Y:S02]  /*f740*/  I2FP.F32.S32 R13, R13 ;  /* 0x0000000d000d7245 */ /* 0x000fe40000201400 */
[----:B------:R-:W-:Y:S02]  /*f750*/  IABS R15, R15 ;  /* 0x0000000f000f7213 */ /* 0x000fe40000000000 */
[-C--:B------:R-:W-:Y:S01]  /*f760*/  ISETP.GE.OR P4, PT, R141, R201.reuse, !P4 ;  /* 0x000000c98d00720c */ /* 0x080fe20006786670 */
[----:B------:R-:W-:Y:S01]  /*f770*/  FFMA.FTZ R32, R13, -UR20, R32 ;  /* 0x800000140d207c23 */ /* 0x000fe20008010020 */
[C---:B------:R-:W-:Y:S02]  /*f780*/  ISETP.GE.OR P6, PT, R8.reuse, R201, !P6 ;  /* 0x000000c90800720c */ /* 0x040fe400077c6670 */
[----:B------:R-:W-:Y:S02]  /*f790*/  ISETP.GE.OR P0, PT, R8, R198, !P0 ;  /* 0x000000c60800720c */ /* 0x000fe40004706670 */
[-C--:B------:R-:W-:Y:S02]  /*f7a0*/  IADD3 R137, R203, -R8.reuse, RZ ;  /* 0x80000008cb897210 */ /* 0x080fe40007ffe0ff */
[----:B------:R-:W-:Y:S02]  /*f7b0*/  FSEL R143, R18, -INF , !P1 ;  /* 0xff800000128f7808 */ /* 0x000fe40004800000 */
[----:B------:R-:W-:Y:S02]  /*f7c0*/  FSEL R141, R19, -INF , !P5 ;  /* 0xff800000138d7808 */ /* 0x000fe40006800000 */
[----:B------:R-:W-:Y:S02]  /*f7d0*/  IADD3 R8, R200, -R8, RZ ;  /* 0x80000008c8087210 */ /* 0x000fe40007ffe0ff */
[C---:B------:R-:W-:Y:S02]  /*f7e0*/  ISETP.GE.AND P1, PT, R4.reuse, R202, PT ;  /* 0x000000ca0400720c */ /* 0x040fe40003f26270 */
[----:B------:R-:W-:Y:S02]  /*f7f0*/  ISETP.GE.AND P5, PT, R4, R199, PT ;  /* 0x000000c70400720c */ /* 0x000fe40003fa6270 */
[----:B------:R-:W-:Y:S02]  /*f800*/  I2FP.F32.S32 R15, R15 ;  /* 0x0000000f000f7245 */ /* 0x000fe40000201400 */
[----:B------:R-:W-:Y:S02]  /*f810*/  FMNMX.FTZ R13, R148, R0, !PT ;  /* 0x00000000940d7209 */ /* 0x000fe40007810000 */
[----:B------:R-:W-:Y:S01]  /*f820*/  IABS R8, R8 ;  /* 0x0000000800087213 */ /* 0x000fe20000000000 */
[----:B------:R-:W-:Y:S01]  /*f830*/  FFMA.FTZ R22, R15, -UR20, R22 ;  /* 0x800000140f167c23 */ /* 0x000fe20008010016 */
[C---:B------:R-:W-:Y:S02]  /*f840*/  ISETP.GE.OR P1, PT, R4.reuse, R201, !P1 ;  /* 0x000000c90400720c */ /* 0x040fe40004f26670 */
[----:B------:R-:W-:Y:S01]  /*f850*/  ISETP.GE.OR P5, PT, R4, R198, !P5 ;  /* 0x000000c60400720c */ /* 0x000fe20006fa6670 */
[----:B------:R-:W-:Y:S01]  /*f860*/  IMAD.IADD R4, R200, 0x1, -R4 ;  /* 0x00000001c8047824 */ /* 0x000fe200078e0a04 */
[----:B------:R-:W-:Y:S02]  /*f870*/  FMNMX.FTZ R13, R138, R13, !PT ;  /* 0x0000000d8a0d7209 */ /* 0x000fe40007810000 */
[----:B------:R-:W-:Y:S02]  /*f880*/  I2FP.F32.S32 R15, R8 ;  /* 0x00000008000f7245 */ /* 0x000fe40000201400 */
[C---:B------:R-:W-:Y:S01]  /*f890*/  IADD3 R6, R3.reuse, 0x29, RZ ;  /* 0x0000002903067810 */ /* 0x040fe20007ffe0ff */
[----:B------:R-:W-:Y:S01]  /*f8a0*/  VIADD R3, R3, 0x39 ;  /* 0x0000003903037836 */ /* 0x000fe20000000000 */
[----:B------:R-:W-:Y:S01]  /*f8b0*/  IABS R137, R137 ;  /* 0x0000008900897213 */ /* 0x000fe20000000000 */
[----:B------:R-:W-:Y:S01]  /*f8c0*/  FFMA.FTZ R26, R15, -UR20, R26 ;  /* 0x800000140f1a7c23 */ /* 0x000fe2000801001a */
[----:B------:R-:W-:Y:S01]  /*f8d0*/  FMNMX.FTZ R13, R136, R13, !PT ;  /* 0x0000000d880d7209 */ /* 0x000fe20007810000 */
[C---:B------:R-:W-:Y:S01]  /*f8e0*/  IMAD.IADD R12, R203.reuse, 0x1, -R6 ;  /* 0x00000001cb0c7824 */ /* 0x040fe200078e0a06 */
[----:B------:R-:W-:Y:S01]  /*f8f0*/  IABS R4, R4 ;  /* 0x0000000400047213 */ /* 0x000fe20000000000 */
[----:B------:R-:W-:Y:S01]  /*f900*/  IMAD.IADD R8, R203, 0x1, -R3 ;  /* 0x00000001cb087824 */ /* 0x000fe200078e0a03 */
[----:B------:R-:W-:Y:S02]  /*f910*/  FSEL R142, R16, -INF , !P4 ;  /* 0xff800000108e7808 */ /* 0x000fe40006000000 */
[----:B------:R-:W-:Y:S02]  /*f920*/  I2FP.F32.S32 R137, R137 ;  /* 0x0000008900897245 */ /* 0x000fe40000201400 */
[----:B------:R-:W-:Y:S02]  /*f930*/  ISETP.GE.AND P4, PT, R140, R202, PT ;  /* 0x000000ca8c00720c */ /* 0x000fe40003f86270 */
[----:B------:R-:W-:Y:S01]  /*f940*/  FMNMX.FTZ R15, R134, R13, !PT ;  /* 0x0000000d860f7209 */ /* 0x000fe20007810000 */
[----:B------:R-:W-:Y:S01]  /*f950*/  FFMA.FTZ R24, R137, -UR20, R24 ;  /* 0x8000001489187c23 */ /* 0x000fe20008010018 */
[----:B------:R-:W-:Y:S02]  /*f960*/  I2FP.F32.S32 R13, R4 ;  /* 0x00000004000d7245 */ /* 0x000fe40000201400 */
[----:B------:R-:W-:Y:S02]  /*f970*/  FMNMX.FTZ R4, R135, R2, !PT ;  /* 0x0000000287047209 */ /* 0x000fe40007810000 */
[----:B------:R-:W-:Y:S01]  /*f980*/  ISETP.GE.OR P4, PT, R140, R201, !P4 ;  /* 0x000000c98c00720c */ /* 0x000fe20006786670 */
[----:B------:R-:W-:Y:S01]  /*f990*/  FFMA.FTZ R30, R13, -UR20, R30 ;  /* 0x800000140d1e7c23 */ /* 0x000fe2000801001e */
[----:B------:R-:W-:Y:S01]  /*f9a0*/  IABS R12, R12 ;  /* 0x0000000c000c7213 */ /* 0x000fe20000000000 */
[----:B------:R-:W-:Y:S01]  /*f9b0*/  IMAD.IADD R13, R200, 0x1, -R9 ;  /* 0x00000001c80d7824 */ /* 0x000fe200078e0a09 */
[----:B------:R-:W-:Y:S02]  /*f9c0*/  FMNMX.FTZ R4, R5, R4, !PT ;  /* 0x0000000405047209 */ /* 0x000fe40007810000 */
[----:B------:R-:W-:Y:S02]  /*f9d0*/  FMNMX.FTZ R15, R164, R15, !PT ;  /* 0x0000000fa40f7209 */ /* 0x000fe40007810000 */
[----:B------:R-:W-:Y:S02]  /*f9e0*/  FSEL R140, R17, -INF , !P4 ;  /* 0xff800000118c7808 */ /* 0x000fe40006000000 */
[----:B------:R-:W-:Y:S01]  /*f9f0*/  I2FP.F32.S32 R12, R12 ;  /* 0x0000000c000c7245 */ /* 0x000fe20000201400 */
[----:B------:R-:W-:Y:S01]  /*fa00*/  LDSM.16.MT88.4 R16, [R188+0xc000] ;  /* 0x00c00000bc10783b */ /* 0x000fe20000004200 */
[----:B------:R-:W-:Y:S02]  /*fa10*/  FSEL R146, R24, -INF , !P6 ;  /* 0xff80000018927808 */ /* 0x000fe40007000000 */
[----:B------:R-:W-:Y:S01]  /*fa20*/  FSEL R171, R14, -INF , !P2 ;  /* 0xff8000000eab7808 */ /* 0x000fe20005000000 */
[----:B------:R-:W-:Y:S01]  /*fa30*/  IMAD.IADD R14, R203, 0x1, -R10 ;  /* 0x00000001cb0e7824 */ /* 0x000fe200078e0a0a */
[----:B------:R-:W-:Y:S01]  /*fa40*/  ISETP.GE.AND P4, PT, R133, R202, PT ;  /* 0x000000ca8500720c */ /* 0x000fe20003f86270 */
[----:B------:R-:W-:Y:S01]  /*fa50*/  FFMA.FTZ R25, R12, -UR20, R25 ;  /* 0x800000140c197c23 */ /* 0x000fe20008010019 */
[----:B------:R-:W-:Y:S01]  /*fa60*/  FMNMX.FTZ R4, R7, R4, !PT ;  /* 0x0000000407047209 */ /* 0x000fe20007810000 */
[----:B------:R-:W-:Y:S01]  /*fa70*/  IMAD.IADD R12, R200, 0x1, -R132 ;  /* 0x00000001c80c7824 */ /* 0x000fe200078e0a84 */
[----:B------:R-:W-:Y:S02]  /*fa80*/  ISETP.GE.AND P6, PT, R6, R202, PT ;  /* 0x000000ca0600720c */ /* 0x000fe40003fc6270 */
[----:B------:R-:W-:Y:S02]  /*fa90*/  FMNMX.FTZ R15, R160, R15, !PT ;  /* 0x0000000fa00f7209 */ /* 0x000fe40007810000 */
[-C--:B------:R-:W-:Y:S02]  /*faa0*/  ISETP.GE.OR P4, PT, R133, R201.reuse, !P4 ;  /* 0x000000c98500720c */ /* 0x080fe40006786670 */
[----:B------:R-:W-:Y:S02]  /*fab0*/  ISETP.GE.OR P6, PT, R6, R201, !P6 ;  /* 0x000000c90600720c */ /* 0x000fe400077c6670 */
[----:B------:R-:W-:Y:S02]  /*fac0*/  FMNMX.FTZ R4, R11, R4, !PT ;  /* 0x000000040b047209 */ /* 0x000fe40007810000 */
[----:B------:R-:W-:Y:S02]  /*fad0*/  FMNMX.FTZ R15, R142, R15, !PT ;  /* 0x0000000f8e0f7209 */ /* 0x000fe40007810000 */
[----:B------:R-:W-:Y:S02]  /*fae0*/  IABS R14, R14 ;  /* 0x0000000e000e7213 */ /* 0x000fe40000000000 */
[----:B------:R-:W-:Y:S02]  /*faf0*/  FSEL R212, R20, -INF , !P4 ;  /* 0xff80000014d47808 */ /* 0x000fe40006000000 */
[----:B------:R-:W-:Y:S02]  /*fb00*/  FSEL R144, R25, -INF , !P6 ;  /* 0xff80000019907808 */ /* 0x000fe40007000000 */
[----:B------:R-:W-:Y:S02]  /*fb10*/  FMNMX.FTZ R4, R171, R4, !PT ;  /* 0x00000004ab047209 */ /* 0x000fe40007810000 */
[----:B------:R-:W-:Y:S02]  /*fb20*/  ISETP.GE.AND P4, PT, R133, R199, PT ;  /* 0x000000c78500720c */ /* 0x000fe40003f86270 */
[----:B------:R-:W-:Y:S02]  /*fb30*/  FMNMX.FTZ R15, R140, R15, !PT ;  /* 0x0000000f8c0f7209 */ /* 0x000fe40007810000 */
[----:B------:R-:W-:Y:S02]  /*fb40*/  I2FP.F32.S32 R14, R14 ;  /* 0x0000000e000e7245 */ /* 0x000fe40000201400 */
[----:B------:R-:W-:Y:S02]  /*fb50*/  ISETP.GE.AND P6, PT, R6, R199, PT ;  /* 0x000000c70600720c */ /* 0x000fe40003fc6270 */
[----:B------:R-:W-:Y:S01]  /*fb60*/  FSEL R162, R28, -INF , !P1 ;  /* 0xff8000001ca27808 */ /* 0x000fe20004800000 */
[----:B------:R-:W-:Y:S01]  /*fb70*/  FFMA.FTZ R29, R14, -UR20, R29 ;  /* 0x800000140e1d7c23 */ /* 0x000fe2000801001d */
[----:B------:R-:W-:Y:S02]  /*fb80*/  IABS R12, R12 ;  /* 0x0000000c000c7213 */ /* 0x000fe40000000000 */
[----:B------:R-:W-:Y:S02]  /*fb90*/  ISETP.GE.AND P1, PT, R10, R202, PT ;  /* 0x000000ca0a00720c */ /* 0x000fe40003f26270 */
[----:B------:R-:W-:Y:S02]  /*fba0*/  FMNMX.FTZ R4, R169, R4, !PT ;  /* 0x00000004a9047209 */ /* 0x000fe40007810000 */
[-C--:B------:R-:W-:Y:S02]  /*fbb0*/  ISETP.GE.OR P4, PT, R133, R198.reuse, !P4 ;  /* 0x000000c68500720c */ /* 0x080fe40006786670 */
[----:B------:R-:W-:Y:S02]  /*fbc0*/  ISETP.GE.OR P6, PT, R6, R198, !P6 ;  /* 0x000000c60600720c */ /* 0x000fe400077c6670 */
[----:B------:R-:W-:Y:S02]  /*fbd0*/  FMNMX.FTZ R15, R212, R15, !PT ;  /* 0x0000000fd40f7209 */ /* 0x000fe40007810000 */
[----:B------:R-:W-:Y:S02]  /*fbe0*/  I2FP.F32.S32 R12, R12 ;  /* 0x0000000c000c7245 */ /* 0x000fe40000201400 */
[----:B------:R-:W-:Y:S02]  /*fbf0*/  IADD3 R6, R200, -R6, RZ ;  /* 0x80000006c8067210 */ /* 0x000fe40007ffe0ff */
[----:B------:R-:W-:Y:S01]  /*fc00*/  ISETP.GE.OR P1, PT, R10, R201, !P1 ;  /* 0x000000c90a00720c */ /* 0x000fe20004f26670 */
[----:B------:R-:W-:Y:S01]  /*fc10*/  FFMA.FTZ R23, R12, -UR20, R23 ;  /* 0x800000140c177c23 */ /* 0x000fe20008010017 */
[----:B------:R-:W-:Y:S02]  /*fc20*/  FMNMX.FTZ R4, R143, R4, !PT ;  /* 0x000000048f047209 */ /* 0x000fe40007810000 */
[----:B------:R-:W-:Y:S02]  /*fc30*/  FSEL R217, R22, -INF , !P4 ;  /* 0xff80000016d97808 */ /* 0x000fe40006000000 */
[----:B------:R-:W-:Y:S02]  /*fc40*/  ISETP.GE.AND P2, PT, R132, R199, PT ;  /* 0x000000c78400720c */ /* 0x000fe40003f46270 */
[----:B------:R-:W-:Y:S02]  /*fc50*/  FMNMX.FTZ R15, R170, R15, !PT ;  /* 0x0000000faa0f7209 */ /* 0x000fe40007810000 */
[----:B------:R-:W-:Y:S02]  /*fc60*/  ISETP.GE.AND P4, PT, R10, R199, PT ;  /* 0x000000c70a00720c */ /* 0x000fe40003f86270 */
[----:B------:R-:W-:Y:S02]  /*fc70*/  IABS R6, R6 ;  /* 0x0000000600067213 */ /* 0x000fe40000000000 */
[----:B------:R-:W-:Y:S02]  /*fc80*/  FSEL R154, R29, -INF , !P1 ;  /* 0xff8000001d9a7808 */ /* 0x000fe40004800000 */
[----:B------:R-:W-:Y:S02]  /*fc90*/  FMNMX.FTZ R4, R141, R4, !PT ;  /* 0x000000048d047209 */ /* 0x000fe40007810000 */
[----:B------:R-:W-:Y:S02]  /*fca0*/  ISETP.GE.AND P1, PT, R9, R202, PT ;  /* 0x000000ca0900720c */ /* 0x000fe40003f26270 */
[-C--:B------:R-:W-:Y:S02]  /*fcb0*/  ISETP.GE.OR P2, PT, R132, R198.reuse, !P2 ;  /* 0x000000c68400720c */ /* 0x080fe40005746670 */
[----:B------:R-:W-:Y:S02]  /*fcc0*/  FMNMX.FTZ R15, R146, R15, !PT ;  /* 0x0000000f920f7209 */ /* 0x000fe40007810000 */
[----:B------:R-:W-:Y:S02]  /*fcd0*/  ISETP.GE.OR P4, PT, R10, R198, !P4 ;  /* 0x000000c60a00720c */ /* 0x000fe40006786670 */
[----:B------:R-:W-:Y:S02]  /*fce0*/  I2FP.F32.S32 R6, R6 ;  /* 0x0000000600067245 */ /* 0x000fe40000201400 */
[----:B------:R-:W-:Y:S02]  /*fcf0*/  IADD3 R10, R200, -R10, RZ ;  /* 0x8000000ac80a7210 */ /* 0x000fe40007ffe0ff */
[----:B------:R-:W-:Y:S01]  /*fd00*/  IABS R8, R8 ;  /* 0x0000000800087213 */ /* 0x000fe20000000000 */
[----:B------:R-:W-:Y:S01]  /*fd10*/  FFMA.FTZ R27, R6, -UR20, R27 ;  /* 0x80000014061b7c23 */ /* 0x000fe2000801001b */
[----:B------:R-:W-:Y:S01]  /*fd20*/  FSEL R215, R23, -INF , !P2 ;  /* 0xff80000017d77808 */ /* 0x000fe20005000000 */
[----:B------:R-:W-:Y:S01]  /*fd30*/  IMAD.IADD R6, R200, 0x1, -R3 ;  /* 0x00000001c8067824 */ /* 0x000fe200078e0a03 */
[----:B------:R-:W-:Y:S02]  /*fd40*/  ISETP.GE.OR P1, PT, R9, R201, !P1 ;  /* 0x000000c90900720c */ /* 0x000fe40004f26670 */
[----:B------:R-:W-:Y:S02]  /*fd50*/  FMNMX.FTZ R4, R217, R4, !PT ;  /* 0x00000004d9047209 */ /* 0x000fe40007810000 */
[----:B------:R-:W-:Y:S02]  /*fd60*/  FMNMX.FTZ R15, R144, R15, !PT ;  /* 0x0000000f900f7209 */ /* 0x000fe40007810000 */
[----:B------:R-:W-:Y:S02]  /*fd70*/  IABS R10, R10 ;  /* 0x0000000a000a7213 */ /* 0x000fe40000000000 */
[----:B------:R-:W-:Y:S02]  /*fd80*/  I2FP.F32.S32 R8, R8 ;  /* 0x0000000800087245 */ /* 0x000fe40000201400 */
[----:B------:R-:W-:Y:S02]  /*fd90*/  FSEL R152, R32, -INF , !P1 ;  /* 0xff80000020987808 */ /* 0x000fe40004800000 */
[----:B------:R-:W-:Y:S01]  /*fda0*/  FSEL R147, R26, -INF , !P0 ;  /* 0xff8000001a937808 */ /* 0x000fe20004000000 */
[----:B------:R-:W-:Y:S01]  /*fdb0*/  FFMA.FTZ R33, R8, -UR20, R33 ;  /* 0x8000001408217c23 */ /* 0x000fe20008010021 */
[----:B------:R-:W-:Y:S02]  /*fdc0*/  FMNMX.FTZ R4, R215, R4, !PT ;  /* 0x00000004d7047209 */ /* 0x000fe40007810000 */
[----:B------:R-:W-:Y:S02]  /*fdd0*/  FMNMX.FTZ R15, R162, R15, !PT ;  /* 0x0000000fa20f7209 */ /* 0x000fe40007810000 */
[----:B------:R-:W-:Y:S02]  /*fde0*/  ISETP.GE.AND P1, PT, R3, R202, PT ;  /* 0x000000ca0300720c */ /* 0x000fe40003f26270 */
[----:B------:R-:W-:Y:S02]  /*fdf0*/  I2FP.F32.S32 R10, R10 ;  /* 0x0000000a000a7245 */ /* 0x000fe40000201400 */
[----:B------:R-:W-:Y:S02]  /*fe00*/  IABS R13, R13 ;  /* 0x0000000d000d7213 */ /* 0x000fe40000000000 */
[----:B------:R-:W-:Y:S01]  /*fe10*/  FSEL R145, R27, -INF , !P6 ;  /* 0xff8000001b917808 */ /* 0x000fe20007000000 */
[----:B------:R-:W-:Y:S01]  /*fe20*/  FFMA.FTZ R31, R10, -UR20, R31 ;  /* 0x800000140a1f7c23 */ /* 0x000fe2000801001f */
[----:B------:R-:W-:Y:S01]  /*fe30*/  FMNMX.FTZ R4, R147, R4, !PT ;  /* 0x0000000493047209 */ /* 0x000fe20007810000 */
[----:B------:R-:W-:Y:S01]  /*fe40*/  LDSM.16.MT88.4 R24, [R186+0xc000] ;  /* 0x00c00000ba18783b */ /* 0x000fe20000004200 */
[----:B------:R-:W-:Y:S02]  /*fe50*/  FMNMX.FTZ R15, R154, R15, !PT ;  /* 0x0000000f9a0f7209 */ /* 0x000fe40007810000 */
[----:B------:R-:W-:Y:S02]  /*fe60*/  ISETP.GE.OR P1, PT, R3, R201, !P1 ;  /* 0x000000c90300720c */ /* 0x000fe40004f26670 */
[----:B------:R-:W-:Y:S02]  /*fe70*/  I2FP.F32.S32 R13, R13 ;  /* 0x0000000d000d7245 */ /* 0x000fe40000201400 */
[----:B------:R-:W-:Y:S02]  /*fe80*/  IABS R6, R6 ;  /* 0x0000000600067213 */ /* 0x000fe40000000000 */
[----:B------:R-:W-:Y:S01]  /*fe90*/  FSEL R153, R30, -INF , !P5 ;  /* 0xff8000001e997808 */ /* 0x000fe20006800000 */
[----:B------:R-:W-:Y:S01]  /*fea0*/  FFMA.FTZ R34, R13, -UR20, R34 ;  /* 0x800000140d227c23 */ /* 0x000fe20008010022 */
[----:B------:R-:W-:Y:S02]  /*feb0*/  FMNMX.FTZ R8, R145, R4, !PT ;  /* 0x0000000491087209 */ /* 0x000fe40007810000 */
[----:B------:R-:W-:Y:S02]  /*fec0*/  ISETP.GE.AND P2, PT, R9, R199, PT ;  /* 0x000000c70900720c */ /* 0x000fe40003f46270 */
[----:B------:R-:W-:Y:S02]  /*fed0*/  FSEL R150, R33, -INF , !P1 ;  /* 0xff80000021967808 */ /* 0x000fe40004800000 */
[----:B------:R-:W-:Y:S02]  /*fee0*/  FMNMX.FTZ R15, R152, R15, !PT ;  /* 0x0000000f980f7209 */ /* 0x000fe40007810000 */
        /* <DEDUP_REMOVED lines=8> */
[----:B------:R-:W-:Y:S02]  /*ff70*/  FSEL R149, R34, -INF , !P2 ;  /* 0xff80000022957808 */ /* 0x000fe40005000000 */
[----:B------:R-:W-:Y:S01]  /*ff80*/  FMNMX.FTZ R8, R151, R8, !PT ;  /* 0x0000000897087209 */ /* 0x000fe20007810000 */
[----:B------:R-:W1:Y:S01]  /*ff90*/  SHFL.BFLY PT, R4, R9, 0x2, 0x1f ;  /* 0x0c401f0009047f89 */ /* 0x000e6200000e0000 */
        /* <DEDUP_REMOVED lines=15> */
[--C-:B------:R-:W-:Y:S01]  /*10090*/  FFMA.FTZ R156, R134, UR4, -R155.reuse ;  /* 0x00000004869c7c23 */ /* 0x100fe2000801089b */
[--C-:B------:R-:W-:Y:S01]  /*100a0*/  FFMA.FTZ R158, R138, UR4, -R155.reuse ;  /* 0x000000048a9e7c23 */ /* 0x100fe2000801089b */
[C---:B------:R-:W-:Y:S01]  /*100b0*/  FSETP.NEU.FTZ.AND P0, PT, R3.reuse, -INF , PT ;  /* 0xff8000000300780b */ /* 0x040fe20003f1d000 */
[----:B------:R-:W-:Y:S01]  /*100c0*/  FMUL.FTZ R148, R3, UR4 ;  /* 0x0000000403947c20 */ /* 0x000fe20008410000 */
[--C-:B------:R-:W-:Y:S01]  /*100d0*/  FFMA.FTZ R157, R136, UR4, -R155.reuse ;  /* 0x00000004889d7c23 */ /* 0x100fe2000801089b */
[----:B------:R-:W-:Y:S01]  /*100e0*/  MUFU.EX2 R161, R161 ;  /* 0x000000a100a17308 */ /* 0x000fe20000000800 */
[--C-:B------:R-:W-:Y:S01]  /*100f0*/  FFMA.FTZ R167, R140, UR4, -R155.reuse ;  /* 0x000000048ca77c23 */ /* 0x100fe2000801089b */
        /* <DEDUP_REMOVED lines=11> */
[----:B------:R-:W1:Y:S01]  /*101b0*/  MUFU.EX2 R158, R158 ;  /* 0x0000009e009e7308 */ /* 0x000e620000000800 */
[----:B------:R-:W-:Y:S01]  /*101c0*/  FFMA.FTZ R168, R141, UR4, -R148 ;  /* 0x000000048da87c23 */ /* 0x000fe20008010894 */
[----:B------:R-:W-:Y:S01]  /*101d0*/  FADD.FTZ R0, -R5, R0 ;  /* 0x0000000005007221 */ /* 0x000fe20000010100 */
[----:B------:R-:W-:Y:S01]  /*101e0*/  FSEL R5, R3, RZ, P0 ;  /* 0x000000ff03057208 */ /* 0x000fe20000000000 */
[--C-:B------:R-:W-:Y:S01]  /*101f0*/  FFMA.FTZ R216, R147, UR4, -R148.reuse ;  /* 0x0000000493d87c23 */ /* 0x100fe20008010894 */
[--C-:B------:R-:W-:Y:S01]  /*10200*/  FFMA.FTZ R220, R153, UR4, -R148.reuse ;  /* 0x0000000499dc7c23 */ /* 0x100fe20008010894 */
[----:B------:R-:W-:Y:S01]  /*10210*/  FMUL.FTZ R6, R0, UR4 ;  /* 0x0000000400067c20 */ /* 0x000fe20008410000 */
[----:B------:R-:W-:Y:S01]  /*10220*/  FFMA.FTZ R227, R151, UR4, -R148 ;  /* 0x0000000497e37c23 */ /* 0x000fe20008010894 */
[----:B------:R-:W-:Y:S02]  /*10230*/  FADD.FTZ R0, -R5, R2 ;  /* 0x0000000205007221 */ /* 0x000fe40000010100 */
        /* <DEDUP_REMOVED lines=198> */
[----:B------:R-:W-:Y:S01]  /*10ea0*/  IMAD.MOV.U32 R0, RZ, RZ, R132 ;  /* 0x000000ffff007224 */ /* 0x000fe200078e0084 */
        /* <DEDUP_REMOVED lines=139> */
.L_x_6862:
        /* <DEDUP_REMOVED lines=267> */
.L_x_6868:
[----:B------:R-:W-:Y:S05]  /*12810*/  BSYNC B0 ;  /* 0x0000000000007941 */ /* 0x000fea0003800000 */
.L_x_6867:
        /* <DEDUP_REMOVED lines=37> */
.L_x_6870:
[----:B------:R-:W-:Y:S05]  /*12a70*/  BSYNC B0 ;  /* 0x0000000000007941 */ /* 0x000fea0003800000 */
.L_x_6869:
        /* <DEDUP_REMOVED lines=14> */
.L_x_6872:
[----:B------:R-:W-:Y:S05]  /*12b60*/  BSYNC B0 ;  /* 0x0000000000007941 */ /* 0x000fea0003800000 */
.L_x_6871:
        /* <DEDUP_REMOVED lines=13> */
.L_x_6874:
[----:B------:R-:W-:Y:S05]  /*12c40*/  BSYNC B0 ;  /* 0x0000000000007941 */ /* 0x000fea0003800000 */
.L_x_6873:
        /* <DEDUP_REMOVED lines=13> */
.L_x_6876:
[----:B------:R-:W-:Y:S05]  /*12d20*/  BSYNC B0 ;  /* 0x0000000000007941 */ /* 0x000fea0003800000 */
.L_x_6875:
        /* <DEDUP_REMOVED lines=13> */
.L_x_6878:
[----:B------:R-:W-:Y:S05]  /*12e00*/  BSYNC B0 ;  /* 0x0000000000007941 */ /* 0x000fea0003800000 */
.L_x_6877:
        /* <DEDUP_REMOVED lines=13> */
.L_x_6880:
[----:B------:R-:W-:Y:S05]  /*12ee0*/  BSYNC B0 ;  /* 0x0000000000007941 */ /* 0x000fea0003800000 */
.L_x_6879:
        /* <DEDUP_REMOVED lines=13> */
.L_x_6882:
[----:B------:R-:W-:Y:S05]  /*12fc0*/  BSYNC B0 ;  /* 0x0000000000007941 */ /* 0x000fea0003800000 */
.L_x_6881:
        /* <DEDUP_REMOVED lines=11> */
.L_x_6883:
        /* <DEDUP_REMOVED lines=16> */
.L_x_7974:


//--------------------- .text._ZN5flash24flash_fwd_splitkv_kernelI23Flash_fwd_kernel_traitsILi192ELi64ELi64ELi4ELb0ELb0EN7cutlass10bfloat16_tE19Flash_kernel_traitsILi192ELi64ELi64ELi4ES3_EELb0ELb1ELb1ELb0ELb0ELb1ELb1ELb0EEEvNS_16Flash_fwd_paramsE --------------------------
	.section	.text._ZN5flash24flash_fwd_splitkv_kernelI23Flash_fwd_kernel_traitsILi192ELi64ELi64ELi4ELb0ELb0EN7cutlass10bfloat16_tE19Flash_kernel_traitsILi192ELi64ELi64ELi4ES3_EELb0ELb1ELb1ELb0ELb0ELb1ELb1ELb0EEEvNS_16Flash_fwd_paramsE,"ax",@progbits
	.align	128
        .global         _ZN5flash24flash_fwd_splitkv_kernelI23Flash_fwd_kernel_traitsILi192ELi64ELi64ELi4ELb0ELb0EN7cutlass10bfloat16_tE19Flash_kernel_traitsILi192ELi64ELi64ELi4ES3_EELb0ELb1ELb1ELb0ELb0ELb1ELb1ELb0EEEvNS_16Flash_fwd_paramsE
        .type           _ZN5flash24flash_fwd_splitkv_kernelI23Flash_fwd_kernel_traitsILi192ELi64ELi64ELi4ELb0ELb0EN7cutlass10bfloat16_tE19Flash_kernel_traitsILi192ELi64ELi64ELi4ES3_EELb0ELb1ELb1ELb0ELb0ELb1ELb1ELb0EEEvNS_16Flash_fwd_paramsE,@function
        .size           _ZN5flash24flash_fwd_splitkv_kernelI23Flash_fwd_kernel_traitsILi192ELi64ELi64ELi4ELb0ELb0EN7cutlass10bfloat16_tE19Flash_kernel_traitsILi192ELi64ELi64ELi4ES3_EELb0ELb1ELb1ELb0ELb0ELb1ELb1ELb0EEEvNS_16Flash_fwd_paramsE,(.L_x_7975 - _ZN5flash24flash_fwd_splitkv_kernelI23Flash_fwd_kernel_traitsILi192ELi64ELi64ELi4ELb0ELb0EN7cutlass10bfloat16_tE19Flash_kernel_traitsILi192ELi64ELi64ELi4ES3_EELb0ELb1ELb1ELb0ELb0ELb1ELb1ELb0EEEvNS_16Flash_fwd_paramsE)
        .other          _ZN5flash24flash_fwd_splitkv_kernelI23Flash_fwd_kernel_traitsILi192ELi64ELi64ELi4ELb0ELb0EN7cutlass10bfloat16_tE19Flash_kernel_traitsILi192ELi64ELi64ELi4ES3_EELb0ELb1ELb1ELb0ELb0ELb1ELb1ELb0EEEvNS_16Flash_fwd_paramsE,@"STO_CUDA_ENTRY STV_DEFAULT"
_ZN5flash24flash_fwd_splitkv_kernelI23Flash_fwd_kernel_traitsILi192ELi64ELi64ELi4ELb0ELb0EN7cutlass10bfloat16_tE19Flash_kernel_traitsILi192ELi64ELi64ELi4ES3_EELb0ELb1ELb1ELb0ELb0ELb1ELb1ELb0EEEvNS_16Flash_fwd_paramsE:
.text._ZN5flash24flash_fwd_splitkv_kernelI23Flash_fwd_kernel_traitsILi192ELi64ELi64ELi4ELb0ELb0EN7cutlass10bfloat16_tE19Flash_kernel_traitsILi192ELi64ELi64ELi4ES3_EELb0ELb1ELb1ELb0ELb0ELb1ELb1ELb0EEEvNS_16Flash_fwd_paramsE:
        /* <DEDUP_REMOVED lines=76> */
.L_x_6884:
[----:B------:R-:W-:-:S04]  /*04c0*/  ULDC UR8, c[0x0][0x2c8] ;  /* 0x0000b20000087ab9 */ /* 0x000fc80000000800 */
.L_x_6885:
        /* <DEDUP_REMOVED lines=122> */
.L_x_6888:
[----:B------:R-:W-:Y:S05]  /*0c70*/  BSYNC B0 ;  /* 0x0000000000007941 */ /* 0x000fea0003800000 */
.L_x_6887:
        /* <DEDUP_REMOVED lines=11> */
.L_x_6890:
[----:B------:R-:W-:Y:S05]  /*0d30*/  BSYNC B0 ;  /* 0x0000000000007941 */ /* 0x000fea0003800000 */
.L_x_6889:
        /* <DEDUP_REMOVED lines=10> */
.L_x_6892:
[----:B------:R-:W-:Y:S05]  /*0de0*/  BSYNC B0 ;  /* 0x0000000000007941 */ /* 0x000fea0003800000 */
.L_x_6891:
        /* <DEDUP_REMOVED lines=10> */
.L_x_6894:
[----:B------:R-:W-:Y:S05]  /*0e90*/  BSYNC B0 ;  /* 0x0000000000007941 */ /* 0x000fea0003800000 */
.L_x_6893:
        /* <DEDUP_REMOVED lines=9> */
.L_x_6896:
[----:B------:R-:W-:Y:S05]  /*0f30*/  BSYNC B0 ;  /* 0x0000000000007941 */ /* 0x000fea0003800000 */
.L_x_6895:
        /* <DEDUP_REMOVED lines=9> */
.L_x_6898:
[----:B------:R-:W-:Y:S05]  /*0fd0*/  BSYNC B0 ;  /* 0x0000000000007941 */ /* 0x000fea0003800000 */
.L_x_6897:
        /* <DEDUP_REMOVED lines=9> */
.L_x_6900:
[----:B------:R-:W-:Y:S05]  /*1070*/  BSYNC B0 ;  /* 0x0000000000007941 */ /* 0x000fea0003800000 */
.L_x_6899:
        /* <DEDUP_REMOVED lines=9> */
.L_x_6902:
[----:B------:R-:W-:Y:S05]  /*1110*/  BSYNC B0 ;  /* 0x0000000000007941 */ /* 0x000fea0003800000 */
.L_x_6901:
        /* <DEDUP_REMOVED lines=31> */
.L_x_6886:
        /* <DEDUP_REMOVED lines=29> */
.L_x_6903:
        /* <DEDUP_REMOVED lines=95> */
.L_x_6904:
        /* <DEDUP_REMOVED lines=46> */
.L_x_6906:
        /* <DEDUP_REMOVED lines=33> */
.L_x_6905:
        /* <DEDUP_REMOVED lines=110> */
.L_x_6908:
[----:B------:R-:W-:Y:S05]  /*26a0*/  BSYNC B0 ;  /* 0x0000000000007941 */ /* 0x000fea0003800000 */
.L_x_6907:
        /* <DEDUP_REMOVED lines=41> */
.L_x_6910:
[----:B------:R-:W-:Y:S05]  /*2940*/  BSYNC B0 ;  /* 0x0000000000007941 */ /* 0x000fea0003800000 */
.L_x_6909:
        /* <DEDUP_REMOVED lines=42> */
.L_x_6912:
[----:B------:R-:W-:Y:S05]  /*2bf0*/  BSYNC B0 ;  /* 0x0000000000007941 */ /* 0x000fea0003800000 */
.L_x_6911:
        /* <DEDUP_REMOVED lines=45> */
.L_x_6914:
[----:B------:R-:W-:Y:S05]  /*2ed0*/  BSYNC B0 ;  /* 0x0000000000007941 */ /* 0x000fea0003800000 */
.L_x_6913:
        /* <DEDUP_REMOVED lines=37> */
.L_x_6916:
[----:B------:R-:W-:Y:S05]  /*3130*/  BSYNC B0 ;  /* 0x0000000000007941 */ /* 0x000fea0003800000 */
.L_x_6915:
        /* <DEDUP_REMOVED lines=33> */
.L_x_6918:
[----:B------:R-:W-:Y:S05]  /*3350*/  BSYNC B0 ;  /* 0x0000000000007941 */ /* 0x000fea0003800000 */
.L_x_6917:
        /* <DEDUP_REMOVED lines=39> */
.L_x_6920:
[----:B------:R-:W-:Y:S05]  /*35d0*/  BSYNC B0 ;  /* 0x0000000000007941 */ /* 0x000fea0003800000 */
.L_x_6919:
        /* <DEDUP_REMOVED lines=42> */
.L_x_6922:
[----:B------:R-:W-:Y:S05]  /*3880*/  BSYNC B0 ;  /* 0x0000000000007941 */ /* 0x000fea0003800000 */
.L_x_6921:
        /* <DEDUP_REMOVED lines=78> */
.L_x_6924:
[----:B------:R-:W-:Y:S05]  /*3d70*/  BSYNC B0 ;  /* 0x0000000000007941 */ /* 0x000fea0003800000 */
.L_x_6923:
        /* <DEDUP_REMOVED lines=38> */
.L_x_6926:
[----:B------:R-:W-:Y:S05]  /*3fe0*/  BSYNC B0 ;  /* 0x0000000000007941 */ /* 0x000fea0003800000 */
.L_x_6925:
        /* <DEDUP_REMOVED lines=36> */
.L_x_6928:
[----:B------:R-:W-:Y:S05]  /*4230*/  BSYNC B0 ;  /* 0x0000000000007941 */ /* 0x000fea0003800000 */
.L_x_6927:
        /* <DEDUP_REMOVED lines=42> */
.L_x_6930:
[----:B------:R-:W-:Y:S05]  /*44e0*/  BSYNC B0 ;  /* 0x0000000000007941 */ /* 0x000fea0003800000 */
.L_x_6929:
        /* <DEDUP_REMOVED lines=8> */
[----:B------:R-:W3:Y:S01]  /*4570*/  LDSM.16.M88.4 R52, [R201+0x7000] ;  /* 0x00700000c934783b */ /* 0x000ee20000000200 */
[C---:B------:R-:W-:Y:S01]  /*4580*/  LEA R198, R5.reuse, R202, 0x1 ;  /* 0x000000ca05c67211 */ /* 0x040fe200078e08ff */
[----:B------:R-:W-:Y:S01]  /*4590*/  UIADD3 UR12, UR17, UR15, URZ ;  /* 0x0000000f110c7290 */ /* 0x000fe2000fffe03f */
[----:B------:R-:W-:Y:S01]  /*45a0*/  LEA R197, R5, R200, 0x1 ;  /* 0x000000c805c57211 */ /* 0x000fe200078e08ff */
[----:B------:R-:W-:Y:S01]  /*45b0*/  LDSM.16.M88.4 R72, [R200] ;  /* 0x00000000c848783b */ /* 0x000fe20000000200 */
[----:B------:R-:W-:Y:S01]  /*45c0*/  LEA R211, R105, UR20, 0x4 ;  /* 0x0000001469d37c11 */ /* 0x000fe2000f8e20ff */
[----:B------:R-:W-:Y:S01]  /*45d0*/  UIADD3 UR22, UR21, -UR22, URZ ;  /* 0x8000001615167290 */ /* 0x000fe2000fffe03f */
[----:B------:R-:W-:Y:S01]  /*45e0*/  @P1 IADD3 R199, R2, -0x20, RZ ;  /* 0xffffffe002c71810 */ /* 0x000fe20007ffe0ff */
[----:B------:R-:W-:Y:S01]  /*45f0*/  IMAD.MOV.U32 R2, RZ, RZ, 0x40 ;  /* 0x00000040ff027424 */ /* 0x000fe200078e00ff */
[----:B------:R-:W-:Y:S01]  /*4600*/  LDSM.16.M88.4 R60, [R201+0x6800] ;  /* 0x00680000c93c783b */ /* 0x000fe20000000200 */
[----:B------:R-:W-:Y:S01]  /*4610*/  SHF.L.U32 R212, R6, 0x1, RZ ;  /* 0x0000000106d47819 */ /* 0x000fe200000006ff */
[----:B--2--5:R-:W-:Y:S01]  /*4620*/  FMUL.FTZ R104, R104, R107 ;  /* 0x0000006b68687220 */ /* 0x024fe20000410000 */
[----:B------:R-:W-:Y:S01]  /*4630*/  ISETP.LT.AND P6, PT, R203, UR10, PT ;  /* 0x0000000acb007c0c */ /* 0x000fe2000bfc1270 */
[----:B------:R-:W2:Y:S01]  /*4640*/  LDSM.16.M88.4 R68, [R199] ;  /* 0x00000000c744783b */ /* 0x000ea20000000200 */
[----:B------:R-:W-:Y:S01]  /*4650*/  SEL R2, R2, 0xffffffc0, !P2 ;  /* 0xffffffc002027807 */ /* 0x000fe20005000000 */
[----:B------:R-:W-:Y:S01]  /*4660*/  VIADD R190, R199, 0x1000 ;  /* 0x00001000c7be7836 */ /* 0x000fe20000000000 */
[----:B------:R-:W-:Y:S01]  /*4670*/  R2UR UR20, R104 ;  /* 0x00000000681472ca */ /* 0x000fe200000e0000 */
[----:B------:R-:W-:Y:S01]  /*4680*/  LDSM.16.M88.4 R76, [R198] ;  /* 0x00000000c64c783b */ /* 0x000fe20000000200 */
[----:B------:R-:W-:Y:S01]  /*4690*/  IADD3 R195, R201, R2, RZ ;  /* 0x00000002c9c37210 */ /* 0x000fe20007ffe0ff */
[----:B------:R-:W-:Y:S01]  /*46a0*/  IMAD.IADD R188, R2, 0x1, R199 ;  /* 0x0000000102bc7824 */ /* 0x000fe200078e02c7 */
[----:B------:R-:W-:Y:S01]  /*46b0*/  LOP3.LUT R212, R212, 0x6, RZ, 0xc0, !PT ;  /* 0x00000006d4d47812 */ /* 0x000fe200078ec0ff */
[----:B------:R-:W2:Y:S01]  /*46c0*/  LDSM.16.M88.4 R44, [R201+0x7800] ;  /* 0x00780000c92c783b */ /* 0x000ea20000000200 */
[C---:B------:R-:W-:Y:S01]  /*46d0*/  IADD3 R191, R199.reuse, 0x800, RZ ;  /* 0x00000800c7bf7810 */ /* 0x040fe20007ffe0ff */
[C---:B------:R-:W-:Y:S01]  /*46e0*/  VIADD R184, R199.reuse, 0x3800 ;  /* 0x00003800c7b87836 */ /* 0x040fe20000000000 */
[C---:B------:R-:W-:Y:S01]  /*46f0*/  IADD3 R189, R199.reuse, 0x1800, RZ ;  /* 0x00001800c7bd7810 */ /* 0x040fe20007ffe0ff */
[----:B------:R-:W2:Y:S01]  /*4700*/  LDSM.16.M88.4 R64, [R195+0x6000] ;  /* 0x00600000c340783b */ /* 0x000ea20000000200 */
[----:B------:R-:W-:-:S02]  /*4710*/  IADD3 R187, R199, 0x2000, RZ ;  /* 0x00002000c7bb7810 */ /* 0x000fc40007ffe0ff */
[C---:B------:R-:W-:Y:S01]  /*4720*/  IADD3 R186, R199.reuse, 0x2800, RZ ;  /* 0x00002800c7ba7810 */ /* 0x040fe20007ffe0ff */
[----:B------:R-:W2:Y:S01]  /*4730*/  LDSM.16.M88.4 R32, [R199+0x1000] ;  /* 0x00100000c720783b */ /* 0x000ea20000000200 */
[C---:B------:R-:W-:Y:S02]  /*4740*/  IADD3 R185, R199.reuse, 0x3000, RZ ;  /* 0x00003000c7b97810 */ /* 0x040fe40007ffe0ff */
[C---:B------:R-:W-:Y:S01]  /*4750*/  IADD3 R183, R199.reuse, 0x4000, RZ ;  /* 0x00004000c7b77810 */ /* 0x040fe20007ffe0ff */
[----:B------:R-:W2:Y:S01]  /*4760*/  LDSM.16.M88.4 R36, [R199+0x800] ;  /* 0x00080000c724783b */ /* 0x000ea20000000200 */
[C---:B------:R-:W-:Y:S01]  /*4770*/  IADD3 R182, R199.reuse, 0x4800, RZ ;  /* 0x00004800c7b67810 */ /* 0x040fe20007ffe0ff */
[----:B----4-:R-:W-:Y:S02]  /*4780*/  HMMA.16816.F32.BF16 R16, R20, R28, RZ ;  /* 0x0000001c1410723c */ /* 0x010fe400000418ff */
[----:B------:R-:W-:Y:S01]  /*4790*/  LDSM.16.M88.4 R24, [R197] ;  /* 0x00000000c518783b */ /* 0x000fe20000000200 */
[----:B------:R-:W-:-:S02]  /*47a0*/  IADD3 R181, R199, 0x5000, RZ ;  /* 0x00005000c7b57810 */ /* 0x000fc40007ffe0ff */
[----:B------:R-:W-:Y:S01]  /*47b0*/  IADD3 R180, R199, 0x5800, RZ ;  /* 0x00005800c7b47810 */ /* 0x000fe20007ffe0ff */
[----:B------:R-:W4:Y:S01]  /*47c0*/  LDSM.16.M88.4 R88, [R188] ;  /* 0x00000000bc58783b */ /* 0x000f220000000200 */
[C---:B---3--:R-:W-:Y:S03]  /*47d0*/  HMMA.16816.F32.BF16 R56, R20.reuse, R52, RZ ;  /* 0x000000341438723c */ /* 0x048fe600000418ff */
[----:B------:R-:W3:Y:S03]  /*47e0*/  LDSM.16.M88.4 R48, [R199+0x1800] ;  /* 0x00180000c730783b */ /* 0x000ee60000000200 */
[C---:B------:R-:W-:Y:S01]  /*47f0*/  HMMA.16816.F32.BF16 R28, R20.reuse, R30, RZ ;  /* 0x0000001e141c723c */ /* 0x040fe200000418ff */
[----:B-1----:R-:W1:Y:S04]  /*4800*/  LDSM.16.M88.4 R8, [R195+0x7000] ;  /* 0x00700000c308783b */ /* 0x002e680000000200 */
[----:B------:R-:W1:Y:S01]  /*4810*/  LDSM.16.M88.4 R12, [R195+0x6800] ;  /* 0x00680000c30c783b */ /* 0x000e620000000200 */
[----:B------:R-:W-:Y:S03]  /*4820*/  HMMA.16816.F32.BF16 R52, R20, R54, RZ ;  /* 0x000000361434723c */ /* 0x000fe600000418ff */
[----:B------:R-:W-:Y:S03]  /*4830*/  LDSM.16.M88.4 R84, [R195+0x7800] ;  /* 0x00780000c354783b */ /* 0x000fe60000000200 */
[----:B--2---:R-:W-:Y:S01]  /*4840*/  HMMA.16816.F32.BF16 R16, R72, R68, R16 ;  /* 0x000000444810723c */ /* 0x004fe20000041810 */
        /* <DEDUP_REMOVED lines=17> */
[----:B------:R-:W2:Y:S05]  /*4960*/  LDSM.16.M88.4 R36, [R188+0x1000] ;  /* 0x00100000bc24783b */ /* 0x000eaa0000000200 */
[----:B----4-:R-:W-:Y:S06]  /*4970*/  HMMA.16816.F32.BF16 R16, R24, R88, R16 ;  /* 0x000000581810723c */ /* 0x010fec0000041810 */
        /* <DEDUP_REMOVED lines=11> */
[----:B------:R-:W3:Y:S05]  /*4a30*/  LDSM.16.M88.4 R12, [R201+0x8800] ;  /* 0x00880000c90c783b */ /* 0x000eea0000000200 */
[----:B--2---:R-:W-:Y:S06]  /*4a40*/  HMMA.16816.F32.BF16 R16, R32, R68, R16 ;  /* 0x000000442010723c */ /* 0x004fec0000041810 */
        /* <DEDUP_REMOVED lines=8> */
[----:B------:R-:W2:Y:S05]  /*4ad0*/  LDSM.16.M88.4 R36, [R195+0x8000] ;  /* 0x00800000c324783b */ /* 0x000eaa0000000200 */
        /* <DEDUP_REMOVED lines=13> */
[----:B--2---:R-:W-:Y:S06]  /*4bb0*/  HMMA.16816.F32.BF16 R16, R88, R36, R16 ;  /* 0x000000245810723c */ /* 0x004fec0000041810 */
[C---:B------:R-:W-:Y:S06]  /*4bc0*/  HMMA.16816.F32.BF16 R56, R32.reuse, R20, R56 ;  /* 0x000000142038723c */ /* 0x040fec0000041838 */
[C---:B------:R-:W-:Y:S01]  /*4bd0*/  HMMA.16816.F32.BF16 R52, R32.reuse, R22, R52 ;  /* 0x000000162034723c */ /* 0x040fe20000041834 */
[----:B------:R-:W2:Y:S05]  /*4be0*/  LDSM.16.M88.4 R20, [R199+0x3000] ;  /* 0x00300000c714783b */ /* 0x000eaa0000000200 */
[----:B----4-:R-:W-:Y:S06]  /*4bf0*/  HMMA.16816.F32.BF16 R80, R32, R44, R80 ;  /* 0x0000002c2050723c */ /* 0x010fec0000041850 */
[----:B------:R-:W-:Y:S01]  /*4c00*/  HMMA.16816.F32.BF16 R28, R8, R50, R28 ;  /* 0x00000032081c723c */ /* 0x000fe2000004181c */
[----:B------:R-:W-:Y:S05]  /*4c10*/  LDSM.16.M88.4 R48, [R202+0x4000] ;  /* 0x00400000ca30783b */ /* 0x000fea0000000200 */
[----:B------:R-:W-:Y:S01]  /*4c20*/  HMMA.16816.F32.BF16 R76, R32, R46, R76 ;  /* 0x0000002e204c723c */ /* 0x000fe2000004184c */
[----:B------:R-:W4:Y:S04]  /*4c30*/  LDSM.16.M88.4 R32, [R201+0xa000] ;  /* 0x00a00000c920783b */ /* 0x000f280000000200 */
[----:B------:R-:W-:Y:S01]  /*4c40*/  LDSM.16.M88.4 R44, [R201+0xa800] ;  /* 0x00a80000c92c783b */ /* 0x000fe20000000200 */
[----:B-1----:R-:W-:Y:S06]  /*4c50*/  HMMA.16816.F32.BF16 R16, R72, R24, R16 ;  /* 0x000000184810723c */ /* 0x002fec0000041810 */
[C---:B---3--:R-:W-:Y:S06]  /*4c60*/  HMMA.16816.F32.BF16 R40, R8.reuse, R12, R40 ;  /* 0x0000000c0828723c */ /* 0x048fec0000041828 */
[----:B------:R-:W-:Y:S01]  /*4c70*/  HMMA.16816.F32.BF16 R60, R8, R14, R60 ;  /* 0x0000000e083c723c */ /* 0x000fe2000004183c */
[----:B------:R-:W1:Y:S05]  /*4c80*/  LDSM.16.M88.4 R12, [R199+0x3800] ;  /* 0x00380000c70c783b */ /* 0x000e6a0000000200 */
[----:B------:R-:W-:Y:S01]  /*4c90*/  HMMA.16816.F32.BF16 R28, R88, R38, R28 ;  /* 0x00000026581c723c */ /* 0x000fe2000004181c */
[----:B------:R-:W3:Y:S05]  /*4ca0*/  LDSM.16.M88.4 R36, [R200+0x4000] ;  /* 0x00400000c824783b */ /* 0x000eea0000000200 */
[C---:B--2---:R-:W-:Y:S06]  /*4cb0*/  HMMA.16816.F32.BF16 R56, R8.reuse, R20, R56 ;  /* 0x000000140838723c */ /* 0x044fec0000041838 */
[----:B------:R-:W-:Y:S01]  /*4cc0*/  HMMA.16816.F32.BF16 R52, R8, R22, R52 ;  /* 0x000000160834723c */ /* 0x000fe20000041834 */
[----:B------:R-:W-:Y:S05]  /*4cd0*/  LDSM.16.M88.4 R20, [R195+0xa000] ;  /* 0x00a00000c314783b */ /* 0x000fea0000000200 */
[----:B----4-:R-:W-:Y:S06]  /*4ce0*/  HMMA.16816.F32.BF16 R16, R48, R32, R16 ;  /* 0x000000203010723c */ /* 0x010fec0000041810 */
[----:B------:R-:W-:Y:S01]  /*4cf0*/  HMMA.16816.F32.BF16 R28, R72, R26, R28 ;  /* 0x0000001a481c723c */ /* 0x000fe2000004181c */
[----:B------:R-:W2:Y:S05]  /*4d00*/  LDSM.16.M88.4 R24, [R198+0x4000] ;  /* 0x00400000c618783b */ /* 0x000eaa0000000200 */
[----:B------:R-:W-:Y:S06]  /*4d10*/  HMMA.16816.F32.BF16 R40, R88, R64, R40 ;  /* 0x000000405828723c */ /* 0x000fec0000041828 */
[C---:B-1----:R-:W-:Y:S06]  /*4d20*/  HMMA.16816.F32.BF16 R80, R8.reuse, R12, R80 ;  /* 0x0000000c0850723c */ /* 0x042fec0000041850 */
[----:B------:R-:W-:Y:S01]  /*4d30*/  HMMA.16816.F32.BF16 R76, R8, R14, R76 ;  /* 0x0000000e084c723c */ /* 0x000fe2000004184c */
[----:B------:R-:W-:Y:S04]  /*4d40*/  LDSM.16.M88.4 R12, [R197+0x4000] ;  /* 0x00400000c50c783b */ /* 0x000fe80000000200 */
[----:B------:R-:W-:Y:S01]  /*4d50*/  LDSM.16.M88.4 R8, [R188+0x4000] ;  /* 0x00400000bc08783b */ /* 0x000fe20000000200 */
[----:B---3--:R-:W-:Y:S06]  /*4d60*/  HMMA.16816.F32.BF16 R16, R36, R96, R16 ;  /* 0x000000602410723c */ /* 0x008fec0000041810 */
        /* <DEDUP_REMOVED lines=22> */
[----:B------:R-:W-:Y:S01]  /*4ed0*/  FMUL.FTZ R2, R16, UR31 ;  /* 0x0000001f10027c20 */ /* 0x000fe20008410000 */
[----:B------:R-:W-:Y:S01]  /*4ee0*/  FMUL.FTZ R68, R17, UR31 ;  /* 0x0000001f11447c20 */ /* 0x000fe20008410000 */
[----:B------:R-:W-:Y:S01]  /*4ef0*/  FMUL.FTZ R70, R18, UR31 ;  /* 0x0000001f12467c20 */ /* 0x000fe20008410000 */
[----:B------:R-:W-:-:S02]  /*4f00*/  FMUL.FTZ R69, R19, UR31 ;  /* 0x0000001f13457c20 */ /* 0x000fc40008410000 */
[C---:B---3--:R-:W-:Y:S01]  /*4f10*/  HMMA.16816.F32.BF16 R56, R48.reuse, R92, R56 ;  /* 0x0000005c3038723c */ /* 0x048fe20000041838 */
[----:B------:R-:W3:Y:S01]  /*4f20*/  LDSM.16.M88.4 R16, [R199+0x5800] ;  /* 0x00580000c710783b */ /* 0x000ee20000000200 */
[----:B------:R-:W4:Y:S04]  /*4f30*/  MUFU.TANH R2, R2 ;  /* 0x0000000200027308 */ /* 0x000f280000002400 */
[----:B------:R-:W-:Y:S04]  /*4f40*/  HMMA.16816.F32.BF16 R52, R48, R94, R52 ;  /* 0x0000005e3034723c */ /* 0x000fe80000041834 */
[----:B------:R-:W1:Y:S02]  /*4f50*/  MUFU.TANH R68, R68 ;  /* 0x0000004400447308 */ /* 0x000e640000002400 */
[----:B------:R-:W-:Y:S01]  /*4f60*/  HMMA.16816.F32.BF16 R28, R12, R10, R28 ;  /* 0x0000000a0c1c723c */ /* 0x000fe2000004181c */
[----:B------:R-:W4:Y:S05]  /*4f70*/  LDSM.16.M88.4 R8, [R195+0xb000] ;  /* 0x00b00000c308783b */ /* 0x000f2a0000000200 */
[C---:B------:R-:W-:Y:S01]  /*4f80*/  HMMA.16816.F32.BF16 R40, R48.reuse, R44, R40 ;  /* 0x0000002c3028723c */ /* 0x040fe20000041828 */
[----:B------:R-:W2:Y:S05]  /*4f90*/  MUFU.TANH R70, R70 ;  /* 0x0000004600467308 */ /* 0x000eaa0000002400 */
[C---:B------:R-:W-:Y:S01]  /*4fa0*/  HMMA.16816.F32.BF16 R60, R48.reuse, R46, R60 ;  /* 0x0000002e303c723c */ /* 0x040fe2000004183c */
[----:B------:R-:W-:Y:S02]  /*4fb0*/  LDSM.16.M88.4 R44, [R188+0x4800] ;  /* 0x00480000bc2c783b */ /* 0x000fe40000000200 */
[----:B------:R-:W3:Y:S03]  /*4fc0*/  MUFU.TANH R69, R69 ;  /* 0x0000004500457308 */ /* 0x000ee60000002400 */
[C---:B-1----:R-:W-:Y:S06]  /*4fd0*/  HMMA.16816.F32.BF16 R80, R48.reuse, R64, R80 ;  /* 0x000000403050723c */ /* 0x042fec0000041850 */
[----:B------:R-:W-:Y:S01]  /*4fe0*/  HMMA.16816.F32.BF16 R84, R48, R66, R84 ;  /* 0x000000423054723c */ /* 0x000fe20000041854 */
[----:B------:R-:W-:-:S05]  /*4ff0*/  FMUL.FTZ R28, R28, UR31 ;  /* 0x0000001f1c1c7c20 */ /* 0x000fca0008410000 */
[C---:B--2---:R-:W-:Y:S01]  /*5000*/  HMMA.16816.F32.BF16 R56, R36.reuse, R20, R56 ;  /* 0x000000142438723c */ /* 0x044fe20000041838 */
[----:B------:R-:W1:Y:S05]  /*5010*/  MUFU.TANH R28, R28 ;  /* 0x0000001c001c7308 */ /* 0x000e6a0000002400 */
[C---:B------:R-:W-:Y:S01]  /*5020*/  HMMA.16816.F32.BF16 R52, R36.reuse, R22, R52 ;  /* 0x000000162434723c */ /* 0x040fe20000041834 */
[----:B------:R-:W2:Y:S05]  /*5030*/  LDSM.16.M88.4 R20, [R195+0xb800] ;  /* 0x00b80000c314783b */ /* 0x000eaa0000000200 */
[C---:B------:R-:W-:Y:S06]  /*5040*/  HMMA.16816.F32.BF16 R40, R36.reuse, R32, R40 ;  /* 0x000000202428723c */ /* 0x040fec0000041828 */
[C---:B------:R-:W-:Y:S01]  /*5050*/  HMMA.16816.F32.BF16 R60, R36.reuse, R34, R60 ;  /* 0x00000022243c723c */ /* 0x040fe2000004183c */
[----:B------:R-:W1:Y:S05]  /*5060*/  LDSM.16.M88.4 R32, [R188+0x5000] ;  /* 0x00500000bc20783b */ /* 0x000e6a0000000200 */
[C---:B---3--:R-:W-:Y:S06]  /*5070*/  HMMA.16816.F32.BF16 R80, R36.reuse, R16, R80 ;  /* 0x000000102450723c */ /* 0x048fec0000041850 */
[----:B------:R-:W-:Y:S06]  /*5080*/  HMMA.16816.F32.BF16 R84, R36, R18, R84 ;  /* 0x000000122454723c */ /* 0x000fec0000041854 */
[C---:B----4-:R-:W-:Y:S06]  /*5090*/  HMMA.16816.F32.BF16 R56, R24.reuse, R8, R56 ;  /* 0x000000081838723c */ /* 0x050fec0000041838 */
[----:B------:R-:W-:Y:S01]  /*50a0*/  HMMA.16816.F32.BF16 R52, R24, R10, R52 ;  /* 0x0000000a1834723c */ /* 0x000fe20000041834 */
[----:B------:R-:W3:Y:S01]  /*50b0*/  LDSM.16.M88.4 R8, [R188+0x5800] ;  /* 0x00580000bc08783b */ /* 0x000ee20000000200 */
[----:B------:R-:W-:-:S04]  /*50c0*/  DEPBAR.LE SB0, 0x0 ;  /* 0x000080000000791a */ /* 0x000fc80000000000 */
[C---:B------:R-:W-:Y:S06]  /*50d0*/  HMMA.16816.F32.BF16 R40, R24.reuse, R76, R40 ;  /* 0x0000004c1828723c */ /* 0x040fec0000041828 */
[C---:B------:R-:W-:Y:S06]  /*50e0*/  HMMA.16816.F32.BF16 R60, R24.reuse, R78, R60 ;  /* 0x0000004e183c723c */ /* 0x040fec000004183c */
[C---:B--2---:R-:W-:Y:S06]  /*50f0*/  HMMA.16816.F32.BF16 R80, R24.reuse, R20, R80 ;  /* 0x000000141850723c */ /* 0x044fec0000041850 */
[----:B------:R-:W-:Y:S06]  /*5100*/  HMMA.16816.F32.BF16 R84, R24, R22, R84 ;  /* 0x000000161854723c */ /* 0x000fec0000041854 */
[C---:B------:R-:W-:Y:S06]  /*5110*/  HMMA.16816.F32.BF16 R40, R12.reuse, R44, R40 ;  /* 0x0000002c0c28723c */ /* 0x040fec0000041828 */
[----:B------:R-:W-:Y:S01]  /*5120*/  HMMA.16816.F32.BF16 R60, R12, R46, R60 ;  /* 0x0000002e0c3c723c */ /* 0x000fe2000004183c */
[----:B------:R-:W-:Y:S01]  /*5130*/  FMUL.FTZ R44, R29, UR31 ;  /* 0x0000001f1d2c7c20 */ /* 0x000fe20008410000 */
[----:B------:R-:W-:Y:S01]  /*5140*/  FMUL.FTZ R29, R30, UR31 ;  /* 0x0000001f1e1d7c20 */ /* 0x000fe20008410000 */
[----:B------:R-:W-:-:S03]  /*5150*/  FMUL.FTZ R30, R31, UR31 ;  /* 0x0000001f1f1e7c20 */ /* 0x000fc60008410000 */
[C---:B-1----:R-:W-:Y:S01]  /*5160*/  HMMA.16816.F32.BF16 R56, R12.reuse, R32, R56 ;  /* 0x000000200c38723c */ /* 0x042fe20000041838 */
[----:B------:R-:W1:Y:S05]  /*5170*/  MUFU.TANH R44, R44 ;  /* 0x0000002c002c7308 */ /* 0x000e6a0000002400 */
[C---:B------:R-:W-:Y:S03]  /*5180*/  HMMA.16816.F32.BF16 R52, R12.reuse, R34, R52 ;  /* 0x000000220c34723c */ /* 0x040fe60000041834 */
[----:B------:R-:W2:Y:S03]  /*5190*/  MUFU.TANH R29, R29 ;  /* 0x0000001d001d7308 */ /* 0x000ea60000002400 */
[C---:B---3--:R-:W-:Y:S01]  /*51a0*/  HMMA.16816.F32.BF16 R80, R12.reuse, R8, R80 ;  /* 0x000000080c50723c */ /* 0x048fe20000041850 */
[----:B------:R-:W-:Y:S01]  /*51b0*/  FMUL.FTZ R31, R40, UR31 ;  /* 0x0000001f281f7c20 */ /* 0x000fe20008410000 */
[----:B------:R-:W-:Y:S01]  /*51c0*/  FMUL.FTZ R40, R41, UR31 ;  /* 0x0000001f29287c20 */ /* 0x000fe20008410000 */
[----:B------:R-:W-:Y:S01]  /*51d0*/  FMUL.FTZ R16, R42, UR31 ;  /* 0x0000001f2a107c20 */ /* 0x000fe20008410000 */
[----:B------:R-:W-:Y:S01]  /*51e0*/  FMUL.FTZ R41, R43, UR31 ;  /* 0x0000001f2b297c20 */ /* 0x000fe20008410000 */
[----:B------:R-:W3:Y:S01]  /*51f0*/  MUFU.TANH R30, R30 ;  /* 0x0000001e001e7308 */ /* 0x000ee20000002400 */
        /* <DEDUP_REMOVED lines=16> */
[----:B------:R-:W-:Y:S01]  /*5300*/  MOV R6, UR21 ;  /* 0x0000001500067c02 */ /* 0x000fe20008000f00 */
[----:B------:R-:W-:Y:S01]  /*5310*/  FMUL.FTZ R52, R52, UR31 ;  /* 0x0000001f34347c20 */ /* 0x000fe20008410000 */
[----:B------:R-:W-:Y:S01]  /*5320*/  SHF.R.S32.HI R8, RZ, 0x2, R9 ;  /* 0x00000002ff087819 */ /* 0x000fe20000011409 */
[----:B------:R-:W-:Y:S01]  /*5330*/  FMUL.FTZ R35, R80, UR31 ;  /* 0x0000001f50237c20 */ /* 0x000fe20008410000 */
[----:B------:R-:W-:Y:S01]  /*5340*/  FMUL.FTZ R37, R81, UR31 ;  /* 0x0000001f51257c20 */ /* 0x000fe20008410000 */
[----:B------:R-:W-:Y:S01]  /*5350*/  FMUL.FTZ R25, R82, UR31 ;  /* 0x0000001f52197c20 */ /* 0x000fe20008410000 */
[----:B------:R-:W-:Y:S01]  /*5360*/  FMUL.FTZ R27, R83, UR31 ;  /* 0x0000001f531b7c20 */ /* 0x000fe20008410000 */
[----:B------:R-:W-:Y:S01]  /*5370*/  IADD3 R211, R8, R211, RZ ;  /* 0x000000d308d37210 */ /* 0x000fe20007ffe0ff */
[----:B------:R-:W-:Y:S01]  /*5380*/  FMUL.FTZ R38, R84, UR31 ;  /* 0x0000001f54267c20 */ /* 0x000fe20008410000 */
[----:B------:R-:W-:Y:S01]  /*5390*/  FMUL.FTZ R39, R85, UR31 ;  /* 0x0000001f55277c20 */ /* 0x000fe20008410000 */
[----:B------:R-:W-:Y:S01]  /*53a0*/  FMUL.FTZ R36, R86, UR31 ;  /* 0x0000001f56247c20 */ /* 0x000fe20008410000 */
[----:B------:R-:W-:Y:S01]  /*53b0*/  FMUL.FTZ R87, R87, UR31 ;  /* 0x0000001f57577c20 */ /* 0x000fe20008410000 */
[C---:B------:R-:W-:Y:S01]  /*53c0*/  VIADDMNMX R209, R211.reuse, UR12, R6, PT ;  /* 0x0000000cd3d17c46 */ /* 0x040fe2000b800106 */
[----:B------:R-:W4:Y:S01]  /*53d0*/  MUFU.TANH R31, R31 ;  /* 0x0000001f001f7308 */ /* 0x000f220000002400 */
[----:B------:R-:W-:Y:S01]  /*53e0*/  VIADD R208, R211, 0x8 ;  /* 0x00000008d3d07836 */ /* 0x000fe20000000000 */
[----:B------:R-:W-:-:S02]  /*53f0*/  MOV R9, UR17 ;  /* 0x0000001100097c02 */ /* 0x000fc40008000f00 */
[----:B------:R-:W-:Y:S02]  /*5400*/  IADD3 R211, R211, UR22, RZ ;  /* 0x00000016d3d37c10 */ /* 0x000fe4000fffe0ff */
[C---:B------:R-:W-:Y:S02]  /*5410*/  IADD3 R206, R208.reuse, UR15, R9 ;  /* 0x0000000fd0ce7c10 */ /* 0x040fe4000fffe009 */
[----:B------:R-:W1:Y:S01]  /*5420*/  MUFU.TANH R40, R40 ;  /* 0x0000002800287308 */ /* 0x000e620000002400 */
[----:B------:R-:W-:Y:S02]  /*5430*/  IADD3 R208, R208, UR22, RZ ;  /* 0x00000016d0d07c10 */ /* 0x000fe4000fffe0ff */
[----:B------:R-:W-:Y:S02]  /*5440*/  VIADDMNMX R210, R211, -UR16, RZ, !PT ;  /* 0x80000010d3d27c46 */ /* 0x000fe4000f8001ff */
[----:B------:R-:W-:Y:S02]  /*5450*/  VIADDMNMX R207, R208, -UR16, RZ, !PT ;  /* 0x80000010d0cf7c46 */ /* 0x000fe4000f8001ff */
[----:B------:R-:W-:Y:S01]  /*5460*/  VIMNMX R206, R206, UR21, PT ;  /* 0x00000015cece7c48 */ /* 0x000fe2000bfe0100 */
        /* <DEDUP_REMOVED lines=99> */
.L_x_6932:
[----:B------:R-:W-:-:S04]  /*5aa0*/  ULEA UR12, -UR8, URZ, 0x6 ;  /* 0x0000003f080c7291 */ /* 0x000fc8000f8e313f */
[----:B------:R-:W-:Y:S02]  /*5ab0*/  USHF.R.S32.HI UR15, URZ, 0x1f, UR12 ;  /* 0x0000001f3f0f7899 */ /* 0x000fe4000801140c */
[----:B------:R-:W-:-:S04]  /*5ac0*/  MOV R42, UR12 ;  /* 0x0000000c002a7c02 */ /* 0x000fc80008000f00 */
[----:B------:R-:W-:-:S07]  /*5ad0*/  MOV R43, UR15 ;  /* 0x0000000f002b7c02 */ /* 0x000fce0008000f00 */
.L_x_6933:
        /* <DEDUP_REMOVED lines=9> */
[C-C-:B------:R-:W-:Y:S02]  /*5b70*/  @!P2 IMAD.X R46, R43.reuse, 0x1, R134.reuse, P0 ;  /* 0x000000012b2ea824 */ /* 0x140fe400000e0686 */
[----:B------:R-:W1:Y:S01]  /*5b80*/  @!P4 LDC.64 R10, c[0x0][0x218] ;  /* 0x00008600ff0acb82 */ /* 0x000e620000000a00 */
[----:B------:R-:W-:-:S07]  /*5b90*/  @!P4 IMAD.X R45, R43, 0x1, R134, P5 ;  /* 0x000000012b2dc824 */ /* 0x000fce00028e0686 */
[----:B------:R-:W4:Y:S01]  /*5ba0*/  @!P1 LDC.64 R8, c[0x0][0x218] ;  /* 0x00008600ff089b82 */ /* 0x000f220000000a00 */
[----:B--2---:R-:W-:-:S07]  /*5bb0*/  @!P2 LEA R48, P0, R3, R12, 0x1 ;  /* 0x0000000c0330a211 */ /* 0x004fce00078008ff */
[----:B------:R-:W2:Y:S01]  /*5bc0*/  @!P4 LDC.64 R14, c[0x0][0x218] ;  /* 0x00008600ff0ecb82 */ /* 0x000ea20000000a00 */
[----:B------:R-:W-:Y:S02]  /*5bd0*/  @!P2 LEA.HI.X R49, R3, R13, R46, 0x1, P0 ;  /* 0x0000000d0331a211 */ /* 0x000fe400000f0c2e */
[----:B------:R-:W-:Y:S02]  /*5be0*/  @!P1 IADD3 R3, P0, R42, R133, RZ ;  /* 0x000000852a039210 */ /* 0x000fe40007f1e0ff */
[----:B-1----:R-:W-:-:S03]  /*5bf0*/  @!P4 LEA R52, P5, R4, R10, 0x1 ;  /* 0x0000000a0434c211 */ /* 0x002fc600078a08ff */
[----:B------:R-:W1:Y:S01]  /*5c00*/  @!P2 LDC.64 R12, c[0x0][0x218] ;  /* 0x00008600ff0cab82 */ /* 0x000e620000000a00 */
[----:B------:R-:W-:Y:S01]  /*5c10*/  @!P1 IMAD.X R50, R43, 0x1, R134, P0 ;  /* 0x000000012b329824 */ /* 0x000fe200000e0686 */
[----:B------:R-:W-:Y:S02]  /*5c20*/  @!P4 LEA.HI.X R53, R4, R11, R45, 0x1, P5 ;  /* 0x0000000b0435c211 */ /* 0x000fe400028f0c2d */
[----:B------:R-:W-:Y:S02]  /*5c30*/  IADD3 R4, P5, R42, UR28, RZ ;  /* 0x0000001c2a047c10 */ /* 0x000fe4000ffbe0ff */
[C---:B----4-:R-:W-:Y:S02]  /*5c40*/  @!P1 LEA R46, P0, R3.reuse, R8, 0x1 ;  /* 0x00000008032e9211 */ /* 0x050fe400078008ff */
[----:B------:R-:W4:Y:S01]  /*5c50*/  @!P1 LDC.64 R10, c[0x0][0x218] ;  /* 0x00008600ff0a9b82 */ /* 0x000f220000000a00 */
[----:B------:R-:W-:Y:S01]  /*5c60*/  @!PT LDS RZ, [RZ] ;  /* 0x00000000fffff984 */ /* 0x000fe20000000800 */
[----:B------:R-:W-:Y:S01]  /*5c70*/  @!PT LDS RZ, [RZ] ;  /* 0x00000000fffff984 */ /* 0x000fe20000000800 */
[----:B------:R-:W-:Y:S01]  /*5c80*/  @!PT LDS RZ, [RZ] ;  /* 0x00000000fffff984 */ /* 0x000fe20000000800 */
[----:B------:R5:W-:Y:S01]  /*5c90*/  @!P4 LDGSTS.E.BYPASS.LTC128B.128 [R204+0x6000], desc[UR26][R52.64] ;  /* 0x0600000034cccfae */ /* 0x000be2000b901d5a */
[----:B------:R-:W-:-:S02]  /*5ca0*/  @!P1 LEA.HI.X R47, R3, R9, R50, 0x1, P0 ;  /* 0x00000009032f9211 */ /* 0x000fc400000f0c32 */
[----:B------:R-:W-:Y:S01]  /*5cb0*/  IADD3.X R3, R43, UR23, RZ, P5, !PT ;  /* 0x000000172b037c10 */ /* 0x000fe2000affe4ff */
[----:B------:R3:W-:Y:S01]  /*5cc0*/  @P2 STS.128 [R204+0x8000], RZ ;  /* 0x008000ffcc002388 */ /* 0x0007e20000000c00 */
[CC--:B------:R-:W-:Y:S02]  /*5cd0*/  @!P4 IADD3 R51, P5, R4.reuse, R133.reuse, RZ ;  /* 0x000000850433c210 */ /* 0x0c0fe40007fbe0ff */
[----:B------:R-:W3:Y:S01]  /*5ce0*/  @!P4 LDC.64 R8, c[0x0][0x218] ;  /* 0x00008600ff08cb82 */ /* 0x000ee20000000a00 */
[----:B------:R-:W-:Y:S01]  /*5cf0*/  @!P2 IADD3 R45, P0, R4, R133, RZ ;  /* 0x00000085042da210 */ /* 0x000fe20007f1e0ff */
[----:B------:R-:W-:Y:S01]  /*5d00*/  @!PT LDS RZ, [RZ] ;  /* 0x00000000fffff984 */ /* 0x000fe20000000800 */
[----:B------:R-:W-:Y:S01]  /*5d10*/  @!PT LDS RZ, [RZ] ;  /* 0x00000000fffff984 */ /* 0x000fe20000000800 */
[----:B------:R-:W-:Y:S01]  /*5d20*/  @!PT LDS RZ, [RZ] ;  /* 0x00000000fffff984 */ /* 0x000fe20000000800 */
[----:B------:R1:W-:Y:S01]  /*5d30*/  @!P2 LDGSTS.E.BYPASS.LTC128B.128 [R204+0x8000], desc[UR26][R48.64+0x80] ;  /* 0x0800008030ccafae */ /* 0x0003e2000b901d5a */
[--C-:B------:R-:W-:Y:S01]  /*5d40*/  @!P4 IMAD.X R54, R3, 0x1, R134.reuse, P5 ;  /* 0x000000010336c824 */ /* 0x100fe200028e0686 */
[----:B--2---:R-:W-:Y:S02]  /*5d50*/  @!P4 LEA R50, P5, R51, R14, 0x1 ;  /* 0x0000000e3332c211 */ /* 0x004fe400078a08ff */
[----:B------:R-:W-:Y:S01]  /*5d60*/  @!P2 IMAD.X R14, R3, 0x1, R134, P0 ;  /* 0x00000001030ea824 */ /* 0x000fe200000e0686 */
[----:B------:R2:W-:Y:S01]  /*5d70*/  @P1 STS.128 [R204+0xa000], RZ ;  /* 0x00a000ffcc001388 */ /* 0x0005e20000000c00 */
[----:B------:R-:W-:-:S02]  /*5d80*/  @!P4 LEA.HI.X R51, R51, R15, R54, 0x1, P5 ;  /* 0x0000000f3333c211 */ /* 0x000fc400028f0c36 */
[C---:B-1----:R-:W-:Y:S01]  /*5d90*/  @!P2 LEA R54, P5, R45.reuse, R12, 0x1 ;  /* 0x0000000c2d36a211 */ /* 0x042fe200078a08ff */
[----:B------:R-:W-:Y:S01]  /*5da0*/  @!PT LDS RZ, [RZ] ;  /* 0x00000000fffff984 */ /* 0x000fe20000000800 */
[----:B------:R-:W-:Y:S01]  /*5db0*/  @!PT LDS RZ, [RZ] ;  /* 0x00000000fffff984 */ /* 0x000fe20000000800 */
[----:B------:R-:W-:Y:S01]  /*5dc0*/  @!PT LDS RZ, [RZ] ;  /* 0x00000000fffff984 */ /* 0x000fe20000000800 */
[----:B------:R2:W-:Y:S01]  /*5dd0*/  @!P1 LDGSTS.E.BYPASS.LTC128B.128 [R204+0xa000], desc[UR26][R46.64+0x100] ;  /* 0x0a0001002ecc9fae */ /* 0x0005e2000b901d5a */
[----:B------:R-:W-:Y:S02]  /*5de0*/  @!P1 IADD3 R12, P0, R4, R133, RZ ;  /* 0x00000085040c9210 */ /* 0x000fe40007f1e0ff */
[----:B------:R-:W-:Y:S01]  /*5df0*/  @!P2 LEA.HI.X R55, R45, R13, R14, 0x1, P5 ;  /* 0x0000000d2d37a211 */ /* 0x000fe200028f0c0e */
[----:B------:R2:W-:Y:S01]  /*5e00*/  @P4 STS.128 [R204+0x6800], RZ ;  /* 0x006800ffcc004388 */ /* 0x0005e20000000c00 */
[----:B------:R-:W5:Y:S01]  /*5e10*/  @!P2 LDC.64 R14, c[0x0][0x218] ;  /* 0x00008600ff0eab82 */ /* 0x000f620000000a00 */
[----:B------:R-:W-:Y:S01]  /*5e20*/  @!P1 IMAD.X R13, R3, 0x1, R134, P0 ;  /* 0x00000001030d9824 */ /* 0x000fe200000e0686 */
[----:B----4-:R-:W-:Y:S01]  /*5e30*/  @!P1 LEA R56, P0, R12, R10, 0x1 ;  /* 0x0000000a0c389211 */ /* 0x010fe200078008ff */
[----:B------:R-:W-:Y:S01]  /*5e40*/  @!PT LDS RZ, [RZ] ;  /* 0x00000000fffff984 */ /* 0x000fe20000000800 */
[----:B------:R-:W-:Y:S01]  /*5e50*/  @!PT LDS RZ, [RZ] ;  /* 0x00000000fffff984 */ /* 0x000fe20000000800 */
[----:B------:R-:W-:Y:S01]  /*5e60*/  @!PT LDS RZ, [RZ] ;  /* 0x00000000fffff984 */ /* 0x000fe20000000800 */
[----:B------:R2:W-:Y:S01]  /*5e70*/  @!P4 LDGSTS.E.BYPASS.LTC128B.128 [R204+0x6800], desc[UR26][R50.64] ;  /* 0x0680000032cccfae */ /* 0x0005e2000b901d5a */
[----:B------:R-:W-:-:S02]  /*5e80*/  IADD3 R4, P5, R4, UR28, RZ ;  /* 0x0000001c04047c10 */ /* 0x000fc4000ffbe0ff */
[----:B------:R-:W-:Y:S01]  /*5e90*/  @!P1 LEA.HI.X R57, R12, R11, R13, 0x1, P0 ;  /* 0x0000000b0c399211 */ /* 0x000fe200000f0c0d */
[----:B------:R2:W-:Y:S01]  /*5ea0*/  @P2 STS.128 [R204+0x8800], RZ ;  /* 0x008800ffcc002388 */ /* 0x0005e20000000c00 */
[----:B------:R-:W1:Y:S01]  /*5eb0*/  @!P1 LDC.64 R12, c[0x0][0x218] ;  /* 0x00008600ff0c9b82 */ /* 0x000e620000000a00 */
[----:B------:R-:W-:Y:S02]  /*5ec0*/  IADD3.X R3, R3, UR23, RZ, P5, !PT ;  /* 0x0000001703037c10 */ /* 0x000fe4000affe4ff */
[CC--:B------:R-:W-:Y:S01]  /*5ed0*/  @!P4 IADD3 R45, P0, R4.reuse, R133.reuse, RZ ;  /* 0x00000085042dc210 */ /* 0x0c0fe20007f1e0ff */
[----:B------:R-:W-:Y:S01]  /*5ee0*/  @!PT LDS RZ, [RZ] ;  /* 0x00000000fffff984 */ /* 0x000fe20000000800 */
[----:B------:R-:W-:Y:S01]  /*5ef0*/  @!PT LDS RZ, [RZ] ;  /* 0x00000000fffff984 */ /* 0x000fe20000000800 */
[----:B------:R-:W-:Y:S01]  /*5f00*/  @!PT LDS RZ, [RZ] ;  /* 0x00000000fffff984 */ /* 0x000fe20000000800 */
[----:B------:R2:W-:Y:S01]  /*5f10*/  @!P2 LDGSTS.E.BYPASS.LTC128B.128 [R204+0x8800], desc[UR26][R54.64+0x80] ;  /* 0x0880008036ccafae */ /* 0x0005e2000b901d5a */
[----:B------:R-:W-:-:S03]  /*5f20*/  @!P2 IADD3 R59, P5, R4, R133, RZ ;  /* 0x00000085043ba210 */ /* 0x000fc60007fbe0ff */
[----:B------:R-:W-:Y:S01]  /*5f30*/  @!P4 IMAD.X R58, R3, 0x1, R134, P0 ;  /* 0x00000001033ac824 */ /* 0x000fe200000e0686 */
[C---:B---3--:R-:W-:Y:S01]  /*5f40*/  @!P4 LEA R60, P0, R45.reuse, R8, 0x1 ;  /* 0x000000082d3cc211 */ /* 0x048fe200078008ff */
[----:B------:R-:W3:Y:S01]  /*5f50*/  @!P4 LDC.64 R10, c[0x0][0x218] ;  /* 0x00008600ff0acb82 */ /* 0x000ee20000000a00 */
[----:B------:R2:W-:Y:S02]  /*5f60*/  @P1 STS.128 [R204+0xa800], RZ ;  /* 0x00a800ffcc001388 */ /* 0x0005e40000000c00 */
[----:B------:R-:W-:Y:S01]  /*5f70*/  @!P4 LEA.HI.X R61, R45, R9, R58, 0x1, P0 ;  /* 0x000000092d3dc211 */ /* 0x000fe200000f0c3a */
[----:B------:R-:W-:Y:S01]  /*5f80*/  @!P2 IMAD.X R58, R3, 0x1, R134, P5 ;  /* 0x00000001033aa824 */ /* 0x000fe200028e0686 */
[----:B------:R-:W-:Y:S01]  /*5f90*/  @!P1 IADD3 R45, P0, R4, R133, RZ ;  /* 0x00000085042d9210 */ /* 0x000fe20007f1e0ff */
[----:B------:R-:W-:Y:S01]  /*5fa0*/  @!PT LDS RZ, [RZ] ;  /* 0x00000000fffff984 */ /* 0x000fe20000000800 */
[----:B------:R-:W-:Y:S01]  /*5fb0*/  @!PT LDS RZ, [RZ] ;  /* 0x00000000fffff984 */ /* 0x000fe20000000800 */
[----:B------:R-:W-:Y:S01]  /*5fc0*/  @!PT LDS RZ, [RZ] ;  /* 0x00000000fffff984 */ /* 0x000fe20000000800 */
[----:B------:R2:W-:Y:S01]  /*5fd0*/  @!P1 LDGSTS.E.BYPASS.LTC128B.128 [R204+0xa800], desc[UR26][R56.64+0x100] ;  /* 0x0a80010038cc9fae */ /* 0x0005e2000b901d5a */
[C---:B-----5:R-:W-:Y:S01]  /*5fe0*/  @!P2 LEA R52, P5, R59.reuse, R14, 0x1 ;  /* 0x0000000e3b34a211 */ /* 0x060fe200078a08ff */
[----:B------:R-:W4:Y:S02]  /*5ff0*/  @!P2 LDC.64 R8, c[0x0][0x218] ;  /* 0x00008600ff08ab82 */ /* 0x000f240000000a00 */
[----:B------:R2:W-:Y:S01]  /*6000*/  @P4 STS.128 [R204+0x7000], RZ ;  /* 0x007000ffcc004388 */ /* 0x0005e20000000c00 */
[----:B------:R-:W-:-:S02]  /*6010*/  @!P2 LEA.HI.X R53, R59, R15, R58, 0x1, P5 ;  /* 0x0000000f3b35a211 */ /* 0x000fc400028f0c3a */
[----:B------:R-:W-:Y:S01]  /*6020*/  IADD3 R14, P5, R4, UR28, RZ ;  /* 0x0000001c040e7c10 */ /* 0x000fe2000ffbe0ff */
[----:B------:R-:W-:Y:S01]  /*6030*/  @!P1 IMAD.X R4, R3, 0x1, R134, P0 ;  /* 0x0000000103049824 */ /* 0x000fe200000e0686 */
[----:B-1----:R-:W-:Y:S01]  /*6040*/  @!P1 LEA R12, P0, R45, R12, 0x1 ;  /* 0x0000000c2d0c9211 */ /* 0x002fe200078008ff */
[----:B------:R-:W-:Y:S01]  /*6050*/  @!PT LDS RZ, [RZ] ;  /* 0x00000000fffff984 */ /* 0x000fe20000000800 */
[----:B------:R-:W-:Y:S01]  /*6060*/  @!PT LDS RZ, [RZ] ;  /* 0x00000000fffff984 */ /* 0x000fe20000000800 */
[----:B------:R-:W-:Y:S01]  /*6070*/  @!PT LDS RZ, [RZ] ;  /* 0x00000000fffff984 */ /* 0x000fe20000000800 */
[----:B------:R2:W-:Y:S01]  /*6080*/  @!P4 LDGSTS.E.BYPASS.LTC128B.128 [R204+0x7000], desc[UR26][R60.64] ;  /* 0x070000003ccccfae */ /* 0x0005e2000b901d5a */
[----:B------:R-:W-:Y:S02]  /*6090*/  IADD3.X R3, R3, UR23, RZ, P5, !PT ;  /* 0x0000001703037c10 */ /* 0x000fe4000affe4ff */
[----:B------:R-:W-:Y:S01]  /*60a0*/  @!P1 LEA.HI.X R13, R45, R13, R4, 0x1, P0 ;  /* 0x0000000d2d0d9211 */ /* 0x000fe200000f0c04 */
[----:B------:R2:W-:Y:S01]  /*60b0*/  @P2 STS.128 [R204+0x9000], RZ ;  /* 0x009000ffcc002388 */ /* 0x0005e20000000c00 */
[CC--:B------:R-:W-:Y:S02]  /*60c0*/  @!P4 IADD3 R4, P5, R14.reuse, R133.reuse, RZ ;  /* 0x000000850e04c210 */ /* 0x0c0fe40007fbe0ff */
[----:B------:R-:W-:Y:S01]  /*60d0*/  @!P2 IADD3 R15, P0, R14, R133, RZ ;  /* 0x000000850e0fa210 */ /* 0x000fe20007f1e0ff */
[----:B------:R-:W-:Y:S01]  /*60e0*/  @!PT LDS RZ, [RZ] ;  /* 0x00000000fffff984 */ /* 0x000fe20000000800 */
[----:B------:R-:W-:Y:S01]  /*60f0*/  @!PT LDS RZ, [RZ] ;  /* 0x00000000fffff984 */ /* 0x000fe20000000800 */
[----:B------:R-:W-:Y:S01]  /*6100*/  @!PT LDS RZ, [RZ] ;  /* 0x00000000fffff984 */ /* 0x000fe20000000800 */
[----:B------:R2:W-:Y:S02]  /*6110*/  @!P2 LDGSTS.E.BYPASS.LTC128B.128 [R204+0x9000], desc[UR26][R52.64+0x80] ;  /* 0x0900008034ccafae */ /* 0x0005e4000b901d5a */
[C-C-:B------:R-:W-:Y:S01]  /*6120*/  @!P4 IMAD.X R45, R3.reuse, 0x1, R134.reuse, P5 ;  /* 0x00000001032dc824 */ /* 0x140fe200028e0686 */
        /* <DEDUP_REMOVED lines=31> */
.L_x_6935:
[----:B------:R-:W-:Y:S05]  /*6320*/  BSYNC B0 ;  /* 0x0000000000007941 */ /* 0x000fea0003800000 */
.L_x_6934:
[----:B------:R-:W0:Y:S01]  /*6330*/  LDGDEPBAR ;  /* 0x00000000000079af */ /* 0x000e220000000000 */
[----:B------:R-:W-:-:S04]  /*6340*/  IADD3 R133, P0, R42, R133, RZ ;  /* 0x000000852a857210 */ /* 0x000fc80007f1e0ff */
[----:B------:R-:W-:-:S09]  /*6350*/  IADD3.X R134, R43, R134, RZ, P0, !PT ;  /* 0x000000862b867210 */ /* 0x000fd200007fe4ff */
.L_x_6931:
[----:B--2---:R-:W-:Y:S01]  /*6360*/  VIADD R50, R212, UR13 ;  /* 0x0000000dd4327c36 */ /* 0x004fe20008000000 */
[----:B------:R-:W-:Y:S01]  /*6370*/  ULDC UR16, c[0x0][0x2ec] ;  /* 0x0000bb0000107ab9 */ /* 0x000fe20000000800 */
[----:B------:R-:W-:Y:S01]  /*6380*/  LEA R196, R0, UR4, 0x1 ;  /* 0x0000000400c47c11 */ /* 0x000fe2000f8e08ff */
[----:B------:R-:W-:Y:S01]  /*6390*/  ULDC.64 UR12, c[0x0][0x218] ;  /* 0x00008600000c7ab9 */ /* 0x000fe20000000a00 */
[--C-:B-1----:R-:W-:Y:S01]  /*63a0*/  IMAD.IADD R9, R208, 0x1, -R50.reuse ;  /* 0x00000001d0097824 */ /* 0x102fe200078e0a32 */
        /* <DEDUP_REMOVED lines=9> */
[----:B------:R-:W-:Y:S01]  /*6440*/  IMAD.IADD R15, R211, 0x1, -R12 ;  /* 0x00000001d30f7824 */ /* 0x000fe200078e0a0c */
[----:B------:R-:W-:Y:S01]  /*6450*/  I2FP.F32.S32 R3, R3 ;  /* 0x0000000300037245 */ /* 0x000fe20000201400 */
[C---:B------:R-:W-:Y:S01]  /*6460*/  VIADD R45, R50.reuse, 0x8 ;  /* 0x00000008322d7836 */ /* 0x040fe20000000000 */
[----:B------:R-:W-:Y:S01]  /*6470*/  ISETP.LT.OR P1, PT, R50, R210, P1 ;  /* 0x000000d23200720c */ /* 0x000fe20000f21670 */
[----:B------:R-:W-:Y:S01]  /*6480*/  FFMA.FTZ R70, R9, -UR20, R70 ;  /* 0x8000001409467c23 */ /* 0x000fe20008010046 */
[----:B------:R-:W-:-:S02]  /*6490*/  IMAD.IADD R9, R211, 0x1, -R10 ;  /* 0x00000001d3097824 */ /* 0x000fc400078e0a0a */
[----:B------:R-:W-:Y:S01]  /*64a0*/  FFMA.FTZ R3, R3, -UR20, R2 ;  /* 0x8000001403037c23 */ /* 0x000fe20008010002 */
[C---:B------:R-:W-:Y:S01]  /*64b0*/  IMAD.IADD R2, R211.reuse, 0x1, -R11 ;  /* 0x00000001d3027824 */ /* 0x040fe200078e0a0b */
[----:B------:R-:W-:Y:S01]  /*64c0*/  IABS R15, R15 ;  /* 0x0000000f000f7213 */ /* 0x000fe20000000000 */
[C---:B------:R-:W-:Y:S01]  /*64d0*/  IMAD.IADD R49, R211.reuse, 0x1, -R45 ;  /* 0x00000001d3317824 */ /* 0x040fe200078e0a2d */
[----:B------:R-:W-:Y:S01]  /*64e0*/  IABS R9, R9 ;  /* 0x0000000900097213 */ /* 0x000fe20000000000 */
[C---:B------:R-:W-:Y:S01]  /*64f0*/  VIADD R4, R50.reuse, 0x28 ;  /* 0x0000002832047836 */ /* 0x040fe20000000000 */
        /* <DEDUP_REMOVED lines=14> */
[C---:B------:R-:W-:Y:S02]  /*65e0*/  VIADD R9, R50.reuse, 0x20 ;  /* 0x0000002032097836 */ /* 0x040fe40000000000 */
[----:B------:R-:W-:Y:S01]  /*65f0*/  FFMA.FTZ R49, R49, -UR20, R28 ;  /* 0x8000001431317c23 */ /* 0x000fe2000801001c */
[C---:B------:R-:W-:Y:S01]  /*6600*/  IMAD.IADD R2, R211.reuse, 0x1, -R4 ;  /* 0x00000001d3027824 */ /* 0x040fe200078e0a04 */
[----:B------:R-:W-:Y:S01]  /*6610*/  IABS R14, R14 ;  /* 0x0000000e000e7213 */ /* 0x000fe20000000000 */
[C---:B------:R-:W-:Y:S01]  /*6620*/  IMAD.IADD R42, R211.reuse, 0x1, -R44 ;  /* 0x00000001d32a7824 */ /* 0x040fe200078e0a2c */
[----:B------:R-:W-:Y:S01]  /*6630*/  ISETP.LT.OR P0, PT, R50, R207, P0 ;  /* 0x000000cf3200720c */ /* 0x000fe20000701670 */
        /* <DEDUP_REMOVED lines=9> */
[----:B------:R-:W-:Y:S01]  /*66d0*/  I2FP.F32.S32 R2, R2 ;  /* 0x0000000200027245 */ /* 0x000fe20000201400 */
[----:B------:R-:W-:Y:S01]  /*66e0*/  IMAD R192, R5, 0x2, R194 ;  /* 0x0000000205c07824 */ /* 0x000fe200078e02c2 */
[----:B------:R-:W-:Y:S01]  /*66f0*/  I2FP.F32.S32 R42, R42 ;  /* 0x0000002a002a7245 */ /* 0x000fe20000201400 */
[----:B------:R-:W-:Y:S01]  /*6700*/  LDSM.16.MT88.4 R116, [R194+0xc000] ;  /* 0x00c00000c274783b */ /* 0x000fe20000004200 */
[----:B------:R-:W-:Y:S01]  /*6710*/  I2FP.F32.S32 R40, R40 ;  /* 0x0000002800287245 */ /* 0x000fe20000201400 */
[----:B------:R-:W-:Y:S01]  /*6720*/  FFMA.FTZ R219, R2, -UR20, R23 ;  /* 0x8000001402db7c23 */ /* 0x000fe20008010017 */
[----:B------:R-:W-:Y:S01]  /*6730*/  I2FP.F32.S32 R28, R28 ;  /* 0x0000001c001c7245 */ /* 0x000fe20000201400 */
[----:B------:R-:W-:Y:S01]  /*6740*/  VIADD R2, R50, 0x39 ;  /* 0x0000003932027836 */ /* 0x000fe20000000000 */
[----:B------:R-:W-:Y:S01]  /*6750*/  I2FP.F32.S32 R14, R14 ;  /* 0x0000000e000e7245 */ /* 0x000fe20000201400 */
[----:B------:R-:W-:Y:S01]  /*6760*/  FFMA.FTZ R31, R42, -UR20, R17 ;  /* 0x800000142a1f7c23 */ /* 0x000fe20008010011 */
[----:B------:R-:W-:Y:S01]  /*6770*/  FFMA.FTZ R17, R40, -UR20, R33 ;  /* 0x8000001428117c23 */ /* 0x000fe20008010021 */
[----:B------:R-:W-:Y:S01]  /*6780*/  FFMA.FTZ R223, R28, -UR20, R19 ;  /* 0x800000141cdf7c23 */ /* 0x000fe20008010013 */
[----:B------:R-:W-:-:S02]  /*6790*/  VIADD R42, R50, 0x29 ;  /* 0x00000029322a7836 */ /* 0x000fc40000000000 */
[----:B------:R-:W-:Y:S01]  /*67a0*/  FFMA.FTZ R171, R14, -UR20, R21 ;  /* 0x800000140eab7c23 */ /* 0x000fe20008010015 */
[C---:B------:R-:W-:Y:S01]  /*67b0*/  VIADD R40, R50.reuse, 0x30 ;  /* 0x0000003032287836 */ /* 0x040fe20000000000 */
[----:B------:R-:W-:Y:S01]  /*67c0*/  IABS R43, R43 ;  /* 0x0000002b002b7213 */ /* 0x000fe20000000000 */
[C---:B------:R-:W-:Y:S01]  /*67d0*/  VIADD R28, R50.reuse, 0x31 ;  /* 0x00000031321c7836 */ /* 0x040fe20000000000 */
[----:B------:R-:W-:Y:S01]  /*67e0*/  ISETP.GE.AND P4, PT, R13, R209, PT ;  /* 0x000000d10d00720c */ /* 0x000fe20003f86270 */
[----:B------:R-:W-:Y:S01]  /*67f0*/  VIADD R14, R50, 0x38 ;  /* 0x00000038320e7836 */ /* 0x000fe20000000000 */
[----:B------:R-:W-:Y:S01]  /*6800*/  I2FP.F32.S32 R43, R43 ;  /* 0x0000002b002b7245 */ /* 0x000fe20000201400 */
[----:B------:R-:W-:Y:S01]  /*6810*/  IMAD.IADD R50, R211, 0x1, -R2 ;  /* 0x00000001d3327824 */ /* 0x000fe200078e0a02 */
[----:B------:R-:W-:Y:S01]  /*6820*/  ISETP.GE.AND P2, PT, R45, R209, PT ;  /* 0x000000d12d00720c */ /* 0x000fe20003f46270 */
[----:B------:R-:W-:Y:S01]  /*6830*/  IMAD.IADD R21, R211, 0x1, -R42 ;  /* 0x00000001d3157824 */ /* 0x000fe200078e0a2a */
[----:B------:R-:W-:Y:S01]  /*6840*/  ISETP.LT.OR P4, PT, R13, R210, P4 ;  /* 0x000000d20d00720c */ /* 0x000fe20002781670 */
[----:B------:R-:W-:Y:S01]  /*6850*/  IMAD.IADD R52, R211, 0x1, -R28 ;  /* 0x00000001d3347824 */ /* 0x000fe200078e0a1c */
[----:B------:R-:W-:Y:S01]  /*6860*/  IABS R50, R50 ;  /* 0x0000003200327213 */ /* 0x000fe20000000000 */
[----:B------:R-:W-:Y:S01]  /*6870*/  FFMA.FTZ R43, R43, -UR20, R68 ;  /* 0x800000142b2b7c23 */ /* 0x000fe20008010044 */
[----:B------:R-:W-:Y:S01]  /*6880*/  IMAD.IADD R19, R211, 0x1, -R14 ;  /* 0x00000001d3137824 */ /* 0x000fe200078e0a0e */
[----:B------:R-:W-:Y:S01]  /*6890*/  ISETP.LT.OR P2, PT, R45, R210, P2 ;  /* 0x000000d22d00720c */ /* 0x000fe20001741670 */
[----:B------:R-:W-:Y:S01]  /*68a0*/  IMAD.IADD R54, R211, 0x1, -R40 ;  /* 0x00000001d3367824 */ /* 0x000fe200078e0a28 */
[----:B------:R-:W-:Y:S01]  /*68b0*/  I2FP.F32.S32 R50, R50 ;  /* 0x0000003200327245 */ /* 0x000fe20000201400 */
[----:B------:R-:W-:Y:S01]  /*68c0*/  LDSM.16.MT88.4 R64, [R192+0xe000] ;  /* 0x00e00000c040783b */ /* 0x000fe20000004200 */
[----:B------:R-:W-:Y:S01]  /*68d0*/  IABS R21, R21 ;  /* 0x0000001500157213 */ /* 0x000fe20000000000 */
[----:B------:R-:W-:Y:S01]  /*68e0*/  IMAD R193, R5, 0x2, R196 ;  /* 0x0000000205c17824 */ /* 0x000fe200078e02c4 */
[----:B------:R-:W-:Y:S01]  /*68f0*/  IABS R52, R52 ;  /* 0x0000003400347213 */ /* 0x000fe20000000000 */
[----:B------:R-:W-:Y:S01]  /*6900*/  FFMA.FTZ R149, R50, -UR20, R39 ;  /* 0x8000001432957c23 */ /* 0x000fe20008010027 */
[----:B------:R-:W-:Y:S01]  /*6910*/  IABS R19, R19 ;  /* 0x0000001300137213 */ /* 0x000fe20000000000 */
[----:B------:R-:W-:Y:S01]  /*6920*/  LDSM.16.MT88.4 R72, [R196+0x10000] ;  /* 0x01000000c448783b */ /* 0x000fe20000004200 */
[----:B------:R-:W-:-:S02]  /*6930*/  FSEL R43, R43, -INF , !P4 ;  /* 0xff8000002b2b7808 */ /* 0x000fc40006000000 */
[-C--:B------:R-:W-:Y:S01]  /*6940*/  ISETP.GE.AND P5, PT, R12, R209.reuse, PT ;  /* 0x000000d10c00720c */ /* 0x080fe20003fa6270 */
[----:B------:R-:W-:Y:S01]  /*6950*/  LDSM.16.MT88.4 R80, [R194+0x10000] ;  /* 0x01000000c250783b */ /* 0x000fe20000004200 */
[----:B------:R-:W-:Y:S02]  /*6960*/  FSEL R3, R3, -INF , !P1 ;  /* 0xff80000003037808 */ /* 0x000fe40004800000 */
[-C--:B------:R-:W-:Y:S01]  /*6970*/  ISETP.GE.AND P4, PT, R10, R209.reuse, PT ;  /* 0x000000d10a00720c */ /* 0x080fe20003f86270 */
[----:B------:R-:W-:Y:S01]  /*6980*/  LDSM.16.MT88.4 R88, [R193+0x10000] ;  /* 0x01000000c158783b */ /* 0x000fe20000004200 */
[----:B------:R-:W-:Y:S02]  /*6990*/  FSEL R39, R49, -INF , !P2 ;  /* 0xff80000031277808 */ /* 0x000fe40005000000 */
[-C--:B------:R-:W-:Y:S01]  /*69a0*/  ISETP.GE.AND P1, PT, R11, R209.reuse, PT ;  /* 0x000000d10b00720c */ /* 0x080fe20003f26270 */
[----:B------:R-:W-:Y:S01]  /*69b0*/  LDSM.16.MT88.4 R108, [R193+0xc000] ;  /* 0x00c00000c16c783b */ /* 0x000fe20000004200 */
[----:B------:R-:W-:-:S02]  /*69c0*/  ISETP.GE.AND P2, PT, R44, R209, PT ;  /* 0x000000d12c00720c */ /* 0x000fc40003f46270 */
[----:B------:R-:W-:Y:S01]  /*69d0*/  I2FP.F32.S32 R21, R21 ;  /* 0x0000001500157245 */ /* 0x000fe20000201400 */
[----:B------:R-:W-:Y:S01]  /*69e0*/  LDSM.16.MT88.4 R100, [R192+0xc000] ;  /* 0x00c00000c064783b */ /* 0x000fe20000004200 */
[----:B------:R-:W-:Y:S02]  /*69f0*/  I2FP.F32.S32 R52, R52 ;  /* 0x0000003400347245 */ /* 0x000fe40000201400 */
[----:B------:R-:W-:Y:S01]  /*6a00*/  I2FP.F32.S32 R19, R19 ;  /* 0x0000001300137245 */ /* 0x000fe20000201400 */
[----:B------:R-:W-:Y:S01]  /*6a10*/  FFMA.FTZ R26, R21, -UR20, R26 ;  /* 0x80000014151a7c23 */ /* 0x000fe2000801001a */
[-C--:B------:R-:W-:Y:S01]  /*6a20*/  ISETP.LT.OR P5, PT, R12, R210.reuse, P5 ;  /* 0x000000d20c00720c */ /* 0x080fe20002fa1670 */
[----:B------:R-:W-:Y:S01]  /*6a30*/  FFMA.FTZ R215, R52, -UR20, R37 ;  /* 0x8000001434d77c23 */ /* 0x000fe20008010025 */
[-C--:B------:R-:W-:Y:S01]  /*6a40*/  ISETP.LT.OR P4, PT, R10, R210.reuse, P4 ;  /* 0x000000d20a00720c */ /* 0x080fe20002781670 */
[----:B------:R-:W-:Y:S01]  /*6a50*/  FFMA.FTZ R38, R19, -UR20, R38 ;  /* 0x8000001413267c23 */ /* 0x000fe20008010026 */
[-C--:B------:R-:W-:Y:S01]  /*6a60*/  ISETP.LT.OR P1, PT, R11, R210.reuse, P1 ;  /* 0x000000d20b00720c */ /* 0x080fe20000f21670 */
[----:B------:R-:W-:Y:S01]  /*6a70*/  LDSM.16.MT88.4 R56, [R193+0xe000] ;  /* 0x00e00000c138783b */ /* 0x000fe20000004200 */
[----:B------:R-:W-:-:S02]  /*6a80*/  ISETP.LT.OR P2, PT, R44, R210, P2 ;  /* 0x000000d22c00720c */ /* 0x000fc40001741670 */
[----:B------:R-:W-:Y:S01]  /*6a90*/  FSEL R37, R48, -INF , !P5 ;  /* 0xff80000030257808 */ /* 0x000fe20006800000 */
[----:B------:R-:W-:Y:S01]  /*6aa0*/  LDSM.16.MT88.4 R136, [R192+0x10000] ;  /* 0x01000000c088783b */ /* 0x000fe20000004200 */
[----:B------:R-:W-:Y:S02]  /*6ab0*/  FSEL R21, R46, -INF , !P4 ;  /* 0xff8000002e157808 */ /* 0x000fe40006000000 */
[-C--:B------:R-:W-:Y:S01]  /*6ac0*/  ISETP.GE.AND P5, PT, R15, R209.reuse, PT ;  /* 0x000000d10f00720c */ /* 0x080fe20003fa6270 */
[----:B------:R-:W-:Y:S01]  /*6ad0*/  LDSM.16.MT88.4 R48, [R194+0xe000] ;  /* 0x00e00000c230783b */ /* 0x000fe20000004200 */
[----:B------:R-:W-:Y:S02]  /*6ae0*/  FSEL R23, R47, -INF , !P1 ;  /* 0xff8000002f177808 */ /* 0x000fe40004800000 */
[----:B------:R-:W-:Y:S02]  /*6af0*/  ISETP.GE.AND P4, PT, R8, R209, PT ;  /* 0x000000d10800720c */ /* 0x000fe40003f86270 */
[----:B------:R-:W-:-:S02]  /*6b00*/  FSEL R19, R31, -INF , !P2 ;  /* 0xff8000001f137808 */ /* 0x000fc40005000000 */
[-C--:B------:R-:W-:Y:S02]  /*6b10*/  ISETP.GE.AND P1, PT, R9, R209.reuse, PT ;  /* 0x000000d10900720c */ /* 0x080fe40003f26270 */
[----:B------:R-:W-:Y:S02]  /*6b20*/  ISETP.GE.AND P2, PT, R4, R209, PT ;  /* 0x000000d10400720c */ /* 0x000fe40003f46270 */
[----:B------:R-:W-:Y:S02]  /*6b30*/  IABS R54, R54 ;  /* 0x0000003600367213 */ /* 0x000fe40000000000 */
[-C--:B------:R-:W-:Y:S02]  /*6b40*/  ISETP.LT.OR P5, PT, R15, R210.reuse, P5 ;  /* 0x000000d20f00720c */ /* 0x080fe40002fa1670 */
[-C--:B------:R-:W-:Y:S02]  /*6b50*/  ISETP.LT.OR P4, PT, R8, R210.reuse, P4 ;  /* 0x000000d20800720c */ /* 0x080fe40002781670 */
[----:B------:R-:W-:-:S02]  /*6b60*/  ISETP.LT.OR P1, PT, R9, R210, P1 ;  /* 0x000000d20900720c */ /* 0x000fc40000f21670 */
[----:B------:R-:W-:Y:S02]  /*6b70*/  ISETP.LT.OR P2, PT, R4, R210, P2 ;  /* 0x000000d20400720c */ /* 0x000fe40001741670 */
[----:B------:R-:W-:Y:S02]  /*6b80*/  I2FP.F32.S32 R54, R54 ;  /* 0x0000003600367245 */ /* 0x000fe40000201400 */
[----:B------:R-:W-:Y:S02]  /*6b90*/  FSEL R17, R17, -INF , !P5 ;  /* 0xff80000011117808 */ /* 0x000fe40006800000 */
[----:B------:R-:W-:Y:S01]  /*6ba0*/  FSEL R171, R171, -INF , !P4 ;  /* 0xff800000abab7808 */ /* 0x000fe20006000000 */
[----:B------:R-:W-:Y:S01]  /*6bb0*/  FFMA.FTZ R35, R54, -UR20, R35 ;  /* 0x8000001436237c23 */ /* 0x000fe20008010023 */
[----:B------:R-:W-:Y:S02]  /*6bc0*/  ISETP.GE.AND P5, PT, R42, R209, PT ;  /* 0x000000d12a00720c */ /* 0x000fe40003fa6270 */
[----:B------:R-:W-:-:S02]  /*6bd0*/  FSEL R223, R223, -INF , !P1 ;  /* 0xff800000dfdf7808 */ /* 0x000fc40004800000 */
[-C--:B------:R-:W-:Y:S02]  /*6be0*/  ISETP.GE.AND P4, PT, R28, R209.reuse, PT ;  /* 0x000000d11c00720c */ /* 0x080fe40003f86270 */
[----:B------:R-:W-:Y:S02]  /*6bf0*/  FSEL R219, R219, -INF , !P2 ;  /* 0xff800000dbdb7808 */ /* 0x000fe40005000000 */
[-C--:B------:R-:W-:Y:S02]  /*6c00*/  ISETP.GE.AND P1, PT, R40, R209.reuse, PT ;  /* 0x000000d12800720c */ /* 0x080fe40003f26270 */
[----:B------:R-:W-:Y:S02]  /*6c10*/  ISETP.GE.AND P2, PT, R14, R209, PT ;  /* 0x000000d10e00720c */ /* 0x000fe40003f46270 */
[-C--:B------:R-:W-:Y:S02]  /*6c20*/  ISETP.LT.OR P5, PT, R42, R210.reuse, P5 ;  /* 0x000000d22a00720c */ /* 0x080fe40002fa1670 */
[----:B------:R-:W-:-:S02]  /*6c30*/  ISETP.LT.OR P4, PT, R28, R210, P4 ;  /* 0x000000d21c00720c */ /* 0x000fc40002781670 */
[-C--:B------:R-:W-:Y:S02]  /*6c40*/  ISETP.LT.OR P1, PT, R40, R210.reuse, P1 ;  /* 0x000000d22800720c */ /* 0x080fe40000f21670 */
[----:B------:R-:W-:Y:S02]  /*6c50*/  ISETP.LT.OR P2, PT, R14, R210, P2 ;  /* 0x000000d20e00720c */ /* 0x000fe40001741670 */
[----:B------:R-:W-:Y:S02]  /*6c60*/  FSEL R173, R26, -INF , !P5 ;  /* 0xff8000001aad7808 */ /* 0x000fe40006800000 */
[----:B------:R-:W-:Y:S02]  /*6c70*/  FSEL R215, R215, -INF , !P4 ;  /* 0xff800000d7d77808 */ /* 0x000fe40006000000 */
[----:B------:R-:W-:Y:S02]  /*6c80*/  ISETP.GE.AND P5, PT, R13, R206, PT ;  /* 0x000000ce0d00720c */ /* 0x000fe40003fa6270 */
[----:B------:R-:W-:-:S02]  /*6c90*/  FSEL R217, R35, -INF , !P1 ;  /* 0xff80000023d97808 */ /* 0x000fc40004800000 */
[-C--:B------:R-:W-:Y:S02]  /*6ca0*/  ISETP.GE.AND P4, PT, R45, R206.reuse, PT ;  /* 0x000000ce2d00720c */ /* 0x080fe40003f86270 */
[----:B------:R-:W-:Y:S02]  /*6cb0*/  FSEL R151, R38, -INF , !P2 ;  /* 0xff80000026977808 */ /* 0x000fe40005000000 */
[-C--:B------:R-:W-:Y:S02]  /*6cc0*/  ISETP.GE.AND P2, PT, R12, R206.reuse, PT ;  /* 0x000000ce0c00720c */ /* 0x080fe40003f46270 */
[----:B------:R-:W-:Y:S02]  /*6cd0*/  FSEL R35, R70, -INF , !P0 ;  /* 0xff80000046237808 */ /* 0x000fe40004000000 */
[----:B------:R-:W-:Y:S02]  /*6ce0*/  ISETP.GE.AND P0, PT, R10, R206, PT ;  /* 0x000000ce0a00720c */ /* 0x000fe40003f06270 */
[-C--:B------:R-:W-:Y:S01]  /*6cf0*/  ISETP.LT.OR P5, PT, R13, R207.reuse, P5 ;  /* 0x000000cf0d00720c */ /* 0x080fe20002fa1670 */
[C---:B------:R-:W-:Y:S01]  /*6d00*/  IMAD.IADD R13, R208.reuse, 0x1, -R13 ;  /* 0x00000001d00d7824 */ /* 0x040fe200078e0a0d */
[-C--:B------:R-:W-:Y:S01]  /*6d10*/  ISETP.LT.OR P4, PT, R45, R207.reuse, P4 ;  /* 0x000000cf2d00720c */ /* 0x080fe20002781670 */
[----:B------:R-:W-:Y:S01]  /*6d20*/  IMAD.IADD R45, R208, 0x1, -R45 ;  /* 0x00000001d02d7824 */ /* 0x000fe200078e0a2d */
[-C--:B------:R-:W-:Y:S01]  /*6d30*/  ISETP.LT.OR P2, PT, R12, R207.reuse, P2 ;  /* 0x000000cf0c00720c */ /* 0x080fe20001741670 */
[----:B------:R-:W-:Y:S01]  /*6d40*/  IMAD.IADD R12, R208, 0x1, -R12 ;  /* 0x00000001d00c7824 */ /* 0x000fe200078e0a0c */
[----:B------:R-:W-:Y:S01]  /*6d50*/  ISETP.LT.OR P0, PT, R10, R207, P0 ;  /* 0x000000cf0a00720c */ /* 0x000fe20000701670 */
[----:B------:R-:W-:Y:S01]  /*6d60*/  IMAD.IADD R10, R208, 0x1, -R10 ;  /* 0x00000001d00a7824 */ /* 0x000fe200078e0a0a */
[----:B------:R-:W-:-:S02]  /*6d70*/  ISETP.GE.AND P1, PT, R2, R209, PT ;  /* 0x000000d10200720c */ /* 0x000fc40003f26270 */
[----:B------:R-:W-:Y:S02]  /*6d80*/  IABS R13, R13 ;  /* 0x0000000d000d7213 */ /* 0x000fe40000000000 */
[----:B------:R-:W-:Y:S02]  /*6d90*/  IABS R45, R45 ;  /* 0x0000002d002d7213 */ /* 0x000fe40000000000 */
[----:B------:R-:W-:Y:S02]  /*6da0*/  IABS R12, R12 ;  /* 0x0000000c000c7213 */ /* 0x000fe40000000000 */
[----:B------:R-:W-:Y:S02]  /*6db0*/  IABS R10, R10 ;  /* 0x0000000a000a7213 */ /* 0x000fe40000000000 */
[----:B------:R-:W-:Y:S02]  /*6dc0*/  ISETP.LT.OR P1, PT, R2, R210, P1 ;  /* 0x000000d20200720c */ /* 0x000fe40000f21670 */
[----:B------:R-:W-:-:S02]  /*6dd0*/  I2FP.F32.S32 R26, R13 ;  /* 0x0000000d001a7245 */ /* 0x000fc40000201400 */
[----:B------:R-:W-:Y:S02]  /*6de0*/  I2FP.F32.S32 R38, R45 ;  /* 0x0000002d00267245 */ /* 0x000fe40000201400 */
[----:B------:R-:W-:Y:S01]  /*6df0*/  I2FP.F32.S32 R13, R12 ;  /* 0x0000000c000d7245 */ /* 0x000fe20000201400 */
[----:B------:R-:W-:Y:S01]  /*6e00*/  FFMA.FTZ R26, R26, -UR20, R69 ;  /* 0x800000141a1a7c23 */ /* 0x000fe20008010045 */
[----:B------:R-:W-:Y:S01]  /*6e10*/  I2FP.F32.S32 R10, R10 ;  /* 0x0000000a000a7245 */ /* 0x000fe20000201400 */
[----:B------:R-:W-:Y:S01]  /*6e20*/  FFMA.FTZ R29, R38, -UR20, R29 ;  /* 0x80000014261d7c23 */ /* 0x000fe2000801001d */
[----:B------:R-:W-:Y:S01]  /*6e30*/  FSEL R149, R149, -INF , !P1 ;  /* 0xff80000095957808 */ /* 0x000fe20004800000 */
[----:B------:R-:W-:Y:S01]  /*6e40*/  FFMA.FTZ R13, R13, -UR20, R30 ;  /* 0x800000140d0d7c23 */ /* 0x000fe2000801001e */
[----:B------:R-:W-:Y:S01]  /*6e50*/  ISETP.GE.AND P1, PT, R11, R206, PT ;  /* 0x000000ce0b00720c */ /* 0x000fe20003f26270 */
[----:B------:R-:W-:Y:S01]  /*6e60*/  FFMA.FTZ R41, R10, -UR20, R41 ;  /* 0x800000140a297c23 */ /* 0x000fe20008010029 */
[----:B------:R-:W-:Y:S01]  /*6e70*/  FSEL R31, R29, -INF , !P4 ;  /* 0xff8000001d1f7808 */ /* 0x000fe20006000000 */
[C---:B------:R-:W-:Y:S01]  /*6e80*/  IMAD.IADD R10, R208.reuse, 0x1, -R15 ;  /* 0x00000001d00a7824 */ /* 0x040fe200078e0a0f */
[----:B------:R-:W-:Y:S01]  /*6e90*/  ISETP.LT.OR P1, PT, R11, R207, P1 ;  /* 0x000000cf0b00720c */ /* 0x000fe20000f21670 */
[----:B------:R-:W-:Y:S01]  /*6ea0*/  IMAD.IADD R11, R208, 0x1, -R11 ;  /* 0x00000001d00b7824 */ /* 0x000fe200078e0a0b */
[----:B------:R-:W-:-:S02]  /*6eb0*/  FSEL R29, R13, -INF , !P2 ;  /* 0xff8000000d1d7808 */ /* 0x000fc40005000000 */
[----:B------:R-:W-:Y:S02]  /*6ec0*/  FSEL R13, R41, -INF , !P0 ;  /* 0xff800000290d7808 */ /* 0x000fe40004000000 */
[CC--:B------:R-:W-:Y:S02]  /*6ed0*/  ISETP.GE.AND P0, PT, R4.reuse, R206.reuse, PT ;  /* 0x000000ce0400720c */ /* 0x0c0fe40003f06270 */
[----:B------:R-:W-:Y:S02]  /*6ee0*/  IABS R11, R11 ;  /* 0x0000000b000b7213 */ /* 0x000fe40000000000 */
[----:B------:R-:W-:Y:S01]  /*6ef0*/  ISETP.LT.OR P0, PT, R4, R207, P0 ;  /* 0x000000cf0400720c */ /* 0x000fe20000701670 */
[----:B------:R-:W-:Y:S01]  /*6f00*/  IMAD.IADD R4, R208, 0x1, -R4 ;  /* 0x00000001d0047824 */ /* 0x000fe200078e0a04 */
[----:B------:R-:W-:Y:S02]  /*6f10*/  I2FP.F32.S32 R11, R11 ;  /* 0x0000000b000b7245 */ /* 0x000fe40000201400 */
[----:B------:R-:W-:-:S02]  /*6f20*/  ISETP.GE.AND P4, PT, R15, R206, PT ;  /* 0x000000ce0f00720c */ /* 0x000fc40003f86270 */
[----:B------:R-:W-:Y:S01]  /*6f30*/  IABS R4, R4 ;  /* 0x0000000400047213 */ /* 0x000fe20000000000 */
[----:B------:R-:W-:Y:S01]  /*6f40*/  FFMA.FTZ R11, R11, -UR20, R16 ;  /* 0x800000140b0b7c23 */ /* 0x000fe20008010010 */
[----:B------:R-:W-:Y:S02]  /*6f50*/  ISETP.LT.OR P4, PT, R15, R207, P4 ;  /* 0x000000cf0f00720c */ /* 0x000fe40002781670 */
[----:B------:R-:W-:Y:S02]  /*6f60*/  I2FP.F32.S32 R47, R4 ;  /* 0x00000004002f7245 */ /* 0x000fe40000201400 */
[----:B------:R-:W-:Y:S02]  /*6f70*/  FSEL R15, R11, -INF , !P1 ;  /* 0xff8000000b0f7808 */ /* 0x000fe40004800000 */
[----:B------:R-:W-:Y:S01]  /*6f80*/  FMNMX.FTZ R4, R3, R43, !PT ;  /* 0x0000002b03047209 */ /* 0x000fe20007810000 */
[----:B------:R-:W-:Y:S01]  /*6f90*/  FFMA.FTZ R24, R47, -UR20, R24 ;  /* 0x800000142f187c23 */ /* 0x000fe20008010018 */
[----:B------:R-:W-:-:S02]  /*6fa0*/  ISETP.GE.AND P1, PT, R8, R206, PT ;  /* 0x000000ce0800720c */ /* 0x000fc40003f26270 */
[----:B------:R-:W-:Y:S02]  /*6fb0*/  FSEL R33, R26, -INF , !P5 ;  /* 0xff8000001a217808 */ /* 0x000fe40006800000 */
[----:B------:R-:W-:Y:S02]  /*6fc0*/  ISETP.GE.AND P5, PT, R44, R206, PT ;  /* 0x000000ce2c00720c */ /* 0x000fe40003fa6270 */
[----:B------:R-:W-:Y:S02]  /*6fd0*/  FMNMX.FTZ R4, R39, R4, !PT ;  /* 0x0000000427047209 */ /* 0x000fe40007810000 */
[-C--:B------:R-:W-:Y:S01]  /*6fe0*/  ISETP.LT.OR P1, PT, R8, R207.reuse, P1 ;  /* 0x000000cf0800720c */ /* 0x080fe20000f21670 */
[----:B------:R-:W-:Y:S01]  /*6ff0*/  IMAD.IADD R8, R208, 0x1, -R8 ;  /* 0x00000001d0087824 */ /* 0x000fe200078e0a08 */
[----:B------:R-:W-:Y:S01]  /*7000*/  ISETP.LT.OR P5, PT, R44, R207, P5 ;  /* 0x000000cf2c00720c */ /* 0x000fe20002fa1670 */
[----:B------:R-:W-:Y:S01]  /*7010*/  IMAD.IADD R44, R208, 0x1, -R44 ;  /* 0x00000001d02c7824 */ /* 0x000fe200078e0a2c */
[----:B------:R-:W-:-:S02]  /*7020*/  FMNMX.FTZ R4, R37, R4, !PT ;  /* 0x0000000425047209 */ /* 0x000fc40007810000 */
[----:B------:R-:W-:Y:S02]  /*7030*/  ISETP.GE.AND P2, PT, R9, R206, PT ;  /* 0x000000ce0900720c */ /* 0x000fe40003f46270 */
[----:B------:R-:W-:Y:S02]  /*7040*/  IABS R8, R8 ;  /* 0x0000000800087213 */ /* 0x000fe40000000000 */
[----:B------:R-:W-:Y:S02]  /*7050*/  FMNMX.FTZ R4, R23, R4, !PT ;  /* 0x0000000417047209 */ /* 0x000fe40007810000 */
[----:B------:R-:W-:Y:S02]  /*7060*/  IABS R44, R44 ;  /* 0x0000002c002c7213 */ /* 0x000fe40000000000 */
[----:B------:R-:W-:Y:S01]  /*7070*/  ISETP.LT.OR P2, PT, R9, R207, P2 ;  /* 0x000000cf0900720c */ /* 0x000fe20001741670 */
[----:B------:R-:W-:Y:S01]  /*7080*/  IMAD.IADD R9, R208, 0x1, -R9 ;  /* 0x00000001d0097824 */ /* 0x000fe200078e0a09 */
[----:B------:R-:W-:-:S02]  /*7090*/  I2FP.F32.S32 R45, R8 ;  /* 0x00000008002d7245 */ /* 0x000fc40000201400 */
[----:B------:R-:W-:Y:S02]  /*70a0*/  FMNMX.FTZ R4, R21, R4, !PT ;  /* 0x0000000415047209 */ /* 0x000fe40007810000 */
[----:B------:R-:W-:Y:S01]  /*70b0*/  FMNMX.FTZ R8, R35, R33, !PT ;  /* 0x0000002123087209 */ /* 0x000fe20007810000 */
[----:B------:R-:W-:Y:S01]  /*70c0*/  FFMA.FTZ R34, R45, -UR20, R34 ;  /* 0x800000142d227c23 */ /* 0x000fe20008010022 */
[----:B------:R-:W-:Y:S01]  /*70d0*/  IABS R10, R10 ;  /* 0x0000000a000a7213 */ /* 0x000fe20000000000 */
[----:B------:R-:W-:Y:S01]  /*70e0*/  IMAD.IADD R45, R208, 0x1, -R14 ;  /* 0x00000001d02d7824 */ /* 0x000fe200078e0a0e */
[----:B------:R-:W-:Y:S02]  /*70f0*/  I2FP.F32.S32 R11, R44 ;  /* 0x0000002c000b7245 */ /* 0x000fe40000201400 */
[----:B------:R-:W-:Y:S02]  /*7100*/  FMNMX.FTZ R4, R19, R4, !PT ;  /* 0x0000000413047209 */ /* 0x000fe40007810000 */
[----:B------:R-:W-:Y:S01]  /*7110*/  FMNMX.FTZ R8, R31, R8, !PT ;  /* 0x000000081f087209 */ /* 0x000fe20007810000 */
[----:B------:R-:W-:Y:S01]  /*7120*/  FFMA.FTZ R11, R11, -UR20, R20 ;  /* 0x800000140b0b7c23 */ /* 0x000fe20008010014 */
[----:B------:R-:W-:-:S02]  /*7130*/  IABS R9, R9 ;  /* 0x0000000900097213 */ /* 0x000fc40000000000 */
[----:B------:R-:W-:Y:S02]  /*7140*/  I2FP.F32.S32 R41, R10 ;  /* 0x0000000a00297245 */ /* 0x000fe40000201400 */
[----:B------:R-:W-:Y:S02]  /*7150*/  FMNMX.FTZ R4, R17, R4, !PT ;  /* 0x0000000411047209 */ /* 0x000fe40007810000 */
[----:B------:R-:W-:Y:S01]  /*7160*/  FMNMX.FTZ R8, R29, R8, !PT ;  /* 0x000000081d087209 */ /* 0x000fe20007810000 */
[----:B------:R-:W-:Y:S01]  /*7170*/  FFMA.FTZ R32, R41, -UR20, R32 ;  /* 0x8000001429207c23 */ /* 0x000fe20008010020 */
[----:B------:R-:W-:Y:S02]  /*7180*/  I2FP.F32.S32 R9, R9 ;  /* 0x0000000900097245 */ /* 0x000fe40000201400 */
[----:B------:R-:W-:Y:S02]  /*7190*/  FSEL R11, R11, -INF , !P5 ;  /* 0xff8000000b0b7808 */ /* 0x000fe40006800000 */
[----:B------:R-:W-:Y:S01]  /*71a0*/  ISETP.GE.AND P5, PT, R42, R206, PT ;  /* 0x000000ce2a00720c */ /* 0x000fe20003fa6270 */
[----:B------:R-:W-:Y:S01]  /*71b0*/  FFMA.FTZ R18, R9, -UR20, R18 ;  /* 0x8000001409127c23 */ /* 0x000fe20008010012 */
[----:B------:R-:W-:-:S02]  /*71c0*/  FMNMX.FTZ R4, R223, R4, !PT ;  /* 0x00000004df047209 */ /* 0x000fc40007810000 */
[----:B------:R-:W-:Y:S02]  /*71d0*/  FMNMX.FTZ R8, R15, R8, !PT ;  /* 0x000000080f087209 */ /* 0x000fe40007810000 */
[----:B------:R-:W-:Y:S02]  /*71e0*/  FSEL R9, R32, -INF , !P4 ;  /* 0xff80000020097808 */ /* 0x000fe40006000000 */
[----:B------:R-:W-:Y:S02]  /*71f0*/  ISETP.GE.AND P4, PT, R40, R206, PT ;  /* 0x000000ce2800720c */ /* 0x000fe40003f86270 */
[----:B------:R-:W-:Y:S01]  /*7200*/  ISETP.LT.OR P5, PT, R42, R207, P5 ;  /* 0x000000cf2a00720c */ /* 0x000fe20002fa1670 */
[----:B------:R-:W-:Y:S01]  /*7210*/  IMAD.IADD R42, R208, 0x1, -R42 ;  /* 0x00000001d02a7824 */ /* 0x000fe200078e0a2a */
[----:B------:R-:W-:Y:S02]  /*7220*/  FMNMX.FTZ R4, R171, R4, !PT ;  /* 0x00000004ab047209 */ /* 0x000fe40007810000 */
[----:B------:R-:W-:-:S02]  /*7230*/  FMNMX.FTZ R8, R13, R8, !PT ;  /* 0x000000080d087209 */ /* 0x000fc40007810000 */
[----:B------:R-:W-:Y:S02]  /*7240*/  FSEL R179, R18, -INF , !P2 ;  /* 0xff80000012b37808 */ /* 0x000fe40005000000 */
[----:B------:R-:W-:Y:S01]  /*7250*/  ISETP.LT.OR P4, PT, R40, R207, P4 ;  /* 0x000000cf2800720c */ /* 0x000fe20002781670 */
[----:B------:R-:W-:Y:S01]  /*7260*/  IMAD.IADD R40, R208, 0x1, -R40 ;  /* 0x00000001d0287824 */ /* 0x000fe200078e0a28 */
[----:B------:R-:W-:Y:S02]  /*7270*/  ISETP.GE.AND P2, PT, R28, R206, PT ;  /* 0x000000ce1c00720c */ /* 0x000fe40003f46270 */
        /* <DEDUP_REMOVED lines=9> */
[----:B------:R-:W-:-:S02]  /*7310*/  FSEL R175, R34, -INF , !P1 ;  /* 0xff80000022af7808 */ /* 0x000fc40004800000 */
[----:B------:R-:W-:Y:S01]  /*7320*/  FMNMX.FTZ R4, R217, R4, !PT ;  /* 0x00000004d9047209 */ /* 0x000fe20007810000 */
[----:B------:R-:W-:Y:S01]  /*7330*/  FFMA.FTZ R22, R41, -UR20, R22 ;  /* 0x8000001429167c23 */ /* 0x000fe20008010016 */
[----:B------:R-:W-:Y:S01]  /*7340*/  FMNMX.FTZ R8, R179, R8, !PT ;  /* 0x00000008b3087209 */ /* 0x000fe20007810000 */
[----:B------:R-:W-:Y:S01]  /*7350*/  IMAD.IADD R41, R208, 0x1, -R2 ;  /* 0x00000001d0297824 */ /* 0x000fe200078e0a02 */
[----:B------:R-:W-:Y:S02]  /*7360*/  IABS R28, R28 ;  /* 0x0000001c001c7213 */ /* 0x000fe40000000000 */
[----:B------:R-:W-:Y:S02]  /*7370*/  I2FP.F32.S32 R40, R40 ;  /* 0x0000002800287245 */ /* 0x000fe40000201400 */
[----:B------:R-:W-:Y:S02]  /*7380*/  FSEL R147, R24, -INF , !P0 ;  /* 0xff80000018937808 */ /* 0x000fe40004000000 */
[----:B------:R-:W-:Y:S01]  /*7390*/  FMNMX.FTZ R4, R215, R4, !PT ;  /* 0x00000004d7047209 */ /* 0x000fe20007810000 */
[----:B------:R-:W-:Y:S01]  /*73a0*/  FFMA.FTZ R25, R40, -UR20, R25 ;  /* 0x8000001428197c23 */ /* 0x000fe20008010019 */
[----:B------:R-:W-:-:S02]  /*73b0*/  FMNMX.FTZ R8, R175, R8, !PT ;  /* 0x00000008af087209 */ /* 0x000fc40007810000 */
[----:B------:R-:W-:Y:S02]  /*73c0*/  I2FP.F32.S32 R28, R28 ;  /* 0x0000001c001c7245 */ /* 0x000fe40000201400 */
[----:B------:R-:W-:Y:S02]  /*73d0*/  IABS R45, R45 ;  /* 0x0000002d002d7213 */ /* 0x000fe40000000000 */
[----:B------:R-:W-:Y:S01]  /*73e0*/  FMNMX.FTZ R4, R151, R4, !PT ;  /* 0x0000000497047209 */ /* 0x000fe20007810000 */
[----:B------:R-:W-:Y:S01]  /*73f0*/  FFMA.FTZ R27, R28, -UR20, R27 ;  /* 0x800000141c1b7c23 */ /* 0x000fe2000801001b */
[----:B------:R-:W-:Y:S02]  /*7400*/  FSEL R145, R22, -INF , !P5 ;  /* 0xff80000016917808 */ /* 0x000fe40006800000 */
[----:B------:R-:W-:Y:S02]  /*7410*/  FMNMX.FTZ R8, R147, R8, !PT ;  /* 0x0000000893087209 */ /* 0x000fe40007810000 */
[----:B------:R-:W-:-:S02]  /*7420*/  IABS R41, R41 ;  /* 0x0000002900297213 */ /* 0x000fc40000000000 */
        /* <DEDUP_REMOVED lines=8> */
[-C--:B------:R-:W-:Y:S02]  /*74b0*/  ISETP.LT.OR P1, PT, R14, R207.reuse, P1 ;  /* 0x000000cf0e00720c */ /* 0x080fe40000f21670 */
[C---:B------:R-:W-:Y:S01]  /*74c0*/  ISETP.GE.AND P0, PT, R2.reuse, R206, PT ;  /* 0x000000ce0200720c */ /* 0x040fe20003f06270 */
        /* <DEDUP_REMOVED lines=22> */
[----:B------:R-:W2:Y:S01]  /*7630*/  LDSM.16.MT88.4 R40, [R196+0xe000] ;  /* 0x00e00000c428783b */ /* 0x000ea20000004200 */
[--C-:B------:R-:W-:Y:S01]  /*7640*/  FFMA.FTZ R158, R37, UR16, -R140.reuse ;  /* 0x00000010259e7c23 */ /* 0x100fe2000801088c */
[--C-:B------:R-:W-:Y:S01]  /*7650*/  FFMA.FTZ R157, R19, UR16, -R140.reuse ;  /* 0x00000010139d7c23 */ /* 0x100fe2000801088c */
[----:B------:R-:W-:Y:S01]  /*7660*/  MUFU.EX2 R167, R167 ;  /* 0x000000a700a77308 */ /* 0x000fe20000000800 */
[--C-:B------:R-:W-:Y:S01]  /*7670*/  FFMA.FTZ R0, R17, UR16, -R140.reuse ;  /* 0x0000001011007c23 */ /* 0x100fe2000801088c */
[--C-:B------:R-:W-:Y:S01]  /*7680*/  FFMA.FTZ R161, R23, UR16, -R140.reuse ;  /* 0x0000001017a17c23 */ /* 0x100fe2000801088c */
[----:B------:R-:W3:Y:S01]  /*7690*/  LDSM.16.MT88.4 R16, [R196+0xc800] ;  /* 0x00c80000c410783b */ /* 0x000ee20000004200 */
[----:B-1----:R-:W-:Y:S01]  /*76a0*/  FMNMX.FTZ R3, R25, R2, !PT ;  /* 0x0000000219037209 */ /* 0x002fe20007810000 */
[--C-:B------:R-:W-:Y:S01]  /*76b0*/  FFMA.FTZ R156, R21, UR16, -R140.reuse ;  /* 0x00000010159c7c23 */ /* 0x100fe2000801088c */
        /* <DEDUP_REMOVED lines=20> */
[----:B------:R-:W4:Y:S01]  /*7800*/  MUFU.EX2 R158, R158 ;  /* 0x0000009e009e7308 */ /* 0x000f220000000800 */
[--C-:B------:R-:W-:Y:S01]  /*7810*/  FFMA.FTZ R2, R9, UR16, -R174.reuse ;  /* 0x0000001009027c23 */ /* 0x100fe200080108ae */
[----:B------:R-:W5:Y:S01]  /*7820*/  LDSM.16.MT88.4 R12, [R194+0xc800] ;  /* 0x00c80000c20c783b */ /* 0x000f620000004200 */
[----:B-1----:R-:W-:Y:S01]  /*7830*/  F2FP.BF16.F32.PACK_AB R96, R162, R167 ;  /* 0x000000a7a260723e */ /* 0x002fe200000010ff */
[--C-:B------:R-:W-:Y:S01]  /*7840*/  FFMA.FTZ R170, R179, UR16, -R174.reuse ;  /* 0x00000010b3aa7c23 */ /* 0x100fe200080108ae */
[--C-:B------:R-:W-:Y:S01]  /*7850*/  FFMA.FTZ R175, R175, UR16, -R174.reuse ;  /* 0x00000010afaf7c23 */ /* 0x100fe200080108ae */
[----:B------:R-:W1:Y:S01]  /*7860*/  LDSM.16.MT88.4 R8, [R196+0xe800] ;  /* 0x00e80000c408783b */ /* 0x000e620000004200 */
[--C-:B------:R-:W-:Y:S01]  /*7870*/  FFMA.FTZ R172, R147, UR16, -R174.reuse ;  /* 0x0000001093ac7c23 */ /* 0x100fe200080108ae */
[----:B------:R-:W-:Y:S01]  /*7880*/  MUFU.EX2 R164, R164 ;  /* 0x000000a400a47308 */ /* 0x000fe20000000800 */
[--C-:B------:R-:W-:Y:S01]  /*7890*/  FFMA.FTZ R179, R145, UR16, -R174.reuse ;  /* 0x0000001091b37c23 */ /* 0x100fe200080108ae */
[----:B------:R-:W-:Y:S01]  /*78a0*/  LDSM.16.MT88.4 R28, [R193+0xc800] ;  /* 0x00c80000c11c783b */ /* 0x000fe20000004200 */
[--C-:B------:R-:W-:Y:S01]  /*78b0*/  FFMA.FTZ R214, R143, UR16, -R174.reuse ;  /* 0x000000108fd67c23 */ /* 0x100fe200080108ae */
[--C-:B------:R-:W-:Y:S01]  /*78c0*/  FFMA.FTZ R217, R141, UR16, -R174.reuse ;  /* 0x000000108dd97c23 */ /* 0x100fe200080108ae */
[----:B------:R-:W-:Y:S01]  /*78d0*/  FFMA.FTZ R213, R213, UR16, -R174 ;  /* 0x00000010d5d57c23 */ /* 0x000fe200080108ae */
[--C-:B------:R-:W-:Y:S01]  /*78e0*/  FFMA.FTZ R178, R151, UR16, -R140.reuse ;  /* 0x0000001097b27c23 */ /* 0x100fe2000801088c */
[----:B------:R-:W-:Y:S01]  /*78f0*/  FFMA.FTZ R219, R149, UR16, -R140 ;  /* 0x0000001095db7c23 */ /* 0x000fe2000801088c */
[----:B------:R-:W2:Y:S01]  /*7900*/  MUFU.EX2 R169, R169 ;  /* 0x000000a900a97308 */ /* 0x000ea20000000800 */
[----:B----4-:R-:W-:Y:S01]  /*7910*/  F2FP.BF16.F32.PACK_AB R98, R158, R165 ;  /* 0x000000a59e62723e */ /* 0x010fe200000010ff */
[----:B------:R-:W-:Y:S01]  /*7920*/  FFMA.FTZ R174, R177, UR16, -R174 ;  /* 0x00000010b1ae7c23 */ /* 0x000fe200080108ae */
[----:B------:R-:W-:Y:S01]  /*7930*/  LDSM.16.MT88.4 R148, [R192+0x11000] ;  /* 0x01100000c094783b */ /* 0x000fe20000004200 */
[----:B------:R-:W-:Y:S01]  /*7940*/  FADD.FTZ R162, R167, R162 ;  /* 0x000000a2a7a27221 */ /* 0x000fe20000010000 */
[----:B------:R-:W-:-:S02]  /*7950*/  LEA R216, P0, R133, UR12, 0x1 ;  /* 0x0000000c85d87c11 */ /* 0x000fc4000f8008ff */
[----:B------:R-:W-:Y:S01]  /*7960*/  LDSM.16.MT88.4 R140, [R196+0xd800] ;  /* 0x00d80000c48c783b */ /* 0x000fe20000004200 */
[----:B------:R-:W-:Y:S01]  /*7970*/  MUFU.EX2 R163, R163 ;  /* 0x000000a300a37308 */ /* 0x000fe20000000800 */
[----:B------:R-:W-:-:S04]  /*7980*/  FADD.FTZ R165, R165, R162 ;  /* 0x000000a2a5a57221 */ /* 0x000fc80000010000 */
[----:B------:R-:W-:-:S03]  /*7990*/  FADD.FTZ R158, R158, R165 ;  /* 0x000000a59e9e7221 */ /* 0x000fc60000010000 */
        /* <DEDUP_REMOVED lines=39> */
[C---:B---3--:R-:W-:Y:S01]  /*7c10*/  HMMA.16816.F32.BF16 R128, R32.reuse, R16, R128 ;  /* 0x000000102080723c */ /* 0x048fe20000041880 */
[----:B------:R-:W-:Y:S05]  /*7c20*/  MUFU.EX2 R168, R168 ;  /* 0x000000a800a87308 */ /* 0x000fea0000000800 */
[C---:B------:R-:W-:Y:S01]  /*7c30*/  HMMA.16816.F32.BF16 R124, R32.reuse, R18, R124 ;  /* 0x00000012207c723c */ /* 0x040fe2000004187c */
[----:B------:R-:W3:Y:S02]  /*7c40*/  LDSM.16.MT88.4 R16, [R192+0xe800] ;  /* 0x00e80000c010783b */ /* 0x000ee40000004200 */
[----:B------:R-:W4:Y:S01]  /*7c50*/  MUFU.EX2 R173, R173 ;  /* 0x000000ad00ad7308 */ /* 0x000f220000000800 */
[C---:B--2---:R-:W-:Y:S01]  /*7c60*/  F2FP.BF16.F32.PACK_AB R144, R171.reuse, R166 ;  /* 0x000000a6ab90723e */ /* 0x044fe200000010ff */
[----:B------:R-:W-:Y:S01]  /*7c70*/  FADD.FTZ R166, R166, R157 ;  /* 0x0000009da6a67221 */ /* 0x000fe20000010000 */
[----:B-----5:R-:W-:Y:S03]  /*7c80*/  HMMA.16816.F32.BF16 R120, R32, R12, R120 ;  /* 0x0000000c2078723c */ /* 0x020fe60000041878 */
[----:B------:R-:W-:-:S02]  /*7c90*/  FADD.FTZ R171, R171, R166 ;  /* 0x000000a6abab7221 */ /* 0x000fc40000010000 */
[----:B------:R-:W-:Y:S01]  /*7ca0*/  MUFU.EX2 R170, R170 ;  /* 0x000000aa00aa7308 */ /* 0x000fe20000000800 */
[C---:B------:R-:W-:Y:S01]  /*7cb0*/  HMMA.16816.F32.BF16 R116, R32.reuse, R14, R116 ;  /* 0x0000000e2074723c */ /* 0x040fe20000041874 */
[----:B------:R-:W2:Y:S05]  /*7cc0*/  LDSM.16.MT88.4 R12, [R196+0x10800] ;  /* 0x01080000c40c783b */ /* 0x000eaa0000004200 */
[----:B-1----:R-:W-:Y:S01]  /*7cd0*/  HMMA.16816.F32.BF16 R36, R32, R8, R36 ;  /* 0x000000082024723c */ /* 0x002fe20000041824 */
[----:B------:R-:W1:Y:S01]  /*7ce0*/  MUFU.EX2 R175, R175 ;  /* 0x000000af00af7308 */ /* 0x000e620000000800 */
[----:B----4-:R-:W-:Y:S01]  /*7cf0*/  F2FP.BF16.F32.PACK_AB R146, R173, R168 ;  /* 0x000000a8ad92723e */ /* 0x010fe200000010ff */
        /* <DEDUP_REMOVED lines=219> */
.L_x_6937:
[----:B------:R-:W-:-:S04]  /*8ab0*/  ULEA UR4, -UR6, URZ, 0x6 ;  /* 0x0000003f06047291 */ /* 0x000fc8000f8e313f */
[----:B------:R-:W-:Y:S02]  /*8ac0*/  USHF.R.S32.HI UR7, URZ, 0x1f, UR4 ;  /* 0x0000001f3f077899 */ /* 0x000fe40008011404 */
[----:B------:R-:W-:-:S04]  /*8ad0*/  MOV R5, UR4 ;  /* 0x0000000400057c02 */ /* 0x000fc80008000f00 */
[----:B------:R-:W-:-:S07]  /*8ae0*/  MOV R2, UR7 ;  /* 0x0000000700027c02 */ /* 0x000fce0008000f00 */
.L_x_6938:
        /* <DEDUP_REMOVED lines=32> */
[----:B------:R-:W-:Y:S01]  /*8cf0*/  @!P4 LDGSTS.E.BYPASS.LTC128B.128 [R204+0xe000], desc[UR26][R20.64+0x80] ;  /* 0x0e00008014cccfae */ /* 0x000fe2000b901d5a */
        /* <DEDUP_REMOVED lines=52> */
[----:B------:R1:W-:Y:S01]  /*9040*/  @!P5 LDGSTS.E.BYPASS.LTC128B.128 [R204+0xd000], desc[UR26][R8.64] ;  /* 0x0d00000008ccdfae */ /* 0x0003e2000b901d5a */
[----:B------:R-:W-:Y:S02]  /*9050*/  @!P4 LEA.HI.X R27, R0, UR25, R7, 0x1, P1 ;  /* 0x00000019001bcc11 */ /* 0x000fe400088f0c07 */
[----:B------:R-:W-:Y:S01]  /*9060*/  @!P2 LEA.HI.X R7, R152, UR25, R135, 0x1, P0 ;  /* 0x000000199807ac11 */ /* 0x000fe200080f0c87 */
        /* <DEDUP_REMOVED lines=31> */
[----:B------:R-:W5:Y:S04]  /*9260*/  LDSM.16.M88.4 R20, [R201+0x7800] ;  /* 0x00780000c914783b */ /* 0x000f680000000200 */
[----:B--2---:R-:W-:Y:S04]  /*9270*/  LDSM.16.M88.4 R24, [R198] ;  /* 0x00000000c618783b */ /* 0x004fe80000000200 */
[----:B---3--:R-:W2:Y:S04]  /*9280*/  LDSM.16.M88.4 R4, [R195+0x6000] ;  /* 0x00600000c304783b */ /* 0x008ea80000000200 */
[----:B------:R-:W3:Y:S04]  /*9290*/  LDSM.16.M88.4 R176, [R191] ;  /* 0x00000000bfb0783b */ /* 0x000ee80000000200 */
[----:B------:R-:W3:Y:S01]  /*92a0*/  LDSM.16.M88.4 R156, [R190] ;  /* 0x00000000be9c783b */ /* 0x000ee20000000200 */
[C---:B----4-:R-:W-:Y:S03]  /*92b0*/  HMMA.16816.F32.BF16 R12, R172.reuse, R152, RZ ;  /* 0x00000098ac0c723c */ /* 0x050fe600000418ff */
[----:B------:R-:W4:Y:S04]  /*92c0*/  LDSM.16.M88.4 R28, [R189] ;  /* 0x00000000bd1c783b */ /* 0x000f280000000200 */
        /* <DEDUP_REMOVED lines=10> */
[C---:B-----5:R-:W-:Y:S06]  /*9370*/  HMMA.16816.F32.BF16 R140, R172.reuse, R136, RZ ;  /* 0x00000088ac8c723c */ /* 0x060fec00000418ff */
[C---:B------:R-:W-:Y:S06]  /*9380*/  HMMA.16816.F32.BF16 R136, R172.reuse, R138, RZ ;  /* 0x0000008aac88723c */ /* 0x040fec00000418ff */
[C---:B------:R-:W-:Y:S06]  /*9390*/  HMMA.16816.F32.BF16 R32, R172.reuse, R20, RZ ;  /* 0x00000014ac20723c */ /* 0x040fec00000418ff */
[----:B------:R-:W-:Y:S01]  /*93a0*/  HMMA.16816.F32.BF16 R172, R172, R22, RZ ;  /* 0x00000016acac723c */ /* 0x000fe200000418ff */
[----:B------:R-:W-:Y:S05]  /*93b0*/  LDSM.16.M88.4 R20, [R188] ;  /* 0x00000000bc14783b */ /* 0x000fea0000000200 */
[----:B------:R-:W-:Y:S01]  /*93c0*/  HMMA.16816.F32.BF16 R152, R8, R18, R152 ;  /* 0x000000120898723c */ /* 0x000fe20000041898 */
[----:B------:R-:W1:Y:S05]  /*93d0*/  LDSM.16.M88.4 R16, [R197] ;  /* 0x00000000c510783b */ /* 0x000e6a0000000200 */
[----:B--2---:R-:W-:Y:S06]  /*93e0*/  HMMA.16816.F32.BF16 R12, R24, R4, R12 ;  /* 0x00000004180c723c */ /* 0x004fec000004180c */
[C---:B---3--:R-:W-:Y:S06]  /*93f0*/  HMMA.16816.F32.BF16 R148, R8.reuse, R176, R148 ;  /* 0x000000b00894723c */ /* 0x048fec0000041894 */
[C---:B------:R-:W-:Y:S01]  /*9400*/  HMMA.16816.F32.BF16 R144, R8.reuse, R178, R144 ;  /* 0x000000b20890723c */ /* 0x040fe20000041890 */
[----:B------:R-:W-:Y:S05]  /*9410*/  LDSM.16.M88.4 R176, [R188+0x800] ;  /* 0x00080000bcb0783b */ /* 0x000fea0000000200 */
[C---:B------:R-:W-:Y:S06]  /*9420*/  HMMA.16816.F32.BF16 R140, R8.reuse, R156, R140 ;  /* 0x0000009c088c723c */ /* 0x040fec000004188c */
[C---:B------:R-:W-:Y:S01]  /*9430*/  HMMA.16816.F32.BF16 R136, R8.reuse, R158, R136 ;  /* 0x0000009e0888723c */ /* 0x040fe20000041888 */
[----:B------:R-:W-:Y:S05]  /*9440*/  LDSM.16.M88.4 R156, [R188+0x1000] ;  /* 0x00100000bc9c783b */ /* 0x000fea0000000200 */
[C---:B----4-:R-:W-:Y:S06]  /*9450*/  HMMA.16816.F32.BF16 R32, R8.reuse, R28, R32 ;  /* 0x0000001c0820723c */ /* 0x050fec0000041820 */
        /* <DEDUP_REMOVED lines=88> */
[C---:B------:R-:W-:Y:S01]  /*99e0*/  HMMA.16816.F32.BF16 R136, R176.reuse, R6, R136 ;  /* 0x00000006b088723c */ /* 0x040fe20000041888 */
[----:B------:R-:W1:Y:S05]  /*99f0*/  LDSM.16.M88.4 R4, [R188+0x4000] ;  /* 0x00400000bc04783b */ /* 0x000e6a0000000200 */
[C---:B------:R-:W-:Y:S06]  /*9a00*/  HMMA.16816.F32.BF16 R32, R176.reuse, R220, R32 ;  /* 0x000000dcb020723c */ /* 0x040fec0000041820 */
[----:B------:R-:W-:Y:S01]  /*9a10*/  HMMA.16816.F32.BF16 R172, R176, R222, R172 ;  /* 0x000000deb0ac723c */ /* 0x000fe200000418ac */
[----:B------:R-:W-:-:S05]  /*9a20*/  IMAD.MOV.U32 R221, RZ, RZ, R229 ;  /* 0x000000ffffdd7224 */ /* 0x000fca00078e00e5 */
[----:B--2---:R-:W-:Y:S06]  /*9a30*/  HMMA.16816.F32.BF16 R12, R28, R24, R12 ;  /* 0x000000181c0c723c */ /* 0x004fec000004180c */
[C---:B------:R-:W-:Y:S06]  /*9a40*/  HMMA.16816.F32.BF16 R152, R168.reuse, R226, R152 ;  /* 0x000000e2a898723c */ /* 0x040fec0000041898 */
[C---:B------:R-:W-:Y:S06]  /*9a50*/  HMMA.16816.F32.BF16 R148, R168.reuse, R164, R148 ;  /* 0x000000a4a894723c */ /* 0x040fec0000041894 */
[C---:B------:R-:W-:Y:S01]  /*9a60*/  HMMA.16816.F32.BF16 R144, R168.reuse, R166, R144 ;  /* 0x000000a6a890723c */ /* 0x040fe20000041890 */
[----:B------:R-:W2:Y:S05]  /*9a70*/  LDSM.16.M88.4 R164, [R195+0xb800] ;  /* 0x00b80000c3a4783b */ /* 0x000eaa0000000200 */
[C---:B------:R-:W-:Y:S01]  /*9a80*/  HMMA.16816.F32.BF16 R176, R168.reuse, R160, R140 ;  /* 0x000000a0a8b0723c */ /* 0x040fe2000004188c */
[----:B------:R-:W3:Y:S05]  /*9a90*/  LDSM.16.M88.4 R140, [R188+0x4800] ;  /* 0x00480000bc8c783b */ /* 0x000eea0000000200 */
[C---:B------:R-:W-:Y:S06]  /*9aa0*/  HMMA.16816.F32.BF16 R136, R168.reuse, R162, R136 ;  /* 0x000000a2a888723c */ /* 0x040fec0000041888 */
[C---:B------:R-:W-:Y:S01]  /*9ab0*/  HMMA.16816.F32.BF16 R160, R168.reuse, R156, R32 ;  /* 0x0000009ca8a0723c */ /* 0x040fe20000041820 */
[----:B------:R-:W4:Y:S05]  /*9ac0*/  LDSM.16.M88.4 R32, [R188+0x5000] ;  /* 0x00500000bc20783b */ /* 0x000f2a0000000200 */
[----:B------:R-:W-:Y:S06]  /*9ad0*/  HMMA.16816.F32.BF16 R172, R168, R158, R172 ;  /* 0x0000009ea8ac723c */ /* 0x000fec00000418ac */
[----:B-1----:R-:W-:Y:S06]  /*9ae0*/  HMMA.16816.F32.BF16 R12, R8, R4, R12 ;  /* 0x00000004080c723c */ /* 0x002fec000004180c */
[----:B------:R-:W-:Y:S01]  /*9af0*/  HMMA.16816.F32.BF16 R152, R28, R26, R152 ;  /* 0x0000001a1c98723c */ /* 0x000fe20000041898 */
[----:B------:R-:W-:-:S04]  /*9b00*/  IMAD.U32 R5, RZ, RZ, UR10 ;  /* 0x0000000aff057e24 */ /* 0x000fc8000f8e00ff */
[----:B------:R-:W-:Y:S01]  /*9b10*/  IMAD R0, R5, 0x40, R212 ;  /* 0x0000004005007824 */ /* 0x000fe200078e02d4 */
[C---:B------:R-:W-:Y:S03]  /*9b20*/  HMMA.16816.F32.BF16 R148, R28.reuse, R20, R148 ;  /* 0x000000141c94723c */ /* 0x040fe60000041894 */
[C---:B------:R-:W-:Y:S01]  /*9b30*/  VIADD R5, R0.reuse, 0x1 ;  /* 0x0000000100057836 */ /* 0x040fe20000000000 */
[C---:B------:R-:W-:Y:S02]  /*9b40*/  ISETP.GE.AND P1, PT, R0.reuse, R209, PT ;  /* 0x000000d10000720c */ /* 0x040fe40003f26270 */
[----:B------:R-:W-:Y:S01]  /*9b50*/  HMMA.16816.F32.BF16 R144, R28, R22, R144 ;  /* 0x000000161c90723c */ /* 0x000fe20000041890 */
[----:B------:R-:W1:Y:S01]  /*9b60*/  LDSM.16.M88.4 R20, [R188+0x5800] ;  /* 0x00580000bc14783b */ /* 0x000e620000000200 */
[----:B------:R-:W-:Y:S01]  /*9b70*/  ISETP.LT.OR P1, PT, R0, R210, P1 ;  /* 0x000000d20000720c */ /* 0x000fe20000f21670 */
[----:B------:R-:W-:-:S04]  /*9b80*/  DEPBAR.LE SB0, 0x0 ;  /* 0x000080000000791a */ /* 0x000fc80000000000 */
[C---:B------:R-:W-:Y:S01]  /*9b90*/  HMMA.16816.F32.BF16 R176, R28.reuse, R16, R176 ;  /* 0x000000101cb0723c */ /* 0x040fe200000418b0 */
[----:B------:R-:W-:Y:S01]  /*9ba0*/  FMUL.FTZ R2, R12, UR31 ;  /* 0x0000001f0c027c20 */ /* 0x000fe20008410000 */
[----:B------:R-:W-:Y:S01]  /*9bb0*/  FMUL.FTZ R4, R14, UR31 ;  /* 0x0000001f0e047c20 */ /* 0x000fe20008410000 */
[----:B------:R-:W-:Y:S01]  /*9bc0*/  IMAD.IADD R12, R211, 0x1, -R5 ;  /* 0x00000001d30c7824 */ /* 0x000fe200078e0a05 */
[C---:B------:R-:W-:Y:S01]  /*9bd0*/  ISETP.GE.AND P0, PT, R0.reuse, R206, PT ;  /* 0x000000ce0000720c */ /* 0x040fe20003f06270 */
[----:B------:R-:W-:Y:S01]  /*9be0*/  FMUL.FTZ R15, R15, UR31 ;  /* 0x0000001f0f0f7c20 */ /* 0x000fe20008410000 */
[----:B------:R-:W-:Y:S01]  /*9bf0*/  HMMA.16816.F32.BF16 R136, R28, R18, R136 ;  /* 0x000000121c88723c */ /* 0x000fe20000041888 */
[----:B------:R-:W5:Y:S01]  /*9c00*/  MUFU.TANH R2, R2 ;  /* 0x0000000200027308 */ /* 0x000f620000002400 */
[----:B------:R-:W-:Y:S01]  /*9c10*/  IABS R12, R12 ;  /* 0x0000000c000c7213 */ /* 0x000fe20000000000 */
[----:B------:R-:W-:Y:S01]  /*9c20*/  VIADD R16, R0, 0x30 ;  /* 0x0000003000107836 */ /* 0x000fe20000000000 */
[----:B------:R-:W-:-:S02]  /*9c30*/  ISETP.GE.AND P6, PT, R5, R209, PT ;  /* 0x000000d10500720c */ /* 0x000fc40003fc6270 */
[C---:B--2---:R-:W-:Y:S01]  /*9c40*/  HMMA.16816.F32.BF16 R160, R28.reuse, R164, R160 ;  /* 0x000000a41ca0723c */ /* 0x044fe200000418a0 */
[C---:B------:R-:W-:Y:S01]  /*9c50*/  ISETP.LT.OR P0, PT, R0.reuse, R207, P0 ;  /* 0x000000cf0000720c */ /* 0x040fe20000701670 */
[----:B------:R-:W-:Y:S01]  /*9c60*/  VIADD R19, R0, 0x29 ;  /* 0x0000002900137836 */ /* 0x000fe20000000000 */
[----:B------:R-:W2:Y:S01]  /*9c70*/  MUFU.TANH R4, R4 ;  /* 0x0000000400047308 */ /* 0x000ea20000002400 */
[----:B------:R-:W-:Y:S02]  /*9c80*/  ISETP.LT.OR P6, PT, R5, R210, P6 ;  /* 0x000000d20500720c */ /* 0x000fe400037c1670 */
[----:B------:R-:W-:Y:S06]  /*9c90*/  HMMA.16816.F32.BF16 R172, R28, R166, R172 ;  /* 0x000000a61cac723c */ /* 0x000fec00000418ac */
[C---:B------:R-:W-:Y:S06]  /*9ca0*/  HMMA.16816.F32.BF16 R152, R8.reuse, R6, R152 ;  /* 0x000000060898723c */ /* 0x040fec0000041898 */
[----:B---3--:R-:W-:Y:S01]  /*9cb0*/  HMMA.16816.F32.BF16 R148, R8, R140, R148 ;  /* 0x0000008c0894723c */ /* 0x008fe20000041894 */
[----:B------:R-:W-:Y:S01]  /*9cc0*/  FMUL.FTZ R6, R13, UR31 ;  /* 0x0000001f0d067c20 */ /* 0x000fe20008410000 */
[----:B------:R-:W-:-:S02]  /*9cd0*/  IMAD.IADD R13, R211, 0x1, -R0 ;  /* 0x00000001d30d7824 */ /* 0x000fc400078e0a00 */
[----:B------:R-:W-:Y:S02]  /*9ce0*/  IMAD.IADD R7, R208, 0x1, -R0 ;  /* 0x00000001d0077824 */ /* 0x000fe400078e0a00 */
[C---:B------:R-:W-:Y:S01]  /*9cf0*/  HMMA.16816.F32.BF16 R144, R8.reuse, R142, R144 ;  /* 0x0000008e0890723c */ /* 0x040fe20000041890 */
[----:B------:R-:W3:Y:S01]  /*9d00*/  MUFU.TANH R6, R6 ;  /* 0x0000000600067308 */ /* 0x000ee20000002400 */
[----:B------:R-:W-:Y:S01]  /*9d10*/  IABS R13, R13 ;  /* 0x0000000d000d7213 */ /* 0x000fe20000000000 */
[----:B------:R-:W-:Y:S01]  /*9d20*/  IMAD.IADD R141, R211, 0x1, -R19 ;  /* 0x00000001d38d7824 */ /* 0x000fe200078e0a13 */
[----:B------:R-:W-:Y:S02]  /*9d30*/  IABS R7, R7 ;  /* 0x0000000700077213 */ /* 0x000fe40000000000 */
[----:B------:R-:W-:Y:S01]  /*9d40*/  I2FP.F32.S32 R17, R13 ;  /* 0x0000000d00117245 */ /* 0x000fe20000201400 */
[----:B----4-:R-:W-:Y:S01]  /*9d50*/  HMMA.16816.F32.BF16 R176, R8, R32, R176 ;  /* 0x0000002008b0723c */ /* 0x010fe200000418b0 */
[----:B------:R-:W-:-:S02]  /*9d60*/  I2FP.F32.S32 R7, R7 ;  /* 0x0000000700077245 */ /* 0x000fc40000201400 */
[----:B------:R-:W-:Y:S02]  /*9d70*/  I2FP.F32.S32 R13, R12 ;  /* 0x0000000c000d7245 */ /* 0x000fe40000201400 */
[----:B------:R-:W-:Y:S01]  /*9d80*/  IABS R141, R141 ;  /* 0x0000008d008d7213 */ /* 0x000fe20000000000 */
[C---:B------:R-:W-:Y:S03]  /*9d90*/  HMMA.16816.F32.BF16 R136, R8.reuse, R34, R136 ;  /* 0x000000220888723c */ /* 0x040fe60000041888 */
[----:B------:R-:W-:Y:S02]  /*9da0*/  I2FP.F32.S32 R141, R141 ;  /* 0x0000008d008d7245 */ /* 0x000fe40000201400 */
[----:B------:R-:W-:Y:S01]  /*9db0*/  FMUL.FTZ R148, R148, UR31 ;  /* 0x0000001f94947c20 */ /* 0x000fe20008410000 */
[C---:B-1----:R-:W-:Y:S01]  /*9dc0*/  HMMA.16816.F32.BF16 R160, R8.reuse, R20, R160 ;  /* 0x0000001408a0723c */ /* 0x042fe200000418a0 */
[----:B------:R-:W-:Y:S01]  /*9dd0*/  FMUL.FTZ R150, R150, UR31 ;  /* 0x0000001f96967c20 */ /* 0x000fe20008410000 */
[----:B------:R-:W-:Y:S01]  /*9de0*/  FMUL.FTZ R214, R151, UR31 ;  /* 0x0000001f97d67c20 */ /* 0x000fe20008410000 */
[----:B------:R1:W-:Y:S02]  /*9df0*/  MUFU.TANH R213, R148 ;  /* 0x0000009400d57308 */ /* 0x0003e40000002400 */
[----:B------:R-:W-:Y:S01]  /*9e00*/  FMUL.FTZ R144, R144, UR31 ;  /* 0x0000001f90907c20 */ /* 0x000fe20008410000 */
[----:B------:R-:W-:Y:S01]  /*9e10*/  HMMA.16816.F32.BF16 R172, R8, R22, R172 ;  /* 0x0000001608ac723c */ /* 0x000fe200000418ac */
[----:B------:R-:W-:-:S04]  /*9e20*/  FMUL.FTZ R146, R146, UR31 ;  /* 0x0000001f92927c20 */ /* 0x000fc80008410000 */
[----:B------:R-:W-:Y:S02]  /*9e30*/  MUFU.TANH R220, R150 ;  /* 0x0000009600dc7308 */ /* 0x000fe40000002400 */
[----:B-----5:R-:W-:Y:S01]  /*9e40*/  FFMA.FTZ R9, R17, -UR20, R2 ;  /* 0x8000001411097c23 */ /* 0x020fe20008010002 */
[----:B------:R-:W-:Y:S01]  /*9e50*/  FMUL.FTZ R11, R152, UR31 ;  /* 0x0000001f980b7c20 */ /* 0x000fe20008410000 */
[----:B--2---:R-:W-:Y:S01]  /*9e60*/  FFMA.FTZ R2, R7, -UR20, R4 ;  /* 0x8000001407027c23 */ /* 0x004fe20008010004 */
[----:B---3--:R-:W-:Y:S01]  /*9e70*/  FFMA.FTZ R4, R13, -UR20, R6 ;  /* 0x800000140d047c23 */ /* 0x008fe20008010006 */
[----:B------:R-:W-:Y:S01]  /*9e80*/  VIADD R13, R0, 0x8 ;  /* 0x00000008000d7836 */ /* 0x000fe20000000000 */
[----:B------:R-:W-:Y:S01]  /*9e90*/  FSEL R9, R9, -INF , !P1 ;  /* 0xff80000009097808 */ /* 0x000fe20004800000 */
[----:B------:R2:W-:Y:S01]  /*9ea0*/  MUFU.TANH R6, R15 ;  /* 0x0000000f00067308 */ /* 0x0005e20000002400 */
[----:B------:R-:W-:Y:S01]  /*9eb0*/  ISETP.GE.AND P1, PT, R5, R206, PT ;  /* 0x000000ce0500720c */ /* 0x000fe20003f26270 */
[----:B------:R-:W-:Y:S01]  /*9ec0*/  FMUL.FTZ R8, R154, UR31 ;  /* 0x0000001f9a087c20 */ /* 0x000fe20008410000 */
[----:B------:R-:W-:Y:S01]  /*9ed0*/  FSEL R2, R2, -INF , !P0 ;  /* 0xff80000002027808 */ /* 0x000fe20004000000 */
[----:B------:R-:W-:Y:S01]  /*9ee0*/  IMAD.IADD R12, R211, 0x1, -R13 ;  /* 0x00000001d30c7824 */ /* 0x000fe200078e0a0d */
[----:B------:R-:W-:Y:S01]  /*9ef0*/  ISETP.LT.OR P1, PT, R5, R207, P1 ;  /* 0x000000cf0500720c */ /* 0x000fe20000f21670 */
[----:B------:R-:W-:Y:S01]  /*9f00*/  FMUL.FTZ R10, R153, UR31 ;  /* 0x0000001f990a7c20 */ /* 0x000fe20008410000 */
[----:B------:R-:W-:Y:S01]  /*9f10*/  ISETP.GE.AND P0, PT, R13, R209, PT ;  /* 0x000000d10d00720c */ /* 0x000fe20003f06270 */
[----:B------:R-:W3:Y:S01]  /*9f20*/  MUFU.TANH R11, R11 ;  /* 0x0000000b000b7308 */ /* 0x000ee20000002400 */
[----:B------:R-:W-:Y:S01]  /*9f30*/  VIADD R17, R0, 0x9 ;  /* 0x0000000900117836 */ /* 0x000fe20000000000 */
[----:B------:R-:W-:Y:S01]  /*9f40*/  IABS R12, R12 ;  /* 0x0000000c000c7213 */ /* 0x000fe20000000000 */
[----:B-1----:R-:W-:Y:S01]  /*9f50*/  FMUL.FTZ R148, R147, UR31 ;  /* 0x0000001f93947c20 */ /* 0x002fe20008410000 */
[----:B------:R-:W-:Y:S01]  /*9f60*/  ISETP.LT.OR P0, PT, R13, R210, P0 ;  /* 0x000000d20d00720c */ /* 0x000fe20000701670 */
[----:B------:R-:W-:Y:S01]  /*9f70*/  IMAD.IADD R7, R211, 0x1, -R17 ;  /* 0x00000001d3077824 */ /* 0x000fe200078e0a11 */
[----:B------:R-:W-:Y:S01]  /*9f80*/  I2FP.F32.S32 R12, R12 ;  /* 0x0000000c000c7245 */ /* 0x000fe20000201400 */
[----:B------:R-:W-:Y:S01]  /*9f90*/  FMUL.FTZ R147, R176, UR31 ;  /* 0x0000001fb0937c20 */ /* 0x000fe20008410000 */
[----:B------:R-:W1:Y:S01]  /*9fa0*/  MUFU.TANH R8, R8 ;  /* 0x0000000800087308 */ /* 0x000e620000002400 */
[----:B--2---:R-:W-:Y:S01]  /*9fb0*/  IMAD.IADD R15, R208, 0x1, -R5 ;  /* 0x00000001d00f7824 */ /* 0x004fe200078e0a05 */
[----:B------:R-:W-:Y:S01]  /*9fc0*/  FSEL R5, R4, -INF , !P6 ;  /* 0xff80000004057808 */ /* 0x000fe20007000000 */
[----:B------:R-:W-:Y:S01]  /*9fd0*/  FMUL.FTZ R4, R155, UR31 ;  /* 0x0000001f9b047c20 */ /* 0x000fe20008410000 */
[CC--:B------:R-:W-:Y:S01]  /*9fe0*/  ISETP.GE.AND P6, PT, R13.reuse, R206.reuse, PT ;  /* 0x000000ce0d00720c */ /* 0x0c0fe20003fc6270 */
[----:B------:R-:W-:Y:S01]  /*9ff0*/  FMUL.FTZ R136, R136, UR31 ;  /* 0x0000001f88887c20 */ /* 0x000fe20008410000 */
[----:B------:R-:W-:Y:S01]  /*a000*/  IABS R15, R15 ;  /* 0x0000000f000f7213 */ /* 0x000fe20000000000 */
[----:B------:R-:W-:Y:S01]  /*a010*/  FMUL.FTZ R138, R138, UR31 ;  /* 0x0000001f8a8a7c20 */ /* 0x000fe20008410000 */
[----:B------:R-:W-:Y:S01]  /*a020*/  ISETP.LT.OR P6, PT, R13, R207, P6 ;  /* 0x000000cf0d00720c */ /* 0x000fe200037c1670 */
[----:B------:R-:W-:Y:S01]  /*a030*/  IMAD.IADD R13, R208, 0x1, -R13 ;  /* 0x00000001d00d7824 */ /* 0x000fe200078e0a0d */
[----:B------:R-:W2:Y:S01]  /*a040*/  MUFU.TANH R10, R10 ;  /* 0x0000000a000a7308 */ /* 0x000ea20000002400 */
[----:B------:R-:W-:Y:S01]  /*a050*/  I2FP.F32.S32 R15, R15 ;  /* 0x0000000f000f7245 */ /* 0x000fe20000201400 */
[----:B---3--:R-:W-:Y:S01]  /*a060*/  FFMA.FTZ R11, R12, -UR20, R11 ;  /* 0x800000140c0b7c23 */ /* 0x008fe2000801000b */
[----:B------:R-:W-:Y:S01]  /*a070*/  IABS R7, R7 ;  /* 0x0000000700077213 */ /* 0x000fe20000000000 */
[----:B------:R-:W-:Y:S01]  /*a080*/  FMUL.FTZ R139, R139, UR31 ;  /* 0x0000001f8b8b7c20 */ /* 0x000fe20008410000 */
[----:B------:R-:W-:Y:S01]  /*a090*/  IABS R13, R13 ;  /* 0x0000000d000d7213 */ /* 0x000fe20000000000 */
[----:B------:R-:W-:Y:S01]  /*a0a0*/  FFMA.FTZ R6, R15, -UR20, R6 ;  /* 0x800000140f067c23 */ /* 0x000fe20008010006 */
[----:B------:R-:W-:Y:S01]  /*a0b0*/  I2FP.F32.S32 R7, R7 ;  /* 0x0000000700077245 */ /* 0x000fe20000201400 */
[----:B------:R-:W3:Y:S01]  /*a0c0*/  MUFU.TANH R4, R4 ;  /* 0x0000000400047308 */ /* 0x000ee20000002400 */
[----:B------:R-:W-:Y:S01]  /*a0d0*/  I2FP.F32.S32 R13, R13 ;  /* 0x0000000d000d7245 */ /* 0x000fe20000201400 */
[----:B------:R-:W-:Y:S01]  /*a0e0*/  VIADD R15, R0, 0x11 ;  /* 0x00000011000f7836 */ /* 0x000fe20000000000 */
[----:B------:R-:W-:Y:S01]  /*a0f0*/  FSEL R6, R6, -INF , !P1 ;  /* 0xff80000006067808 */ /* 0x000fe20004800000 */
[----:B------:R-:W-:Y:S01]  /*a100*/  FMUL.FTZ R174, R174, UR31 ;  /* 0x0000001faeae7c20 */ /* 0x000fe20008410000 */
[----:B------:R-:W-:Y:S01]  /*a110*/  FSEL R11, R11, -INF , !P0 ;  /* 0xff8000000b0b7808 */ /* 0x000fe20004000000 */
[----:B-1----:R-:W-:Y:S01]  /*a120*/  FFMA.FTZ R8, R13, -UR20, R8 ;  /* 0x800000140d087c23 */ /* 0x002fe20008010008 */
[C---:B------:R-:W-:Y:S01]  /*a130*/  ISETP.GE.AND P1, PT, R17.reuse, R209, PT ;  /* 0x000000d11100720c */ /* 0x040fe20003f26270 */
[----:B------:R-:W-:Y:S01]  /*a140*/  VIADD R13, R0, 0x10 ;  /* 0x00000010000d7836 */ /* 0x000fe20000000000 */
[----:B------:R-:W-:Y:S01]  /*a150*/  ISETP.GE.AND P0, PT, R17, R206, PT ;  /* 0x000000ce1100720c */ /* 0x000fe20003f06270 */
[----:B--2---:R-:W-:Y:S01]  /*a160*/  FFMA.FTZ R7, R7, -UR20, R10 ;  /* 0x8000001407077c23 */ /* 0x004fe2000801000a */
[----:B------:R-:W-:Y:S01]  /*a170*/  ISETP.LT.OR P1, PT, R17, R210, P1 ;  /* 0x000000d21100720c */ /* 0x000fe20000f21670 */
[----:B------:R-:W-:Y:S01]  /*a180*/  IMAD.IADD R12, R211, 0x1, -R13 ;  /* 0x00000001d30c7824 */ /* 0x000fe200078e0a0d */
[----:B------:R-:W-:Y:S01]  /*a190*/  ISETP.LT.OR P0, PT, R17, R207, P0 ;  /* 0x000000cf1100720c */ /* 0x000fe20000701670 */
[----:B------:R-:W-:-:S02]  /*a1a0*/  IMAD.IADD R17, R208, 0x1, -R17 ;  /* 0x00000001d0117824 */ /* 0x000fc400078e0a11 */
[----:B------:R-:W-:Y:S01]  /*a1b0*/  FMUL.FTZ R10, R149, UR31 ;  /* 0x0000001f950a7c20 */ /* 0x000fe20008410000 */
[----:B------:R-:W-:Y:S01]  /*a1c0*/  FSEL R8, R8, -INF , !P6 ;  /* 0xff80000008087808 */ /* 0x000fe20007000000 */
[----:B------:R-:W-:Y:S01]  /*a1d0*/  IMAD.IADD R14, R211, 0x1, -R15 ;  /* 0x00000001d30e7824 */ /* 0x000fe200078e0a0f */
[----:B------:R-:W-:Y:S01]  /*a1e0*/  FSEL R7, R7, -INF , !P1 ;  /* 0xff80000007077808 */ /* 0x000fe20004800000 */
[----:B------:R-:W-:Y:S01]  /*a1f0*/  MUFU.TANH R214, R214 ;  /* 0x000000d600d67308 */ /* 0x000fe20000002400 */
[----:B------:R-:W-:Y:S01]  /*a200*/  ISETP.GE.AND P6, PT, R13, R209, PT ;  /* 0x000000d10d00720c */ /* 0x000fe20003fc6270 */
[----:B------:R-:W-:Y:S01]  /*a210*/  FMUL.FTZ R163, R163, UR31 ;  /* 0x0000001fa3a37c20 */ /* 0x000fe20008410000 */
[----:B------:R-:W-:Y:S01]  /*a220*/  ISETP.GE.AND P1, PT, R13, R206, PT ;  /* 0x000000ce0d00720c */ /* 0x000fe20003f26270 */
[----:B------:R-:W-:Y:S01]  /*a230*/  FMUL.FTZ R172, R172, UR31 ;  /* 0x0000001facac7c20 */ /* 0x000fe20008410000 */
[----:B------:R-:W-:Y:S01]  /*a240*/  IABS R17, R17 ;  /* 0x0000001100117213 */ /* 0x000fe20000000000 */
[----:B------:R-:W-:Y:S01]  /*a250*/  FMUL.FTZ R173, R173, UR31 ;  /* 0x0000001fadad7c20 */ /* 0x000fe20008410000 */
[----:B------:R-:W-:Y:S01]  /*a260*/  IABS R12, R12 ;  /* 0x0000000c000c7213 */ /* 0x000fe20000000000 */
[----:B------:R-:W1:Y:S01]  /*a270*/  MUFU.TANH R10, R10 ;  /* 0x0000000a000a7308 */ /* 0x000e620000002400 */
[----:B------:R-:W-:Y:S01]  /*a280*/  ISETP.LT.OR P6, PT, R13, R210, P6 ;  /* 0x000000d20d00720c */ /* 0x000fe200037c1670 */
[----:B------:R-:W-:Y:S01]  /*a290*/  FMUL.FTZ R175, R175, UR31 ;  /* 0x0000001fafaf7c20 */ /* 0x000fe20008410000 */
[----:B------:R-:W-:Y:S01]  /*a2a0*/  ISETP.LT.OR P1, PT, R13, R207, P1 ;  /* 0x000000cf0d00720c */ /* 0x000fe20000f21670 */
[----:B------:R-:W-:Y:S01]  /*a2b0*/  IMAD.IADD R13, R208, 0x1, -R13 ;  /* 0x00000001d00d7824 */ /* 0x000fe200078e0a0d */
[----:B------:R-:W-:-:S02]  /*a2c0*/  I2FP.F32.S32 R17, R17 ;  /* 0x0000001100117245 */ /* 0x000fc40000201400 */
[----:B------:R-:W-:Y:S01]  /*a2d0*/  I2FP.F32.S32 R12, R12 ;  /* 0x0000000c000c7245 */ /* 0x000fe20000201400 */
[----:B------:R-:W2:Y:S01]  /*a2e0*/  MUFU.TANH R149, R144 ;  /* 0x0000009000957308 */ /* 0x000ea20000002400 */
[----:B------:R-:W-:Y:S01]  /*a2f0*/  IABS R13, R13 ;  /* 0x0000000d000d7213 */ /* 0x000fe20000000000 */
[----:B---3--:R-:W-:Y:S01]  /*a300*/  FFMA.FTZ R4, R17, -UR20, R4 ;  /* 0x8000001411047c23 */ /* 0x008fe20008010004 */
[----:B------:R-:W-:Y:S01]  /*a310*/  IABS R14, R14 ;  /* 0x0000000e000e7213 */ /* 0x000fe20000000000 */
[----:B------:R-:W-:Y:S01]  /*a320*/  FFMA.FTZ R213, R12, -UR20, R213 ;  /* 0x800000140cd57c23 */ /* 0x000fe200080100d5 */
[----:B------:R-:W-:Y:S01]  /*a330*/  I2FP.F32.S32 R13, R13 ;  /* 0x0000000d000d7245 */ /* 0x000fe20000201400 */
[----:B------:R-:W-:Y:S01]  /*a340*/  VIADD R17, R0, 0x19 ;  /* 0x0000001900117836 */ /* 0x000fe20000000000 */
[----:B------:R-:W-:Y:S01]  /*a350*/  I2FP.F32.S32 R151, R14 ;  /* 0x0000000e00977245 */ /* 0x000fe20000201400 */
[----:B------:R3:W4:Y:S01]  /*a360*/  MUFU.TANH R150, R146 ;  /* 0x0000009200967308 */ /* 0x0007220000002400 */
[----:B------:R-:W-:Y:S01]  /*a370*/  FSEL R4, R4, -INF , !P0 ;  /* 0xff80000004047808 */ /* 0x000fe20004000000 */
[----:B------:R-:W-:Y:S01]  /*a380*/  FFMA.FTZ R220, R13, -UR20, R220 ;  /* 0x800000140ddc7c23 */ /* 0x000fe200080100dc */
[----:B------:R-:W-:Y:S01]  /*a390*/  FSEL R213, R213, -INF , !P6 ;  /* 0xff800000d5d57808 */ /* 0x000fe20007000000 */
[----:B-1----:R-:W-:Y:S01]  /*a3a0*/  FFMA.FTZ R151, R151, -UR20, R10 ;  /* 0x8000001497977c23 */ /* 0x002fe2000801000a */
[C---:B------:R-:W-:Y:S01]  /*a3b0*/  ISETP.GE.AND P0, PT, R15.reuse, R209, PT ;  /* 0x000000d10f00720c */ /* 0x040fe20003f06270 */
[----:B------:R-:W-:Y:S01]  /*a3c0*/  VIADD R13, R0, 0x18 ;  /* 0x00000018000d7836 */ /* 0x000fe20000000000 */
[----:B------:R-:W-:Y:S01]  /*a3d0*/  ISETP.GE.AND P6, PT, R15, R206, PT ;  /* 0x000000ce0f00720c */ /* 0x000fe20003fc6270 */
[----:B------:R-:W-:Y:S01]  /*a3e0*/  FMUL.FTZ R10, R145, UR31 ;  /* 0x0000001f910a7c20 */ /* 0x000fe20008410000 */
[----:B------:R-:W-:Y:S01]  /*a3f0*/  ISETP.LT.OR P0, PT, R15, R210, P0 ;  /* 0x000000d20f00720c */ /* 0x000fe20000701670 */
        /* <DEDUP_REMOVED lines=8> */
[----:B---3--:R-:W-:Y:S01]  /*a480*/  FMUL.FTZ R146, R178, UR31 ;  /* 0x0000001fb2927c20 */ /* 0x008fe20008410000 */
[----:B------:R-:W-:Y:S01]  /*a490*/  ISETP.GE.AND P0, PT, R13, R206, PT ;  /* 0x000000ce0d00720c */ /* 0x000fe20003f06270 */
[----:B------:R-:W-:Y:S01]  /*a4a0*/  FMUL.FTZ R145, R177, UR31 ;  /* 0x0000001fb1917c20 */ /* 0x000fe20008410000 */
[----:B------:R-:W-:Y:S01]  /*a4b0*/  IABS R15, R15 ;  /* 0x0000000f000f7213 */ /* 0x000fe20000000000 */
[----:B------:R-:W3:Y:S01]  /*a4c0*/  MUFU.TANH R148, R148 ;  /* 0x0000009400947308 */ /* 0x000ee20000002400 */
[----:B------:R-:W-:Y:S01]  /*a4d0*/  ISETP.LT.OR P1, PT, R13, R210, P1 ;  /* 0x000000d20d00720c */ /* 0x000fe20000f21670 */
[----:B------:R-:W-:Y:S01]  /*a4e0*/  FMUL.FTZ R144, R179, UR31 ;  /* 0x0000001fb3907c20 */ /* 0x000fe20008410000 */
[----:B------:R-:W-:Y:S01]  /*a4f0*/  ISETP.LT.OR P0, PT, R13, R207, P0 ;  /* 0x000000cf0d00720c */ /* 0x000fe20000701670 */
[----:B------:R-:W-:Y:S01]  /*a500*/  IMAD.IADD R13, R208, 0x1, -R13 ;  /* 0x00000001d00d7824 */ /* 0x000fe200078e0a0d */
[----:B------:R-:W-:Y:S01]  /*a510*/  IABS R12, R12 ;  /* 0x0000000c000c7213 */ /* 0x000fe20000000000 */
[----:B------:R-:W-:Y:S01]  /*a520*/  FMUL.FTZ R14, R161, UR31 ;  /* 0x0000001fa10e7c20 */ /* 0x000fe20008410000 */
[----:B------:R-:W-:Y:S01]  /*a530*/  I2FP.F32.S32 R15, R15 ;  /* 0x0000000f000f7245 */ /* 0x000fe20000201400 */
[----:B------:R-:W5:Y:S01]  /*a540*/  MUFU.TANH R147, R147 ;  /* 0x0000009300937308 */ /* 0x000f620000002400 */
[----:B------:R-:W-:-:S02]  /*a550*/  I2FP.F32.S32 R12, R12 ;  /* 0x0000000c000c7245 */ /* 0x000fc40000201400 */
[----:B------:R-:W-:Y:S01]  /*a560*/  IABS R13, R13 ;  /* 0x0000000d000d7213 */ /* 0x000fe20000000000 */
[----:B------:R-:W-:Y:S01]  /*a570*/  FFMA.FTZ R214, R15, -UR20, R214 ;  /* 0x800000140fd67c23 */ /* 0x000fe200080100d6 */
[----:B------:R-:W-:Y:S01]  /*a580*/  IABS R135, R135 ;  /* 0x0000008700877213 */ /* 0x000fe20000000000 */
[----:B--2---:R-:W-:Y:S01]  /*a590*/  FFMA.FTZ R149, R12, -UR20, R149 ;  /* 0x800000140c957c23 */ /* 0x004fe20008010095 */
[----:B------:R-:W-:Y:S01]  /*a5a0*/  I2FP.F32.S32 R13, R13 ;  /* 0x0000000d000d7245 */ /* 0x000fe20000201400 */
[----:B------:R-:W2:Y:S01]  /*a5b0*/  MUFU.TANH R146, R146 ;  /* 0x0000009200927308 */ /* 0x000ea20000002400 */
[----:B------:R-:W-:Y:S01]  /*a5c0*/  I2FP.F32.S32 R135, R135 ;  /* 0x0000008700877245 */ /* 0x000fe20000201400 */
[----:B------:R-:W-:Y:S01]  /*a5d0*/  VIADD R15, R0, 0x21 ;  /* 0x00000021000f7836 */ /* 0x000fe20000000000 */
[----:B------:R-:W-:Y:S01]  /*a5e0*/  FSEL R214, R214, -INF , !P6 ;  /* 0xff800000d6d67808 */ /* 0x000fe20007000000 */
[----:B----4-:R-:W-:Y:S01]  /*a5f0*/  FFMA.FTZ R150, R13, -UR20, R150 ;  /* 0x800000140d967c23 */ /* 0x010fe20008010096 */
[----:B------:R-:W-:Y:S01]  /*a600*/  ISETP.GE.AND P6, PT, R17, R209, PT ;  /* 0x000000d11100720c */ /* 0x000fe20003fc6270 */
[----:B-1----:R-:W-:Y:S01]  /*a610*/  FFMA.FTZ R135, R135, -UR20, R10 ;  /* 0x8000001487877c23 */ /* 0x002fe2000801000a */
[----:B------:R-:W-:Y:S01]  /*a620*/  FSEL R149, R149, -INF , !P1 ;  /* 0xff80000095957808 */ /* 0x000fe20004800000 */
[----:B------:R-:W-:Y:S01]  /*a630*/  VIADD R13, R0, 0x20 ;  /* 0x00000020000d7836 */ /* 0x000fe20000000000 */
[C---:B------:R-:W-:Y:S01]  /*a640*/  ISETP.GE.AND P1, PT, R17.reuse, R206, PT ;  /* 0x000000ce1100720c */ /* 0x040fe20003f26270 */
[----:B------:R-:W1:Y:S01]  /*a650*/  MUFU.TANH R145, R145 ;  /* 0x0000009100917308 */ /* 0x000e620000002400 */
[----:B------:R-:W-:Y:S01]  /*a660*/  ISETP.LT.OR P6, PT, R17, R210, P6 ;  /* 0x000000d21100720c */ /* 0x000fe200037c1670 */
[----:B------:R-:W-:Y:S01]  /*a670*/  IMAD.IADD R12, R211, 0x1, -R13 ;  /* 0x00000001d30c7824 */ /* 0x000fe200078e0a0d */
[----:B------:R-:W-:Y:S01]  /*a680*/  ISETP.LT.OR P1, PT, R17, R207, P1 ;  /* 0x000000cf1100720c */ /* 0x000fe20000f21670 */
[----:B------:R-:W-:Y:S01]  /*a690*/  IMAD.IADD R17, R208, 0x1, -R17 ;  /* 0x00000001d0117824 */ /* 0x000fe200078e0a11 */
[----:B------:R-:W-:Y:S01]  /*a6a0*/  FSEL R150, R150, -INF , !P0 ;  /* 0xff80000096967808 */ /* 0x000fe20004000000 */
[----:B------:R-:W-:Y:S01]  /*a6b0*/  IMAD.IADD R10, R211, 0x1, -R15 ;  /* 0x00000001d30a7824 */ /* 0x000fe200078e0a0f */
[----:B------:R-:W-:Y:S01]  /*a6c0*/  FSEL R135, R135, -INF , !P6 ;  /* 0xff80000087877808 */ /* 0x000fe20007000000 */
[----:B------:R-:W4:Y:S01]  /*a6d0*/  MUFU.TANH R144, R144 ;  /* 0x0000009000907308 */ /* 0x000f220000002400 */
[----:B------:R-:W-:-:S02]  /*a6e0*/  ISETP.GE.AND P0, PT, R13, R209, PT ;  /* 0x000000d10d00720c */ /* 0x000fc40003f06270 */
[C---:B------:R-:W-:Y:S02]  /*a6f0*/  ISETP.GE.AND P6, PT, R13.reuse, R206, PT ;  /* 0x000000ce0d00720c */ /* 0x040fe40003fc6270 */
[C---:B------:R-:W-:Y:S02]  /*a700*/  ISETP.LT.OR P0, PT, R13.reuse, R210, P0 ;  /* 0x000000d20d00720c */ /* 0x040fe40000701670 */
[----:B------:R-:W-:Y:S01]  /*a710*/  ISETP.LT.OR P6, PT, R13, R207, P6 ;  /* 0x000000cf0d00720c */ /* 0x000fe200037c1670 */
[----:B------:R-:W-:Y:S01]  /*a720*/  IMAD.IADD R13, R208, 0x1, -R13 ;  /* 0x00000001d00d7824 */ /* 0x000fe200078e0a0d */
[----:B------:R-:W-:Y:S01]  /*a730*/  IABS R17, R17 ;  /* 0x0000001100117213 */ /* 0x000fe20000000000 */
[----:B------:R-:W4:Y:S01]  /*a740*/  MUFU.TANH R143, R136 ;  /* 0x00000088008f7308 */ /* 0x000f220000002400 */
[----:B------:R-:W-:Y:S02]  /*a750*/  IABS R12, R12 ;  /* 0x0000000c000c7213 */ /* 0x000fe40000000000 */
[----:B------:R-:W-:-:S02]  /*a760*/  I2FP.F32.S32 R17, R17 ;  /* 0x0000001100117245 */ /* 0x000fc40000201400 */
[----:B------:R-:W-:Y:S02]  /*a770*/  I2FP.F32.S32 R12, R12 ;  /* 0x0000000c000c7245 */ /* 0x000fe40000201400 */
[----:B------:R-:W-:Y:S01]  /*a780*/  IABS R13, R13 ;  /* 0x0000000d000d7213 */ /* 0x000fe20000000000 */
[----:B---3--:R-:W-:Y:S01]  /*a790*/  FFMA.FTZ R148, R17, -UR20, R148 ;  /* 0x8000001411947c23 */ /* 0x008fe20008010094 */
[----:B------:R-:W-:Y:S01]  /*a7a0*/  IABS R10, R10 ;  /* 0x0000000a000a7213 */ /* 0x000fe20000000000 */
[----:B-----5:R-:W-:Y:S01]  /*a7b0*/  FFMA.FTZ R147, R12, -UR20, R147 ;  /* 0x800000140c937c23 */ /* 0x020fe20008010093 */
[----:B------:R-:W-:Y:S01]  /*a7c0*/  I2FP.F32.S32 R13, R13 ;  /* 0x0000000d000d7245 */ /* 0x000fe20000201400 */
[----:B------:R-:W-:Y:S01]  /*a7d0*/  MUFU.TANH R142, R138 ;  /* 0x0000008a008e7308 */ /* 0x000fe20000002400 */
[----:B------:R-:W-:Y:S01]  /*a7e0*/  I2FP.F32.S32 R10, R10 ;  /* 0x0000000a000a7245 */ /* 0x000fe20000201400 */
[----:B------:R-:W-:Y:S01]  /*a7f0*/  IMAD.IADD R17, R211, 0x1, -R16 ;  /* 0x00000001d3117824 */ /* 0x000fe200078e0a10 */
[----:B------:R-:W-:Y:S01]  /*a800*/  FSEL R148, R148, -INF , !P1 ;  /* 0xff80000094947808 */ /* 0x000fe20004800000 */
[----:B--2---:R-:W-:Y:S01]  /*a810*/  FFMA.FTZ R146, R13, -UR20, R146 ;  /* 0x800000140d927c23 */ /* 0x004fe20008010092 */
[----:B------:R-:W-:Y:S01]  /*a820*/  FSEL R147, R147, -INF , !P0 ;  /* 0xff80000093937808 */ /* 0x000fe20004000000 */
[----:B------:R-:W-:Y:S01]  /*a830*/  VIADD R13, R0, 0x28 ;  /* 0x00000028000d7836 */ /* 0x000fe20000000000 */
[C---:B------:R-:W-:Y:S01]  /*a840*/  ISETP.GE.AND P1, PT, R15.reuse, R209, PT ;  /* 0x000000d10f00720c */ /* 0x040fe20003f26270 */
[----:B-1----:R-:W-:Y:S01]  /*a850*/  FFMA.FTZ R145, R10, -UR20, R145 ;  /* 0x800000140a917c23 */ /* 0x002fe20008010091 */
[----:B------:R-:W-:Y:S01]  /*a860*/  ISETP.GE.AND P0, PT, R15, R206, PT ;  /* 0x000000ce0f00720c */ /* 0x000fe20003f06270 */
[----:B------:R-:W-:Y:S01]  /*a870*/  IMAD.IADD R12, R211, 0x1, -R13 ;  /* 0x00000001d30c7824 */ /* 0x000fe200078e0a0d */
[----:B------:R-:W-:Y:S01]  /*a880*/  ISETP.LT.OR P1, PT, R15, R210, P1 ;  /* 0x000000d20f00720c */ /* 0x000fe20000f21670 */
[----:B------:R-:W-:Y:S01]  /*a890*/  FMUL.FTZ R10, R137, UR31 ;  /* 0x0000001f890a7c20 */ /* 0x000fe20008410000 */
[----:B------:R-:W-:Y:S01]  /*a8a0*/  ISETP.LT.OR P0, PT, R15, R207, P0 ;  /* 0x000000cf0f00720c */ /* 0x000fe20000701670 */
[----:B------:R-:W-:Y:S01]  /*a8b0*/  IMAD.IADD R15, R208, 0x1, -R15 ;  /* 0x00000001d00f7824 */ /* 0x000fe200078e0a0f */
[----:B------:R-:W-:Y:S01]  /*a8c0*/  FSEL R146, R146, -INF , !P6 ;  /* 0xff80000092927808 */ /* 0x000fe20007000000 */
[----:B------:R-:W-:Y:S01]  /*a8d0*/  MUFU.TANH R140, R139 ;  /* 0x0000008b008c7308 */ /* 0x000fe20000002400 */
[----:B------:R-:W-:-:S02]  /*a8e0*/  FSEL R145, R145, -INF , !P1 ;  /* 0xff80000091917808 */ /* 0x000fc40004800000 */
[C---:B------:R-:W-:Y:S02]  /*a8f0*/  ISETP.GE.AND P6, PT, R13.reuse, R209, PT ;  /* 0x000000d10d00720c */ /* 0x040fe40003fc6270 */
[C---:B------:R-:W-:Y:S02]  /*a900*/  ISETP.GE.AND P1, PT, R13.reuse, R206, PT ;  /* 0x000000ce0d00720c */ /* 0x040fe40003f26270 */
[----:B------:R-:W-:Y:S01]  /*a910*/  IABS R15, R15 ;  /* 0x0000000f000f7213 */ /* 0x000fe20000000000 */
[----:B------:R-:W1:Y:S01]  /*a920*/  MUFU.TANH R10, R10 ;  /* 0x0000000a000a7308 */ /* 0x000e620000002400 */
[----:B------:R-:W-:Y:S02]  /*a930*/  IABS R12, R12 ;  /* 0x0000000c000c7213 */ /* 0x000fe40000000000 */
[C---:B------:R-:W-:Y:S02]  /*a940*/  ISETP.LT.OR P6, PT, R13.reuse, R210, P6 ;  /* 0x000000d20d00720c */ /* 0x040fe400037c1670 */
[----:B------:R-:W-:Y:S01]  /*a950*/  ISETP.LT.OR P1, PT, R13, R207, P1 ;  /* 0x000000cf0d00720c */ /* 0x000fe20000f21670 */
[----:B------:R-:W-:Y:S01]  /*a960*/  IMAD.IADD R13, R208, 0x1, -R13 ;  /* 0x00000001d00d7824 */ /* 0x000fe200078e0a0d */
[----:B------:R-:W-:Y:S01]  /*a970*/  I2FP.F32.S32 R15, R15 ;  /* 0x0000000f000f7245 */ /* 0x000fe20000201400 */
[----:B------:R-:W-:Y:S01]  /*a980*/  MUFU.TANH R14, R14 ;  /* 0x0000000e000e7308 */ /* 0x000fe20000002400 */
[----:B------:R-:W-:-:S02]  /*a990*/  I2FP.F32.S32 R12, R12 ;  /* 0x0000000c000c7245 */ /* 0x000fc40000201400 */
[----:B------:R-:W-:Y:S01]  /*a9a0*/  IABS R13, R13 ;  /* 0x0000000d000d7213 */ /* 0x000fe20000000000 */
[----:B----4-:R-:W-:Y:S01]  /*a9b0*/  FFMA.FTZ R144, R15, -UR20, R144 ;  /* 0x800000140f907c23 */ /* 0x010fe20008010090 */
[----:B------:R-:W-:Y:S01]  /*a9c0*/  IABS R17, R17 ;  /* 0x0000001100117213 */ /* 0x000fe20000000000 */
[----:B------:R-:W-:Y:S01]  /*a9d0*/  FFMA.FTZ R143, R12, -UR20, R143 ;  /* 0x800000140c8f7c23 */ /* 0x000fe2000801008f */
[----:B------:R-:W-:Y:S01]  /*a9e0*/  I2FP.F32.S32 R13, R13 ;  /* 0x0000000d000d7245 */ /* 0x000fe20000201400 */
[----:B------:R-:W-:Y:S01]  /*a9f0*/  FMUL.FTZ R12, R160, UR31 ;  /* 0x0000001fa00c7c20 */ /* 0x000fe20008410000 */
[----:B------:R-:W-:Y:S01]  /*aa00*/  FSEL R144, R144, -INF , !P0 ;  /* 0xff80000090907808 */ /* 0x000fe20004000000 */
[----:B-1----:R-:W-:Y:S01]  /*aa10*/  FFMA.FTZ R141, R141, -UR20, R10 ;  /* 0x800000148d8d7c23 */ /* 0x002fe2000801000a */
[----:B------:R-:W-:Y:S01]  /*aa20*/  FSEL R143, R143, -INF , !P6 ;  /* 0xff8000008f8f7808 */ /* 0x000fe20007000000 */
[----:B------:R-:W-:Y:S01]  /*aa30*/  FFMA.FTZ R142, R13, -UR20, R142 ;  /* 0x800000140d8e7c23 */ /* 0x000fe2000801008e */
[C---:B------:R-:W-:Y:S01]  /*aa40*/  ISETP.GE.AND P0, PT, R19.reuse, R209, PT ;  /* 0x000000d11300720c */ /* 0x040fe20003f06270 */
[----:B------:R-:W-:Y:S01]  /*aa50*/  FMUL.FTZ R13, R162, UR31 ;  /* 0x0000001fa20d7c20 */ /* 0x000fe20008410000 */
[C---:B------:R-:W-:Y:S01]  /*aa60*/  ISETP.GE.AND P6, PT, R19.reuse, R206, PT ;  /* 0x000000ce1300720c */ /* 0x040fe20003fc6270 */
[----:B------:R-:W1:Y:S01]  /*aa70*/  MUFU.TANH R12, R12 ;  /* 0x0000000c000c7308 */ /* 0x000e620000002400 */
[C---:B------:R-:W-:Y:S01]  /*aa80*/  ISETP.LT.OR P0, PT, R19.reuse, R210, P0 ;  /* 0x000000d21300720c */ /* 0x040fe20000701670 */
[----:B------:R-:W-:Y:S01]  /*aa90*/  VIADD R10, R0, 0x31 ;  /* 0x00000031000a7836 */ /* 0x000fe20000000000 */
[----:B------:R-:W-:Y:S01]  /*aaa0*/  ISETP.LT.OR P6, PT, R19, R207, P6 ;  /* 0x000000cf1300720c */ /* 0x000fe200037c1670 */
[----:B------:R-:W-:Y:S01]  /*aab0*/  IMAD.IADD R19, R208, 0x1, -R19 ;  /* 0x00000001d0137824 */ /* 0x000fe200078e0a13 */
[----:B------:R-:W-:Y:S01]  /*aac0*/  FSEL R142, R142, -INF , !P1 ;  /* 0xff8000008e8e7808 */ /* 0x000fe20004800000 */
[----:B------:R-:W-:Y:S01]  /*aad0*/  IMAD.IADD R15, R211, 0x1, -R10 ;  /* 0x00000001d30f7824 */ /* 0x000fe200078e0a0a */
[----:B------:R-:W-:Y:S01]  /*aae0*/  FSEL R141, R141, -INF , !P0 ;  /* 0xff8000008d8d7808 */ /* 0x000fe20004000000 */
[----:B------:R-:W2:Y:S01]  /*aaf0*/  MUFU.TANH R13, R13 ;  /* 0x0000000d000d7308 */ /* 0x000ea20000002400 */
[----:B------:R-:W-:-:S02]  /*ab00*/  ISETP.GE.AND P1, PT, R16, R209, PT ;  /* 0x000000d11000720c */ /* 0x000fc40003f26270 */
[C---:B------:R-:W-:Y:S02]  /*ab10*/  ISETP.GE.AND P0, PT, R16.reuse, R206, PT ;  /* 0x000000ce1000720c */ /* 0x040fe40003f06270 */
[----:B------:R-:W-:Y:S02]  /*ab20*/  IABS R19, R19 ;  /* 0x0000001300137213 */ /* 0x000fe40000000000 */
[C---:B------:R-:W-:Y:S01]  /*ab30*/  ISETP.LT.OR P1, PT, R16.reuse, R210, P1 ;  /* 0x000000d21000720c */ /* 0x040fe20000f21670 */
[----:B------:R-:W-:Y:S01]  /*ab40*/  MUFU.TANH R174, R174 ;  /* 0x000000ae00ae7308 */ /* 0x000fe20000002400 */
[----:B------:R-:W-:Y:S01]  /*ab50*/  ISETP.LT.OR P0, PT, R16, R207, P0 ;  /* 0x000000cf1000720c */ /* 0x000fe20000701670 */
[----:B------:R-:W-:Y:S01]  /*ab60*/  IMAD.IADD R16, R208, 0x1, -R16 ;  /* 0x00000001d0107824 */ /* 0x000fe200078e0a10 */
[----:B------:R-:W-:Y:S02]  /*ab70*/  I2FP.F32.S32 R19, R19 ;  /* 0x0000001300137245 */ /* 0x000fe40000201400 */
[----:B------:R-:W-:-:S02]  /*ab80*/  I2FP.F32.S32 R17, R17 ;  /* 0x0000001100117245 */ /* 0x000fc40000201400 */
[----:B------:R-:W-:Y:S01]  /*ab90*/  IABS R16, R16 ;  /* 0x0000001000107213 */ /* 0x000fe20000000000 */
[----:B------:R-:W-:Y:S01]  /*aba0*/  FFMA.FTZ R140, R19, -UR20, R140 ;  /* 0x80000014138c7c23 */ /* 0x000fe2000801008c */
[----:B------:R-:W-:Y:S01]  /*abb0*/  IABS R15, R15 ;  /* 0x0000000f000f7213 */ /* 0x000fe20000000000 */
[----:B-1----:R-:W-:Y:S01]  /*abc0*/  FFMA.FTZ R12, R17, -UR20, R12 ;  /* 0x80000014110c7c23 */ /* 0x002fe2000801000c */
[----:B------:R-:W-:Y:S01]  /*abd0*/  I2FP.F32.S32 R16, R16 ;  /* 0x0000001000107245 */ /* 0x000fe20000201400 */
[----:B------:R-:W-:Y:S01]  /*abe0*/  MUFU.TANH R163, R163 ;  /* 0x000000a300a37308 */ /* 0x000fe20000002400 */
[----:B------:R-:W-:Y:S02]  /*abf0*/  I2FP.F32.S32 R15, R15 ;  /* 0x0000000f000f7245 */ /* 0x000fe40000201400 */
[----:B------:R-:W-:Y:S01]  /*ac00*/  FSEL R140, R140, -INF , !P6 ;  /* 0xff8000008c8c7808 */ /* 0x000fe20007000000 */
[----:B--2---:R-:W-:Y:S01]  /*ac10*/  FFMA.FTZ R13, R16, -UR20, R13 ;  /* 0x80000014100d7c23 */ /* 0x004fe2000801000d */
[----:B------:R-:W-:Y:S01]  /*ac20*/  BAR.SYNC.DEFER_BLOCKING 0x0 ;  /* 0x0000000000007b1d */ /* 0x000fe20000010000 */
[-C--:B------:R-:W-:Y:S01]  /*ac30*/  ISETP.GE.AND P6, PT, R10, R209.reuse, PT ;  /* 0x000000d10a00720c */ /* 0x080fe20003fc6270 */
[----:B------:R-:W-:Y:S01]  /*ac40*/  FFMA.FTZ R14, R15, -UR20, R14 ;  /* 0x800000140f0e7c23 */ /* 0x000fe2000801000e */
[----:B------:R-:W-:Y:S01]  /*ac50*/  FSEL R171, R12, -INF , !P1 ;  /* 0xff8000000cab7808 */ /* 0x000fe20004800000 */
[----:B------:R-:W-:Y:S01]  /*ac60*/  VIADD R12, R0, 0x38 ;  /* 0x00000038000c7836 */ /* 0x000fe20000000000 */
[----:B------:R-:W-:Y:S01]  /*ac70*/  ISETP.LT.OR P6, PT, R10, R210, P6 ;  /* 0x000000d20a00720c */ /* 0x000fe200037c1670 */
[----:B------:R-:W1:Y:S01]  /*ac80*/  MUFU.TANH R172, R172 ;  /* 0x000000ac00ac7308 */ /* 0x000e620000002400 */
[----:B------:R-:W-:Y:S01]  /*ac90*/  FSEL R166, R13, -INF , !P0 ;  /* 0xff8000000da67808 */ /* 0x000fe20004000000 */
[----:B------:R-:W-:Y:S01]  /*aca0*/  IMAD.IADD R15, R211, 0x1, -R12 ;  /* 0x00000001d30f7824 */ /* 0x000fe200078e0a0c */
[----:B------:R-:W-:Y:S01]  /*acb0*/  FSEL R169, R14, -INF , !P6 ;  /* 0xff8000000ea97808 */ /* 0x000fe20007000000 */
[----:B------:R-:W-:Y:S01]  /*acc0*/  VIADD R0, R0, 0x39 ;  /* 0x0000003900007836 */ /* 0x000fe20000000000 */
[----:B------:R-:W-:-:S02]  /*acd0*/  ISETP.GE.AND P0, PT, R12, R209, PT ;  /* 0x000000d10c00720c */ /* 0x000fc40003f06270 */
[C---:B------:R-:W-:Y:S01]  /*ace0*/  ISETP.GE.AND P6, PT, R12.reuse, R206, PT ;  /* 0x000000ce0c00720c */ /* 0x040fe20003fc6270 */
[----:B------:R-:W2:Y:S01]  /*acf0*/  MUFU.TANH R173, R173 ;  /* 0x000000ad00ad7308 */ /* 0x000ea20000002400 */
[C---:B------:R-:W-:Y:S01]  /*ad00*/  ISETP.LT.OR P0, PT, R12.reuse, R210, P0 ;  /* 0x000000d20c00720c */ /* 0x040fe20000701670 */
[----:B------:R-:W-:Y:S01]  /*ad10*/  IMAD.IADD R14, R211, 0x1, -R0 ;  /* 0x00000001d30e7824 */ /* 0x000fe200078e0a00 */
[----:B------:R-:W-:Y:S01]  /*ad20*/  ISETP.LT.OR P6, PT, R12, R207, P6 ;  /* 0x000000cf0c00720c */ /* 0x000fe200037c1670 */
[----:B------:R-:W-:Y:S01]  /*ad30*/  IMAD.IADD R12, R208, 0x1, -R12 ;  /* 0x00000001d00c7824 */ /* 0x000fe200078e0a0c */
[----:B------:R-:W-:Y:S02]  /*ad40*/  IABS R15, R15 ;  /* 0x0000000f000f7213 */ /* 0x000fe40000000000 */
[----:B------:R-:W-:Y:S01]  /*ad50*/  ISETP.GE.AND P1, PT, R10, R206, PT ;  /* 0x000000ce0a00720c */ /* 0x000fe20003f26270 */
[----:B------:R-:W3:Y:S01]  /*ad60*/  MUFU.TANH R175, R175 ;  /* 0x000000af00af7308 */ /* 0x000ee20000002400 */
[----:B------:R-:W-:-:S02]  /*ad70*/  I2FP.F32.S32 R13, R15 ;  /* 0x0000000f000d7245 */ /* 0x000fc40000201400 */
[----:B------:R-:W-:Y:S01]  /*ad80*/  IABS R15, R12 ;  /* 0x0000000c000f7213 */ /* 0x000fe20000000000 */
[----:B------:R-:W-:Y:S01]  /*ad90*/  IMAD.IADD R12, R208, 0x1, -R0 ;  /* 0x00000001d00c7824 */ /* 0x000fe200078e0a00 */
[----:B------:R-:W-:Y:S01]  /*ada0*/  ISETP.LT.OR P1, PT, R10, R207, P1 ;  /* 0x000000cf0a00720c */ /* 0x000fe20000f21670 */
[----:B------:R-:W-:Y:S01]  /*adb0*/  IMAD.IADD R10, R208, 0x1, -R10 ;  /* 0x00000001d00a7824 */ /* 0x000fe200078e0a0a */
[----:B------:R-:W-:Y:S01]  /*adc0*/  I2FP.F32.S32 R15, R15 ;  /* 0x0000000f000f7245 */ /* 0x000fe20000201400 */
[----:B-1----:R-:W-:Y:S01]  /*add0*/  FFMA.FTZ R13, R13, -UR20, R172 ;  /* 0x800000140d0d7c23 */ /* 0x002fe200080100ac */
[----:B------:R-:W-:Y:S02]  /*ade0*/  IABS R14, R14 ;  /* 0x0000000e000e7213 */ /* 0x000fe40000000000 */
[----:B------:R-:W-:Y:S01]  /*adf0*/  IABS R10, R10 ;  /* 0x0000000a000a7213 */ /* 0x000fe20000000000 */
[----:B------:R-:W-:Y:S01]  /*ae00*/  FFMA.FTZ R15, R15, -UR20, R174 ;  /* 0x800000140f0f7c23 */ /* 0x000fe200080100ae */
[----:B------:R-:W-:-:S02]  /*ae10*/  IABS R12, R12 ;  /* 0x0000000c000c7213 */ /* 0x000fc40000000000 */
[----:B------:R-:W-:Y:S02]  /*ae20*/  I2FP.F32.S32 R10, R10 ;  /* 0x0000000a000a7245 */ /* 0x000fe40000201400 */
[----:B------:R-:W-:Y:S02]  /*ae30*/  FSEL R162, R15, -INF , !P6 ;  /* 0xff8000000fa27808 */ /* 0x000fe40007000000 */
[----:B------:R-:W-:Y:S01]  /*ae40*/  ISETP.LT.AND P6, PT, R203, UR10, PT ;  /* 0x0000000acb007c0c */ /* 0x000fe2000bfc1270 */
[----:B------:R-:W-:Y:S01]  /*ae50*/  FFMA.FTZ R10, R10, -UR20, R163 ;  /* 0x800000140a0a7c23 */ /* 0x000fe200080100a3 */
[----:B------:R-:W-:Y:S02]  /*ae60*/  I2FP.F32.S32 R14, R14 ;  /* 0x0000000e000e7245 */ /* 0x000fe40000201400 */
[----:B------:R-:W-:Y:S02]  /*ae70*/  I2FP.F32.S32 R12, R12 ;  /* 0x0000000c000c7245 */ /* 0x000fe40000201400 */
[----:B------:R-:W-:Y:S01]  /*ae80*/  FSEL R164, R10, -INF , !P1 ;  /* 0xff8000000aa47808 */ /* 0x000fe20004800000 */
[----:B--2---:R-:W-:Y:S01]  /*ae90*/  FFMA.FTZ R14, R14, -UR20, R173 ;  /* 0x800000140e0e7c23 */ /* 0x004fe200080100ad */
[----:B------:R-:W-:Y:S01]  /*aea0*/  FSEL R167, R13, -INF , !P0 ;  /* 0xff8000000da77808 */ /* 0x000fe20004000000 */
[----:B---3--:R-:W-:Y:S01]  /*aeb0*/  FFMA.FTZ R12, R12, -UR20, R175 ;  /* 0x800000140c0c7c23 */ /* 0x008fe200080100af */
[----:B------:R-:W-:-:S02]  /*aec0*/  ISETP.GE.AND P1, PT, R0, R209, PT ;  /* 0x000000d10000720c */ /* 0x000fc40003f26270 */
        /* <DEDUP_REMOVED lines=79> */
.L_x_6940:
[----:B------:R-:W-:-:S04]  /*b3c0*/  ULEA UR14, -UR8, URZ, 0x6 ;  /* 0x0000003f080e7291 */ /* 0x000fc8000f8e313f */
[----:B------:R-:W-:-:S12]  /*b3d0*/  USHF.R.S32.HI UR9, URZ, 0x1f, UR14 ;  /* 0x0000001f3f097899 */ /* 0x000fd8000801140e */
.L_x_6941:
        /* <DEDUP_REMOVED lines=122> */
.L_x_6943:
[----:B------:R-:W-:Y:S05]  /*bb80*/  BSYNC B0 ;  /* 0x0000000000007941 */ /* 0x000fea0003800000 */
.L_x_6942:
[----:B------:R-:W0:Y:S01]  /*bb90*/  LDGDEPBAR ;  /* 0x00000000000079af */ /* 0x000e220000000000 */
[----:B--2---:R-:W-:Y:S01]  /*bba0*/  IMAD.U32 R13, RZ, RZ, UR14 ;  /* 0x0000000eff0d7e24 */ /* 0x004fe2000f8e00ff */
[----:B------:R-:W-:Y:S01]  /*bbb0*/  MOV R0, UR9 ;  /* 0x0000000900007c02 */ /* 0x000fe20008000f00 */
[----:B------:R-:W-:-:S03]  /*bbc0*/  IMAD.U32 R10, RZ, RZ, UR14 ;  /* 0x0000000eff0a7e24 */ /* 0x000fc6000f8e00ff */
[----:B------:R-:W-:-:S04]  /*bbd0*/  LEA R216, P0, R13, R216, 0x1 ;  /* 0x000000d80dd87211 */ /* 0x000fc800078008ff */
[----:B------:R-:W-:-:S09]  /*bbe0*/  LEA.HI.X R215, R10, R215, R0, 0x1, P0 ;  /* 0x000000d70ad77211 */ /* 0x000fd200000f0c00 */
.L_x_6939:
        /* <DEDUP_REMOVED lines=409> */
.L_x_6936:
        /* <DEDUP_REMOVED lines=42> */
.L_x_6948:
        /* <DEDUP_REMOVED lines=52> */
[----:B------:R-:W-:Y:S02]  /*db60*/  LEA.HI.X.SX32 R7, R5, UR19, 0x2, P1 ;  /* 0x0000001305077c11 */ /* 0x000fe400088f16ff */
[----:B------:R-:W-:Y:S02]  /*db70*/  LEA.HI.X.SX32 R5, R3, UR19, 0x2, P0 ;  /* 0x0000001303057c11 */ /* 0x000fe400080f16ff */
        /* <DEDUP_REMOVED lines=8> */
[----:B------:R-:W-:Y:S01]  /*dc00*/  MOV R12, UR24 ;  /* 0x00000018000c7c02 */ /* 0x000fe20008000f00 */
[----:B------:R-:W-:Y:S01]  /*dc10*/  UIADD3 UR24, UR35, -UR33, URZ ;  /* 0x8000002123187290 */ /* 0x000fe2000fffe03f */
[----:B------:R-:W-:Y:S02]  /*dc20*/  IMAD.U32 R13, RZ, RZ, UR25 ;  /* 0x00000019ff0d7e24 */ /* 0x000fe4000f8e00ff */
[----:B------:R-:W3:Y:S01]  /*dc30*/  LDG.E R3, desc[UR26][R14.64] ;  /* 0x0000001a0e037981 */ /* 0x000ee2000c1e1900 */
[----:B------:R-:W-:Y:S03]  /*dc40*/  UIMAD UR24, UR24, UR12, -0x40 ;  /* 0xffffffc0181874a4 */ /* 0x000fe6000f8e020c */
[----:B------:R-:W3:Y:S01]  /*dc50*/  LDG.E R10, desc[UR26][R12.64] ;  /* 0x0000001a0c0a7981 */ /* 0x000ee2000c1e1900 */
[----:B------:R-:W-:Y:S06]  /*dc60*/  USHF.R.S32.HI UR8, URZ, 0x1f, UR24 ;  /* 0x0000001f3f087899 */ /* 0x000fec0008011418 */
        /* <DEDUP_REMOVED lines=11> */
.L_x_6945:
        /* <DEDUP_REMOVED lines=57> */
[----:B------:R-:W-:Y:S02]  /*e0b0*/  ISETP.LT.AND P0, PT, R203, UR10, PT ;  /* 0x0000000acb007c0c */ /* 0x000fe4000bf01270 */
[----:B------:R-:W-:Y:S01]  /*e0c0*/  MOV R221, R223 ;  /* 0x000000df00dd7202 */ /* 0x000fe20000000f00 */
        /* <DEDUP_REMOVED lines=289> */
[----:B------:R-:W-:Y:S02]  /*f2e0*/  IMAD.U32 R8, RZ, RZ, UR35 ;  /* 0x00000023ff087e24 */ /* 0x000fe4000f8e00ff */
[----:B------:R-:W-:Y:S01]  /*f2f0*/  IMAD.U32 R6, RZ, RZ, UR33 ;  /* 0x00000021ff067e24 */ /* 0x000fe2000f8e00ff */
[----:B------:R-:W-:Y:S01]  /*f300*/  MOV R5, UR33 ;  /* 0x0000002100057c02 */ /* 0x000fe20008000f00 */
[----:B------:R-:W-:Y:S01]  /*f310*/  IMAD.U32 R4, RZ, RZ, UR35 ;  /* 0x00000023ff047e24 */ /* 0x000fe2000f8e00ff */
[----:B------:R-:W-:Y:S02]  /*f320*/  LEA R8, P0, R8, UR18, 0x2 ;  /* 0x0000001208087c11 */ /* 0x000fe4000f8010ff */
[----:B------:R-:W-:Y:S02]  /*f330*/  LEA R6, P1, R6, UR18, 0x2 ;  /* 0x0000001206067c11 */ /* 0x000fe4000f8210ff */
[----:B------:R-:W-:Y:S02]  /*f340*/  LEA.HI.X.SX32 R9, R4, UR19, 0x2, P0 ;  /* 0x0000001304097c11 */ /* 0x000fe400080f16ff */
        /* <DEDUP_REMOVED lines=27> */
.L_x_6947:
        /* <DEDUP_REMOVED lines=89> */
.L_x_6946:
[----:B------:R-:W-:Y:S01]  /*fa90*/  IMAD.U32 R5, RZ, RZ, UR10 ;  /* 0x0000000aff057e24 */ /* 0x000fe2000f8e00ff */
[----:B--2---:R-:W-:Y:S03]  /*faa0*/  LDSM.16.MT88.4 R24, [R194+0xc000] ;  /* 0x00c00000c218783b */ /* 0x004fe60000004200 */
        /* <DEDUP_REMOVED lines=9> */
[----:B------:R-:W-:Y:S01]  /*fb40*/  LDSM.16.MT88.4 R28, [R193+0xc000] ;  /* 0x00c00000c11c783b */ /* 0x000fe20000004200 */
[----:B------:R-:W-:Y:S01]  /*fb50*/  I2FP.F32.S32 R6, R5 ;  /* 0x0000000500067245 */ /* 0x000fe20000201400 */
[----:B------:R-:W-:Y:S01]  /*fb60*/  VIADD R5, R4, 0x1 ;  /* 0x0000000104057836 */ /* 0x000fe20000000000 */
[----:B------:R-:W-:Y:S02]  /*fb70*/  IABS R8, R8 ;  /* 0x0000000800087213 */ /* 0x000fe40000000000 */
[----:B------:R-:W-:Y:S01]  /*fb80*/  IADD3 R19, R208, -R4, RZ ;  /* 0x80000004d0137210 */ /* 0x000fe20007ffe0ff */
[----:B------:R-:W-:Y:S01]  /*fb90*/  FFMA.FTZ R3, R6, -UR20, R3 ;  /* 0x8000001406037c23 */ /* 0x000fe20008010003 */
[----:B------:R-:W-:Y:S01]  /*fba0*/  VIADD R6, R4, 0x8 ;  /* 0x0000000804067836 */ /* 0x000fe20000000000 */
[----:B------:R-:W-:Y:S01]  /*fbb0*/  I2FP.F32.S32 R8, R8 ;  /* 0x0000000800087245 */ /* 0x000fe20000201400 */
[----:B------:R-:W-:Y:S01]  /*fbc0*/  IMAD.IADD R15, R211, 0x1, -R5 ;  /* 0x00000001d30f7824 */ /* 0x000fe200078e0a05 */
[----:B------:R-:W-:Y:S01]  /*fbd0*/  ISETP.GE.AND P6, PT, R5, R210, PT ;  /* 0x000000d20500720c */ /* 0x000fe20003fc6270 */
[--C-:B------:R-:W-:Y:S01]  /*fbe0*/  IMAD.IADD R13, R211, 0x1, -R6.reuse ;  /* 0x00000001d30d7824 */ /* 0x100fe200078e0a06 */
[----:B------:R-:W-:Y:S01]  /*fbf0*/  ISETP.GE.AND P1, PT, R5, R207, PT ;  /* 0x000000cf0500720c */ /* 0x000fe20003f26270 */
[----:B-1----:R-:W-:Y:S01]  /*fc00*/  FFMA.FTZ R227, R8, -UR20, R227 ;  /* 0x8000001408e37c23 */ /* 0x002fe200080100e3 */
[----:B------:R-:W-:Y:S01]  /*fc10*/  IADD3 R10, R211, -R14, RZ ;  /* 0x8000000ed30a7210 */ /* 0x000fe20007ffe0ff */
[----:B------:R-:W-:Y:S01]  /*fc20*/  IMAD.IADD R8, R208, 0x1, -R5 ;  /* 0x00000001d0087824 */ /* 0x000fe200078e0a05 */
[----:B------:R-:W-:Y:S02]  /*fc30*/  IABS R13, R13 ;  /* 0x0000000d000d7213 */ /* 0x000fe40000000000 */
[-C--:B------:R-:W-:Y:S02]  /*fc40*/  ISETP.GE.OR P4, PT, R4, R209.reuse, !P4 ;  /* 0x000000d10400720c */ /* 0x080fe40006786670 */
[C---:B------:R-:W-:Y:S02]  /*fc50*/  ISETP.GE.OR P6, PT, R5.reuse, R209, !P6 ;  /* 0x000000d10500720c */ /* 0x040fe400077c6670 */
[----:B------:R-:W-:Y:S01]  /*fc60*/  ISETP.GE.OR P1, PT, R5, R206, !P1 ;  /* 0x000000ce0500720c */ /* 0x000fe20004f26670 */
[----:B------:R-:W-:Y:S01]  /*fc70*/  IMAD.IADD R5, R208, 0x1, -R6 ;  /* 0x00000001d0057824 */ /* 0x000fe200078e0a06 */
[----:B------:R-:W-:Y:S02]  /*fc80*/  I2FP.F32.S32 R13, R13 ;  /* 0x0000000d000d7245 */ /* 0x000fe40000201400 */
[----:B------:R-:W-:Y:S02]  /*fc90*/  IABS R15, R15 ;  /* 0x0000000f000f7213 */ /* 0x000fe40000000000 */
[----:B------:R-:W-:Y:S01]  /*fca0*/  IABS R19, R19 ;  /* 0x0000001300137213 */ /* 0x000fe20000000000 */
[----:B------:R-:W-:Y:S01]  /*fcb0*/  FFMA.FTZ R226, R13, -UR20, R226 ;  /* 0x800000140de27c23 */ /* 0x000fe200080100e2 */
[----:B------:R-:W-:Y:S02]  /*fcc0*/  IABS R10, R10 ;  /* 0x0000000a000a7213 */ /* 0x000fe40000000000 */
[----:B------:R-:W-:Y:S02]  /*fcd0*/  FSEL R12, R3, -INF , !P4 ;  /* 0xff800000030c7808 */ /* 0x000fe40006000000 */
[----:B------:R-:W-:Y:S02]  /*fce0*/  ISETP.GE.AND P4, PT, R9, R210, PT ;  /* 0x000000d20900720c */ /* 0x000fe40003f86270 */
[----:B------:R-:W-:Y:S02]  /*fcf0*/  IABS R11, R11 ;  /* 0x0000000b000b7213 */ /* 0x000fe40000000000 */
[----:B------:R-:W-:Y:S02]  /*fd00*/  I2FP.F32.S32 R15, R15 ;  /* 0x0000000f000f7245 */ /* 0x000fe40000201400 */
[----:B------:R-:W-:Y:S02]  /*fd10*/  I2FP.F32.S32 R19, R19 ;  /* 0x0000001300137245 */ /* 0x000fe40000201400 */
[----:B------:R-:W-:Y:S01]  /*fd20*/  IADD3 R13, R4, 0x18, RZ ;  /* 0x00000018040d7810 */ /* 0x000fe20007ffe0ff */
[----:B------:R-:W-:Y:S01]  /*fd30*/  FFMA.FTZ R220, R15, -UR20, R220 ;  /* 0x800000140fdc7c23 */ /* 0x000fe200080100dc */
[----:B------:R-:W-:Y:S01]  /*fd40*/  I2FP.F32.S32 R10, R10 ;  /* 0x0000000a000a7245 */ /* 0x000fe20000201400 */
[----:B------:R-:W-:Y:S01]  /*fd50*/  FFMA.FTZ R224, R19, -UR20, R224 ;  /* 0x8000001413e07c23 */ /* 0x000fe200080100e0 */
[----:B------:R-:W-:Y:S01]  /*fd60*/  IABS R5, R5 ;  /* 0x0000000500057213 */ /* 0x000fe20000000000 */
[----:B------:R-:W-:Y:S01]  /*fd70*/  IMAD.IADD R15, R211, 0x1, -R13 ;  /* 0x00000001d30f7824 */ /* 0x000fe200078e0a0d */
[----:B------:R-:W-:Y:S01]  /*fd80*/  ISETP.GE.OR P4, PT, R9, R209, !P4 ;  /* 0x000000d10900720c */ /* 0x000fe20006786670 */
[----:B------:R-:W-:Y:S01]  /*fd90*/  FFMA.FTZ R233, R10, -UR20, R233 ;  /* 0x800000140ae97c23 */ /* 0x000fe200080100e9 */
[----:B------:R-:W-:Y:S02]  /*fda0*/  I2FP.F32.S32 R11, R11 ;  /* 0x0000000b000b7245 */ /* 0x000fe40000201400 */
[C---:B------:R-:W-:Y:S02]  /*fdb0*/  ISETP.GE.AND P0, PT, R4.reuse, R207, PT ;  /* 0x000000cf0400720c */ /* 0x040fe40003f06270 */
[----:B------:R-:W-:Y:S01]  /*fdc0*/  I2FP.F32.S32 R5, R5 ;  /* 0x0000000500057245 */ /* 0x000fe20000201400 */
[----:B------:R-:W-:Y:S01]  /*fdd0*/  FFMA.FTZ R230, R11, -UR20, R230 ;  /* 0x800000140be67c23 */ /* 0x000fe200080100e6 */
[----:B------:R-:W-:Y:S01]  /*fde0*/  FSEL R10, R227, -INF , !P4 ;  /* 0xff800000e30a7808 */ /* 0x000fe20006000000 */
[C---:B------:R-:W-:Y:S01]  /*fdf0*/  VIADD R11, R4.reuse, 0x19 ;  /* 0x00000019040b7836 */ /* 0x040fe20000000000 */
[----:B------:R-:W-:Y:S01]  /*fe00*/  ISETP.GE.OR P0, PT, R4, R206, !P0 ;  /* 0x000000ce0400720c */ /* 0x000fe20004706670 */
[----:B------:R-:W-:Y:S01]  /*fe10*/  FFMA.FTZ R228, R5, -UR20, R228 ;  /* 0x8000001405e47c23 */ /* 0x000fe200080100e4 */
[----:B------:R-:W-:Y:S02]  /*fe20*/  IABS R8, R8 ;  /* 0x0000000800087213 */ /* 0x000fe40000000000 */
[-C--:B------:R-:W-:Y:S02]  /*fe30*/  ISETP.GE.AND P4, PT, R14, R210.reuse, PT ;  /* 0x000000d20e00720c */ /* 0x080fe40003f86270 */
[C---:B------:R-:W-:Y:S02]  /*fe40*/  ISETP.GE.AND P5, PT, R6.reuse, R207, PT ;  /* 0x000000cf0600720c */ /* 0x040fe40003fa6270 */
[----:B------:R-:W-:Y:S02]  /*fe50*/  ISETP.GE.AND P2, PT, R6, R210, PT ;  /* 0x000000d20600720c */ /* 0x000fe40003f46270 */
[----:B------:R-:W-:Y:S02]  /*fe60*/  FSEL R5, R224, -INF , !P0 ;  /* 0xff800000e0057808 */ /* 0x000fe40004000000 */
[----:B------:R-:W-:Y:S02]  /*fe70*/  IABS R15, R15 ;  /* 0x0000000f000f7213 */ /* 0x000fe40000000000 */
[----:B------:R-:W-:Y:S02]  /*fe80*/  I2FP.F32.S32 R8, R8 ;  /* 0x0000000800087245 */ /* 0x000fe40000201400 */
[-C--:B------:R-:W-:Y:S02]  /*fe90*/  ISETP.GE.OR P4, PT, R14, R209.reuse, !P4 ;  /* 0x000000d10e00720c */ /* 0x080fe40006786670 */
[----:B------:R-:W-:Y:S01]  /*fea0*/  ISETP.GE.AND P0, PT, R7, R210, PT ;  /* 0x000000d20700720c */ /* 0x000fe20003f06270 */
[----:B------:R-:W-:Y:S01]  /*feb0*/  FFMA.FTZ R225, R8, -UR20, R225 ;  /* 0x8000001408e17c23 */ /* 0x000fe200080100e1 */
[----:B------:R-:W-:Y:S01]  /*fec0*/  ISETP.GE.OR P5, PT, R6, R206, !P5 ;  /* 0x000000ce0600720c */ /* 0x000fe20006fa6670 */
[----:B------:R-:W-:Y:S01]  /*fed0*/  VIADD R8, R4, 0x20 ;  /* 0x0000002004087836 */ /* 0x000fe20000000000 */
[----:B------:R-:W-:Y:S02]  /*fee0*/  ISETP.GE.OR P2, PT, R6, R209, !P2 ;  /* 0x000000d10600720c */ /* 0x000fe40005746670 */
[----:B------:R-:W-:Y:S02]  /*fef0*/  IADD3 R6, R211, -R11, RZ ;  /* 0x8000000bd3067210 */ /* 0x000fe40007ffe0ff */
[----:B------:R-:W-:Y:S02]  /*ff00*/  I2FP.F32.S32 R15, R15 ;  /* 0x0000000f000f7245 */ /* 0x000fe40000201400 */
[----:B------:R-:W-:Y:S02]  /*ff10*/  FSEL R160, R233, -INF , !P4 ;  /* 0xff800000e9a07808 */ /* 0x000fe40006000000 */
[----:B------:R-:W-:Y:S01]  /*ff20*/  ISETP.GE.OR P0, PT, R7, R209, !P0 ;  /* 0x000000d10700720c */ /* 0x000fe20004706670 */
[----:B------:R-:W-:Y:S01]  /*ff30*/  FFMA.FTZ R236, R15, -UR20, R236 ;  /* 0x800000140fec7c23 */ /* 0x000fe200080100ec */
[----:B------:R-:W-:Y:S01]  /*ff40*/  ISETP.GE.AND P4, PT, R13, R210, PT ;  /* 0x000000d20d00720c */ /* 0x000fe20003f86270 */
[----:B------:R-:W-:Y:S01]  /*ff50*/  IMAD.IADD R15, R211, 0x1, -R8 ;  /* 0x00000001d30f7824 */ /* 0x000fe200078e0a08 */
[----:B------:R-:W-:Y:S02]  /*ff60*/  FSEL R220, R220, -INF , !P6 ;  /* 0xff800000dcdc7808 */ /* 0x000fe40007000000 */
[----:B------:R-:W-:Y:S02]  /*ff70*/  IABS R6, R6 ;  /* 0x0000000600067213 */ /* 0x000fe40000000000 */
[----:B------:R-:W-:Y:S02]  /*ff80*/  FSEL R226, R226, -INF , !P2 ;  /* 0xff800000e2e27808 */ /* 0x000fe40005000000 */
[-C--:B------:R-:W-:Y:S02]  /*ff90*/  ISETP.GE.AND P6, PT, R9, R207.reuse, PT ;  /* 0x000000cf0900720c */ /* 0x080fe40003fc6270 */
[----:B------:R-:W-:Y:S02]  /*ffa0*/  FSEL R162, R230, -INF , !P0 ;  /* 0xff800000e6a27808 */ /* 0x000fe40004000000 */
[----:B------:R-:W-:Y:S02]  /*ffb0*/  ISETP.GE.AND P2, PT, R7, R207, PT ;  /* 0x000000cf0700720c */ /* 0x000fe40003f46270 */
[----:B------:R-:W-:Y:S02]  /*ffc0*/  ISETP.GE.OR P4, PT, R13, R209, !P4 ;  /* 0x000000d10d00720c */ /* 0x000fe40006786670 */
[----:B------:R-:W-:Y:S02]  /*ffd0*/  ISETP.GE.AND P0, PT, R14, R207, PT ;  /* 0x000000cf0e00720c */ /* 0x000fe40003f06270 */
[----:B------:R-:W-:Y:S02]  /*ffe0*/  I2FP.F32.S32 R6, R6 ;  /* 0x0000000600067245 */ /* 0x000fe40000201400 */
[-C--:B------:R-:W-:Y:S02]  /*fff0*/  ISETP.GE.OR P6, PT, R9, R206.reuse, !P6 ;  /* 0x000000ce0900720c */ /* 0x080fe400077c6670 */
[C---:B------:R-:W-:Y:S01]  /*10000*/  IADD3 R16, R208.reuse, -R9, RZ ;  /* 0x80000009d0107210 */ /* 0x040fe20007ffe0ff */
[----:B------:R-:W-:Y:S01]  /*10010*/  IMAD.IADD R9, R208, 0x1, -R7 ;  /* 0x00000001d0097824 */ /* 0x000fe200078e0a07 */
[-C--:B------:R-:W-:Y:S01]  /*10020*/  ISETP.GE.OR P2, PT, R7, R206.reuse, !P2 ;  /* 0x000000ce0700720c */ /* 0x080fe20005746670 */
[----:B------:R-:W-:Y:S01]  /*10030*/  FFMA.FTZ R237, R6, -UR20, R237 ;  /* 0x8000001406ed7c23 */ /* 0x000fe200080100ed */
[----:B------:R-:W-:Y:S01]  /*10040*/  FSEL R142, R236, -INF , !P4 ;  /* 0xff800000ec8e7808 */ /* 0x000fe20006000000 */
[----:B------:R-:W-:Y:S01]  /*10050*/  VIADD R6, R4, 0x21 ;  /* 0x0000002104067836 */ /* 0x000fe20000000000 */
[----:B------:R-:W-:Y:S02]  /*10060*/  ISETP.GE.OR P0, PT, R14, R206, !P0 ;  /* 0x000000ce0e00720c */ /* 0x000fe40004706670 */
[C---:B------:R-:W-:Y:S01]  /*10070*/  IADD3 R7, R208.reuse, -R14, RZ ;  /* 0x8000000ed0077210 */ /* 0x040fe20007ffe0ff */
[----:B------:R-:W-:Y:S01]  /*10080*/  IMAD.IADD R3, R211, 0x1, -R6 ;  /* 0x00000001d3037824 */ /* 0x000fe200078e0a06 */
[C---:B------:R-:W-:Y:S02]  /*10090*/  ISETP.GE.AND P4, PT, R11.reuse, R210, PT ;  /* 0x000000d20b00720c */ /* 0x040fe40003f86270 */
[----:B------:R-:W-:Y:S01]  /*100a0*/  IABS R14, R15 ;  /* 0x0000000f000e7213 */ /* 0x000fe20000000000 */
[----:B------:R-:W-:Y:S01]  /*100b0*/  IMAD.IADD R15, R208, 0x1, -R13 ;  /* 0x00000001d00f7824 */ /* 0x000fe200078e0a0d */
[----:B------:R-:W-:Y:S02]  /*100c0*/  IABS R16, R16 ;  /* 0x0000001000107213 */ /* 0x000fe40000000000 */
[----:B------:R-:W-:Y:S02]  /*100d0*/  ISETP.GE.OR P4, PT, R11, R209, !P4 ;  /* 0x000000d10b00720c */ /* 0x000fe40006786670 */
[----:B------:R-:W-:Y:S02]  /*100e0*/  I2FP.F32.S32 R14, R14 ;  /* 0x0000000e000e7245 */ /* 0x000fe40000201400 */
[----:B------:R-:W-:Y:S02]  /*100f0*/  IABS R7, R7 ;  /* 0x0000000700077213 */ /* 0x000fe40000000000 */
[----:B------:R-:W-:Y:S01]  /*10100*/  I2FP.F32.S32 R16, R16 ;  /* 0x0000001000107245 */ /* 0x000fe20000201400 */
[----:B------:R-:W-:Y:S01]  /*10110*/  FFMA.FTZ R241, R14, -UR20, R241 ;  /* 0x800000140ef17c23 */ /* 0x000fe200080100f1 */
[----:B------:R-:W-:Y:S02]  /*10120*/  FSEL R140, R237, -INF , !P4 ;  /* 0xff800000ed8c7808 */ /* 0x000fe40006000000 */
[----:B------:R-:W-:Y:S01]  /*10130*/  ISETP.GE.AND P4, PT, R8, R210, PT ;  /* 0x000000d20800720c */ /* 0x000fe20003f86270 */
[----:B------:R-:W-:Y:S01]  /*10140*/  FFMA.FTZ R229, R16, -UR20, R229 ;  /* 0x8000001410e57c23 */ /* 0x000fe200080100e5 */
[----:B------:R-:W-:Y:S01]  /*10150*/  I2FP.F32.S32 R14, R7 ;  /* 0x00000007000e7245 */ /* 0x000fe20000201400 */
[----:B------:R-:W-:Y:S01]  /*10160*/  IMAD.IADD R16, R208, 0x1, -R11 ;  /* 0x00000001d0107824 */ /* 0x000fe200078e0a0b */
[----:B------:R-:W-:Y:S02]  /*10170*/  IABS R9, R9 ;  /* 0x0000000900097213 */ /* 0x000fe40000000000 */
[----:B------:R-:W-:Y:S01]  /*10180*/  FSEL R7, R228, -INF , !P5 ;  /* 0xff800000e4077808 */ /* 0x000fe20006800000 */
[----:B------:R-:W-:Y:S01]  /*10190*/  FFMA.FTZ R231, R14, -UR20, R231 ;  /* 0x800000140ee77c23 */ /* 0x000fe200080100e7 */
[----:B------:R-:W-:Y:S01]  /*101a0*/  IABS R3, R3 ;  /* 0x0000000300037213 */ /* 0x000fe20000000000 */
[----:B------:R-:W-:Y:S01]  /*101b0*/  VIADD R14, R4, 0x28 ;  /* 0x00000028040e7836 */ /* 0x000fe20000000000 */
[C---:B------:R-:W-:Y:S02]  /*101c0*/  ISETP.GE.AND P5, PT, R11.reuse, R207, PT ;  /* 0x000000cf0b00720c */ /* 0x040fe40003fa6270 */
[----:B------:R-:W-:Y:S02]  /*101d0*/  ISETP.GE.OR P4, PT, R8, R209, !P4 ;  /* 0x000000d10800720c */ /* 0x000fe40006786670 */
[----:B------:R-:W-:Y:S02]  /*101e0*/  I2FP.F32.S32 R9, R9 ;  /* 0x0000000900097245 */ /* 0x000fe40000201400 */
[----:B------:R-:W-:Y:S02]  /*101f0*/  I2FP.F32.S32 R3, R3 ;  /* 0x0000000300037245 */ /* 0x000fe40000201400 */
[----:B------:R-:W-:Y:S01]  /*10200*/  ISETP.GE.OR P5, PT, R11, R206, !P5 ;  /* 0x000000ce0b00720c */ /* 0x000fe20006fa6670 */
[----:B------:R-:W-:Y:S01]  /*10210*/  FFMA.FTZ R232, R9, -UR20, R232 ;  /* 0x8000001409e87c23 */ /* 0x000fe200080100e8 */
[----:B------:R-:W-:Y:S01]  /*10220*/  FSEL R229, R229, -INF , !P6 ;  /* 0xff800000e5e57808 */ /* 0x000fe20007000000 */
[----:B------:R-:W-:Y:S01]  /*10230*/  FFMA.FTZ R242, R3, -UR20, R242 ;  /* 0x8000001403f27c23 */ /* 0x000fe200080100f2 */
[----:B------:R-:W-:Y:S01]  /*10240*/  FSEL R170, R241, -INF , !P4 ;  /* 0xff800000f1aa7808 */ /* 0x000fe20006000000 */
[----:B------:R-:W-:Y:S01]  /*10250*/  VIADD R3, R4, 0x30 ;  /* 0x0000003004037836 */ /* 0x000fe20000000000 */
[----:B------:R-:W-:Y:S02]  /*10260*/  IABS R11, R15 ;  /* 0x0000000f000b7213 */ /* 0x000fe40000000000 */
[----:B------:R-:W-:Y:S02]  /*10270*/  ISETP.GE.AND P6, PT, R6, R210, PT ;  /* 0x000000d20600720c */ /* 0x000fe40003fc6270 */
[----:B------:R-:W-:Y:S02]  /*10280*/  ISETP.GE.AND P4, PT, R8, R207, PT ;  /* 0x000000cf0800720c */ /* 0x000fe40003f86270 */
[----:B------:R-:W-:Y:S02]  /*10290*/  FSEL R225, R225, -INF , !P1 ;  /* 0xff800000e1e17808 */ /* 0x000fe40004800000 */
[----:B------:R-:W-:Y:S02]  /*102a0*/  I2FP.F32.S32 R11, R11 ;  /* 0x0000000b000b7245 */ /* 0x000fe40000201400 */
[----:B------:R-:W-:Y:S02]  /*102b0*/  ISETP.GE.OR P6, PT, R6, R209, !P6 ;  /* 0x000000d10600720c */ /* 0x000fe400077c6670 */
[-C--:B------:R-:W-:Y:S01]  /*102c0*/  ISETP.GE.AND P1, PT, R13, R207.reuse, PT ;  /* 0x000000cf0d00720c */ /* 0x080fe20003f26270 */
[----:B------:R-:W-:Y:S01]  /*102d0*/  FFMA.FTZ R234, R11, -UR20, R234 ;  /* 0x800000140bea7c23 */ /* 0x000fe200080100ea */
[----:B------:R-:W-:Y:S01]  /*102e0*/  ISETP.GE.OR P4, PT, R8, R206, !P4 ;  /* 0x000000ce0800720c */ /* 0x000fe20006786670 */
[----:B------:R-:W-:Y:S01]  /*102f0*/  VIADD R11, R4, 0x38 ;  /* 0x00000038040b7836 */ /* 0x000fe20000000000 */
[C---:B------:R-:W-:Y:S01]  /*10300*/  IADD3 R15, R208.reuse, -R8, RZ ;  /* 0x80000008d00f7210 */ /* 0x040fe20007ffe0ff */
[----:B------:R-:W-:Y:S01]  /*10310*/  IMAD.IADD R8, R208, 0x1, -R6 ;  /* 0x00000001d0087824 */ /* 0x000fe200078e0a06 */
[----:B------:R-:W-:Y:S02]  /*10320*/  FSEL R171, R232, -INF , !P2 ;  /* 0xff800000e8ab7808 */ /* 0x000fe40005000000 */
[----:B------:R-:W-:Y:S02]  /*10330*/  FSEL R172, R242, -INF , !P6 ;  /* 0xff800000f2ac7808 */ /* 0x000fe40007000000 */
[----:B------:R-:W-:Y:S02]  /*10340*/  FSEL R169, R231, -INF , !P0 ;  /* 0xff800000e7a97808 */ /* 0x000fe40004000000 */
[-C--:B------:R-:W-:Y:S02]  /*10350*/  ISETP.GE.AND P2, PT, R6, R207.reuse, PT ;  /* 0x000000cf0600720c */ /* 0x080fe40003f46270 */
[----:B------:R-:W-:Y:S02]  /*10360*/  ISETP.GE.OR P1, PT, R13, R206, !P1 ;  /* 0x000000ce0d00720c */ /* 0x000fe40004f26670 */
[C---:B------:R-:W-:Y:S02]  /*10370*/  ISETP.GE.AND P6, PT, R14.reuse, R210, PT ;  /* 0x000000d20e00720c */ /* 0x040fe40003fc6270 */
[----:B------:R-:W-:Y:S02]  /*10380*/  ISETP.GE.AND P0, PT, R14, R207, PT ;  /* 0x000000cf0e00720c */ /* 0x000fe40003f06270 */
[C---:B------:R-:W-:Y:S02]  /*10390*/  IADD3 R13, R211.reuse, -R14, RZ ;  /* 0x8000000ed30d7210 */ /* 0x040fe40007ffe0ff */
[----:B------:R-:W-:Y:S02]  /*103a0*/  IABS R8, R8 ;  /* 0x0000000800087213 */ /* 0x000fe40000000000 */
[-C--:B------:R-:W-:Y:S02]  /*103b0*/  ISETP.GE.OR P2, PT, R6, R206.reuse, !P2 ;  /* 0x000000ce0600720c */ /* 0x080fe40005746670 */
[C---:B------:R-:W-:Y:S02]  /*103c0*/  ISETP.GE.OR P6, PT, R14.reuse, R209, !P6 ;  /* 0x000000d10e00720c */ /* 0x040fe400077c6670 */
[----:B------:R-:W-:Y:S02]  /*103d0*/  ISETP.GE.OR P0, PT, R14, R206, !P0 ;  /* 0x000000ce0e00720c */ /* 0x000fe40004706670 */
[----:B------:R-:W-:Y:S02]  /*103e0*/  IADD3 R9, R4, 0x29, RZ ;  /* 0x0000002904097810 */ /* 0x000fe40007ffe0ff */
[----:B------:R-:W-:Y:S01]  /*103f0*/  IADD3 R6, R208, -R14, RZ ;  /* 0x8000000ed0067210 */ /* 0x000fe20007ffe0ff */
[C---:B------:R-:W-:Y:S01]  /*10400*/  IMAD.IADD R14, R211.reuse, 0x1, -R11 ;  /* 0x00000001d30e7824 */ /* 0x040fe200078e0a0b */
[----:B------:R-:W-:Y:S01]  /*10410*/  IABS R15, R15 ;  /* 0x0000000f000f7213 */ /* 0x000fe20000000000 */
[C---:B------:R-:W-:Y:S01]  /*10420*/  IMAD.IADD R20, R211.reuse, 0x1, -R9 ;  /* 0x00000001d3147824 */ /* 0x040fe200078e0a09 */
[----:B------:R-:W-:Y:S02]  /*10430*/  IABS R13, R13 ;  /* 0x0000000d000d7213 */ /* 0x000fe40000000000 */
[----:B------:R-:W-:Y:S02]  /*10440*/  I2FP.F32.S32 R8, R8 ;  /* 0x0000000800087245 */ /* 0x000fe40000201400 */
[----:B------:R-:W-:Y:S02]  /*10450*/  IADD3 R18, R211, -R3, RZ ;  /* 0x80000003d3127210 */ /* 0x000fe40007ffe0ff */
[----:B------:R-:W-:Y:S01]  /*10460*/  I2FP.F32.S32 R15, R15 ;  /* 0x0000000f000f7245 */ /* 0x000fe20000201400 */
[----:B------:R-:W-:Y:S01]  /*10470*/  FFMA.FTZ R239, R8, -UR20, R239 ;  /* 0x8000001408ef7c23 */ /* 0x000fe200080100ef */
[----:B------:R-:W-:Y:S02]  /*10480*/  I2FP.F32.S32 R13, R13 ;  /* 0x0000000d000d7245 */ /* 0x000fe40000201400 */
[----:B------:R-:W-:Y:S01]  /*10490*/  IABS R14, R14 ;  /* 0x0000000e000e7213 */ /* 0x000fe20000000000 */
[----:B------:R-:W-:Y:S01]  /*104a0*/  FFMA.FTZ R238, R15, -UR20, R238 ;  /* 0x800000140fee7c23 */ /* 0x000fe200080100ee */
[----:B------:R-:W-:Y:S01]  /*104b0*/  IABS R18, R18 ;  /* 0x0000001200127213 */ /* 0x000fe20000000000 */
[----:B------:R-:W-:Y:S01]  /*104c0*/  FFMA.FTZ R244, R13, -UR20, R244 ;  /* 0x800000140df47c23 */ /* 0x000fe200080100f4 */
[----:B------:R-:W-:Y:S01]  /*104d0*/  FMNMX.FTZ R8, R5, R2, !PT ;  /* 0x0000000205087209 */ /* 0x000fe20007810000 */
[C---:B------:R-:W-:Y:S01]  /*104e0*/  VIADD R13, R4.reuse, 0x31 ;  /* 0x00000031040d7836 */ /* 0x040fe20000000000 */
[----:B------:R-:W-:Y:S01]  /*104f0*/  I2FP.F32.S32 R15, R14 ;  /* 0x0000000e000f7245 */ /* 0x000fe20000201400 */
[----:B------:R-:W-:Y:S01]  /*10500*/  VIADD R4, R4, 0x39 ;  /* 0x0000003904047836 */ /* 0x000fe20000000000 */
[----:B------:R-:W-:Y:S02]  /*10510*/  IABS R20, R20 ;  /* 0x0000001400147213 */ /* 0x000fe40000000000 */
[----:B------:R-:W-:Y:S01]  /*10520*/  IABS R16, R16 ;  /* 0x0000001000107213 */ /* 0x000fe20000000000 */
[----:B------:R-:W-:Y:S01]  /*10530*/  FFMA.FTZ R252, R15, -UR20, R252 ;  /* 0x800000140ffc7c23 */ /* 0x000fe200080100fc */
[----:B------:R-:W-:Y:S02]  /*10540*/  I2FP.F32.S32 R18, R18 ;  /* 0x0000001200127245 */ /* 0x000fe40000201400 */
[----:B------:R-:W-:Y:S02]  /*10550*/  FSEL R143, R234, -INF , !P1 ;  /* 0xff800000ea8f7808 */ /* 0x000fe40004800000 */
[----:B------:R-:W-:Y:S01]  /*10560*/  FMNMX.FTZ R8, R225, R8, !PT ;  /* 0x00000008e1087209 */ /* 0x000fe20007810000 */
[----:B------:R-:W-:Y:S01]  /*10570*/  FFMA.FTZ R17, R18, -UR20, R17 ;  /* 0x8000001412117c23 */ /* 0x000fe20008010011 */
[----:B------:R-:W-:Y:S02]  /*10580*/  ISETP.GE.AND P1, PT, R3, R210, PT ;  /* 0x000000d20300720c */ /* 0x000fe40003f26270 */
[----:B------:R-:W-:Y:S02]  /*10590*/  I2FP.F32.S32 R20, R20 ;  /* 0x0000001400147245 */ /* 0x000fe40000201400 */
[----:B------:R-:W-:Y:S02]  /*105a0*/  I2FP.F32.S32 R16, R16 ;  /* 0x0000001000107245 */ /* 0x000fe40000201400 */
[----:B------:R-:W-:Y:S01]  /*105b0*/  FSEL R146, R244, -INF , !P6 ;  /* 0xff800000f4927808 */ /* 0x000fe20007000000 */
[----:B------:R-:W-:Y:S01]  /*105c0*/  FFMA.FTZ R245, R20, -UR20, R245 ;  /* 0x8000001414f57c23 */ /* 0x000fe200080100f5 */
[----:B------:R-:W-:Y:S01]  /*105d0*/  IABS R6, R6 ;  /* 0x0000000600067213 */ /* 0x000fe20000000000 */
[----:B------:R-:W-:Y:S01]  /*105e0*/  FFMA.FTZ R235, R16, -UR20, R235 ;  /* 0x8000001410eb7c23 */ /* 0x000fe200080100eb */
[----:B------:R-:W-:Y:S01]  /*105f0*/  FMNMX.FTZ R15, R12, R0, !PT ;  /* 0x000000000c0f7209 */ /* 0x000fe20007810000 */
[----:B------:R-:W-:Y:S01]  /*10600*/  IMAD.IADD R16, R211, 0x1, -R13 ;  /* 0x00000001d3107824 */ /* 0x000fe200078e0a0d */
[----:B------:R-:W-:Y:S02]  /*10610*/  FMNMX.FTZ R8, R7, R8, !PT ;  /* 0x0000000807087209 */ /* 0x000fe40007810000 */
[----:B------:R-:W-:Y:S02]  /*10620*/  ISETP.GE.AND P6, PT, R9, R210, PT ;  /* 0x000000d20900720c */ /* 0x000fe40003fc6270 */
[-C--:B------:R-:W-:Y:S02]  /*10630*/  ISETP.GE.OR P1, PT, R3, R209.reuse, !P1 ;  /* 0x000000d10300720c */ /* 0x080fe40004f26670 */
[----:B------:R-:W-:Y:S02]  /*10640*/  I2FP.F32.S32 R6, R6 ;  /* 0x0000000600067245 */ /* 0x000fe40000201400 */
[----:B------:R-:W-:Y:S02]  /*10650*/  ISETP.GE.OR P6, PT, R9, R209, !P6 ;  /* 0x000000d10900720c */ /* 0x000fe400077c6670 */
[----:B------:R-:W-:Y:S01]  /*10660*/  FMNMX.FTZ R15, R220, R15, !PT ;  /* 0x0000000fdc0f7209 */ /* 0x000fe20007810000 */
[----:B------:R-:W-:Y:S01]  /*10670*/  FFMA.FTZ R243, R6, -UR20, R243 ;  /* 0x8000001406f37c23 */ /* 0x000fe200080100f3 */
[----:B------:R-:W-:Y:S01]  /*10680*/  FMNMX.FTZ R8, R229, R8, !PT ;  /* 0x00000008e5087209 */ /* 0x000fe20007810000 */
[----:B------:R-:W-:Y:S01]  /*10690*/  IMAD.IADD R6, R211, 0x1, -R4 ;  /* 0x00000001d3067824 */ /* 0x000fe200078e0a04 */
[----:B------:R-:W-:Y:S02]  /*106a0*/  FSEL R164, R17, -INF , !P1 ;  /* 0xff80000011a47808 */ /* 0x000fe40004800000 */
[----:B------:R-:W-:Y:S02]  /*106b0*/  FSEL R175, R238, -INF , !P4 ;  /* 0xff800000eeaf7808 */ /* 0x000fe40006000000 */
[C---:B------:R-:W-:Y:S02]  /*106c0*/  ISETP.GE.AND P1, PT, R13.reuse, R210, PT ;  /* 0x000000d20d00720c */ /* 0x040fe40003f26270 */
[----:B------:R-:W-:Y:S02]  /*106d0*/  ISETP.GE.AND P4, PT, R13, R207, PT ;  /* 0x000000cf0d00720c */ /* 0x000fe40003f86270 */
[----:B------:R-:W-:Y:S02]  /*106e0*/  FSEL R144, R245, -INF , !P6 ;  /* 0xff800000f5907808 */ /* 0x000fe40007000000 */
[----:B------:R-:W-:Y:S02]  /*106f0*/  FSEL R141, R235, -INF , !P5 ;  /* 0xff800000eb8d7808 */ /* 0x000fe40006800000 */
[----:B------:R-:W-:Y:S02]  /*10700*/  FMNMX.FTZ R8, R171, R8, !PT ;  /* 0x00000008ab087209 */ /* 0x000fe40007810000 */
[----:B------:R-:W-:Y:S02]  /*10710*/  FMNMX.FTZ R15, R226, R15, !PT ;  /* 0x0000000fe20f7209 */ /* 0x000fe40007810000 */
[-C--:B------:R-:W-:Y:S02]  /*10720*/  ISETP.GE.AND P6, PT, R9, R207.reuse, PT ;  /* 0x000000cf0900720c */ /* 0x080fe40003fc6270 */
[----:B------:R-:W-:Y:S02]  /*10730*/  ISETP.GE.AND P5, PT, R3, R207, PT ;  /* 0x000000cf0300720c */ /* 0x000fe40003fa6270 */
[C---:B------:R-:W-:Y:S02]  /*10740*/  ISETP.GE.OR P1, PT, R13.reuse, R209, !P1 ;  /* 0x000000d10d00720c */ /* 0x040fe40004f26670 */
[----:B------:R-:W-:Y:S02]  /*10750*/  ISETP.GE.OR P4, PT, R13, R206, !P4 ;  /* 0x000000ce0d00720c */ /* 0x000fe40006786670 */
[----:B------:R-:W-:Y:S02]  /*10760*/  IADD3 R13, R208, -R13, RZ ;  /* 0x8000000dd00d7210 */ /* 0x000fe40007ffe0ff */
[----:B------:R-:W-:Y:S02]  /*10770*/  FMNMX.FTZ R15, R10, R15, !PT ;  /* 0x0000000f0a0f7209 */ /* 0x000fe40007810000 */
[----:B------:R-:W-:Y:S02]  /*10780*/  FMNMX.FTZ R8, R169, R8, !PT ;  /* 0x00000008a9087209 */ /* 0x000fe40007810000 */
[-C--:B------:R-:W-:Y:S02]  /*10790*/  ISETP.GE.OR P6, PT, R9, R206.reuse, !P6 ;  /* 0x000000ce0900720c */ /* 0x080fe400077c6670 */
[----:B------:R-:W-:Y:S01]  /*107a0*/  ISETP.GE.OR P5, PT, R3, R206, !P5 ;  /* 0x000000ce0300720c */ /* 0x000fe20006fa6670 */
[C---:B------:R-:W-:Y:S01]  /*107b0*/  IMAD.IADD R3, R208.reuse, 0x1, -R3 ;  /* 0x00000001d0037824 */ /* 0x040fe200078e0a03 */
[----:B------:R-:W-:Y:S02]  /*107c0*/  IABS R6, R6 ;  /* 0x0000000600067213 */ /* 0x000fe40000000000 */
[----:B------:R-:W-:Y:S02]  /*107d0*/  IADD3 R9, R208, -R9, RZ ;  /* 0x80000009d0097210 */ /* 0x000fe40007ffe0ff */
[----:B------:R-:W-:Y:S02]  /*107e0*/  IABS R13, R13 ;  /* 0x0000000d000d7213 */ /* 0x000fe40000000000 */
[----:B------:R-:W-:Y:S02]  /*107f0*/  FMNMX.FTZ R8, R143, R8, !PT ;  /* 0x000000088f087209 */ /* 0x000fe40007810000 */
[----:B------:R-:W-:Y:S02]  /*10800*/  FMNMX.FTZ R15, R162, R15, !PT ;  /* 0x0000000fa20f7209 */ /* 0x000fe40007810000 */
[----:B------:R-:W-:Y:S02]  /*10810*/  I2FP.F32.S32 R17, R6 ;  /* 0x0000000600117245 */ /* 0x000fe40000201400 */
[----:B------:R-:W-:Y:S02]  /*10820*/  IABS R9, R9 ;  /* 0x0000000900097213 */ /* 0x000fe40000000000 */
[----:B------:R-:W-:Y:S01]  /*10830*/  I2FP.F32.S32 R6, R13 ;  /* 0x0000000d00067245 */ /* 0x000fe20000201400 */
[----:B------:R-:W-:Y:S01]  /*10840*/  FFMA.FTZ R250, R17, -UR20, R250 ;  /* 0x8000001411fa7c23 */ /* 0x000fe200080100fa */
[----:B------:R-:W-:Y:S02]  /*10850*/  IABS R3, R3 ;  /* 0x0000000300037213 */ /* 0x000fe40000000000 */
[----:B------:R-:W-:Y:S01]  /*10860*/  FMNMX.FTZ R8, R141, R8, !PT ;  /* 0x000000088d087209 */ /* 0x000fe20007810000 */
[----:B------:R-:W-:Y:S01]  /*10870*/  FFMA.FTZ R249, R6, -UR20, R249 ;  /* 0x8000001406f97c23 */ /* 0x000fe200080100f9 */
[----:B------:R-:W-:Y:S01]  /*10880*/  FMNMX.FTZ R15, R160, R15, !PT ;  /* 0x0000000fa00f7209 */ /* 0x000fe20007810000 */
[----:B------:R-:W-:Y:S01]  /*10890*/  IMAD.IADD R6, R208, 0x1, -R11 ;  /* 0x00000001d0067824 */ /* 0x000fe200078e0a0b */
[----:B------:R-:W-:Y:S02]  /*108a0*/  I2FP.F32.S32 R9, R9 ;  /* 0x0000000900097245 */ /* 0x000fe40000201400 */
[----:B------:R-:W-:Y:S02]  /*108b0*/  I2FP.F32.S32 R3, R3 ;  /* 0x0000000300037245 */ /* 0x000fe40000201400 */
[----:B------:R-:W-:Y:S01]  /*108c0*/  FMNMX.FTZ R15, R142, R15, !PT ;  /* 0x0000000f8e0f7209 */ /* 0x000fe20007810000 */
[----:B------:R-:W-:Y:S01]  /*108d0*/  FFMA.FTZ R240, R9, -UR20, R240 ;  /* 0x8000001409f07c23 */ /* 0x000fe200080100f0 */
[----:B------:R-:W-:Y:S01]  /*108e0*/  IABS R16, R16 ;  /* 0x0000001000107213 */ /* 0x000fe20000000000 */
[----:B------:R-:W-:Y:S01]  /*108f0*/  FFMA.FTZ R248, R3, -UR20, R248 ;  /* 0x8000001403f87c23 */ /* 0x000fe200080100f8 */
[----:B------:R-:W-:Y:S01]  /*10900*/  FMNMX.FTZ R8, R175, R8, !PT ;  /* 0x00000008af087209 */ /* 0x000fe20007810000 */
[----:B------:R-:W-:Y:S01]  /*10910*/  IMAD.IADD R3, R208, 0x1, -R4 ;  /* 0x00000001d0037824 */ /* 0x000fe200078e0a04 */
[----:B------:R-:W-:Y:S02]  /*10920*/  FSEL R173, R239, -INF , !P2 ;  /* 0xff800000efad7808 */ /* 0x000fe40005000000 */
[----:B------:R-:W-:Y:S02]  /*10930*/  I2FP.F32.S32 R16, R16 ;  /* 0x0000001000107245 */ /* 0x000fe40000201400 */
[----:B------:R-:W-:Y:S02]  /*10940*/  FMNMX.FTZ R9, R140, R15, !PT ;  /* 0x0000000f8c097209 */ /* 0x000fe40007810000 */
[----:B------:R-:W-:Y:S01]  /*10950*/  FSEL R147, R243, -INF , !P0 ;  /* 0xff800000f3937808 */ /* 0x000fe20004000000 */
[----:B------:R-:W-:Y:S01]  /*10960*/  FFMA.FTZ R251, R16, -UR20, R251 ;  /* 0x8000001410fb7c23 */ /* 0x000fe200080100fb */
[----:B------:R-:W-:Y:S01]  /*10970*/  FMNMX.FTZ R8, R173, R8, !PT ;  /* 0x00000008ad087209 */ /* 0x000fe20007810000 */
[----:B------:R-:W-:Y:S01]  /*10980*/  LDSM.16.MT88.4 R16, [R196+0xc000] ;  /* 0x00c00000c410783b */ /* 0x000fe20000004200 */
[----:B------:R-:W-:Y:S02]  /*10990*/  IABS R6, R6 ;  /* 0x0000000600067213 */ /* 0x000fe40000000000 */
[----:B------:R-:W-:Y:S02]  /*109a0*/  FSEL R145, R240, -INF , !P6 ;  /* 0xff800000f0917808 */ /* 0x000fe40007000000 */
[----:B------:R-:W-:Y:S02]  /*109b0*/  FMNMX.FTZ R8, R147, R8, !PT ;  /* 0x0000000893087209 */ /* 0x000fe40007810000 */
[----:B------:R-:W-:Y:S02]  /*109c0*/  FMNMX.FTZ R9, R170, R9, !PT ;  /* 0x00000009aa097209 */ /* 0x000fe40007810000 */
[----:B------:R-:W-:Y:S02]  /*109d0*/  I2FP.F32.S32 R6, R6 ;  /* 0x0000000600067245 */ /* 0x000fe40000201400 */
[----:B------:R-:W-:Y:S02]  /*109e0*/  IABS R3, R3 ;  /* 0x0000000300037213 */ /* 0x000fe40000000000 */
[----:B------:R-:W-:Y:S01]  /*109f0*/  FSEL R153, R248, -INF , !P5 ;  /* 0xff800000f8997808 */ /* 0x000fe20006800000 */
[----:B------:R-:W-:Y:S01]  /*10a00*/  FFMA.FTZ R247, R6, -UR20, R247 ;  /* 0x8000001406f77c23 */ /* 0x000fe200080100f7 */
[----:B------:R-:W-:Y:S02]  /*10a10*/  FMNMX.FTZ R8, R145, R8, !PT ;  /* 0x0000000891087209 */ /* 0x000fe40007810000 */
[----:B------:R-:W-:Y:S02]  /*10a20*/  ISETP.GE.AND P2, PT, R11, R207, PT ;  /* 0x000000cf0b00720c */ /* 0x000fe40003f46270 */
[----:B------:R-:W-:Y:S02]  /*10a30*/  FMNMX.FTZ R9, R172, R9, !PT ;  /* 0x00000009ac097209 */ /* 0x000fe40007810000 */
[----:B------:R-:W-:Y:S02]  /*10a40*/  FSEL R154, R251, -INF , !P1 ;  /* 0xff800000fb9a7808 */ /* 0x000fe40004800000 */
[----:B------:R-:W-:Y:S02]  /*10a50*/  I2FP.F32.S32 R3, R3 ;  /* 0x0000000300037245 */ /* 0x000fe40000201400 */
[----:B------:R-:W-:Y:S02]  /*10a60*/  ISETP.GE.AND P1, PT, R11, R210, PT ;  /* 0x000000d20b00720c */ /* 0x000fe40003f26270 */
[----:B------:R-:W-:Y:S01]  /*10a70*/  FMNMX.FTZ R9, R146, R9, !PT ;  /* 0x0000000992097209 */ /* 0x000fe20007810000 */
[----:B------:R-:W-:Y:S01]  /*10a80*/  FFMA.FTZ R246, R3, -UR20, R246 ;  /* 0x8000001403f67c23 */ /* 0x000fe200080100f6 */
[----:B------:R-:W-:Y:S02]  /*10a90*/  FSEL R151, R249, -INF , !P4 ;  /* 0xff800000f9977808 */ /* 0x000fe40006000000 */
[----:B------:R-:W-:Y:S02]  /*10aa0*/  FMNMX.FTZ R8, R153, R8, !PT ;  /* 0x0000000899087209 */ /* 0x000fe40007810000 */
[C---:B------:R-:W-:Y:S02]  /*10ab0*/  ISETP.GE.OR P2, PT, R11.reuse, R206, !P2 ;  /* 0x000000ce0b00720c */ /* 0x040fe40005746670 */
[----:B------:R-:W-:Y:S02]  /*10ac0*/  ISETP.GE.AND P0, PT, R4, R207, PT ;  /* 0x000000cf0400720c */ /* 0x000fe40003f06270 */
[----:B------:R-:W-:Y:S02]  /*10ad0*/  ISETP.GE.OR P1, PT, R11, R209, !P1 ;  /* 0x000000d10b00720c */ /* 0x000fe40004f26670 */
[----:B------:R-:W-:Y:S02]  /*10ae0*/  FMNMX.FTZ R9, R144, R9, !PT ;  /* 0x0000000990097209 */ /* 0x000fe40007810000 */
[----:B------:R-:W-:Y:S02]  /*10af0*/  FSEL R149, R247, -INF , !P2 ;  /* 0xff800000f7957808 */ /* 0x000fe40005000000 */
[----:B------:R-:W-:Y:S02]  /*10b00*/  FMNMX.FTZ R8, R151, R8, !PT ;  /* 0x0000000897087209 */ /* 0x000fe40007810000 */
[----:B------:R-:W-:Y:S02]  /*10b10*/  ISETP.GE.OR P0, PT, R4, R206, !P0 ;  /* 0x000000ce0400720c */ /* 0x000fe40004706670 */
[----:B------:R-:W-:Y:S02]  /*10b20*/  FSEL R152, R252, -INF , !P1 ;  /* 0xff800000fc987808 */ /* 0x000fe40004800000 */
[----:B------:R-:W-:Y:S02]  /*10b30*/  FMNMX.FTZ R8, R149, R8, !PT ;  /* 0x0000000895087209 */ /* 0x000fe40007810000 */
[----:B------:R-:W-:Y:S02]  /*10b40*/  FMNMX.FTZ R9, R164, R9, !PT ;  /* 0x00000009a4097209 */ /* 0x000fe40007810000 */
[----:B------:R-:W-:Y:S02]  /*10b50*/  FSEL R133, R246, -INF , !P0 ;  /* 0xff800000f6857808 */ /* 0x000fe40004000000 */
[----:B------:R-:W-:Y:S02]  /*10b60*/  ISETP.GE.AND P1, PT, R4, R210, PT ;  /* 0x000000d20400720c */ /* 0x000fe40003f26270 */
[----:B------:R-:W-:Y:S02]  /*10b70*/  FMNMX.FTZ R9, R154, R9, !PT ;  /* 0x000000099a097209 */ /* 0x000fe40007810000 */
[----:B------:R-:W-:Y:S02]  /*10b80*/  ISETP.GE.OR P1, PT, R4, R209, !P1 ;  /* 0x000000d10400720c */ /* 0x000fe40004f26670 */
[----:B------:R-:W-:Y:S02]  /*10b90*/  FMNMX.FTZ R6, R133, R8, !PT ;  /* 0x0000000885067209 */ /* 0x000fe40007810000 */
[----:B------:R-:W-:Y:S02]  /*10ba0*/  FSEL R150, R250, -INF , !P1 ;  /* 0xff800000fa967808 */ /* 0x000fe40004800000 */
[----:B------:R-:W-:Y:S01]  /*10bb0*/  FMNMX.FTZ R9, R152, R9, !PT ;  /* 0x0000000998097209 */ /* 0x000fe20007810000 */
        /* <DEDUP_REMOVED lines=378> */
.L_x_6944:
        /* <DEDUP_REMOVED lines=267> */
.L_x_6950:
[----:B------:R-:W-:Y:S05]  /*13410*/  BSYNC B0 ;  /* 0x0000000000007941 */ /* 0x000fea0003800000 */
.L_x_6949:
        /* <DEDUP_REMOVED lines=37> */
.L_x_6952:
[----:B------:R-:W-:Y:S05]  /*13670*/  BSYNC B0 ;  /* 0x0000000000007941 */ /* 0x000fea0003800000 */
.L_x_6951:
        /* <DEDUP_REMOVED lines=14> */
.L_x_6954:
[----:B------:R-:W-:Y:S05]  /*13760*/  BSYNC B0 ;  /* 0x0000000000007941 */ /* 0x000fea0003800000 */
.L_x_6953:
        /* <DEDUP_REMOVED lines=13> */
.L_x_6956:
[----:B------:R-:W-:Y:S05]  /*13840*/  BSYNC B0 ;  /* 0x0000000000007941 */ /* 0x000fea0003800000 */
.L_x_6955:
        /* <DEDUP_REMOVED lines=13> */
.L_x_6958:
[----:B------:R-:W-:Y:S05]  /*13920*/  BSYNC B0 ;  /* 0x0000000000007941 */ /* 0x000fea0003800000 */
.L_x_6957:
        /* <DEDUP_REMOVED lines=13> */
.L_x_6960:
[----:B------:R-:W-:Y:S05]  /*13a00*/  BSYNC B0 ;  /* 0x0000000000007941 */ /* 0x000fea0003800000 */
.L_x_6959:
        /* <DEDUP_REMOVED lines=13> */
.L_x_6962:
[----:B------:R-:W-:Y:S05]  /*13ae0*/  BSYNC B0 ;  /* 0x0000000000007941 */ /* 0x000fea0003800000 */
.L_x_6961:
        /* <DEDUP_REMOVED lines=13> */
.L_x_6964:
[----:B------:R-:W-:Y:S05]  /*13bc0*/  BSYNC B0 ;  /* 0x0000000000007941 */ /* 0x000fea0003800000 */
.L_x_6963:
        /* <DEDUP_REMOVED lines=11> */
.L_x_6965:
        /* <DEDUP_REMOVED lines=16> */
.L_x_7975:


//--------------------- .text._ZN5flash24flash_fwd_splitkv_kernelI23Flash_fwd_kernel_traitsILi192ELi64ELi64ELi4ELb0ELb0EN7cutlass10bfloat16_tE19Flash_kernel_traitsILi192ELi64ELi64ELi4ES3_EELb0ELb1ELb0ELb0ELb1ELb0ELb1ELb1EEEvNS_16Flash_fwd_paramsE --------------------------
	.section	.text._ZN5flash24flash_fwd_splitkv_kernelI23Flash_fwd_kernel_traitsILi192ELi64ELi64ELi4ELb0ELb0EN7cutlass10bfloat16_tE19Flash_kernel_traitsILi192ELi64ELi64ELi4ES3_EELb0ELb1ELb0ELb0ELb1ELb0ELb1ELb1EEEvNS_16Flash_fwd_paramsE,"ax",@progbits
	.align	128
        .global         _ZN5flash24flash_fwd_splitkv_kernelI23Flash_fwd_kernel_traitsILi192ELi64ELi64ELi4ELb0ELb0EN7cutlass10bfloat16_tE19Flash_kernel_traitsILi192ELi64ELi64ELi4ES3_EELb0ELb1ELb0ELb0ELb1ELb0ELb1ELb1EEEvNS_16Flash_fwd_paramsE
        .type           _ZN5flash24flash_fwd_splitkv_kernelI23Flash_fwd_kernel_traitsILi192ELi64ELi64ELi4ELb0ELb0EN7cutlass10bfloat16_tE19Flash_kernel_traitsILi192ELi64ELi64ELi4ES3_EELb0ELb1ELb0ELb0ELb1ELb0ELb1ELb1EEEvNS_16Flash_fwd_paramsE,@function
        .size           _ZN5flash24flash_fwd_splitkv_kernelI23Flash_fwd_kernel_traitsILi192ELi64ELi64ELi4ELb0ELb0EN7cutlass10bfloat16_tE19Flash_kernel_traitsILi192ELi64ELi64ELi4ES3_EELb0ELb1ELb0ELb0ELb1ELb0ELb1ELb1EEEvNS_16Flash_fwd_paramsE,(.L_x_7914 - _ZN5flash24flash_fwd_splitkv_kernelI23Flash_fwd_kernel_traitsILi192ELi64ELi64ELi4ELb0ELb0EN7cutlass10bfloat16_tE19Flash_kernel_traitsILi192ELi64ELi64ELi4ES3_EELb0ELb1ELb0ELb0ELb1ELb0ELb1ELb1EEEvNS_16Flash_fwd_paramsE)
        .other          _ZN5flash24flash_fwd_splitkv_kernelI23Flash_fwd_kernel_traitsILi192ELi64ELi64ELi4ELb0ELb0EN7cutlass10bfloat16_tE19Flash_kernel_traitsILi192ELi64ELi64ELi4ES3_EELb0ELb1ELb0ELb0ELb1ELb0ELb1ELb1EEEvNS_16Flash_fwd_paramsE,@"STO_CUDA_ENTRY STV_DEFAULT"
_ZN5flash24flash_fwd_splitkv_kernelI23Flash_fwd_kernel_traitsILi192ELi64ELi64ELi4ELb0ELb0EN7cutlass10bfloat16_tE19Flash_kernel_traitsILi192ELi64ELi64ELi4ES3_EELb0ELb1ELb0ELb0ELb1ELb0ELb1ELb1EEEvNS_16Flash_fwd_paramsE:
.text._ZN5flash24flash_fwd_splitkv_kernelI23Flash_fwd_kernel_traitsILi192ELi64ELi64ELi4ELb0ELb0EN7cutlass10bfloat16_tE19Flash_kernel_traitsILi192ELi64ELi64ELi4ES3_EELb0ELb1ELb0ELb0ELb1ELb0ELb1ELb1EEEvNS_16Flash_fwd_paramsE:
        /* <DEDUP_REMOVED lines=29> */
[----:B------:R-:W-:Y:S05]  /*01d0*/  CALL.REL.NOINC `($_ZN5flash24flash_fwd_splitkv_kernelI23Flash_fwd_kernel_traitsILi192ELi64ELi64ELi4ELb0ELb0EN7cutlass10bfloat16_tE19Flash_kernel_traitsILi192ELi64ELi64ELi4ES3_EELb0ELb1ELb0ELb0ELb1ELb0ELb1ELb1EEEvNS_16Flash_fwd_paramsE$_ZN5flash30compute_attn_1rowblock_splitkvI23Flash_fwd_kernel_traitsILi192ELi64ELi64ELi4ELb0ELb0EN7cutlass10bfloat16_tE19Flash_kernel_traitsILi192ELi64ELi64ELi4ES3_EELb0ELb1ELb0ELb0ELb1ELb0ELb1ELb1ENS_16Flash_fwd_paramsEEEvRKT8_iiiii) ;  /* 0x0000000000087944 */ /* 0x000fea0003c00000 */
[----:B------:R-:W-:Y:S05]  /*01e0*/  BSYNC B3 ;  /* 0x0000000000037941 */ /* 0x000fea0003800000 */
.L_x_6966:
[----:B------:R-:W-:Y:S05]  /*01f0*/  EXIT ;  /* 0x000000000000794d */ /* 0x000fea0003800000 */
        .type           $_ZN5flash24flash_fwd_splitkv_kernelI23Flash_fwd_kernel_traitsILi192ELi64ELi64ELi4ELb0ELb0EN7cutlass10bfloat16_tE19Flash_kernel_traitsILi192ELi64ELi64ELi4ES3_EELb0ELb1ELb0ELb0ELb1ELb0ELb1ELb1EEEvNS_16Flash_fwd_paramsE$_ZN5flash30compute_attn_1rowblock_splitkvI23Flash_fwd_kernel_traitsILi192ELi64ELi64ELi4ELb0ELb0EN7cutlass10bfloat16_tE19Flash_kernel_traitsILi192ELi64ELi64ELi4ES3_EELb0ELb1ELb0ELb0ELb1ELb0ELb1ELb1ENS_16Flash_fwd_paramsEEEvRKT8_iiiii,@function
        .size           $_ZN5flash24flash_fwd_splitkv_kernelI23Flash_fwd_kernel_traitsILi192ELi64ELi64ELi4ELb0ELb0EN7cutlass10bfloat16_tE19Flash_kernel_traitsILi192ELi64ELi64ELi4ES3_EELb0ELb1ELb0ELb0ELb1ELb0ELb1ELb1EEEvNS_16Flash_fwd_paramsE$_ZN5flash30compute_attn_1rowblock_splitkvI23Flash_fwd_kernel_traitsILi192ELi64ELi64ELi4ELb0ELb0EN7cutlass10bfloat16_tE19Flash_kernel_traitsILi192ELi64ELi64ELi4ES3_EELb0ELb1ELb0ELb0ELb1ELb0ELb1ELb1ENS_16Flash_fwd_paramsEEEvRKT8_iiiii,(.L_x_7914 - $_ZN5flash24flash_fwd_splitkv_kernelI23Flash_fwd_kernel_traitsILi192ELi64ELi64ELi4ELb0ELb0EN7cutlass10bfloat16_tE19Flash_kernel_traitsILi192ELi64ELi64ELi4ES3_EELb0ELb1ELb0ELb0ELb1ELb0ELb1ELb1EEEvNS_16Flash_fwd_paramsE$_ZN5flash30compute_attn_1rowblock_splitkvI23Flash_fwd_kernel_traitsILi192ELi64ELi64ELi4ELb0ELb0EN7cutlass10bfloat16_tE19Flash_kernel_traitsILi192ELi64ELi64ELi4ES3_EELb0ELb1ELb0ELb0ELb1ELb0ELb1ELb1ENS_16Flash_fwd_paramsEEEvRKT8_iiiii)
$_ZN5flash24flash_fwd_splitkv_kernelI23Flash_fwd_kernel_traitsILi192ELi64ELi64ELi4ELb0ELb0EN7cutlass10bfloat16_tE19Flash_kernel_traitsILi192ELi64ELi64ELi4ES3_EELb0ELb1ELb0ELb0ELb1ELb0ELb1ELb1EEEvNS_16Flash_fwd_paramsE$_ZN5flash30compute_attn_1rowblock_splitkvI23Flash_fwd_kernel_traitsILi192ELi64ELi64ELi4ELb0ELb0EN7cutlass10bfloat16_tE19Flash_kernel_traitsILi192ELi64ELi64ELi4ES3_EELb0ELb1ELb0ELb0ELb1ELb0ELb1ELb1ENS_16Flash_fwd_paramsEEEvRKT8_iiiii:
        /* <DEDUP_REMOVED lines=27> */
.L_x_6968:
[----:B------:R-:W-:Y:S05]  /*03b0*/  BSYNC B0 ;  /* 0x0000000000007941 */ /* 0x000fea0003800000 */
.L_x_6967:
        /* <DEDUP_REMOVED lines=8> */
.L_x_6970:
[----:B------:R3:W5:Y:S02]  /*0440*/  LD.E R0, desc[UR6][R20.64+0xb8] ;  /* 0x0000b80614007980 */ /* 0x000764000c101900 */
.L_x_6971:
[----:B------:R-:W-:Y:S05]  /*0450*/  BSYNC B0 ;  /* 0x0000000000007941 */ /* 0x000fea0003800000 */
.L_x_6969:
        /* <DEDUP_REMOVED lines=10> */
.L_x_6973:
[----:B------:R-:W2:Y:S01]  /*0500*/  LD.E.64 R2, desc[UR6][R20.64+0x108] ;  /* 0x0001080614027980 */ /* 0x000ea2000c101b00 */
[----:B------:R-:W-:Y:S01]  /*0510*/  BSSY B0, `(.L_x_6975) ;  /* 0x0000006000007945 */ /* 0x000fe20003800000 */
[----:B------:R-:W-:Y:S01]  /*0520*/  IMAD.MOV.U32 R0, RZ, RZ, RZ ;  /* 0x000000ffff007224 */ /* 0x000fe200078e00ff */
[----:B--2---:R-:W-:-:S04]  /*0530*/  ISETP.NE.U32.AND P0, PT, R2, RZ, PT ;  /* 0x000000ff0200720c */ /* 0x004fc80003f05070 */
[----:B------:R-:W-:-:S13]  /*0540*/  ISETP.NE.AND.EX P0, PT, R3, RZ, PT, P0 ;  /* 0x000000ff0300720c */ /* 0x000fda0003f05300 */
[----:B------:R-:W-:Y:S05]  /*0550*/  @!P0 BRA `(.L_x_6976) ;  /* 0x0000000000048947 */ /* 0x000fea0003800000 */
[----:B------:R2:W5:Y:S02]  /*0560*/  LD.E R0, desc[UR6][R20.64+0xbc] ;  /* 0x0000bc0614007980 */ /* 0x000564000c101900 */
.L_x_6976:
[----:B------:R-:W-:Y:S05]  /*0570*/  BSYNC B0 ;  /* 0x0000000000007941 */ /* 0x000fea0003800000 */
.L_x_6975:
[----:B-----5:R-:W-:Y:S02]  /*0580*/  IADD3 R59, R75, R0, RZ ;  /* 0x000000004b3b7210 */ /* 0x020fe40007ffe0ff */
.L_x_6974:
[----:B------:R-:W-:Y:S05]  /*0590*/  BSYNC B1 ;  /* 0x0000000000017941 */ /* 0x000fea0003800000 */
.L_x_6972:
[----:B------:R-:W-:Y:S01]  /*05a0*/  IMAD.SHL.U32 R67, R205, 0x40, RZ ;  /* 0x00000040cd437824 */ /* 0x000fe200078e00ff */
[----:B------:R-:W-:Y:S01]  /*05b0*/  MOV R2, R204 ;  /* 0x000000cc00027202 */ /* 0x000fe20000000f00 */
[----:B------:R-:W-:-:S03]  /*05c0*/  IMAD.MOV.U32 R3, RZ, RZ, 0x0 ;  /* 0x00000000ff037424 */ /* 0x000fc600078e00ff */
[----:B------:R-:W-:-:S13]  /*05d0*/  ISETP.GT.AND P0, PT, R206, R67, PT ;  /* 0x00000043ce00720c */ /* 0x000fda0003f04270 */
[----:B-1234-:R-:W-:Y:S05]  /*05e0*/  @!P0 RET.REL.NODEC R2 `(_ZN5flash24flash_fwd_splitkv_kernelI23Flash_fwd_kernel_traitsILi192ELi64ELi64ELi4ELb0ELb0EN7cutlass10bfloat16_tE19Flash_kernel_traitsILi192ELi64ELi64ELi4ES3_EELb0ELb1ELb0ELb0ELb1ELb0ELb1ELb1EEEvNS_16Flash_fwd_paramsE) ;  /* 0xfffffff802848950 */ /* 0x01efea0003c3ffff */
[----:B------:R-:W2:Y:S04]  /*05f0*/  LD.E R0, desc[UR6][R20.64+0xb8] ;  /* 0x0000b80614007980 */ /* 0x000ea8000c101900 */
[----:B------:R-:W3:Y:S04]  /*0600*/  LD.E R6, desc[UR6][R20.64+0x188] ;  /* 0x0001880614067980 */ /* 0x000ee8000c101900 */
[----:B------:R-:W4:Y:S01]  /*0610*/  LD.E R5, desc[UR6][R20.64+0x184] ;  /* 0x0001840614057980 */ /* 0x000f22000c101900 */
[----:B------:R-:W-:-:S04]  /*0620*/  IABS R3, R4 ;  /* 0x0000000400037213 */ /* 0x000fc80000000000 */
[----:B------:R-:W1:Y:S08]  /*0630*/  I2F.RP R2, R3 ;  /* 0x0000000300027306 */ /* 0x000e700000209400 */
[----:B-1----:R-:W1:Y:S02]  /*0640*/  MUFU.RCP R14, R2 ;  /* 0x00000002000e7308 */ /* 0x002e640000001000 */
[----:B-1----:R-:W-:-:S06]  /*0650*/  VIADD R14, R14, 0xffffffe ;  /* 0x0ffffffe0e0e7836 */ /* 0x002fcc0000000000 */
[----:B------:R1:W5:Y:S02]  /*0660*/  F2I.FTZ.U32.TRUNC.NTZ R15, R14 ;  /* 0x0000000e000f7305 */ /* 0x000364000021f000 */
[----:B-1----:R-:W-:Y:S01]  /*0670*/  IMAD.MOV.U32 R14, RZ, RZ, RZ ;  /* 0x000000ffff0e7224 */ /* 0x002fe200078e00ff */
[----:B------:R-:W-:Y:S01]  /*0680*/  IADD3 R8, R59, R67, -R206 ;  /* 0x000000433b087210 */ /* 0x000fe20007ffe8ce */
[----:B------:R-:W1:Y:S01]  /*0690*/  S2R R58, SR_TID.X ;  /* 0x00000000003a7919 */ /* 0x000e620000002100 */
[----:B--2---:R-:W-:-:S05]  /*06a0*/  VIADD R0, R0, 0x3f ;  /* 0x0000003f00007836 */ /* 0x004fca0000000000 */
[----:B------:R-:W-:-:S04]  /*06b0*/  SHF.R.S32.HI R9, RZ, 0x1f, R0 ;  /* 0x0000001fff097819 */ /* 0x000fc80000011400 */
[----:B------:R-:W-:Y:S01]  /*06c0*/  LEA.HI R9, R9, R0, RZ, 0x6 ;  /* 0x0000000009097211 */ /* 0x000fe200078f30ff */
[----:B-----5:R-:W-:-:S03]  /*06d0*/  IMAD.MOV R0, RZ, RZ, -R15 ;  /* 0x000000ffff007224 */ /* 0x020fc600078e0a0f */
[----:B------:R-:W-:Y:S01]  /*06e0*/  LEA.HI.SX32 R9, R9, R4, 0x1a ;  /* 0x0000000409097211 */ /* 0x000fe200078fd2ff */
[----:B------:R-:W-:-:S04]  /*06f0*/  IMAD R7, R0, R3, RZ ;  /* 0x0000000300077224 */ /* 0x000fc800078e02ff */
[----:B------:R-:W-:Y:S01]  /*0700*/  VIADD R9, R9, 0xffffffff ;  /* 0xffffffff09097836 */ /* 0x000fe20000000000 */
[----:B------:R-:W-:Y:S01]  /*0710*/  IABS R0, R4 ;  /* 0x0000000400007213 */ /* 0x000fe20000000000 */
[----:B------:R-:W-:-:S03]  /*0720*/  IMAD.HI.U32 R7, R15, R7, R14 ;  /* 0x000000070f077227 */ /* 0x000fc600078e000e */
[----:B------:R-:W-:Y:S01]  /*0730*/  IABS R2, R9 ;  /* 0x0000000900027213 */ /* 0x000fe20000000000 */
[----:B------:R-:W-:-:S04]  /*0740*/  IMAD.MOV R0, RZ, RZ, -R0 ;  /* 0x000000ffff007224 */ /* 0x000fc800078e0a00 */
        /* <DEDUP_REMOVED lines=8> */
[----:B------:R-:W-:Y:S01]  /*07d0*/  ISETP.NE.AND P1, PT, R4, RZ, PT ;  /* 0x000000ff0400720c */ /* 0x000fe20003f25270 */
[----:B------:R-:W-:Y:S01]  /*07e0*/  VIADD R2, R59, 0x3f ;  /* 0x0000003f3b027836 */ /* 0x000fe20000000000 */
[----:B------:R-:W-:Y:S01]  /*07f0*/  IADD3 R0, -R206, 0x7f, R67 ;  /* 0x0000007fce007810 */ /* 0x000fe20007ffe143 */
[----:B----4-:R-:W-:-:S03]  /*0800*/  IMAD.IADD R5, R8, 0x1, -R5 ;  /* 0x0000000108057824 */ /* 0x010fc600078e0a05 */
[----:B---3--:R-:W-:Y:S02]  /*0810*/  IADD3 R0, R6, R0, R59 ;  /* 0x0000000006007210 */ /* 0x008fe40007ffe03b */
[----:B------:R-:W-:-:S03]  /*0820*/  SHF.R.S32.HI R9, RZ, 0x1f, R2 ;  /* 0x0000001fff097819 */ /* 0x000fc60000011402 */
[----:B------:R-:W-:Y:S01]  /*0830*/  @P2 VIADD R7, R7, 0x1 ;  /* 0x0000000107072836 */ /* 0x000fe20000000000 */
[----:B------:R-:W-:-:S03]  /*0840*/  SHF.R.S32.HI R3, RZ, 0x1f, R0 ;  /* 0x0000001fff037819 */ /* 0x000fc60000011400 */
[----:B------:R-:W-:Y:S01]  /*0850*/  @!P0 IMAD.MOV R7, RZ, RZ, -R7 ;  /* 0x000000ffff078224 */ /* 0x000fe200078e0a07 */
[----:B------:R-:W-:Y:S02]  /*0860*/  @!P1 LOP3.LUT R7, RZ, R4, RZ, 0x33, !PT ;  /* 0x00000004ff079212 */ /* 0x000fe400078e33ff */
[----:B------:R-:W-:Y:S02]  /*0870*/  SHF.R.S32.HI R4, RZ, 0x1f, R5 ;  /* 0x0000001fff047819 */ /* 0x000fe40000011405 */
[----:B------:R-:W-:Y:S02]  /*0880*/  LEA.HI R9, R9, R2, RZ, 0x6 ;  /* 0x0000000209097211 */ /* 0x000fe400078f30ff */
[----:B------:R-:W-:Y:S01]  /*0890*/  LEA.HI R3, R3, R0, RZ, 0x6 ;  /* 0x0000000003037211 */ /* 0x000fe200078f30ff */
[----:B------:R-:W-:Y:S01]  /*08a0*/  IMAD R0, R7, UR8, RZ ;  /* 0x0000000807007c24 */ /* 0x000fe2000f8e02ff */
[----:B------:R-:W-:Y:S02]  /*08b0*/  LEA.HI R4, R4, R5, RZ, 0x6 ;  /* 0x0000000504047211 */ /* 0x000fe400078f30ff */
[----:B------:R-:W-:-:S02]  /*08c0*/  SHF.R.S32.HI R9, RZ, 0x6, R9 ;  /* 0x00000006ff097819 */ /* 0x000fc40000011409 */
[----:B------:R-:W-:Y:S02]  /*08d0*/  SHF.R.S32.HI R199, RZ, 0x6, R4 ;  /* 0x00000006ffc77819 */ /* 0x000fe40000011404 */
[----:B------:R-:W-:Y:S02]  /*08e0*/  SHF.R.S32.HI R3, RZ, 0x6, R3 ;  /* 0x00000006ff037819 */ /* 0x000fe40000011403 */
[C---:B------:R-:W-:Y:S02]  /*08f0*/  VIADDMNMX R138, R0.reuse, R7, R9, PT ;  /* 0x00000007008a7246 */ /* 0x040fe40003800109 */
[----:B------:R-:W-:Y:S02]  /*0900*/  VIMNMX R199, R0, R199, !PT ;  /* 0x000000c700c77248 */ /* 0x000fe40007fe0100 */
[----:B------:R-:W-:-:S04]  /*0910*/  VIMNMX R138, R138, R3, PT ;  /* 0x000000038a8a7248 */ /* 0x000fc80003fe0100 */
[----:B------:R-:W-:-:S13]  /*0920*/  ISETP.GE.AND P0, PT, R199, R138, PT ;  /* 0x0000008ac700720c */ /* 0x000fda0003f06270 */
[----:B-1----:R-:W-:Y:S05]  /*0930*/  @!P0 BRA `(.L_x_6977) ;  /* 0x00000004007c8947 */ /* 0x002fea0003800000 */
[----:B------:R-:W2:Y:S04]  /*0940*/  LD.E.64 R2, desc[UR6][R20.64+0xb0] ;  /* 0x0000b00614027980 */ /* 0x000ea8000c101b00 */
[----:B------:R-:W3:Y:S04]  /*0950*/  LD.E R4, desc[UR6][R20.64+0x60] ;  /* 0x0000600614047980 */ /* 0x000ee8000c101900 */
[----:B------:R-:W4:Y:S04]  /*0960*/  LD.E R0, desc[UR6][R20.64+0xcc] ;  /* 0x0000cc0614007980 */ /* 0x000f28000c101900 */
[----:B------:R-:W5:Y:S04]  /*0970*/  LD.E.64 R6, desc[UR6][R20.64+0x78] ;  /* 0x0000780614067980 */ /* 0x000f68000c101b00 */
[----:B------:R-:W5:Y:S01]  /*0980*/  LD.E.64 R10, desc[UR6][R20.64+0xa8] ;  /* 0x0000a806140a7980 */ /* 0x000f62000c101b00 */
[----:B------:R-:W-:Y:S01]  /*0990*/  SHF.R.S32.HI R5, RZ, 0x1f, R58 ;  /* 0x0000001fff057819 */ /* 0x000fe2000001143a */
[----:B------:R-:W-:Y:S01]  /*09a0*/  IMAD.MOV.U32 R205, RZ, RZ, 0x0 ;  /* 0x00000000ffcd7424 */ /* 0x000fe200078e00ff */
[----:B------:R-:W-:-:S02]  /*09b0*/  LOP3.LUT P6, RZ, R58, 0xf, RZ, 0xc0, !PT ;  /* 0x0000000f3aff7812 */ /* 0x000fc400078cc0ff */
[----:B------:R-:W-:-:S04]  /*09c0*/  LEA.HI R8, R5, R58, RZ, 0x4 ;  /* 0x0000003a05087211 */ /* 0x000fc800078f20ff */
[----:B------:R-:W-:Y:S02]  /*09d0*/  LOP3.LUT R5, R8, 0x3ffffff0, RZ, 0xc0, !PT ;  /* 0x3ffffff008057812 */ /* 0x000fe400078ec0ff */
[----:B------:R-:W-:-:S03]  /*09e0*/  SHF.R.S32.HI R8, RZ, 0x4, R8 ;  /* 0x00000004ff087819 */ /* 0x000fc60000011408 */
[----:B------:R-:W-:Y:S02]  /*09f0*/  IMAD.IADD R5, R58, 0x1, -R5 ;  /* 0x000000013a057824 */ /* 0x000fe400078e0a05 */
[----:B------:R-:W-:Y:S02]  /*0a00*/  VIADD R14, R8, 0x18 ;  /* 0x00000018080e7836 */ /* 0x000fe40000000000 */
[----:B--2---:R-:W-:-:S04]  /*0a10*/  IMAD R2, R2, UR8, R209 ;  /* 0x0000000802027c24 */ /* 0x004fc8000f8e02d1 */
[----:B---3--:R-:W-:Y:S02]  /*0a20*/  IMAD R2, R2, R4, R207 ;  /* 0x0000000402027224 */ /* 0x008fe400078e02cf */
[----:B------:R-:W-:Y:S02]  /*0a30*/  IMAD.SHL.U32 R4, R5, 0x4, RZ ;  /* 0x0000000405047824 */ /* 0x000fe400078e00ff */
[--C-:B------:R-:W-:Y:S02]  /*0a40*/  IMAD R3, R3, R2, R67.reuse ;  /* 0x0000000203037224 */ /* 0x100fe400078e0243 */
[----:B------:R-:W-:Y:S01]  /*0a50*/  IMAD.IADD R67, R206, 0x1, -R67 ;  /* 0x00000001ce437824 */ /* 0x000fe200078e0a43 */
[--C-:B------:R-:W-:Y:S01]  /*0a60*/  SHF.R.S32.HI R5, RZ, 0x1f, R4.reuse ;  /* 0x0000001fff057819 */ /* 0x100fe20000011404 */
[----:B----4-:R-:W-:Y:S01]  /*0a70*/  IMAD R0, R3, R0, RZ ;  /* 0x0000000003007224 */ /* 0x010fe200078e02ff */
[----:B------:R-:W-:Y:S01]  /*0a80*/  SHF.R.S32.HI R9, RZ, 0x1f, R3 ;  /* 0x0000001fff097819 */ /* 0x000fe20000011403 */
[C---:B------:R-:W-:Y:S01]  /*0a90*/  VIADD R2, R8.reuse, 0x8 ;  /* 0x0000000808027836 */ /* 0x040fe20000000000 */
[C---:B------:R-:W-:Y:S01]  /*0aa0*/  ISETP.GE.AND P3, PT, R8.reuse, R67, PT ;  /* 0x000000430800720c */ /* 0x040fe20003f66270 */
[----:B------:R-:W-:-:S03]  /*0ab0*/  IMAD.WIDE R12, R8, 0xc0, R4 ;  /* 0x000000c0080c7825 */ /* 0x000fc600078e0204 */
[-C--:B------:R-:W-:Y:S02]  /*0ac0*/  ISETP.GE.AND P2, PT, R2, R67.reuse, PT ;  /* 0x000000430200720c */ /* 0x080fe40003f46270 */
[----:B------:R-:W-:Y:S01]  /*0ad0*/  IADD3 R5, P0, R0, R12, RZ ;  /* 0x0000000c00057210 */ /* 0x000fe20007f1e0ff */
[----:B------:R-:W-:Y:S01]  /*0ae0*/  VIADD R12, R8, 0x20 ;  /* 0x00000020080c7836 */ /* 0x000fe20000000000 */
[----:B------:R-:W-:Y:S01]  /*0af0*/  ISETP.GE.OR P5, PT, R2, R67, P6 ;  /* 0x000000430200720c */ /* 0x000fe200037a6670 */
[----:B------:R-:W-:Y:S01]  /*0b00*/  VIADD R2, R8, 0x10 ;  /* 0x0000001008027836 */ /* 0x000fe20000000000 */
[----:B------:R-:W-:Y:S02]  /*0b10*/  LEA.HI.X.SX32 R0, R0, R13, 0x1, P0 ;  /* 0x0000000d00007211 */ /* 0x000fe400000f0eff */
[----:B------:R-:W-:Y:S02]  /*0b20*/  IADD3 R3, P0, R3, R8, RZ ;  /* 0x0000000803037210 */ /* 0x000fe40007f1e0ff */
[----:B-----5:R-:W-:-:S02]  /*0b30*/  LEA R4, P1, R5, R6, 0x2 ;  /* 0x0000000605047211 */ /* 0x020fc400078210ff */
[C---:B------:R-:W-:Y:S02]  /*0b40*/  LEA.HI.X.SX32 R9, R8.reuse, R9, 0x1, P0 ;  /* 0x0000000908097211 */ /* 0x040fe400000f0eff */
[----:B------:R-:W-:Y:S01]  /*0b50*/  LEA R6, P0, R3, R10, 0x2 ;  /* 0x0000000a03067211 */ /* 0x000fe200078010ff */
[C---:B------:R-:W-:Y:S01]  /*0b60*/  VIADD R10, R8.reuse, 0x28 ;  /* 0x00000028080a7836 */ /* 0x040fe20000000000 */
[----:B------:R-:W-:Y:S01]  /*0b70*/  LEA.HI.X R5, R5, R7, R0, 0x2, P1 ;  /* 0x0000000705057211 */ /* 0x000fe200008f1400 */
[----:B------:R-:W-:Y:S01]  /*0b80*/  VIADD R0, R8, 0x38 ;  /* 0x0000003808007836 */ /* 0x000fe20000000000 */
[----:B------:R-:W-:Y:S01]  /*0b90*/  LEA.HI.X R7, R3, R11, R9, 0x2, P0 ;  /* 0x0000000b03077211 */ /* 0x000fe200000f1409 */
[----:B------:R-:W-:Y:S01]  /*0ba0*/  @!P5 IMAD.MOV.U32 R3, RZ, RZ, -0x800000 ;  /* 0xff800000ff03d424 */ /* 0x000fe200078e00ff */
[-C--:B------:R-:W-:Y:S01]  /*0bb0*/  ISETP.GE.AND P1, PT, R2, R67.reuse, PT ;  /* 0x000000430200720c */ /* 0x080fe20003f26270 */
[----:B------:R-:W-:Y:S01]  /*0bc0*/  @!P3 ST.E.128 desc[UR6][R4.64], RZ ;  /* 0x000000ff0400b985 */ /* 0x000fe2000c101d06 */
[----:B------:R-:W-:-:S02]  /*0bd0*/  ISETP.GE.AND P0, PT, R14, R67, PT ;  /* 0x000000430e00720c */ /* 0x000fc40003f06270 */
[-C--:B------:R-:W-:Y:S01]  /*0be0*/  ISETP.GE.OR P4, PT, R2, R67.reuse, P6 ;  /* 0x000000430200720c */ /* 0x080fe20003786670 */
[----:B------:R-:W-:Y:S01]  /*0bf0*/  VIADD R2, R8, 0x30 ;  /* 0x0000003008027836 */ /* 0x000fe20000000000 */
[----:B------:R-:W-:Y:S04]  /*0c00*/  @!P3 ST.E.128 desc[UR6][R4.64+0x100], RZ ;  /* 0x000100ff0400b985 */ /* 0x000fe8000c101d06 */
[----:B------:R-:W-:Y:S01]  /*0c10*/  @!P3 ST.E.128 desc[UR6][R4.64+0x200], RZ ;  /* 0x000200ff0400b985 */ /* 0x000fe2000c101d06 */
[----:B------:R-:W-:-:S03]  /*0c20*/  ISETP.GE.AND P3, PT, R12, R67, PT ;  /* 0x000000430c00720c */ /* 0x000fc60003f66270 */
[----:B------:R-:W-:Y:S03]  /*0c30*/  @!P2 ST.E.128 desc[UR6][R4.64+0x1800], RZ ;  /* 0x001800ff0400a985 */ /* 0x000fe6000c101d06 */
[----:B------:R-:W-:Y:S01]  /*0c40*/  @!P4 IMAD.MOV.U32 R19, RZ, RZ, -0x800000 ;  /* 0xff800000ff13c424 */ /* 0x000fe200078e00ff */
[----:B------:R-:W-:Y:S04]  /*0c50*/  @!P2 ST.E.128 desc[UR6][R4.64+0x1900], RZ ;  /* 0x001900ff0400a985 */ /* 0x000fe8000c101d06 */
[----:B------:R-:W-:Y:S01]  /*0c60*/  @!P2 ST.E.128 desc[UR6][R4.64+0x1a00], RZ ;  /* 0x001a00ff0400a985 */ /* 0x000fe2000c101d06 */
[----:B------:R-:W-:-:S03]  /*0c70*/  ISETP.GE.AND P2, PT, R10, R67, PT ;  /* 0x000000430a00720c */ /* 0x000fc60003f46270 */
[----:B------:R-:W-:Y:S04]  /*0c80*/  @!P1 ST.E.128 desc[UR6][R4.64+0x3000], RZ ;  /* 0x003000ff04009985 */ /* 0x000fe8000c101d06 */
        /* <DEDUP_REMOVED lines=10> */
[----:B------:R-:W-:-:S03]  /*0d30*/  ISETP.GE.OR P3, PT, R14, R67, P6 ;  /* 0x000000430e00720c */ /* 0x000fc60003766670 */
[----:B------:R-:W-:Y:S04]  /*0d40*/  @!P2 ST.E.128 desc[UR6][R4.64+0x7800], RZ ;  /* 0x007800ff0400a985 */ /* 0x000fe8000c101d06 */
[----:B------:R-:W-:Y:S04]  /*0d50*/  @!P2 ST.E.128 desc[UR6][R4.64+0x7900], RZ ;  /* 0x007900ff0400a985 */ /* 0x000fe8000c101d06 */
[----:B------:R-:W-:Y:S01]  /*0d60*/  @!P2 ST.E.128 desc[UR6][R4.64+0x7a00], RZ ;  /* 0x007a00ff0400a985 */ /* 0x000fe2000c101d06 */
[----:B------:R-:W-:Y:S01]  /*0d70*/  ISETP.GE.OR P2, PT, R12, R67, P6 ;  /* 0x000000430c00720c */ /* 0x000fe20003746670 */
[----:B------:R-:W-:-:S02]  /*0d80*/  @!P3 IMAD.MOV.U32 R15, RZ, RZ, -0x800000 ;  /* 0xff800000ff0fb424 */ /* 0x000fc400078e00ff */
        /* <DEDUP_REMOVED lines=10> */
[----:B------:R-:W-:Y:S01]  /*0e30*/  @!P5 ST.E desc[UR6][R6.64+0x20], R3 ;  /* 0x000020030600d985 */ /* 0x000fe2000c101906 */
[-C--:B------:R-:W-:Y:S02]  /*0e40*/  ISETP.GE.OR P5, PT, R8, R67.reuse, P6 ;  /* 0x000000430800720c */ /* 0x080fe400037a6670 */
[----:B------:R-:W-:Y:S01]  /*0e50*/  ISETP.GE.OR P6, PT, R0, R67, P6 ;  /* 0x000000430000720c */ /* 0x000fe200037c6670 */
[----:B------:R-:W-:Y:S04]  /*0e60*/  @!P4 ST.E desc[UR6][R6.64+0x40], R19 ;  /* 0x000040130600c985 */ /* 0x000fe8000c101906 */
[----:B------:R-:W-:Y:S02]  /*0e70*/  @!P3 ST.E desc[UR6][R6.64+0x60], R15 ;  /* 0x0000600f0600b985 */ /* 0x000fe4000c101906 */
[----:B------:R-:W-:-:S02]  /*0e80*/  @!P0 IMAD.MOV.U32 R9, RZ, RZ, -0x800000 ;  /* 0xff800000ff098424 */ /* 0x000fc400078e00ff */
[----:B------:R-:W-:Y:S02]  /*0e90*/  @!P2 ST.E desc[UR6][R6.64+0x80], R13 ;  /* 0x0000800d0600a985 */ /* 0x000fe4000c101906 */
[----:B------:R-:W-:Y:S02]  /*0ea0*/  @!P5 IMAD.MOV.U32 R17, RZ, RZ, -0x800000 ;  /* 0xff800000ff11d424 */ /* 0x000fe400078e00ff */
[----:B------:R-:W-:Y:S04]  /*0eb0*/  @!P1 ST.E desc[UR6][R6.64+0xa0], R11 ;  /* 0x0000a00b06009985 */ /* 0x000fe8000c101906 */
[----:B------:R-:W-:Y:S04]  /*0ec0*/  @!P0 ST.E desc[UR6][R6.64+0xc0], R9 ;  /* 0x0000c00906008985 */ /* 0x000fe8000c101906 */
[----:B------:R1:W-:Y:S02]  /*0ed0*/  @!P5 ST.E desc[UR6][R6.64], R17 ;  /* 0x000000110600d985 */ /* 0x0003e4000c101906 */
[----:B-1----:R-:W-:Y:S05]  /*0ee0*/  @P6 RET.REL.NODEC R204 `(_ZN5flash24flash_fwd_splitkv_kernelI23Flash_fwd_kernel_traitsILi192ELi64ELi64ELi4ELb0ELb0EN7cutlass10bfloat16_tE19Flash_kernel_traitsILi192ELi64ELi64ELi4ES3_EELb0ELb1ELb0ELb0ELb1ELb0ELb1ELb1EEEvNS_16Flash_fwd_paramsE) ;  /* 0xfffffff0cc446950 */ /* 0x002fea0003c3ffff */
[----:B------:R-:W-:Y:S02]  /*0ef0*/  MOV R3, 0xff800000 ;  /* 0xff80000000037802 */ /* 0x000fe40000000f00 */
[----:B------:R-:W-:-:S03]  /*0f00*/  MOV R205, 0x0 ;  /* 0x0000000000cd7802 */ /* 0x000fc60000000f00 */
[----:B------:R1:W-:Y:S02]  /*0f10*/  ST.E desc[UR6][R6.64+0xe0], R3 ;  /* 0x0000e00306007985 */ /* 0x0003e4000c101906 */
[----:B-1----:R-:W-:Y:S05]  /*0f20*/  RET.REL.NODEC R204 `(_ZN5flash24flash_fwd_splitkv_kernelI23Flash_fwd_kernel_traitsILi192ELi64ELi64ELi4ELb0ELb0EN7cutlass10bfloat16_tE19Flash_kernel_traitsILi192ELi64ELi64ELi4ES3_EELb0ELb1ELb0ELb0ELb1ELb0ELb1ELb1EEEvNS_16Flash_fwd_paramsE) ;  /* 0xfffffff0cc347950 */ /* 0x002fea0003c3ffff */
.L_x_6977:
        /* <DEDUP_REMOVED lines=34> */
[----:B-1----:R-:W-:Y:S01]  /*1150*/  IADD3 R8, R8, 0xffffffe, RZ ;  /* 0x0ffffffe08087810 */ /* 0x002fe20007ffe0ff */
[----:B------:R-:W2:Y:S05]  /*1160*/  LD.E.64 R10, desc[UR6][R20.64+0x28] ;  /* 0x00002806140a7980 */ /* 0x000eaa000c101b00 */
        /* <DEDUP_REMOVED lines=43> */
[----:B------:R-:W-:-:S05]  /*1420*/  IMAD R0, R0, R9, R3 ;  /* 0x0000000900007224 */ /* 0x000fca00078e0203 */
[----:B------:R-:W-:Y:S02]  /*1430*/  SHF.R.S32.HI R13, RZ, 0x1f, R0 ;  /* 0x0000001fff0d7819 */ /* 0x000fe40000011400 */
[----:B------:R-:W-:-:S05]  /*1440*/  @P2 IADD3 R4, R4, 0x1, RZ ;  /* 0x0000000104042810 */ /* 0x000fca0007ffe0ff */
[----:B------:R-:W-:Y:S02]  /*1450*/  @!P0 IADD3 R4, -R4, RZ, RZ ;  /* 0x000000ff04048210 */ /* 0x000fe40007ffe1ff */
[----:B------:R-:W-:-:S05]  /*1460*/  @!P1 LOP3.LUT R4, RZ, R6, RZ, 0x33, !PT ;  /* 0x00000006ff049212 */ /* 0x000fca00078e33ff */
[----:B----4-:R-:W-:Y:S01]  /*1470*/  IMAD R6, R15, R4, RZ ;  /* 0x000000040f067224 */ /* 0x010fe200078e02ff */
[----:B--2---:R-:W-:Y:S01]  /*1480*/  SHF.R.S32.HI R2, RZ, 0x1f, R5 ;  /* 0x0000001fff027819 */ /* 0x004fe20000011405 */
[----:B------:R-:W-:-:S04]  /*1490*/  IMAD R7, R19, R5, RZ ;  /* 0x0000000513077224 */ /* 0x000fc800078e02ff */
[C---:B------:R-:W-:Y:S02]  /*14a0*/  IMAD R7, R18.reuse, R2, R7 ;  /* 0x0000000212077224 */ /* 0x040fe400078e0207 */
[----:B------:R-:W-:-:S04]  /*14b0*/  IMAD.WIDE.U32 R18, R18, R5, RZ ;  /* 0x0000000512127225 */ /* 0x000fc800078e00ff */
[----:B------:R-:W-:Y:S02]  /*14c0*/  IMAD.IADD R19, R19, 0x1, R7 ;  /* 0x0000000113137824 */ /* 0x000fe400078e0207 */
[----:B------:R-:W-:Y:S02]  /*14d0*/  IMAD R7, R135, R0, RZ ;  /* 0x0000000087077224 */ /* 0x000fe400078e02ff */
[----:B------:R-:W-:-:S04]  /*14e0*/  IMAD.WIDE.U32 R18, R0, R134, R18 ;  /* 0x0000008600127225 */ /* 0x000fc800078e0012 */
[----:B------:R-:W-:Y:S02]  /*14f0*/  IMAD R7, R134, R13, R7 ;  /* 0x0000000d86077224 */ /* 0x000fe400078e0207 */
[-C--:B------:R-:W-:Y:S02]  /*1500*/  IMAD R9, R11, R5.reuse, RZ ;  /* 0x000000050b097224 */ /* 0x080fe400078e02ff */
[----:B------:R-:W-:Y:S01]  /*1510*/  IMAD.IADD R19, R19, 0x1, R7 ;  /* 0x0000000113137824 */ /* 0x000fe200078e0207 */
[----:B------:R-:W-:Y:S01]  /*1520*/  SHF.R.S32.HI R7, RZ, 0x1f, R4 ;  /* 0x0000001fff077819 */ /* 0x000fe20000011404 */
        /* <DEDUP_REMOVED lines=9> */
.L_x_6979:
        /* <DEDUP_REMOVED lines=27> */
[----:B------:R-:W-:Y:S02]  /*1770*/  @P3 IADD3 R7, R11, R12, RZ ;  /* 0x0000000c0b073210 */ /* 0x000fe40007ffe0ff */
[----:B-----5:R-:W-:Y:S01]  /*1780*/  @!P3 SHF.R.S32.HI R6, RZ, 0x1f, R10 ;  /* 0x0000001fff06b819 */ /* 0x020fe2000001140a */
[----:B------:R-:W-:Y:S02]  /*1790*/  @!P3 IMAD.IADD R25, R25, 0x1, R3 ;  /* 0x000000011919b824 */ /* 0x000fe400078e0203 */
[----:B----4-:R-:W-:Y:S02]  /*17a0*/  @!P3 IMAD R3, R23, R10, RZ ;  /* 0x0000000a1703b224 */ /* 0x010fe400078e02ff */
[----:B------:R-:W-:Y:S02]  /*17b0*/  @!P0 IMAD.IADD R0, R0, 0x1, -R5 ;  /* 0x0000000100008824 */ /* 0x000fe400078e0a05 */
[----:B------:R-:W-:-:S02]  /*17c0*/  @P3 IMAD R9, R135, R7, RZ ;  /* 0x0000000787093224 */ /* 0x000fc400078e02ff */
[----:B------:R-:W-:Y:S01]  /*17d0*/  @P3 IMAD.WIDE.U32 R28, R134, R7, RZ ;  /* 0x00000007861c3225 */ /* 0x000fe200078e00ff */
[----:B------:R-:W-:-:S03]  /*17e0*/  ISETP.GE.U32.AND P2, PT, R0, R5, PT ;  /* 0x000000050000720c */ /* 0x000fc60003f46070 */
[C---:B------:R-:W-:Y:S02]  /*17f0*/  @!P3 IMAD R3, R22.reuse, R6, R3 ;  /* 0x000000061603b224 */ /* 0x040fe400078e0203 */
[----:B------:R-:W-:Y:S01]  /*1800*/  @!P3 IMAD.WIDE.U32 R22, R22, R10, R24 ;  /* 0x0000000a1616b225 */ /* 0x000fe200078e0018 */
[----:B------:R-:W-:Y:S02]  /*1810*/  @P3 IADD3 R9, R29, R9, RZ ;  /* 0x000000091d093210 */ /* 0x000fe40007ffe0ff */
[----:B------:R-:W-:Y:S02]  /*1820*/  LOP3.LUT R0, R207, R4, RZ, 0x3c, !PT ;  /* 0x00000004cf007212 */ /* 0x000fe400078e3cff */
[----:B------:R-:W-:Y:S02]  /*1830*/  @!P3 IADD3 R9, R23, R3, RZ ;  /* 0x000000031709b210 */ /* 0x000fe40007ffe0ff */
[----:B------:R-:W-:Y:S01]  /*1840*/  LEA R3, R138, 0xffffffc0, 0x6 ;  /* 0xffffffc08a037811 */ /* 0x000fe200078e30ff */
[----:B------:R-:W-:Y:S01]  /*1850*/  @!P3 IMAD R6, R137, R11, RZ ;  /* 0x0000000b8906b224 */ /* 0x000fe200078e02ff */
[----:B------:R-:W-:Y:S01]  /*1860*/  @!P3 SHF.R.S32.HI R5, RZ, 0x1f, R11 ;  /* 0x0000001fff05b819 */ /* 0x000fe2000001140b */
[----:B------:R-:W-:Y:S01]  /*1870*/  @!P0 VIADD R2, R2, 0x1 ;  /* 0x0000000102028836 */ /* 0x000fe20000000000 */
[----:B------:R-:W-:-:S02]  /*1880*/  @P3 MOV R8, R28 ;  /* 0x0000001c00083202 */ /* 0x000fc40000000f00 */
[----:B------:R-:W-:Y:S01]  /*1890*/  ISETP.GE.AND P1, PT, R0, RZ, PT ;  /* 0x000000ff0000720c */ /* 0x000fe20003f26270 */
[----:B------:R-:W-:Y:S01]  /*18a0*/  IMAD R7, R135, R3, RZ ;  /* 0x0000000387077224 */ /* 0x000fe200078e02ff */
[----:B------:R-:W-:Y:S02]  /*18b0*/  @!P3 MOV R8, R22 ;  /* 0x000000160008b202 */ /* 0x000fe40000000f00 */
[----:B------:R-:W-:Y:S02]  /*18c0*/  SHF.R.S32.HI R13, RZ, 0x1f, R3 ;  /* 0x0000001fff0d7819 */ /* 0x000fe40000011403 */
[----:B------:R-:W-:Y:S01]  /*18d0*/  ISETP.NE.AND P0, PT, R4, RZ, PT ;  /* 0x000000ff0400720c */ /* 0x000fe20003f05270 */
[----:B------:R-:W-:Y:S01]  /*18e0*/  @!P3 IMAD R5, R5, R136, R6 ;  /* 0x000000880505b224 */ /* 0x000fe200078e0206 */
[----:B------:R-:W-:Y:S01]  /*18f0*/  @P2 IADD3 R2, R2, 0x1, RZ ;  /* 0x0000000102022810 */ /* 0x000fe20007ffe0ff */
[----:B------:R-:W-:-:S04]  /*1900*/  @!P3 IMAD.WIDE.U32 R22, R136, R11, RZ ;  /* 0x0000000b8816b225 */ /* 0x000fc800078e00ff */
[----:B------:R-:W-:Y:S02]  /*1910*/  IMAD R7, R13, R134, R7 ;  /* 0x000000860d077224 */ /* 0x000fe400078e0207 */
[----:B------:R-:W-:-:S04]  /*1920*/  IMAD.WIDE.U32 R8, R134, R3, R8 ;  /* 0x0000000386087225 */ /* 0x000fc800078e0008 */
[----:B------:R-:W-:Y:S01]  /*1930*/  @!P3 IMAD.IADD R23, R23, 0x1, R5 ;  /* 0x000000011717b824 */ /* 0x000fe200078e0205 */
[----:B------:R-:W-:Y:S02]  /*1940*/  MOV R5, R2 ;  /* 0x0000000200057202 */ /* 0x000fe40000000f00 */
[----:B------:R-:W-:Y:S01]  /*1950*/  IADD3 R9, R9, R7, RZ ;  /* 0x0000000709097210 */ /* 0x000fe20007ffe0ff */
[----:B------:R-:W-:Y:S01]  /*1960*/  @!P3 IMAD R0, R19, R10, RZ ;  /* 0x0000000a1300b224 */ /* 0x000fe200078e02ff */
[----:B------:R-:W-:Y:S01]  /*1970*/  @!P3 SHF.R.S32.HI R7, RZ, 0x1f, R10 ;  /* 0x0000001fff07b819 */ /* 0x000fe2000001140a */
[----:B------:R-:W-:Y:S01]  /*1980*/  @!P1 IMAD.MOV R5, RZ, RZ, -R5 ;  /* 0x000000ffff059224 */ /* 0x000fe200078e0a05 */
[----:B------:R-:W-:Y:S02]  /*1990*/  @!P0 LOP3.LUT R5, RZ, R4, RZ, 0x33, !PT ;  /* 0x00000004ff058212 */ /* 0x000fe400078e33ff */
[----:B------:R-:W-:Y:S01]  /*19a0*/  @P3 IADD3 R11, R11, R12, RZ ;  /* 0x0000000c0b0b3210 */ /* 0x000fe20007ffe0ff */
[----:B------:R-:W-:Y:S01]  /*19b0*/  @!P3 IMAD R0, R18, R7, R0 ;  /* 0x000000071200b224 */ /* 0x000fe200078e0200 */
[----:B------:R-:W-:Y:S01]  /*19c0*/  SHF.R.S32.HI R7, RZ, 0x1f, R5 ;  /* 0x0000001fff077819 */ /* 0x000fe20000011405 */
[----:B------:R-:W-:-:S02]  /*19d0*/  IMAD R2, R15, R5, RZ ;  /* 0x000000050f027224 */ /* 0x000fc400078e02ff */
[-C--:B------:R-:W-:Y:S02]  /*19e0*/  @P3 IMAD R25, R137, R11.reuse, RZ ;  /* 0x0000000b89193224 */ /* 0x080fe400078e02ff */
        /* <DEDUP_REMOVED lines=12> */
.L_x_6980:
[----:B------:R-:W-:Y:S05]  /*1ab0*/  BSYNC B0 ;  /* 0x0000000000007941 */ /* 0x000fea0003800000 */
.L_x_6978:
        /* <DEDUP_REMOVED lines=11> */
[----:B------:R-:W-:-:S04]  /*1b70*/  IMAD.IADD R66, R58, 0x1, -R19 ;  /* 0x000000013a427824 */ /* 0x000fc800078e0a13 */
[----:B------:R-:W-:-:S05]  /*1b80*/  IMAD.SHL.U32 R18, R66, 0x8, RZ ;  /* 0x0000000842127824 */ /* 0x000fca00078e00ff */
[----:B------:R-:W-:Y:S02]  /*1b90*/  IADD3 R24, P0, R18, R6, RZ ;  /* 0x0000000612187210 */ /* 0x000fe40007f1e0ff */
[----:B------:R-:W-:Y:S01]  /*1ba0*/  SHF.R.S32.HI R19, RZ, 0x1f, R18 ;  /* 0x0000001fff137819 */ /* 0x000fe20000011412 */
[----:B------:R-:W-:-:S04]  /*1bb0*/  IMAD R13, R13, R136, RZ ;  /* 0x000000880d0d7224 */ /* 0x000fc800078e02ff */
[----:B------:R-:W-:Y:S02]  /*1bc0*/  IMAD.X R25, R19, 0x1, R25, P0 ;  /* 0x0000000113197824 */ /* 0x000fe400000e0619 */
[C---:B------:R-:W-:Y:S02]  /*1bd0*/  IMAD R13, R0.reuse, R137, R13 ;  /* 0x00000089000d7224 */ /* 0x040fe400078e020d */
[----:B------:R-:W-:Y:S01]  /*1be0*/  IMAD.WIDE.U32 R24, R0, R136, R24 ;  /* 0x0000008800187225 */ /* 0x000fe200078e0018 */
[----:B------:R-:W-:-:S04]  /*1bf0*/  SHF.R.S32.HI R74, RZ, 0x1f, R209 ;  /* 0x0000001fff4a7819 */ /* 0x000fc800000114d1 */
[----:B------:R-:W-:Y:S02]  /*1c00*/  IADD3 R25, R25, R13, RZ ;  /* 0x0000000d19197210 */ /* 0x000fe40007ffe0ff */
[----:B------:R-:W-:-:S04]  /*1c10*/  SHF.R.S32.HI R156, RZ, 0x3, R156 ;  /* 0x00000003ff9c7819 */ /* 0x000fc8000001149c */
[----:B------:R-:W-:Y:S01]  /*1c20*/  SHF.L.U32 R153, R156, 0x6, RZ ;  /* 0x000000069c997819 */ /* 0x000fe200000006ff */
[----:B------:R-:W-:-:S03]  /*1c30*/  IMAD R6, R27, R4, RZ ;  /* 0x000000041b067224 */ /* 0x000fc600078e02ff */
[----:B------:R-:W-:Y:S01]  /*1c40*/  LOP3.LUT R153, R153, 0x1c0, RZ, 0xc0, !PT ;  /* 0x000001c099997812 */ /* 0x000fe200078ec0ff */
[----:B------:R-:W-:-:S03]  /*1c50*/  IMAD R6, R7, R26, R6 ;  /* 0x0000001a07067224 */ /* 0x000fc600078e0206 */
[----:B------:R-:W-:Y:S02]  /*1c60*/  LOP3.LUT R16, R153, 0x38, R18, 0xf8, !PT ;  /* 0x0000003899107812 */ /* 0x000fe400078ef812 */
[----:B------:R-:W-:Y:S01]  /*1c70*/  SHF.R.U32.HI R153, RZ, 0x3, R153 ;  /* 0x00000003ff997819 */ /* 0x000fe20000011699 */
[----:B------:R-:W-:Y:S01]  /*1c80*/  IMAD.WIDE.U32 R24, R4, R26, R24 ;  /* 0x0000001a04187225 */ /* 0x000fe200078e0018 */
[----:B------:R-:W-:Y:S02]  /*1c90*/  SHF.R.S32.HI R157, RZ, 0x1f, R156 ;  /* 0x0000001fff9d7819 */ /* 0x000fe4000001149c */
[----:B------:R-:W-:Y:S01]  /*1ca0*/  LOP3.LUT R153, R16, R153, RZ, 0x3c, !PT ;  /* 0x0000009910997212 */ /* 0x000fe200078e3cff */
[----:B------:R-:W-:Y:S02]  /*1cb0*/  IMAD.IADD R25, R25, 0x1, R6 ;  /* 0x0000000119197824 */ /* 0x000fe400078e0206 */
[----:B------:R-:W-:Y:S02]  /*1cc0*/  IMAD R203, R137, R156, RZ ;  /* 0x0000009c89cb7224 */ /* 0x000fe400078e02ff */
[----:B------:R-:W-:-:S04]  /*1cd0*/  IMAD.WIDE.U32 R24, R156, R136, R24 ;  /* 0x000000889c187225 */ /* 0x000fc800078e0018 */
[----:B------:R-:W-:-:S05]  /*1ce0*/  IMAD R203, R157, R136, R203 ;  /* 0x000000889dcb7224 */ /* 0x000fca00078e02cb */
[----:B------:R-:W-:Y:S01]  /*1cf0*/  IADD3 R203, R25, R203, RZ ;  /* 0x000000cb19cb7210 */ /* 0x000fe20007ffe0ff */
[----:B------:R-:W-:Y:S01]  /*1d00*/  IMAD R201, R135, R156, RZ ;  /* 0x0000009c87c97224 */ /* 0x000fe200078e02ff */
[CC--:B------:R-:W-:Y:S02]  /*1d10*/  LEA.HI R64, R5.reuse, R58.reuse, RZ, 0x5 ;  /* 0x0000003a05407211 */ /* 0x0c0fe400078f28ff */
[----:B------:R-:W-:Y:S01]  /*1d20*/  LEA.HI R70, R5, R58, RZ, 0x4 ;  /* 0x0000003a05467211 */ /* 0x000fe200078f20ff */
[----:B------:R-:W-:Y:S01]  /*1d30*/  IMAD R201, R157, R134, R201 ;  /* 0x000000869dc97224 */ /* 0x000fe200078e02c9 */
[----:B------:R-:W-:Y:S02]  /*1d40*/  LOP3.LUT R65, R64, 0xffffffe0, RZ, 0xc0, !PT ;  /* 0xffffffe040417812 */ /* 0x000fe400078ec0ff */
[----:B------:R-:W-:Y:S01]  /*1d50*/  LOP3.LUT R73, R70, 0xfffffff0, RZ, 0xc0, !PT ;  /* 0xfffffff046497812 */ /* 0x000fe200078ec0ff */
[C---:B------:R-:W-:Y:S01]  /*1d60*/  IMAD.SHL.U32 R71, R134.reuse, 0x10, RZ ;  /* 0x0000001086477824 */ /* 0x040fe200078e00ff */
[----:B------:R-:W-:Y:S01]  /*1d70*/  SHF.L.U64.HI R72, R134, 0x4, R135 ;  /* 0x0000000486487819 */ /* 0x000fe20000010287 */
[C---:B------:R-:W-:Y:S01]  /*1d80*/  IMAD.SHL.U32 R68, R136.reuse, 0x10, RZ ;  /* 0x0000001088447824 */ /* 0x040fe200078e00ff */
[----:B------:R-:W-:Y:S01]  /*1d90*/  SHF.L.U64.HI R69, R136, 0x4, R137 ;  /* 0x0000000488457819 */ /* 0x000fe20000010289 */
[C---:B------:R-:W-:Y:S01]  /*1da0*/  IMAD.IADD R65, R58.reuse, 0x1, -R65 ;  /* 0x000000013a417824 */ /* 0x040fe200078e0a41 */
[----:B------:R-:W-:Y:S01]  /*1db0*/  SHF.R.S32.HI R64, RZ, 0x5, R64 ;  /* 0x00000005ff407819 */ /* 0x000fe20000011440 */
[----:B------:R-:W-:Y:S01]  /*1dc0*/  IMAD.IADD R73, R58, 0x1, -R73 ;  /* 0x000000013a497824 */ /* 0x000fe200078e0a49 */
[----:B------:R-:W-:-:S02]  /*1dd0*/  SHF.R.S32.HI R70, RZ, 0x4, R70 ;  /* 0x00000004ff467819 */ /* 0x000fc40000011446 */
[----:B------:R-:W-:Y:S01]  /*1de0*/  SHF.L.U32 R76, R66, 0x2, RZ ;  /* 0x00000002424c7819 */ /* 0x000fe200000006ff */
        /* <DEDUP_REMOVED lines=11> */
[----:B------:R-:W-:Y:S02]  /*1ea0*/  SHF.R.S32.HI R13, RZ, 0x1f, R207 ;  /* 0x0000001fff0d7819 */ /* 0x000fe400000114cf */
[----:B------:R-:W-:-:S02]  /*1eb0*/  IADD3.X R29, R19, R17, RZ, P0, !PT ;  /* 0x00000011131d7210 */ /* 0x000fc400007fe4ff */
[----:B------:R-:W-:Y:S01]  /*1ec0*/  LEA.HI R8, R5, R58, RZ, 0x6 ;  /* 0x0000003a05087211 */ /* 0x000fe200078f30ff */
[----:B------:R-:W-:Y:S02]  /*1ed0*/  IMAD R0, R22, R13, R0 ;  /* 0x0000000d16007224 */ /* 0x000fe400078e0200 */
[----:B------:R-:W-:-:S04]  /*1ee0*/  IMAD.WIDE.U32 R158, R207, R22, R28 ;  /* 0x00000016cf9e7225 */ /* 0x000fc800078e001c */
[----:B------:R-:W-:Y:S01]  /*1ef0*/  IMAD.SHL.U32 R8, R8, 0x8, RZ ;  /* 0x0000000808087824 */ /* 0x000fe200078e00ff */
[----:B------:R-:W-:Y:S02]  /*1f00*/  IADD3 R159, R159, R0, RZ ;  /* 0x000000009f9f7210 */ /* 0x000fe40007ffe0ff */
[----:B------:R-:W-:Y:S02]  /*1f10*/  SHF.R.S32.HI R0, RZ, 0x1f, R75 ;  /* 0x0000001fff007819 */ /* 0x000fe4000001144b */
[----:B------:R-:W-:Y:S02]  /*1f20*/  LOP3.LUT R153, R153, 0xfffffe00, R8, 0xf8, !PT ;  /* 0xfffffe0099997812 */ /* 0x000fe400078ef808 */
[----:B------:R-:W-:Y:S02]  /*1f30*/  LEA.HI R0, R0, R75, RZ, 0x6 ;  /* 0x0000004b00007211 */ /* 0x000fe400078f30ff */
[----:B------:R-:W-:Y:S02]  /*1f40*/  IADD3 R8, P0, R18, R2, RZ ;  /* 0x0000000212087210 */ /* 0x000fe40007f1e0ff */
[----:B------:R-:W-:-:S03]  /*1f50*/  SHF.R.S32.HI R94, RZ, 0x6, R0 ;  /* 0x00000006ff5e7819 */ /* 0x000fc60000011400 */
[----:B------:R-:W-:Y:S01]  /*1f60*/  IMAD.X R9, R19, 0x1, R9, P0 ;  /* 0x0000000113097824 */ /* 0x000fe200000e0609 */
[C---:B----4-:R-:W-:Y:S02]  /*1f70*/  LEA R202, P0, R24.reuse, R10, 0x1 ;  /* 0x0000000a18ca7211 */ /* 0x050fe400078008ff */
[----:B------:R-:W-:Y:S02]  /*1f80*/  VIMNMX R94, R199, R94, !PT ;  /* 0x0000005ec75e7248 */ /* 0x000fe40007fe0100 */
[----:B------:R-:W-:Y:S02]  /*1f90*/  LEA.HI.X R203, R24, R11, R203, 0x1, P0 ;  /* 0x0000000b18cb7211 */ /* 0x000fe400000f0ccb */
[----:B------:R-:W-:Y:S01]  /*1fa0*/  ISETP.GT.AND P0, PT, R138, R94, PT ;  /* 0x0000005e8a00720c */ /* 0x000fe20003f04270 */
[----:B------:R-:W-:-:S04]  /*1fb0*/  IMAD.WIDE R16, R205, 0x40, R156 ;  /* 0x00000040cd107825 */ /* 0x000fc800078e029c */
[----:B------:R-:W-:-:S04]  /*1fc0*/  IMAD.WIDE.U32 R8, R156, R134, R8 ;  /* 0x000000869c087225 */ /* 0x000fc800078e0008 */
[----:B------:R-:W-:Y:S01]  /*1fd0*/  IMAD R161, R17, R162, RZ ;  /* 0x000000a211a17224 */ /* 0x000fe200078e02ff */
[----:B------:R-:W-:Y:S01]  /*1fe0*/  LEA R200, P1, R8, R14, 0x1 ;  /* 0x0000000e08c87211 */ /* 0x000fe200078208ff */
[----:B------:R-:W-:Y:S02]  /*1ff0*/  IMAD.IADD R201, R9, 0x1, R201 ;  /* 0x0000000109c97824 */ /* 0x000fe400078e02c9 */
[C---:B------:R-:W-:Y:S02]  /*2000*/  IMAD R161, R16.reuse, R163, R161 ;  /* 0x000000a310a17224 */ /* 0x040fe400078e02a1 */
[----:B------:R-:W-:Y:S01]  /*2010*/  IMAD.WIDE.U32 R158, R16, R162, R158 ;  /* 0x000000a2109e7225 */ /* 0x000fe200078e009e */
[----:B------:R-:W-:Y:S02]  /*2020*/  LEA.HI.X R201, R8, R15, R201, 0x1, P1 ;  /* 0x0000000f08c97211 */ /* 0x000fe400008f0cc9 */
[----:B------:R-:W-:Y:S01]  /*2030*/  @!P4 MOV R12, RZ ;  /* 0x000000ff000cc202 */ /* 0x000fe20000000f00 */
        /* <DEDUP_REMOVED lines=14> */
[C---:B------:R-:W-:Y:S01]  /*2120*/  IMAD.SHL.U32 R92, R134.reuse, 0x20, RZ ;  /* 0x00000020865c7824 */ /* 0x040fe200078e00ff */
[----:B------:R-:W-:Y:S01]  /*2130*/  SHF.L.U64.HI R93, R134, 0x5, R135 ;  /* 0x00000005865d7819 */ /* 0x000fe20000010287 */
[C---:B------:R-:W-:Y:S01]  /*2140*/  IMAD.SHL.U32 R78, R136.reuse, 0x20, RZ ;  /* 0x00000020884e7824 */ /* 0x040fe200078e00ff */
[----:B------:R-:W-:Y:S01]  /*2150*/  SHF.L.U64.HI R79, R136, 0x5, R137 ;  /* 0x00000005884f7819 */ /* 0x000fe20000010289 */
[----:B------:R-:W-:-:S02]  /*2160*/  IMAD R77, R137, 0x60, RZ ;  /* 0x00000060894d7824 */ /* 0x000fc400078e02ff */
[----:B------:R-:W-:Y:S01]  /*2170*/  IMAD.WIDE.U32 R166, R136, 0x60, RZ ;  /* 0x0000006088a67825 */ /* 0x000fe200078e00ff */
[----:B------:R-:W-:Y:S02]  /*2180*/  SHF.L.U64.HI R79, R78, 0x1, R79 ;  /* 0x000000014e4f7819 */ /* 0x000fe4000001024f */
[C---:B------:R-:W-:Y:S01]  /*2190*/  IADD3 R152, R156.reuse, 0x10, RZ ;  /* 0x000000109c987810 */ /* 0x040fe20007ffe0ff */
[C---:B------:R-:W-:Y:S01]  /*21a0*/  VIADD R151, R156.reuse, 0x20 ;  /* 0x000000209c977836 */ /* 0x040fe20000000000 */
[----:B------:R-:W-:Y:S01]  /*21b0*/  MOV R127, R202 ;  /* 0x000000ca007f7202 */ /* 0x000fe20000000f00 */
[----:B------:R-:W-:Y:S02]  /*21c0*/  VIADD R150, R156, 0x30 ;  /* 0x000000309c967836 */ /* 0x000fe40000000000 */
[----:B------:R-:W-:Y:S02]  /*21d0*/  IMAD.MOV.U32 R124, RZ, RZ, R200 ;  /* 0x000000ffff7c7224 */ /* 0x000fe400078e00c8 */
[----:B------:R-:W-:-:S02]  /*21e0*/  IMAD.MOV.U32 R125, RZ, RZ, R201 ;  /* 0x000000ffff7d7224 */ /* 0x000fc400078e00c9 */
[----:B------:R-:W-:Y:S02]  /*21f0*/  IMAD.MOV.U32 R126, RZ, RZ, R203 ;  /* 0x000000ffff7e7224 */ /* 0x000fe400078e00cb */
[----:B------:R-:W-:Y:S02]  /*2200*/  IMAD.SHL.U32 R78, R78, 0x2, RZ ;  /* 0x000000024e4e7824 */ /* 0x000fe400078e00ff */
[----:B------:R-:W-:Y:S02]  /*2210*/  IMAD.IADD R77, R167, 0x1, R77 ;  /* 0x00000001a74d7824 */ /* 0x000fe400078e024d */
[----:B--2---:R-:W-:-:S04]  /*2220*/  IMAD R5, R29, R209, RZ ;  /* 0x000000d11d057224 */ /* 0x004fc800078e02ff */
[----:B------:R-:W-:Y:S02]  /*2230*/  IMAD R0, R28, R74, R5 ;  /* 0x0000004a1c007224 */ /* 0x000fe400078e0205 */
[----:B------:R-:W-:-:S04]  /*2240*/  IMAD.WIDE.U32 R28, R209, R28, R18 ;  /* 0x0000001cd11c7225 */ /* 0x000fc800078e0012 */
[----:B---3--:R-:W-:Y:S02]  /*2250*/  IMAD R5, R31, R209, RZ ;  /* 0x000000d11f057224 */ /* 0x008fe400078e02ff */
[----:B------:R-:W-:Y:S02]  /*2260*/  IMAD.IADD R29, R29, 0x1, R0 ;  /* 0x000000011d1d7824 */ /* 0x000fe400078e0200 */
[----:B------:R-:W-:-:S04]  /*2270*/  IMAD.WIDE.U32 R26, R209, R30, R18 ;  /* 0x0000001ed11a7225 */ /* 0x000fc800078e0012 */
[----:B------:R-:W-:Y:S01]  /*2280*/  IMAD R0, R30, R74, R5 ;  /* 0x0000004a1e007224 */ /* 0x000fe200078e0205 */
[----:B------:R-:W-:Y:S01]  /*2290*/  SHF.R.S32.HI R5, RZ, 0x1f, R3 ;  /* 0x0000001fff057819 */ /* 0x000fe20000011403 */
[-C--:B----4-:R-:W-:Y:S02]  /*22a0*/  IMAD R2, R169, R3.reuse, RZ ;  /* 0x00000003a9027224 */ /* 0x090fe400078e02ff */
[----:B------:R-:W-:Y:S02]  /*22b0*/  IMAD.IADD R27, R27, 0x1, R0 ;  /* 0x000000011b1b7824 */ /* 0x000fe400078e0200 */
[-C--:B------:R-:W-:Y:S02]  /*22c0*/  IMAD R0, R171, R3.reuse, RZ ;  /* 0x00000003ab007224 */ /* 0x080fe400078e02ff */
[----:B------:R-:W-:-:S04]  /*22d0*/  IMAD.WIDE.U32 R26, R170, R3, R26 ;  /* 0x00000003aa1a7225 */ /* 0x000fc800078e001a */
[-C--:B------:R-:W-:Y:S02]  /*22e0*/  IMAD R0, R170, R5.reuse, R0 ;  /* 0x00000005aa007224 */ /* 0x080fe400078e0200 */
[C---:B------:R-:W-:Y:S02]  /*22f0*/  IMAD R2, R168.reuse, R5, R2 ;  /* 0x00000005a8027224 */ /* 0x040fe400078e0202 */
[----:B------:R-:W-:Y:S01]  /*2300*/  IMAD.WIDE.U32 R28, R168, R3, R28 ;  /* 0x00000003a81c7225 */ /* 0x000fe200078e001c */
[----:B------:R-:W-:-:S03]  /*2310*/  IADD3 R27, R27, R0, RZ ;  /* 0x000000001b1b7210 */ /* 0x000fc60007ffe0ff */
[----:B------:R-:W-:Y:S02]  /*2320*/  IMAD.IADD R29, R29, 0x1, R2 ;  /* 0x000000011d1d7824 */ /* 0x000fe400078e0202 */
[-C--:B------:R-:W-:Y:S02]  /*2330*/  IMAD R2, R25, R4.reuse, RZ ;  /* 0x0000000419027224 */ /* 0x080fe400078e02ff */
[----:B------:R-:W-:Y:S01]  /*2340*/  IMAD R0, R23, R4, RZ ;  /* 0x0000000417007224 */ /* 0x000fe200078e02ff */
[----:B------:R-:W-:Y:S01]  /*2350*/  IADD3 R5, P0, -R75, R156, RZ ;  /* 0x0000009c4b057210 */ /* 0x000fe20007f1e1ff */
[-C--:B------:R-:W-:Y:S01]  /*2360*/  IMAD R2, R24, R7.reuse, R2 ;  /* 0x0000000718027224 */ /* 0x080fe200078e0202 */
[----:B------:R-:W-:Y:S01]  /*2370*/  LEA.HI R6, R6, R6, RZ, 0x1 ;  /* 0x0000000606067211 */ /* 0x000fe200078f08ff */
[----:B------:R-:W-:Y:S02]  /*2380*/  IMAD R0, R22, R7, R0 ;  /* 0x0000000716007224 */ /* 0x000fe400078e0200 */
[----:B------:R-:W-:-:S04]  /*2390*/  IMAD.WIDE.U32 R24, R24, R4, R28 ;  /* 0x0000000418187225 */ /* 0x000fc800078e001c */
[----:B------:R-:W-:Y:S01]  /*23a0*/  IMAD.WIDE.U32 R22, R22, R4, R26 ;  /* 0x0000000416167225 */ /* 0x000fe200078e001a */
[----:B-----5:R-:W-:Y:S02]  /*23b0*/  IADD3 R4, R12, R3, RZ ;  /* 0x000000030c047210 */ /* 0x020fe40007ffe0ff */
[----:B------:R-:W-:Y:S01]  /*23c0*/  SHF.R.S32.HI R3, RZ, 0x1, R6 ;  /* 0x00000001ff037819 */ /* 0x000fe20000011406 */
[----:B------:R-:W-:Y:S02]  /*23d0*/  IMAD.X R13, R157, 0x1, ~R13, P0 ;  /* 0x000000019d0d7824 */ /* 0x000fe400000e0e0d */
[----:B------:R-:W-:Y:S02]  /*23e0*/  IMAD.IADD R25, R25, 0x1, R2 ;  /* 0x0000000119197824 */ /* 0x000fe400078e0202 */
[----:B------:R-:W-:Y:S02]  /*23f0*/  IMAD.IADD R23, R23, 0x1, R0 ;  /* 0x0000000117177824 */ /* 0x000fe400078e0200 */
[----:B------:R-:W-:-:S02]  /*2400*/  IMAD R117, R13, R168, RZ ;  /* 0x000000a80d757224 */ /* 0x000fc400078e02ff */
[----:B------:R-:W-:Y:S02]  /*2410*/  IMAD R119, R13, R170, RZ ;  /* 0x000000aa0d777224 */ /* 0x000fe400078e02ff */
[----:B------:R-:W-:Y:S02]  /*2420*/  IMAD R7, R156, R3, R76 ;  /* 0x000000039c077224 */ /* 0x000fe400078e024c */
[-C--:B------:R-:W-:Y:S02]  /*2430*/  IMAD R117, R169, R5.reuse, R117 ;  /* 0x00000005a9757224 */ /* 0x080fe400078e0275 */
[----:B------:R-:W-:-:S04]  /*2440*/  IMAD.WIDE.U32 R12, R168, R5, R24 ;  /* 0x00000005a80c7225 */ /* 0x000fc800078e0018 */
[-C--:B------:R-:W-:Y:S02]  /*2450*/  IMAD R119, R171, R5.reuse, R119 ;  /* 0x00000005ab777224 */ /* 0x080fe400078e0277 */
[----:B------:R-:W-:-:S04]  /*2460*/  IMAD.WIDE.U32 R22, R170, R5, R22 ;  /* 0x00000005aa167225 */ /* 0x000fc800078e0016 */
[----:B------:R-:W-:Y:S02]  /*2470*/  IMAD R4, R3, R4, RZ ;  /* 0x0000000403047224 */ /* 0x000fe400078e02ff */
[----:B------:R-:W-:Y:S01]  /*2480*/  IMAD.IADD R5, R76, 0x1, R7 ;  /* 0x000000014c057824 */ /* 0x000fe200078e0207 */
[----:B------:R-:W-:Y:S01]  /*2490*/  LEA R118, P0, R22, R14, 0x1 ;  /* 0x0000000e16767211 */ /* 0x000fe200078008ff */
[----:B------:R-:W-:Y:S01]  /*24a0*/  IMAD.IADD R119, R23, 0x1, R119 ;  /* 0x0000000117777824 */ /* 0x000fe200078e0277 */
[----:B------:R-:W-:Y:S02]  /*24b0*/  SHF.R.S32.HI R2, RZ, 0x1f, R4 ;  /* 0x0000001fff027819 */ /* 0x000fe40000011404 */
[C---:B------:R-:W-:Y:S02]  /*24c0*/  IADD3 R123, P2, R4.reuse, R5, RZ ;  /* 0x00000005047b7210 */ /* 0x040fe40007f5e0ff */
[----:B------:R-:W-:Y:S01]  /*24d0*/  IADD3 R0, P3, R4, R7, RZ ;  /* 0x0000000704007210 */ /* 0x000fe20007f7e0ff */
[----:B------:R-:W-:Y:S01]  /*24e0*/  IMAD.IADD R117, R13, 0x1, R117 ;  /* 0x000000010d757824 */ /* 0x000fe200078e0275 */
[----:B------:R-:W-:Y:S01]  /*24f0*/  LEA R116, P1, R12, R16, 0x1 ;  /* 0x000000100c747211 */ /* 0x000fe200078208ff */
[----:B------:R-:W-:Y:S01]  /*2500*/  IMAD.SHL.U32 R122, R123, 0x2, RZ ;  /* 0x000000027b7a7824 */ /* 0x000fe200078e00ff */
[----:B------:R-:W-:-:S02]  /*2510*/  LEA.HI.X R119, R22, R15, R119, 0x1, P0 ;  /* 0x0000000f16777211 */ /* 0x000fc400000f0c77 */
[-C--:B------:R-:W-:Y:S02]  /*2520*/  LEA.HI.X.SX32 R7, R7, R2.reuse, 0x1, P3 ;  /* 0x0000000207077211 */ /* 0x080fe400018f0eff */
[----:B------:R-:W-:Y:S02]  /*2530*/  LEA.HI.X.SX32 R2, R5, R2, 0x1, P2 ;  /* 0x0000000205027211 */ /* 0x000fe400010f0eff */
[----:B------:R-:W-:Y:S02]  /*2540*/  SHF.L.U32 R22, R0, 0x1, RZ ;  /* 0x0000000100167819 */ /* 0x000fe400000006ff */
        /* <DEDUP_REMOVED lines=43> */
[C---:B------:R-:W-:Y:S01]  /*2800*/  SHF.L.U64.HI R111, R168.reuse, 0x4, R169 ;  /* 0x00000004a86f7819 */ /* 0x040fe200000102a9 */
[----:B------:R-:W-:Y:S01]  /*2810*/  IMAD R115, R169, 0x60, RZ ;  /* 0x00000060a9737824 */ /* 0x000fe200078e02ff */
[----:B------:R-:W-:Y:S01]  /*2820*/  SHF.L.U32 R112, R168, 0x4, RZ ;  /* 0x00000004a8707819 */ /* 0x000fe200000006ff */
[----:B------:R-:W-:Y:S01]  /*2830*/  IMAD.X R106, R102, 0x1, R95, P0 ;  /* 0x00000001666a7824 */ /* 0x000fe200000e065f */
[C---:B------:R-:W-:Y:S01]  /*2840*/  SHF.L.U64.HI R113, R168.reuse, 0x5, R169 ;  /* 0x00000005a8717819 */ /* 0x040fe200000102a9 */
[----:B------:R-:W-:Y:S01]  /*2850*/  IMAD.WIDE.U32 R168, R168, 0x60, RZ ;  /* 0x00000060a8a87825 */ /* 0x000fe200078e00ff */
[----:B------:R-:W-:Y:S02]  /*2860*/  IADD3.X R104, R100, R95, RZ, P1, !PT ;  /* 0x0000005f64687210 */ /* 0x000fe40000ffe4ff */
[-C--:B------:R-:W-:Y:S01]  /*2870*/  IADD3 R108, P1, R103, R96.reuse, RZ ;  /* 0x00000060676c7210 */ /* 0x080fe20007f3e0ff */
[----:B------:R-:W-:Y:S01]  /*2880*/  IMAD.SHL.U32 R149, R3, 0x20, RZ ;  /* 0x0000002003957824 */ /* 0x000fe200078e00ff */
        /* <DEDUP_REMOVED lines=23> */
.L_x_7029:
        /* <DEDUP_REMOVED lines=11> */
[----:B------:R-:W-:Y:S01]  /*2ab0*/  @P1 IADD3 R26, P2, R116, R112, RZ ;  /* 0x00000070741a1210 */ /* 0x000fe20007f5e0ff */
[----:B------:R-:W-:Y:S04]  /*2ac0*/  @P0 IMAD.MOV.U32 R2, RZ, RZ, R127 ;  /* 0x000000ffff020224 */ /* 0x000fe800078e007f */
        /* <DEDUP_REMOVED lines=195> */
.L_x_6986:
[----:B------:R-:W-:Y:S05]  /*3700*/  BSYNC B0 ;  /* 0x0000000000007941 */ /* 0x000fea0003800000 */
.L_x_6985:
        /* <DEDUP_REMOVED lines=155> */
.L_x_6988:
[----:B------:R-:W-:Y:S05]  /*40c0*/  BSYNC B0 ;  /* 0x0000000000007941 */ /* 0x000fea0003800000 */
.L_x_6987:
[----:B------:R-:W-:Y:S04]  /*40d0*/  BSSY B0, `(.L_x_6989) ;  /* 0x000009b000007945 */ /* 0x000fe80003800000 */
[----:B------:R-:W-:Y:S05]  /*40e0*/  @!P3 BRA `(.L_x_6990) ;  /* 0x000000080064b947 */ /* 0x000fea0003800000 */
[-C--:B--2---:R-:W-:Y:S01]  /*40f0*/  LEA R54, P1, R98, R118.reuse, 0x1 ;  /* 0x0000007662367211 */ /* 0x084fe200078208ff */
[C---:B------:R-:W-:Y:S01]  /*4100*/  IMAD.SHL.U32 R53, R149.reuse, 0x2, RZ ;  /* 0x0000000295357824 */ /* 0x040fe200078e00ff */
        /* <DEDUP_REMOVED lines=151> */
.L_x_6990:
[----:B------:R-:W-:Y:S05]  /*4a80*/  BSYNC B0 ;  /* 0x0000000000007941 */ /* 0x000fea0003800000 */
.L_x_6989:
        /* <DEDUP_REMOVED lines=158> */
.L_x_6992:
[----:B------:R-:W-:Y:S05]  /*5470*/  BSYNC B0 ;  /* 0x0000000000007941 */ /* 0x000fea0003800000 */
.L_x_6991:
[----:B------:R-:W5:Y:S02]  /*5480*/  LD.E R3, desc[UR6][R20.64+0xd0] ;  /* 0x0000d00614037980 */ /* 0x000f64000c101900 */
[----:B-----5:R-:W-:Y:S05]  /*5490*/  IMAD.U32 R3, R3, -0x20, RZ ;  /* 0xffffffe003037824 */ /* 0x020fea00078e00ff */
[C---:B------:R-:W-:Y:S02]  /*54a0*/  LEA R22, P1, R3.reuse, R22, 0x1 ;  /* 0x0000001603167211 */ /* 0x040fe400078208ff */
[C---:B------:R-:W-:Y:S02]  /*54b0*/  LEA R56, P0, R3.reuse, R56, 0x1 ;  /* 0x0000003803387211 */ /* 0x040fe400078008ff */
[C---:B------:R-:W-:Y:S02]  /*54c0*/  LEA.HI.X.SX32 R23, R3.reuse, R23, 0x1, P1 ;  /* 0x0000001703177211 */ /* 0x040fe400008f0eff */
[----:B------:R-:W-:Y:S01]  /*54d0*/  LEA.HI.X.SX32 R57, R3, R57, 0x1, P0 ;  /* 0x0000003903397211 */ /* 0x000fe200000f0eff */
[----:B------:R-:W-:Y:S05]  /*54e0*/  BRA `(.L_x_6993) ;  /* 0x0000004800207947 */ /* 0x000fea0003800000 */
.L_x_6984:
        /* <DEDUP_REMOVED lines=85> */
.L_x_6997:
[----:B------:R-:W-:Y:S05]  /*5a40*/  BSYNC B0 ;  /* 0x0000000000007941 */ /* 0x000fea0003800000 */
.L_x_6996:
[----:B-----5:R2:W-:Y:S01]  /*5a50*/  ST.E.128 desc[UR6][R124.64], R60 ;  /* 0x0000003c7c007985 */ /* 0x0205e2000c101d06 */
[----:B------:R-:W-:Y:S03]  /*5a60*/  BSSY B0, `(.L_x_6998) ;  /* 0x0000051000007945 */ /* 0x000fe60003800000 */
[----:B------:R2:W5:Y:S01]  /*5a70*/  LD.E.128 R48, desc[UR6][R118.64+0x80] ;  /* 0x0000800676307980 */ /* 0x000562000c101d00 */
[----:B------:R-:W-:Y:S05]  /*5a80*/  @P1 BRA `(.L_x_6999) ;  /* 0x0000000400381947 */ /* 0x000fea0003800000 */
[----:B------:R-:W-:Y:S01]  /*5a90*/  LEA.HI R172, R25, R25, RZ, 0x1 ;  /* 0x0000001919ac7211 */ /* 0x000fe200078f08ff */
[----:B------:R-:W-:Y:S01]  /*5aa0*/  IMAD.MOV.U32 R175, RZ, RZ, RZ ;  /* 0x000000ffffaf7224 */ /* 0x000fe200078e00ff */
[----:B--2---:R-:W-:Y:S01]  /*5ab0*/  MOV R61, RZ ;  /* 0x000000ff003d7202 */ /* 0x004fe20000000f00 */
[----:B-----5:R-:W-:Y:S01]  /*5ac0*/  IMAD.U32 R39, R48, 0x10000, RZ ;  /* 0x0001000030277824 */ /* 0x020fe200078e00ff */
[----:B------:R-:W-:Y:S01]  /*5ad0*/  SHF.R.S32.HI R172, RZ, 0x1, R172 ;  /* 0x00000001ffac7819 */ /* 0x000fe200000114ac */
[----:B------:R-:W-:Y:S01]  /*5ae0*/  IMAD.U32 R46, R50, 0x10000, RZ ;  /* 0x00010000322e7824 */ /* 0x000fe200078e00ff */
        /* <DEDUP_REMOVED lines=8> */
[----:B------:R-:W-:Y:S01]  /*5b70*/  @P1 IADD3 R175, -R172, RZ, RZ ;  /* 0x000000ffacaf1210 */ /* 0x000fe20007ffe1ff */
[--C-:B------:R-:W-:Y:S02]  /*5b80*/  @P1 IMAD.MOV R63, RZ, RZ, -R172.reuse ;  /* 0x000000ffff3f1224 */ /* 0x100fe400078e0aac */
[----:B------:R-:W-:Y:S03]  /*5b90*/  @P1 IMAD.MOV R61, RZ, RZ, -R172 ;  /* 0x000000ffff3d1224 */ /* 0x000fe600078e0aac */
[C---:B------:R-:W-:Y:S04]  /*5ba0*/  LEA R10, P0, R63.reuse, R118, 0x1 ;  /* 0x000000763f0a7211 */ /* 0x040fe800078008ff */
[----:B------:R-:W-:Y:S02]  /*5bb0*/  LEA.HI.X.SX32 R11, R63, R119, 0x1, P0 ;  /* 0x000000773f0b7211 */ /* 0x000fe400000f0eff */
[C---:B------:R-:W-:Y:S03]  /*5bc0*/  LEA R176, P0, R61.reuse, R120, 0x1 ;  /* 0x000000783db07211 */ /* 0x040fe600078008ff */
[----:B------:R-:W2:Y:S01]  /*5bd0*/  LD.E.128 R28, desc[UR6][R10.64+0x80] ;  /* 0x000080060a1c7980 */ /* 0x000ea2000c101d00 */
[----:B------:R-:W-:Y:S02]  /*5be0*/  LEA.HI.X.SX32 R177, R61, R121, 0x1, P0 ;  /* 0x000000793db17211 */ /* 0x000fe400000f0eff */
[C---:B------:R-:W-:Y:S04]  /*5bf0*/  LEA R44, P0, R175.reuse, R122, 0x1 ;  /* 0x0000007aaf2c7211 */ /* 0x040fe800078008ff */
[----:B------:R-:W-:Y:S01]  /*5c00*/  LEA.HI.X.SX32 R45, R175, R123, 0x1, P0 ;  /* 0x0000007baf2d7211 */ /* 0x000fe200000f0eff */
[----:B------:R-:W3:Y:S08]  /*5c10*/  LD.E.128 R60, desc[UR6][R176.64+0x80] ;  /* 0x00008006b03c7980 */ /* 0x000ef0000c101d00 */
        /* <DEDUP_REMOVED lines=53> */
.L_x_6999:
[----:B------:R-:W-:Y:S05]  /*5f70*/  BSYNC B0 ;  /* 0x0000000000007941 */ /* 0x000fea0003800000 */
.L_x_6998:
[----:B-----5:R3:W-:Y:S01]  /*5f80*/  ST.E.128 desc[UR6][R124.64+0x80], R48 ;  /* 0x000080307c007985 */ /* 0x0207e2000c101d06 */
[----:B------:R-:W-:Y:S01]  /*5f90*/  ISETP.GE.AND P0, PT, R14, R25, PT ;  /* 0x000000190e00720c */ /* 0x000fe20003f06270 */
[----:B------:R-:W-:Y:S02]  /*5fa0*/  BSSY B0, `(.L_x_7000) ;  /* 0x0000051000007945 */ /* 0x000fe40003800000 */
[----:B------:R3:W5:Y:S10]  /*5fb0*/  LD.E.128 R44, desc[UR6][R118.64+0x100] ;  /* 0x00010006762c7980 */ /* 0x000774000c101d00 */
[----:B------:R-:W-:Y:S05]  /*5fc0*/  @P0 BRA `(.L_x_7001) ;  /* 0x0000000400380947 */ /* 0x000fea0003800000 */
[----:B------:R-:W-:Y:S01]  /*5fd0*/  LEA.HI R55, R25, R25, RZ, 0x1 ;  /* 0x0000001919377211 */ /* 0x000fe200078f08ff */
[----:B------:R-:W-:Y:S01]  /*5fe0*/  IMAD.MOV.U32 R177, RZ, RZ, RZ ;  /* 0x000000ffffb17224 */ /* 0x000fe200078e00ff */
        /* <DEDUP_REMOVED lines=22> */
[----:B------:R4:W4:Y:S08]  /*6150*/  LD.E.128 R28, desc[UR6][R10.64+0x100] ;  /* 0x000100060a1c7980 */ /* 0x000930000c101d00 */
[----:B--2---:R-:W2:Y:S01]  /*6160*/  LD.E.128 R60, desc[UR6][R50.64+0x100] ;  /* 0x00010006323c7980 */ /* 0x004ea2000c101d00 */
        /* <DEDUP_REMOVED lines=8> */
[C---:B------:R-:W-:Y:S01]  /*61f0*/  LOP3.LUT R37, R28.reuse, 0xffff0000, RZ, 0xc0, !PT ;  /* 0xffff00001c257812 */ /* 0x040fe200078ec0ff */
        /* <DEDUP_REMOVED lines=43> */
.L_x_7001:
[----:B------:R-:W-:Y:S05]  /*64b0*/  BSYNC B0 ;  /* 0x0000000000007941 */ /* 0x000fea0003800000 */
.L_x_7000:
[----:B-----5:R4:W-:Y:S02]  /*64c0*/  ST.E.128 desc[UR6][R124.64+0x100], R44 ;  /* 0x0001002c7c007985 */ /* 0x0209e4000c101d06 */
.L_x_6995:
[----:B------:R-:W-:Y:S05]  /*64d0*/  BSYNC B1 ;  /* 0x0000000000017941 */ /* 0x000fea0003800000 */
.L_x_6994:
        /* <DEDUP_REMOVED lines=95> */
.L_x_7005:
[----:B------:R-:W-:Y:S05]  /*6ad0*/  BSYNC B0 ;  /* 0x0000000000007941 */ /* 0x000fea0003800000 */
.L_x_7004:
[----:B------:R-:W-:Y:S01]  /*6ae0*/  LEA.HI.X R179, R71, R125, R72, 0x1, P2 ;  /* 0x0000007d47b37211 */ /* 0x000fe200010f0c48 */
[----:B------:R-:W-:Y:S01]  /*6af0*/  BSSY B0, `(.L_x_7006) ;  /* 0x000005c000007945 */ /* 0x000fe20003800000 */
[----:B------:R-:W-:Y:S02]  /*6b00*/  LEA.HI.X R177, R99, R119, R100, 0x1, P1 ;  /* 0x0000007763b17211 */ /* 0x000fe400008f0c64 */
[----:B------:R-:W-:Y:S01]  /*6b10*/  ISETP.GE.AND P2, PT, R15, R25, PT ;  /* 0x000000190f00720c */ /* 0x000fe20003f46270 */
[----:B-----5:R1:W-:Y:S01]  /*6b20*/  ST.E.128 desc[UR6][R178.64], R48 ;  /* 0x00000030b2007985 */ /* 0x0203e2000c101d06 */
[C---:B---3--:R-:W-:Y:S02]  /*6b30*/  LEA R180, P3, R90.reuse, R124, 0x1 ;  /* 0x0000007c5ab47211 */ /* 0x048fe400078608ff */
[C---:B------:R-:W-:Y:S01]  /*6b40*/  LEA R174, P0, R101.reuse, R118, 0x1 ;  /* 0x0000007665ae7211 */ /* 0x040fe200078008ff */
[----:B--2---:R1:W5:Y:S01]  /*6b50*/  LD.E.128 R60, desc[UR6][R176.64] ;  /* 0x00000006b03c7980 */ /* 0x004362000c101d00 */
[----:B------:R-:W-:Y:S02]  /*6b60*/  LEA.HI.X R181, R90, R125, R91, 0x1, P3 ;  /* 0x0000007d5ab57211 */ /* 0x000fe400018f0c5b */
[----:B------:R-:W-:Y:S05]  /*6b70*/  LEA.HI.X R175, R101, R119, R102, 0x1, P0 ;  /* 0x0000007765af7211 */ /* 0x000fea00000f0c66 */
[----:B------:R-:W-:Y:S05]  /*6b80*/  @P2 BRA `(.L_x_7007) ;  /* 0x0000000400482947 */ /* 0x000fea0003800000 */
[----:B------:R-:W-:Y:S01]  /*6b90*/  LEA.HI R172, R25, R25, RZ, 0x1 ;  /* 0x0000001919ac7211 */ /* 0x000fe200078f08ff */
[----:B-1----:R-:W-:Y:S01]  /*6ba0*/  IMAD.MOV.U32 R178, RZ, RZ, RZ ;  /* 0x000000ffffb27224 */ /* 0x002fe200078e00ff */
        /* <DEDUP_REMOVED lines=8> */
[C---:B----4-:R-:W-:Y:S01]  /*6c30*/  SHF.L.U32 R46, R62.reuse, 0x10, RZ ;  /* 0x000000103e2e7819 */ /* 0x050fe200000006ff */
        /* <DEDUP_REMOVED lines=10> */
[C---:B------:R-:W-:Y:S01]  /*6ce0*/  LEA R184, P0, R176.reuse, R120, 0x1 ;  /* 0x00000078b0b87211 */ /* 0x040fe200078008ff */
        /* <DEDUP_REMOVED lines=60> */
.L_x_7007:
[----:B------:R-:W-:Y:S05]  /*70b0*/  BSYNC B0 ;  /* 0x0000000000007941 */ /* 0x000fea0003800000 */
.L_x_7006:
        /* <DEDUP_REMOVED lines=89> */
.L_x_7009:
[----:B------:R-:W-:Y:S05]  /*7650*/  BSYNC B0 ;  /* 0x0000000000007941 */ /* 0x000fea0003800000 */
.L_x_7008:
[----:B-----5:R1:W-:Y:S02]  /*7660*/  ST.E.128 desc[UR6][R176.64], R48 ;  /* 0x00000030b0007985 */ /* 0x0203e4000c101d06 */
.L_x_7003:
[----:B------:R-:W-:Y:S05]  /*7670*/  BSYNC B1 ;  /* 0x0000000000017941 */ /* 0x000fea0003800000 */
.L_x_7002:
        /* <DEDUP_REMOVED lines=9> */
[----:B-1----:R-:W-:Y:S02]  /*7710*/  LEA R176, P2, R92, R124, 0x1 ;  /* 0x0000007c5cb07211 */ /* 0x002fe400078408ff */
[----:B------:R-:W-:Y:S01]  /*7720*/  LEA R174, P1, R103, R118, 0x1 ;  /* 0x0000007667ae7211 */ /* 0x000fe200078208ff */
[----:B---3--:R1:W5:Y:S06]  /*7730*/  LD.E.128 R48, desc[UR6][R180.64] ;  /* 0x00000006b4307980 */ /* 0x00836c000c101d00 */
[----:B------:R-:W-:Y:S06]  /*7740*/  @P0 BRA `(.L_x_7013) ;  /* 0x0000000400480947 */ /* 0x000fec0003800000 */
        /* <DEDUP_REMOVED lines=82> */
.L_x_7013:
[----:B------:R-:W-:Y:S05]  /*7c70*/  BSYNC B0 ;  /* 0x0000000000007941 */ /* 0x000fea0003800000 */
.L_x_7012:
        /* <DEDUP_REMOVED lines=93> */
.L_x_7015:
[----:B------:R-:W-:Y:S05]  /*8250*/  BSYNC B0 ;  /* 0x0000000000007941 */ /* 0x000fea0003800000 */
.L_x_7014:
        /* <DEDUP_REMOVED lines=10> */
[----:B------:R-:W-:Y:S01]  /*8300*/  IMAD.MOV.U32 R29, RZ, RZ, RZ ;  /* 0x000000ffff1d7224 */ /* 0x000fe200078e00ff */
[----:B------:R-:W-:Y:S01]  /*8310*/  SHF.R.S32.HI R27, RZ, 0x1, R27 ;  /* 0x00000001ff1b7819 */ /* 0x000fe2000001141b */
[----:B------:R-:W-:Y:S01]  /*8320*/  IMAD.U32 R33, R8, 0x10000, RZ ;  /* 0x0001000008217824 */ /* 0x000fe200078e00ff */
[----:B------:R-:W-:Y:S01]  /*8330*/  SHF.L.U32 R28, R10, 0x10, RZ ;  /* 0x000000100a1c7819 */ /* 0x000fe200000006ff */
[----:B------:R-:W-:Y:S01]  /*8340*/  IMAD.U32 R26, R9, 0x10000, RZ ;  /* 0x00010000091a7824 */ /* 0x000fe200078e00ff */
[----:B------:R-:W-:Y:S01]  /*8350*/  ISETP.GE.AND P1, PT, R14, R27, PT ;  /* 0x0000001b0e00720c */ /* 0x000fe20003f26270 */
[--C-:B------:R-:W-:Y:S01]  /*8360*/  IMAD.MOV.U32 R7, RZ, RZ, R27.reuse ;  /* 0x000000ffff077224 */ /* 0x100fe200078e001b */
[----:B------:R-:W-:Y:S01]  /*8370*/  LOP3.LUT R39, R10, 0xffff0000, RZ, 0xc0, !PT ;  /* 0xffff00000a277812 */ /* 0x000fe200078ec0ff */
[----:B------:R-:W-:Y:S01]  /*8380*/  IMAD.U32 R30, R11, 0x10000, RZ ;  /* 0x000100000b1e7824 */ /* 0x000fe200078e00ff */
        /* <DEDUP_REMOVED lines=14> */
[----:B------:R-:W4:Y:S01]  /*8470*/  LD.E.128 R48, desc[UR6][R48.64] ;  /* 0x0000000630307980 */ /* 0x000f22000c101d00 */
        /* <DEDUP_REMOVED lines=56> */
.L_x_7017:
[----:B------:R-:W-:Y:S05]  /*8800*/  BSYNC B0 ;  /* 0x0000000000007941 */ /* 0x000fea0003800000 */
.L_x_7016:
[----:B-----5:R4:W-:Y:S02]  /*8810*/  ST.E.128 desc[UR6][R52.64], R8 ;  /* 0x0000000834007985 */ /* 0x0209e4000c101d06 */
.L_x_7011:
[----:B------:R-:W-:Y:S05]  /*8820*/  BSYNC B1 ;  /* 0x0000000000017941 */ /* 0x000fea0003800000 */
.L_x_7010:
[C---:B------:R-:W-:Y:S01]  /*8830*/  ISETP.GE.AND P0, PT, R150.reuse, R173, PT ;  /* 0x000000ad9600720c */ /* 0x040fe20003f06270 */
[----:B------:R-:W-:Y:S03]  /*8840*/  BSSY B1, `(.L_x_7018) ;  /* 0x000011c000017945 */ /* 0x000fe60003800000 */
[----:B------:R-:W-:Y:S11]  /*8850*/  ISETP.GE.AND P0, PT, R150, R155, !P0 ;  /* 0x0000009b9600720c */ /* 0x000ff60004706270 */
[----:B------:R-:W-:Y:S02]  /*8860*/  @!UPT UIADD3 URZ, URZ, URZ, URZ ;  /* 0x0000003f3f3ff290 */ /* 0x000fe4000fffe03f */
[----:B------:R-:W-:Y:S05]  /*8870*/  @!P0 BRA `(.L_x_7019) ;  /* 0x0000001000608947 */ /* 0x000fea0003800000 */
[-C--:B------:R-:W-:Y:S01]  /*8880*/  ISETP.GE.AND P4, PT, R18, R25.reuse, PT ;  /* 0x000000191200720c */ /* 0x080fe20003f86270 */
[----:B------:R-:W-:Y:S01]  /*8890*/  IMAD R0, R171, 0x60, RZ ;  /* 0x00000060ab007824 */ /* 0x000fe200078e02ff */
[----:B--23--:R-:W-:Y:S01]  /*88a0*/  LEA R60, P3, R108, R118, 0x1 ;  /* 0x000000766c3c7211 */ /* 0x00cfe200078608ff */
[----:B------:R-:W-:Y:S01]  /*88b0*/  IMAD.WIDE.U32 R6, R170, 0x60, R118 ;  /* 0x00000060aa067825 */ /* 0x000fe200078e0076 */
[----:B------:R-:W-:Y:S01]  /*88c0*/  LEA R54, P1, R83, R124, 0x1 ;  /* 0x0000007c53367211 */ /* 0x000fe200078208ff */
[----:B------:R-:W-:Y:S01]  /*88d0*/  BSSY B0, `(.L_x_7020) ;  /* 0x000005f000007945 */ /* 0x000fe20003800000 */
[----:B----4-:R-:W-:Y:S01]  /*88e0*/  LEA R52, P0, R110, R118, 0x1 ;  /* 0x000000766e347211 */ /* 0x010fe200078008ff */
[----:B------:R-:W-:Y:S01]  /*88f0*/  IMAD.IADD R7, R7, 0x1, R0 ;  /* 0x0000000107077824 */ /* 0x000fe200078e0200 */
[----:B------:R-:W-:Y:S01]  /*8900*/  ISETP.GE.AND P2, PT, R15, R25, PT ;  /* 0x000000190f00720c */ /* 0x000fe20003f46270 */
[----:B------:R-:W-:Y:S01]  /*8910*/  IMAD R3, R135, 0x60, RZ ;  /* 0x0000006087037824 */ /* 0x000fe200078e02ff */
[----:B------:R-:W-:Y:S01]  /*8920*/  LEA.HI.X R61, R108, R119, R107, 0x1, P3 ;  /* 0x000000776c3d7211 */ /* 0x000fe200018f0c6b */
[----:B------:R-:W-:Y:S01]  /*8930*/  IMAD.WIDE.U32 R62, R134, 0x60, R124 ;  /* 0x00000060863e7825 */ /* 0x000fe200078e007c */
        /* <DEDUP_REMOVED lines=88> */
.L_x_7021:
[----:B------:R-:W-:Y:S05]  /*8ec0*/  BSYNC B0 ;  /* 0x0000000000007941 */ /* 0x000fea0003800000 */
.L_x_7020:
[----:B-----5:R3:W-:Y:S01]  /*8ed0*/  ST.E.128 desc[UR6][R62.64], R8 ;  /* 0x000000083e007985 */ /* 0x0207e2000c101d06 */
[----:B------:R-:W-:Y:S03]  /*8ee0*/  BSSY B0, `(.L_x_7022) ;  /* 0x0000055000007945 */ /* 0x000fe60003800000 */
[----:B------:R3:W5:Y:S01]  /*8ef0*/  LD.E.128 R28, desc[UR6][R60.64] ;  /* 0x000000063c1c7980 */ /* 0x000762000c101d00 */
[----:B------:R-:W-:Y:S05]  /*8f00*/  @P2 BRA `(.L_x_7023) ;  /* 0x0000000400482947 */ /* 0x000fea0003800000 */
[----:B------:R-:W-:Y:S01]  /*8f10*/  LEA.HI R0, R25, R25, RZ, 0x1 ;  /* 0x0000001919007211 */ /* 0x000fe200078f08ff */
[----:B------:R-:W-:Y:S01]  /*8f20*/  IMAD.MOV.U32 R4, RZ, RZ, RZ ;  /* 0x000000ffff047224 */ /* 0x000fe200078e00ff */
[C---:B-----5:R-:W-:Y:S01]  /*8f30*/  LOP3.LUT R35, R28.reuse, 0xffff0000, RZ, 0xc0, !PT ;  /* 0xffff00001c237812 */ /* 0x060fe200078ec0ff */
[----:B---3--:R-:W-:Y:S01]  /*8f40*/  IMAD.MOV.U32 R10, RZ, RZ, RZ ;  /* 0x000000ffff0a7224 */ /* 0x008fe200078e00ff */
        /* <DEDUP_REMOVED lines=78> */
.L_x_7023:
[----:B------:R-:W-:Y:S05]  /*9430*/  BSYNC B0 ;  /* 0x0000000000007941 */ /* 0x000fea0003800000 */
.L_x_7022:
        /* <DEDUP_REMOVED lines=10> */
[----:B----4-:R-:W-:Y:S01]  /*94e0*/  IMAD.MOV.U32 R29, RZ, RZ, RZ ;  /* 0x000000ffff1d7224 */ /* 0x010fe200078e00ff */
[----:B------:R-:W-:Y:S01]  /*94f0*/  SHF.R.S32.HI R27, RZ, 0x1, R27 ;  /* 0x00000001ff1b7819 */ /* 0x000fe2000001141b */
[----:B------:R-:W-:Y:S01]  /*9500*/  IMAD.U32 R31, R8, 0x10000, RZ ;  /* 0x00010000081f7824 */ /* 0x000fe200078e00ff */
[----:B------:R-:W-:Y:S01]  /*9510*/  SHF.L.U32 R28, R10, 0x10, RZ ;  /* 0x000000100a1c7819 */ /* 0x000fe200000006ff */
[----:B------:R-:W-:Y:S01]  /*9520*/  IMAD.U32 R26, R9, 0x10000, RZ ;  /* 0x00010000091a7824 */ /* 0x000fe200078e00ff */
[----:B------:R-:W-:Y:S01]  /*9530*/  ISETP.GE.AND P1, PT, R14, R27, PT ;  /* 0x0000001b0e00720c */ /* 0x000fe20003f26270 */
[--C-:B--2---:R-:W-:Y:S01]  /*9540*/  IMAD.MOV.U32 R7, RZ, RZ, R27.reuse ;  /* 0x000000ffff077224 */ /* 0x104fe200078e001b */
        /* <DEDUP_REMOVED lines=14> */
[----:B------:R-:W-:Y:S04]  /*9630*/  IADD3 R27, P0, R142, R29, RZ ;  /* 0x0000001d8e1b7210 */ /* 0x000fe80007f1e0ff */
[----:B------:R-:W-:Y:S01]  /*9640*/  LEA.HI.X.SX32 R0, R29, R128, 0x1, P0 ;  /* 0x000000801d007211 */ /* 0x000fe200000f0eff */
[----:B------:R-:W3:Y:S01]  /*9650*/  LD.E.128 R44, desc[UR6][R44.64] ;  /* 0x000000062c2c7980 */ /* 0x000ee2000c101d00 */
        /* <DEDUP_REMOVED lines=24> */
[----:B----4-:R-:W-:Y:S01]  /*97e0*/  LOP3.LUT R32, R43, 0xffff0000, RZ, 0xc0, !PT ;  /* 0xffff00002b207812 */ /* 0x010fe200078ec0ff */
[----:B------:R-:W-:Y:S01]  /*97f0*/  @!P1 FADD.FTZ R11, -R11, -RZ ;  /* 0x800000ff0b0b9221 */ /* 0x000fe20000010100 */
[----:B------:R-:W-:Y:S01]  /*9800*/  @!P1 FADD.FTZ R24, -R24, -RZ ;  /* 0x800000ff18189221 */ /* 0x000fe20000010100 */
        /* <DEDUP_REMOVED lines=29> */
.L_x_7025:
[----:B------:R-:W-:Y:S05]  /*99e0*/  BSYNC B0 ;  /* 0x0000000000007941 */ /* 0x000fea0003800000 */
.L_x_7024:
[----:B-----5:R1:W-:Y:S02]  /*99f0*/  ST.E.128 desc[UR6][R48.64], R8 ;  /* 0x0000000830007985 */ /* 0x0203e4000c101d06 */
.L_x_7019:
[----:B------:R-:W-:Y:S05]  /*9a00*/  BSYNC B1 ;  /* 0x0000000000017941 */ /* 0x000fea0003800000 */
.L_x_7018:
[----:B------:R-:W5:Y:S02]  /*9a10*/  LD.E R3, desc[UR6][R20.64+0xd0] ;  /* 0x0000d00614037980 */ /* 0x000f64000c101900 */
[----:B-----5:R-:W-:Y:S05]  /*9a20*/  IMAD.U32 R3, R3, -0x20, RZ ;  /* 0xffffffe003037824 */ /* 0x020fea00078e00ff */
[C---:B------:R-:W-:Y:S02]  /*9a30*/  LEA R122, P1, R3.reuse, R122, 0x1 ;  /* 0x0000007a037a7211 */ /* 0x040fe400078208ff */
[C---:B------:R-:W-:Y:S02]  /*9a40*/  LEA R120, P0, R3.reuse, R120, 0x1 ;  /* 0x0000007803787211 */ /* 0x040fe400078008ff */
[C---:B------:R-:W-:Y:S02]  /*9a50*/  LEA.HI.X.SX32 R123, R3.reuse, R123, 0x1, P1 ;  /* 0x0000007b037b7211 */ /* 0x040fe400008f0eff */
[----:B------:R-:W-:Y:S01]  /*9a60*/  LEA.HI.X.SX32 R121, R3, R121, 0x1, P0 ;  /* 0x0000007903797211 */ /* 0x000fe200000f0eff */
[----:B------:R-:W-:Y:S05]  /*9a70*/  BRA `(.L_x_6993) ;  /* 0x0000000000bc7947 */ /* 0x000fea0003800000 */
.L_x_6983:
        /* <DEDUP_REMOVED lines=47> */
.L_x_6993:
[----:B------:R-:W-:Y:S05]  /*9d70*/  BSYNC B2 ;  /* 0x0000000000027941 */ /* 0x000fea0003800000 */
.L_x_6982:
        /* <DEDUP_REMOVED lines=72> */
[C---:B------:R-:W-:Y:S02]  /*a200*/  IMAD R4, R24.reuse, R7, R4 ;  /* 0x0000000718047224 */ /* 0x040fe400078e0204 */
        /* <DEDUP_REMOVED lines=15> */
.L_x_7027:
[----:B------:R-:W2:Y:S01]  /*a300*/  LD.E R0, desc[UR6][R20.64+0x40] ;  /* 0x0000400614007980 */ /* 0x000ea2000c101900 */
[----:B------:R-:W-:Y:S02]  /*a310*/  IMAD.MOV.U32 R4, RZ, RZ, R127 ;  /* 0x000000ffff047224 */ /* 0x000fe400078e007f */
[----:B------:R-:W-:Y:S01]  /*a320*/  IMAD.MOV.U32 R5, RZ, RZ, R126 ;  /* 0x000000ffff057224 */ /* 0x000fe200078e007e */
[----:B------:R-:W3:Y:S02]  /*a330*/  LD.E R3, desc[UR6][R20.64+0x38] ;  /* 0x0000380614037980 */ /* 0x000ee4000c101900 */
[----:B---3--:R-:W-:Y:S02]  /*a340*/  IMAD.U32 R3, R3, -0x40, RZ ;  /* 0xffffffc003037824 */ /* 0x008fe400078e00ff */
[----:B--2---:R-:W-:Y:S03]  /*a350*/  IMAD.U32 R0, R0, -0x40, RZ ;  /* 0xffffffc000007824 */ /* 0x004fe600078e00ff */
[C---:B----4-:R-:W-:Y:S02]  /*a360*/  LEA R124, P0, R3.reuse, R124, 0x1 ;  /* 0x0000007c037c7211 */ /* 0x050fe400078008ff */
[C---:B------:R-:W-:Y:S02]  /*a370*/  LEA R127, P1, R0.reuse, R4, 0x1 ;  /* 0x00000004007f7211 */ /* 0x040fe400078208ff */
[----:B------:R-:W-:Y:S02]  /*a380*/  LEA.HI.X.SX32 R125, R3, R125, 0x1, P0 ;  /* 0x0000007d037d7211 */ /* 0x000fe400000f0eff */
[----:B------:R-:W-:Y:S09]  /*a390*/  LEA.HI.X.SX32 R126, R0, R5, 0x1, P1 ;  /* 0x00000005007e7211 */ /* 0x000ff200008f0eff */
.L_x_7028:
[----:B------:R-:W-:Y:S05]  /*a3a0*/  BSYNC B0 ;  /* 0x0000000000007941 */ /* 0x000fea0003800000 */
.L_x_7026:
[----:B------:R-:W-:Y:S04]  /*a3b0*/  IADD3 R13, R13, -0x1, RZ ;  /* 0xffffffff0d0d7810 */ /* 0x000fe80007ffe0ff */
[----:B------:R-:W-:Y:S11]  /*a3c0*/  ISETP.GT.AND P0, PT, R13, R94, PT ;  /* 0x0000005e0d00720c */ /* 0x000ff60003f04270 */
[----:B------:R-:W-:Y:S02]  /*a3d0*/  @!UPT UIADD3 URZ, URZ, URZ, URZ ;  /* 0x0000003f3f3ff290 */ /* 0x000fe4000fffe03f */
[----:B------:R-:W-:Y:S05]  /*a3e0*/  @P0 BRA `(.L_x_7029) ;  /* 0xffffff8400840947 */ /* 0x000fea000383ffff */
.L_x_6981:
        /* <DEDUP_REMOVED lines=12> */
[----:B----4-:R-:W2:Y:S01]  /*a4b0*/  LD.E.64 R8, desc[UR6][R20.64+0xf0] ;  /* 0x0000f00614087980 */ /* 0x010ea2000c101b00 */
[----:B------:R-:W-:-:S03]  /*a4c0*/  IMAD.MOV.U32 R2, RZ, RZ, RZ ;  /* 0x000000ffff027224 */ /* 0x000fc600078e00ff */
[----:B------:R-:W3:Y:S04]  /*a4d0*/  LD.E.U8 R0, desc[UR6][R20.64+0x1b3] ;  /* 0x0001b30614007980 */ /* 0x000ee8000c101100 */
[----:B------:R1:W5:Y:S04]  /*a4e0*/  LD.E.64 R34, desc[UR6][R20.64+0x148] ;  /* 0x0001480614227980 */ /* 0x000368000c101b00 */
[----:B------:R1:W5:Y:S01]  /*a4f0*/  LD.E.64 R32, desc[UR6][R20.64+0x150] ;  /* 0x0001500614207980 */ /* 0x000362000c101b00 */
[----:B--2---:R-:W-:-:S04]  /*a500*/  ISETP.NE.U32.AND P1, PT, R8, RZ, PT ;  /* 0x000000ff0800720c */ /* 0x004fc80003f25070 */
[----:B------:R-:W-:-:S13]  /*a510*/  ISETP.NE.AND.EX P1, PT, R9, RZ, PT, P1 ;  /* 0x000000ff0900720c */ /* 0x000fda0003f25310 */
[----:B------:R-:W-:-:S04]  /*a520*/  @P1 LEA R10, P0, R209, R8, 0x2 ;  /* 0x00000008d10a1211 */ /* 0x000fc800078010ff */
[----:B------:R-:W-:-:S05]  /*a530*/  @P1 LEA.HI.X R11, R209, R9, R74, 0x2, P0 ;  /* 0x00000009d10b1211 */ /* 0x000fca00000f144a */
[----:B------:R-:W2:Y:S01]  /*a540*/  @P1 LD.E R2, desc[UR6][R10.64] ;  /* 0x000000060a021980 */ /* 0x000ea2000c101900 */
[----:B------:R-:W-:Y:S02]  /*a550*/  IADD3 R7, P1, R7, R158, RZ ;  /* 0x0000009e07077210 */ /* 0x000fe40007f3e0ff */
[----:B------:R-:W-:-:S03]  /*a560*/  LEA.HI R17, R3, R3, RZ, 0x1 ;  /* 0x0000000303117211 */ /* 0x000fc600078f08ff */
[----:B------:R-:W-:Y:S01]  /*a570*/  IMAD.X R5, R5, 0x1, R161, P1 ;  /* 0x0000000105057824 */ /* 0x000fe200008e06a1 */
[CC--:B-----5:R-:W-:Y:S02]  /*a580*/  LEA R44, P1, R7.reuse, R164.reuse, 0x1 ;  /* 0x000000a4072c7211 */ /* 0x0e0fe400078208ff */
[----:B------:R-:W-:Y:S02]  /*a590*/  SHF.R.S32.HI R17, RZ, 0x1, R17 ;  /* 0x00000001ff117819 */ /* 0x000fe40000011411 */
[----:B---3--:R-:W-:Y:S01]  /*a5a0*/  ISETP.NE.AND P4, PT, R0, RZ, PT ;  /* 0x000000ff0000720c */ /* 0x008fe20003f85270 */
[----:B------:R-:W-:Y:S01]  /*a5b0*/  IMAD.MOV.U32 R160, RZ, RZ, R158 ;  /* 0x000000ffffa07224 */ /* 0x000fe200078e009e */
[----:B------:R-:W-:Y:S02]  /*a5c0*/  LEA R46, P2, R158, R164, 0x1 ;  /* 0x000000a49e2e7211 */ /* 0x000fe400078408ff */
[----:B------:R-:W-:Y:S02]  /*a5d0*/  LEA R9, P0, R162, R158, 0x5 ;  /* 0x0000009ea2097211 */ /* 0x000fe400078028ff */
[----:B------:R-:W-:Y:S01]  /*a5e0*/  LEA.HI.X R45, R7, R165, R5, 0x1, P1 ;  /* 0x000000a5072d7211 */ /* 0x000fe200008f0c05 */
[----:B------:R-:W-:Y:S01]  /*a5f0*/  IMAD R5, R156, R17, R76 ;  /* 0x000000119c057224 */ /* 0x000fe200078e024c */
[----:B------:R-:W-:Y:S01]  /*a600*/  LEA.HI.X R47, R158, R165, R161, 0x1, P2 ;  /* 0x000000a59e2f7211 */ /* 0x000fe200010f0ca1 */
[----:B------:R-:W-:Y:S01]  /*a610*/  IMAD R4, R163, 0x30, RZ ;  /* 0x00000030a3047824 */ /* 0x000fe200078e02ff */
[C---:B------:R-:W-:Y:S01]  /*a620*/  LEA.HI.X R6, R162.reuse, R161, R163, 0x5, P0 ;  /* 0x000000a1a2067211 */ /* 0x040fe200000f2ca3 */
[----:B------:R-:W-:Y:S01]  /*a630*/  IMAD.WIDE.U32 R160, R162, 0x30, R160 ;  /* 0x00000030a2a07825 */ /* 0x000fe200078e00a0 */
[----:B------:R-:W-:-:S03]  /*a640*/  LEA R36, P0, R9, R164, 0x1 ;  /* 0x000000a409247211 */ /* 0x000fc600078008ff */
[----:B------:R-:W-:Y:S02]  /*a650*/  IMAD.IADD R23, R206, 0x1, -R67 ;  /* 0x00000001ce177824 */ /* 0x000fe400078e0a43 */
[----:B------:R-:W-:Y:S01]  /*a660*/  IMAD.IADD R43, R76, 0x1, R5 ;  /* 0x000000014c2b7824 */ /* 0x000fe200078e0205 */
[----:B------:R-:W-:Y:S01]  /*a670*/  LEA.HI.X R37, R9, R165, R6, 0x1, P0 ;  /* 0x000000a509257211 */ /* 0x000fe200000f0c06 */
[----:B------:R-:W-:Y:S01]  /*a680*/  IMAD.IADD R7, R161, 0x1, R4 ;  /* 0x00000001a1077824 */ /* 0x000fe200078e0204 */
[----:B------:R-:W-:Y:S02]  /*a690*/  ISETP.GE.AND P0, PT, R156, R23, PT ;  /* 0x000000179c00720c */ /* 0x000fe40003f06270 */
[----:B------:R-:W-:Y:S02]  /*a6a0*/  LEA R38, P1, R160, R164, 0x1 ;  /* 0x000000a4a0267211 */ /* 0x000fe400078208ff */
[----:B------:R-:W-:Y:S02]  /*a6b0*/  ISETP.GT.AND P0, PT, R58, -0x8, !P0 ;  /* 0xfffffff83a00780c */ /* 0x000fe40004704270 */
[----:B------:R-:W-:-:S02]  /*a6c0*/  LEA.HI.X R39, R160, R165, R7, 0x1, P1 ;  /* 0x000000a5a0277211 */ /* 0x000fc400008f0c07 */
[----:B--2---:R-:W-:-:S05]  /*a6d0*/  IADD3 R2, R2, R75, R67 ;  /* 0x0000004b02027210 */ /* 0x004fca0007ffe043 */
[----:B------:R-:W-:-:S05]  /*a6e0*/  IMAD R2, R2, R17, RZ ;  /* 0x0000001102027224 */ /* 0x000fca00078e02ff */
[----:B------:R-:W-:Y:S02]  /*a6f0*/  SHF.R.S32.HI R0, RZ, 0x1f, R2 ;  /* 0x0000001fff007819 */ /* 0x000fe40000011402 */
[C---:B------:R-:W-:Y:S02]  /*a700*/  IADD3 R9, P3, R2.reuse, R5, RZ ;  /* 0x0000000502097210 */ /* 0x040fe40007f7e0ff */
[----:B------:R-:W-:Y:S01]  /*a710*/  IADD3 R41, P2, R2, R43, RZ ;  /* 0x0000002b02297210 */ /* 0x000fe20007f5e0ff */
[----:B------:R-:W-:Y:S01]  /*a720*/  IMAD.SHL.U32 R2, R17, 0x10, RZ ;  /* 0x0000001011027824 */ /* 0x000fe200078e00ff */
        /* <DEDUP_REMOVED lines=56> */
.L_x_7036:
[----:B------:R-:W-:Y:S05]  /*aab0*/  BSYNC B0 ;  /* 0x0000000000007941 */ /* 0x000fea0003800000 */
.L_x_7035:
[----:B-----5:R2:W-:Y:S04]  /*aac0*/  STS.128 [R213], R12 ;  /* 0x0000000cd5007388 */ /* 0x0205e80000000c00 */
[----:B------:R2:W5:Y:S01]  /*aad0*/  LD.E.128 R24, desc[UR6][R46.64+0x80] ;  /* 0x000080062e187980 */ /* 0x000562000c101d00 */
[----:B------:R-:W-:Y:S04]  /*aae0*/  BSSY B0, `(.L_x_7037) ;  /* 0x0000029000007945 */ /* 0x000fe80003800000 */
[----:B------:R-:W-:Y:S05]  /*aaf0*/  @P2 BRA `(.L_x_7038) ;  /* 0x00000000009c2947 */ /* 0x000fea0003800000 */
[----:B------:R-:W2:Y:S04]  /*ab00*/  LD.E.64 R4, desc[UR6][R40.64+0x40] ;  /* 0x0000400628047980 */ /* 0x000ea8000c101b00 */
[----:B------:R-:W3:Y:S01]  /*ab10*/  LD.E.64 R6, desc[UR6][R30.64+0x40] ;  /* 0x000040061e067980 */ /* 0x000ee2000c101b00 */
        /* <DEDUP_REMOVED lines=23> */
[----:B------:R-:W-:Y:S01]  /*ac90*/  FMUL.FTZ R25, R24, R6 ;  /* 0x0000000618197220 */ /* 0x000fe20000410000 */
        /* <DEDUP_REMOVED lines=13> */
.L_x_7038:
[----:B------:R-:W-:Y:S05]  /*ad70*/  BSYNC B0 ;  /* 0x0000000000007941 */ /* 0x000fea0003800000 */
.L_x_7037:
        /* <DEDUP_REMOVED lines=8> */
[C---:B-----5:R-:W-:Y:S01]  /*ae00*/  SHF.L.U32 R29, R15.reuse, 0x10, RZ ;  /* 0x000000100f1d7819 */ /* 0x060fe200000006ff */
[----:B------:R-:W-:Y:S01]  /*ae10*/  IMAD.U32 R22, R14, 0x10000, RZ ;  /* 0x000100000e167824 */ /* 0x000fe200078e00ff */
[----:B---3--:R-:W-:Y:S02]  /*ae20*/  LOP3.LUT R27, R15, 0xffff0000, RZ, 0xc0, !PT ;  /* 0xffff00000f1b7812 */ /* 0x008fe400078ec0ff */
        /* <DEDUP_REMOVED lines=34> */
.L_x_7040:
[----:B------:R-:W-:Y:S05]  /*b050*/  BSYNC B0 ;  /* 0x0000000000007941 */ /* 0x000fea0003800000 */
.L_x_7039:
[----:B-----5:R2:W-:Y:S02]  /*b060*/  STS.128 [R213+0x4000], R12 ;  /* 0x0040000cd5007388 */ /* 0x0205e40000000c00 */
.L_x_7034:
[----:B------:R-:W-:Y:S05]  /*b070*/  BSYNC B1 ;  /* 0x0000000000017941 */ /* 0x000fea0003800000 */
.L_x_7033:
[----:B------:R-:W-:Y:S01]  /*b080*/  VIADD R0, R156, 0x10 ;  /* 0x000000109c007836 */ /* 0x000fe20000000000 */
[----:B------:R-:W-:Y:S04]  /*b090*/  BSSY B1, `(.L_x_7041) ;  /* 0x0000094000017945 */ /* 0x000fe80003800000 */
[----:B------:R-:W-:-:S04]  /*b0a0*/  ISETP.GE.AND P0, PT, R0, R23, PT ;  /* 0x000000170000720c */ /* 0x000fc80003f06270 */
[----:B------:R-:W-:-:S13]  /*b0b0*/  ISETP.LT.OR P0, PT, R58, -0x87, P0 ;  /* 0xffffff793a00780c */ /* 0x000fda0000701670 */
[----:B------:R-:W-:Y:S05]  /*b0c0*/  @P0 BRA `(.L_x_7042) ;  /* 0x0000000800400947 */ /* 0x000fea0003800000 */
[----:B---3--:R3:W5:Y:S01]  /*b0d0*/  LD.E.128 R24, desc[UR6][R44.64] ;  /* 0x000000062c187980 */ /* 0x008762000c101d00 */
[----:B------:R-:W-:Y:S02]  /*b0e0*/  IADD3 R5, P0, R2, R9, RZ ;  /* 0x0000000902057210 */ /* 0x000fe40007f1e0ff */
[----:B------:R-:W-:Y:S02]  /*b0f0*/  ISETP.GE.AND P1, PT, R18, R3, PT ;  /* 0x000000031200720c */ /* 0x000fe40003f26270 */
[----:B------:R-:W-:Y:S01]  /*b100*/  LEA.HI.X.SX32 R4, R2, R8, 0x1, P0 ;  /* 0x0000000802047211 */ /* 0x000fe200000f0eff */
[C---:B------:R-:W-:Y:S02]  /*b110*/  IMAD.SHL.U32 R41, R5.reuse, 0x2, RZ ;  /* 0x0000000205297824 */ /* 0x040fe400078e00ff */
[----:B------:R-:W-:Y:S01]  /*b120*/  VIADD R2, R18, 0x40 ;  /* 0x0000004012027836 */ /* 0x000fe20000000000 */
[----:B------:R-:W-:Y:S02]  /*b130*/  SHF.L.U64.HI R5, R5, 0x1, R4 ;  /* 0x0000000105057819 */ /* 0x000fe40000010204 */
[----:B------:R-:W-:-:S02]  /*b140*/  IADD3 R28, P3, R34, R41, RZ ;  /* 0x00000029221c7210 */ /* 0x000fc40007f7e0ff */
[----:B------:R-:W-:Y:S01]  /*b150*/  IADD3 R40, P2, R32, R41, RZ ;  /* 0x0000002920287210 */ /* 0x000fe20007f5e0ff */
[----:B------:R-:W-:Y:S01]  /*b160*/  BSSY B0, `(.L_x_7043) ;  /* 0x000002c000007945 */ /* 0x000fe20003800000 */
[----:B------:R-:W-:Y:S01]  /*b170*/  ISETP.GE.AND P0, PT, R2, R3, PT ;  /* 0x000000030200720c */ /* 0x000fe20003f06270 */
[--C-:B------:R-:W-:Y:S02]  /*b180*/  IMAD.X R29, R35, 0x1, R5.reuse, P3 ;  /* 0x00000001231d7824 */ /* 0x100fe400018e0605 */
[----:B------:R-:W-:Y:S01]  /*b190*/  IMAD.X R41, R33, 0x1, R5, P2 ;  /* 0x0000000121297824 */ /* 0x000fe200010e0605 */
[----:B------:R-:W-:Y:S09]  /*b1a0*/  @P1 BRA `(.L_x_7044) ;  /* 0x00000000009c1947 */ /* 0x000ff20003800000 */
[----:B------:R-:W2:Y:S04]  /*b1b0*/  LD.E.64 R4, desc[UR6][R40.64] ;  /* 0x0000000628047980 */ /* 0x000ea8000c101b00 */
[----:B------:R-:W4:Y:S01]  /*b1c0*/  LD.E.64 R6, desc[UR6][R28.64] ;  /* 0x000000061c067980 */ /* 0x000f22000c101b00 */
        /* <DEDUP_REMOVED lines=37> */
.L_x_7044:
[----:B------:R-:W-:Y:S05]  /*b420*/  BSYNC B0 ;  /* 0x0000000000007941 */ /* 0x000fea0003800000 */
.L_x_7043:
[----:B-----5:R4:W-:Y:S04]  /*b430*/  STS.128 [R213+0x800], R24 ;  /* 0x00080018d5007388 */ /* 0x0209e80000000c00 */
[----:B--2---:R4:W5:Y:S01]  /*b440*/  LD.E.128 R12, desc[UR6][R44.64+0x80] ;  /* 0x000080062c0c7980 */ /* 0x004962000c101d00 */
[----:B------:R-:W-:Y:S04]  /*b450*/  BSSY B0, `(.L_x_7045) ;  /* 0x0000029000007945 */ /* 0x000fe80003800000 */
[----:B------:R-:W-:Y:S05]  /*b460*/  @P0 BRA `(.L_x_7046) ;  /* 0x00000000009c0947 */ /* 0x000fea0003800000 */
[----:B------:R-:W2:Y:S04]  /*b470*/  LD.E.64 R4, desc[UR6][R40.64+0x40] ;  /* 0x0000400628047980 */ /* 0x000ea8000c101b00 */
[----:B------:R-:W3:Y:S01]  /*b480*/  LD.E.64 R6, desc[UR6][R28.64+0x40] ;  /* 0x000040061c067980 */ /* 0x000ee2000c101b00 */
[C---:B-----5:R-:W-:Y:S01]  /*b490*/  SHF.L.U32 R31, R15.reuse, 0x10, RZ ;  /* 0x000000100f1f7819 */ /* 0x060fe200000006ff */
[----:B------:R-:W-:Y:S01]  /*b4a0*/  IMAD.U32 R22, R14, 0x10000, RZ ;  /* 0x000100000e167824 */ /* 0x000fe200078e00ff */
[----:B----4-:R-:W-:Y:S02]  /*b4b0*/  LOP3.LUT R27, R15, 0xffff0000, RZ, 0xc0, !PT ;  /* 0xffff00000f1b7812 */ /* 0x010fe400078ec0ff */
        /* <DEDUP_REMOVED lines=34> */
.L_x_7046:
[----:B------:R-:W-:Y:S05]  /*b6e0*/  BSYNC B0 ;  /* 0x0000000000007941 */ /* 0x000fea0003800000 */
.L_x_7045:
[----:B-----5:R2:W-:Y:S04]  /*b6f0*/  STS.128 [R213+0x2800], R12 ;  /* 0x0028000cd5007388 */ /* 0x0205e80000000c00 */
[----:B-1-34-:R-:W5:Y:S01]  /*b700*/  LD.E.128 R44, desc[UR6][R44.64+0x100] ;  /* 0x000100062c2c7980 */ /* 0x01af62000c101d00 */
[----:B------:R-:W-:Y:S01]  /*b710*/  IADD3 R2, R18, 0x80, RZ ;  /* 0x0000008012027810 */ /* 0x000fe20007ffe0ff */
[----:B------:R-:W-:Y:S03]  /*b720*/  BSSY B0, `(.L_x_7047) ;  /* 0x0000029000007945 */ /* 0x000fe60003800000 */
[----:B------:R-:W-:-:S13]  /*b730*/  ISETP.GE.AND P0, PT, R2, R3, PT ;  /* 0x000000030200720c */ /* 0x000fda0003f06270 */
[----:B------:R-:W-:Y:S05]  /*b740*/  @P0 BRA `(.L_x_7048) ;  /* 0x0000000000980947 */ /* 0x000fea0003800000 */
[----:B------:R-:W2:Y:S04]  /*b750*/  LD.E.64 R4, desc[UR6][R40.64+0x80] ;  /* 0x0000800628047980 */ /* 0x000ea8000c101b00 */
[----:B------:R-:W3:Y:S01]  /*b760*/  LD.E.64 R6, desc[UR6][R28.64+0x80] ;  /* 0x000080061c067980 */ /* 0x000ee2000c101b00 */
[C---:B-----5:R-:W-:Y:S01]  /*b770*/  LOP3.LUT R2, R45.reuse, 0xffff0000, RZ, 0xc0, !PT ;  /* 0xffff00002d027812 */ /* 0x060fe200078ec0ff */
[----:B------:R-:W-:Y:S01]  /*b780*/  IMAD.U32 R16, R46, 0x10000, RZ ;  /* 0x000100002e107824 */ /* 0x000fe200078e00ff */
[----:B------:R-:W-:Y:S02]  /*b790*/  SHF.L.U32 R10, R45, 0x10, RZ ;  /* 0x000000102d0a7819 */ /* 0x000fe400000006ff */
[C---:B------:R-:W-:Y:S02]  /*b7a0*/  LOP3.LUT R27, R47.reuse, 0xffff0000, RZ, 0xc0, !PT ;  /* 0xffff00002f1b7812 */ /* 0x040fe400078ec0ff */
[----:B------:R-:W-:-:S02]  /*b7b0*/  SHF.L.U32 R31, R47, 0x10, RZ ;  /* 0x000000102f1f7819 */ /* 0x000fc400000006ff */
[----:B------:R-:W-:Y:S02]  /*b7c0*/  SHF.L.U32 R11, R44, 0x10, RZ ;  /* 0x000000102c0b7819 */ /* 0x000fe400000006ff */
        /* <DEDUP_REMOVED lines=30> */
.L_x_7048:
[----:B------:R-:W-:Y:S05]  /*b9b0*/  BSYNC B0 ;  /* 0x0000000000007941 */ /* 0x000fea0003800000 */
.L_x_7047:
[----:B-----5:R4:W-:Y:S02]  /*b9c0*/  STS.128 [R213+0x4800], R44 ;  /* 0x0048002cd5007388 */ /* 0x0209e40000000c00 */
.L_x_7042:
[----:B------:R-:W-:Y:S05]  /*b9d0*/  BSYNC B1 ;  /* 0x0000000000017941 */ /* 0x000fea0003800000 */
.L_x_7041:
        /* <DEDUP_REMOVED lines=20> */
[----:B------:R-:W2:Y:S04]  /*bb20*/  LD.E.64 R4, desc[UR6][R40.64] ;  /* 0x0000000628047980 */ /* 0x000ea8000c101b00 */
[----:B------:R-:W3:Y:S01]  /*bb30*/  LD.E.64 R6, desc[UR6][R28.64] ;  /* 0x000000061c067980 */ /* 0x000ee2000c101b00 */
[C---:B-----5:R-:W-:Y:S01]  /*bb40*/  SHF.L.U32 R10, R25.reuse, 0x10, RZ ;  /* 0x00000010190a7819 */ /* 0x060fe200000006ff */
[----:B------:R-:W-:Y:S01]  /*bb50*/  IMAD.U32 R22, R26, 0x10000, RZ ;  /* 0x000100001a167824 */ /* 0x000fe200078e00ff */
[----:B------:R-:W-:Y:S02]  /*bb60*/  LOP3.LUT R2, R25, 0xffff0000, RZ, 0xc0, !PT ;  /* 0xffff000019027812 */ /* 0x000fe400078ec0ff */
[C---:B------:R-:W-:Y:S02]  /*bb70*/  SHF.L.U32 R31, R27.reuse, 0x10, RZ ;  /* 0x000000101b1f7819 */ /* 0x040fe400000006ff */
[----:B------:R-:W-:-:S02]  /*bb80*/  LOP3.LUT R27, R27, 0xffff0000, RZ, 0xc0, !PT ;  /* 0xffff00001b1b7812 */ /* 0x000fc400078ec0ff */
[----:B------:R-:W-:Y:S02]  /*bb90*/  LOP3.LUT R30, R26, 0xffff0000, RZ, 0xc0, !PT ;  /* 0xffff00001a1e7812 */ /* 0x000fe400078ec0ff */
[C---:B------:R-:W-:Y:S02]  /*bba0*/  SHF.L.U32 R11, R24.reuse, 0x10, RZ ;  /* 0x00000010180b7819 */ /* 0x040fe400000006ff */
        /* <DEDUP_REMOVED lines=30> */
.L_x_7052:
[----:B------:R-:W-:Y:S05]  /*bd90*/  BSYNC B0 ;  /* 0x0000000000007941 */ /* 0x000fea0003800000 */
.L_x_7051:
[----:B-----5:R3:W-:Y:S04]  /*bda0*/  STS.128 [R213+0x1000], R24 ;  /* 0x00100018d5007388 */ /* 0x0207e80000000c00 */
[----:B--2---:R3:W5:Y:S01]  /*bdb0*/  LD.E.128 R12, desc[UR6][R36.64+0x80] ;  /* 0x00008006240c7980 */ /* 0x004762000c101d00 */
[----:B------:R-:W-:Y:S04]  /*bdc0*/  BSSY B0, `(.L_x_7053) ;  /* 0x0000029000007945 */ /* 0x000fe80003800000 */
[----:B------:R-:W-:Y:S05]  /*bdd0*/  @P0 BRA `(.L_x_7054) ;  /* 0x00000000009c0947 */ /* 0x000fea0003800000 */
[----:B------:R-:W2:Y:S04]  /*bde0*/  LD.E.64 R4, desc[UR6][R40.64+0x40] ;  /* 0x0000400628047980 */ /* 0x000ea8000c101b00 */
[----:B------:R-:W4:Y:S01]  /*bdf0*/  LD.E.64 R6, desc[UR6][R28.64+0x40] ;  /* 0x000040061c067980 */ /* 0x000f22000c101b00 */
[C---:B-----5:R-:W-:Y:S01]  /*be00*/  SHF.L.U32 R31, R15.reuse, 0x10, RZ ;  /* 0x000000100f1f7819 */ /* 0x060fe200000006ff */
[----:B---3--:R-:W-:Y:S01]  /*be10*/  IMAD.U32 R24, R14, 0x10000, RZ ;  /* 0x000100000e187824 */ /* 0x008fe200078e00ff */
        /* <DEDUP_REMOVED lines=35> */
.L_x_7054:
[----:B------:R-:W-:Y:S05]  /*c050*/  BSYNC B0 ;  /* 0x0000000000007941 */ /* 0x000fea0003800000 */
.L_x_7053:
[----:B-----5:R2:W-:Y:S04]  /*c060*/  STS.128 [R213+0x3000], R12 ;  /* 0x0030000cd5007388 */ /* 0x0205e80000000c00 */
[----:B---3--:R2:W5:Y:S01]  /*c070*/  LD.E.128 R24, desc[UR6][R36.64+0x100] ;  /* 0x0001000624187980 */ /* 0x008562000c101d00 */
[----:B------:R-:W-:Y:S01]  /*c080*/  IADD3 R2, R18, 0x80, RZ ;  /* 0x0000008012027810 */ /* 0x000fe20007ffe0ff */
[----:B------:R-:W-:Y:S03]  /*c090*/  BSSY B0, `(.L_x_7055) ;  /* 0x000002a000007945 */ /* 0x000fe60003800000 */
[----:B------:R-:W-:-:S13]  /*c0a0*/  ISETP.GE.AND P0, PT, R2, R3, PT ;  /* 0x000000030200720c */ /* 0x000fda0003f06270 */
[----:B------:R-:W-:Y:S05]  /*c0b0*/  @P0 BRA `(.L_x_7056) ;  /* 0x00000000009c0947 */ /* 0x000fea0003800000 */
[----:B------:R-:W2:Y:S04]  /*c0c0*/  LD.E.64 R4, desc[UR6][R40.64+0x80] ;  /* 0x0000800628047980 */ /* 0x000ea8000c101b00 */
[----:B------:R3:W4:Y:S01]  /*c0d0*/  LD.E.64 R6, desc[UR6][R28.64+0x80] ;  /* 0x000080061c067980 */ /* 0x000722000c101b00 */
[C---:B-----5:R-:W-:Y:S01]  /*c0e0*/  SHF.L.U32 R10, R25.reuse, 0x10, RZ ;  /* 0x00000010190a7819 */ /* 0x060fe200000006ff */
[----:B------:R-:W-:Y:S01]  /*c0f0*/  IMAD.U32 R22, R26, 0x10000, RZ ;  /* 0x000100001a167824 */ /* 0x000fe200078e00ff */
[----:B------:R-:W-:Y:S02]  /*c100*/  LOP3.LUT R2, R25, 0xffff0000, RZ, 0xc0, !PT ;  /* 0xffff000019027812 */ /* 0x000fe400078ec0ff */
[C---:B------:R-:W-:Y:S02]  /*c110*/  SHF.L.U32 R31, R27.reuse, 0x10, RZ ;  /* 0x000000101b1f7819 */ /* 0x040fe400000006ff */
[----:B------:R-:W-:-:S02]  /*c120*/  LOP3.LUT R27, R27, 0xffff0000, RZ, 0xc0, !PT ;  /* 0xffff00001b1b7812 */ /* 0x000fc400078ec0ff */
[C---:B------:R-:W-:Y:S02]  /*c130*/  SHF.L.U32 R11, R24.reuse, 0x10, RZ ;  /* 0x00000010180b7819 */ /* 0x040fe400000006ff */
[----:B------:R-:W-:Y:S02]  /*c140*/  LOP3.LUT R24, R24, 0xffff0000, RZ, 0xc0, !PT ;  /* 0xffff000018187812 */ /* 0x000fe400078ec0ff */
[----:B---3--:R-:W-:Y:S02]  /*c150*/  LOP3.LUT R28, R26, 0xffff0000, RZ, 0xc0, !PT ;  /* 0xffff00001a1c7812 */ /* 0x008fe400078ec0ff */
        /* <DEDUP_REMOVED lines=29> */
.L_x_7056:
[----:B------:R-:W-:Y:S05]  /*c330*/  BSYNC B0 ;  /* 0x0000000000007941 */ /* 0x000fea0003800000 */
.L_x_7055:
[----:B-----5:R3:W-:Y:S02]  /*c340*/  STS.128 [R213+0x5000], R24 ;  /* 0x00500018d5007388 */ /* 0x0207e40000000c00 */
.L_x_7050:
[----:B------:R-:W-:Y:S05]  /*c350*/  BSYNC B1 ;  /* 0x0000000000017941 */ /* 0x000fea0003800000 */
.L_x_7049:
[----:B------:R-:W-:-:S05]  /*c360*/  VIADD R22, R156, 0x30 ;  /* 0x000000309c167836 */ /* 0x000fca0000000000 */
[----:B------:R-:W-:-:S04]  /*c370*/  ISETP.GE.AND P0, PT, R22, R23, PT ;  /* 0x000000171600720c */ /* 0x000fc80003f06270 */
[----:B------:R-:W-:-:S13]  /*c380*/  ISETP.LT.OR P0, PT, R58, -0x187, P0 ;  /* 0xfffffe793a00780c */ /* 0x000fda0000701670 */
[----:B------:R-:W-:Y:S05]  /*c390*/  @P0 BRA `(.L_x_7057) ;  /* 0x0000004c00bc0947 */ /* 0x000fea0003800000 */
[----:B--2---:R2:W5:Y:S01]  /*c3a0*/  LD.E.128 R12, desc[UR6][R38.64] ;  /* 0x00000006260c7980 */ /* 0x004562000c101d00 */
[----:B------:R-:W-:Y:S01]  /*c3b0*/  IMAD R17, R17, 0x30, RZ ;  /* 0x0000003011117824 */ /* 0x000fe200078e02ff */
[C---:B------:R-:W-:Y:S01]  /*c3c0*/  ISETP.GE.AND P1, PT, R18.reuse, R3, PT ;  /* 0x000000031200720c */ /* 0x040fe20003f26270 */
[----:B------:R-:W-:-:S03]  /*c3d0*/  VIADD R2, R18, 0x40 ;  /* 0x0000004012027836 */ /* 0x000fc60000000000 */
[----:B------:R-:W-:-:S04]  /*c3e0*/  IADD3 R5, P0, R17, R9, RZ ;  /* 0x0000000911057210 */ /* 0x000fc80007f1e0ff */
[----:B------:R-:W-:Y:S01]  /*c3f0*/  LEA.HI.X.SX32 R8, R17, R8, 0x1, P0 ;  /* 0x0000000811087211 */ /* 0x000fe200000f0eff */
[C---:B---3--:R-:W-:Y:S01]  /*c400*/  IMAD.SHL.U32 R27, R5.reuse, 0x2, RZ ;  /* 0x00000002051b7824 */ /* 0x048fe200078e00ff */
[----:B------:R-:W-:Y:S01]  /*c410*/  BSSY B0, `(.L_x_7058) ;  /* 0x000002f000007945 */ /* 0x000fe20003800000 */
[----:B------:R-:W-:Y:S02]  /*c420*/  ISETP.GE.AND P0, PT, R2, R3, PT ;  /* 0x000000030200720c */ /* 0x000fe40003f06270 */
[----:B------:R-:W-:Y:S02]  /*c430*/  SHF.L.U64.HI R5, R5, 0x1, R8 ;  /* 0x0000000105057819 */ /* 0x000fe40000010208 */
[-C--:B------:R-:W-:Y:S02]  /*c440*/  IADD3 R24, P3, R34, R27.reuse, RZ ;  /* 0x0000001b22187210 */ /* 0x080fe40007f7e0ff */
[----:B------:R-:W-:-:S03]  /*c450*/  IADD3 R26, P2, R32, R27, RZ ;  /* 0x0000001b201a7210 */ /* 0x000fc60007f5e0ff */
[--C-:B------:R-:W-:Y:S02]  /*c460*/  IMAD.X R25, R35, 0x1, R5.reuse, P3 ;  /* 0x0000000123197824 */ /* 0x100fe400018e0605 */
[----:B------:R-:W-:Y:S01]  /*c470*/  IMAD.X R27, R33, 0x1, R5, P2 ;  /* 0x00000001211b7824 */ /* 0x000fe200010e0605 */
[----:B--2---:R-:W-:Y:S07]  /*c480*/  @P1 BRA `(.L_x_7059) ;  /* 0x00000000009c1947 */ /* 0x004fee0003800000 */
        /* <DEDUP_REMOVED lines=39> */
.L_x_7059:
[----:B------:R-:W-:Y:S05]  /*c700*/  BSYNC B0 ;  /* 0x0000000000007941 */ /* 0x000fea0003800000 */
.L_x_7058:
[----:B-----5:R2:W-:Y:S04]  /*c710*/  STS.128 [R213+0x1800], R12 ;  /* 0x0018000cd5007388 */ /* 0x0205e80000000c00 */
[----:B------:R2:W5:Y:S01]  /*c720*/  LD.E.128 R8, desc[UR6][R38.64+0x80] ;  /* 0x0000800626087980 */ /* 0x000562000c101d00 */
[----:B------:R-:W-:Y:S04]  /*c730*/  BSSY B0, `(.L_x_7060) ;  /* 0x0000028000007945 */ /* 0x000fe80003800000 */
[----:B------:R-:W-:Y:S05]  /*c740*/  @P0 BRA `(.L_x_7061) ;  /* 0x0000000000980947 */ /* 0x000fea0003800000 */
[----:B------:R-:W3:Y:S04]  /*c750*/  LD.E.64 R4, desc[UR6][R26.64+0x40] ;  /* 0x000040061a047980 */ /* 0x000ee8000c101b00 */
[----:B------:R-:W4:Y:S01]  /*c760*/  LD.E.64 R6, desc[UR6][R24.64+0x40] ;  /* 0x0000400618067980 */ /* 0x000f22000c101b00 */
[C---:B-----5:R-:W-:Y:S01]  /*c770*/  LOP3.LUT R2, R9.reuse, 0xffff0000, RZ, 0xc0, !PT ;  /* 0xffff000009027812 */ /* 0x060fe200078ec0ff */
[----:B------:R-:W-:Y:S01]  /*c780*/  IMAD.U32 R28, R10, 0x10000, RZ ;  /* 0x000100000a1c7824 */ /* 0x000fe200078e00ff */
[----:B--2---:R-:W-:Y:S02]  /*c790*/  SHF.L.U32 R12, R9, 0x10, RZ ;  /* 0x00000010090c7819 */ /* 0x004fe400000006ff */
        /* <DEDUP_REMOVED lines=33> */
.L_x_7061:
[----:B------:R-:W-:Y:S05]  /*c9b0*/  BSYNC B0 ;  /* 0x0000000000007941 */ /* 0x000fea0003800000 */
.L_x_7060:
[----:B-----5:R3:W-:Y:S04]  /*c9c0*/  STS.128 [R213+0x3800], R8 ;  /* 0x00380008d5007388 */ /* 0x0207e80000000c00 */
[----:B--2---:R-:W5:Y:S01]  /*c9d0*/  LD.E.128 R36, desc[UR6][R38.64+0x100] ;  /* 0x0001000626247980 */ /* 0x004f62000c101d00 */
        /* <DEDUP_REMOVED lines=8> */
[----:B------:R-:W-:Y:S02]  /*ca60*/  SHF.L.U32 R7, R37, 0x10, RZ ;  /* 0x0000001025077819 */ /* 0x000fe400000006ff */
[----:B------:R-:W-:Y:S02]  /*ca70*/  LOP3.LUT R14, R39, 0xffff0000, RZ, 0xc0, !PT ;  /* 0xffff0000270e7812 */ /* 0x000fe400078ec0ff */
[----:B---3--:R-:W-:-:S02]  /*ca80*/  SHF.L.U32 R8, R36, 0x10, RZ ;  /* 0x0000001024087819 */ /* 0x008fc400000006ff */
[----:B------:R-:W-:Y:S02]  /*ca90*/  SHF.L.U32 R15, R39, 0x10, RZ ;  /* 0x00000010270f7819 */ /* 0x000fe400000006ff */
[----:B------:R-:W-:Y:S02]  /*caa0*/  LOP3.LUT R36, R36, 0xffff0000, RZ, 0xc0, !PT ;  /* 0xffff000024247812 */ /* 0x000fe400078ec0ff */
        /* <DEDUP_REMOVED lines=10> */
[----:B------:R-:W-:Y:S01]  /*cb50*/  FMUL.FTZ R14, R14, R12 ;  /* 0x0000000c0e0e7220 */ /* 0x000fe20000410000 */
[----:B------:R-:W-:Y:S01]  /*cb60*/  SHF.L.U32 R5, R5, 0x10, RZ ;  /* 0x0000001005057819 */ /* 0x000fe200000006ff */
[----:B------:R-:W-:Y:S01]  /*cb70*/  FFMA.FTZ R7, R7, R11, R6 ;  /* 0x0000000b07077223 */ /* 0x000fe20000010006 */
[----:B------:R-:W-:Y:S01]  /*cb80*/  SHF.L.U32 R11, R2, 0x10, RZ ;  /* 0x00000010020b7819 */ /* 0x000fe200000006ff */
[----:B------:R-:W-:-:S02]  /*cb90*/  IMAD.U32 R13, R4, 0x10000, RZ ;  /* 0x00010000040d7824 */ /* 0x000fc400078e00ff */
[C---:B------:R-:W-:Y:S01]  /*cba0*/  FFMA.FTZ R18, R15.reuse, R12, -R18 ;  /* 0x0000000c0f127223 */ /* 0x040fe20000010812 */
[----:B------:R-:W-:Y:S01]  /*cbb0*/  FFMA.FTZ R9, R15, R9, R14 ;  /* 0x000000090f097223 */ /* 0x000fe2000001000e */
[----:B------:R-:W-:Y:S01]  /*cbc0*/  FMUL.FTZ R2, R38, R3 ;  /* 0x0000000326027220 */ /* 0x000fe20000410000 */
[C---:B------:R-:W-:Y:S01]  /*cbd0*/  FMUL.FTZ R15, R36.reuse, R11 ;  /* 0x0000000b240f7220 */ /* 0x040fe20000410000 */
[----:B------:R-:W-:Y:S01]  /*cbe0*/  FMUL.FTZ R36, R36, R13 ;  /* 0x0000000d24247220 */ /* 0x000fe20000410000 */
        /* <DEDUP_REMOVED lines=9> */
.L_x_7063:
[----:B------:R-:W-:Y:S05]  /*cc80*/  BSYNC B0 ;  /* 0x0000000000007941 */ /* 0x000fea0003800000 */
.L_x_7062:
[----:B-----5:R2:W-:Y:S01]  /*cc90*/  STS.128 [R213+0x5800], R36 ;  /* 0x00580024d5007388 */ /* 0x0205e20000000c00 */
[----:B------:R-:W-:Y:S05]  /*cca0*/  BRA `(.L_x_7057) ;  /* 0x0000004400787947 */ /* 0x000fea0003800000 */
.L_x_7032:
        /* <DEDUP_REMOVED lines=87> */
.L_x_7067:
[----:B------:R-:W-:Y:S05]  /*d220*/  BSYNC B0 ;  /* 0x0000000000007941 */ /* 0x000fea0003800000 */
.L_x_7066:
        /* <DEDUP_REMOVED lines=83> */
.L_x_7069:
[----:B------:R-:W-:Y:S05]  /*d760*/  BSYNC B0 ;  /* 0x0000000000007941 */ /* 0x000fea0003800000 */
.L_x_7068:
        /* <DEDUP_REMOVED lines=85> */
.L_x_7071:
[----:B------:R-:W-:Y:S05]  /*dcc0*/  BSYNC B0 ;  /* 0x0000000000007941 */ /* 0x000fea0003800000 */
.L_x_7070:
[----:B-----5:R2:W-:Y:S02]  /*dcd0*/  STS.128 [R213+0x4000], R24 ;  /* 0x00400018d5007388 */ /* 0x0205e40000000c00 */
.L_x_7065:
[----:B------:R-:W-:Y:S05]  /*dce0*/  BSYNC B1 ;  /* 0x0000000000017941 */ /* 0x000fea0003800000 */
.L_x_7064:
        /* <DEDUP_REMOVED lines=92> */
.L_x_7075:
[----:B------:R-:W-:Y:S05]  /*e2b0*/  BSYNC B0 ;  /* 0x0000000000007941 */ /* 0x000fea0003800000 */
.L_x_7074:
        /* <DEDUP_REMOVED lines=86> */
.L_x_7077:
[----:B------:R-:W-:Y:S05]  /*e820*/  BSYNC B0 ;  /* 0x0000000000007941 */ /* 0x000fea0003800000 */
.L_x_7076:
        /* <DEDUP_REMOVED lines=88> */
.L_x_7079:
[----:B------:R-:W-:Y:S05]  /*edb0*/  BSYNC B0 ;  /* 0x0000000000007941 */ /* 0x000fea0003800000 */
.L_x_7078:
[----:B-----5:R1:W-:Y:S02]  /*edc0*/  STS.128 [R213+0x4800], R4 ;  /* 0x00480004d5007388 */ /* 0x0203e40000000c00 */
.L_x_7073:
[----:B------:R-:W-:Y:S05]  /*edd0*/  BSYNC B1 ;  /* 0x0000000000017941 */ /* 0x000fea0003800000 */
.L_x_7072:
        /* <DEDUP_REMOVED lines=93> */
.L_x_7083:
[----:B------:R-:W-:Y:S05]  /*f3b0*/  BSYNC B0 ;  /* 0x0000000000007941 */ /* 0x000fea0003800000 */
.L_x_7082:
        /* <DEDUP_REMOVED lines=86> */
.L_x_7085:
[----:B------:R-:W-:Y:S05]  /*f920*/  BSYNC B0 ;  /* 0x0000000000007941 */ /* 0x000fea0003800000 */
.L_x_7084:
        /* <DEDUP_REMOVED lines=38> */
[C---:B---3--:R-:W-:Y:S01]  /*fb90*/  IMAD.U32 R36, R6.reuse, 0x10000, RZ ;  /* 0x0001000006247824 */ /* 0x048fe200078e00ff */
[----:B------:R-:W-:Y:S01]  /*fba0*/  SHF.L.U32 R4, R5, 0x10, RZ ;  /* 0x0000001005047819 */ /* 0x000fe200000006ff */
[----:B------:R-:W-:Y:S01]  /*fbb0*/  IMAD.U32 R45, R13, 0x10000, RZ ;  /* 0x000100000d2d7824 */ /* 0x000fe200078e00ff */
        /* <DEDUP_REMOVED lines=48> */
.L_x_7087:
[----:B------:R-:W-:Y:S05]  /*fec0*/  BSYNC B0 ;  /* 0x0000000000007941 */ /* 0x000fea0003800000 */
.L_x_7086:
[----:B-----5:R1:W-:Y:S02]  /*fed0*/  STS.128 [R213+0x5000], R8 ;  /* 0x00500008d5007388 */ /* 0x0203e40000000c00 */
.L_x_7081:
[----:B------:R-:W-:Y:S05]  /*fee0*/  BSYNC B1 ;  /* 0x0000000000017941 */ /* 0x000fea0003800000 */
.L_x_7080:
        /* <DEDUP_REMOVED lines=92> */
.L_x_7089:
[----:B------:R-:W-:Y:S05]  /*104b0*/  BSYNC B0 ;  /* 0x0000000000007941 */ /* 0x000fea0003800000 */
.L_x_7088:
        /* <DEDUP_REMOVED lines=11> */
[----:B------:R-:W-:Y:S01]  /*10570*/  @P0 IMAD.MOV R5, RZ, RZ, -R17 ;  /* 0x000000ffff050224 */ /* 0x000fe200078e0a11 */
[----:B------:R-:W-:Y:S02]  /*10580*/  LEA.HI.X.SX32 R2, R2, R43, 0x1, P1 ;  /* 0x0000002b02027211 */ /* 0x000fe400008f0eff */
        /* <DEDUP_REMOVED lines=74> */
.L_x_7091:
[----:B------:R-:W-:Y:S05]  /*10a30*/  BSYNC B0 ;  /* 0x0000000000007941 */ /* 0x000fea0003800000 */
.L_x_7090:
        /* <DEDUP_REMOVED lines=90> */
.L_x_7093:
[----:B------:R-:W-:Y:S05]  /*10fe0*/  BSYNC B0 ;  /* 0x0000000000007941 */ /* 0x000fea0003800000 */
.L_x_7092:
[----:B-----5:R1:W-:Y:S01]  /*10ff0*/  STS.128 [R213+0x5800], R4 ;  /* 0x00580004d5007388 */ /* 0x0203e20000000c00 */
[----:B------:R-:W-:Y:S05]  /*11000*/  BRA `(.L_x_7057) ;  /* 0x0000000000a07947 */ /* 0x000fea0003800000 */
.L_x_7031:
        /* <DEDUP_REMOVED lines=40> */
.L_x_7057:
[----:B------:R-:W-:Y:S05]  /*11290*/  BSYNC B2 ;  /* 0x0000000000027941 */ /* 0x000fea0003800000 */
.L_x_7030:
[----:B------:R-:W-:Y:S01]  /*112a0*/  VIADD R208, R138, 0xffffffff ;  /* 0xffffffff8ad07836 */ /* 0x000fe20000000000 */
[----:B-1----:R-:W-:Y:S01]  /*112b0*/  LEA.HI R5, R70, R70, RZ, 0x1 ;  /* 0x0000004646057211 */ /* 0x002fe200078f08ff */
[----:B------:R-:W-:Y:S02]  /*112c0*/  IMAD.SHL.U32 R4, R156, 0x8, RZ ;  /* 0x000000089c047824 */ /* 0x000fe400078e00ff */
[----:B------:R-:W-:Y:S01]  /*112d0*/  IMAD.SHL.U32 R2, R208, 0x40, RZ ;  /* 0x00000040d0027824 */ /* 0x000fe200078e00ff */
[----:B------:R-:W-:-:S03]  /*112e0*/  LOP3.LUT R5, R5, 0xfffffffe, RZ, 0xc0, !PT ;  /* 0xfffffffe05057812 */ /* 0x000fc600078ec0ff */
[----:B------:R-:W-:Y:S02]  /*112f0*/  IMAD.IADD R3, R59, 0x1, -R2 ;  /* 0x000000013b037824 */ /* 0x000fe400078e0a02 */
[----:B------:R-:W-:Y:S02]  /*11300*/  IMAD.IADD R70, R70, 0x1, -R5 ;  /* 0x0000000146467824 */ /* 0x000fe400078e0a05 */
[----:B------:R-:W-:Y:S01]  /*11310*/  IMAD.SHL.U32 R5, R66, 0x40, RZ ;  /* 0x0000004042057824 */ /* 0x000fe200078e00ff */
[-C--:B------:R-:W-:Y:S02]  /*11320*/  ISETP.GE.AND P0, PT, R0, R3.reuse, PT ;  /* 0x000000030000720c */ /* 0x080fe40003f06270 */
[-C--:B------:R-:W-:Y:S02]  /*11330*/  ISETP.GE.AND P1, PT, R156, R3.reuse, PT ;  /* 0x000000039c00720c */ /* 0x080fe40003f26270 */
[-C--:B------:R-:W-:Y:S02]  /*11340*/  ISETP.GE.AND P5, PT, R16, R3.reuse, PT ;  /* 0x000000031000720c */ /* 0x080fe40003fa6270 */
[----:B------:R-:W-:-:S02]  /*11350*/  ISETP.GE.AND P3, PT, R0, R3, PT ;  /* 0x000000030000720c */ /* 0x000fc40003f66270 */
[----:B------:R-:W-:Y:S02]  /*11360*/  SHF.R.S32.HI R0, RZ, 0x1f, R73 ;  /* 0x0000001fff007819 */ /* 0x000fe40000011449 */
[----:B------:R-:W-:Y:S02]  /*11370*/  LOP3.LUT R5, R5, 0x1c0, RZ, 0xc0, !PT ;  /* 0x000001c005057812 */ /* 0x000fe400078ec0ff */
[----:B------:R-:W-:Y:S02]  /*11380*/  LEA.HI R0, R0, R73, RZ, 0x3 ;  /* 0x0000004900007211 */ /* 0x000fe400078f18ff */
[C---:B--2---:R-:W-:Y:S01]  /*11390*/  @!P0 LEA R12, P4, R71.reuse, R200, 0x1 ;  /* 0x000000c8470c8211 */ /* 0x044fe200078808ff */
[----:B------:R-:W-:Y:S01]  /*113a0*/  @!PT LDS RZ, [RZ] ;  /* 0x00000000fffff984 */ /* 0x000fe20000000800 */
[----:B------:R-:W-:Y:S01]  /*113b0*/  @!PT LDS RZ, [RZ] ;  /* 0x00000000fffff984 */ /* 0x000fe20000000800 */
[----:B------:R-:W-:Y:S01]  /*113c0*/  @!PT LDS RZ, [RZ] ;  /* 0x00000000fffff984 */ /* 0x000fe20000000800 */
[----:B------:R-:W-:Y:S01]  /*113d0*/  @!P1 LDGSTS.E.BYPASS.LTC128B.128 [R213+0x6000], desc[UR6][R200.64] ;  /* 0x06000000c8d59fae */ /* 0x000fe2000b901d46 */
[C---:B------:R-:W-:Y:S01]  /*113e0*/  LOP3.LUT R6, R0.reuse, 0xfffffff8, RZ, 0xc0, !PT ;  /* 0xfffffff800067812 */ /* 0x040fe200078ec0ff */
[----:B------:R-:W-:Y:S01]  /*113f0*/  IMAD.SHL.U32 R0, R0, 0x40, RZ ;  /* 0x0000004000007824 */ /* 0x000fe200078e00ff */
[----:B------:R-:W-:Y:S01]  /*11400*/  @!P0 LEA.HI.X R13, R71, R201, R72, 0x1, P4 ;  /* 0x000000c9470d8211 */ /* 0x000fe200020f0c48 */
[----:B------:R-:W-:Y:S01]  /*11410*/  @!P1 LDGSTS.E.BYPASS.LTC128B.128 [R213+0x8000], desc[UR6][R200.64+0x80] ;  /* 0x08000080c8d59fae */ /* 0x000fe2000b901d46 */
[CC--:B------:R-:W-:Y:S01]  /*11420*/  ISETP.GE.AND P4, PT, R22.reuse, R3.reuse, PT ;  /* 0x000000031600720c */ /* 0x0c0fe20003f86270 */
[----:B------:R-:W-:Y:S01]  /*11430*/  IMAD.IADD R73, R73, 0x1, -R6 ;  /* 0x0000000149497824 */ /* 0x000fe200078e0a06 */
[----:B------:R-:W-:Y:S01]  /*11440*/  LOP3.LUT R4, R5, 0x8, R4, 0xf8, !PT ;  /* 0x0000000805047812 */ /* 0x000fe200078ef804 */
[----:B------:R-:W-:Y:S01]  /*11450*/  @!P1 LDGSTS.E.BYPASS.LTC128B.128 [R213+0xa000], desc[UR6][R200.64+0x100] ;  /* 0x0a000100c8d59fae */ /* 0x000fe2000b901d46 */
[----:B------:R-:W-:-:S02]  /*11460*/  ISETP.GE.AND P1, PT, R22, R3, PT ;  /* 0x000000031600720c */ /* 0x000fc40003f26270 */
[----:B------:R-:W-:Y:S01]  /*11470*/  SHF.R.U32.HI R5, RZ, 0x3, R5 ;  /* 0x00000003ff057819 */ /* 0x000fe20000011605 */
[----:B------:R-:W-:Y:S01]  /*11480*/  @!P0 LDGSTS.E.BYPASS.LTC128B.128 [R213+0x6800], desc[UR6][R12.64] ;  /* 0x068000000cd58fae */ /* 0x000fe2000b901d46 */
[----:B------:R-:W-:Y:S02]  /*11490*/  ISETP.GE.AND P2, PT, R16, R3, PT ;  /* 0x000000031000720c */ /* 0x000fe40003f46270 */
[----:B------:R-:W-:Y:S01]  /*114a0*/  LOP3.LUT R5, R4, R5, RZ, 0x3c, !PT ;  /* 0x0000000504057212 */ /* 0x000fe200078e3cff */
[----:B------:R-:W-:Y:S01]  /*114b0*/  @!P0 LDGSTS.E.BYPASS.LTC128B.128 [R213+0x8800], desc[UR6][R12.64+0x80] ;  /* 0x088000800cd58fae */ /* 0x000fe2000b901d46 */
[----:B------:R-:W-:Y:S02]  /*114c0*/  IMAD.SHL.U32 R4, R73, 0x40, RZ ;  /* 0x0000004049047824 */ /* 0x000fe400078e00ff */
[----:B------:R-:W-:Y:S01]  /*114d0*/  @!P4 IMAD R7, R135, 0x60, RZ ;  /* 0x000000608707c824 */ /* 0x000fe200078e02ff */
[----:B------:R1:W-:Y:S01]  /*114e0*/  @!P0 LDGSTS.E.BYPASS.LTC128B.128 [R213+0xa800], desc[UR6][R12.64+0x100] ;  /* 0x0a8001000cd58fae */ /* 0x0003e2000b901d46 */
[C---:B---3--:R-:W-:Y:S01]  /*114f0*/  @!P5 LEA R10, P0, R134.reuse, R200, 0x6 ;  /* 0x000000c8860ad211 */ /* 0x048fe200078030ff */
[----:B------:R-:W-:Y:S01]  /*11500*/  @!P4 IMAD.WIDE.U32 R8, R134, 0x60, R200 ;  /* 0x000000608608c825 */ /* 0x000fe200078e00c8 */
[----:B------:R-:W-:-:S02]  /*11510*/  LOP3.LUT R4, R4, 0x1c0, RZ, 0xc0, !PT ;  /* 0x000001c004047812 */ /* 0x000fc400078ec0ff */
[----:B------:R-:W-:Y:S01]  /*11520*/  @!P5 LEA.HI.X R11, R134, R201, R135, 0x6, P0 ;  /* 0x000000c9860bd211 */ /* 0x000fe200000f3487 */
[----:B------:R-:W-:Y:S01]  /*11530*/  IMAD R193, R70, 0x200, R5 ;  /* 0x0000020046c17824 */ /* 0x000fe200078e0205 */
[----:B------:R-:W-:Y:S01]  /*11540*/  ISETP.GE.AND P0, PT, R156, R3, PT ;  /* 0x000000039c00720c */ /* 0x000fe20003f06270 */
[----:B------:R-:W-:Y:S02]  /*11550*/  IMAD.SHL.U32 R3, R70, 0x8, RZ ;  /* 0x0000000846037824 */ /* 0x000fe400078e00ff */
[----:B------:R-:W-:Y:S03]  /*11560*/  @!P5 LDGSTS.E.BYPASS.LTC128B.128 [R213+0x7000], desc[UR6][R10.64] ;  /* 0x070000000ad5dfae */ /* 0x000fe6000b901d46 */
[----:B------:R-:W-:Y:S01]  /*11570*/  LOP3.LUT R3, R4, 0x8, R3, 0xf8, !PT ;  /* 0x0000000804037812 */ /* 0x000fe200078ef803 */
[----:B------:R-:W-:Y:S01]  /*11580*/  @!P5 LDGSTS.E.BYPASS.LTC128B.128 [R213+0x9000], desc[UR6][R10.64+0x80] ;  /* 0x090000800ad5dfae */ /* 0x000fe2000b901d46 */
[----:B------:R-:W-:-:S03]  /*11590*/  SHF.R.U32.HI R4, RZ, 0x3, R4 ;  /* 0x00000003ff047819 */ /* 0x000fc60000011604 */
[----:B------:R2:W-:Y:S01]  /*115a0*/  @!P5 LDGSTS.E.BYPASS.LTC128B.128 [R213+0xb000], desc[UR6][R10.64+0x100] ;  /* 0x0b0001000ad5dfae */ /* 0x0005e2000b901d46 */
[----:B------:R-:W-:Y:S02]  /*115b0*/  LOP3.LUT R3, R3, R4, RZ, 0x3c, !PT ;  /* 0x0000000403037212 */ /* 0x000fe400078e3cff */
[----:B------:R-:W-:Y:S01]  /*115c0*/  LOP3.LUT R4, R0, 0xfffffe00, RZ, 0xc0, !PT ;  /* 0xfffffe0000047812 */ /* 0x000fe200078ec0ff */
[----:B-1----:R-:W-:Y:S02]  /*115d0*/  @!P4 IMAD.IADD R13, R7, 0x1, R9 ;  /* 0x00000001070dc824 */ /* 0x002fe400078e0209 */
[----:B------:R-:W-:Y:S02]  /*115e0*/  @!P4 IMAD.MOV.U32 R12, RZ, RZ, R8 ;  /* 0x000000ffff0cc224 */ /* 0x000fe400078e0008 */
[----:B------:R-:W-:Y:S02]  /*115f0*/  @!P1 IMAD R8, R137, 0x60, RZ ;  /* 0x0000006089089824 */ /* 0x000fe400078e02ff */
[----:B------:R-:W-:Y:S01]  /*11600*/  @!P1 IMAD.WIDE.U32 R6, R136, 0x60, R202 ;  /* 0x0000006088069825 */ /* 0x000fe200078e00ca */
[----:B------:R-:W-:Y:S03]  /*11610*/  @!P4 LDGSTS.E.BYPASS.LTC128B.128 [R213+0x7800], desc[UR6][R12.64] ;  /* 0x078000000cd5cfae */ /* 0x000fe6000b901d46 */
[----:B------:R-:W-:Y:S01]  /*11620*/  @!P1 IMAD.IADD R9, R8, 0x1, R7 ;  /* 0x0000000108099824 */ /* 0x000fe200078e0207 */
[----:B------:R-:W-:Y:S01]  /*11630*/  @!P4 LDGSTS.E.BYPASS.LTC128B.128 [R213+0x9800], desc[UR6][R12.64+0x80] ;  /* 0x098000800cd5cfae */ /* 0x000fe2000b901d46 */
[----:B------:R-:W-:-:S03]  /*11640*/  @!P1 IMAD.MOV.U32 R8, RZ, RZ, R6 ;  /* 0x000000ffff089224 */ /* 0x000fc600078e0006 */
[----:B------:R1:W-:Y:S01]  /*11650*/  @!P4 LDGSTS.E.BYPASS.LTC128B.128 [R213+0xb800], desc[UR6][R12.64+0x100] ;  /* 0x0b8001000cd5cfae */ /* 0x0003e2000b901d46 */
[----:B--2---:R-:W-:-:S03]  /*11660*/  @!P3 LEA R10, P4, R68, R202, 0x1 ;  /* 0x000000ca440ab211 */ /* 0x004fc600078808ff */
[----:B------:R-:W0:Y:S01]  /*11670*/  LDGDEPBAR ;  /* 0x00000000000079af */ /* 0x000e220000000000 */
[----:B------:R-:W-:-:S03]  /*11680*/  @!P3 LEA.HI.X R11, R68, R203, R69, 0x1, P4 ;  /* 0x000000cb440bb211 */ /* 0x000fc600020f0c45 */
[----:B------:R-:W2:Y:S04]  /*11690*/  LD.E R22, desc[UR6][R20.64+0x184] ;  /* 0x0001840614167980 */ /* 0x000ea8000c101900 */
[----:B------:R-:W3:Y:S01]  /*116a0*/  LD.E R6, desc[UR6][R20.64+0x188] ;  /* 0x0001880614067980 */ /* 0x000ee2000c101900 */
[----:B------:R-:W-:Y:S01]  /*116b0*/  IMAD R194, R64, 0x400, R4 ;  /* 0x0000040040c27824 */ /* 0x000fe200078e0204 */
[----:B------:R-:W-:Y:S02]  /*116c0*/  LEA R193, R193, UR4, 0x1 ;  /* 0x00000004c1c17c11 */ /* 0x000fe4000f8e08ff */
[----:B-1----:R-:W-:Y:S01]  /*116d0*/  @!P2 LEA R12, P4, R136, R202, 0x6 ;  /* 0x000000ca880ca211 */ /* 0x002fe200078830ff */
[----:B------:R-:W-:-:S04]  /*116e0*/  DEPBAR.LE SB0, 0x0 ;  /* 0x000080000000791a */ /* 0x000fc80000000000 */
[----:B------:R-:W-:Y:S01]  /*116f0*/  BAR.SYNC.DEFER_BLOCKING 0x0 ;  /* 0x0000000000007b1d */ /* 0x000fe20000010000 */
[----:B------:R-:W-:Y:S01]  /*11700*/  @!P2 LEA.HI.X R13, R136, R203, R137, 0x6, P4 ;  /* 0x000000cb880da211 */ /* 0x000fe200020f3489 */
        /* <DEDUP_REMOVED lines=35> */
[----:B------:R-:W-:Y:S01]  /*11940*/  @!P1 LDGSTS.E.BYPASS.LTC128B.128 [R213+0xd800], desc[UR6][R8.64] ;  /* 0x0d80000008d59fae */ /* 0x000fe2000b901d46 */
[----:B------:R-:W-:-:S03]  /*11950*/  IMAD.MOV.U32 R7, RZ, RZ, 0x10 ;  /* 0x00000010ff077424 */ /* 0x000fc600078e00ff */
[----:B------:R-:W-:Y:S01]  /*11960*/  @!P1 LDGSTS.E.BYPASS.LTC128B.128 [R213+0xf800], desc[UR6][R8.64+0x80] ;  /* 0x0f80008008d59fae */ /* 0x000fe2000b901d46 */
[----:B------:R-:W-:-:S03]  /*11970*/  IMAD.MOV.U32 R5, RZ, RZ, 0x20 ;  /* 0x00000020ff057424 */ /* 0x000fc600078e00ff */
[----:B------:R5:W-:Y:S01]  /*11980*/  @!P1 LDGSTS.E.BYPASS.LTC128B.128 [R213+0x11800], desc[UR6][R8.64+0x100] ;  /* 0x1180010008d59fae */ /* 0x000be2000b901d46 */
[----:B------:R-:W-:-:S03]  /*11990*/  R2P PR, R73, 0x6 ;  /* 0x0000000649007804 */ /* 0x000fc60000000000 */
[----:B------:R-:W-:Y:S04]  /*119a0*/  LDSM.16.M88.4 R88, [R194] ;  /* 0x00000000c258783b */ /* 0x000fe80000000200 */
[----:B----4-:R-:W4:Y:S01]  /*119b0*/  LDSM.16.M88.4 R44, [R193+0x6000] ;  /* 0x00600000c12c783b */ /* 0x010f220000000200 */
[----:B------:R-:W-:Y:S02]  /*119c0*/  SEL R7, R7, 0xfffffff0, !P1 ;  /* 0xfffffff007077807 */ /* 0x000fe40004800000 */
[----:B------:R-:W-:Y:S01]  /*119d0*/  SEL R5, R5, 0xffffffe0, !P2 ;  /* 0xffffffe005057807 */ /* 0x000fe20005000000 */
[----:B------:R-:W4:Y:S01]  /*119e0*/  LDSM.16.M88.4 R36, [R193+0x6800] ;  /* 0x00680000c124783b */ /* 0x000f220000000200 */
[----:B------:R-:W-:Y:S01]  /*119f0*/  R2P PR, R66, 0x6 ;  /* 0x0000000642007804 */ /* 0x000fe20000000000 */
[----:B------:R-:W-:-:S02]  /*11a00*/  VIADD R0, R193, 0x6000 ;  /* 0x00006000c1007836 */ /* 0x000fc40000000000 */
[----:B------:R-:W4:Y:S01]  /*11a10*/  LDSM.16.M88.4 R28, [R193+0x7000] ;  /* 0x00700000c11c783b */ /* 0x000f220000000200 */
[----:B------:R-:W-:Y:S02]  /*11a20*/  VIADD R191, R193, 0x6020 ;  /* 0x00006020c1bf7836 */ /* 0x000fe40000000000 */
[----:B------:R-:W-:Y:S01]  /*11a30*/  IMAD R192, R7, 0x2, R194 ;  /* 0x0000000207c07824 */ /* 0x000fe200078e02c2 */
[----:B------:R-:W4:Y:S04]  /*11a40*/  LDSM.16.M88.4 R52, [R193+0x7800] ;  /* 0x00780000c134783b */ /* 0x000f280000000200 */
[----:B-1----:R-:W-:Y:S02]  /*11a50*/  LDSM.16.M88.4 R12, [R192] ;  /* 0x00000000c00c783b */ /* 0x002fe40000000200 */
[----:B------:R-:W-:-:S02]  /*11a60*/  @P1 VIADD R191, R0, 0xffffffe0 ;  /* 0xffffffe000bf1836 */ /* 0x000fc40000000000 */
[----:B------:R-:W-:Y:S01]  /*11a70*/  IMAD.SHL.U32 R133, R58, 0x2, RZ ;  /* 0x000000023a857824 */ /* 0x000fe200078e00ff */
[----:B------:R-:W-:Y:S01]  /*11a80*/  IADD3 R215, R59, 0x1, -R206 ;  /* 0x000000013bd77810 */ /* 0x000fe20007ffe8ce */
[----:B------:R-:W0:Y:S04]  /*11a90*/  LDGDEPBAR ;  /* 0x00000000000079af */ /* 0x000e280000000000 */
[----:B------:R-:W1:Y:S04]  /*11aa0*/  LDSM.16.M88.4 R24, [R191] ;  /* 0x00000000bf18783b */ /* 0x000e680000000200 */
[----:B------:R-:W1:Y:S01]  /*11ab0*/  LDSM.16.M88.4 R16, [R191+0x800] ;  /* 0x00080000bf10783b */ /* 0x000e620000000200 */
[----:B------:R-:W-:-:S03]  /*11ac0*/  IMAD.MOV.U32 R0, RZ, RZ, 0x40 ;  /* 0x00000040ff007424 */ /* 0x000fc600078e00ff */
[----:B-----5:R-:W5:Y:S01]  /*11ad0*/  LDSM.16.M88.4 R8, [R191+0x1000] ;  /* 0x00100000bf08783b */ /* 0x020f620000000200 */
[C---:B----4-:R-:W-:Y:S03]  /*11ae0*/  HMMA.16816.F32.BF16 R48, R88.reuse, R44, RZ ;  /* 0x0000002c5830723c */ /* 0x050fe600000418ff */
[----:B------:R-:W4:Y:S03]  /*11af0*/  LDSM.16.M88.4 R72, [R191+0x1800] ;  /* 0x00180000bf48783b */ /* 0x000f260000000200 */
[----:B------:R-:W-:Y:S01]  /*11b00*/  HMMA.16816.F32.BF16 R44, R88, R46, RZ ;  /* 0x0000002e582c723c */ /* 0x000fe200000418ff */
[----:B------:R-:W-:Y:S01]  /*11b10*/  SEL R0, R0, 0xffffffc0, !P2 ;  /* 0xffffffc000007807 */ /* 0x000fe20005000000 */
[----:B------:R-:W-:-:S04]  /*11b20*/  IMAD R190, R5, 0x2, R194 ;  /* 0x0000000205be7824 */ /* 0x000fc800078e02c2 */
[C---:B------:R-:W-:Y:S01]  /*11b30*/  HMMA.16816.F32.BF16 R40, R88.reuse, R36, RZ ;  /* 0x000000245828723c */ /* 0x040fe200000418ff */
[----:B------:R-:W-:Y:S01]  /*11b40*/  IMAD.IADD R188, R193, 0x1, R0 ;  /* 0x00000001c1bc7824 */ /* 0x000fe200078e0200 */
[----:B------:R-:W-:Y:S04]  /*11b50*/  LDSM.16.M88.4 R80, [R190] ;  /* 0x00000000be50783b */ /* 0x000fe80000000200 */
[C---:B------:R-:W-:Y:S01]  /*11b60*/  HMMA.16816.F32.BF16 R36, R88.reuse, R38, RZ ;  /* 0x000000265824723c */ /* 0x040fe200000418ff */
[----:B------:R-:W4:Y:S04]  /*11b70*/  LDSM.16.M88.4 R68, [R188+0x6000] ;  /* 0x00600000bc44783b */ /* 0x000f280000000200 */
[----:B------:R-:W4:Y:S01]  /*11b80*/  LDSM.16.M88.4 R60, [R188+0x6800] ;  /* 0x00680000bc3c783b */ /* 0x000f220000000200 */
[C---:B------:R-:W-:Y:S03]  /*11b90*/  HMMA.16816.F32.BF16 R32, R88.reuse, R28, RZ ;  /* 0x0000001c5820723c */ /* 0x040fe600000418ff */
[----:B------:R-:W-:Y:S03]  /*11ba0*/  LDSM.16.M88.4 R92, [R188+0x7800] ;  /* 0x00780000bc5c783b */ /* 0x000fe60000000200 */
[C---:B------:R-:W-:Y:S06]  /*11bb0*/  HMMA.16816.F32.BF16 R28, R88.reuse, R30, RZ ;  /* 0x0000001e581c723c */ /* 0x040fec00000418ff */
[C---:B------:R-:W-:Y:S06]  /*11bc0*/  HMMA.16816.F32.BF16 R84, R88.reuse, R52, RZ ;  /* 0x000000345854723c */ /* 0x040fec00000418ff */
[----:B------:R-:W-:Y:S06]  /*11bd0*/  HMMA.16816.F32.BF16 R88, R88, R54, RZ ;  /* 0x000000365858723c */ /* 0x000fec00000418ff */
[C---:B-1----:R-:W-:Y:S06]  /*11be0*/  HMMA.16816.F32.BF16 R48, R12.reuse, R24, R48 ;  /* 0x000000180c30723c */ /* 0x042fec0000041830 */
[----:B------:R-:W-:Y:S01]  /*11bf0*/  HMMA.16816.F32.BF16 R44, R12, R26, R44 ;  /* 0x0000001a0c2c723c */ /* 0x000fe2000004182c */
[----:B------:R-:W1:Y:S01]  /*11c00*/  LDSM.16.M88.4 R24, [R188+0x7000] ;  /* 0x00700000bc18783b */ /* 0x000e620000000200 */
[----:B------:R-:W-:-:S04]  /*11c10*/  IMAD R189, R5, 0x2, R192 ;  /* 0x0000000205bd7824 */ /* 0x000fc800078e02c0 */
[----:B------:R-:W-:Y:S01]  /*11c20*/  HMMA.16816.F32.BF16 R40, R12, R16, R40 ;  /* 0x000000100c28723c */ /* 0x000fe20000041828 */
[----:B------:R-:W-:-:S05]  /*11c30*/  IMAD.IADD R184, R0, 0x1, R191 ;  /* 0x0000000100b87824 */ /* 0x000fca00078e02bf */
[C---:B------:R-:W-:Y:S01]  /*11c40*/  HMMA.16816.F32.BF16 R36, R12.reuse, R18, R36 ;  /* 0x000000120c24723c */ /* 0x040fe20000041824 */
[----:B------:R-:W-:Y:S04]  /*11c50*/  LDSM.16.M88.4 R52, [R184] ;  /* 0x00000000b834783b */ /* 0x000fe80000000200 */
[----:B------:R-:W-:Y:S01]  /*11c60*/  LDSM.16.M88.4 R16, [R184+0x800] ;  /* 0x00080000b810783b */ /* 0x000fe20000000200 */
[C---:B-----5:R-:W-:Y:S03]  /*11c70*/  HMMA.16816.F32.BF16 R32, R12.reuse, R8, R32 ;  /* 0x000000080c20723c */ /* 0x060fe60000041820 */
[----:B------:R-:W-:Y:S03]  /*11c80*/  LDSM.16.M88.4 R76, [R184+0x1800] ;  /* 0x00180000b84c783b */ /* 0x000fe60000000200 */
[C---:B------:R-:W-:Y:S01]  /*11c90*/  HMMA.16816.F32.BF16 R28, R12.reuse, R10, R28 ;  /* 0x0000000a0c1c723c */ /* 0x040fe2000004181c */
[----:B------:R-:W5:Y:S05]  /*11ca0*/  LDSM.16.M88.4 R8, [R189] ;  /* 0x00000000bd08783b */ /* 0x000f6a0000000200 */
[C---:B----4-:R-:W-:Y:S06]  /*11cb0*/  HMMA.16816.F32.BF16 R84, R12.reuse, R72, R84 ;  /* 0x000000480c54723c */ /* 0x050fec0000041854 */
[----:B------:R-:W-:Y:S01]  /*11cc0*/  HMMA.16816.F32.BF16 R88, R12, R74, R88 ;  /* 0x0000004a0c58723c */ /* 0x000fe20000041858 */
[----:B------:R-:W4:Y:S04]  /*11cd0*/  LDSM.16.M88.4 R12, [R184+0x1000] ;  /* 0x00100000b80c783b */ /* 0x000f280000000200 */
[----:B------:R-:W-:Y:S01]  /*11ce0*/  LDSM.16.M88.4 R72, [R193+0x8000] ;  /* 0x00800000c148783b */ /* 0x000fe20000000200 */
        /* <DEDUP_REMOVED lines=13> */
[C---:B-----5:R-:W-:Y:S06]  /*11dc0*/  HMMA.16816.F32.BF16 R48, R8.reuse, R52, R48 ;  /* 0x000000340830723c */ /* 0x060fec0000041830 */
[C---:B------:R-:W-:Y:S01]  /*11dd0*/  HMMA.16816.F32.BF16 R44, R8.reuse, R54, R44 ;  /* 0x00000036082c723c */ /* 0x040fe2000004182c */
[----:B------:R-:W5:Y:S05]  /*11de0*/  LDSM.16.M88.4 R52, [R193+0x9800] ;  /* 0x00980000c134783b */ /* 0x000f6a0000000200 */
        /* <DEDUP_REMOVED lines=14> */
[C---:B------:R-:W-:Y:S06]  /*11ed0*/  HMMA.16816.F32.BF16 R48, R24.reuse, R72, R48 ;  /* 0x000000481830723c */ /* 0x040fec0000041830 */
[C---:B------:R-:W-:Y:S01]  /*11ee0*/  HMMA.16816.F32.BF16 R44, R24.reuse, R74, R44 ;  /* 0x0000004a182c723c */ /* 0x040fe2000004182c */
[----:B------:R-:W-:Y:S05]  /*11ef0*/  LDSM.16.M88.4 R72, [R188+0x8000] ;  /* 0x00800000bc48783b */ /* 0x000fea0000000200 */
[C---:B------:R-:W-:Y:S01]  /*11f00*/  HMMA.16816.F32.BF16 R28, R24.reuse, R62, R28 ;  /* 0x0000003e181c723c */ /* 0x040fe2000004181c */
[----:B------:R-:W3:Y:S05]  /*11f10*/  LDSM.16.M88.4 R60, [R188+0x9000] ;  /* 0x00900000bc3c783b */ /* 0x000eea0000000200 */
[C---:B-----5:R-:W-:Y:S06]  /*11f20*/  HMMA.16816.F32.BF16 R84, R24.reuse, R52, R84 ;  /* 0x000000341854723c */ /* 0x060fec0000041854 */
[----:B------:R-:W-:Y:S01]  /*11f30*/  HMMA.16816.F32.BF16 R80, R24, R54, R80 ;  /* 0x000000361850723c */ /* 0x000fe20000041850 */
[----:B------:R-:W5:Y:S04]  /*11f40*/  LDSM.16.M88.4 R52, [R188+0x9800] ;  /* 0x00980000bc34783b */ /* 0x000f680000000200 */
[----:B------:R-:W-:Y:S01]  /*11f50*/  LDSM.16.M88.4 R24, [R189+0x2000] ;  /* 0x00200000bd18783b */ /* 0x000fe20000000200 */
[C---:B----4-:R-:W-:Y:S06]  /*11f60*/  HMMA.16816.F32.BF16 R40, R92.reuse, R12, R40 ;  /* 0x0000000c5c28723c */ /* 0x050fec0000041828 */
[C---:B------:R-:W-:Y:S01]  /*11f70*/  HMMA.16816.F32.BF16 R36, R92.reuse, R14, R36 ;  /* 0x0000000e5c24723c */ /* 0x040fe20000041824 */
[----:B------:R-:W4:Y:S05]  /*11f80*/  LDSM.16.M88.4 R12, [R184+0x2800] ;  /* 0x00280000b80c783b */ /* 0x000f2a0000000200 */
[C---:B--2---:R-:W-:Y:S06]  /*11f90*/  HMMA.16816.F32.BF16 R32, R92.reuse, R8, R32 ;  /* 0x000000085c20723c */ /* 0x044fec0000041820 */
[C---:B------:R-:W-:Y:S06]  /*11fa0*/  HMMA.16816.F32.BF16 R48, R92.reuse, R16, R48 ;  /* 0x000000105c30723c */ /* 0x040fec0000041830 */
[C---:B------:R-:W-:Y:S01]  /*11fb0*/  HMMA.16816.F32.BF16 R44, R92.reuse, R18, R44 ;  /* 0x000000125c2c723c */ /* 0x040fe2000004182c */
[----:B------:R-:W-:Y:S05]  /*11fc0*/  LDSM.16.M88.4 R16, [R184+0x2000] ;  /* 0x00200000b810783b */ /* 0x000fea0000000200 */
[C---:B------:R-:W-:Y:S01]  /*11fd0*/  HMMA.16816.F32.BF16 R28, R92.reuse, R10, R28 ;  /* 0x0000000a5c1c723c */ /* 0x040fe2000004181c */
[----:B------:R-:W2:Y:S05]  /*11fe0*/  LDSM.16.M88.4 R8, [R184+0x3000] ;  /* 0x00300000b808783b */ /* 0x000eaa0000000200 */
[C---:B------:R-:W-:Y:S06]  /*11ff0*/  HMMA.16816.F32.BF16 R84, R92.reuse, R88, R84 ;  /* 0x000000585c54723c */ /* 0x040fec0000041854 */
[----:B------:R-:W-:Y:S06]  /*12000*/  HMMA.16816.F32.BF16 R80, R92, R90, R80 ;  /* 0x0000005a5c50723c */ /* 0x000fec0000041850 */
[C---:B-1----:R-:W-:Y:S06]  /*12010*/  HMMA.16816.F32.BF16 R40, R76.reuse, R68, R40 ;  /* 0x000000444c28723c */ /* 0x042fec0000041828 */
[C---:B------:R-:W-:Y:S01]  /*12020*/  HMMA.16816.F32.BF16 R36, R76.reuse, R70, R36 ;  /* 0x000000464c24723c */ /* 0x040fe20000041824 */
[----:B------:R-:W1:Y:S05]  /*12030*/  LDSM.16.M88.4 R68, [R184+0x3800] ;  /* 0x00380000b844783b */ /* 0x000e6a0000000200 */
[C---:B---3--:R-:W-:Y:S06]  /*12040*/  HMMA.16816.F32.BF16 R32, R76.reuse, R60, R32 ;  /* 0x0000003c4c20723c */ /* 0x048fec0000041820 */
[C---:B------:R-:W-:Y:S06]  /*12050*/  HMMA.16816.F32.BF16 R48, R76.reuse, R72, R48 ;  /* 0x000000484c30723c */ /* 0x040fec0000041830 */
[C---:B------:R-:W-:Y:S01]  /*12060*/  HMMA.16816.F32.BF16 R44, R76.reuse, R74, R44 ;  /* 0x0000004a4c2c723c */ /* 0x040fe2000004182c */
[----:B------:R-:W-:Y:S05]  /*12070*/  LDSM.16.M88.4 R72, [R194+0x4000] ;  /* 0x00400000c248783b */ /* 0x000fea0000000200 */
[C---:B------:R-:W-:Y:S01]  /*12080*/  HMMA.16816.F32.BF16 R88, R76.reuse, R62, R28 ;  /* 0x0000003e4c58723c */ /* 0x040fe2000004181c */
[----:B------:R-:W-:Y:S04]  /*12090*/  LDSM.16.M88.4 R60, [R193+0xa000] ;  /* 0x00a00000c13c783b */ /* 0x000fe80000000200 */
[----:B------:R-:W-:Y:S01]  /*120a0*/  LDSM.16.M88.4 R28, [R193+0xa800] ;  /* 0x00a80000c11c783b */ /* 0x000fe20000000200 */
[C---:B-----5:R-:W-:Y:S03]  /*120b0*/  HMMA.16816.F32.BF16 R92, R76.reuse, R52, R84 ;  /* 0x000000344c5c723c */ /* 0x060fe60000041854 */
[----:B------:R-:W3:Y:S03]  /*120c0*/  LDSM.16.M88.4 R84, [R193+0xb000] ;  /* 0x00b00000c154783b */ /* 0x000ee60000000200 */
[----:B------:R-:W-:Y:S01]  /*120d0*/  HMMA.16816.F32.BF16 R80, R76, R54, R80 ;  /* 0x000000364c50723c */ /* 0x000fe20000041850 */
[----:B------:R-:W-:Y:S04]  /*120e0*/  LDSM.16.M88.4 R52, [R192+0x4000] ;  /* 0x00400000c034783b */ /* 0x000fe80000000200 */
        /* <DEDUP_REMOVED lines=10> */
[C---:B-1----:R-:W-:Y:S06]  /*12190*/  HMMA.16816.F32.BF16 R92, R24.reuse, R68, R92 ;  /* 0x00000044185c723c */ /* 0x042fec000004185c */
[----:B------:R-:W-:Y:S01]  /*121a0*/  HMMA.16816.F32.BF16 R80, R24, R70, R80 ;  /* 0x000000461850723c */ /* 0x000fe20000041850 */
[----:B------:R-:W-:Y:S04]  /*121b0*/  LDSM.16.M88.4 R24, [R190+0x4000] ;  /* 0x00400000be18783b */ /* 0x000fe80000000200 */
[----:B------:R-:W-:Y:S01]  /*121c0*/  LDSM.16.M88.4 R68, [R188+0xa800] ;  /* 0x00a80000bc44783b */ /* 0x000fe20000000200 */
[C---:B---3--:R-:W-:Y:S06]  /*121d0*/  HMMA.16816.F32.BF16 R32, R72.reuse, R84, R32 ;  /* 0x000000544820723c */ /* 0x048fec0000041820 */
[C---:B------:R-:W-:Y:S06]  /*121e0*/  HMMA.16816.F32.BF16 R48, R72.reuse, R60, R48 ;  /* 0x0000003c4830723c */ /* 0x040fec0000041830 */
[C---:B------:R-:W-:Y:S01]  /*121f0*/  HMMA.16816.F32.BF16 R44, R72.reuse, R62, R44 ;  /* 0x0000003e482c723c */ /* 0x040fe2000004182c */
[----:B------:R-:W1:Y:S05]  /*12200*/  LDSM.16.M88.4 R60, [R191+0x5800] ;  /* 0x00580000bf3c783b */ /* 0x000e6a0000000200 */
[C---:B------:R-:W-:Y:S06]  /*12210*/  HMMA.16816.F32.BF16 R40, R72.reuse, R28, R40 ;  /* 0x0000001c4828723c */ /* 0x040fec0000041828 */
[C---:B------:R-:W-:Y:S01]  /*12220*/  HMMA.16816.F32.BF16 R36, R72.reuse, R30, R36 ;  /* 0x0000001e4824723c */ /* 0x040fe20000041824 */
[----:B------:R-:W-:Y:S05]  /*12230*/  LDSM.16.M88.4 R28, [R188+0xa000] ;  /* 0x00a00000bc1c783b */ /* 0x000fea0000000200 */
[C---:B------:R-:W-:Y:S06]  /*12240*/  HMMA.16816.F32.BF16 R88, R72.reuse, R86, R88 ;  /* 0x000000564858723c */ /* 0x040fec0000041858 */
[C---:B----4-:R-:W-:Y:S06]  /*12250*/  HMMA.16816.F32.BF16 R92, R72.reuse, R12, R92 ;  /* 0x0000000c485c723c */ /* 0x050fec000004185c */
[----:B------:R-:W-:Y:S01]  /*12260*/  HMMA.16816.F32.BF16 R80, R72, R14, R80 ;  /* 0x0000000e4850723c */ /* 0x000fe20000041850 */
[----:B------:R-:W3:Y:S05]  /*12270*/  LDSM.16.M88.4 R12, [R188+0xb000] ;  /* 0x00b00000bc0c783b */ /* 0x000eea0000000200 */
[C---:B------:R-:W-:Y:S01]  /*12280*/  HMMA.16816.F32.BF16 R72, R52.reuse, R76, R32 ;  /* 0x0000004c3448723c */ /* 0x040fe20000041820 */
[----:B------:R-:W-:Y:S05]  /*12290*/  LDSM.16.M88.4 R32, [R184+0x4000] ;  /* 0x00400000b820783b */ /* 0x000fea0000000200 */
[C---:B--2---:R-:W-:Y:S06]  /*122a0*/  HMMA.16816.F32.BF16 R40, R52.reuse, R8, R40 ;  /* 0x000000083428723c */ /* 0x044fec0000041828 */
[C---:B------:R-:W-:Y:S01]  /*122b0*/  HMMA.16816.F32.BF16 R36, R52.reuse, R10, R36 ;  /* 0x0000000a3424723c */ /* 0x040fe20000041824 */
[----:B------:R-:W2:Y:S05]  /*122c0*/  LDSM.16.M88.4 R8, [R188+0xb800] ;  /* 0x00b80000bc08783b */ /* 0x000eaa0000000200 */
[C---:B------:R-:W-:Y:S06]  /*122d0*/  HMMA.16816.F32.BF16 R48, R52.reuse, R16, R48 ;  /* 0x000000103430723c */ /* 0x040fec0000041830 */
[C---:B------:R-:W-:Y:S06]  /*122e0*/  HMMA.16816.F32.BF16 R88, R52.reuse, R78, R88 ;  /* 0x0000004e3458723c */ /* 0x040fec0000041858 */
[----:B------:R-:W-:Y:S01]  /*122f0*/  HMMA.16816.F32.BF16 R44, R52, R18, R44 ;  /* 0x00000012342c723c */ /* 0x000fe2000004182c */
[----:B------:R-:W4:Y:S01]  /*12300*/  LDSM.16.M88.4 R16, [R189+0x4000] ;  /* 0x00400000bd10783b */ /* 0x000f220000000200 */
[----:B------:R-:W-:-:S04]  /*12310*/  SHF.R.S32.HI R0, RZ, 0x1f, R65 ;  /* 0x0000001fff007819 */ /* 0x000fc80000011441 */
[----:B-1----:R-:W-:Y:S01]  /*12320*/  HMMA.16816.F32.BF16 R92, R52, R60, R92 ;  /* 0x0000003c345c723c */ /* 0x002fe2000004185c */
[----:B------:R-:W-:-:S05]  /*12330*/  LEA.HI R0, R0, R65, RZ, 0x2 ;  /* 0x0000004100007211 */ /* 0x000fca00078f10ff */
[----:B---3--:R-:W-:Y:S07]  /*12340*/  HMMA.16816.F32.BF16 R72, R24, R12, R72 ;  /* 0x0000000c1848723c */ /* 0x008fee0000041848 */
[----:B------:R-:W-:Y:S01]  /*12350*/  SHF.R.S32.HI R13, RZ, 0x2, R0 ;  /* 0x00000002ff0d7819 */ /* 0x000fe20000011400 */
[----:B------:R-:W-:Y:S04]  /*12360*/  HMMA.16816.F32.BF16 R80, R52, R62, R80 ;  /* 0x0000003e3450723c */ /* 0x000fe80000041850 */
[----:B------:R-:W-:-:S02]  /*12370*/  IMAD R0, R64, 0x10, R13 ;  /* 0x0000001040007824 */ /* 0x000fc400078e020d */
[----:B------:R-:W-:Y:S01]  /*12380*/  HMMA.16816.F32.BF16 R48, R24, R28, R48 ;  /* 0x0000001c1830723c */ /* 0x000fe20000041830 */
[----:B------:R-:W-:-:S05]  /*12390*/  LOP3.LUT R133, R133, 0x6, RZ, 0xc0, !PT ;  /* 0x0000000685857812 */ /* 0x000fca00078ec0ff */
[C---:B------:R-:W-:Y:S01]  /*123a0*/  HMMA.16816.F32.BF16 R88, R24.reuse, R14, R88 ;  /* 0x0000000e1858723c */ /* 0x040fe20000041858 */
[----:B------:R-:W1:Y:S01]  /*123b0*/  LDSM.16.M88.4 R12, [R184+0x4800] ;  /* 0x00480000b80c783b */ /* 0x000e620000000200 */
[----:B------:R-:W-:Y:S01]  /*123c0*/  IMAD.IADD R0, R67, 0x1, R0 ;  /* 0x0000000143007824 */ /* 0x000fe200078e0200 */
[----:B------:R-:W-:Y:S01]  /*123d0*/  IADD3 R29, -R22, R59, -R206 ;  /* 0x0000003b161d7210 */ /* 0x000fe20007ffe9ce */
[----:B------:R-:W-:Y:S02]  /*123e0*/  IMAD.IADD R215, R6, 0x1, R215 ;  /* 0x0000000106d77824 */ /* 0x000fe400078e02d7 */
[----:B------:R-:W-:Y:S01]  /*123f0*/  HMMA.16816.F32.BF16 R44, R24, R30, R44 ;  /* 0x0000001e182c723c */ /* 0x000fe2000004182c */
[----:B------:R-:W-:Y:S02]  /*12400*/  IMAD.IADD R23, R2, 0x1, R133 ;  /* 0x0000000102177824 */ /* 0x000fe400078e0285 */
[----:B------:R-:W-:Y:S01]  /*12410*/  VIADD R214, R0, 0x8 ;  /* 0x0000000800d67836 */ /* 0x000fe20000000000 */
[----:B------:R-:W-:-:S02]  /*12420*/  IADD3 R212, R215, 0x8, R0 ;  /* 0x00000008d7d47810 */ /* 0x000fc40007ffe000 */
[----:B--2---:R-:W-:Y:S01]  /*12430*/  HMMA.16816.F32.BF16 R92, R24, R8, R92 ;  /* 0x00000008185c723c */ /* 0x004fe2000004185c */
[C---:B------:R-:W-:Y:S02]  /*12440*/  VIADDMNMX R216, R29.reuse, R0, RZ, !PT ;  /* 0x000000001dd87246 */ /* 0x040fe400078001ff */
[----:B------:R-:W-:-:S04]  /*12450*/  VIADDMNMX R214, R29, R214, RZ, !PT ;  /* 0x000000d61dd67246 */ /* 0x000fc800078001ff */
[----:B------:R-:W-:Y:S01]  /*12460*/  VIADD R9, R23, 0x1 ;  /* 0x0000000117097836 */ /* 0x000fe20000000000 */
[----:B------:R-:W-:Y:S01]  /*12470*/  HMMA.16816.F32.BF16 R40, R24, R68, R40 ;  /* 0x000000441828723c */ /* 0x000fe20000041828 */
[----:B------:R-:W-:Y:S02]  /*12480*/  VIADDMNMX R215, R215, R0, R59, PT ;  /* 0x00000000d7d77246 */ /* 0x000fe4000380013b */
[----:B------:R-:W-:Y:S02]  /*12490*/  VIMNMX R212, R212, R59, PT ;  /* 0x0000003bd4d47248 */ /* 0x000fe40003fe0100 */
[C---:B------:R-:W-:Y:S02]  /*124a0*/  ISETP.GE.AND P6, PT, R9.reuse, R216, PT ;  /* 0x000000d80900720c */ /* 0x040fe40003fc6270 */
[C---:B------:R-:W-:Y:S01]  /*124b0*/  ISETP.GE.AND P5, PT, R9.reuse, R214, PT ;  /* 0x000000d60900720c */ /* 0x040fe20003fa6270 */
[----:B----4-:R-:W-:Y:S01]  /*124c0*/  HMMA.16816.F32.BF16 R48, R16, R32, R48 ;  /* 0x000000201030723c */ /* 0x010fe20000041830 */
[----:B------:R-:W-:-:S02]  /*124d0*/  ISETP.GE.OR P6, PT, R9, R215, !P6 ;  /* 0x000000d70900720c */ /* 0x000fc400077c6670 */
[----:B------:R-:W-:-:S03]  /*124e0*/  ISETP.GE.OR P5, PT, R9, R212, !P5 ;  /* 0x000000d40900720c */ /* 0x000fc60006fa6670 */
[C---:B------:R-:W-:Y:S01]  /*124f0*/  HMMA.16816.F32.BF16 R80, R24.reuse, R10, R80 ;  /* 0x0000000a1850723c */ /* 0x040fe20000041850 */
[----:B------:R-:W2:Y:S05]  /*12500*/  LDSM.16.M88.4 R8, [R184+0x5000] ;  /* 0x00500000b808783b */ /* 0x000eaa0000000200 */
[----:B------:R-:W-:Y:S01]  /*12510*/  HMMA.16816.F32.BF16 R36, R24, R70, R36 ;  /* 0x000000461824723c */ /* 0x000fe20000041824 */
[----:B------:R-:W-:-:S05]  /*12520*/  ISETP.GE.AND P2, PT, R23, R214, PT ;  /* 0x000000d61700720c */ /* 0x000fca0003f46270 */
[C---:B------:R-:W-:Y:S01]  /*12530*/  HMMA.16816.F32.BF16 R44, R16.reuse, R34, R44 ;  /* 0x00000022102c723c */ /* 0x040fe2000004182c */
[----:B------:R-:W-:Y:S02]  /*12540*/  ISETP.GE.AND P0, PT, R23, R216, PT ;  /* 0x000000d81700720c */ /* 0x000fe40003f06270 */
[----:B------:R-:W-:Y:S01]  /*12550*/  LOP3.LUT R0, R3, R4, RZ, 0xfc, !PT ;  /* 0x0000000403007212 */ /* 0x000fe200078efcff */
[C---:B------:R-:W-:Y:S01]  /*12560*/  VIADD R3, R23.reuse, 0x9 ;  /* 0x0000000917037836 */ /* 0x040fe20000000000 */
[C---:B------:R-:W-:Y:S01]  /*12570*/  ISETP.GE.OR P2, PT, R23.reuse, R212, !P2 ;  /* 0x000000d41700720c */ /* 0x040fe20005746670 */
[----:B-1----:R-:W-:Y:S01]  /*12580*/  HMMA.16816.F32.BF16 R40, R16, R12, R40 ;  /* 0x0000000c1028723c */ /* 0x002fe20000041828 */
[C---:B------:R-:W-:Y:S01]  /*12590*/  ISETP.GE.OR P0, PT, R23.reuse, R215, !P0 ;  /* 0x000000d71700720c */ /* 0x040fe20004706670 */
[----:B------:R-:W-:Y:S01]  /*125a0*/  VIADD R25, R23, 0x8 ;  /* 0x0000000817197836 */ /* 0x000fe20000000000 */
[----:B------:R-:W-:-:S04]  /*125b0*/  FSEL R50, R50, -INF , !P2 ;  /* 0xff80000032327808 */ /* 0x000fc80005000000 */
[----:B------:R-:W-:Y:S01]  /*125c0*/  VIADD R13, R23, 0x10 ;  /* 0x00000010170d7836 */ /* 0x000fe20000000000 */
[----:B------:R-:W-:Y:S02]  /*125d0*/  FSEL R32, R51, -INF , !P5 ;  /* 0xff80000033207808 */ /* 0x000fe40006800000 */
[----:B------:R-:W-:Y:S02]  /*125e0*/  FSEL R48, R48, -INF , !P0 ;  /* 0xff80000030307808 */ /* 0x000fe40004000000 */
[C---:B------:R-:W-:Y:S02]  /*125f0*/  ISETP.GE.AND P2, PT, R13.reuse, R216, PT ;  /* 0x000000d80d00720c */ /* 0x040fe40003f46270 */
[----:B------:R-:W-:Y:S02]  /*12600*/  ISETP.GE.AND P5, PT, R13, R214, PT ;  /* 0x000000d60d00720c */ /* 0x000fe40003fa6270 */
[C---:B------:R-:W-:Y:S02]  /*12610*/  ISETP.GE.AND P4, PT, R3.reuse, R216, PT ;  /* 0x000000d80300720c */ /* 0x040fe40003f86270 */
[----:B------:R-:W-:-:S02]  /*12620*/  ISETP.GE.AND P0, PT, R3, R214, PT ;  /* 0x000000d60300720c */ /* 0x000fc40003f06270 */
[----:B------:R-:W-:Y:S01]  /*12630*/  ISETP.GE.AND P1, PT, R25, R216, PT ;  /* 0x000000d81900720c */ /* 0x000fe20003f26270 */
[C---:B------:R-:W-:Y:S01]  /*12640*/  HMMA.16816.F32.BF16 R36, R16.reuse, R14, R36 ;  /* 0x0000000e1024723c */ /* 0x040fe20000041824 */
[CC--:B------:R-:W-:Y:S02]  /*12650*/  ISETP.GE.OR P2, PT, R13.reuse, R215.reuse, !P2 ;  /* 0x000000d70d00720c */ /* 0x0c0fe40005746670 */
[-C--:B------:R-:W-:Y:S02]  /*12660*/  ISETP.GE.OR P5, PT, R13, R212.reuse, !P5 ;  /* 0x000000d40d00720c */ /* 0x080fe40006fa6670 */
[CC--:B------:R-:W-:Y:S01]  /*12670*/  ISETP.GE.OR P4, PT, R3.reuse, R215.reuse, !P4 ;  /* 0x000000d70300720c */ /* 0x0c0fe20006786670 */
[----:B------:R-:W1:Y:S01]  /*12680*/  LDSM.16.M88.4 R12, [R184+0x5800] ;  /* 0x00580000b80c783b */ /* 0x000e620000000200 */
[----:B------:R-:W-:Y:S01]  /*12690*/  ISETP.GE.OR P0, PT, R3, R212, !P0 ;  /* 0x000000d40300720c */ /* 0x000fe20004706670 */
[----:B------:R-:W-:Y:S01]  /*126a0*/  VIADD R3, R23, 0x11 ;  /* 0x0000001117037836 */ /* 0x000fe20000000000 */
[----:B------:R-:W-:Y:S01]  /*126b0*/  ISETP.GE.OR P1, PT, R25, R215, !P1 ;  /* 0x000000d71900720c */ /* 0x000fe20004f26670 */
[----:B--2---:R-:W-:Y:S01]  /*126c0*/  HMMA.16816.F32.BF16 R72, R16, R8, R72 ;  /* 0x000000081048723c */ /* 0x004fe20000041848 */
[----:B------:R-:W-:Y:S01]  /*126d0*/  FSEL R34, R49, -INF , !P6 ;  /* 0xff80000031227808 */ /* 0x000fe20007000000 */
[----:B------:R-:W-:-:S04]  /*126e0*/  DEPBAR.LE SB0, 0x0 ;  /* 0x000080000000791a */ /* 0x000fc80000000000 */
[----:B------:R-:W-:Y:S02]  /*126f0*/  FSEL R44, R44, -INF , !P1 ;  /* 0xff8000002c2c7808 */ /* 0x000fe40004800000 */
[C---:B------:R-:W-:Y:S02]  /*12700*/  ISETP.GE.AND P6, PT, R3.reuse, R216, PT ;  /* 0x000000d80300720c */ /* 0x040fe40003fc6270 */
[-C--:B------:R-:W-:Y:S02]  /*12710*/  ISETP.GE.AND P1, PT, R3, R214.reuse, PT ;  /* 0x000000d60300720c */ /* 0x080fe40003f26270 */
[----:B------:R-:W-:Y:S02]  /*12720*/  ISETP.GE.AND P3, PT, R25, R214, PT ;  /* 0x000000d61900720c */ /* 0x000fe40003f66270 */
[C---:B------:R-:W-:Y:S02]  /*12730*/  ISETP.GE.OR P6, PT, R3.reuse, R215, !P6 ;  /* 0x000000d70300720c */ /* 0x040fe400077c6670 */
[-C--:B------:R-:W-:Y:S01]  /*12740*/  ISETP.GE.OR P1, PT, R3, R212.reuse, !P1 ;  /* 0x000000d40300720c */ /* 0x080fe20004f26670 */
[----:B------:R-:W-:Y:S01]  /*12750*/  VIADD R3, R23, 0x18 ;  /* 0x0000001817037836 */ /* 0x000fe20000000000 */
[----:B------:R-:W-:-:S02]  /*12760*/  ISETP.GE.OR P3, PT, R25, R212, !P3 ;  /* 0x000000d41900720c */ /* 0x000fc40005f66670 */
[----:B------:R-:W-:Y:S02]  /*12770*/  FSEL R30, R47, -INF , !P0 ;  /* 0xff8000002f1e7808 */ /* 0x000fe40004000000 */
[----:B------:R-:W-:Y:S02]  /*12780*/  FSEL R46, R46, -INF , !P3 ;  /* 0xff8000002e2e7808 */ /* 0x000fe40005800000 */
[C---:B------:R-:W-:Y:S02]  /*12790*/  ISETP.GE.AND P0, PT, R3.reuse, R216, PT ;  /* 0x000000d80300720c */ /* 0x040fe40003f06270 */
[C---:B------:R-:W-:Y:S01]  /*127a0*/  ISETP.GE.AND P3, PT, R3.reuse, R214, PT ;  /* 0x000000d60300720c */ /* 0x040fe20003f66270 */
[----:B------:R-:W-:Y:S01]  /*127b0*/  HMMA.16816.F32.BF16 R88, R16, R10, R88 ;  /* 0x0000000a1058723c */ /* 0x000fe20000041858 */
[C---:B------:R-:W-:Y:S02]  /*127c0*/  ISETP.GE.OR P0, PT, R3.reuse, R215, !P0 ;  /* 0x000000d70300720c */ /* 0x040fe40004706670 */
[----:B------:R-:W-:Y:S01]  /*127d0*/  ISETP.GE.OR P3, PT, R3, R212, !P3 ;  /* 0x000000d40300720c */ /* 0x000fe20005f66670 */
[----:B------:R-:W-:-:S02]  /*127e0*/  VIADD R3, R23, 0x21 ;  /* 0x0000002117037836 */ /* 0x000fc40000000000 */
[C---:B------:R-:W-:Y:S02]  /*127f0*/  VIADD R9, R23.reuse, 0x20 ;  /* 0x0000002017097836 */ /* 0x040fe40000000000 */
[----:B------:R-:W-:Y:S01]  /*12800*/  VIADD R25, R23, 0x19 ;  /* 0x0000001917197836 */ /* 0x000fe20000000000 */
[----:B------:R-:W-:Y:S02]  /*12810*/  FSEL R28, R41, -INF , !P6 ;  /* 0xff800000291c7808 */ /* 0x000fe40007000000 */
[----:B------:R-:W-:Y:S02]  /*12820*/  FSEL R24, R36, -INF , !P0 ;  /* 0xff80000024187808 */ /* 0x000fe40004000000 */
[----:B------:R-:W-:Y:S02]  /*12830*/  FSEL R22, R42, -INF , !P5 ;  /* 0xff8000002a167808 */ /* 0x000fe40006800000 */
[----:B------:R-:W-:Y:S02]  /*12840*/  FSEL R8, R43, -INF , !P1 ;  /* 0xff8000002b087808 */ /* 0x000fe40004800000 */
[----:B------:R-:W-:-:S02]  /*12850*/  ISETP.GE.AND P6, PT, R3, R216, PT ;  /* 0x000000d80300720c */ /* 0x000fc40003fc6270 */
[----:B------:R-:W-:Y:S02]  /*12860*/  ISETP.GE.AND P0, PT, R3, R214, PT ;  /* 0x000000d60300720c */ /* 0x000fe40003f06270 */
[----:B------:R-:W-:Y:S02]  /*12870*/  FSEL R52, R45, -INF , !P4 ;  /* 0xff8000002d347808 */ /* 0x000fe40006000000 */
[C---:B------:R-:W-:Y:S02]  /*12880*/  ISETP.GE.AND P1, PT, R9.reuse, R216, PT ;  /* 0x000000d80900720c */ /* 0x040fe40003f26270 */
[----:B------:R-:W-:Y:S02]  /*12890*/  ISETP.GE.AND P5, PT, R9, R214, PT ;  /* 0x000000d60900720c */ /* 0x000fe40003fa6270 */
[----:B------:R-:W-:Y:S02]  /*128a0*/  ISETP.GE.AND P4, PT, R25, R216, PT ;  /* 0x000000d81900720c */ /* 0x000fe40003f86270 */
[----:B------:R-:W-:-:S02]  /*128b0*/  ISETP.GE.OR P6, PT, R3, R215, !P6 ;  /* 0x000000d70300720c */ /* 0x000fc400077c6670 */
[-C--:B------:R-:W-:Y:S01]  /*128c0*/  ISETP.GE.OR P0, PT, R3, R212.reuse, !P0 ;  /* 0x000000d40300720c */ /* 0x080fe20004706670 */
[----:B------:R-:W-:Y:S01]  /*128d0*/  VIADD R3, R23, 0x29 ;  /* 0x0000002917037836 */ /* 0x000fe20000000000 */
[CC--:B------:R-:W-:Y:S02]  /*128e0*/  ISETP.GE.OR P1, PT, R9.reuse, R215.reuse, !P1 ;  /* 0x000000d70900720c */ /* 0x0c0fe40004f26670 */
[----:B------:R-:W-:Y:S01]  /*128f0*/  ISETP.GE.OR P5, PT, R9, R212, !P5 ;  /* 0x000000d40900720c */ /* 0x000fe20006fa6670 */
[----:B------:R-:W-:Y:S01]  /*12900*/  VIADD R9, R23, 0x28 ;  /* 0x0000002817097836 */ /* 0x000fe20000000000 */
[----:B------:R-:W-:Y:S02]  /*12910*/  ISETP.GE.OR P4, PT, R25, R215, !P4 ;  /* 0x000000d71900720c */ /* 0x000fe40006786670 */
[----:B------:R-:W-:Y:S02]  /*12920*/  FSEL R6, R38, -INF , !P3 ;  /* 0xff80000026067808 */ /* 0x000fe40005800000 */
[----:B------:R-:W-:-:S02]  /*12930*/  FSEL R160, R72, -INF , !P1 ;  /* 0xff80000048a07808 */ /* 0x000fc40004800000 */
[----:B------:R-:W-:Y:S02]  /*12940*/  FSEL R10, R37, -INF , !P4 ;  /* 0xff800000250a7808 */ /* 0x000fe40006000000 */
[C---:B------:R-:W-:Y:S02]  /*12950*/  ISETP.GE.AND P3, PT, R3.reuse, R216, PT ;  /* 0x000000d80300720c */ /* 0x040fe40003f66270 */
[----:B------:R-:W-:Y:S02]  /*12960*/  ISETP.GE.AND P1, PT, R3, R214, PT ;  /* 0x000000d60300720c */ /* 0x000fe40003f26270 */
[----:B------:R-:W-:Y:S01]  /*12970*/  ISETP.GE.AND P4, PT, R9, R216, PT ;  /* 0x000000d80900720c */ /* 0x000fe20003f86270 */
[----:B-1----:R-:W-:Y:S01]  /*12980*/  HMMA.16816.F32.BF16 R80, R16, R14, R80 ;  /* 0x0000000e1050723c */ /* 0x002fe20000041850 */
[CC--:B------:R-:W-:Y:S02]  /*12990*/  ISETP.GE.OR P3, PT, R3.reuse, R215.reuse, !P3 ;  /* 0x000000d70300720c */ /* 0x0c0fe40005f66670 */
[----:B------:R-:W-:Y:S01]  /*129a0*/  ISETP.GE.OR P1, PT, R3, R212, !P1 ;  /* 0x000000d40300720c */ /* 0x000fe20004f26670 */
[----:B------:R-:W-:Y:S01]  /*129b0*/  VIADD R3, R23, 0x31 ;  /* 0x0000003117037836 */ /* 0x000fe20000000000 */
[----:B------:R-:W-:-:S02]  /*129c0*/  ISETP.GE.OR P4, PT, R9, R215, !P4 ;  /* 0x000000d70900720c */ /* 0x000fc40006786670 */
[----:B------:R-:W-:Y:S02]  /*129d0*/  FSEL R26, R40, -INF , !P2 ;  /* 0xff800000281a7808 */ /* 0x000fe40005000000 */
[----:B------:R-:W-:Y:S01]  /*129e0*/  ISETP.GE.AND P2, PT, R25, R214, PT ;  /* 0x000000d61900720c */ /* 0x000fe20003f46270 */
[----:B------:R-:W-:Y:S01]  /*129f0*/  HMMA.16816.F32.BF16 R92, R16, R12, R92 ;  /* 0x0000000c105c723c */ /* 0x000fe2000004185c */
[----:B------:R-:W-:Y:S02]  /*12a00*/  FSEL R232, R73, -INF , !P6 ;  /* 0xff80000049e87808 */ /* 0x000fe40007000000 */
[----:B------:R-:W-:Y:S02]  /*12a10*/  FSEL R162, R88, -INF , !P4 ;  /* 0xff80000058a27808 */ /* 0x000fe40006000000 */
[C---:B------:R-:W-:Y:S02]  /*12a20*/  ISETP.GE.AND P6, PT, R3.reuse, R216, PT ;  /* 0x000000d80300720c */ /* 0x040fe40003fc6270 */
[----:B------:R-:W-:-:S02]  /*12a30*/  ISETP.GE.AND P4, PT, R3, R214, PT ;  /* 0x000000d60300720c */ /* 0x000fc40003f86270 */
[-C--:B------:R-:W-:Y:S02]  /*12a40*/  ISETP.GE.OR P2, PT, R25, R212.reuse, !P2 ;  /* 0x000000d41900720c */ /* 0x080fe40005746670 */
[C---:B------:R-:W-:Y:S02]  /*12a50*/  ISETP.GE.OR P6, PT, R3.reuse, R215, !P6 ;  /* 0x000000d70300720c */ /* 0x040fe400077c6670 */
[----:B------:R-:W-:Y:S01]  /*12a60*/  ISETP.GE.OR P4, PT, R3, R212, !P4 ;  /* 0x000000d40300720c */ /* 0x000fe20006786670 */
[----:B------:R-:W-:Y:S01]  /*12a70*/  VIADD R3, R23, 0x38 ;  /* 0x0000003817037836 */ /* 0x000fe20000000000 */
[----:B------:R-:W-:Y:S02]  /*12a80*/  FSEL R4, R39, -INF , !P2 ;  /* 0xff80000027047808 */ /* 0x000fe40005000000 */
[----:B------:R-:W-:Y:S02]  /*12a90*/  ISETP.GE.AND P2, PT, R9, R214, PT ;  /* 0x000000d60900720c */ /* 0x000fe40003f46270 */
[----:B------:R-:W-:-:S02]  /*12aa0*/  FSEL R174, R91, -INF , !P1 ;  /* 0xff8000005bae7808 */ /* 0x000fc40004800000 */
[----:B------:R-:W-:Y:S01]  /*12ab0*/  ISETP.GE.OR P2, PT, R9, R212, !P2 ;  /* 0x000000d40900720c */ /* 0x000fe20005746670 */
[----:B------:R-:W-:Y:S01]  /*12ac0*/  VIADD R9, R23, 0x30 ;  /* 0x0000003017097836 */ /* 0x000fe20000000000 */
[----:B------:R-:W-:Y:S02]  /*12ad0*/  ISETP.GE.AND P1, PT, R3, R214, PT ;  /* 0x000000d60300720c */ /* 0x000fe40003f26270 */
[----:B------:R-:W-:Y:S02]  /*12ae0*/  FSEL R228, R75, -INF , !P0 ;  /* 0xff8000004be47808 */ /* 0x000fe40004000000 */
[----:B------:R-:W-:Y:S02]  /*12af0*/  ISETP.GE.OR P1, PT, R3, R212, !P1 ;  /* 0x000000d40300720c */ /* 0x000fe40004f26670 */
[----:B------:R-:W-:Y:S02]  /*12b00*/  ISETP.GE.AND P0, PT, R9, R216, PT ;  /* 0x000000d80900720c */ /* 0x000fe40003f06270 */
[----:B------:R-:W-:Y:S01]  /*12b10*/  FSEL R170, R82, -INF , !P1 ;  /* 0xff80000052aa7808 */ /* 0x000fe20004800000 */
[----:B------:R-:W-:Y:S01]  /*12b20*/  VIADD R23, R23, 0x39 ;  /* 0x0000003917177836 */ /* 0x000fe20000000000 */
[----:B------:R-:W-:-:S02]  /*12b30*/  ISETP.GT.AND P1, PT, R208, R199, PT ;  /* 0x000000c7d000720c */ /* 0x000fc40003f24270 */
[----:B------:R-:W-:Y:S02]  /*12b40*/  ISETP.GE.OR P0, PT, R9, R215, !P0 ;  /* 0x000000d70900720c */ /* 0x000fe40004706670 */
[----:B------:R-:W-:Y:S02]  /*12b50*/  FSEL R164, R74, -INF , !P5 ;  /* 0xff8000004aa47808 */ /* 0x000fe40006800000 */
[----:B------:R-:W-:Y:S02]  /*12b60*/  FSEL R224, R92, -INF , !P0 ;  /* 0xff8000005ce07808 */ /* 0x000fe40004000000 */
[----:B------:R-:W-:Y:S02]  /*12b70*/  FSEL R226, R90, -INF , !P2 ;  /* 0xff8000005ae27808 */ /* 0x000fe40005000000 */
[----:B------:R-:W-:Y:S02]  /*12b80*/  FSEL R230, R89, -INF , !P3 ;  /* 0xff80000059e67808 */ /* 0x000fe40005800000 */
[----:B------:R-:W-:-:S02]  /*12b90*/  ISETP.GE.AND P0, PT, R23, R214, PT ;  /* 0x000000d61700720c */ /* 0x000fc40003f06270 */
[----:B------:R-:W-:Y:S02]  /*12ba0*/  ISETP.GE.AND P5, PT, R9, R214, PT ;  /* 0x000000d60900720c */ /* 0x000fe40003fa6270 */
[-C--:B------:R-:W-:Y:S02]  /*12bb0*/  ISETP.GE.AND P3, PT, R3, R216.reuse, PT ;  /* 0x000000d80300720c */ /* 0x080fe40003f66270 */
[C---:B------:R-:W-:Y:S02]  /*12bc0*/  ISETP.GE.AND P2, PT, R23.reuse, R216, PT ;  /* 0x000000d81700720c */ /* 0x040fe40003f46270 */
[-C--:B------:R-:W-:Y:S02]  /*12bd0*/  ISETP.GE.OR P0, PT, R23, R212.reuse, !P0 ;  /* 0x000000d41700720c */ /* 0x080fe40004706670 */
[----:B------:R-:W-:Y:S01]  /*12be0*/  FSEL R172, R95, -INF , !P4 ;  /* 0xff8000005fac7808 */ /* 0x000fe20006000000 */
[----:B------:R-:W-:Y:S01]  /*12bf0*/  BSSY B1, `(.L_x_7094) ;  /* 0x0000074000017945 */ /* 0x000fe20003800000 */
[----:B------:R-:W-:-:S02]  /*12c00*/  ISETP.GE.OR P5, PT, R9, R212, !P5 ;  /* 0x000000d40900720c */ /* 0x000fc40006fa6670 */
[-C--:B------:R-:W-:Y:S02]  /*12c10*/  ISETP.GE.OR P3, PT, R3, R215.reuse, !P3 ;  /* 0x000000d70300720c */ /* 0x080fe40005f66670 */
        /* <DEDUP_REMOVED lines=62> */
[----:B------:R-:W-:Y:S01]  /*13000*/  SEL R11, R2, R13, !P3 ;  /* 0x0000000d020b7207 */ /* 0x000fe20005800000 */
[----:B------:R-:W3:Y:S02]  /*13010*/  LD.E.64 R14, desc[UR6][R20.64+0x38] ;  /* 0x00003806140e7980 */ /* 0x000ee4000c101b00 */
        /* <DEDUP_REMOVED lines=15> */
[----:B------:R-:W-:Y:S02]  /*13110*/  IMAD R2, R18, R2, R9 ;  /* 0x0000000212027224 */ /* 0x000fe400078e0209 */
[----:B------:R-:W-:-:S03]  /*13120*/  IMAD.MOV.U32 R9, RZ, RZ, R16 ;  /* 0x000000ffff097224 */ /* 0x000fc600078e0010 */
[----:B------:R-:W-:Y:S01]  /*13130*/  IADD3 R12, R17, R2, RZ ;  /* 0x00000002110c7210 */ /* 0x000fe20007ffe0ff */
[----:B------:R-:W-:Y:S05]  /*13140*/  BRA `(.L_x_7098) ;  /* 0x00000000000c7947 */ /* 0x000fea0003800000 */
.L_x_7097:
[----:B------:R-:W2:Y:S02]  /*13150*/  LD.E R9, desc[UR6][R20.64+0x38] ;  /* 0x0000380614097980 */ /* 0x000ea4000c101900 */
[----:B--2---:R-:W-:-:S04]  /*13160*/  LEA R9, -R9, RZ, 0x6 ;  /* 0x000000ff09097211 */ /* 0x004fc800078e31ff */
[----:B------:R-:W-:Y:S02]  /*13170*/  SHF.R.S32.HI R12, RZ, 0x1f, R9 ;  /* 0x0000001fff0c7819 */ /* 0x000fe40000011409 */
.L_x_7098:
[----:B------:R-:W-:Y:S05]  /*13180*/  BSYNC B0 ;  /* 0x0000000000007941 */ /* 0x000fea0003800000 */
.L_x_7096:
        /* <DEDUP_REMOVED lines=26> */
.L_x_7095:
[----:B------:R-:W-:Y:S05]  /*13330*/  BSYNC B1 ;  /* 0x0000000000017941 */ /* 0x000fea0003800000 */
.L_x_7094:
        /* <DEDUP_REMOVED lines=47> */
[----:B------:R-:W4:Y:S04]  /*13630*/  LDSM.16.MT88.4 R80, [R197+0x10000] ;  /* 0x01000000c550783b */ /* 0x000f280000004200 */
        /* <DEDUP_REMOVED lines=26> */
[-CC-:B------:R-:W-:Y:S01]  /*137e0*/  FFMA.FTZ R153, R26, R168.reuse, -R175.reuse ;  /* 0x000000a81a997223 */ /* 0x180fe200000108af */
[----:B------:R-:W1:Y:S01]  /*137f0*/  LDSM.16.MT88.4 R8, [R198+0xe800] ;  /* 0x00e80000c608783b */ /* 0x000e620000004200 */
[-CC-:B------:R-:W-:Y:S01]  /*13800*/  FFMA.FTZ R150, R28, R168.reuse, -R175.reuse ;  /* 0x000000a81c967223 */ /* 0x180fe200000108af */
[-C--:B------:R-:W-:Y:S01]  /*13810*/  FFMA.FTZ R149, R24, R168.reuse, -R175 ;  /* 0x000000a818957223 */ /* 0x080fe200000108af */
[-CC-:B------:R-:W-:Y:S01]  /*13820*/  FFMA.FTZ R151, R22, R168.reuse, -R167.reuse ;  /* 0x000000a816977223 */ /* 0x180fe200000108a7 */
[-CC-:B------:R-:W-:Y:S01]  /*13830*/  FFMA.FTZ R139, R6, R168.reuse, -R167.reuse ;  /* 0x000000a8068b7223 */ /* 0x180fe200000108a7 */
[----:B------:R-:W2:Y:S01]  /*13840*/  MUFU.EX2 R156, R156 ;  /* 0x0000009c009c7308 */ /* 0x000ea20000000800 */
[-C--:B------:R-:W-:Y:S01]  /*13850*/  FFMA.FTZ R2, R4, R168.reuse, -R167 ;  /* 0x000000a804027223 */ /* 0x080fe200000108a7 */
[----:B------:R-:W3:Y:S01]  /*13860*/  LDSM.16.MT88.4 R20, [R196+0xe800] ;  /* 0x00e80000c414783b */ /* 0x000ee20000004200 */
[-CC-:B------:R-:W-:Y:S01]  /*13870*/  FFMA.FTZ R160, R160, R168.reuse, -R175.reuse ;  /* 0x000000a8a0a07223 */ /* 0x180fe200000108af */
[-CC-:B------:R-:W-:Y:S01]  /*13880*/  FFMA.FTZ R163, R232, R168.reuse, -R175.reuse ;  /* 0x000000a8e8a37223 */ /* 0x180fe200000108af */
[-CC-:B------:R-:W-:Y:S01]  /*13890*/  FFMA.FTZ R162, R162, R168.reuse, -R175.reuse ;  /* 0x000000a8a2a27223 */ /* 0x180fe200000108af */
[----:B------:R-:W-:Y:S01]  /*138a0*/  LDSM.16.MT88.4 R48, [R197+0xe000] ;  /* 0x00e00000c530783b */ /* 0x000fe20000004200 */
        /* <DEDUP_REMOVED lines=9> */
[----:B------:R-:W5:Y:S01]  /*13940*/  MUFU.EX2 R152, R152 ;  /* 0x0000009800987308 */ /* 0x000f620000000800 */
        /* <DEDUP_REMOVED lines=49> */
[----:B----4-:R-:W-:Y:S01]  /*13c60*/  HMMA.16816.F32.BF16 R76, R96, R80, RZ ;  /* 0x00000050604c723c */ /* 0x010fe200000418ff */
        /* <DEDUP_REMOVED lines=8> */
[----:B------:R-:W4:Y:S02]  /*13cf0*/  LDSM.16.MT88.4 R12, [R198+0x10800] ;  /* 0x01080000c60c783b */ /* 0x000f240000004200 */
        /* <DEDUP_REMOVED lines=9> */
[C---:B---3--:R-:W-:Y:S05]  /*13d90*/  HMMA.16816.F32.BF16 R52, R4.reuse, R20, R52 ;  /* 0x000000140434723c */ /* 0x048fea0000041834 */
[----:B------:R-:W3:Y:S01]  /*13da0*/  MUFU.EX2 R174, R174 ;  /* 0x000000ae00ae7308 */ /* 0x000ee20000000800 */
[C---:B------:R-:W-:Y:S01]  /*13db0*/  HMMA.16816.F32.BF16 R56, R4.reuse, R22, R56 ;  /* 0x000000160438723c */ /* 0x040fe20000041838 */
[----:B------:R-:W2:Y:S05]  /*13dc0*/  LDSM.16.MT88.4 R20, [R196+0x10800] ;  /* 0x01080000c414783b */ /* 0x000eaa0000004200 */
[C---:B------:R-:W-:Y:S01]  /*13dd0*/  HMMA.16816.F32.BF16 R60, R4.reuse, R16, R60 ;  /* 0x00000010043c723c */ /* 0x040fe2000004183c */
[----:B------:R-:W-:Y:S05]  /*13de0*/  MUFU.EX2 R217, R217 ;  /* 0x000000d900d97308 */ /* 0x000fea0000000800 */
[----:B------:R-:W-:Y:S01]  /*13df0*/  HMMA.16816.F32.BF16 R64, R4, R18, R64 ;  /* 0x000000120440723c */ /* 0x000fe20000041840 */
[----:B------:R-:W5:Y:S02]  /*13e00*/  LDSM.16.MT88.4 R16, [R195+0x10800] ;  /* 0x01080000c310783b */ /* 0x000f640000004200 */
[----:B------:R-:W3:Y:S03]  /*13e10*/  MUFU.EX2 R222, R222 ;  /* 0x000000de00de7308 */ /* 0x000ee60000000800 */
[----:B------:R-:W-:Y:S05]  /*13e20*/  HMMA.16816.F32.BF16 R108, R96, R110, RZ ;  /* 0x0000006e606c723c */ /* 0x000fea00000418ff */
[----:B------:R-:W-:Y:S01]  /*13e30*/  MUFU.EX2 R219, R219 ;  /* 0x000000db00db7308 */ /* 0x000fe20000000800 */
[C---:B----4-:R-:W-:Y:S06]  /*13e40*/  HMMA.16816.F32.BF16 R68, R4.reuse, R12, R68 ;  /* 0x0000000c0444723c */ /* 0x050fec0000041844 */
[C---:B------:R-:W-:Y:S01]  /*13e50*/  HMMA.16816.F32.BF16 R72, R4.reuse, R14, R72 ;  /* 0x0000000e0448723c */ /* 0x040fe20000041848 */
[----:B------:R-:W4:Y:S01]  /*13e60*/  LDSM.16.MT88.4 R12, [R196+0xd000] ;  /* 0x00d00000c40c783b */ /* 0x000f220000004200 */
        /* <DEDUP_REMOVED lines=43> */
[----:B---3--:R-:W-:Y:S01]  /*14120*/  F2FP.BF16.F32.PACK_AB R7, R174, R171 ;  /* 0x000000abae07723e */ /* 0x008fe200000010ff */
[----:B------:R-:W-:-:S02]  /*14130*/  FADD.FTZ R164, R169, R164 ;  /* 0x000000a4a9a47221 */ /* 0x000fc40000010000 */
[----:B------:R-:W-:Y:S02]  /*14140*/  FADD.FTZ R162, R162, R163 ;  /* 0x000000a3a2a27221 */ /* 0x000fe40000010000 */
[----:B------:R-:W-:Y:S02]  /*14150*/  FADD.FTZ R171, R171, R164 ;  /* 0x000000a4abab7221 */ /* 0x000fe40000010000 */
[----:B----4-:R-:W-:Y:S01]  /*14160*/  HMMA.16816.F32.BF16 R112, R4, R12, R112 ;  /* 0x0000000c0470723c */ /* 0x010fe20000041870 */
        /* <DEDUP_REMOVED lines=155> */
.L_x_7101:
[----:B--2---:R-:W-:Y:S02]  /*14b20*/  R2UR UR4, R218 ;  /* 0x00000000da0472ca */ /* 0x004fe400000e0000 */
[----:B------:R-:W-:-:S13]  /*14b30*/  R2UR UR5, R219 ;  /* 0x00000000db0572ca */ /* 0x000fda00000e0000 */
[----:B-1----:R-:W2:Y:S02]  /*14b40*/  LD.E R2, desc[UR4][R240.64+0x40] ;  /* 0x00004004f0027980 */ /* 0x002ea4000c101900 */
[----:B--2---:R-:W-:-:S05]  /*14b50*/  IMAD.U32 R2, R2, -0x40, RZ ;  /* 0xffffffc002027824 */ /* 0x004fca00078e00ff */
[----:B------:R-:W-:Y:S02]  /*14b60*/  SHF.R.S32.HI R0, RZ, 0x1f, R2 ;  /* 0x0000001fff007819 */ /* 0x000fe40000011402 */
.L_x_7102:
[----:B------:R-:W-:Y:S05]  /*14b70*/  BSYNC B0 ;  /* 0x0000000000007941 */ /* 0x000fea0003800000 */
.L_x_7100:
[----:B------:R-:W-:Y:S01]  /*14b80*/  LEA R202, P1, R2, R202, 0x1 ;  /* 0x000000ca02ca7211 */ /* 0x000fe200078208ff */
[----:B------:R-:W-:Y:S01]  /*14b90*/  IMAD.SHL.U32 R5, R136, 0x20, RZ ;  /* 0x0000002088057824 */ /* 0x000fe200078e00ff */
[----:B------:R-:W-:Y:S01]  /*14ba0*/  R2UR UR12, R218 ;  /* 0x00000000da0c72ca */ /* 0x000fe200000e0000 */
[----:B------:R-:W-:Y:S01]  /*14bb0*/  IMAD R133, R208, 0x40, R133 ;  /* 0x00000040d0857824 */ /* 0x000fe200078e0285 */
[----:B------:R-:W-:Y:S01]  /*14bc0*/  LEA.HI.X R203, R2, R203, R0, 0x1, P1 ;  /* 0x000000cb02cb7211 */ /* 0x000fe200008f0c00 */
[----:B------:R-:W-:Y:S01]  /*14bd0*/  BSSY B1, `(.L_x_7103) ;  /* 0x00001b1000017945 */ /* 0x000fe20003800000 */
        /* <DEDUP_REMOVED lines=32> */
[----:B------:R-:W-:Y:S01]  /*14de0*/  LDGSTS.E.BYPASS.LTC128B.128 [R213+0xd000], desc[UR18][R8.64] ;  /* 0x0d00000008d57fae */ /* 0x000fe2000b901d52 */
[----:B------:R-:W-:-:S03]  /*14df0*/  ISETP.GE.AND P5, PT, R133, R214, PT ;  /* 0x000000d68500720c */ /* 0x000fc60003fa6270 */
[----:B------:R-:W-:Y:S01]  /*14e00*/  IMAD.X R11, R0, 0x1, R9, P1 ;  /* 0x00000001000b7824 */ /* 0x000fe200008e0609 */
[C---:B------:R-:W-:Y:S01]  /*14e10*/  ISETP.GE.AND P1, PT, R133.reuse, R216, PT ;  /* 0x000000d88500720c */ /* 0x040fe20003f26270 */
[----:B------:R-:W-:Y:S01]  /*14e20*/  LDGSTS.E.BYPASS.LTC128B.128 [R213+0xf000], desc[UR16][R8.64+0x80] ;  /* 0x0f00008008d57fae */ /* 0x000fe2000b901d50 */
[C---:B------:R-:W-:Y:S02]  /*14e30*/  ISETP.GE.OR P5, PT, R133.reuse, R212, !P5 ;  /* 0x000000d48500720c */ /* 0x040fe40006fa6670 */
[C---:B------:R-:W-:Y:S01]  /*14e40*/  ISETP.GE.OR P1, PT, R133.reuse, R215, !P1 ;  /* 0x000000d78500720c */ /* 0x040fe20004f26670 */
        /* <DEDUP_REMOVED lines=17> */
[----:B------:R-:W-:Y:S01]  /*14f60*/  LDSM.16.M88.4 R20, [R188+0x6800] ;  /* 0x00680000bc14783b */ /* 0x000fe20000000200 */
[C---:B------:R-:W-:Y:S03]  /*14f70*/  HMMA.16816.F32.BF16 R12, R228.reuse, R14, RZ ;  /* 0x0000000ee40c723c */ /* 0x040fe600000418ff */
[----:B------:R-:W-:Y:S03]  /*14f80*/  LDSM.16.M88.4 R172, [R185] ;  /* 0x00000000b9ac783b */ /* 0x000fe60000000200 */
[C---:B-1----:R-:W-:Y:S01]  /*14f90*/  HMMA.16816.F32.BF16 R160, R228.reuse, R156, RZ ;  /* 0x0000009ce4a0723c */ /* 0x042fe200000418ff */
[----:B--2---:R-:W-:Y:S04]  /*14fa0*/  LDSM.16.M88.4 R8, [R188+0x7000] ;  /* 0x00700000bc08783b */ /* 0x004fe80000000200 */
[----:B------:R-:W-:Y:S01]  /*14fb0*/  LDSM.16.M88.4 R232, [R188+0x7800] ;  /* 0x00780000bce8783b */ /* 0x000fe20000000200 */
[----:B------:R-:W-:Y:S03]  /*14fc0*/  HMMA.16816.F32.BF16 R156, R228, R158, RZ ;  /* 0x0000009ee49c723c */ /* 0x000fe600000418ff */
[----:B------:R-:W-:Y:S03]  /*14fd0*/  LDSM.16.M88.4 R236, [R184+0x1800] ;  /* 0x00180000b8ec783b */ /* 0x000fe60000000200 */
[----:B------:R-:W-:Y:S01]  /*14fe0*/  HMMA.16816.F32.BF16 R16, R24, R4, R16 ;  /* 0x000000041810723c */ /* 0x000fe20000041810 */
[----:B------:R-:W0:Y:S05]  /*14ff0*/  LDGDEPBAR ;  /* 0x00000000000079af */ /* 0x000e2a0000000000 */
[C---:B----4-:R-:W-:Y:S06]  /*15000*/  HMMA.16816.F32.BF16 R152, R228.reuse, R148, RZ ;  /* 0x00000094e498723c */ /* 0x050fec00000418ff */
[----:B------:R-:W-:Y:S06]  /*15010*/  HMMA.16816.F32.BF16 R148, R228, R150, RZ ;  /* 0x00000096e494723c */ /* 0x000fec00000418ff */
[----:B------:R-:W-:Y:S01]  /*15020*/  HMMA.16816.F32.BF16 R12, R24, R6, R12 ;  /* 0x00000006180c723c */ /* 0x000fe2000004180c */
[----:B------:R-:W1:Y:S05]  /*15030*/  LDSM.16.M88.4 R4, [R184] ;  /* 0x00000000b804783b */ /* 0x000e6a0000000200 */
[----:B-----5:R-:W-:Y:S06]  /*15040*/  HMMA.16816.F32.BF16 R16, R164, R28, R16 ;  /* 0x0000001ca410723c */ /* 0x020fec0000041810 */
[----:B------:R-:W-:Y:S06]  /*15050*/  HMMA.16816.F32.BF16 R144, R228, R168, RZ ;  /* 0x000000a8e490723c */ /* 0x000fec00000418ff */
[C---:B------:R-:W-:Y:S06]  /*15060*/  HMMA.16816.F32.BF16 R160, R24.reuse, R140, R160 ;  /* 0x0000008c18a0723c */ /* 0x040fec00000418a0 */
[----:B------:R-:W-:Y:S01]  /*15070*/  HMMA.16816.F32.BF16 R156, R24, R142, R156 ;  /* 0x0000008e189c723c */ /* 0x000fe2000004189c */
[----:B------:R-:W-:Y:S05]  /*15080*/  LDSM.16.M88.4 R140, [R184+0x800] ;  /* 0x00080000b88c783b */ /* 0x000fea0000000200 */
[----:B------:R-:W-:Y:S01]  /*15090*/  HMMA.16816.F32.BF16 R228, R228, R170, RZ ;  /* 0x000000aae4e4723c */ /* 0x000fe200000418ff */
[----:B------:R-:W-:Y:S05]  /*150a0*/  LDSM.16.M88.4 R168, [R194+0x2000] ;  /* 0x00200000c2a8783b */ /* 0x000fea0000000200 */
[C---:B------:R-:W-:Y:S06]  /*150b0*/  HMMA.16816.F32.BF16 R152, R24.reuse, R32, R152 ;  /* 0x000000201898723c */ /* 0x040fec0000041898 */
[----:B------:R-:W-:Y:S01]  /*150c0*/  HMMA.16816.F32.BF16 R148, R24, R34, R148 ;  /* 0x000000221894723c */ /* 0x000fe20000041894 */
[----:B------:R-:W-:Y:S05]  /*150d0*/  LDSM.16.M88.4 R32, [R184+0x1000] ;  /* 0x00100000b820783b */ /* 0x000fea0000000200 */
[----:B------:R-:W-:Y:S01]  /*150e0*/  HMMA.16816.F32.BF16 R12, R164, R30, R12 ;  /* 0x0000001ea40c723c */ /* 0x000fe2000004180c */
[----:B------:R-:W2:Y:S05]  /*150f0*/  LDSM.16.M88.4 R28, [R193+0x8000] ;  /* 0x00800000c11c783b */ /* 0x000eaa0000000200 */
[----:B-1----:R-:W-:Y:S06]  /*15100*/  HMMA.16816.F32.BF16 R16, R224, R4, R16 ;  /* 0x00000004e010723c */ /* 0x002fec0000041810 */
        /* <DEDUP_REMOVED lines=9> */
[----:B------:R-:W-:Y:S05]  /*151a0*/  LDSM.16.M88.4 R8, [R193+0x9000] ;  /* 0x00900000c108783b */ /* 0x000fea0000000200 */
[----:B------:R-:W-:Y:S01]  /*151b0*/  HMMA.16816.F32.BF16 R12, R224, R6, R12 ;  /* 0x00000006e00c723c */ /* 0x000fe2000004180c */
[----:B------:R-:W1:Y:S05]  /*151c0*/  LDSM.16.M88.4 R4, [R183] ;  /* 0x00000000b704783b */ /* 0x000e6a0000000200 */
[----:B--2---:R-:W-:Y:S06]  /*151d0*/  HMMA.16816.F32.BF16 R16, R168, R28, R16 ;  /* 0x0000001ca810723c */ /* 0x004fec0000041810 */
[C---:B------:R-:W-:Y:S06]  /*151e0*/  HMMA.16816.F32.BF16 R160, R224.reuse, R140, R160 ;  /* 0x0000008ce0a0723c */ /* 0x040fec00000418a0 */
[----:B------:R-:W-:Y:S01]  /*151f0*/  HMMA.16816.F32.BF16 R156, R224, R142, R156 ;  /* 0x0000008ee09c723c */ /* 0x000fe2000004189c */
[----:B------:R-:W-:Y:S05]  /*15200*/  LDSM.16.M88.4 R140, [R181] ;  /* 0x00000000b58c783b */ /* 0x000fea0000000200 */
[C---:B------:R-:W-:Y:S06]  /*15210*/  HMMA.16816.F32.BF16 R144, R164.reuse, R232, R144 ;  /* 0x000000e8a490723c */ /* 0x040fec0000041890 */
[----:B------:R-:W-:Y:S01]  /*15220*/  HMMA.16816.F32.BF16 R228, R164, R234, R228 ;  /* 0x000000eaa4e4723c */ /* 0x000fe200000418e4 */
[----:B------:R-:W-:Y:S04]  /*15230*/  LDSM.16.M88.4 R232, [R190+0x2000] ;  /* 0x00200000bee8783b */ /* 0x000fe80000000200 */
[----:B------:R-:W-:Y:S01]  /*15240*/  LDSM.16.M88.4 R164, [R182] ;  /* 0x00000000b6a4783b */ /* 0x000fe20000000200 */
[C---:B------:R-:W-:Y:S06]  /*15250*/  HMMA.16816.F32.BF16 R152, R224.reuse, R32, R152 ;  /* 0x00000020e098723c */ /* 0x040fec0000041898 */
[----:B------:R-:W-:Y:S01]  /*15260*/  HMMA.16816.F32.BF16 R148, R224, R34, R148 ;  /* 0x00000022e094723c */ /* 0x000fe20000041894 */
[----:B------:R-:W2:Y:S05]  /*15270*/  LDSM.16.M88.4 R32, [R188+0x8000] ;  /* 0x00800000bc20783b */ /* 0x000eaa0000000200 */
[----:B------:R-:W-:Y:S01]  /*15280*/  HMMA.16816.F32.BF16 R12, R168, R30, R12 ;  /* 0x0000001ea80c723c */ /* 0x000fe2000004180c */
[----:B------:R-:W-:Y:S05]  /*15290*/  LDSM.16.M88.4 R28, [R180] ;  /* 0x00000000b41c783b */ /* 0x000fea0000000200 */
        /* <DEDUP_REMOVED lines=19> */
[----:B------:R-:W-:Y:S05]  /*153d0*/  LDSM.16.M88.4 R140, [R194+0x4000] ;  /* 0x00400000c28c783b */ /* 0x000fea0000000200 */
[----:B------:R-:W-:Y:S01]  /*153e0*/  HMMA.16816.F32.BF16 R12, R232, R34, R12 ;  /* 0x00000022e80c723c */ /* 0x000fe2000004180c */
[----:B------:R-:W2:Y:S05]  /*153f0*/  LDSM.16.M88.4 R32, [R193+0xa000] ;  /* 0x00a00000c120783b */ /* 0x000eaa0000000200 */
[C---:B------:R-:W-:Y:S06]  /*15400*/  HMMA.16816.F32.BF16 R144, R168.reuse, R172, R144 ;  /* 0x000000aca890723c */ /* 0x040fec0000041890 */
[----:B------:R-:W-:Y:S01]  /*15410*/  HMMA.16816.F32.BF16 R228, R168, R174, R228 ;  /* 0x000000aea8e4723c */ /* 0x000fe200000418e4 */
[----:B------:R-:W3:Y:S04]  /*15420*/  LDSM.16.M88.4 R172, [R184+0x2800] ;  /* 0x00280000b8ac783b */ /* 0x000ee80000000200 */
[----:B------:R-:W-:Y:S01]  /*15430*/  LDSM.16.M88.4 R168, [R184+0x3000] ;  /* 0x00300000b8a8783b */ /* 0x000fe20000000200 */
        /* <DEDUP_REMOVED lines=9> */
[C---:B------:R-:W-:Y:S06]  /*154d0*/  HMMA.16816.F32.BF16 R144, R24.reuse, R28, R144 ;  /* 0x0000001c1890723c */ /* 0x040fec0000041890 */
[----:B------:R-:W-:Y:S01]  /*154e0*/  HMMA.16816.F32.BF16 R228, R24, R30, R228 ;  /* 0x0000001e18e4723c */ /* 0x000fe200000418e4 */
[----:B------:R-:W4:Y:S04]  /*154f0*/  LDSM.16.M88.4 R28, [R193+0xa800] ;  /* 0x00a80000c11c783b */ /* 0x000f280000000200 */
[----:B------:R-:W-:Y:S01]  /*15500*/  LDSM.16.M88.4 R24, [R193+0xb000] ;  /* 0x00b00000c118783b */ /* 0x000fe20000000200 */
[----:B--2---:R-:W-:Y:S06]  /*15510*/  HMMA.16816.F32.BF16 R16, R140, R32, R16 ;  /* 0x000000208c10723c */ /* 0x004fec0000041810 */
[C---:B---3--:R-:W-:Y:S06]  /*15520*/  HMMA.16816.F32.BF16 R160, R224.reuse, R172, R160 ;  /* 0x000000ace0a0723c */ /* 0x048fec00000418a0 */
[----:B------:R-:W-:Y:S06]  /*15530*/  HMMA.16816.F32.BF16 R156, R224, R174, R156 ;  /* 0x000000aee09c723c */ /* 0x000fec000004189c */
[----:B------:R-:W-:Y:S01]  /*15540*/  HMMA.16816.F32.BF16 R172, R140, R34, R12 ;  /* 0x000000228cac723c */ /* 0x000fe2000004180c */
[----:B------:R-:W-:Y:S04]  /*15550*/  LDSM.16.M88.4 R32, [R190+0x4000] ;  /* 0x00400000be20783b */ /* 0x000fe80000000200 */
[----:B------:R-:W2:Y:S01]  /*15560*/  LDSM.16.M88.4 R12, [R188+0xa000] ;  /* 0x00a00000bc0c783b */ /* 0x000ea20000000200 */
[C---:B------:R-:W-:Y:S06]  /*15570*/  HMMA.16816.F32.BF16 R144, R232.reuse, R236, R144 ;  /* 0x000000ece890723c */ /* 0x040fec0000041890 */
[----:B------:R-:W-:Y:S01]  /*15580*/  HMMA.16816.F32.BF16 R228, R232, R238, R228 ;  /* 0x000000eee8e4723c */ /* 0x000fe200000418e4 */
[----:B------:R-:W-:Y:S05]  /*15590*/  LDSM.16.M88.4 R232, [R177] ;  /* 0x00000000b1e8783b */ /* 0x000fea0000000200 */
[----:B-1----:R-:W-:Y:S06]  /*155a0*/  HMMA.16816.F32.BF16 R16, R8, R4, R16 ;  /* 0x000000040810723c */ /* 0x002fec0000041810 */
[C---:B----4-:R-:W-:Y:S06]  /*155b0*/  HMMA.16816.F32.BF16 R160, R140.reuse, R28, R160 ;  /* 0x0000001c8ca0723c */ /* 0x050fec00000418a0 */
[----:B------:R-:W-:Y:S01]  /*155c0*/  HMMA.16816.F32.BF16 R156, R140, R30, R156 ;  /* 0x0000001e8c9c723c */ /* 0x000fe2000004189c */
[----:B------:R-:W-:Y:S05]  /*155d0*/  LDSM.16.M88.4 R28, [R189+0x4000] ;  /* 0x00400000bd1c783b */ /* 0x000fea0000000200 */
[----:B------:R-:W-:Y:S01]  /*155e0*/  HMMA.16816.F32.BF16 R172, R8, R6, R172 ;  /* 0x0000000608ac723c */ /* 0x000fe200000418ac */
[----:B------:R-:W1:Y:S05]  /*155f0*/  LDSM.16.M88.4 R4, [R184+0x4000] ;  /* 0x00400000b804783b */ /* 0x000e6a0000000200 */
[C---:B------:R-:W-:Y:S06]  /*15600*/  HMMA.16816.F32.BF16 R152, R224.reuse, R168, R152 ;  /* 0x000000a8e098723c */ /* 0x040fec0000041898 */
[C---:B------:R-:W-:Y:S01]  /*15610*/  HMMA.16816.F32.BF16 R148, R224.reuse, R170, R148 ;  /* 0x000000aae094723c */ /* 0x040fe20000041894 */
[----:B------:R-:W3:Y:S05]  /*15620*/  LDSM.16.M88.4 R168, [R178] ;  /* 0x00000000b2a8783b */ /* 0x000eea0000000200 */
[C---:B------:R-:W-:Y:S06]  /*15630*/  HMMA.16816.F32.BF16 R144, R224.reuse, R164, R144 ;  /* 0x000000a4e090723c */ /* 0x040fec0000041890 */
[----:B------:R-:W-:Y:S01]  /*15640*/  HMMA.16816.F32.BF16 R228, R224, R166, R228 ;  /* 0x000000a6e0e4723c */ /* 0x000fe200000418e4 */
[----:B------:R-:W4:Y:S04]  /*15650*/  LDSM.16.M88.4 R164, [R176] ;  /* 0x00000000b0a4783b */ /* 0x000f280000000200 */
[----:B------:R-:W-:Y:S01]  /*15660*/  LDSM.16.M88.4 R224, [R188+0xb000] ;  /* 0x00b00000bce0783b */ /* 0x000fe20000000200 */
[----:B--2---:R-:W-:Y:S06]  /*15670*/  HMMA.16816.F32.BF16 R16, R32, R12, R16 ;  /* 0x0000000c2010723c */ /* 0x004fec0000041810 */
[----:B------:R-:W-:Y:S01]  /*15680*/  HMMA.16816.F32.BF16 R152, R140, R24, R152 ;  /* 0x000000188c98723c */ /* 0x000fe20000041898 */
[----:B------:R-:W-:-:S05]  /*15690*/  VIADD R13, R133, 0x19 ;  /* 0x00000019850d7836 */ /* 0x000fca0000000000 */
[C---:B------:R-:W-:Y:S01]  /*156a0*/  HMMA.16816.F32.BF16 R148, R140.reuse, R26, R148 ;  /* 0x0000001a8c94723c */ /* 0x040fe20000041894 */
[----:B------:R-:W2:Y:S05]  /*156b0*/  LDSM.16.M88.4 R24, [R188+0xa800] ;  /* 0x00a80000bc18783b */ /* 0x000eaa0000000200 */
[----:B------:R-:W-:Y:S06]  /*156c0*/  HMMA.16816.F32.BF16 R144, R140, R20, R144 ;  /* 0x000000148c90723c */ /* 0x000fec0000041890 */
[----:B------:R-:W-:Y:S06]  /*156d0*/  HMMA.16816.F32.BF16 R172, R32, R14, R172 ;  /* 0x0000000e20ac723c */ /* 0x000fec00000418ac */
[----:B------:R-:W-:Y:S01]  /*156e0*/  HMMA.16816.F32.BF16 R228, R140, R22, R228 ;  /* 0x000000168ce4723c */ /* 0x000fe200000418e4 */
[----:B------:R-:W5:Y:S04]  /*156f0*/  LDSM.16.M88.4 R20, [R188+0xb800] ;  /* 0x00b80000bc14783b */ /* 0x000f680000000200 */
[----:B------:R-:W5:Y:S01]  /*15700*/  LDSM.16.M88.4 R140, [R184+0x4800] ;  /* 0x00480000b88c783b */ /* 0x000f620000000200 */
[----:B-1----:R-:W-:Y:S06]  /*15710*/  HMMA.16816.F32.BF16 R16, R28, R4, R16 ;  /* 0x000000041c10723c */ /* 0x002fec0000041810 */
[----:B---3--:R-:W-:Y:S01]  /*15720*/  HMMA.16816.F32.BF16 R160, R8, R168, R160 ;  /* 0x000000a808a0723c */ /* 0x008fe200000418a0 */
[----:B------:R-:W-:-:S05]  /*15730*/  VIADD R5, R133, 0x1 ;  /* 0x0000000185057836 */ /* 0x000fca0000000000 */
[----:B----4-:R-:W-:Y:S01]  /*15740*/  HMMA.16816.F32.BF16 R144, R8, R164, R144 ;  /* 0x000000a40890723c */ /* 0x010fe20000041890 */
[C---:B------:R-:W-:Y:S02]  /*15750*/  ISETP.GE.AND P4, PT, R5.reuse, R216, PT ;  /* 0x000000d80500720c */ /* 0x040fe40003f86270 */
[C---:B------:R-:W-:Y:S02]  /*15760*/  ISETP.GE.AND P3, PT, R5.reuse, R214, PT ;  /* 0x000000d60500720c */ /* 0x040fe40003f66270 */
[C---:B------:R-:W-:Y:S01]  /*15770*/  ISETP.GE.OR P4, PT, R5.reuse, R215, !P4 ;  /* 0x000000d70500720c */ /* 0x040fe20006786670 */
[----:B------:R-:W-:Y:S01]  /*15780*/  HMMA.16816.F32.BF16 R172, R28, R6, R172 ;  /* 0x000000061cac723c */ /* 0x000fe200000418ac */
[----:B------:R-:W-:Y:S01]  /*15790*/  ISETP.GE.OR P3, PT, R5, R212, !P3 ;  /* 0x000000d40500720c */ /* 0x000fe20005f66670 */
[----:B------:R-:W-:-:S04]  /*157a0*/  VIADD R5, R133, 0x9 ;  /* 0x0000000985057836 */ /* 0x000fc80000000000 */
[C---:B------:R-:W-:Y:S01]  /*157b0*/  HMMA.16816.F32.BF16 R156, R8.reuse, R170, R156 ;  /* 0x000000aa089c723c */ /* 0x040fe2000004189c */
[----:B------:R-:W-:Y:S01]  /*157c0*/  VIADD R7, R133, 0x8 ;  /* 0x0000000885077836 */ /* 0x000fe20000000000 */
[----:B------:R-:W-:Y:S02]  /*157d0*/  FSEL R16, R16, -INF , !P1 ;  /* 0xff80000010107808 */ /* 0x000fe40004800000 */
[----:B------:R-:W-:Y:S02]  /*157e0*/  FSEL R0, R17, -INF , !P4 ;  /* 0xff80000011007808 */ /* 0x000fe40006000000 */
[C---:B------:R-:W-:Y:S01]  /*157f0*/  HMMA.16816.F32.BF16 R152, R8.reuse, R232, R152 ;  /* 0x000000e80898723c */ /* 0x040fe20000041898 */
[C---:B------:R-:W-:Y:S02]  /*15800*/  ISETP.GE.AND P2, PT, R7.reuse, R216, PT ;  /* 0x000000d80700720c */ /* 0x040fe40003f46270 */
[----:B------:R-:W-:Y:S02]  /*15810*/  ISETP.GE.AND P6, PT, R7, R214, PT ;  /* 0x000000d60700720c */ /* 0x000fe40003fc6270 */
[C---:B------:R-:W-:Y:S01]  /*15820*/  ISETP.GE.AND P1, PT, R5.reuse, R216, PT ;  /* 0x000000d80500720c */ /* 0x040fe20003f26270 */
[----:B------:R-:W-:Y:S01]  /*15830*/  HMMA.16816.F32.BF16 R148, R8, R234, R148 ;  /* 0x000000ea0894723c */ /* 0x000fe20000041894 */
[----:B------:R-:W-:-:S02]  /*15840*/  ISETP.GE.AND P4, PT, R5, R214, PT ;  /* 0x000000d60500720c */ /* 0x000fc40003f86270 */
[CC--:B------:R-:W-:Y:S02]  /*15850*/  ISETP.GE.OR P2, PT, R7.reuse, R215.reuse, !P2 ;  /* 0x000000d70700720c */ /* 0x0c0fe40005746670 */
[-C--:B------:R-:W-:Y:S01]  /*15860*/  ISETP.GE.OR P6, PT, R7, R212.reuse, !P6 ;  /* 0x000000d40700720c */ /* 0x080fe200077c6670 */
[----:B------:R-:W-:Y:S01]  /*15870*/  HMMA.16816.F32.BF16 R228, R8, R166, R228 ;  /* 0x000000a608e4723c */ /* 0x000fe200000418e4 */
[----:B------:R-:W1:Y:S01]  /*15880*/  LDSM.16.M88.4 R8, [R184+0x5000] ;  /* 0x00500000b808783b */ /* 0x000e620000000200 */
[----:B------:R-:W-:Y:S01]  /*15890*/  ISETP.GE.OR P1, PT, R5, R215, !P1 ;  /* 0x000000d70500720c */ /* 0x000fe20004f26670 */
[----:B------:R-:W-:Y:S01]  /*158a0*/  VIADD R7, R133, 0x11 ;  /* 0x0000001185077836 */ /* 0x000fe20000000000 */
[----:B------:R-:W-:Y:S01]  /*158b0*/  ISETP.GE.OR P4, PT, R5, R212, !P4 ;  /* 0x000000d40500720c */ /* 0x000fe20006786670 */
[----:B------:R-:W-:Y:S01]  /*158c0*/  VIADD R5, R133, 0x10 ;  /* 0x0000001085057836 */ /* 0x000fe20000000000 */
[----:B--2---:R-:W-:Y:S01]  /*158d0*/  HMMA.16816.F32.BF16 R160, R32, R24, R160 ;  /* 0x0000001820a0723c */ /* 0x004fe200000418a0 */
[----:B------:R-:W-:-:S02]  /*158e0*/  FSEL R18, R18, -INF , !P5 ;  /* 0xff80000012127808 */ /* 0x000fc40006800000 */
[----:B------:R-:W-:Y:S02]  /*158f0*/  FSEL R2, R19, -INF , !P3 ;  /* 0xff80000013027808 */ /* 0x000fe40005800000 */
[----:B------:R-:W-:Y:S01]  /*15900*/  FSEL R14, R173, -INF , !P1 ;  /* 0xff800000ad0e7808 */ /* 0x000fe20004800000 */
[C---:B-----5:R-:W-:Y:S01]  /*15910*/  HMMA.16816.F32.BF16 R144, R32.reuse, R20, R144 ;  /* 0x000000142090723c */ /* 0x060fe20000041890 */
[C---:B------:R-:W-:Y:S02]  /*15920*/  ISETP.GE.AND P3, PT, R5.reuse, R216, PT ;  /* 0x000000d80500720c */ /* 0x040fe40003f66270 */
[----:B------:R-:W-:Y:S02]  /*15930*/  ISETP.GE.AND P5, PT, R5, R214, PT ;  /* 0x000000d60500720c */ /* 0x000fe40003fa6270 */
[----:B------:R-:W-:Y:S01]  /*15940*/  ISETP.GE.AND P1, PT, R7, R216, PT ;  /* 0x000000d80700720c */ /* 0x000fe20003f26270 */
[----:B------:R-:W-:Y:S01]  /*15950*/  HMMA.16816.F32.BF16 R156, R32, R26, R156 ;  /* 0x0000001a209c723c */ /* 0x000fe2000004189c */
[----:B------:R-:W-:-:S02]  /*15960*/  FSEL R20, R172, -INF , !P2 ;  /* 0xff800000ac147808 */ /* 0x000fc40005000000 */
[----:B------:R-:W-:Y:S02]  /*15970*/  ISETP.GE.AND P2, PT, R7, R214, PT ;  /* 0x000000d60700720c */ /* 0x000fe40003f46270 */
[CC--:B------:R-:W-:Y:S01]  /*15980*/  ISETP.GE.OR P3, PT, R5.reuse, R215.reuse, !P3 ;  /* 0x000000d70500720c */ /* 0x0c0fe20005f66670 */
[C---:B------:R-:W-:Y:S01]  /*15990*/  HMMA.16816.F32.BF16 R152, R32.reuse, R224, R152 ;  /* 0x000000e02098723c */ /* 0x040fe20000041898 */
[-C--:B------:R-:W-:Y:S02]  /*159a0*/  ISETP.GE.OR P5, PT, R5, R212.reuse, !P5 ;  /* 0x000000d40500720c */ /* 0x080fe40006fa6670 */
[C---:B------:R-:W-:Y:S02]  /*159b0*/  ISETP.GE.OR P1, PT, R7.reuse, R215, !P1 ;  /* 0x000000d70700720c */ /* 0x040fe40004f26670 */
[----:B------:R-:W-:Y:S01]  /*159c0*/  ISETP.GE.OR P2, PT, R7, R212, !P2 ;  /* 0x000000d40700720c */ /* 0x000fe20005746670 */
[----:B------:R-:W-:Y:S01]  /*159d0*/  HMMA.16816.F32.BF16 R148, R32, R226, R148 ;  /* 0x000000e22094723c */ /* 0x000fe20000041894 */
[----:B------:R-:W2:Y:S01]  /*159e0*/  LDSM.16.M88.4 R4, [R184+0x5800] ;  /* 0x00580000b804783b */ /* 0x000ea20000000200 */
[----:B------:R-:W-:Y:S01]  /*159f0*/  FSEL R12, R175, -INF , !P4 ;  /* 0xff800000af0c7808 */ /* 0x000fe20006000000 */
[----:B------:R-:W-:-:S04]  /*15a00*/  DEPBAR.LE SB0, 0x0 ;  /* 0x000080000000791a */ /* 0x000fc80000000000 */
[C---:B------:R-:W-:Y:S06]  /*15a10*/  HMMA.16816.F32.BF16 R160, R28.reuse, R140, R160 ;  /* 0x0000008c1ca0723c */ /* 0x040fec00000418a0 */
[C---:B------:R-:W-:Y:S06]  /*15a20*/  HMMA.16816.F32.BF16 R156, R28.reuse, R142, R156 ;  /* 0x0000008e1c9c723c */ /* 0x040fec000004189c */
[C---:B-1----:R-:W-:Y:S06]  /*15a30*/  HMMA.16816.F32.BF16 R152, R28.reuse, R8, R152 ;  /* 0x000000081c98723c */ /* 0x042fec0000041898 */
[----:B------:R-:W-:Y:S01]  /*15a40*/  HMMA.16816.F32.BF16 R148, R28, R10, R148 ;  /* 0x0000000a1c94723c */ /* 0x000fe20000041894 */
[----:B------:R-:W-:Y:S01]  /*15a50*/  VIADD R9, R133, 0x18 ;  /* 0x0000001885097836 */ /* 0x000fe20000000000 */
[----:B------:R-:W-:-:S04]  /*15a60*/  FSEL R8, R174, -INF , !P6 ;  /* 0xff800000ae087808 */ /* 0x000fc80007000000 */
[C---:B------:R-:W-:Y:S01]  /*15a70*/  ISETP.GE.AND P4, PT, R9.reuse, R216, PT ;  /* 0x000000d80900720c */ /* 0x040fe20003f86270 */
[----:B------:R-:W-:Y:S01]  /*15a80*/  HMMA.16816.F32.BF16 R228, R32, R22, R228 ;  /* 0x0000001620e4723c */ /* 0x000fe200000418e4 */
[----:B------:R-:W-:Y:S01]  /*15a90*/  ISETP.GE.AND P6, PT, R9, R214, PT ;  /* 0x000000d60900720c */ /* 0x000fe20003fc6270 */
[----:B------:R-:W-:Y:S01]  /*15aa0*/  VIADD R11, R133, 0x21 ;  /* 0x00000021850b7836 */ /* 0x000fe20000000000 */
[C---:B------:R-:W-:Y:S02]  /*15ab0*/  ISETP.GE.OR P4, PT, R9.reuse, R215, !P4 ;  /* 0x000000d70900720c */ /* 0x040fe40006786670 */
[----:B------:R-:W-:Y:S01]  /*15ac0*/  ISETP.GE.OR P6, PT, R9, R212, !P6 ;  /* 0x000000d40900720c */ /* 0x000fe200077c6670 */
[----:B------:R-:W-:Y:S01]  /*15ad0*/  VIADD R9, R133, 0x20 ;  /* 0x0000002085097836 */ /* 0x000fe20000000000 */
[----:B------:R-:W-:Y:S02]  /*15ae0*/  FSEL R244, R160, -INF , !P3 ;  /* 0xff800000a0f47808 */ /* 0x000fe40005800000 */
[----:B------:R-:W-:Y:S01]  /*15af0*/  ISETP.GE.AND P3, PT, R13, R216, PT ;  /* 0x000000d80d00720c */ /* 0x000fe20003f66270 */
[----:B--2---:R-:W-:Y:S01]  /*15b00*/  HMMA.16816.F32.BF16 R144, R28, R4, R144 ;  /* 0x000000041c90723c */ /* 0x004fe20000041890 */
[----:B------:R-:W-:-:S02]  /*15b10*/  FSEL R142, R162, -INF , !P5 ;  /* 0xff800000a28e7808 */ /* 0x000fc40006800000 */
[----:B------:R-:W-:Y:S02]  /*15b20*/  FSEL R140, R163, -INF , !P2 ;  /* 0xff800000a38c7808 */ /* 0x000fe40005000000 */
[----:B------:R-:W-:Y:S02]  /*15b30*/  FSEL R242, R161, -INF , !P1 ;  /* 0xff800000a1f27808 */ /* 0x000fe40004800000 */
[----:B------:R-:W-:Y:S01]  /*15b40*/  ISETP.GE.AND P2, PT, R9, R216, PT ;  /* 0x000000d80900720c */ /* 0x000fe20003f46270 */
[----:B------:R-:W-:Y:S01]  /*15b50*/  VIADD R5, R133, 0x30 ;  /* 0x0000003085057836 */ /* 0x000fe20000000000 */
[----:B------:R-:W-:Y:S01]  /*15b60*/  BAR.SYNC.DEFER_BLOCKING 0x0 ;  /* 0x0000000000007b1d */ /* 0x000fe20000010000 */
[-C--:B------:R-:W-:Y:S02]  /*15b70*/  ISETP.GE.AND P5, PT, R9, R214.reuse, PT ;  /* 0x000000d60900720c */ /* 0x080fe40003fa6270 */
[C---:B------:R-:W-:Y:S02]  /*15b80*/  ISETP.GE.AND P1, PT, R13.reuse, R214, PT ;  /* 0x000000d60d00720c */ /* 0x040fe40003f26270 */
[-C--:B------:R-:W-:Y:S01]  /*15b90*/  ISETP.GE.OR P3, PT, R13, R215.reuse, !P3 ;  /* 0x000000d70d00720c */ /* 0x080fe20005f66670 */
[----:B------:R-:W-:Y:S01]  /*15ba0*/  HMMA.16816.F32.BF16 R228, R28, R6, R228 ;  /* 0x000000061ce4723c */ /* 0x000fe200000418e4 */
[----:B------:R-:W-:-:S02]  /*15bb0*/  ISETP.GE.OR P2, PT, R9, R215, !P2 ;  /* 0x000000d70900720c */ /* 0x000fc40005746670 */
[-C--:B------:R-:W-:Y:S01]  /*15bc0*/  ISETP.GE.OR P5, PT, R9, R212.reuse, !P5 ;  /* 0x000000d40900720c */ /* 0x080fe20006fa6670 */
[----:B------:R-:W-:Y:S01]  /*15bd0*/  VIADD R9, R133, 0x28 ;  /* 0x0000002885097836 */ /* 0x000fe20000000000 */
[----:B------:R-:W-:Y:S02]  /*15be0*/  ISETP.GE.OR P1, PT, R13, R212, !P1 ;  /* 0x000000d40d00720c */ /* 0x000fe40004f26670 */
[----:B------:R-:W-:Y:S02]  /*15bf0*/  FSEL R226, R156, -INF , !P4 ;  /* 0xff8000009ce27808 */ /* 0x000fe40006000000 */
[----:B------:R-:W-:Y:S02]  /*15c00*/  FSEL R224, R157, -INF , !P3 ;  /* 0xff8000009de07808 */ /* 0x000fe40005800000 */
[C---:B------:R-:W-:Y:S02]  /*15c10*/  ISETP.GE.AND P3, PT, R11.reuse, R216, PT ;  /* 0x000000d80b00720c */ /* 0x040fe40003f66270 */
[----:B------:R-:W-:-:S02]  /*15c20*/  ISETP.GE.AND P4, PT, R11, R214, PT ;  /* 0x000000d60b00720c */ /* 0x000fc40003f86270 */
[----:B------:R-:W-:Y:S02]  /*15c30*/  FSEL R236, R159, -INF , !P1 ;  /* 0xff8000009fec7808 */ /* 0x000fe40004800000 */
[----:B------:R-:W-:Y:S02]  /*15c40*/  ISETP.GE.AND P1, PT, R9, R216, PT ;  /* 0x000000d80900720c */ /* 0x000fe40003f26270 */
[CC--:B------:R-:W-:Y:S02]  /*15c50*/  ISETP.GE.OR P3, PT, R11.reuse, R215.reuse, !P3 ;  /* 0x000000d70b00720c */ /* 0x0c0fe40005f66670 */
[----:B------:R-:W-:Y:S01]  /*15c60*/  ISETP.GE.OR P4, PT, R11, R212, !P4 ;  /* 0x000000d40b00720c */ /* 0x000fe20006786670 */
[----:B------:R-:W-:Y:S01]  /*15c70*/  VIADD R11, R133, 0x29 ;  /* 0x00000029850b7836 */ /* 0x000fe20000000000 */
[----:B------:R-:W-:Y:S02]  /*15c80*/  ISETP.GE.OR P1, PT, R9, R215, !P1 ;  /* 0x000000d70900720c */ /* 0x000fe40004f26670 */
[----:B------:R-:W-:-:S02]  /*15c90*/  FSEL R238, R158, -INF , !P6 ;  /* 0xff8000009eee7808 */ /* 0x000fc40007000000 */
[----:B------:R-:W-:Y:S02]  /*15ca0*/  ISETP.GE.AND P6, PT, R9, R214, PT ;  /* 0x000000d60900720c */ /* 0x000fe40003fc6270 */
[----:B------:R-:W-:Y:S02]  /*15cb0*/  FSEL R234, R152, -INF , !P2 ;  /* 0xff80000098ea7808 */ /* 0x000fe40005000000 */
[----:B------:R-:W-:Y:S02]  /*15cc0*/  ISETP.GE.AND P2, PT, R11, R216, PT ;  /* 0x000000d80b00720c */ /* 0x000fe40003f46270 */
[----:B------:R-:W-:Y:S02]  /*15cd0*/  FSEL R232, R148, -INF , !P1 ;  /* 0xff80000094e87808 */ /* 0x000fe40004800000 */
[----:B------:R-:W-:Y:S02]  /*15ce0*/  ISETP.GE.AND P1, PT, R5, R214, PT ;  /* 0x000000d60500720c */ /* 0x000fe40003f26270 */
[----:B------:R-:W-:Y:S01]  /*15cf0*/  ISETP.GE.OR P6, PT, R9, R212, !P6 ;  /* 0x000000d40900720c */ /* 0x000fe200077c6670 */
[----:B------:R-:W-:Y:S01]  /*15d00*/  VIADD R9, R133, 0x31 ;  /* 0x0000003185097836 */ /* 0x000fe20000000000 */
[----:B------:R-:W-:-:S02]  /*15d10*/  ISETP.GE.OR P2, PT, R11, R215, !P2 ;  /* 0x000000d70b00720c */ /* 0x000fc40005746670 */
[----:B------:R-:W-:Y:S02]  /*15d20*/  FSEL R154, R154, -INF , !P5 ;  /* 0xff8000009a9a7808 */ /* 0x000fe40006800000 */
[C---:B------:R-:W-:Y:S02]  /*15d30*/  ISETP.GE.OR P1, PT, R5.reuse, R212, !P1 ;  /* 0x000000d40500720c */ /* 0x040fe40004f26670 */
[----:B------:R-:W-:Y:S02]  /*15d40*/  ISETP.GE.AND P5, PT, R5, R216, PT ;  /* 0x000000d80500720c */ /* 0x000fe40003fa6270 */
[----:B------:R-:W-:Y:S02]  /*15d50*/  FSEL R158, R153, -INF , !P3 ;  /* 0xff800000999e7808 */ /* 0x000fe40005800000 */
[----:B------:R-:W-:Y:S02]  /*15d60*/  FSEL R156, R149, -INF , !P2 ;  /* 0xff800000959c7808 */ /* 0x000fe40005000000 */
[----:B------:R-:W-:-:S02]  /*15d70*/  ISETP.GE.AND P3, PT, R11, R214, PT ;  /* 0x000000d60b00720c */ /* 0x000fc40003f66270 */
[----:B------:R-:W-:Y:S02]  /*15d80*/  ISETP.GE.AND P2, PT, R9, R216, PT ;  /* 0x000000d80900720c */ /* 0x000fe40003f46270 */
[----:B------:R-:W-:Y:S02]  /*15d90*/  FSEL R172, R146, -INF , !P1 ;  /* 0xff80000092ac7808 */ /* 0x000fe40004800000 */
[----:B------:R-:W-:Y:S01]  /*15da0*/  ISETP.GE.OR P5, PT, R5, R215, !P5 ;  /* 0x000000d70500720c */ /* 0x000fe20006fa6670 */
[C---:B------:R-:W-:Y:S01]  /*15db0*/  VIADD R5, R133.reuse, 0x38 ;  /* 0x0000003885057836 */ /* 0x040fe20000000000 */
[----:B------:R-:W-:Y:S01]  /*15dc0*/  ISETP.GT.AND P1, PT, R208, R199, PT ;  /* 0x000000c7d000720c */ /* 0x000fe20003f24270 */
[----:B------:R-:W-:Y:S01]  /*15dd0*/  VIADD R133, R133, 0x39 ;  /* 0x0000003985857836 */ /* 0x000fe20000000000 */
[----:B------:R-:W-:Y:S02]  /*15de0*/  ISETP.GE.OR P3, PT, R11, R212, !P3 ;  /* 0x000000d40b00720c */ /* 0x000fe40005f66670 */
[----:B------:R-:W-:-:S02]  /*15df0*/  ISETP.GE.OR P2, PT, R9, R215, !P2 ;  /* 0x000000d70900720c */ /* 0x000fc40005746670 */
[----:B------:R-:W-:Y:S02]  /*15e00*/  FSEL R152, R155, -INF , !P4 ;  /* 0xff8000009b987808 */ /* 0x000fe40006000000 */
[----:B------:R-:W-:Y:S02]  /*15e10*/  FSEL R150, R150, -INF , !P6 ;  /* 0xff80000096967808 */ /* 0x000fe40007000000 */
[----:B------:R-:W-:Y:S02]  /*15e20*/  FSEL R148, R151, -INF , !P3 ;  /* 0xff80000097947808 */ /* 0x000fe40005800000 */
[----:B------:R-:W-:Y:S02]  /*15e30*/  FSEL R222, R144, -INF , !P5 ;  /* 0xff80000090de7808 */ /* 0x000fe40006800000 */
[----:B------:R-:W-:Y:S02]  /*15e40*/  FSEL R220, R145, -INF , !P2 ;  /* 0xff80000091dc7808 */ /* 0x000fe40005000000 */
[----:B------:R-:W-:-:S02]  /*15e50*/  ISETP.GE.AND P4, PT, R9, R214, PT ;  /* 0x000000d60900720c */ /* 0x000fc40003f86270 */
[C---:B------:R-:W-:Y:S02]  /*15e60*/  ISETP.GE.AND P6, PT, R5.reuse, R216, PT ;  /* 0x000000d80500720c */ /* 0x040fe40003fc6270 */
[----:B------:R-:W-:Y:S02]  /*15e70*/  ISETP.GE.AND P3, PT, R5, R214, PT ;  /* 0x000000d60500720c */ /* 0x000fe40003f66270 */
[C---:B------:R-:W-:Y:S02]  /*15e80*/  ISETP.GE.AND P5, PT, R133.reuse, R216, PT ;  /* 0x000000d88500720c */ /* 0x040fe40003fa6270 */
[----:B------:R-:W-:Y:S02]  /*15e90*/  ISETP.GE.AND P2, PT, R133, R214, PT ;  /* 0x000000d68500720c */ /* 0x000fe40003f46270 */
[----:B------:R-:W-:Y:S02]  /*15ea0*/  ISETP.GE.OR P4, PT, R9, R212, !P4 ;  /* 0x000000d40900720c */ /* 0x000fe40006786670 */
[----:B------:R-:W-:-:S02]  /*15eb0*/  ISETP.GE.OR P6, PT, R5, R215, !P6 ;  /* 0x000000d70500720c */ /* 0x000fc400077c6670 */
[-C--:B------:R-:W-:Y:S02]  /*15ec0*/  ISETP.GE.OR P3, PT, R5, R212.reuse, !P3 ;  /* 0x000000d40500720c */ /* 0x080fe40005f66670 */
[C---:B------:R-:W-:Y:S02]  /*15ed0*/  ISETP.GE.OR P5, PT, R133.reuse, R215, !P5 ;  /* 0x000000d78500720c */ /* 0x040fe40006fa6670 */
[----:B------:R-:W-:Y:S02]  /*15ee0*/  ISETP.GE.OR P2, PT, R133, R212, !P2 ;  /* 0x000000d48500720c */ /* 0x000fe40005746670 */
[----:B------:R-:W-:Y:S02]  /*15ef0*/  FSEL R170, R147, -INF , !P4 ;  /* 0xff80000093aa7808 */ /* 0x000fe40006000000 */
[----:B------:R-:W-:Y:S02]  /*15f00*/  FSEL R174, R228, -INF , !P6 ;  /* 0xff800000e4ae7808 */ /* 0x000fe40007000000 */
[----:B------:R-:W-:-:S02]  /*15f10*/  FSEL R166, R230, -INF , !P3 ;  /* 0xff800000e6a67808 */ /* 0x000fc40005800000 */
        /* <DEDUP_REMOVED lines=23> */
[----:B------:R-:W-:Y:S02]  /*16090*/  LOP3.LUT R11, R11, R15, RZ, 0x3c, !PT ;  /* 0x0000000f0b0b7212 */ /* 0x000fe400078e3cff */
[----:B------:R-:W-:Y:S02]  /*160a0*/  ISETP.GE.AND P3, PT, R4, RZ, PT ;  /* 0x000000ff0400720c */ /* 0x000fe40003f66270 */
[----:B------:R-:W-:Y:S01]  /*160b0*/  ISETP.GE.AND P0, PT, R11, RZ, PT ;  /* 0x000000ff0b00720c */ /* 0x000fe20003f06270 */
        /* <DEDUP_REMOVED lines=8> */
[----:B------:R-:W-:-:S04]  /*16140*/  IMAD.HI.U32 R10, R10, R5, RZ ;  /* 0x000000050a0a7227 */ /* 0x000fc800078e00ff */
[-C--:B------:R-:W-:Y:S02]  /*16150*/  IMAD R22, R13, R6.reuse, R7 ;  /* 0x000000060d167224 */ /* 0x080fe400078e0207 */
[----:B------:R-:W-:Y:S01]  /*16160*/  IMAD R6, R10, R6, R5 ;  /* 0x000000060a067224 */ /* 0x000fe200078e0205 */
[----:B------:R-:W-:Y:S02]  /*16170*/  LOP3.LUT R5, RZ, R15, RZ, 0x33, !PT ;  /* 0x0000000fff057212 */ /* 0x000fe400078e33ff */
        /* <DEDUP_REMOVED lines=9> */
[----:B------:R-:W2:Y:S09]  /*16210*/  LD.E.64 R22, desc[UR10][R240.64+0x20] ;  /* 0x0000200af0167980 */ /* 0x000eb2000c101b00 */
[----:B------:R-:W-:-:S02]  /*16220*/  @P5 IADD3 R10, R10, 0x1, RZ ;  /* 0x000000010a0a5810 */ /* 0x000fc40007ffe0ff */
[----:B------:R-:W-:-:S03]  /*16230*/  @P6 VIADD R13, R13, 0x1 ;  /* 0x000000010d0d6836 */ /* 0x000fc60000000000 */
[----:B------:R-:W-:Y:S02]  /*16240*/  @!P0 IMAD.MOV R10, RZ, RZ, -R10 ;  /* 0x000000ffff0a8224 */ /* 0x000fe400078e0a0a */
[----:B------:R-:W-:-:S03]  /*16250*/  @!P3 IMAD.MOV R13, RZ, RZ, -R13 ;  /* 0x000000ffff0db224 */ /* 0x000fc600078e0a0d */
[C---:B------:R-:W-:Y:S02]  /*16260*/  SEL R6, R5.reuse, R10, !P2 ;  /* 0x0000000a05067207 */ /* 0x040fe40005000000 */
[----:B------:R-:W-:Y:S01]  /*16270*/  SEL R7, R5, R13, !P2 ;  /* 0x0000000d05077207 */ /* 0x000fe20005000000 */
[----:B------:R-:W3:Y:S02]  /*16280*/  LD.E.64 R10, desc[UR4][R240.64+0x38] ;  /* 0x00003804f00a7980 */ /* 0x000ee4000c101b00 */
        /* <DEDUP_REMOVED lines=9> */
[----:B------:R-:W-:Y:S02]  /*16320*/  IMAD R6, R10, R7, R6 ;  /* 0x000000070a067224 */ /* 0x000fe400078e0206 */
[----:B----4-:R-:W-:Y:S02]  /*16330*/  IMAD.IADD R5, R4, 0x1, -R5 ;  /* 0x0000000104057824 */ /* 0x010fe400078e0a05 */
[----:B------:R-:W-:Y:S02]  /*16340*/  IMAD.IADD R25, R25, 0x1, R6 ;  /* 0x0000000119197824 */ /* 0x000fe400078e0206 */
[----:B--2---:R-:W-:Y:S01]  /*16350*/  IMAD R7, R23, R5, RZ ;  /* 0x0000000517077224 */ /* 0x004fe200078e02ff */
[----:B------:R-:W-:-:S05]  /*16360*/  SHF.R.S32.HI R4, RZ, 0x1f, R5 ;  /* 0x0000001fff047819 */ /* 0x000fca0000011405 */
[----:B------:R-:W-:Y:S02]  /*16370*/  IMAD R4, R22, R4, R7 ;  /* 0x0000000416047224 */ /* 0x000fe400078e0207 */
[----:B------:R-:W-:-:S04]  /*16380*/  IMAD.WIDE.U32 R22, R5, R22, R24 ;  /* 0x0000001605167225 */ /* 0x000fc800078e0018 */
[----:B------:R-:W-:Y:S01]  /*16390*/  IMAD.MOV.U32 R5, RZ, RZ, R22 ;  /* 0x000000ffff057224 */ /* 0x000fe200078e0016 */
[----:B------:R-:W-:Y:S01]  /*163a0*/  IADD3 R4, R23, R4, RZ ;  /* 0x0000000417047210 */ /* 0x000fe20007ffe0ff */
[----:B------:R-:W-:Y:S05]  /*163b0*/  BRA `(.L_x_7107) ;  /* 0x0000000000147947 */ /* 0x000fea0003800000 */
.L_x_7106:
[----:B------:R-:W-:Y:S02]  /*163c0*/  R2UR UR4, R218 ;  /* 0x00000000da0472ca */ /* 0x000fe400000e0000 */
[----:B------:R-:W-:-:S13]  /*163d0*/  R2UR UR5, R219 ;  /* 0x00000000db0572ca */ /* 0x000fda00000e0000 */
[----:B------:R-:W2:Y:S02]  /*163e0*/  LD.E R5, desc[UR4][R240.64+0x38] ;  /* 0x00003804f0057980 */ /* 0x000ea4000c101900 */
[----:B--2---:R-:W-:-:S05]  /*163f0*/  IMAD.U32 R5, R5, -0x40, RZ ;  /* 0xffffffc005057824 */ /* 0x004fca00078e00ff */
[----:B------:R-:W-:Y:S02]  /*16400*/  SHF.R.S32.HI R4, RZ, 0x1f, R5 ;  /* 0x0000001fff047819 */ /* 0x000fe40000011405 */
.L_x_7107:
[----:B------:R-:W-:Y:S05]  /*16410*/  BSYNC B0 ;  /* 0x0000000000007941 */ /* 0x000fea0003800000 */
.L_x_7105:
        /* <DEDUP_REMOVED lines=44> */
.L_x_7104:
[----:B------:R-:W-:Y:S05]  /*166e0*/  BSYNC B1 ;  /* 0x0000000000017941 */ /* 0x000fea0003800000 */
.L_x_7103:
[----:B------:R-:W-:Y:S01]  /*166f0*/  R2UR UR4, R218 ;  /* 0x00000000da0472ca */ /* 0x000fe200000e0000 */
[----:B------:R-:W-:Y:S01]  /*16700*/  LDSM.16.MT88.4 R24, [R196+0xc000] ;  /* 0x00c00000c418783b */ /* 0x000fe20000004200 */
[----:B------:R-:W-:Y:S02]  /*16710*/  R2UR UR5, R219 ;  /* 0x00000000db0572ca */ /* 0x000fe400000e0000 */
[----:B-1----:R-:W-:Y:S01]  /*16720*/  FMNMX.FTZ R7, R132, R16, !PT ;  /* 0x0000001084077209 */ /* 0x002fe20007810000 */
        /* <DEDUP_REMOVED lines=57> */
[-C--:B------:R-:W-:Y:S01]  /*16ac0*/  FFMA.FTZ R138, R18, R168.reuse, -R167 ;  /* 0x000000a8128a7223 */ /* 0x080fe200000108a7 */
[-CC-:B------:R-:W-:Y:S01]  /*16ad0*/  FFMA.FTZ R160, R20, R168.reuse, -R171.reuse ;  /* 0x000000a814a07223 */ /* 0x180fe200000108ab */
[----:B------:R-:W2:Y:S01]  /*16ae0*/  LDSM.16.MT88.4 R16, [R197+0xc000] ;  /* 0x00c00000c510783b */ /* 0x000ea20000004200 */
[-C--:B------:R-:W-:Y:S01]  /*16af0*/  FFMA.FTZ R133, R14, R168.reuse, -R171 ;  /* 0x000000a80e857223 */ /* 0x080fe200000108ab */
[-CC-:B------:R-:W-:Y:S01]  /*16b00*/  FFMA.FTZ R2, R2, R168.reuse, -R167.reuse ;  /* 0x000000a802027223 */ /* 0x180fe200000108a7 */
[-CC-:B------:R-:W-:Y:S01]  /*16b10*/  FFMA.FTZ R0, R8, R168.reuse, -R167.reuse ;  /* 0x000000a808007223 */ /* 0x180fe200000108a7 */
[-C--:B------:R-:W-:Y:S01]  /*16b20*/  FFMA.FTZ R165, R12, R168.reuse, -R167 ;  /* 0x000000a80ca57223 */ /* 0x080fe200000108a7 */
[----:B------:R-:W-:Y:S01]  /*16b30*/  MUFU.EX2 R162, R162 ;  /* 0x000000a200a27308 */ /* 0x000fe20000000800 */
[----:B------:R-:W3:Y:S01]  /*16b40*/  LDSM.16.MT88.4 R8, [R198+0xc000] ;  /* 0x00c00000c608783b */ /* 0x000ee20000004200 */
[-CC-:B------:R-:W-:Y:S01]  /*16b50*/  FFMA.FTZ R175, R226, R168.reuse, -R171.reuse ;  /* 0x000000a8e2af7223 */ /* 0x180fe200000108ab */
[-CC-:B------:R-:W-:Y:S01]  /*16b60*/  FFMA.FTZ R173, R244, R168.reuse, -R171.reuse ;  /* 0x000000a8f4ad7223 */ /* 0x180fe200000108ab */
[-CC-:B------:R-:W-:Y:S01]  /*16b70*/  FFMA.FTZ R218, R242, R168.reuse, -R171.reuse ;  /* 0x000000a8f2da7223 */ /* 0x180fe200000108ab */
[----:B------:R-:W-:Y:S01]  /*16b80*/  FFMA.FTZ R224, R224, R168, -R171 ;  /* 0x000000a8e0e07223 */ /* 0x000fe200000108ab */
        /* <DEDUP_REMOVED lines=17> */
[--C-:B------:R-:W-:Y:S01]  /*16ca0*/  FFMA.FTZ R226, R140, R168, -R167.reuse ;  /* 0x000000a88ce27223 */ /* 0x100fe200000108a7 */
[----:B------:R-:W4:Y:S01]  /*16cb0*/  MUFU.EX2 R133, R133 ;  /* 0x0000008500857308 */ /* 0x000f220000000800 */
        /* <DEDUP_REMOVED lines=16> */
[----:B----4-:R-:W-:Y:S01]  /*16dc0*/  F2FP.BF16.F32.PACK_AB R6, R133, R160 ;  /* 0x000000a08506723e */ /* 0x010fe200000010ff */
        /* <DEDUP_REMOVED lines=8> */
[----:B------:R-:W-:Y:S01]  /*16e50*/  FFMA.FTZ R166, R166, R168, -R167 ;  /* 0x000000a8a6a67223 */ /* 0x000fe200000108a7 */
[----:B------:R-:W-:Y:S05]  /*16e60*/  LDSM.16.MT88.4 R148, [R197+0xf000] ;  /* 0x00f00000c594783b */ /* 0x000fea0000004200 */
[----:B------:R-:W4:Y:S01]  /*16e70*/  MUFU.EX2 R165, R165 ;  /* 0x000000a500a57308 */ /* 0x000f220000000800 */
[----:B-1----:R-:W-:-:S07]  /*16e80*/  F2FP.BF16.F32.PACK_AB R5, R2, R138 ;  /* 0x0000008a0205723e */ /* 0x002fce00000010ff */
        /* <DEDUP_REMOVED lines=81> */
[----:B------:R-:W4:Y:S01]  /*173a0*/  LDSM.16.MT88.4 R112, [R198+0x10000] ;  /* 0x01000000c670783b */ /* 0x000f220000004200 */
        /* <DEDUP_REMOVED lines=29> */
[C---:B----4-:R-:W-:Y:S01]  /*17580*/  HMMA.16816.F32.BF16 R72, R4.reuse, R112, R116 ;  /* 0x000000700448723c */ /* 0x050fe20000041874 */
[----:B------:R-:W4:Y:S05]  /*17590*/  LDSM.16.MT88.4 R116, [R197+0xc800] ;  /* 0x00c80000c574783b */ /* 0x000f2a0000004200 */
        /* <DEDUP_REMOVED lines=35> */
[----:B-----5:R-:W-:Y:S01]  /*177d0*/  F2FP.BF16.F32.PACK_AB R107, R228, R219 ;  /* 0x000000dbe46b723e */ /* 0x020fe200000010ff */
[----:B------:R-:W-:Y:S01]  /*177e0*/  FADD.FTZ R218, R218, R173 ;  /* 0x000000addada7221 */ /* 0x000fe20000010000 */
[----:B------:R-:W-:Y:S01]  /*177f0*/  FADD.FTZ R226, R226, R217 ;  /* 0x000000d9e2e27221 */ /* 0x000fe20000010000 */
[----:B------:R-:W-:Y:S02]  /*17800*/  LDSM.16.MT88.4 R144, [R195+0xf000] ;  /* 0x00f00000c390783b */ /* 0x000fe40000004200 */
[----:B------:R-:W-:Y:S01]  /*17810*/  FADD.FTZ R175, R175, R218 ;  /* 0x000000daafaf7221 */ /* 0x000fe20000010000 */
[----:B------:R-:W-:Y:S01]  /*17820*/  FADD.FTZ R219, R219, R226 ;  /* 0x000000e2dbdb7221 */ /* 0x000fe20000010000 */
[----:B----4-:R-:W-:Y:S02]  /*17830*/  HMMA.16816.F32.BF16 R20, R104, R116, R20 ;  /* 0x000000746814723c */ /* 0x010fe40000041814 */
        /* <DEDUP_REMOVED lines=135> */
.L_x_7099:
[----:B------:R-:W-:Y:S05]  /*180b0*/  @!P1 BRA `(.L_x_7108) ;  /* 0x0000003800f09947 */ /* 0x000fea0003800000 */
[C---:B------:R-:W-:Y:S01]  /*180c0*/  SHF.L.U64.HI R218, R136.reuse, 0x5, R137 ;  /* 0x0000000588da7819 */ /* 0x040fe20000010289 */
[----:B------:R-:W-:Y:S01]  /*180d0*/  IMAD.SHL.U32 R217, R136, 0x20, RZ ;  /* 0x0000002088d97824 */ /* 0x000fe200078e00ff */
[C---:B------:R-:W-:Y:S01]  /*180e0*/  SHF.L.U64.HI R220, R134.reuse, 0x5, R135 ;  /* 0x0000000586dc7819 */ /* 0x040fe20000010287 */
[----:B------:R-:W-:Y:S01]  /*180f0*/  IMAD.SHL.U32 R219, R134, 0x20, RZ ;  /* 0x0000002086db7824 */ /* 0x000fe200078e00ff */
[----:B------:R-:W-:Y:S01]  /*18100*/  MOV R2, R3 ;  /* 0x0000000300027202 */ /* 0x000fe20000000f00 */
[----:B------:R-:W-:-:S07]  /*18110*/  IMAD.MOV.U32 R0, RZ, RZ, R132 ;  /* 0x000000ffff007224 */ /* 0x000fce00078e0084 */
.L_x_7117:
        /* <DEDUP_REMOVED lines=82> */
.L_x_7110:
[----:B--2---:R-:W-:Y:S02]  /*18640*/  R2UR UR4, R132 ;  /* 0x00000000840472ca */ /* 0x004fe400000e0000 */
[----:B------:R-:W-:Y:S11]  /*18650*/  R2UR UR5, R133 ;  /* 0x00000000850572ca */ /* 0x000ff600000e0000 */
[----:B------:R-:W-:Y:S02]  /*18660*/  @!UPT UIADD3 URZ, URZ, URZ, URZ ;  /* 0x0000003f3f3ff290 */ /* 0x000fe4000fffe03f */
[----:B-1----:R-:W2:Y:S02]  /*18670*/  LD.E R10, desc[UR4][R134.64+0x40] ;  /* 0x00004004860a7980 */ /* 0x002ea4000c101900 */
[----:B--2---:R-:W-:Y:S05]  /*18680*/  IMAD.U32 R10, R10, -0x40, RZ ;  /* 0xffffffc00a0a7824 */ /* 0x004fea00078e00ff */
[----:B------:R-:W-:Y:S02]  /*18690*/  SHF.R.S32.HI R5, RZ, 0x1f, R10 ;  /* 0x0000001fff057819 */ /* 0x000fe4000001140a */
.L_x_7111:
[----:B------:R-:W-:Y:S05]  /*186a0*/  BSYNC B0 ;  /* 0x0000000000007941 */ /* 0x000fea0003800000 */
.L_x_7109:
        /* <DEDUP_REMOVED lines=280> */
.L_x_7115:
[----:B------:R-:W-:Y:S02]  /*19830*/  R2UR UR4, R132 ;  /* 0x00000000840472ca */ /* 0x000fe400000e0000 */
[----:B------:R-:W-:Y:S11]  /*19840*/  R2UR UR5, R133 ;  /* 0x00000000850572ca */ /* 0x000ff600000e0000 */
[----:B------:R-:W-:Y:S02]  /*19850*/  @!UPT UIADD3 URZ, URZ, URZ, URZ ;  /* 0x0000003f3f3ff290 */ /* 0x000fe4000fffe03f */
[----:B------:R-:W2:Y:S02]  /*19860*/  LD.E R144, desc[UR4][R134.64+0x38] ;  /* 0x0000380486907980 */ /* 0x000ea4000c101900 */
[----:B--2---:R-:W-:Y:S05]  /*19870*/  IMAD.U32 R144, R144, -0x40, RZ ;  /* 0xffffffc090907824 */ /* 0x004fea00078e00ff */
[----:B------:R-:W-:Y:S02]  /*19880*/  SHF.R.S32.HI R137, RZ, 0x1f, R144 ;  /* 0x0000001fff897819 */ /* 0x000fe40000011490 */
.L_x_7116:
[----:B------:R-:W-:Y:S05]  /*19890*/  BSYNC B0 ;  /* 0x0000000000007941 */ /* 0x000fea0003800000 */
.L_x_7114:
        /* <DEDUP_REMOVED lines=42> */
.L_x_7113:
[----:B------:R-:W-:Y:S05]  /*19b40*/  BSYNC B1 ;  /* 0x0000000000017941 */ /* 0x000fea0003800000 */
.L_x_7112:
        /* <DEDUP_REMOVED lines=8> */
[CC--:B------:R-:W-:Y:S01]  /*19bd0*/  ISETP.GE.AND P6, PT, R3.reuse, R216.reuse, PT ;  /* 0x000000d80300720c */ /* 0x0c0fe20003fc6270 */
[C---:B-1----:R-:W-:Y:S01]  /*19be0*/  VIADD R139, R3.reuse, 0x1 ;  /* 0x00000001038b7836 */ /* 0x042fe20000000000 */
[C---:B------:R-:W-:Y:S01]  /*19bf0*/  IADD3 R137, R3.reuse, 0x8, RZ ;  /* 0x0000000803897810 */ /* 0x040fe20007ffe0ff */
[C---:B------:R-:W-:Y:S01]  /*19c00*/  VIADD R141, R3.reuse, 0x10 ;  /* 0x00000010038d7836 */ /* 0x040fe20000000000 */
[-C--:B------:R-:W-:Y:S02]  /*19c10*/  ISETP.GE.OR P6, PT, R3, R215.reuse, !P6 ;  /* 0x000000d70300720c */ /* 0x080fe400077c6670 */
[C---:B------:R-:W-:Y:S02]  /*19c20*/  ISETP.GE.AND P0, PT, R139.reuse, R216, PT ;  /* 0x000000d88b00720c */ /* 0x040fe40003f06270 */
[----:B------:R-:W-:Y:S02]  /*19c30*/  ISETP.GE.AND P1, PT, R139, R214, PT ;  /* 0x000000d68b00720c */ /* 0x000fe40003f26270 */
[----:B------:R-:W-:Y:S02]  /*19c40*/  IADD3 R143, R3, 0x9, RZ ;  /* 0x00000009038f7810 */ /* 0x000fe40007ffe0ff */
[CC--:B------:R-:W-:Y:S02]  /*19c50*/  ISETP.GE.OR P0, PT, R139.reuse, R215.reuse, !P0 ;  /* 0x000000d78b00720c */ /* 0x0c0fe40004706670 */
[----:B------:R-:W-:Y:S02]  /*19c60*/  ISETP.GE.OR P1, PT, R139, R212, !P1 ;  /* 0x000000d48b00720c */ /* 0x000fe40004f26670 */
[----:B------:R-:W-:Y:S02]  /*19c70*/  FSEL R139, R4, -INF , !P6 ;  /* 0xff800000048b7808 */ /* 0x000fe40007000000 */
[----:B------:R-:W-:Y:S02]  /*19c80*/  ISETP.GE.AND P5, PT, R3, R214, PT ;  /* 0x000000d60300720c */ /* 0x000fe40003fa6270 */
[-C--:B------:R-:W-:Y:S02]  /*19c90*/  ISETP.GE.AND P4, PT, R137, R216.reuse, PT ;  /* 0x000000d88900720c */ /* 0x080fe40003f86270 */
[C---:B------:R-:W-:Y:S02]  /*19ca0*/  ISETP.GE.AND P3, PT, R143.reuse, R216, PT ;  /* 0x000000d88f00720c */ /* 0x040fe40003f66270 */
[-C--:B------:R-:W-:Y:S02]  /*19cb0*/  ISETP.GE.AND P6, PT, R143, R214.reuse, PT ;  /* 0x000000d68f00720c */ /* 0x080fe40003fc6270 */
[----:B------:R-:W-:Y:S02]  /*19cc0*/  ISETP.GE.AND P2, PT, R137, R214, PT ;  /* 0x000000d68900720c */ /* 0x000fe40003f46270 */
[-C--:B------:R-:W-:Y:S02]  /*19cd0*/  ISETP.GE.OR P5, PT, R3, R212.reuse, !P5 ;  /* 0x000000d40300720c */ /* 0x080fe40006fa6670 */
[-C--:B------:R-:W-:Y:S02]  /*19ce0*/  ISETP.GE.OR P4, PT, R137, R215.reuse, !P4 ;  /* 0x000000d78900720c */ /* 0x080fe40006786670 */
[CC--:B------:R-:W-:Y:S02]  /*19cf0*/  ISETP.GE.OR P6, PT, R143.reuse, R212.reuse, !P6 ;  /* 0x000000d48f00720c */ /* 0x0c0fe400077c6670 */
[-C--:B------:R-:W-:Y:S02]  /*19d00*/  ISETP.GE.OR P3, PT, R143, R215.reuse, !P3 ;  /* 0x000000d78f00720c */ /* 0x080fe40005f66670 */
[----:B------:R-:W-:Y:S02]  /*19d10*/  ISETP.GE.OR P2, PT, R137, R212, !P2 ;  /* 0x000000d48900720c */ /* 0x000fe40005746670 */
[----:B------:R-:W-:Y:S02]  /*19d20*/  IADD3 R143, R3, 0x11, RZ ;  /* 0x00000011038f7810 */ /* 0x000fe40007ffe0ff */
[----:B------:R-:W-:Y:S02]  /*19d30*/  FSEL R137, R5, -INF , !P0 ;  /* 0xff80000005897808 */ /* 0x000fe40004000000 */
[----:B------:R-:W-:Y:S02]  /*19d40*/  FMNMX.FTZ R4, R139, R0, !PT ;  /* 0x000000008b047209 */ /* 0x000fe40007810000 */
[----:B---3--:R-:W-:Y:S02]  /*19d50*/  FSEL R135, R6, -INF , !P5 ;  /* 0xff80000006877808 */ /* 0x008fe40006800000 */
[----:B------:R-:W-:Y:S02]  /*19d60*/  FSEL R7, R7, -INF , !P1 ;  /* 0xff80000007077808 */ /* 0x000fe40004800000 */
[----:B------:R-:W-:Y:S02]  /*19d70*/  FSEL R157, R8, -INF , !P4 ;  /* 0xff800000089d7808 */ /* 0x000fe40006000000 */
[C---:B------:R-:W-:Y:S02]  /*19d80*/  ISETP.GE.AND P5, PT, R141.reuse, R216, PT ;  /* 0x000000d88d00720c */ /* 0x040fe40003fa6270 */
[----:B------:R-:W-:Y:S02]  /*19d90*/  ISETP.GE.AND P0, PT, R141, R214, PT ;  /* 0x000000d68d00720c */ /* 0x000fe40003f06270 */
[C---:B------:R-:W-:Y:S02]  /*19da0*/  ISETP.GE.AND P1, PT, R143.reuse, R216, PT ;  /* 0x000000d88f00720c */ /* 0x040fe40003f26270 */
[----:B------:R-:W-:Y:S02]  /*19db0*/  ISETP.GE.AND P4, PT, R143, R214, PT ;  /* 0x000000d68f00720c */ /* 0x000fe40003f86270 */
[----:B------:R-:W-:Y:S02]  /*19dc0*/  FMNMX.FTZ R4, R137, R4, !PT ;  /* 0x0000000489047209 */ /* 0x000fe40007810000 */
[CC--:B------:R-:W-:Y:S02]  /*19dd0*/  ISETP.GE.OR P5, PT, R141.reuse, R215.reuse, !P5 ;  /* 0x000000d78d00720c */ /* 0x0c0fe40006fa6670 */
[-C--:B------:R-:W-:Y:S02]  /*19de0*/  ISETP.GE.OR P0, PT, R141, R212.reuse, !P0 ;  /* 0x000000d48d00720c */ /* 0x080fe40004706670 */
[----:B------:R-:W-:Y:S02]  /*19df0*/  IADD3 R141, R3, 0x18, RZ ;  /* 0x00000018038d7810 */ /* 0x000fe40007ffe0ff */
[CC--:B------:R-:W-:Y:S02]  /*19e00*/  ISETP.GE.OR P1, PT, R143.reuse, R215.reuse, !P1 ;  /* 0x000000d78f00720c */ /* 0x0c0fe40004f26670 */
[----:B------:R-:W-:Y:S01]  /*19e10*/  ISETP.GE.OR P4, PT, R143, R212, !P4 ;  /* 0x000000d48f00720c */ /* 0x000fe20006786670 */
[----:B------:R-:W-:Y:S01]  /*19e20*/  VIADD R143, R3, 0x19 ;  /* 0x00000019038f7836 */ /* 0x000fe20000000000 */
[----:B------:R-:W-:Y:S02]  /*19e30*/  FSEL R5, R9, -INF , !P3 ;  /* 0xff80000009057808 */ /* 0x000fe40005800000 */
[----:B------:R-:W-:Y:S02]  /*19e40*/  FMNMX.FTZ R4, R157, R4, !PT ;  /* 0x000000049d047209 */ /* 0x000fe40007810000 */
[----:B------:R-:W-:Y:S02]  /*19e50*/  FSEL R9, R10, -INF , !P2 ;  /* 0xff8000000a097808 */ /* 0x000fe40005000000 */
[C---:B------:R-:W-:Y:S02]  /*19e60*/  ISETP.GE.AND P3, PT, R141.reuse, R216, PT ;  /* 0x000000d88d00720c */ /* 0x040fe40003f66270 */
[----:B------:R-:W-:Y:S02]  /*19e70*/  ISETP.GE.AND P2, PT, R141, R214, PT ;  /* 0x000000d68d00720c */ /* 0x000fe40003f46270 */
[----:B------:R-:W-:Y:S02]  /*19e80*/  FSEL R11, R11, -INF , !P6 ;  /* 0xff8000000b0b7808 */ /* 0x000fe40007000000 */
[----:B------:R-:W-:Y:S02]  /*19e90*/  FSEL R237, R12, -INF , !P5 ;  /* 0xff8000000ced7808 */ /* 0x000fe40006800000 */
[----:B------:R-:W-:Y:S02]  /*19ea0*/  FMNMX.FTZ R4, R5, R4, !PT ;  /* 0x0000000405047209 */ /* 0x000fe40007810000 */
[----:B------:R-:W-:Y:S02]  /*19eb0*/  ISETP.GE.AND P6, PT, R143, R216, PT ;  /* 0x000000d88f00720c */ /* 0x000fe40003fc6270 */
[CC--:B------:R-:W-:Y:S02]  /*19ec0*/  ISETP.GE.OR P3, PT, R141.reuse, R215.reuse, !P3 ;  /* 0x000000d78d00720c */ /* 0x0c0fe40005f66670 */
[----:B------:R-:W-:Y:S02]  /*19ed0*/  ISETP.GE.OR P2, PT, R141, R212, !P2 ;  /* 0x000000d48d00720c */ /* 0x000fe40005746670 */
[----:B------:R-:W-:Y:S02]  /*19ee0*/  IADD3 R141, R3, 0x20, RZ ;  /* 0x00000020038d7810 */ /* 0x000fe40007ffe0ff */
[----:B------:R-:W-:Y:S02]  /*19ef0*/  ISETP.GE.AND P5, PT, R143, R214, PT ;  /* 0x000000d68f00720c */ /* 0x000fe40003fa6270 */
[----:B------:R-:W-:Y:S02]  /*19f00*/  FSEL R165, R13, -INF , !P1 ;  /* 0xff8000000da57808 */ /* 0x000fe40004800000 */
[----:B------:R-:W-:Y:S01]  /*19f10*/  FSEL R171, R15, -INF , !P4 ;  /* 0xff8000000fab7808 */ /* 0x000fe20006000000 */
[----:B------:R-:W-:Y:S01]  /*19f20*/  VIADD R15, R3, 0x28 ;  /* 0x00000028030f7836 */ /* 0x000fe20000000000 */
[----:B------:R-:W-:Y:S02]  /*19f30*/  FMNMX.FTZ R6, R237, R4, !PT ;  /* 0x00000004ed067209 */ /* 0x000fe40007810000 */
[-C--:B------:R-:W-:Y:S02]  /*19f40*/  ISETP.GE.OR P6, PT, R143, R215.reuse, !P6 ;  /* 0x000000d78f00720c */ /* 0x080fe400077c6670 */
[----:B------:R-:W-:Y:S02]  /*19f50*/  FMNMX.FTZ R4, R135, R2, !PT ;  /* 0x0000000287047209 */ /* 0x000fe40007810000 */
[----:B------:R-:W-:Y:S02]  /*19f60*/  IADD3 R13, R3, 0x21, RZ ;  /* 0x00000021030d7810 */ /* 0x000fe40007ffe0ff */
[----:B------:R-:W-:Y:S02]  /*19f70*/  FSEL R235, R16, -INF , !P3 ;  /* 0xff80000010eb7808 */ /* 0x000fe40005800000 */
[----:B------:R-:W-:Y:S02]  /*19f80*/  ISETP.GE.AND P1, PT, R141, R216, PT ;  /* 0x000000d88d00720c */ /* 0x000fe40003f26270 */
[----:B------:R-:W-:Y:S02]  /*19f90*/  ISETP.GE.OR P5, PT, R143, R212, !P5 ;  /* 0x000000d48f00720c */ /* 0x000fe40006fa6670 */
[----:B------:R-:W-:Y:S02]  /*19fa0*/  FMNMX.FTZ R6, R165, R6, !PT ;  /* 0x00000006a5067209 */ /* 0x000fe40007810000 */
[----:B------:R-:W-:Y:S02]  /*19fb0*/  FSEL R143, R18, -INF , !P2 ;  /* 0xff800000128f7808 */ /* 0x000fe40005000000 */
[----:B------:R-:W-:Y:S02]  /*19fc0*/  FSEL R173, R14, -INF , !P0 ;  /* 0xff8000000ead7808 */ /* 0x000fe40004000000 */
[----:B------:R-:W-:Y:S02]  /*19fd0*/  FSEL R169, R17, -INF , !P6 ;  /* 0xff80000011a97808 */ /* 0x000fe40007000000 */
[----:B------:R-:W-:Y:S02]  /*19fe0*/  FMNMX.FTZ R4, R7, R4, !PT ;  /* 0x0000000407047209 */ /* 0x000fe40007810000 */
[----:B------:R-:W-:Y:S02]  /*19ff0*/  ISETP.GE.AND P0, PT, R141, R214, PT ;  /* 0x000000d68d00720c */ /* 0x000fe40003f06270 */
[C---:B------:R-:W-:Y:S02]  /*1a000*/  ISETP.GE.AND P6, PT, R15.reuse, R216, PT ;  /* 0x000000d80f00720c */ /* 0x040fe40003fc6270 */
[----:B------:R-:W-:Y:S02]  /*1a010*/  ISETP.GE.AND P2, PT, R15, R214, PT ;  /* 0x000000d60f00720c */ /* 0x000fe40003f46270 */
[C---:B------:R-:W-:Y:S02]  /*1a020*/  ISETP.GE.AND P4, PT, R13.reuse, R216, PT ;  /* 0x000000d80d00720c */ /* 0x040fe40003f86270 */
[----:B------:R-:W-:Y:S02]  /*1a030*/  ISETP.GE.AND P3, PT, R13, R214, PT ;  /* 0x000000d60d00720c */ /* 0x000fe40003f66270 */
[-C--:B------:R-:W-:Y:S02]  /*1a040*/  ISETP.GE.OR P1, PT, R141, R215.reuse, !P1 ;  /* 0x000000d78d00720c */ /* 0x080fe40004f26670 */
[----:B------:R-:W-:Y:S02]  /*1a050*/  FMNMX.FTZ R6, R235, R6, !PT ;  /* 0x00000006eb067209 */ /* 0x000fe40007810000 */
[----:B------:R-:W-:Y:S02]  /*1a060*/  FMNMX.FTZ R4, R9, R4, !PT ;  /* 0x0000000409047209 */ /* 0x000fe40007810000 */
[-C--:B------:R-:W-:Y:S02]  /*1a070*/  ISETP.GE.OR P0, PT, R141, R212.reuse, !P0 ;  /* 0x000000d48d00720c */ /* 0x080fe40004706670 */
[CC--:B------:R-:W-:Y:S02]  /*1a080*/  ISETP.GE.OR P6, PT, R15.reuse, R215.reuse, !P6 ;  /* 0x000000d70f00720c */ /* 0x0c0fe400077c6670 */
[-C--:B------:R-:W-:Y:S02]  /*1a090*/  ISETP.GE.OR P2, PT, R15, R212.reuse, !P2 ;  /* 0x000000d40f00720c */ /* 0x080fe40005746670 */
[CC--:B------:R-:W-:Y:S02]  /*1a0a0*/  ISETP.GE.OR P4, PT, R13.reuse, R215.reuse, !P4 ;  /* 0x000000d70d00720c */ /* 0x0c0fe40006786670 */
        /* <DEDUP_REMOVED lines=9> */
[C---:B------:R-:W-:Y:S02]  /*1a140*/  ISETP.GE.AND P4, PT, R15.reuse, R216, PT ;  /* 0x000000d80f00720c */ /* 0x040fe40003f86270 */
[----:B------:R-:W-:Y:S02]  /*1a150*/  ISETP.GE.AND P0, PT, R15, R214, PT ;  /* 0x000000d60f00720c */ /* 0x000fe40003f06270 */
[----:B------:R-:W-:Y:S02]  /*1a160*/  FMNMX.FTZ R6, R233, R6, !PT ;  /* 0x00000006e9067209 */ /* 0x000fe40007810000 */
[----:B------:R-:W-:Y:S02]  /*1a170*/  ISETP.GE.AND P5, PT, R13, R216, PT ;  /* 0x000000d80d00720c */ /* 0x000fe40003fa6270 */
[----:B------:R-:W-:Y:S02]  /*1a180*/  FMNMX.FTZ R4, R173, R4, !PT ;  /* 0x00000004ad047209 */ /* 0x000fe40007810000 */
[CC--:B------:R-:W-:Y:S02]  /*1a190*/  ISETP.GE.OR P4, PT, R15.reuse, R215.reuse, !P4 ;  /* 0x000000d70f00720c */ /* 0x0c0fe40006786670 */
[----:B------:R-:W-:Y:S02]  /*1a1a0*/  ISETP.GE.OR P0, PT, R15, R212, !P0 ;  /* 0x000000d40f00720c */ /* 0x000fe40004706670 */
[----:B------:R-:W-:Y:S02]  /*1a1b0*/  FSEL R229, R24, -INF , !P6 ;  /* 0xff80000018e57808 */ /* 0x000fe40007000000 */
[-C--:B------:R-:W-:Y:S02]  /*1a1c0*/  ISETP.GE.OR P5, PT, R13, R215.reuse, !P5 ;  /* 0x000000d70d00720c */ /* 0x080fe40006fa6670 */
[----:B------:R-:W-:Y:S02]  /*1a1d0*/  IADD3 R15, R3, 0x31, RZ ;  /* 0x00000031030f7810 */ /* 0x000fe40007ffe0ff */
[----:B------:R-:W-:Y:S02]  /*1a1e0*/  FMNMX.FTZ R6, R231, R6, !PT ;  /* 0x00000006e7067209 */ /* 0x000fe40007810000 */
[----:B------:R-:W-:Y:S02]  /*1a1f0*/  FMNMX.FTZ R4, R171, R4, !PT ;  /* 0x00000004ab047209 */ /* 0x000fe40007810000 */
[----:B------:R-:W-:Y:S02]  /*1a200*/  ISETP.GE.AND P1, PT, R13, R214, PT ;  /* 0x000000d60d00720c */ /* 0x000fe40003f26270 */
[----:B------:R-:W-:Y:S02]  /*1a210*/  FSEL R175, R23, -INF , !P3 ;  /* 0xff80000017af7808 */ /* 0x000fe40005800000 */
[----:B------:R-:W-:Y:S02]  /*1a220*/  FSEL R227, R25, -INF , !P5 ;  /* 0xff80000019e37808 */ /* 0x000fe40006800000 */
[----:B------:R-:W-:Y:S02]  /*1a230*/  ISETP.GE.AND P3, PT, R15, R216, PT ;  /* 0x000000d80f00720c */ /* 0x000fe40003f66270 */
[----:B------:R-:W-:Y:S02]  /*1a240*/  FMNMX.FTZ R6, R229, R6, !PT ;  /* 0x00000006e5067209 */ /* 0x000fe40007810000 */
        /* <DEDUP_REMOVED lines=8> */
[----:B------:R-:W-:Y:S02]  /*1a2d0*/  ISETP.GE.AND P6, PT, R13, R216, PT ;  /* 0x000000d80d00720c */ /* 0x000fe40003fc6270 */
        /* <DEDUP_REMOVED lines=9> */
[----:B------:R-:W-:Y:S02]  /*1a370*/  ISETP.GE.OR P5, PT, R3, R215, !P5 ;  /* 0x000000d70300720c */ /* 0x000fe40006fa6670 */
[----:B------:R-:W-:Y:S02]  /*1a380*/  FSEL R145, R27, -INF , !P1 ;  /* 0xff8000001b917808 */ /* 0x000fe40004800000 */
[----:B------:R-:W-:Y:S01]  /*1a390*/  FMNMX.FTZ R6, R147, R6, !PT ;  /* 0x0000000693067209 */ /* 0x000fe20007810000 */
[----:B------:R-:W-:Y:S01]  /*1a3a0*/  LDSM.16.MT88.4 R24, [R197+0xc000] ;  /* 0x00c00000c518783b */ /* 0x000fe20000004200 */
        /* <DEDUP_REMOVED lines=8> */
[----:B------:R-:W-:Y:S01]  /*1a430*/  FSEL R151, R31, -INF , !P2 ;  /* 0xff8000001f977808 */ /* 0x000fe20005000000 */
[----:B------:R-:W-:Y:S01]  /*1a440*/  LDSM.16.MT88.4 R16, [R198+0xc000] ;  /* 0x00c00000c610783b */ /* 0x000fe20000004200 */
[----:B------:R-:W-:Y:S02]  /*1a450*/  FMNMX.FTZ R8, R153, R6, !PT ;  /* 0x0000000699087209 */ /* 0x000fe40007810000 */
[----:B------:R-:W-:Y:S02]  /*1a460*/  ISETP.GE.OR P1, PT, R13, R212, !P1 ;  /* 0x000000d40d00720c */ /* 0x000fe40004f26670 */
[----:B------:R-:W-:Y:S02]  /*1a470*/  ISETP.GE.AND P0, PT, R3, R214, PT ;  /* 0x000000d60300720c */ /* 0x000fe40003f06270 */
[----:B------:R-:W-:Y:S01]  /*1a480*/  FSEL R149, R34, -INF , !P1 ;  /* 0xff80000022957808 */ /* 0x000fe20004800000 */
[----:B------:R-:W1:Y:S01]  /*1a490*/  SHFL.BFLY PT, R13, R4, 0x2, 0x1f ;  /* 0x0c401f00040d7f89 */ /* 0x000e6200000e0000 */
[----:B------:R-:W-:Y:S02]  /*1a4a0*/  FMNMX.FTZ R8, R151, R8, !PT ;  /* 0x0000000897087209 */ /* 0x000fe40007810000 */
[----:B------:R-:W-:Y:S05]  /*1a4b0*/  ISETP.GE.OR P0, PT, R3, R212, !P0 ;  /* 0x000000d40300720c */ /* 0x000fea0004706670 */
[----:B------:R-:W-:Y:S01]  /*1a4c0*/  LDSM.16.MT88.4 R28, [R196+0xc000] ;  /* 0x00c00000c41c783b */ /* 0x000fe20000004200 */
        /* <DEDUP_REMOVED lines=12> */
[--C-:B------:R-:W-:Y:S01]  /*1a590*/  FFMA.FTZ R158, R157, R133, -R154.reuse ;  /* 0x000000859d9e7223 */ /* 0x100fe2000001089a */
[----:B--2---:R-:W-:Y:S01]  /*1a5a0*/  FMNMX.FTZ R3, R4, R3, !PT ;  /* 0x0000000304037209 */ /* 0x004fe20007810000 */
[-CC-:B------:R-:W-:Y:S01]  /*1a5b0*/  FFMA.FTZ R157, R5, R133.reuse, -R154.reuse ;  /* 0x00000085059d7223 */ /* 0x180fe2000001089a */
[----:B------:R-:W-:Y:S01]  /*1a5c0*/  FSEL R5, R132, RZ, P1 ;  /* 0x000000ff84057208 */ /* 0x000fe20000800000 */
[--C-:B------:R-:W-:Y:S01]  /*1a5d0*/  FFMA.FTZ R161, R139, R133, -R154.reuse ;  /* 0x000000858ba17223 */ /* 0x100fe2000001089a */
[----:B------:R-:W-:Y:S01]  /*1a5e0*/  FSETP.NEU.FTZ.AND P0, PT, R3, -INF , PT ;  /* 0xff8000000300780b */ /* 0x000fe20003f1d000 */
[----:B------:R-:W-:Y:S01]  /*1a5f0*/  FMUL.FTZ R148, R133, R3 ;  /* 0x0000000385947220 */ /* 0x000fe20000410000 */
[-C--:B------:R-:W-:Y:S01]  /*1a600*/  FFMA.FTZ R159, R137, R133.reuse, -R154 ;  /* 0x00000085899f7223 */ /* 0x080fe2000001089a */
[----:B------:R-:W-:Y:S01]  /*1a610*/  FADD.FTZ R0, -R5, R0 ;  /* 0x0000000005007221 */ /* 0x000fe20000010100 */
[----:B------:R-:W-:Y:S01]  /*1a620*/  FSEL R5, R3, RZ, P0 ;  /* 0x000000ff03057208 */ /* 0x000fe20000000000 */
[----:B------:R-:W-:Y:S01]  /*1a630*/  MUFU.EX2 R161, R161 ;  /* 0x000000a100a17308 */ /* 0x000fe20000000800 */
[----:B------:R-:W-:Y:S01]  /*1a640*/  FSEL R148, R148, RZ, P0 ;  /* 0x000000ff94947208 */ /* 0x000fe20000000000 */
[----:B------:R-:W-:Y:S01]  /*1a650*/  FMUL.FTZ R6, R133, R0 ;  /* 0x0000000085067220 */ /* 0x000fe20000410000 */
[-C--:B------:R-:W-:Y:S01]  /*1a660*/  FFMA.FTZ R224, R155, R133.reuse, -R154 ;  /* 0x000000859be07223 */ /* 0x080fe2000001089a */
[----:B------:R-:W-:Y:S01]  /*1a670*/  FADD.FTZ R0, -R5, R2 ;  /* 0x0000000205007221 */ /* 0x000fe20000010100 */
[-C--:B------:R-:W-:Y:S01]  /*1a680*/  FFMA.FTZ R226, R152, R133.reuse, -R154 ;  /* 0x0000008598e27223 */ /* 0x080fe2000001089a */
[-CC-:B------:R-:W-:Y:S01]  /*1a690*/  FFMA.FTZ R163, R135, R133.reuse, -R148.reuse ;  /* 0x0000008587a37223 */ /* 0x180fe20000010894 */
[-CC-:B------:R-:W-:Y:S01]  /*1a6a0*/  FFMA.FTZ R156, R7, R133.reuse, -R148.reuse ;  /* 0x00000085079c7223 */ /* 0x180fe20000010894 */
[-CC-:B------:R-:W-:Y:S01]  /*1a6b0*/  FFMA.FTZ R135, R9, R133.reuse, -R148.reuse ;  /* 0x0000008509877223 */ /* 0x180fe20000010894 */
[-CC-:B------:R-:W-:Y:S01]  /*1a6c0*/  FFMA.FTZ R160, R11, R133.reuse, -R148.reuse ;  /* 0x000000850ba07223 */ /* 0x180fe20000010894 */
[----:B------:R-:W-:Y:S01]  /*1a6d0*/  FMUL.FTZ R8, R133, R0 ;  /* 0x0000000085087220 */ /* 0x000fe20000410000 */
[----:B------:R-:W1:Y:S01]  /*1a6e0*/  MUFU.EX2 R159, R159 ;  /* 0x0000009f009f7308 */ /* 0x000e620000000800 */
[-CC-:B------:R-:W-:Y:S01]  /*1a6f0*/  FFMA.FTZ R168, R141, R133.reuse, -R148.reuse ;  /* 0x000000858da87223 */ /* 0x180fe20000010894 */
[-CC-:B------:R-:W-:Y:S01]  /*1a700*/  FFMA.FTZ R222, R147, R133.reuse, -R148.reuse ;  /* 0x0000008593de7223 */ /* 0x180fe20000010894 */
[-CC-:B------:R-:W-:Y:S01]  /*1a710*/  FFMA.FTZ R228, R153, R133.reuse, -R148.reuse ;  /* 0x0000008599e47223 */ /* 0x180fe20000010894 */
[-CC-:B------:R-:W-:Y:S01]  /*1a720*/  FFMA.FTZ R230, R149, R133.reuse, -R148.reuse ;  /* 0x0000008595e67223 */ /* 0x180fe20000010894 */
[-CC-:B------:R-:W-:Y:S01]  /*1a730*/  FFMA.FTZ R166, R173, R133.reuse, -R148.reuse ;  /* 0x00000085ada67223 */ /* 0x180fe20000010894 */
[-C--:B------:R-:W-:Y:S01]  /*1a740*/  FFMA.FTZ R173, R143, R133.reuse, -R148 ;  /* 0x000000858fad7223 */ /* 0x080fe20000010894 */
[-CC-:B------:R-:W-:Y:S03]  /*1a750*/  FFMA.FTZ R162, R237, R133.reuse, -R154.reuse ;  /* 0x00000085eda27223 */ /* 0x180fe6000001089a */
[----:B------:R-:W-:Y:S01]  /*1a760*/  MUFU.EX2 R158, R158 ;  /* 0x0000009e009e7308 */ /* 0x000fe20000000800 */
[----:B------:R-:W-:Y:S01]  /*1a770*/  LDSM.16.MT88.4 R140, [R196+0xe800] ;  /* 0x00e80000c48c783b */ /* 0x000fe20000004200 */
[-CC-:B------:R-:W-:Y:S01]  /*1a780*/  FFMA.FTZ R165, R165, R133.reuse, -R154.reuse ;  /* 0x00000085a5a57223 */ /* 0x180fe2000001089a */
[-CC-:B------:R-:W-:Y:S01]  /*1a790*/  FFMA.FTZ R164, R235, R133.reuse, -R154.reuse ;  /* 0x00000085eba47223 */ /* 0x180fe2000001089a */
[-C--:B------:R-:W-:Y:S01]  /*1a7a0*/  FFMA.FTZ R169, R169, R133.reuse, -R154 ;  /* 0x00000085a9a97223 */ /* 0x080fe2000001089a */
[-CC-:B------:R-:W-:Y:S01]  /*1a7b0*/  FFMA.FTZ R171, R171, R133.reuse, -R148.reuse ;  /* 0x00000085abab7223 */ /* 0x180fe20000010894 */
[-CC-:B------:R-:W-:Y:S01]  /*1a7c0*/  FFMA.FTZ R174, R225, R133.reuse, -R148.reuse ;  /* 0x00000085e1ae7223 */ /* 0x180fe20000010894 */
[----:B------:R-:W-:Y:S03]  /*1a7d0*/  FFMA.FTZ R225, R145, R133, -R148 ;  /* 0x0000008591e17223 */ /* 0x000fe60000010894 */
[----:B------:R-:W2:Y:S01]  /*1a7e0*/  MUFU.EX2 R157, R157 ;  /* 0x0000009d009d7308 */ /* 0x000ea20000000800 */
[----:B-1----:R-:W-:Y:S01]  /*1a7f0*/  F2FP.BF16.F32.PACK_AB R136, R159, R161 ;  /* 0x000000a19f88723e */ /* 0x002fe200000010ff */
[----:B------:R-:W-:Y:S01]  /*1a800*/  LDSM.16.MT88.4 R144, [R195+0xf000] ;  /* 0x00f00000c390783b */ /* 0x000fe20000004200 */
[-C--:B------:R-:W-:Y:S01]  /*1a810*/  FFMA.FTZ R170, R233, R133.reuse, -R154 ;  /* 0x00000085e9aa7223 */ /* 0x080fe2000001089a */
[-C--:B------:R-:W-:Y:S01]  /*1a820*/  FFMA.FTZ R233, R151, R133.reuse, -R148 ;  /* 0x0000008597e97223 */ /* 0x080fe20000010894 */
[-CC-:B------:R-:W-:Y:S01]  /*1a830*/  FFMA.FTZ R231, R231, R133.reuse, -R154.reuse ;  /* 0x00000085e7e77223 */ /* 0x180fe2000001089a */
[-CC-:B------:R-:W-:Y:S01]  /*1a840*/  FFMA.FTZ R172, R229, R133.reuse, -R154.reuse ;  /* 0x00000085e5ac7223 */ /* 0x180fe2000001089a */
[-C--:B------:R-:W-:Y:S03]  /*1a850*/  FFMA.FTZ R227, R227, R133.reuse, -R154 ;  /* 0x00000085e3e37223 */ /* 0x080fe6000001089a */
[----:B------:R-:W-:Y:S01]  /*1a860*/  MUFU.EX2 R163, R163 ;  /* 0x000000a300a37308 */ /* 0x000fe20000000800 */
[-CC-:B------:R-:W-:Y:S01]  /*1a870*/  FFMA.FTZ R175, R175, R133.reuse, -R148.reuse ;  /* 0x00000085afaf7223 */ /* 0x180fe20000010894 */
[-C--:B------:R-:W-:Y:S01]  /*1a880*/  FFMA.FTZ R148, R134, R133.reuse, -R148 ;  /* 0x0000008586947223 */ /* 0x080fe20000010894 */
[-CC-:B------:R-:W-:Y:S01]  /*1a890*/  FFMA.FTZ R167, R167, R133.reuse, -R154.reuse ;  /* 0x00000085a7a77223 */ /* 0x180fe2000001089a */
[----:B------:R-:W-:Y:S01]  /*1a8a0*/  FFMA.FTZ R154, R150, R133, -R154 ;  /* 0x00000085969a7223 */ /* 0x000fe2000001089a */
[----:B------:R-:W-:Y:S05]  /*1a8b0*/  ISETP.GT.AND P0, PT, R208, R199, PT ;  /* 0x000000c7d000720c */ /* 0x000fea0003f04270 */
        /* <DEDUP_REMOVED lines=316> */
.L_x_7108:
        /* <DEDUP_REMOVED lines=11> */
[C---:B------:R-:W-:Y:S02]  /*1bd30*/  IMAD.IADD R13, R11.reuse, 0x1, -R2 ;  /* 0x000000010b0d7824 */ /* 0x040fe400078e0a02 */
[----:B------:R-:W-:Y:S02]  /*1bd40*/  LOP3.LUT R2, R0, 0xfffffff0, RZ, 0xc0, !PT ;  /* 0xfffffff000027812 */ /* 0x000fe400078ec0ff */
[----:B------:R-:W-:Y:S02]  /*1bd50*/  SHF.R.S32.HI R0, RZ, 0x4, R0 ;  /* 0x00000004ff007819 */ /* 0x000fe40000011400 */
[----:B------:R-:W-:Y:S01]  /*1bd60*/  SHF.R.S32.HI R4, RZ, 0x1f, R13 ;  /* 0x0000001fff047819 */ /* 0x000fe2000001140d */
[----:B------:R-:W-:-:S03]  /*1bd70*/  IMAD.IADD R2, R11, 0x1, -R2 ;  /* 0x000000010b027824 */ /* 0x000fc600078e0a02 */
        /* <DEDUP_REMOVED lines=10> */
.L_x_7125:
        /* <DEDUP_REMOVED lines=20> */
[-C--:B------:R-:W-:Y:S01]  /*1bf60*/  LEA.HI R16, R15, R14.reuse, RZ, 0x2 ;  /* 0x0000000e0f107211 */ /* 0x080fe200078f10ff */
[----:B------:R-:W-:Y:S01]  /*1bf70*/  FMUL.FTZ R125, R13, R125 ;  /* 0x0000007d0d7d7220 */ /* 0x000fe20000410000 */
[----:B------:R-:W-:Y:S01]  /*1bf80*/  LEA.HI R15, R15, R14, RZ, 0x5 ;  /* 0x0000000e0f0f7211 */ /* 0x000fe200078f28ff */
[C---:B------:R-:W-:Y:S01]  /*1bf90*/  FMUL.FTZ R120, R13.reuse, R120 ;  /* 0x000000780d787220 */ /* 0x040fe20000410000 */
[--C-:B------:R-:W-:Y:S01]  /*1bfa0*/  SHF.R.S32.HI R17, RZ, 0x2, R16.reuse ;  /* 0x00000002ff117819 */ /* 0x100fe20000011410 */
[C---:B------:R-:W-:Y:S01]  /*1bfb0*/  FMUL.FTZ R121, R13.reuse, R121 ;  /* 0x000000790d797220 */ /* 0x040fe20000410000 */
[----:B------:R-:W-:Y:S01]  /*1bfc0*/  SHF.R.S32.HI R18, RZ, 0x1f, R16 ;  /* 0x0000001fff127819 */ /* 0x000fe20000011410 */
[C---:B------:R-:W-:Y:S01]  /*1bfd0*/  FMUL.FTZ R116, R13.reuse, R116 ;  /* 0x000000740d747220 */ /* 0x040fe20000410000 */
[----:B------:R-:W-:Y:S01]  /*1bfe0*/  LOP3.LUT R21, R16, 0x1ffffffc, RZ, 0xc0, !PT ;  /* 0x1ffffffc10157812 */ /* 0x000fe200078ec0ff */
[C---:B------:R-:W-:Y:S01]  /*1bff0*/  FMUL.FTZ R117, R13.reuse, R117 ;  /* 0x000000750d757220 */ /* 0x040fe20000410000 */
[----:B------:R-:W-:Y:S01]  /*1c000*/  LEA.HI R18, R18, R17, RZ, 0x3 ;  /* 0x0000001112127211 */ /* 0x000fe200078f18ff */
[C---:B------:R-:W-:Y:S01]  /*1c010*/  FMUL.FTZ R112, R13.reuse, R112 ;  /* 0x000000700d707220 */ /* 0x040fe20000410000 */
[----:B------:R-:W-:Y:S01]  /*1c020*/  SHF.R.S32.HI R16, RZ, 0x5, R15 ;  /* 0x00000005ff107819 */ /* 0x000fe2000001140f */
[C---:B------:R-:W-:Y:S01]  /*1c030*/  FMUL.FTZ R113, R13.reuse, R113 ;  /* 0x000000710d717220 */ /* 0x040fe20000410000 */
[----:B------:R-:W-:Y:S01]  /*1c040*/  LOP3.LUT R18, R18, 0xfffffff8, RZ, 0xc0, !PT ;  /* 0xfffffff812127812 */ /* 0x000fe200078ec0ff */
[----:B------:R-:W-:Y:S01]  /*1c050*/  FMUL.FTZ R108, R13, R108 ;  /* 0x0000006c0d6c7220 */ /* 0x000fe20000410000 */
[----:B------:R-:W-:Y:S01]  /*1c060*/  IADD3 R21, -R21, R14, RZ ;  /* 0x0000000e15157210 */ /* 0x000fe20007ffe1ff */
[----:B------:R-:W-:Y:S01]  /*1c070*/  FMUL.FTZ R109, R13, R109 ;  /* 0x0000006d0d6d7220 */ /* 0x000fe20000410000 */
[----:B------:R-:W-:Y:S01]  /*1c080*/  IADD3 R17, R17, -R18, RZ ;  /* 0x8000001211117210 */ /* 0x000fe20007ffe0ff */
[C---:B------:R-:W-:Y:S01]  /*1c090*/  FMUL.FTZ R104, R13.reuse, R104 ;  /* 0x000000680d687220 */ /* 0x040fe20000410000 */
[----:B------:R-:W-:Y:S01]  /*1c0a0*/  LEA R18, R16, R21, 0x9 ;  /* 0x0000001510127211 */ /* 0x000fe200078e48ff */
[----:B------:R-:W-:Y:S01]  /*1c0b0*/  FMUL.FTZ R105, R13, R105 ;  /* 0x000000690d697220 */ /* 0x000fe20000410000 */
[----:B------:R-:W-:Y:S01]  /*1c0c0*/  SHF.L.U32 R19, R17, 0x6, RZ ;  /* 0x0000000611137819 */ /* 0x000fe200000006ff */
[----:B------:R-:W-:Y:S01]  /*1c0d0*/  FMUL.FTZ R100, R13, R100 ;  /* 0x000000640d647220 */ /* 0x000fe20000410000 */
[----:B------:R-:W-:Y:S01]  /*1c0e0*/  LOP3.LUT R20, R17, 0x1, RZ, 0xc0, !PT ;  /* 0x0000000111147812 */ /* 0x000fe200078ec0ff */
[----:B------:R-:W-:Y:S01]  /*1c0f0*/  FMUL.FTZ R101, R13, R101 ;  /* 0x000000650d657220 */ /* 0x000fe20000410000 */
[----:B------:R-:W-:Y:S01]  /*1c100*/  LOP3.LUT R19, R19, 0x1c0, RZ, 0xc0, !PT ;  /* 0x000001c013137812 */ /* 0x000fe200078ec0ff */
[C---:B------:R-:W-:Y:S01]  /*1c110*/  FMUL.FTZ R36, R13.reuse, R36 ;  /* 0x000000240d247220 */ /* 0x040fe20000410000 */
[----:B------:R-:W-:Y:S01]  /*1c120*/  ISETP.NE.U32.AND P4, PT, R20, 0x1, PT ;  /* 0x000000011400780c */ /* 0x000fe20003f85070 */
[----:B------:R-:W-:Y:S01]  /*1c130*/  FMUL.FTZ R37, R13, R37 ;  /* 0x000000250d257220 */ /* 0x000fe20000410000 */
[----:B------:R-:W-:Y:S01]  /*1c140*/  LEA.HI R19, R19, R19, RZ, 0x1d ;  /* 0x0000001313137211 */ /* 0x000fe200078fe8ff */
[C---:B------:R-:W-:Y:S01]  /*1c150*/  FMUL.FTZ R40, R13.reuse, R40 ;  /* 0x000000280d287220 */ /* 0x040fe20000410000 */
[C---:B------:R-:W-:Y:S01]  /*1c160*/  FMUL.FTZ R41, R13.reuse, R41 ;  /* 0x000000290d297220 */ /* 0x040fe20000410000 */
[C---:B------:R-:W-:Y:S01]  /*1c170*/  FMUL.FTZ R44, R13.reuse, R44 ;  /* 0x0000002c0d2c7220 */ /* 0x040fe20000410000 */
        /* <DEDUP_REMOVED lines=138> */
[----:B-1----:R-:W4:Y:S04]  /*1ca20*/  LD.E.64 R18, desc[UR12][R6.64+0xb0] ;  /* 0x0000b00c06127980 */ /* 0x002f28000c101b00 */
[----:B------:R-:W4:Y:S04]  /*1ca30*/  LD.E R26, desc[UR10][R6.64+0x60] ;  /* 0x0000600a061a7980 */ /* 0x000f28000c101900 */
[----:B------:R-:W4:Y:S04]  /*1ca40*/  LD.E R17, desc[UR12][R6.64+0xcc] ;  /* 0x0000cc0c06117980 */ /* 0x000f28000c101900 */
[----:B------:R-:W4:Y:S01]  /*1ca50*/  LD.E.64 R24, desc[UR10][R6.64+0x78] ;  /* 0x0000780a06187980 */ /* 0x000f22000c101b00 */
[----:B------:R-:W1:Y:S01]  /*1ca60*/  @P3 MUFU.LG2 R11, R11 ;  /* 0x0000000b000b3308 */ /* 0x000e620000000c00 */
[----:B--2---:R-:W-:Y:S01]  /*1ca70*/  IMAD R13, R205, -0x40, R206 ;  /* 0xffffffc0cd0d7824 */ /* 0x004fe200078e02ce */
[C---:B---3--:R-:W-:Y:S01]  /*1ca80*/  IADD3 R22, R0.reuse, 0x18, RZ ;  /* 0x0000001800167810 */ /* 0x048fe20007ffe0ff */
[----:B------:R2:W5:Y:S01]  /*1ca90*/  LD.E.64 R112, desc[UR10][R6.64+0xa8] ;  /* 0x0000a80a06707980 */ /* 0x000562000c101b00 */
[----:B------:R-:W-:Y:S01]  /*1caa0*/  IADD3 R20, R0, 0x20, RZ ;  /* 0x0000002000147810 */ /* 0x000fe20007ffe0ff */
[----:B------:R-:W-:Y:S01]  /*1cab0*/  BSSY B0, `(.L_x_7119) ;  /* 0x0000059000007945 */ /* 0x000fe20003800000 */
[----:B------:R-:W-:-:S02]  /*1cac0*/  ISETP.GE.AND P4, PT, R22, R13, PT ;  /* 0x0000000d1600720c */ /* 0x000fc40003f86270 */
[----:B------:R-:W3:Y:S01]  /*1cad0*/  @P0 MUFU.LG2 R10, R10 ;  /* 0x0000000a000a0308 */ /* 0x000ee20000000c00 */
[-C--:B------:R-:W-:Y:S02]  /*1cae0*/  ISETP.GE.AND P2, PT, R20, R13.reuse, PT ;  /* 0x0000000d1400720c */ /* 0x080fe40003f46270 */
[----:B----4-:R-:W-:Y:S02]  /*1caf0*/  IADD3 R12, R0, 0x8, RZ ;  /* 0x00000008000c7810 */ /* 0x010fe40007ffe0ff */
[----:B------:R-:W-:Y:S02]  /*1cb00*/  SHF.L.U32 R20, R205, 0x6, RZ ;  /* 0x00000006cd147819 */ /* 0x000fe400000006ff */
[----:B------:R-:W-:Y:S02]  /*1cb10*/  ISETP.GE.AND P6, PT, R12, R13, PT ;  /* 0x0000000d0c00720c */ /* 0x000fe40003fc6270 */
[----:B------:R-:W-:Y:S02]  /*1cb20*/  IADD3 R12, R0, 0x28, RZ ;  /* 0x00000028000c7810 */ /* 0x000fe40007ffe0ff */
[----:B------:R-:W-:-:S02]  /*1cb30*/  SHF.L.U32 R22, R2, 0x2, RZ ;  /* 0x0000000202167819 */ /* 0x000fc400000006ff */
[----:B------:R-:W-:Y:S01]  /*1cb40*/  ISETP.GE.AND P1, PT, R12, R13, PT ;  /* 0x0000000d0c00720c */ /* 0x000fe20003f26270 */
[----:B-1----:R-:W-:Y:S01]  /*1cb50*/  @P3 FMUL.FTZ R12, R11, 0.69314718246459960938 ;  /* 0x3f3172180b0c3820 */ /* 0x002fe20000410000 */
[----:B------:R-:W-:Y:S01]  /*1cb60*/  SHF.R.S32.HI R23, RZ, 0x1f, R22 ;  /* 0x0000001fff177819 */ /* 0x000fe20000011416 */
[----:B---3--:R-:W-:Y:S01]  /*1cb70*/  @P0 FMUL.FTZ R10, R10, 0.69314718246459960938 ;  /* 0x3f3172180a0a0820 */ /* 0x008fe20000410000 */
[----:B------:R-:W-:Y:S02]  /*1cb80*/  IADD3 R28, R0, 0x10, RZ ;  /* 0x00000010001c7810 */ /* 0x000fe40007ffe0ff */
[----:B--2---:R-:W-:Y:S01]  /*1cb90*/  MOV R6, 0xff800000 ;  /* 0xff80000000067802 */ /* 0x004fe20000000f00 */
[----:B-----5:R-:W-:Y:S01]  /*1cba0*/  @P3 FFMA.FTZ R6, R5, R132, R12 ;  /* 0x0000008405063223 */ /* 0x020fe2000001000c */
[----:B------:R-:W-:Y:S01]  /*1cbb0*/  LEA.HI R7, R2, R2, RZ, 0x1 ;  /* 0x0000000202077211 */ /* 0x000fe200078f08ff */
[C---:B------:R-:W-:Y:S01]  /*1cbc0*/  IMAD.WIDE R22, R0.reuse, 0xc0, R22 ;  /* 0x000000c000167825 */ /* 0x040fe200078e0216 */
[----:B------:R-:W-:-:S02]  /*1cbd0*/  SHF.L.U32 R12, R0, 0x6, RZ ;  /* 0x00000006000c7819 */ /* 0x000fc400000006ff */
[C---:B------:R-:W-:Y:S02]  /*1cbe0*/  LOP3.LUT R11, R7.reuse, 0xffffffe, RZ, 0xc0, !PT ;  /* 0x0ffffffe070b7812 */ /* 0x040fe400078ec0ff */
[----:B------:R-:W-:Y:S02]  /*1cbf0*/  LOP3.LUT R12, R12, 0x1c0, RZ, 0xc0, !PT ;  /* 0x000001c00c0c7812 */ /* 0x000fe400078ec0ff */
[----:B------:R-:W-:Y:S02]  /*1cc00*/  SHF.L.U32 R21, R7, 0x2, RZ ;  /* 0x0000000207157819 */ /* 0x000fe400000006ff */
[----:B------:R-:W-:Y:S02]  /*1cc10*/  IADD3 R11, R2, -R11, RZ ;  /* 0x8000000b020b7210 */ /* 0x000fe40007ffe0ff */
[----:B------:R-:W-:Y:S02]  /*1cc20*/  LOP3.LUT R21, R12, 0x38, R21, 0xf8, !PT ;  /* 0x000000380c157812 */ /* 0x000fe400078ef815 */
[----:B------:R-:W-:-:S02]  /*1cc30*/  SHF.R.U32.HI R12, RZ, 0x3, R12 ;  /* 0x00000003ff0c7819 */ /* 0x000fc4000001160c */
[----:B------:R-:W-:Y:S01]  /*1cc40*/  MOV R7, 0xff800000 ;  /* 0xff80000000077802 */ /* 0x000fe20000000f00 */
[----:B------:R-:W-:Y:S01]  /*1cc50*/  @P0 FFMA.FTZ R7, R5, R3, R10 ;  /* 0x0000000305070223 */ /* 0x000fe2000001000a */
[----:B------:R-:W-:Y:S01]  /*1cc60*/  LOP3.LUT R12, R21, R12, RZ, 0x3c, !PT ;  /* 0x0000000c150c7212 */ /* 0x000fe200078e3cff */
[----:B------:R-:W-:Y:S01]  /*1cc70*/  BAR.SYNC.DEFER_BLOCKING 0x0 ;  /* 0x0000000000007b1d */ /* 0x000fe20000010000 */
[----:B------:R-:W-:Y:S02]  /*1cc80*/  ISETP.GE.AND P5, PT, R28, R13, PT ;  /* 0x0000000d1c00720c */ /* 0x000fe40003fa6270 */
[----:B------:R-:W-:Y:S02]  /*1cc90*/  LEA R3, R11, R12, 0x2 ;  /* 0x0000000c0b037211 */ /* 0x000fe400078e10ff */
[----:B------:R-:W-:Y:S02]  /*1cca0*/  LOP3.LUT R15, R15, 0xffffffe0, RZ, 0xc0, !PT ;  /* 0xffffffe00f0f7812 */ /* 0x000fe400078ec0ff */
[----:B------:R-:W-:-:S02]  /*1ccb0*/  LEA R3, R3, UR4, 0x2 ;  /* 0x0000000403037c11 */ /* 0x000fc4000f8e10ff */
[----:B------:R-:W-:-:S04]  /*1ccc0*/  IADD3 R15, -R15, R14, RZ ;  /* 0x0000000e0f0f7210 */ /* 0x000fc80007ffe1ff */
[----:B------:R-:W-:Y:S01]  /*1ccd0*/  LOP3.LUT P3, RZ, R15, 0x3, RZ, 0xc0, !PT ;  /* 0x000000030fff7812 */ /* 0x000fe2000786c0ff */
        /* <DEDUP_REMOVED lines=21> */
[----:B------:R-:W-:-:S04]  /*1ce30*/  IMAD R18, R18, UR8, R209 ;  /* 0x0000000812127c24 */ /* 0x000fc8000f8e02d1 */
[----:B------:R-:W-:-:S04]  /*1ce40*/  IMAD R18, R18, R26, R207 ;  /* 0x0000001a12127224 */ /* 0x000fc800078e02cf */
[----:B------:R-:W-:Y:S01]  /*1ce50*/  IMAD R2, R19, R18, R20 ;  /* 0x0000001213027224 */ /* 0x000fe200078e0214 */
[----:B------:R-:W-:-:S03]  /*1ce60*/  SHF.R.S32.HI R19, RZ, 0x1f, R16 ;  /* 0x0000001fff137819 */ /* 0x000fc60000011410 */
[----:B------:R-:W-:Y:S01]  /*1ce70*/  IMAD R17, R2, R17, RZ ;  /* 0x0000001102117224 */ /* 0x000fe200078e02ff */
[----:B------:R-:W-:-:S04]  /*1ce80*/  LEA.HI R19, R19, R16, RZ, 0x2 ;  /* 0x0000001013137211 */ /* 0x000fc800078f10ff */
[----:B------:R-:W-:Y:S02]  /*1ce90*/  LOP3.LUT R19, R19, 0xffffffc, RZ, 0xc0, !PT ;  /* 0x0ffffffc13137812 */ /* 0x000fe400078ec0ff */
[----:B------:R-:W-:Y:S02]  /*1cea0*/  IADD3 R5, P0, R22, R17, RZ ;  /* 0x0000001116057210 */ /* 0x000fe40007f1e0ff */
[----:B------:R-:W-:Y:S02]  /*1ceb0*/  IADD3 R19, R16, -R19, RZ ;  /* 0x8000001310137210 */ /* 0x000fe40007ffe0ff */
[----:B------:R-:W-:Y:S02]  /*1cec0*/  LEA.HI.X.SX32 R17, R17, R23, 0x1, P0 ;  /* 0x0000001711117211 */ /* 0x000fe400000f0eff */
[----:B------:R-:W-:Y:S01]  /*1ced0*/  LEA R10, P0, R5, R24, 0x2 ;  /* 0x00000018050a7211 */ /* 0x000fe200078010ff */
[----:B------:R1:W1:Y:S01]  /*1cee0*/  LDS.128 R20, [R3+0xb000] ;  /* 0x00b0000003147984 */ /* 0x0002620000000c00 */
[----:B------:R-:W-:-:S02]  /*1cef0*/  LEA R4, R19, R4, 0x4 ;  /* 0x0000000413047211 */ /* 0x000fc400078e20ff */
[----:B------:R-:W-:Y:S02]  /*1cf00*/  LEA.HI.X R11, R5, R25, R17, 0x2, P0 ;  /* 0x00000019050b7211 */ /* 0x000fe400000f1411 */
[----:B------:R1:W1:Y:S01]  /*1cf10*/  LDS.128 R24, [R3+0xa800] ;  /* 0x00a8000003187984 */ /* 0x0002620000000c00 */
[----:B------:R-:W-:-:S03]  /*1cf20*/  ISETP.GE.AND P0, PT, R0, R13, PT ;  /* 0x0000000d0000720c */ /* 0x000fc60003f06270 */
[----:B------:R1:W1:Y:S01]  /*1cf30*/  LDS.128 R16, [R3+0xb800] ;  /* 0x00b8000003107984 */ /* 0x0002620000000c00 */
[----:B--234-:R-:W-:Y:S09]  /*1cf40*/  @P3 BRA `(.L_x_7120) ;  /* 0x00000000003c3947 */ /* 0x01cff20003800000 */
[----:B-1----:R-:W-:Y:S01]  /*1cf50*/  SHF.R.S32.HI R3, RZ, 0x1f, R2 ;  /* 0x0000001fff037819 */ /* 0x002fe20000011402 */
[----:B------:R-:W-:Y:S01]  /*1cf60*/  IMAD R205, R205, -0x40, R206 ;  /* 0xffffffc0cdcd7824 */ /* 0x000fe200078e02ce */
[----:B------:R-:W-:-:S04]  /*1cf70*/  IADD3 R2, P3, R2, R4, RZ ;  /* 0x0000000402027210 */ /* 0x000fc80007f7e0ff */
[----:B------:R-:W-:Y:S02]  /*1cf80*/  LEA.HI.X.SX32 R3, R4, R3, 0x1, P3 ;  /* 0x0000000304037211 */ /* 0x000fe400018f0eff */
[----:B------:R-:W-:-:S04]  /*1cf90*/  LEA R14, P3, R2, R112, 0x2 ;  /* 0x00000070020e7211 */ /* 0x000fc800078610ff */
[----:B------:R-:W-:Y:S02]  /*1cfa0*/  LEA.HI.X R15, R2, R113, R3, 0x2, P3 ;  /* 0x00000071020f7211 */ /* 0x000fe400018f1403 */
[C---:B------:R-:W-:Y:S01]  /*1cfb0*/  ISETP.GE.AND P3, PT, R4.reuse, R205, PT ;  /* 0x000000cd0400720c */ /* 0x040fe20003f66270 */
[----:B------:R-:W-:-:S12]  /*1cfc0*/  VIADD R4, R4, 0x8 ;  /* 0x0000000804047836 */ /* 0x000fd80000000000 */
[----:B------:R-:W-:Y:S02]  /*1cfd0*/  @!P3 R2UR UR4, R8 ;  /* 0x000000000804b2ca */ /* 0x000fe400000e0000 */
[----:B------:R-:W-:-:S13]  /*1cfe0*/  @!P3 R2UR UR5, R9 ;  /* 0x000000000905b2ca */ /* 0x000fda00000e0000 */
[----:B------:R2:W-:Y:S01]  /*1cff0*/  @!P3 ST.E desc[UR4][R14.64], R6 ;  /* 0x000000060e00b985 */ /* 0x0005e2000c101904 */
[----:B------:R-:W-:-:S13]  /*1d000*/  ISETP.GE.AND P3, PT, R4, R205, PT ;  /* 0x000000cd0400720c */ /* 0x000fda0003f66270 */
[----:B------:R-:W-:Y:S02]  /*1d010*/  @!P3 R2UR UR4, R8 ;  /* 0x000000000804b2ca */ /* 0x000fe400000e0000 */
[----:B------:R-:W-:-:S13]  /*1d020*/  @!P3 R2UR UR5, R9 ;  /* 0x000000000905b2ca */ /* 0x000fda00000e0000 */
[----:B------:R2:W-:Y:S02]  /*1d030*/  @!P3 ST.E desc[UR4][R14.64+0x20], R7 ;  /* 0x000020070e00b985 */ /* 0x0005e4000c101904 */
.L_x_7120:
[----:B------:R-:W-:Y:S05]  /*1d040*/  BSYNC B0 ;  /* 0x0000000000007941 */ /* 0x000fea0003800000 */
.L_x_7119:
[----:B------:R-:W-:Y:S01]  /*1d050*/  VIADD R2, R0, 0x30 ;  /* 0x0000003000027836 */ /* 0x000fe20000000000 */
[----:B------:R-:W-:Y:S01]  /*1d060*/  @!P6 R2UR UR20, R8 ;  /* 0x000000000814e2ca */ /* 0x000fe200000e0000 */
[----:B------:R-:W-:Y:S01]  /*1d070*/  VIADD R0, R0, 0x38 ;  /* 0x0000003800007836 */ /* 0x000fe20000000000 */
[C---:B------:R-:W-:Y:S01]  /*1d080*/  @!P6 R2UR UR21, R9.reuse ;  /* 0x000000000915e2ca */ /* 0x040fe200000e0000 */
[----:B------:R-:W-:Y:S01]  /*1d090*/  IMAD.MOV.U32 R205, RZ, RZ, 0x0 ;  /* 0x00000000ffcd7424 */ /* 0x000fe200078e00ff */
[C---:B------:R-:W-:Y:S02]  /*1d0a0*/  @!P6 R2UR UR18, R8.reuse ;  /* 0x000000000812e2ca */ /* 0x040fe400000e0000 */
[C---:B------:R-:W-:Y:S02]  /*1d0b0*/  @!P6 R2UR UR19, R9.reuse ;  /* 0x000000000913e2ca */ /* 0x040fe400000e0000 */
[----:B------:R-:W-:Y:S02]  /*1d0c0*/  @!P6 R2UR UR16, R8 ;  /* 0x000000000810e2ca */ /* 0x000fe400000e0000 */
[----:B------:R-:W-:-:S02]  /*1d0d0*/  @!P6 R2UR UR17, R9 ;  /* 0x000000000911e2ca */ /* 0x000fc400000e0000 */
[C---:B------:R-:W-:Y:S02]  /*1d0e0*/  @!P0 R2UR UR24, R8.reuse ;  /* 0x00000000081882ca */ /* 0x040fe400000e0000 */
[C---:B------:R-:W-:Y:S01]  /*1d0f0*/  @!P0 R2UR UR25, R9.reuse ;  /* 0x00000000091982ca */ /* 0x040fe200000e0000 */
[----:B------:R-:W-:Y:S01]  /*1d100*/  @!P6 ST.E.128 desc[UR20][R10.64+0x1800], R104 ;  /* 0x001800680a00e985 */ /* 0x000fe2000c101d14 */
[C---:B------:R-:W-:Y:S02]  /*1d110*/  @!P0 R2UR UR22, R8.reuse ;  /* 0x00000000081682ca */ /* 0x040fe400000e0000 */
[C---:B------:R-:W-:Y:S01]  /*1d120*/  @!P0 R2UR UR23, R9.reuse ;  /* 0x00000000091782ca */ /* 0x040fe200000e0000 */
[----:B-1----:R-:W-:Y:S01]  /*1d130*/  @!P6 ST.E.128 desc[UR18][R10.64+0x1900], R72 ;  /* 0x001900480a00e985 */ /* 0x002fe2000c101d12 */
[C---:B------:R-:W-:Y:S02]  /*1d140*/  @!P5 R2UR UR14, R8.reuse ;  /* 0x00000000080ed2ca */ /* 0x040fe400000e0000 */
[----:B------:R-:W-:Y:S01]  /*1d150*/  @!P5 R2UR UR15, R9 ;  /* 0x00000000090fd2ca */ /* 0x000fe200000e0000 */
[----:B------:R-:W-:Y:S01]  /*1d160*/  @!P6 ST.E.128 desc[UR16][R10.64+0x1a00], R40 ;  /* 0x001a00280a00e985 */ /* 0x000fe2000c101d10 */
[----:B------:R-:W-:-:S02]  /*1d170*/  @!P5 R2UR UR12, R8 ;  /* 0x00000000080cd2ca */ /* 0x000fc400000e0000 */
[C---:B------:R-:W-:Y:S01]  /*1d180*/  @!P5 R2UR UR13, R9.reuse ;  /* 0x00000000090dd2ca */ /* 0x040fe200000e0000 */
[----:B------:R-:W-:Y:S01]  /*1d190*/  @!P0 ST.E.128 desc[UR24][R10.64+0x100], R76 ;  /* 0x0001004c0a008985 */ /* 0x000fe2000c101d18 */
[C---:B------:R-:W-:Y:S02]  /*1d1a0*/  @!P5 R2UR UR10, R8.reuse ;  /* 0x00000000080ad2ca */ /* 0x040fe400000e0000 */
[C---:B------:R-:W-:Y:S01]  /*1d1b0*/  @!P5 R2UR UR11, R9.reuse ;  /* 0x00000000090bd2ca */ /* 0x040fe200000e0000 */
[----:B------:R-:W-:Y:S01]  /*1d1c0*/  @!P0 ST.E.128 desc[UR22][R10.64+0x200], R44 ;  /* 0x0002002c0a008985 */ /* 0x000fe2000c101d16 */
[----:B------:R-:W-:Y:S02]  /*1d1d0*/  @!P4 R2UR UR4, R8 ;  /* 0x000000000804c2ca */ /* 0x000fe400000e0000 */
[----:B------:R-:W-:Y:S01]  /*1d1e0*/  @!P4 R2UR UR5, R9 ;  /* 0x000000000905c2ca */ /* 0x000fe200000e0000 */
[----:B------:R-:W-:Y:S01]  /*1d1f0*/  @!P5 ST.E.128 desc[UR14][R10.64+0x3000], R100 ;  /* 0x003000640a00d985 */ /* 0x000fe2000c101d0e */
[----:B------:R-:W-:-:S02]  /*1d200*/  ISETP.GE.AND P3, PT, R2, R13, PT ;  /* 0x0000000d0200720c */ /* 0x000fc40003f66270 */
[C---:B------:R-:W-:Y:S01]  /*1d210*/  @!P4 R2UR UR28, R8.reuse ;  /* 0x00000000081cc2ca */ /* 0x040fe200000e0000 */
[----:B------:R-:W-:Y:S01]  /*1d220*/  @!P5 ST.E.128 desc[UR12][R10.64+0x3100], R68 ;  /* 0x003100440a00d985 */ /* 0x000fe2000c101d0c */
[C---:B------:R-:W-:Y:S02]  /*1d230*/  @!P4 R2UR UR29, R9.reuse ;  /* 0x00000000091dc2ca */ /* 0x040fe400000e0000 */
[C---:B------:R-:W-:Y:S01]  /*1d240*/  @!P4 R2UR UR26, R8.reuse ;  /* 0x00000000081ac2ca */ /* 0x040fe200000e0000 */
[----:B------:R-:W-:Y:S01]  /*1d250*/  @!P5 ST.E.128 desc[UR10][R10.64+0x3200], R36 ;  /* 0x003200240a00d985 */ /* 0x000fe2000c101d0a */
[C---:B------:R-:W-:Y:S02]  /*1d260*/  @!P4 R2UR UR27, R9.reuse ;  /* 0x00000000091bc2ca */ /* 0x040fe400000e0000 */
[----:B------:R-:W-:Y:S01]  /*1d270*/  @!P2 R2UR UR24, R8 ;  /* 0x000000000818a2ca */ /* 0x000fe200000e0000 */
[----:B------:R-:W-:Y:S01]  /*1d280*/  @!P4 ST.E.128 desc[UR4][R10.64+0x4800], R96 ;  /* 0x004800600a00c985 */ /* 0x000fe2000c101d04 */
[----:B------:R-:W-:-:S02]  /*1d290*/  @!P2 R2UR UR25, R9 ;  /* 0x000000000919a2ca */ /* 0x000fc400000e0000 */
[C---:B------:R-:W-:Y:S02]  /*1d2a0*/  @!P2 R2UR UR22, R8.reuse ;  /* 0x000000000816a2ca */ /* 0x040fe400000e0000 */
        /* <DEDUP_REMOVED lines=27> */
[----:B------:R-:W-:Y:S01]  /*1d460*/  @!P0 R2UR UR31, R9 ;  /* 0x00000000091f82ca */ /* 0x000fe200000e0000 */
[----:B------:R-:W-:Y:S01]  /*1d470*/  @!P3 ST.E.128 desc[UR10][R10.64+0x9100], R52 ;  /* 0x009100340a00b985 */ /* 0x000fe2000c101d0a */
[----:B------:R-:W-:-:S03]  /*1d480*/  ISETP.GE.AND P6, PT, R0, R13, PT ;  /* 0x0000000d0000720c */ /* 0x000fc60003fc6270 */
[----:B------:R-:W-:Y:S04]  /*1d490*/  @!P3 ST.E.128 desc[UR4][R10.64+0x9200], R20 ;  /* 0x009200140a00b985 */ /* 0x000fe8000c101d04 */
[----:B------:R-:W-:Y:S04]  /*1d4a0*/  @!P0 ST.E.64 desc[UR32][R10.64], R108 ;  /* 0x0000006c0a008985 */ /* 0x000fe8000c101b20 */
[----:B------:R2:W-:Y:S02]  /*1d4b0*/  @!P0 ST.E.64 desc[UR30][R10.64+0x8], R110 ;  /* 0x0000086e0a008985 */ /* 0x0005e4000c101b1e */
[----:B--2---:R-:W-:Y:S05]  /*1d4c0*/  @P6 RET.REL.NODEC R204 `(_ZN5flash24flash_fwd_splitkv_kernelI23Flash_fwd_kernel_traitsILi192ELi64ELi64ELi4ELb0ELb0EN7cutlass10bfloat16_tE19Flash_kernel_traitsILi192ELi64ELi64ELi4ES3_EELb0ELb1ELb0ELb0ELb1ELb0ELb1ELb1EEEvNS_16Flash_fwd_paramsE) ;  /* 0xfffffe28cccc6950 */ /* 0x004fea0003c3ffff */
[C---:B------:R-:W-:Y:S01]  /*1d4d0*/  R2UR UR12, R8.reuse ;  /* 0x00000000080c72ca */ /* 0x040fe200000e0000 */
[----:B------:R-:W-:Y:S01]  /*1d4e0*/  IMAD.MOV.U32 R205, RZ, RZ, 0x0 ;  /* 0x00000000ffcd7424 */ /* 0x000fe200078e00ff */
[C---:B------:R-:W-:Y:S02]  /*1d4f0*/  R2UR UR13, R9.reuse ;  /* 0x00000000090d72ca */ /* 0x040fe400000e0000 */
[C---:B------:R-:W-:Y:S02]  /*1d500*/  R2UR UR10, R8.reuse ;  /* 0x00000000080a72ca */ /* 0x040fe400000e0000 */
[C---:B------:R-:W-:Y:S02]  /*1d510*/  R2UR UR11, R9.reuse ;  /* 0x00000000090b72ca */ /* 0x040fe400000e0000 */
[----:B------:R-:W-:Y:S02]  /*1d520*/  R2UR UR4, R8 ;  /* 0x00000000080472ca */ /* 0x000fe400000e0000 */
[----:B------:R-:W-:-:S05]  /*1d530*/  R2UR UR5, R9 ;  /* 0x00000000090572ca */ /* 0x000fca00000e0000 */
[----:B------:R-:W-:Y:S04]  /*1d540*/  ST.E.128 desc[UR12][R10.64+0xa800], R80 ;  /* 0x00a800500a007985 */ /* 0x000fe8000c101d0c */
[----:B------:R-:W-:Y:S04]  /*1d550*/  ST.E.128 desc[UR10][R10.64+0xa900], R48 ;  /* 0x00a900300a007985 */ /* 0x000fe8000c101d0a */
[----:B------:R1:W-:Y:S02]  /*1d560*/  ST.E.128 desc[UR4][R10.64+0xaa00], R16 ;  /* 0x00aa00100a007985 */ /* 0x0003e4000c101d04 */
[----:B-1----:R-:W-:Y:S05]  /*1d570*/  RET.REL.NODEC R204 `(_ZN5flash24flash_fwd_splitkv_kernelI23Flash_fwd_kernel_traitsILi192ELi64ELi64ELi4ELb0ELb0EN7cutlass10bfloat16_tE19Flash_kernel_traitsILi192ELi64ELi64ELi4ES3_EELb0ELb1ELb0ELb0ELb1ELb0ELb1ELb1EEEvNS_16Flash_fwd_paramsE) ;  /* 0xfffffe28cca07950 */ /* 0x002fea0003c3ffff */
.L_x_7118:
[----:B------:R-:W-:Y:S01]  /*1d580*/  MOV R13, 0x2 ;  /* 0x00000002000d7802 */ /* 0x000fe20000000f00 */
[----:B------:R-:W-:Y:S01]  /*1d590*/  IMAD.MOV.U32 R10, RZ, RZ, 0x1f ;  /* 0x0000001fff0a7424 */ /* 0x000fe200078e00ff */
[----:B------:R-:W-:-:S07]  /*1d5a0*/  MOV R12, 0xffffffff ;  /* 0xffffffff000c7802 */ /* 0x000fce0000000f00 */
[----:B-1---5:R-:W-:Y:S05]  /*1d5b0*/  WARPSYNC.COLLECTIVE R12, `(.L_x_7121) ;  /* 0x000000000c087348 */ /* 0x022fea0003c00000 */
[----:B------:R2:W3:Y:S02]  /*1d5c0*/  SHFL.BFLY P0, R16, R223, R13, R10 ;  /* 0x0c00000ddf107389 */ /* 0x0004e4000000000a */
[----:B-123-5:R-:W-:Y:S01]  /*1d5d0*/  ENDCOLLECTIVE ;  /* 0x000000000000791b */ /* 0x02efe20003800000 */
.L_x_7121:
[----:B------:R-:W-:Y:S02]  /*1d5e0*/  IMAD.MOV.U32 R14, RZ, RZ, R16 ;  /* 0x000000ffff0e7224 */ /* 0x000fe400078e0010 */
[----:B------:R-:W-:Y:S02]  /*1d5f0*/  IMAD.MOV.U32 R13, RZ, RZ, 0x1 ;  /* 0x00000001ff0d7424 */ /* 0x000fe400078e00ff */
[----:B------:R-:W-:-:S05]  /*1d600*/  FADD.FTZ R14, R14, R223 ;  /* 0x000000df0e0e7221 */ /* 0x000fca0000010000 */
[----:B------:R-:W-:-:S07]  /*1d610*/  MOV R223, R14 ;  /* 0x0000000e00df7202 */ /* 0x000fce0000000f00 */
[----:B------:R-:W-:Y:S05]  /*1d620*/  WARPSYNC.COLLECTIVE R12, `(.L_x_7122) ;  /* 0x000000000c087348 */ /* 0x000fea0003c00000 */
[----:B------:R1:W2:Y:S02]  /*1d630*/  SHFL.BFLY P0, R16, R223, R13, R10 ;  /* 0x0c00000ddf107389 */ /* 0x0002a4000000000a */
[----:B-12---:R-:W-:Y:S01]  /*1d640*/  ENDCOLLECTIVE ;  /* 0x000000000000791b */ /* 0x006fe20003800000 */
.L_x_7122:
[----:B------:R-:W-:Y:S01]  /*1d650*/  MOV R223, R221 ;  /* 0x000000dd00df7202 */ /* 0x000fe20000000f00 */
[----:B------:R-:W-:Y:S01]  /*1d660*/  IMAD.MOV.U32 R13, RZ, RZ, 0x2 ;  /* 0x00000002ff0d7424 */ /* 0x000fe200078e00ff */
[----:B------:R-:W-:-:S07]  /*1d670*/  MOV R11, R16 ;  /* 0x00000010000b7202 */ /* 0x000fce0000000f00 */
[----:B------:R-:W-:Y:S05]  /*1d680*/  WARPSYNC.COLLECTIVE R12, `(.L_x_7123) ;  /* 0x000000000c087348 */ /* 0x000fea0003c00000 */
[----:B------:R1:W2:Y:S02]  /*1d690*/  SHFL.BFLY P0, R16, R223, R13, R10 ;  /* 0x0c00000ddf107389 */ /* 0x0002a4000000000a */
[----:B-12---:R-:W-:Y:S01]  /*1d6a0*/  ENDCOLLECTIVE ;  /* 0x000000000000791b */ /* 0x006fe20003800000 */
.L_x_7123:
[----:B------:R-:W-:Y:S01]  /*1d6b0*/  FADD.FTZ R11, R14, R11 ;  /* 0x0000000b0e0b7221 */ /* 0x000fe20000010000 */
[----:B------:R-:W-:Y:S01]  /*1d6c0*/  FADD.FTZ R15, R16, R221 ;  /* 0x000000dd100f7221 */ /* 0x000fe20000010000 */
[----:B------:R-:W-:-:S04]  /*1d6d0*/  MOV R13, 0x1 ;  /* 0x00000001000d7802 */ /* 0x000fc80000000f00 */
[----:B------:R-:W-:-:S07]  /*1d6e0*/  MOV R223, R15 ;  /* 0x0000000f00df7202 */ /* 0x000fce0000000f00 */
[----:B------:R-:W-:Y:S05]  /*1d6f0*/  WARPSYNC.COLLECTIVE R12, `(.L_x_7124) ;  /* 0x000000000c087348 */ /* 0x000fea0003c00000 */
[----:B------:R1:W2:Y:S02]  /*1d700*/  SHFL.BFLY P0, R16, R223, R13, R10 ;  /* 0x0c00000ddf107389 */ /* 0x0002a4000000000a */
[----:B-12---:R-:W-:Y:S01]  /*1d710*/  ENDCOLLECTIVE ;  /* 0x000000000000791b */ /* 0x006fe20003800000 */
.L_x_7124:
[----:B------:R-:W-:Y:S05]  /*1d720*/  BRA `(.L_x_7125) ;  /* 0xffffffe400bc7947 */ /* 0x000fea000383ffff */
.L_x_7126:
        /* <DEDUP_REMOVED lines=13> */
.L_x_7914:


//--------------------- .text._ZN5flash24flash_fwd_splitkv_kernelI23Flash_fwd_kernel_traitsILi192ELi64ELi64ELi4ELb0ELb0EN7cutlass10bfloat16_tE19Flash_kernel_traitsILi192ELi64ELi64ELi4ES3_EELb0ELb1ELb0ELb0ELb1ELb1ELb1ELb1EEEvNS_16Flash_fwd_paramsE --------------------------
	.section	.text._ZN5flash24flash_fwd_splitkv_kernelI23Flash_fwd_kernel_traitsILi192ELi64ELi64ELi4ELb0ELb0EN7cutlass10bfloat16_tE19Flash_kernel_traitsILi192ELi64ELi64ELi4ES3_EELb0ELb1ELb0ELb0ELb1ELb1ELb1ELb1EEEvNS_16Flash_fwd_paramsE,"ax",@progbits
	.align	128
        .global         _ZN5flash24flash_fwd_splitkv_kernelI23Flash_fwd_kernel_traitsILi192ELi64ELi64ELi4ELb0ELb0EN7cutlass10bfloat16_tE19Flash_kernel_traitsILi192ELi64ELi64ELi4ES3_EELb0ELb1ELb0ELb0ELb1ELb1ELb1ELb1EEEvNS_16Flash_fwd_paramsE
        .type           _ZN5flash24flash_fwd_splitkv_kernelI23Flash_fwd_kernel_traitsILi192ELi64ELi64ELi4ELb0ELb0EN7cutlass10bfloat16_tE19Flash_kernel_traitsILi192ELi64ELi64ELi4ES3_EELb0ELb1ELb0ELb0ELb1ELb1ELb1ELb1EEEvNS_16Flash_fwd_paramsE,@function
        .size           _ZN5flash24flash_fwd_splitkv_kernelI23Flash_fwd_kernel_traitsILi192ELi64ELi64ELi4ELb0ELb0EN7cutlass10bfloat16_tE19Flash_kernel_traitsILi192ELi64ELi64ELi4ES3_EELb0ELb1ELb0ELb0ELb1ELb1ELb1ELb1EEEvNS_16Flash_fwd_paramsE,(.L_x_7915 - _ZN5flash24flash_fwd_splitkv_kernelI23Flash_fwd_kernel_traitsILi192ELi64ELi64ELi4ELb0ELb0EN7cutlass10bfloat16_tE19Flash_kernel_traitsILi192ELi64ELi64ELi4ES3_EELb0ELb1ELb0ELb0ELb1ELb1ELb1ELb1EEEvNS_16Flash_fwd_paramsE)
        .other          _ZN5flash24flash_fwd_splitkv_kernelI23Flash_fwd_kernel_traitsILi192ELi64ELi64ELi4ELb0ELb0EN7cutlass10bfloat16_tE19Flash_kernel_traitsILi192ELi64ELi64ELi4ES3_EELb0ELb1ELb0ELb0ELb1ELb1ELb1ELb1EEEvNS_16Flash_fwd_paramsE,@"STO_CUDA_ENTRY STV_DEFAULT"
_ZN5flash24flash_fwd_splitkv_kernelI23Flash_fwd_kernel_traitsILi192ELi64ELi64ELi4ELb0ELb0EN7cutlass10bfloat16_tE19Flash_kernel_traitsILi192ELi64ELi64ELi4ES3_EELb0ELb1ELb0ELb0ELb1ELb1ELb1ELb1EEEvNS_16Flash_fwd_paramsE:
.text._ZN5flash24flash_fwd_splitkv_kernelI23Flash_fwd_kernel_traitsILi192ELi64ELi64ELi4ELb0ELb0EN7cutlass10bfloat16_tE19Flash_kernel_traitsILi192ELi64ELi64ELi4ES3_EELb0ELb1ELb0ELb0ELb1ELb1ELb1ELb1EEEvNS_16Flash_fwd_paramsE:
        /* <DEDUP_REMOVED lines=29> */
[----:B------:R-:W-:Y:S05]  /*01d0*/  CALL.REL.NOINC `($_ZN5flash24flash_fwd_splitkv_kernelI23Flash_fwd_kernel_traitsILi192ELi64ELi64ELi4ELb0ELb0EN7cutlass10bfloat16_tE19Flash_kernel_traitsILi192ELi64ELi64ELi4ES3_EELb0ELb1ELb0ELb0ELb1ELb1ELb1ELb1EEEvNS_16Flash_fwd_paramsE$_ZN5flash30compute_attn_1rowblock_splitkvI23Flash_fwd_kernel_traitsILi192ELi64ELi64ELi4ELb0ELb0EN7cutlass10bfloat16_tE19Flash_kernel_traitsILi192ELi64ELi64ELi4ES3_EELb0ELb1ELb0ELb0ELb1ELb1ELb1ELb1ENS_16Flash_fwd_paramsEEEvRKT8_iiiii) ;  /* 0x0000000000087944 */ /* 0x000fea0003c00000 */
[----:B------:R-:W-:Y:S05]  /*01e0*/  BSYNC B3 ;  /* 0x0000000000037941 */ /* 0x000fea0003800000 */
.L_x_7127:
[----:B------:R-:W-:Y:S05]  /*01f0*/  EXIT ;  /* 0x000000000000794d */ /* 0x000fea0003800000 */
        .type           $_ZN5flash24flash_fwd_splitkv_kernelI23Flash_fwd_kernel_traitsILi192ELi64ELi64ELi4ELb0ELb0EN7cutlass10bfloat16_tE19Flash_kernel_traitsILi192ELi64ELi64ELi4ES3_EELb0ELb1ELb0ELb0ELb1ELb1ELb1ELb1EEEvNS_16Flash_fwd_paramsE$_ZN5flash30compute_attn_1rowblock_splitkvI23Flash_fwd_kernel_traitsILi192ELi64ELi64ELi4ELb0ELb0EN7cutlass10bfloat16_tE19Flash_kernel_traitsILi192ELi64ELi64ELi4ES3_EELb0ELb1ELb0ELb0ELb1ELb1ELb1ELb1ENS_16Flash_fwd_paramsEEEvRKT8_iiiii,@function
        .size           $_ZN5flash24flash_fwd_splitkv_kernelI23Flash_fwd_kernel_traitsILi192ELi64ELi64ELi4ELb0ELb0EN7cutlass10bfloat16_tE19Flash_kernel_traitsILi192ELi64ELi64ELi4ES3_EELb0ELb1ELb0ELb0ELb1ELb1ELb1ELb1EEEvNS_16Flash_fwd_paramsE$_ZN5flash30compute_attn_1rowblock_splitkvI23Flash_fwd_kernel_traitsILi192ELi64ELi64ELi4ELb0ELb0EN7cutlass10bfloat16_tE19Flash_kernel_traitsILi192ELi64ELi64ELi4ES3_EELb0ELb1ELb0ELb0ELb1ELb1ELb1ELb1ENS_16Flash_fwd_paramsEEEvRKT8_iiiii,(.L_x_7915 - $_ZN5flash24flash_fwd_splitkv_kernelI23Flash_fwd_kernel_traitsILi192ELi64ELi64ELi4ELb0ELb0EN7cutlass10bfloat16_tE19Flash_kernel_traitsILi192ELi64ELi64ELi4ES3_EELb0ELb1ELb0ELb0ELb1ELb1ELb1ELb1EEEvNS_16Flash_fwd_paramsE$_ZN5flash30compute_attn_1rowblock_splitkvI23Flash_fwd_kernel_traitsILi192ELi64ELi64ELi4ELb0ELb0EN7cutlass10bfloat16_tE19Flash_kernel_traitsILi192ELi64ELi64ELi4ES3_EELb0ELb1ELb0ELb0ELb1ELb1ELb1ELb1ENS_16Flash_fwd_paramsEEEvRKT8_iiiii)
$_ZN5flash24flash_fwd_splitkv_kernelI23Flash_fwd_kernel_traitsILi192ELi64ELi64ELi4ELb0ELb0EN7cutlass10bfloat16_tE19Flash_kernel_traitsILi192ELi64ELi64ELi4ES3_EELb0ELb1ELb0ELb0ELb1ELb1ELb1ELb1EEEvNS_16Flash_fwd_paramsE$_ZN5flash30compute_attn_1rowblock_splitkvI23Flash_fwd_kernel_traitsILi192ELi64ELi64ELi4ELb0ELb0EN7cutlass10bfloat16_tE19Flash_kernel_traitsILi192ELi64ELi64ELi4ES3_EELb0ELb1ELb0ELb0ELb1ELb1ELb1ELb1ENS_16Flash_fwd_paramsEEEvRKT8_iiiii:
        /* <DEDUP_REMOVED lines=27> */
.L_x_7129:
[----:B------:R-:W-:Y:S05]  /*03b0*/  BSYNC B0 ;  /* 0x0000000000007941 */ /* 0x000fea0003800000 */
.L_x_7128:
        /* <DEDUP_REMOVED lines=8> */
.L_x_7131:
[----:B------:R3:W5:Y:S02]  /*0440*/  LD.E R0, desc[UR6][R20.64+0xb8] ;  /* 0x0000b80614007980 */ /* 0x000764000c101900 */
.L_x_7132:
[----:B------:R-:W-:Y:S05]  /*0450*/  BSYNC B0 ;  /* 0x0000000000007941 */ /* 0x000fea0003800000 */
.L_x_7130:
        /* <DEDUP_REMOVED lines=10> */
.L_x_7134:
[----:B------:R-:W2:Y:S01]  /*0500*/  LD.E.64 R2, desc[UR6][R20.64+0x108] ;  /* 0x0001080614027980 */ /* 0x000ea2000c101b00 */
[----:B------:R-:W-:Y:S01]  /*0510*/  BSSY B0, `(.L_x_7136) ;  /* 0x0000006000007945 */ /* 0x000fe20003800000 */
[----:B------:R-:W-:Y:S01]  /*0520*/  IMAD.MOV.U32 R0, RZ, RZ, RZ ;  /* 0x000000ffff007224 */ /* 0x000fe200078e00ff */
[----:B--2---:R-:W-:-:S04]  /*0530*/  ISETP.NE.U32.AND P0, PT, R2, RZ, PT ;  /* 0x000000ff0200720c */ /* 0x004fc80003f05070 */
[----:B------:R-:W-:-:S13]  /*0540*/  ISETP.NE.AND.EX P0, PT, R3, RZ, PT, P0 ;  /* 0x000000ff0300720c */ /* 0x000fda0003f05300 */
[----:B------:R-:W-:Y:S05]  /*0550*/  @!P0 BRA `(.L_x_7137) ;  /* 0x0000000000048947 */ /* 0x000fea0003800000 */
[----:B------:R2:W5:Y:S02]  /*0560*/  LD.E R0, desc[UR6][R20.64+0xbc] ;  /* 0x0000bc0614007980 */ /* 0x000564000c101900 */
.L_x_7137:
[----:B------:R-:W-:Y:S05]  /*0570*/  BSYNC B0 ;  /* 0x0000000000007941 */ /* 0x000fea0003800000 */
.L_x_7136:
[----:B-----5:R-:W-:Y:S02]  /*0580*/  IADD3 R59, R75, R0, RZ ;  /* 0x000000004b3b7210 */ /* 0x020fe40007ffe0ff */
.L_x_7135:
[----:B------:R-:W-:Y:S05]  /*0590*/  BSYNC B1 ;  /* 0x0000000000017941 */ /* 0x000fea0003800000 */
.L_x_7133:
[----:B------:R-:W-:Y:S01]  /*05a0*/  IMAD.SHL.U32 R67, R213, 0x40, RZ ;  /* 0x00000040d5437824 */ /* 0x000fe200078e00ff */
[----:B------:R-:W-:Y:S01]  /*05b0*/  MOV R2, R212 ;  /* 0x000000d400027202 */ /* 0x000fe20000000f00 */
[----:B------:R-:W-:-:S03]  /*05c0*/  IMAD.MOV.U32 R3, RZ, RZ, 0x0 ;  /* 0x00000000ff037424 */ /* 0x000fc600078e00ff */
[----:B------:R-:W-:-:S13]  /*05d0*/  ISETP.GT.AND P0, PT, R214, R67, PT ;  /* 0x00000043d600720c */ /* 0x000fda0003f04270 */
[----:B-1234-:R-:W-:Y:S05]  /*05e0*/  @!P0 RET.REL.NODEC R2 `(_ZN5flash24flash_fwd_splitkv_kernelI23Flash_fwd_kernel_traitsILi192ELi64ELi64ELi4ELb0ELb0EN7cutlass10bfloat16_tE19Flash_kernel_traitsILi192ELi64ELi64ELi4ES3_EELb0ELb1ELb0ELb0ELb1ELb1ELb1ELb1EEEvNS_16Flash_fwd_paramsE) ;  /* 0xfffffff802848950 */ /* 0x01efea0003c3ffff */
        /* <DEDUP_REMOVED lines=143> */
[----:B-1----:R-:W-:Y:S05]  /*0ee0*/  @P6 RET.REL.NODEC R212 `(_ZN5flash24flash_fwd_splitkv_kernelI23Flash_fwd_kernel_traitsILi192ELi64ELi64ELi4ELb0ELb0EN7cutlass10bfloat16_tE19Flash_kernel_traitsILi192ELi64ELi64ELi4ES3_EELb0ELb1ELb0ELb0ELb1ELb1ELb1ELb1EEEvNS_16Flash_fwd_paramsE) ;  /* 0xfffffff0d4446950 */ /* 0x002fea0003c3ffff */
[----:B------:R-:W-:Y:S02]  /*0ef0*/  MOV R3, 0xff800000 ;  /* 0xff80000000037802 */ /* 0x000fe40000000f00 */
[----:B------:R-:W-:-:S03]  /*0f00*/  MOV R213, 0x0 ;  /* 0x0000000000d57802 */ /* 0x000fc60000000f00 */
[----:B------:R1:W-:Y:S02]  /*0f10*/  ST.E desc[UR6][R6.64+0xe0], R3 ;  /* 0x0000e00306007985 */ /* 0x0003e4000c101906 */
[----:B-1----:R-:W-:Y:S05]  /*0f20*/  RET.REL.NODEC R212 `(_ZN5flash24flash_fwd_splitkv_kernelI23Flash_fwd_kernel_traitsILi192ELi64ELi64ELi4ELb0ELb0EN7cutlass10bfloat16_tE19Flash_kernel_traitsILi192ELi64ELi64ELi4ES3_EELb0ELb1ELb0ELb0ELb1ELb1ELb1ELb1EEEvNS_16Flash_fwd_paramsE) ;  /* 0xfffffff0d4347950 */ /* 0x002fea0003c3ffff */
.L_x_7138:
        /* <DEDUP_REMOVED lines=105> */
.L_x_7140:
        /* <DEDUP_REMOVED lines=79> */
.L_x_7141:
[----:B------:R-:W-:Y:S05]  /*1ab0*/  BSYNC B0 ;  /* 0x0000000000007941 */ /* 0x000fea0003800000 */
.L_x_7139:
        /* <DEDUP_REMOVED lines=244> */
.L_x_7190:
        /* <DEDUP_REMOVED lines=11> */
[C---:B------:R-:W-:Y:S01]  /*2ab0*/  @P1 IADD3 R26, P2, R116.reuse, R112, RZ ;  /* 0x00000070741a1210 */ /* 0x040fe20007f5e0ff */
        /* <DEDUP_REMOVED lines=196> */
.L_x_7147:
[----:B------:R-:W-:Y:S05]  /*3700*/  BSYNC B0 ;  /* 0x0000000000007941 */ /* 0x000fea0003800000 */
.L_x_7146:
        /* <DEDUP_REMOVED lines=155> */
.L_x_7149:
[----:B------:R-:W-:Y:S05]  /*40c0*/  BSYNC B0 ;  /* 0x0000000000007941 */ /* 0x000fea0003800000 */
.L_x_7148:
        /* <DEDUP_REMOVED lines=155> */
.L_x_7151:
[----:B------:R-:W-:Y:S05]  /*4a80*/  BSYNC B0 ;  /* 0x0000000000007941 */ /* 0x000fea0003800000 */
.L_x_7150:
        /* <DEDUP_REMOVED lines=158> */
.L_x_7153:
[----:B------:R-:W-:Y:S05]  /*5470*/  BSYNC B0 ;  /* 0x0000000000007941 */ /* 0x000fea0003800000 */
.L_x_7152:
[----:B------:R-:W5:Y:S02]  /*5480*/  LD.E R3, desc[UR6][R20.64+0xd0] ;  /* 0x0000d00614037980 */ /* 0x000f64000c101900 */
[----:B-----5:R-:W-:Y:S05]  /*5490*/  IMAD.U32 R3, R3, -0x20, RZ ;  /* 0xffffffe003037824 */ /* 0x020fea00078e00ff */
[C---:B------:R-:W-:Y:S02]  /*54a0*/  LEA R22, P1, R3.reuse, R22, 0x1 ;  /* 0x0000001603167211 */ /* 0x040fe400078208ff */
[C---:B------:R-:W-:Y:S02]  /*54b0*/  LEA R56, P0, R3.reuse, R56, 0x1 ;  /* 0x0000003803387211 */ /* 0x040fe400078008ff */
[C---:B------:R-:W-:Y:S02]  /*54c0*/  LEA.HI.X.SX32 R23, R3.reuse, R23, 0x1, P1 ;  /* 0x0000001703177211 */ /* 0x040fe400008f0eff */
[----:B------:R-:W-:Y:S01]  /*54d0*/  LEA.HI.X.SX32 R57, R3, R57, 0x1, P0 ;  /* 0x0000003903397211 */ /* 0x000fe200000f0eff */
[----:B------:R-:W-:Y:S05]  /*54e0*/  BRA `(.L_x_7154) ;  /* 0x0000004800207947 */ /* 0x000fea0003800000 */
.L_x_7145:
        /* <DEDUP_REMOVED lines=85> */
.L_x_7158:
[----:B------:R-:W-:Y:S05]  /*5a40*/  BSYNC B0 ;  /* 0x0000000000007941 */ /* 0x000fea0003800000 */
.L_x_7157:
        /* <DEDUP_REMOVED lines=82> */
.L_x_7160:
[----:B------:R-:W-:Y:S05]  /*5f70*/  BSYNC B0 ;  /* 0x0000000000007941 */ /* 0x000fea0003800000 */
.L_x_7159:
        /* <DEDUP_REMOVED lines=83> */
.L_x_7162:
[----:B------:R-:W-:Y:S05]  /*64b0*/  BSYNC B0 ;  /* 0x0000000000007941 */ /* 0x000fea0003800000 */
.L_x_7161:
[----:B-----5:R4:W-:Y:S02]  /*64c0*/  ST.E.128 desc[UR6][R124.64+0x100], R44 ;  /* 0x0001002c7c007985 */ /* 0x0209e4000c101d06 */
.L_x_7156:
[----:B------:R-:W-:Y:S05]  /*64d0*/  BSYNC B1 ;  /* 0x0000000000017941 */ /* 0x000fea0003800000 */
.L_x_7155:
        /* <DEDUP_REMOVED lines=95> */
.L_x_7166:
[----:B------:R-:W-:Y:S05]  /*6ad0*/  BSYNC B0 ;  /* 0x0000000000007941 */ /* 0x000fea0003800000 */
.L_x_7165:
        /* <DEDUP_REMOVED lines=93> */
.L_x_7168:
[----:B------:R-:W-:Y:S05]  /*70b0*/  BSYNC B0 ;  /* 0x0000000000007941 */ /* 0x000fea0003800000 */
.L_x_7167:
        /* <DEDUP_REMOVED lines=89> */
.L_x_7170:
[----:B------:R-:W-:Y:S05]  /*7650*/  BSYNC B0 ;  /* 0x0000000000007941 */ /* 0x000fea0003800000 */
.L_x_7169:
[----:B-----5:R1:W-:Y:S02]  /*7660*/  ST.E.128 desc[UR6][R176.64], R48 ;  /* 0x00000030b0007985 */ /* 0x0203e4000c101d06 */
.L_x_7164:
[----:B------:R-:W-:Y:S05]  /*7670*/  BSYNC B1 ;  /* 0x0000000000017941 */ /* 0x000fea0003800000 */
.L_x_7163:
        /* <DEDUP_REMOVED lines=95> */
.L_x_7174:
[----:B------:R-:W-:Y:S05]  /*7c70*/  BSYNC B0 ;  /* 0x0000000000007941 */ /* 0x000fea0003800000 */
.L_x_7173:
        /* <DEDUP_REMOVED lines=93> */
.L_x_7176:
[----:B------:R-:W-:Y:S05]  /*8250*/  BSYNC B0 ;  /* 0x0000000000007941 */ /* 0x000fea0003800000 */
.L_x_7175:
        /* <DEDUP_REMOVED lines=90> */
.L_x_7178:
[----:B------:R-:W-:Y:S05]  /*8800*/  BSYNC B0 ;  /* 0x0000000000007941 */ /* 0x000fea0003800000 */
.L_x_7177:
[----:B-----5:R4:W-:Y:S02]  /*8810*/  ST.E.128 desc[UR6][R52.64], R8 ;  /* 0x0000000834007985 */ /* 0x0209e4000c101d06 */
.L_x_7172:
[----:B------:R-:W-:Y:S05]  /*8820*/  BSYNC B1 ;  /* 0x0000000000017941 */ /* 0x000fea0003800000 */
.L_x_7171:
        /* <DEDUP_REMOVED lines=105> */
.L_x_7182:
[----:B------:R-:W-:Y:S05]  /*8ec0*/  BSYNC B0 ;  /* 0x0000000000007941 */ /* 0x000fea0003800000 */
.L_x_7181:
        /* <DEDUP_REMOVED lines=86> */
.L_x_7184:
[----:B------:R-:W-:Y:S05]  /*9430*/  BSYNC B0 ;  /* 0x0000000000007941 */ /* 0x000fea0003800000 */
.L_x_7183:
        /* <DEDUP_REMOVED lines=90> */
.L_x_7186:
[----:B------:R-:W-:Y:S05]  /*99e0*/  BSYNC B0 ;  /* 0x0000000000007941 */ /* 0x000fea0003800000 */
.L_x_7185:
[----:B-----5:R1:W-:Y:S02]  /*99f0*/  ST.E.128 desc[UR6][R48.64], R8 ;  /* 0x0000000830007985 */ /* 0x0203e4000c101d06 */
.L_x_7180:
[----:B------:R-:W-:Y:S05]  /*9a00*/  BSYNC B1 ;  /* 0x0000000000017941 */ /* 0x000fea0003800000 */
.L_x_7179:
[----:B------:R-:W5:Y:S02]  /*9a10*/  LD.E R3, desc[UR6][R20.64+0xd0] ;  /* 0x0000d00614037980 */ /* 0x000f64000c101900 */
[----:B-----5:R-:W-:Y:S05]  /*9a20*/  IMAD.U32 R3, R3, -0x20, RZ ;  /* 0xffffffe003037824 */ /* 0x020fea00078e00ff */
[C---:B------:R-:W-:Y:S02]  /*9a30*/  LEA R122, P1, R3.reuse, R122, 0x1 ;  /* 0x0000007a037a7211 */ /* 0x040fe400078208ff */
[C---:B------:R-:W-:Y:S02]  /*9a40*/  LEA R120, P0, R3.reuse, R120, 0x1 ;  /* 0x0000007803787211 */ /* 0x040fe400078008ff */
[C---:B------:R-:W-:Y:S02]  /*9a50*/  LEA.HI.X.SX32 R123, R3.reuse, R123, 0x1, P1 ;  /* 0x0000007b037b7211 */ /* 0x040fe400008f0eff */
[----:B------:R-:W-:Y:S01]  /*9a60*/  LEA.HI.X.SX32 R121, R3, R121, 0x1, P0 ;  /* 0x0000007903797211 */ /* 0x000fe200000f0eff */
[----:B------:R-:W-:Y:S05]  /*9a70*/  BRA `(.L_x_7154) ;  /* 0x0000000000bc7947 */ /* 0x000fea0003800000 */
.L_x_7144:
        /* <DEDUP_REMOVED lines=47> */
.L_x_7154:
[----:B------:R-:W-:Y:S05]  /*9d70*/  BSYNC B2 ;  /* 0x0000000000027941 */ /* 0x000fea0003800000 */
.L_x_7143:
        /* <DEDUP_REMOVED lines=88> */
.L_x_7188:
        /* <DEDUP_REMOVED lines=10> */
.L_x_7189:
[----:B------:R-:W-:Y:S05]  /*a3a0*/  BSYNC B0 ;  /* 0x0000000000007941 */ /* 0x000fea0003800000 */
.L_x_7187:
[----:B------:R-:W-:Y:S04]  /*a3b0*/  IADD3 R13, R13, -0x1, RZ ;  /* 0xffffffff0d0d7810 */ /* 0x000fe80007ffe0ff */
[----:B------:R-:W-:Y:S11]  /*a3c0*/  ISETP.GT.AND P0, PT, R13, R94, PT ;  /* 0x0000005e0d00720c */ /* 0x000ff60003f04270 */
[----:B------:R-:W-:Y:S02]  /*a3d0*/  @!UPT UIADD3 URZ, URZ, URZ, URZ ;  /* 0x0000003f3f3ff290 */ /* 0x000fe4000fffe03f */
[----:B------:R-:W-:Y:S05]  /*a3e0*/  @P0 BRA `(.L_x_7190) ;  /* 0xffffff8400840947 */ /* 0x000fea000383ffff */
.L_x_7142:
        /* <DEDUP_REMOVED lines=108> */
.L_x_7197:
[----:B------:R-:W-:Y:S05]  /*aab0*/  BSYNC B0 ;  /* 0x0000000000007941 */ /* 0x000fea0003800000 */
.L_x_7196:
        /* <DEDUP_REMOVED lines=43> */
.L_x_7199:
[----:B------:R-:W-:Y:S05]  /*ad70*/  BSYNC B0 ;  /* 0x0000000000007941 */ /* 0x000fea0003800000 */
.L_x_7198:
        /* <DEDUP_REMOVED lines=45> */
.L_x_7201:
[----:B------:R-:W-:Y:S05]  /*b050*/  BSYNC B0 ;  /* 0x0000000000007941 */ /* 0x000fea0003800000 */
.L_x_7200:
[----:B-----5:R2:W-:Y:S02]  /*b060*/  STS.128 [R221+0x4000], R12 ;  /* 0x0040000cdd007388 */ /* 0x0205e40000000c00 */
.L_x_7195:
[----:B------:R-:W-:Y:S05]  /*b070*/  BSYNC B1 ;  /* 0x0000000000017941 */ /* 0x000fea0003800000 */
.L_x_7194:
        /* <DEDUP_REMOVED lines=58> */
.L_x_7205:
[----:B------:R-:W-:Y:S05]  /*b420*/  BSYNC B0 ;  /* 0x0000000000007941 */ /* 0x000fea0003800000 */
.L_x_7204:
        /* <DEDUP_REMOVED lines=43> */
.L_x_7207:
[----:B------:R-:W-:Y:S05]  /*b6e0*/  BSYNC B0 ;  /* 0x0000000000007941 */ /* 0x000fea0003800000 */
.L_x_7206:
        /* <DEDUP_REMOVED lines=44> */
.L_x_7209:
[----:B------:R-:W-:Y:S05]  /*b9b0*/  BSYNC B0 ;  /* 0x0000000000007941 */ /* 0x000fea0003800000 */
.L_x_7208:
[----:B-----5:R4:W-:Y:S02]  /*b9c0*/  STS.128 [R221+0x4800], R44 ;  /* 0x0048002cdd007388 */ /* 0x0209e40000000c00 */
.L_x_7203:
[----:B------:R-:W-:Y:S05]  /*b9d0*/  BSYNC B1 ;  /* 0x0000000000017941 */ /* 0x000fea0003800000 */
.L_x_7202:
        /* <DEDUP_REMOVED lines=59> */
.L_x_7213:
[----:B------:R-:W-:Y:S05]  /*bd90*/  BSYNC B0 ;  /* 0x0000000000007941 */ /* 0x000fea0003800000 */
.L_x_7212:
        /* <DEDUP_REMOVED lines=43> */
.L_x_7215:
[----:B------:R-:W-:Y:S05]  /*c050*/  BSYNC B0 ;  /* 0x0000000000007941 */ /* 0x000fea0003800000 */
.L_x_7214:
        /* <DEDUP_REMOVED lines=45> */
.L_x_7217:
[----:B------:R-:W-:Y:S05]  /*c330*/  BSYNC B0 ;  /* 0x0000000000007941 */ /* 0x000fea0003800000 */
.L_x_7216:
[----:B-----5:R3:W-:Y:S02]  /*c340*/  STS.128 [R221+0x5000], R24 ;  /* 0x00500018dd007388 */ /* 0x0207e40000000c00 */
.L_x_7211:
[----:B------:R-:W-:Y:S05]  /*c350*/  BSYNC B1 ;  /* 0x0000000000017941 */ /* 0x000fea0003800000 */
.L_x_7210:
        /* <DEDUP_REMOVED lines=58> */
.L_x_7220:
[----:B------:R-:W-:Y:S05]  /*c700*/  BSYNC B0 ;  /* 0x0000000000007941 */ /* 0x000fea0003800000 */
.L_x_7219:
        /* <DEDUP_REMOVED lines=42> */
.L_x_7222:
[----:B------:R-:W-:Y:S05]  /*c9b0*/  BSYNC B0 ;  /* 0x0000000000007941 */ /* 0x000fea0003800000 */
.L_x_7221:
        /* <DEDUP_REMOVED lines=44> */
.L_x_7224:
[----:B------:R-:W-:Y:S05]  /*cc80*/  BSYNC B0 ;  /* 0x0000000000007941 */ /* 0x000fea0003800000 */
.L_x_7223:
[----:B-----5:R2:W-:Y:S01]  /*cc90*/  STS.128 [R221+0x5800], R36 ;  /* 0x00580024dd007388 */ /* 0x0205e20000000c00 */
[----:B------:R-:W-:Y:S05]  /*cca0*/  BRA `(.L_x_7218) ;  /* 0x0000004400787947 */ /* 0x000fea0003800000 */
.L_x_7193:
        /* <DEDUP_REMOVED lines=87> */
.L_x_7228:
[----:B------:R-:W-:Y:S05]  /*d220*/  BSYNC B0 ;  /* 0x0000000000007941 */ /* 0x000fea0003800000 */
.L_x_7227:
        /* <DEDUP_REMOVED lines=83> */
.L_x_7230:
[----:B------:R-:W-:Y:S05]  /*d760*/  BSYNC B0 ;  /* 0x0000000000007941 */ /* 0x000fea0003800000 */
.L_x_7229:
        /* <DEDUP_REMOVED lines=85> */
.L_x_7232:
[----:B------:R-:W-:Y:S05]  /*dcc0*/  BSYNC B0 ;  /* 0x0000000000007941 */ /* 0x000fea0003800000 */
.L_x_7231:
[----:B-----5:R2:W-:Y:S02]  /*dcd0*/  STS.128 [R221+0x4000], R24 ;  /* 0x00400018dd007388 */ /* 0x0205e40000000c00 */
.L_x_7226:
[----:B------:R-:W-:Y:S05]  /*dce0*/  BSYNC B1 ;  /* 0x0000000000017941 */ /* 0x000fea0003800000 */
.L_x_7225:
        /* <DEDUP_REMOVED lines=92> */
.L_x_7236:
[----:B------:R-:W-:Y:S05]  /*e2b0*/  BSYNC B0 ;  /* 0x0000000000007941 */ /* 0x000fea0003800000 */
.L_x_7235:
        /* <DEDUP_REMOVED lines=86> */
.L_x_7238:
[----:B------:R-:W-:Y:S05]  /*e820*/  BSYNC B0 ;  /* 0x0000000000007941 */ /* 0x000fea0003800000 */
.L_x_7237:
        /* <DEDUP_REMOVED lines=88> */
.L_x_7240:
[----:B------:R-:W-:Y:S05]  /*edb0*/  BSYNC B0 ;  /* 0x0000000000007941 */ /* 0x000fea0003800000 */
.L_x_7239:
[----:B-----5:R1:W-:Y:S02]  /*edc0*/  STS.128 [R221+0x4800], R4 ;  /* 0x00480004dd007388 */ /* 0x0203e40000000c00 */
.L_x_7234:
[----:B------:R-:W-:Y:S05]  /*edd0*/  BSYNC B1 ;  /* 0x0000000000017941 */ /* 0x000fea0003800000 */
.L_x_7233:
        /* <DEDUP_REMOVED lines=93> */
.L_x_7244:
[----:B------:R-:W-:Y:S05]  /*f3b0*/  BSYNC B0 ;  /* 0x0000000000007941 */ /* 0x000fea0003800000 */
.L_x_7243:
        /* <DEDUP_REMOVED lines=86> */
.L_x_7246:
[----:B------:R-:W-:Y:S05]  /*f920*/  BSYNC B0 ;  /* 0x0000000000007941 */ /* 0x000fea0003800000 */
.L_x_7245:
        /* <DEDUP_REMOVED lines=89> */
.L_x_7248:
[----:B------:R-:W-:Y:S05]  /*fec0*/  BSYNC B0 ;  /* 0x0000000000007941 */ /* 0x000fea0003800000 */
.L_x_7247:
[----:B-----5:R1:W-:Y:S02]  /*fed0*/  STS.128 [R221+0x5000], R8 ;  /* 0x00500008dd007388 */ /* 0x0203e40000000c00 */
.L_x_7242:
[----:B------:R-:W-:Y:S05]  /*fee0*/  BSYNC B1 ;  /* 0x0000000000017941 */ /* 0x000fea0003800000 */
.L_x_7241:
        /* <DEDUP_REMOVED lines=92> */
.L_x_7250:
[----:B------:R-:W-:Y:S05]  /*104b0*/  BSYNC B0 ;  /* 0x0000000000007941 */ /* 0x000fea0003800000 */
.L_x_7249:
        /* <DEDUP_REMOVED lines=87> */
.L_x_7252:
[----:B------:R-:W-:Y:S05]  /*10a30*/  BSYNC B0 ;  /* 0x0000000000007941 */ /* 0x000fea0003800000 */
.L_x_7251:
        /* <DEDUP_REMOVED lines=90> */
.L_x_7254:
[----:B------:R-:W-:Y:S05]  /*10fe0*/  BSYNC B0 ;  /* 0x0000000000007941 */ /* 0x000fea0003800000 */
.L_x_7253:
[----:B-----5:R1:W-:Y:S01]  /*10ff0*/  STS.128 [R221+0x5800], R4 ;  /* 0x00580004dd007388 */ /* 0x0203e20000000c00 */
[----:B------:R-:W-:Y:S05]  /*11000*/  BRA `(.L_x_7218) ;  /* 0x0000000000a07947 */ /* 0x000fea0003800000 */
.L_x_7192:
        /* <DEDUP_REMOVED lines=40> */
.L_x_7218:
[----:B------:R-:W-:Y:S05]  /*11290*/  BSYNC B2 ;  /* 0x0000000000027941 */ /* 0x000fea0003800000 */
.L_x_7191:
[----:B------:R-:W-:Y:S02]  /*112a0*/  VIADD R216, R138, 0xffffffff ;  /* 0xffffffff8ad87836 */ /* 0x000fe40000000000 */
[----:B-1----:R-:W-:Y:S02]  /*112b0*/  IMAD.SHL.U32 R4, R66, 0x40, RZ ;  /* 0x0000004042047824 */ /* 0x002fe400078e00ff */
[----:B------:R-:W-:Y:S02]  /*112c0*/  IMAD.SHL.U32 R2, R216, 0x40, RZ ;  /* 0x00000040d8027824 */ /* 0x000fe400078e00ff */
[----:B------:R-:W-:Y:S01]  /*112d0*/  IMAD.SHL.U32 R157, R156, 0x8, RZ ;  /* 0x000000089c9d7824 */ /* 0x000fe200078e00ff */
[----:B------:R-:W-:Y:S01]  /*112e0*/  LOP3.LUT R4, R4, 0x1c0, RZ, 0xc0, !PT ;  /* 0x000001c004047812 */ /* 0x000fe200078ec0ff */
[----:B------:R-:W-:-:S05]  /*112f0*/  IMAD.IADD R5, R59, 0x1, -R2 ;  /* 0x000000013b057824 */ /* 0x000fca00078e0a02 */
[-C--:B------:R-:W-:Y:S02]  /*11300*/  ISETP.GE.AND P5, PT, R0, R5.reuse, PT ;  /* 0x000000050000720c */ /* 0x080fe40003fa6270 */
[-C--:B------:R-:W-:Y:S02]  /*11310*/  ISETP.GE.AND P4, PT, R16, R5.reuse, PT ;  /* 0x000000051000720c */ /* 0x080fe40003f86270 */
[-C--:B------:R-:W-:Y:S02]  /*11320*/  ISETP.GE.AND P2, PT, R22, R5.reuse, PT ;  /* 0x000000051600720c */ /* 0x080fe40003f46270 */
[-C--:B------:R-:W-:Y:S02]  /*11330*/  ISETP.GE.AND P0, PT, R156, R5.reuse, PT ;  /* 0x000000059c00720c */ /* 0x080fe40003f06270 */
[----:B------:R-:W-:Y:S02]  /*11340*/  ISETP.GE.AND P3, PT, R0, R5, PT ;  /* 0x000000050000720c */ /* 0x000fe40003f66270 */
[----:B------:R-:W-:-:S03]  /*11350*/  SHF.R.S32.HI R0, RZ, 0x1f, R73 ;  /* 0x0000001fff007819 */ /* 0x000fc60000011449 */
[CC--:B------:R-:W-:Y:S02]  /*11360*/  @!P5 LEA R6, P1, R71.reuse, R208.reuse, 0x1 ;  /* 0x000000d04706d211 */ /* 0x0c0fe400078208ff */
[----:B------:R-:W-:Y:S02]  /*11370*/  LEA.HI R0, R0, R73, RZ, 0x3 ;  /* 0x0000004900007211 */ /* 0x000fe400078f18ff */
[-C--:B------:R-:W-:Y:S01]  /*11380*/  @!P5 LEA.HI.X R7, R71, R209.reuse, R72, 0x1, P1 ;  /* 0x000000d14707d211 */ /* 0x080fe200008f0c48 */
[----:B------:R-:W-:Y:S01]  /*11390*/  @!P2 IMAD R3, R135, 0x60, RZ ;  /* 0x000000608703a824 */ /* 0x000fe200078e02ff */
[C---:B---3--:R-:W-:Y:S01]  /*113a0*/  @!P4 LEA R10, P1, R134.reuse, R208, 0x6 ;  /* 0x000000d0860ac211 */ /* 0x048fe200078230ff */
[C---:B------:R-:W-:Y:S01]  /*113b0*/  @!P2 IMAD.WIDE.U32 R8, R134.reuse, 0x60, R208 ;  /* 0x000000608608a825 */ /* 0x040fe200078e00d0 */
[----:B------:R-:W-:Y:S01]  /*113c0*/  @!PT LDS RZ, [RZ] ;  /* 0x00000000fffff984 */ /* 0x000fe20000000800 */
[----:B------:R-:W-:Y:S01]  /*113d0*/  @!PT LDS RZ, [RZ] ;  /* 0x00000000fffff984 */ /* 0x000fe20000000800 */
[----:B------:R-:W-:Y:S01]  /*113e0*/  @!PT LDS RZ, [RZ] ;  /* 0x00000000fffff984 */ /* 0x000fe20000000800 */
[----:B------:R-:W-:Y:S02]  /*113f0*/  @!P0 LDGSTS.E.BYPASS.LTC128B.128 [R221+0x6000], desc[UR6][R208.64] ;  /* 0x06000000d0dd8fae */ /* 0x000fe4000b901d46 */
[----:B------:R-:W-:Y:S01]  /*11400*/  @!P4 LEA.HI.X R11, R134, R209, R135, 0x6, P1 ;  /* 0x000000d1860bc211 */ /* 0x000fe200008f3487 */
[----:B------:R-:W-:Y:S01]  /*11410*/  @!P2 IMAD.IADD R9, R3, 0x1, R9 ;  /* 0x000000010309a824 */ /* 0x000fe200078e0209 */
[----:B------:R-:W-:Y:S01]  /*11420*/  @!P0 LDGSTS.E.BYPASS.LTC128B.128 [R221+0x8000], desc[UR6][R208.64+0x80] ;  /* 0x08000080d0dd8fae */ /* 0x000fe2000b901d46 */
[----:B------:R-:W-:-:S03]  /*11430*/  LEA.HI R3, R68, R68, RZ, 0x1 ;  /* 0x0000004444037211 */ /* 0x000fc600078f08ff */
[----:B------:R-:W-:Y:S01]  /*11440*/  @!P0 LDGSTS.E.BYPASS.LTC128B.128 [R221+0xa000], desc[UR6][R208.64+0x100] ;  /* 0x0a000100d0dd8fae */ /* 0x000fe2000b901d46 */
[----:B------:R-:W-:-:S03]  /*11450*/  ISETP.GE.AND P0, PT, R22, R5, PT ;  /* 0x000000051600720c */ /* 0x000fc60003f06270 */
[----:B------:R-:W-:Y:S04]  /*11460*/  @!P5 LDGSTS.E.BYPASS.LTC128B.128 [R221+0x6800], desc[UR6][R6.64] ;  /* 0x0680000006dddfae */ /* 0x000fe8000b901d46 */
[----:B------:R-:W-:Y:S04]  /*11470*/  @!P5 LDGSTS.E.BYPASS.LTC128B.128 [R221+0x8800], desc[UR6][R6.64+0x80] ;  /* 0x0880008006dddfae */ /* 0x000fe8000b901d46 */
[----:B------:R1:W-:Y:S01]  /*11480*/  @!P5 LDGSTS.E.BYPASS.LTC128B.128 [R221+0xa800], desc[UR6][R6.64+0x100] ;  /* 0x0a80010006dddfae */ /* 0x0003e2000b901d46 */
[----:B------:R-:W-:-:S03]  /*11490*/  ISETP.GE.AND P5, PT, R16, R5, PT ;  /* 0x000000051000720c */ /* 0x000fc60003fa6270 */
[----:B------:R-:W-:Y:S04]  /*114a0*/  @!P4 LDGSTS.E.BYPASS.LTC128B.128 [R221+0x7000], desc[UR6][R10.64] ;  /* 0x070000000addcfae */ /* 0x000fe8000b901d46 */
[----:B------:R-:W-:Y:S04]  /*114b0*/  @!P4 LDGSTS.E.BYPASS.LTC128B.128 [R221+0x9000], desc[UR6][R10.64+0x80] ;  /* 0x090000800addcfae */ /* 0x000fe8000b901d46 */
[----:B------:R-:W-:Y:S01]  /*114c0*/  @!P4 LDGSTS.E.BYPASS.LTC128B.128 [R221+0xb000], desc[UR6][R10.64+0x100] ;  /* 0x0b0001000addcfae */ /* 0x000fe2000b901d46 */
[----:B------:R-:W-:Y:S01]  /*114d0*/  ISETP.GE.AND P4, PT, R156, R5, PT ;  /* 0x000000059c00720c */ /* 0x000fe20003f86270 */
[----:B------:R-:W-:-:S02]  /*114e0*/  @!P0 IMAD.MOV.U32 R5, RZ, RZ, R211 ;  /* 0x000000ffff058224 */ /* 0x000fc400078e00d3 */
[----:B------:R-:W-:Y:S04]  /*114f0*/  @!P2 LDGSTS.E.BYPASS.LTC128B.128 [R221+0x7800], desc[UR6][R8.64] ;  /* 0x0780000008ddafae */ /* 0x000fe8000b901d46 */
[----:B------:R-:W-:Y:S04]  /*11500*/  @!P2 LDGSTS.E.BYPASS.LTC128B.128 [R221+0x9800], desc[UR6][R8.64+0x80] ;  /* 0x0980008008ddafae */ /* 0x000fe8000b901d46 */
[----:B------:R3:W-:Y:S01]  /*11510*/  @!P2 LDGSTS.E.BYPASS.LTC128B.128 [R221+0xb800], desc[UR6][R8.64+0x100] ;  /* 0x0b80010008ddafae */ /* 0x0007e2000b901d46 */
[----:B-1----:R-:W-:-:S03]  /*11520*/  LOP3.LUT R7, R3, 0xfffffffe, RZ, 0xc0, !PT ;  /* 0xfffffffe03077812 */ /* 0x002fc600078ec0ff */
[----:B------:R-:W0:Y:S01]  /*11530*/  LDGDEPBAR ;  /* 0x00000000000079af */ /* 0x000e220000000000 */
[----:B------:R-:W-:Y:S02]  /*11540*/  LOP3.LUT R3, R4, 0x8, R157, 0xf8, !PT ;  /* 0x0000000804037812 */ /* 0x000fe400078ef89d */
[----:B------:R-:W-:Y:S01]  /*11550*/  SHF.R.U32.HI R4, RZ, 0x3, R4 ;  /* 0x00000003ff047819 */ /* 0x000fe20000011604 */
[----:B------:R-:W-:Y:S01]  /*11560*/  IMAD.IADD R68, R68, 0x1, -R7 ;  /* 0x0000000144447824 */ /* 0x000fe200078e0a07 */
[----:B------:R-:W-:Y:S02]  /*11570*/  LOP3.LUT R6, R0, 0xfffffff8, RZ, 0xc0, !PT ;  /* 0xfffffff800067812 */ /* 0x000fe400078ec0ff */
[----:B------:R-:W-:Y:S01]  /*11580*/  LOP3.LUT R3, R3, R4, RZ, 0x3c, !PT ;  /* 0x0000000403037212 */ /* 0x000fe200078e3cff */
[----:B------:R-:W-:Y:S02]  /*11590*/  @!P0 IMAD.MOV.U32 R4, RZ, RZ, R210 ;  /* 0x000000ffff048224 */ /* 0x000fe400078e00d2 */
[----:B------:R-:W-:-:S02]  /*115a0*/  IMAD.IADD R6, R73, 0x1, -R6 ;  /* 0x0000000149067824 */ /* 0x000fc400078e0a06 */
[----:B------:R-:W-:Y:S02]  /*115b0*/  IMAD R201, R68, 0x200, R3 ;  /* 0x0000020044c97824 */ /* 0x000fe400078e0203 */
[----:B------:R-:W-:Y:S02]  /*115c0*/  IMAD.SHL.U32 R3, R6, 0x40, RZ ;  /* 0x0000004006037824 */ /* 0x000fe400078e00ff */
[----:B--2---:R-:W-:Y:S02]  /*115d0*/  @!P0 IMAD.WIDE.U32 R12, R136, 0x60, R4 ;  /* 0x00000060880c8825 */ /* 0x004fe400078e0004 */
[----:B------:R-:W2:Y:S01]  /*115e0*/  LD.E R4, desc[UR6][R20.64+0x184] ;  /* 0x0001840614047980 */ /* 0x000ea2000c101900 */
[----:B------:R-:W-:Y:S01]  /*115f0*/  LOP3.LUT R3, R3, 0x1c0, RZ, 0xc0, !PT ;  /* 0x000001c003037812 */ /* 0x000fe200078ec0ff */
[----:B------:R-:W-:Y:S02]  /*11600*/  IMAD.SHL.U32 R22, R68, 0x8, RZ ;  /* 0x0000000844167824 */ /* 0x000fe400078e00ff */
[----:B------:R-:W-:Y:S01]  /*11610*/  IMAD.SHL.U32 R23, R0, 0x40, RZ ;  /* 0x0000004000177824 */ /* 0x000fe200078e00ff */
[----:B---3--:R-:W-:Y:S01]  /*11620*/  @!P3 LEA R8, P1, R69, R210, 0x1 ;  /* 0x000000d24508b211 */ /* 0x008fe200078208ff */
[----:B------:R-:W-:-:S03]  /*11630*/  @!P0 IMAD R10, R137, 0x60, RZ ;  /* 0x00000060890a8824 */ /* 0x000fc600078e02ff */
[----:B------:R-:W-:Y:S02]  /*11640*/  @!P3 LEA.HI.X R9, R69, R211, R70, 0x1, P1 ;  /* 0x000000d34509b211 */ /* 0x000fe400008f0c46 */
[----:B------:R-:W-:Y:S02]  /*11650*/  R2P PR, R6, 0x6 ;  /* 0x0000000606007804 */ /* 0x000fe40000000000 */
[----:B------:R-:W3:Y:S01]  /*11660*/  LD.E R6, desc[UR6][R20.64+0x188] ;  /* 0x0001880614067980 */ /* 0x000ee2000c101900 */
[----:B------:R-:W-:-:S04]  /*11670*/  DEPBAR.LE SB0, 0x0 ;  /* 0x000080000000791a */ /* 0x000fc80000000000 */
[----:B------:R-:W-:Y:S01]  /*11680*/  BAR.SYNC.DEFER_BLOCKING 0x0 ;  /* 0x0000000000007b1d */ /* 0x000fe20000010000 */
[----:B------:R-:W-:Y:S02]  /*11690*/  LOP3.LUT R22, R3, 0x8, R22, 0xf8, !PT ;  /* 0x0000000803167812 */ /* 0x000fe400078ef816 */
[----:B------:R-:W-:Y:S02]  /*116a0*/  SHF.R.U32.HI R3, RZ, 0x3, R3 ;  /* 0x00000003ff037819 */ /* 0x000fe40000011603 */
[----:B------:R-:W-:Y:S02]  /*116b0*/  LOP3.LUT R23, R23, 0xfffffe00, RZ, 0xc0, !PT ;  /* 0xfffffe0017177812 */ /* 0x000fe400078ec0ff */
[----:B------:R-:W-:-:S03]  /*116c0*/  LOP3.LUT R22, R22, R3, RZ, 0x3c, !PT ;  /* 0x0000000316167212 */ /* 0x000fc600078e3cff */
[----:B------:R-:W-:Y:S02]  /*116d0*/  IMAD R3, R64, 0x400, R23 ;  /* 0x0000040040037824 */ /* 0x000fe400078e0217 */
[----:B------:R-:W-:Y:S02]  /*116e0*/  @!P0 IMAD.IADD R11, R10, 0x1, R13 ;  /* 0x000000010a0b8824 */ /* 0x000fe400078e020d */
[----:B------:R-:W-:Y:S01]  /*116f0*/  IMAD.IADD R202, R22, 0x1, R3 ;  /* 0x0000000116ca7824 */ /* 0x000fe200078e0203 */
        /* <DEDUP_REMOVED lines=11> */
[----:B------:R-:W-:-:S03]  /*117b0*/  @!P5 LEA.HI.X R15, R136, R211, R137, 0x6, P4 ;  /* 0x000000d3880fd211 */ /* 0x000fc600020f3489 */
[----:B------:R-:W-:Y:S04]  /*117c0*/  @P3 STS.128 [R221+0xe800], RZ ;  /* 0x00e800ffdd003388 */ /* 0x000fe80000000c00 */
[----:B------:R-:W-:Y:S01]  /*117d0*/  @P3 STS.128 [R221+0x10800], RZ ;  /* 0x010800ffdd003388 */ /* 0x000fe20000000c00 */
[----:B------:R-:W-:-:S03]  /*117e0*/  @!P0 IMAD.MOV.U32 R10, RZ, RZ, R12 ;  /* 0x000000ffff0a8224 */ /* 0x000fc600078e000c */
[----:B------:R-:W-:Y:S01]  /*117f0*/  @!PT LDS RZ, [RZ] ;  /* 0x00000000fffff984 */ /* 0x000fe20000000800 */
[----:B------:R-:W-:Y:S01]  /*11800*/  @!PT LDS RZ, [RZ] ;  /* 0x00000000fffff984 */ /* 0x000fe20000000800 */
[----:B------:R-:W-:Y:S01]  /*11810*/  @!PT LDS RZ, [RZ] ;  /* 0x00000000fffff984 */ /* 0x000fe20000000800 */
[----:B------:R-:W-:Y:S04]  /*11820*/  @!P3 LDGSTS.E.BYPASS.LTC128B.128 [R221+0xc800], desc[UR6][R8.64] ;  /* 0x0c80000008ddbfae */ /* 0x000fe8000b901d46 */
[----:B------:R-:W-:Y:S04]  /*11830*/  @!P3 LDGSTS.E.BYPASS.LTC128B.128 [R221+0xe800], desc[UR6][R8.64+0x80] ;  /* 0x0e80008008ddbfae */ /* 0x000fe8000b901d46 */
[----:B------:R-:W-:Y:S01]  /*11840*/  @!P3 LDGSTS.E.BYPASS.LTC128B.128 [R221+0x10800], desc[UR6][R8.64+0x100] ;  /* 0x1080010008ddbfae */ /* 0x000fe2000b901d46 */
[----:B------:R-:W-:-:S03]  /*11850*/  LEA R201, R201, UR4, 0x1 ;  /* 0x00000004c9c97c11 */ /* 0x000fc6000f8e08ff */
[----:B------:R-:W-:Y:S01]  /*11860*/  @P5 STS.128 [R221+0xd000], RZ ;  /* 0x00d000ffdd005388 */ /* 0x000fe20000000c00 */
[----:B------:R-:W-:-:S03]  /*11870*/  LEA R202, R202, UR4, 0x1 ;  /* 0x00000004caca7c11 */ /* 0x000fc6000f8e08ff */
        /* <DEDUP_REMOVED lines=18> */
[----:B------:R5:W-:Y:S04]  /*119a0*/  @!P0 LDGSTS.E.BYPASS.LTC128B.128 [R221+0x11800], desc[UR6][R10.64+0x100] ;  /* 0x118001000add8fae */ /* 0x000be8000b901d46 */
[----:B----4-:R-:W-:Y:S04]  /*119b0*/  LDSM.16.M88.4 R36, [R202] ;  /* 0x00000000ca24783b */ /* 0x010fe80000000200 */
[----:B------:R-:W4:Y:S01]  /*119c0*/  LDSM.16.M88.4 R32, [R201+0x6000] ;  /* 0x00600000c920783b */ /* 0x000f220000000200 */
[----:B------:R-:W-:Y:S02]  /*119d0*/  SEL R7, R7, 0xfffffff0, !P1 ;  /* 0xfffffff007077807 */ /* 0x000fe40004800000 */
[----:B------:R-:W-:Y:S01]  /*119e0*/  SEL R5, R5, 0xffffffe0, !P2 ;  /* 0xffffffe005057807 */ /* 0x000fe20005000000 */
[C---:B------:R-:W-:Y:S01]  /*119f0*/  VIADD R0, R201.reuse, 0x6000 ;  /* 0x00006000c9007836 */ /* 0x040fe20000000000 */
[----:B------:R-:W-:Y:S01]  /*11a00*/  R2P PR, R66, 0x6 ;  /* 0x0000000642007804 */ /* 0x000fe20000000000 */
[----:B------:R-:W-:Y:S01]  /*11a10*/  VIADD R199, R201, 0x6020 ;  /* 0x00006020c9c77836 */ /* 0x000fe20000000000 */
[----:B------:R-:W2:Y:S01]  /*11a20*/  LD.E R3, desc[UR6][R20.64+0x18c] ;  /* 0x00018c0614037980 */ /* 0x000ea2000c101900 */
[----:B------:R-:W-:-:S03]  /*11a30*/  IMAD R200, R7, 0x2, R202 ;  /* 0x0000000207c87824 */ /* 0x000fc600078e02ca */
[----:B------:R-:W4:Y:S04]  /*11a40*/  LDSM.16.M88.4 R60, [R201+0x6800] ;  /* 0x00680000c93c783b */ /* 0x000f280000000200 */
[----:B------:R-:W-:Y:S03]  /*11a50*/  LDSM.16.M88.4 R40, [R200] ;  /* 0x00000000c828783b */ /* 0x000fe60000000200 */
[----:B------:R-:W-:Y:S01]  /*11a60*/  @P1 VIADD R199, R0, 0xffffffe0 ;  /* 0xffffffe000c71836 */ /* 0x000fe20000000000 */
[----:B------:R-:W-:Y:S04]  /*11a70*/  LDSM.16.M88.4 R92, [R201+0x7800] ;  /* 0x00780000c95c783b */ /* 0x000fe80000000200 */
[----:B------:R-:W4:Y:S01]  /*11a80*/  LDSM.16.M88.4 R16, [R199] ;  /* 0x00000000c710783b */ /* 0x000f220000000200 */
[----:B------:R-:W-:-:S02]  /*11a90*/  IMAD.MOV.U32 R0, RZ, RZ, 0x40 ;  /* 0x00000040ff007424 */ /* 0x000fc400078e00ff */
[----:B------:R-:W-:Y:S01]  /*11aa0*/  IMAD R198, R5, 0x2, R202 ;  /* 0x0000000205c67824 */ /* 0x000fe200078e02ca */
[----:B-1----:R-:W-:Y:S02]  /*11ab0*/  LDSM.16.M88.4 R12, [R199+0x800] ;  /* 0x00080000c70c783b */ /* 0x002fe40000000200 */
[----:B------:R-:W-:Y:S02]  /*11ac0*/  SEL R0, R0, 0xffffffc0, !P2 ;  /* 0xffffffc000007807 */ /* 0x000fe40005000000 */
[----:B------:R-:W-:Y:S03]  /*11ad0*/  LDSM.16.M88.4 R104, [R198] ;  /* 0x00000000c668783b */ /* 0x000fe60000000200 */
[----:B------:R-:W-:Y:S01]  /*11ae0*/  IMAD.IADD R196, R201, 0x1, R0 ;  /* 0x00000001c9c47824 */ /* 0x000fe200078e0200 */
[----:B------:R-:W-:Y:S04]  /*11af0*/  LDSM.16.M88.4 R48, [R201+0x8000] ;  /* 0x00800000c930783b */ /* 0x000fe80000000200 */
[----:B-----5:R-:W1:Y:S01]  /*11b00*/  LDSM.16.M88.4 R8, [R196+0x6000] ;  /* 0x00600000c408783b */ /* 0x020e620000000200 */
[----:B----4-:R-:W-:Y:S01]  /*11b10*/  HMMA.16816.F32.BF16 R24, R36, R32, RZ ;  /* 0x000000202418723c */ /* 0x010fe200000418ff */
[----:B------:R-:W-:-:S02]  /*11b20*/  IMAD R197, R5, 0x2, R200 ;  /* 0x0000000205c57824 */ /* 0x000fc400078e02c8 */
[----:B------:R-:W-:Y:S01]  /*11b30*/  IMAD.IADD R192, R0, 0x1, R199 ;  /* 0x0000000100c07824 */ /* 0x000fe200078e02c7 */
[----:B------:R-:W-:Y:S02]  /*11b40*/  LDSM.16.M88.4 R84, [R201+0x7000] ;  /* 0x00700000c954783b */ /* 0x000fe40000000200 */
[C---:B------:R-:W-:Y:S02]  /*11b50*/  HMMA.16816.F32.BF16 R32, R36.reuse, R34, RZ ;  /* 0x000000222420723c */ /* 0x040fe400000418ff */
[----:B------:R-:W-:Y:S04]  /*11b60*/  LDSM.16.M88.4 R28, [R197] ;  /* 0x00000000c51c783b */ /* 0x000fe80000000200 */
[----:B------:R-:W4:Y:S01]  /*11b70*/  LDSM.16.M88.4 R80, [R192] ;  /* 0x00000000c050783b */ /* 0x000f220000000200 */
[----:B------:R-:W-:Y:S03]  /*11b80*/  HMMA.16816.F32.BF16 R44, R36, R60, RZ ;  /* 0x0000003c242c723c */ /* 0x000fe600000418ff */
[----:B------:R-:W-:Y:S04]  /*11b90*/  LDSM.16.M88.4 R72, [R199+0x1800] ;  /* 0x00180000c748783b */ /* 0x000fe80000000200 */
[----:B------:R-:W-:Y:S04]  /*11ba0*/  LDSM.16.M88.4 R76, [R196+0x6800] ;  /* 0x00680000c44c783b */ /* 0x000fe80000000200 */
[C---:B------:R-:W-:Y:S01]  /*11bb0*/  HMMA.16816.F32.BF16 R24, R40.reuse, R16, R24 ;  /* 0x000000102818723c */ /* 0x040fe20000041818 */
[----:B------:R-:W-:Y:S04]  /*11bc0*/  LDSM.16.M88.4 R108, [R200+0x2000] ;  /* 0x00200000c86c783b */ /* 0x000fe80000000200 */
[----:B------:R-:W-:Y:S01]  /*11bd0*/  LDSM.16.M88.4 R52, [R199+0x2000] ;  /* 0x00200000c734783b */ /* 0x000fe20000000200 */
[----:B------:R-:W-:Y:S03]  /*11be0*/  HMMA.16816.F32.BF16 R32, R40, R18, R32 ;  /* 0x000000122820723c */ /* 0x000fe60000041820 */
[----:B------:R-:W5:Y:S04]  /*11bf0*/  LDSM.16.M88.4 R16, [R202+0x2000] ;  /* 0x00200000ca10783b */ /* 0x000f680000000200 */
[----:B------:R-:W-:Y:S04]  /*11c00*/  LDSM.16.M88.4 R120, [R196+0x7800] ;  /* 0x00780000c478783b */ /* 0x000fe80000000200 */
[----:B------:R-:W-:Y:S04]  /*11c10*/  LDSM.16.M88.4 R68, [R192+0x800] ;  /* 0x00080000c044783b */ /* 0x000fe80000000200 */
[----:B------:R-:W-:Y:S03]  /*11c20*/  LDSM.16.M88.4 R100, [R198+0x2000] ;  /* 0x00200000c664783b */ /* 0x000fe60000000200 */
[C---:B-1----:R-:W-:Y:S01]  /*11c30*/  HMMA.16816.F32.BF16 R24, R104.reuse, R8, R24 ;  /* 0x000000086818723c */ /* 0x042fe20000041818 */
[----:B------:R-:W-:Y:S04]  /*11c40*/  LDSM.16.M88.4 R112, [R196+0x8000] ;  /* 0x00800000c470783b */ /* 0x000fe80000000200 */
[----:B------:R-:W-:Y:S01]  /*11c50*/  LDSM.16.M88.4 R96, [R192+0x1800] ;  /* 0x00180000c060783b */ /* 0x000fe20000000200 */
[----:B------:R-:W-:Y:S03]  /*11c60*/  HMMA.16816.F32.BF16 R32, R104, R10, R32 ;  /* 0x0000000a6820723c */ /* 0x000fe60000041820 */
[----:B------:R-:W1:Y:S03]  /*11c70*/  LDSM.16.M88.4 R8, [R199+0x1000] ;  /* 0x00100000c708783b */ /* 0x000e660000000200 */
[----:B------:R-:W-:Y:S01]  /*11c80*/  HMMA.16816.F32.BF16 R60, R36, R62, RZ ;  /* 0x0000003e243c723c */ /* 0x000fe200000418ff */
[----:B------:R-:W-:Y:S01]  /*11c90*/  LDSM.16.M88.4 R116, [R201+0x8800] ;  /* 0x00880000c974783b */ /* 0x000fe20000000200 */
[----:B------:R-:W-:Y:S01]  /*11ca0*/  IMAD.SHL.U32 R133, R58, 0x2, RZ ;  /* 0x000000023a857824 */ /* 0x000fe200078e00ff */
[----:B------:R-:W-:-:S02]  /*11cb0*/  IADD3 R223, R59, 0x1, -R214 ;  /* 0x000000013bdf7810 */ /* 0x000fc40007ffe8d6 */
[----:B------:R-:W0:Y:S07]  /*11cc0*/  LDGDEPBAR ;  /* 0x00000000000079af */ /* 0x000e2e0000000000 */
[C---:B----4-:R-:W-:Y:S06]  /*11cd0*/  HMMA.16816.F32.BF16 R24, R28.reuse, R80, R24 ;  /* 0x000000501c18723c */ /* 0x050fec0000041818 */
[----:B------:R-:W-:Y:S06]  /*11ce0*/  HMMA.16816.F32.BF16 R32, R28, R82, R32 ;  /* 0x000000521c20723c */ /* 0x000fec0000041820 */
[----:B------:R-:W-:Y:S06]  /*11cf0*/  HMMA.16816.F32.BF16 R80, R36, R92, RZ ;  /* 0x0000005c2450723c */ /* 0x000fec00000418ff */
[----:B------:R-:W-:Y:S06]  /*11d00*/  HMMA.16816.F32.BF16 R44, R40, R12, R44 ;  /* 0x0000000c282c723c */ /* 0x000fec000004182c */
[----:B-----5:R-:W-:Y:S06]  /*11d10*/  HMMA.16816.F32.BF16 R24, R16, R48, R24 ;  /* 0x000000301018723c */ /* 0x020fec0000041818 */
[----:B------:R-:W-:Y:S01]  /*11d20*/  HMMA.16816.F32.BF16 R60, R40, R14, R60 ;  /* 0x0000000e283c723c */ /* 0x000fe2000004183c */
[----:B------:R-:W4:Y:S05]  /*11d30*/  LDSM.16.M88.4 R12, [R196+0x7000] ;  /* 0x00700000c40c783b */ /* 0x000f2a0000000200 */
[----:B------:R-:W-:Y:S01]  /*11d40*/  HMMA.16816.F32.BF16 R32, R16, R50, R32 ;  /* 0x000000321020723c */ /* 0x000fe20000041820 */
[----:B------:R-:W-:Y:S05]  /*11d50*/  LDSM.16.M88.4 R48, [R192+0x2000] ;  /* 0x00200000c030783b */ /* 0x000fea0000000200 */
[C---:B------:R-:W-:Y:S06]  /*11d60*/  HMMA.16816.F32.BF16 R88, R36.reuse, R84, RZ ;  /* 0x000000542458723c */ /* 0x040fec00000418ff */
[C---:B------:R-:W-:Y:S06]  /*11d70*/  HMMA.16816.F32.BF16 R84, R36.reuse, R86, RZ ;  /* 0x000000562454723c */ /* 0x040fec00000418ff */
[----:B------:R-:W-:Y:S01]  /*11d80*/  HMMA.16816.F32.BF16 R36, R36, R94, RZ ;  /* 0x0000005e2424723c */ /* 0x000fe200000418ff */
[----:B------:R-:W-:Y:S05]  /*11d90*/  LDSM.16.M88.4 R92, [R199+0x2800] ;  /* 0x00280000c75c783b */ /* 0x000fea0000000200 */
[----:B------:R-:W-:Y:S06]  /*11da0*/  HMMA.16816.F32.BF16 R80, R40, R72, R80 ;  /* 0x000000482850723c */ /* 0x000fec0000041850 */
[----:B------:R-:W-:Y:S06]  /*11db0*/  HMMA.16816.F32.BF16 R44, R104, R76, R44 ;  /* 0x0000004c682c723c */ /* 0x000fec000004182c */
[----:B------:R-:W-:Y:S06]  /*11dc0*/  HMMA.16816.F32.BF16 R24, R108, R52, R24 ;  /* 0x000000346c18723c */ /* 0x000fec0000041818 */
[----:B------:R-:W-:Y:S01]  /*11dd0*/  HMMA.16816.F32.BF16 R60, R104, R78, R60 ;  /* 0x0000004e683c723c */ /* 0x000fe2000004183c */
[----:B------:R-:W5:Y:S05]  /*11de0*/  LDSM.16.M88.4 R76, [R197+0x2000] ;  /* 0x00200000c54c783b */ /* 0x000f6a0000000200 */
[----:B------:R-:W-:Y:S01]  /*11df0*/  HMMA.16816.F32.BF16 R32, R108, R54, R32 ;  /* 0x000000366c20723c */ /* 0x000fe20000041820 */
[----:B------:R-:W-:Y:S05]  /*11e00*/  LDSM.16.M88.4 R52, [R202+0x4000] ;  /* 0x00400000ca34783b */ /* 0x000fea0000000200 */
[C---:B-1----:R-:W-:Y:S06]  /*11e10*/  HMMA.16816.F32.BF16 R88, R40.reuse, R8, R88 ;  /* 0x000000082858723c */ /* 0x042fec0000041858 */
[C---:B------:R-:W-:Y:S01]  /*11e20*/  HMMA.16816.F32.BF16 R84, R40.reuse, R10, R84 ;  /* 0x0000000a2854723c */ /* 0x040fe20000041854 */
[----:B------:R-:W1:Y:S05]  /*11e30*/  LDSM.16.M88.4 R8, [R192+0x1000] ;  /* 0x00100000c008783b */ /* 0x000e6a0000000200 */
[----:B------:R-:W-:Y:S01]  /*11e40*/  HMMA.16816.F32.BF16 R40, R40, R74, R36 ;  /* 0x0000004a2828723c */ /* 0x000fe20000041824 */
[----:B------:R-:W3:Y:S04]  /*11e50*/  LDSM.16.M88.4 R72, [R201+0x9800] ;  /* 0x00980000c948783b */ /* 0x000ee80000000200 */
[----:B------:R-:W3:Y:S01]  /*11e60*/  LDSM.16.M88.4 R36, [R201+0xa000] ;  /* 0x00a00000c924783b */ /* 0x000ee20000000200 */
[----:B------:R-:W-:Y:S06]  /*11e70*/  HMMA.16816.F32.BF16 R80, R104, R120, R80 ;  /* 0x000000786850723c */ /* 0x000fec0000041850 */
[----:B------:R-:W-:Y:S06]  /*11e80*/  HMMA.16816.F32.BF16 R44, R28, R68, R44 ;  /* 0x000000441c2c723c */ /* 0x000fec000004182c */
[----:B------:R-:W-:Y:S06]  /*11e90*/  HMMA.16816.F32.BF16 R24, R100, R112, R24 ;  /* 0x000000706418723c */ /* 0x000fec0000041818 */
[----:B------:R-:W-:Y:S01]  /*11ea0*/  HMMA.16816.F32.BF16 R60, R28, R70, R60 ;  /* 0x000000461c3c723c */ /* 0x000fe2000004183c */
[----:B------:R-:W-:Y:S05]  /*11eb0*/  LDSM.16.M88.4 R68, [R196+0x8800] ;  /* 0x00880000c444783b */ /* 0x000fea0000000200 */
[----:B------:R-:W-:Y:S01]  /*11ec0*/  HMMA.16816.F32.BF16 R32, R100, R114, R32 ;  /* 0x000000726420723c */ /* 0x000fe20000041820 */
[----:B------:R-:W-:Y:S05]  /*11ed0*/  LDSM.16.M88.4 R112, [R199+0x4000] ;  /* 0x00400000c770783b */ /* 0x000fea0000000200 */
[C---:B----4-:R-:W-:Y:S06]  /*11ee0*/  HMMA.16816.F32.BF16 R88, R104.reuse, R12, R88 ;  /* 0x0000000c6858723c */ /* 0x050fec0000041858 */
[C---:B------:R-:W-:Y:S01]  /*11ef0*/  HMMA.16816.F32.BF16 R84, R104.reuse, R14, R84 ;  /* 0x0000000e6854723c */ /* 0x040fe20000041854 */
[----:B------:R-:W4:Y:S05]  /*11f00*/  LDSM.16.M88.4 R12, [R201+0x9000] ;  /* 0x00900000c90c783b */ /* 0x000f2a0000000200 */
[----:B------:R-:W-:Y:S01]  /*11f10*/  HMMA.16816.F32.BF16 R104, R104, R122, R40 ;  /* 0x0000007a6868723c */ /* 0x000fe20000041828 */
[----:B------:R-:W2:Y:S04]  /*11f20*/  LDSM.16.M88.4 R120, [R199+0x3800] ;  /* 0x00380000c778783b */ /* 0x000ea80000000200 */
[----:B------:R-:W2:Y:S01]  /*11f30*/  LDSM.16.M88.4 R40, [R200+0x4000] ;  /* 0x00400000c828783b */ /* 0x000ea20000000200 */
[----:B------:R-:W-:Y:S06]  /*11f40*/  HMMA.16816.F32.BF16 R80, R28, R96, R80 ;  /* 0x000000601c50723c */ /* 0x000fec0000041850 */
[----:B------:R-:W-:Y:S06]  /*11f50*/  HMMA.16816.F32.BF16 R44, R16, R116, R44 ;  /* 0x00000074102c723c */ /* 0x000fec000004182c */
[----:B-----5:R-:W-:Y:S06]  /*11f60*/  HMMA.16816.F32.BF16 R24, R76, R48, R24 ;  /* 0x000000304c18723c */ /* 0x020fec0000041818 */
[----:B------:R-:W-:Y:S01]  /*11f70*/  HMMA.16816.F32.BF16 R60, R16, R118, R60 ;  /* 0x00000076103c723c */ /* 0x000fe2000004183c */
[----:B------:R-:W-:Y:S05]  /*11f80*/  LDSM.16.M88.4 R116, [R192+0x2800] ;  /* 0x00280000c074783b */ /* 0x000fea0000000200 */
[----:B------:R-:W-:Y:S01]  /*11f90*/  HMMA.16816.F32.BF16 R32, R76, R50, R32 ;  /* 0x000000324c20723c */ /* 0x000fe20000041820 */
[----:B------:R-:W-:Y:S05]  /*11fa0*/  LDSM.16.M88.4 R48, [R201+0xa800] ;  /* 0x00a80000c930783b */ /* 0x000fea0000000200 */
[C---:B-1----:R-:W-:Y:S06]  /*11fb0*/  HMMA.16816.F32.BF16 R88, R28.reuse, R8, R88 ;  /* 0x000000081c58723c */ /* 0x042fec0000041858 */
[C---:B------:R-:W-:Y:S01]  /*11fc0*/  HMMA.16816.F32.BF16 R84, R28.reuse, R10, R84 ;  /* 0x0000000a1c54723c */ /* 0x040fe20000041854 */
[----:B------:R-:W1:Y:S05]  /*11fd0*/  LDSM.16.M88.4 R8, [R199+0x3000] ;  /* 0x00300000c708783b */ /* 0x000e6a0000000200 */
[----:B------:R-:W-:Y:S01]  /*11fe0*/  HMMA.16816.F32.BF16 R104, R28, R98, R104 ;  /* 0x000000621c68723c */ /* 0x000fe20000041868 */
[----:B------:R-:W-:Y:S04]  /*11ff0*/  LDSM.16.M88.4 R28, [R196+0xa000] ;  /* 0x00a00000c41c783b */ /* 0x000fe80000000200 */
[----:B------:R-:W-:Y:S01]  /*12000*/  LDSM.16.M88.4 R96, [R196+0x9000] ;  /* 0x00900000c460783b */ /* 0x000fe20000000200 */
[----:B---3--:R-:W-:Y:S06]  /*12010*/  HMMA.16816.F32.BF16 R80, R16, R72, R80 ;  /* 0x000000481050723c */ /* 0x008fec0000041850 */
[----:B------:R-:W-:Y:S06]  /*12020*/  HMMA.16816.F32.BF16 R44, R108, R92, R44 ;  /* 0x0000005c6c2c723c */ /* 0x000fec000004182c */
[----:B------:R-:W-:Y:S06]  /*12030*/  HMMA.16816.F32.BF16 R24, R52, R36, R24 ;  /* 0x000000243418723c */ /* 0x000fec0000041818 */
[----:B------:R-:W-:Y:S01]  /*12040*/  HMMA.16816.F32.BF16 R60, R108, R94, R60 ;  /* 0x0000005e6c3c723c */ /* 0x000fe2000004183c */
[----:B------:R-:W3:Y:S05]  /*12050*/  LDSM.16.M88.4 R92, [R196+0x9800] ;  /* 0x00980000c45c783b */ /* 0x000eea0000000200 */
[----:B------:R-:W-:Y:S01]  /*12060*/  HMMA.16816.F32.BF16 R32, R52, R38, R32 ;  /* 0x000000263420723c */ /* 0x000fe20000041820 */
[----:B------:R-:W-:Y:S05]  /*12070*/  LDSM.16.M88.4 R36, [R199+0x4800] ;  /* 0x00480000c724783b */ /* 0x000fea0000000200 */
[C---:B----4-:R-:W-:Y:S06]  /*12080*/  HMMA.16816.F32.BF16 R88, R16.reuse, R12, R88 ;  /* 0x0000000c1058723c */ /* 0x050fec0000041858 */
[C---:B------:R-:W-:Y:S01]  /*12090*/  HMMA.16816.F32.BF16 R84, R16.reuse, R14, R84 ;  /* 0x0000000e1054723c */ /* 0x040fe20000041854 */
[----:B------:R-:W4:Y:S05]  /*120a0*/  LDSM.16.M88.4 R12, [R198+0x4000] ;  /* 0x00400000c60c783b */ /* 0x000f2a0000000200 */
[----:B------:R-:W-:Y:S01]  /*120b0*/  HMMA.16816.F32.BF16 R104, R16, R74, R104 ;  /* 0x0000004a1068723c */ /* 0x000fe20000041868 */
[----:B------:R-:W-:Y:S04]  /*120c0*/  LDSM.16.M88.4 R16, [R192+0x4000] ;  /* 0x00400000c010783b */ /* 0x000fe80000000200 */
[----:B------:R-:W-:Y:S01]  /*120d0*/  LDSM.16.M88.4 R72, [R192+0x3000] ;  /* 0x00300000c048783b */ /* 0x000fe20000000200 */
[----:B--2---:R-:W-:Y:S06]  /*120e0*/  HMMA.16816.F32.BF16 R80, R108, R120, R80 ;  /* 0x000000786c50723c */ /* 0x004fec0000041850 */
[----:B------:R-:W-:Y:S06]  /*120f0*/  HMMA.16816.F32.BF16 R44, R100, R68, R44 ;  /* 0x00000044642c723c */ /* 0x000fec000004182c */
[----:B------:R-:W-:Y:S06]  /*12100*/  HMMA.16816.F32.BF16 R24, R40, R112, R24 ;  /* 0x000000702818723c */ /* 0x000fec0000041818 */
[----:B------:R-:W-:Y:S01]  /*12110*/  HMMA.16816.F32.BF16 R60, R100, R70, R60 ;  /* 0x00000046643c723c */ /* 0x000fe2000004183c */
[----:B------:R-:W2:Y:S05]  /*12120*/  LDSM.16.M88.4 R68, [R192+0x3800] ;  /* 0x00380000c044783b */ /* 0x000eaa0000000200 */
[----:B------:R-:W-:Y:S06]  /*12130*/  HMMA.16816.F32.BF16 R32, R40, R114, R32 ;  /* 0x000000722820723c */ /* 0x000fec0000041820 */
[C---:B-1----:R-:W-:Y:S06]  /*12140*/  HMMA.16816.F32.BF16 R88, R108.reuse, R8, R88 ;  /* 0x000000086c58723c */ /* 0x042fec0000041858 */
[C---:B------:R-:W-:Y:S01]  /*12150*/  HMMA.16816.F32.BF16 R84, R108.reuse, R10, R84 ;  /* 0x0000000a6c54723c */ /* 0x040fe20000041854 */
[----:B------:R-:W1:Y:S05]  /*12160*/  LDSM.16.M88.4 R8, [R197+0x4000] ;  /* 0x00400000c508783b */ /* 0x000e6a0000000200 */
[----:B------:R-:W-:Y:S01]  /*12170*/  HMMA.16816.F32.BF16 R104, R108, R122, R104 ;  /* 0x0000007a6c68723c */ /* 0x000fe20000041868 */
[----:B------:R-:W5:Y:S05]  /*12180*/  LDSM.16.M88.4 R108, [R201+0xb800] ;  /* 0x00b80000c96c783b */ /* 0x000f6a0000000200 */
[----:B---3--:R-:W-:Y:S06]  /*12190*/  HMMA.16816.F32.BF16 R80, R100, R92, R80 ;  /* 0x0000005c6450723c */ /* 0x008fec0000041850 */
[C---:B----4-:R-:W-:Y:S06]  /*121a0*/  HMMA.16816.F32.BF16 R24, R12.reuse, R28, R24 ;  /* 0x0000001c0c18723c */ /* 0x050fec0000041818 */
[----:B------:R-:W-:Y:S01]  /*121b0*/  HMMA.16816.F32.BF16 R32, R12, R30, R32 ;  /* 0x0000001e0c20723c */ /* 0x000fe20000041820 */
[----:B------:R-:W-:Y:S05]  /*121c0*/  LDSM.16.M88.4 R28, [R199+0x5000] ;  /* 0x00500000c71c783b */ /* 0x000fea0000000200 */
[----:B------:R-:W-:Y:S06]  /*121d0*/  HMMA.16816.F32.BF16 R88, R100, R96, R88 ;  /* 0x000000606458723c */ /* 0x000fec0000041858 */
[----:B------:R-:W-:Y:S06]  /*121e0*/  HMMA.16816.F32.BF16 R44, R76, R116, R44 ;  /* 0x000000744c2c723c */ /* 0x000fec000004182c */
[C---:B------:R-:W-:Y:S06]  /*121f0*/  HMMA.16816.F32.BF16 R104, R100.reuse, R94, R104 ;  /* 0x0000005e6468723c */ /* 0x040fec0000041868 */
[----:B------:R-:W-:Y:S01]  /*12200*/  HMMA.16816.F32.BF16 R84, R100, R98, R84 ;  /* 0x000000626454723c */ /* 0x000fe20000041854 */
[----:B------:R-:W3:Y:S05]  /*12210*/  LDSM.16.M88.4 R96, [R201+0xb000] ;  /* 0x00b00000c960783b */ /* 0x000eea0000000200 */
[C---:B------:R-:W-:Y:S01]  /*12220*/  HMMA.16816.F32.BF16 R116, R76.reuse, R118, R60 ;  /* 0x000000764c74723c */ /* 0x040fe2000004183c */
[----:B------:R-:W-:Y:S05]  /*12230*/  LDSM.16.M88.4 R60, [R196+0xa800] ;  /* 0x00a80000c43c783b */ /* 0x000fea0000000200 */
[----:B--2---:R-:W-:Y:S06]  /*12240*/  HMMA.16816.F32.BF16 R80, R76, R68, R80 ;  /* 0x000000444c50723c */ /* 0x004fec0000041850 */
[C---:B-1----:R-:W-:Y:S06]  /*12250*/  HMMA.16816.F32.BF16 R24, R8.reuse, R16, R24 ;  /* 0x000000100818723c */ /* 0x042fec0000041818 */
[----:B------:R-:W-:Y:S01]  /*12260*/  HMMA.16816.F32.BF16 R32, R8, R18, R32 ;  /* 0x000000120820723c */ /* 0x000fe20000041820 */
[----:B------:R-:W1:Y:S05]  /*12270*/  LDSM.16.M88.4 R16, [R199+0x5800] ;  /* 0x00580000c710783b */ /* 0x000e6a0000000200 */
[----:B------:R-:W-:Y:S06]  /*12280*/  HMMA.16816.F32.BF16 R88, R76, R72, R88 ;  /* 0x000000484c58723c */ /* 0x000fec0000041858 */
[----:B------:R-:W-:Y:S06]  /*12290*/  HMMA.16816.F32.BF16 R44, R52, R48, R44 ;  /* 0x00000030342c723c */ /* 0x000fec000004182c */
[C---:B------:R-:W-:Y:S06]  /*122a0*/  HMMA.16816.F32.BF16 R104, R76.reuse, R70, R104 ;  /* 0x000000464c68723c */ /* 0x040fec0000041868 */
[----:B------:R-:W-:Y:S06]  /*122b0*/  HMMA.16816.F32.BF16 R84, R76, R74, R84 ;  /* 0x0000004a4c54723c */ /* 0x000fec0000041854 */
[C---:B------:R-:W-:Y:S01]  /*122c0*/  HMMA.16816.F32.BF16 R116, R52.reuse, R50, R116 ;  /* 0x000000323474723c */ /* 0x040fe20000041874 */
[----:B------:R-:W-:Y:S01]  /*122d0*/  SHF.R.S32.HI R0, RZ, 0x1f, R65 ;  /* 0x0000001fff007819 */ /* 0x000fe20000011441 */
[----:B------:R-:W-:Y:S04]  /*122e0*/  LDSM.16.M88.4 R48, [R192+0x4800] ;  /* 0x00480000c030783b */ /* 0x000fe80000000200 */
[C---:B-----5:R-:W-:Y:S06]  /*122f0*/  HMMA.16816.F32.BF16 R80, R52.reuse, R108, R80 ;  /* 0x0000006c3450723c */ /* 0x060fec0000041850 */
[----:B---3--:R-:W-:Y:S01]  /*12300*/  HMMA.16816.F32.BF16 R88, R52, R96, R88 ;  /* 0x000000603458723c */ /* 0x008fe20000041858 */
[----:B------:R-:W-:-:S05]  /*12310*/  LEA.HI R65, R0, R65, RZ, 0x2 ;  /* 0x0000004100417211 */ /* 0x000fca00078f10ff */
[----:B------:R-:W-:Y:S01]  /*12320*/  HMMA.16816.F32.BF16 R44, R40, R36, R44 ;  /* 0x00000024282c723c */ /* 0x000fe2000004182c */
[----:B------:R-:W-:-:S05]  /*12330*/  FMUL.FTZ R24, R24, R3 ;  /* 0x0000000318187220 */ /* 0x000fca0000410000 */
[----:B------:R-:W-:Y:S01]  /*12340*/  HMMA.16816.F32.BF16 R104, R52, R110, R104 ;  /* 0x0000006e3468723c */ /* 0x000fe20000041868 */
[----:B------:R-:W-:-:S05]  /*12350*/  FMUL.FTZ R25, R25, R3 ;  /* 0x0000000319197220 */ /* 0x000fca0000410000 */
[----:B------:R-:W-:Y:S01]  /*12360*/  HMMA.16816.F32.BF16 R84, R52, R98, R84 ;  /* 0x000000623454723c */ /* 0x000fe20000041854 */
[----:B------:R-:W-:-:S05]  /*12370*/  SHF.R.S32.HI R65, RZ, 0x2, R65 ;  /* 0x00000002ff417819 */ /* 0x000fca0000011441 */
[C---:B------:R-:W-:Y:S01]  /*12380*/  HMMA.16816.F32.BF16 R116, R40.reuse, R38, R116 ;  /* 0x000000262874723c */ /* 0x040fe20000041874 */
[----:B------:R-:W2:Y:S01]  /*12390*/  LDSM.16.M88.4 R36, [R196+0xb000] ;  /* 0x00b00000c424783b */ /* 0x000ea20000000200 */
[----:B------:R-:W-:Y:S01]  /*123a0*/  MUFU.TANH R56, R24 ;  /* 0x0000001800387308 */ /* 0x000fe20000002400 */
[-C--:B------:R-:W-:Y:S01]  /*123b0*/  FMUL.FTZ R52, R26, R3.reuse ;  /* 0x000000031a347220 */ /* 0x080fe20000410000 */
[----:B------:R-:W-:Y:S02]  /*123c0*/  FMUL.FTZ R53, R27, R3 ;  /* 0x000000031b357220 */ /* 0x000fe40000410000 */
[----:B-1----:R-:W-:Y:S04]  /*123d0*/  HMMA.16816.F32.BF16 R80, R40, R16, R80 ;  /* 0x000000102850723c */ /* 0x002fe80000041850 */
[----:B------:R1:W-:Y:S03]  /*123e0*/  MUFU.TANH R57, R25 ;  /* 0x0000001900397308 */ /* 0x0003e60000002400 */
[----:B------:R-:W-:Y:S01]  /*123f0*/  IMAD R16, R64, 0x10, R65 ;  /* 0x0000001040107824 */ /* 0x000fe200078e0241 */
[----:B------:R-:W-:-:S03]  /*12400*/  LOP3.LUT R133, R133, 0x6, RZ, 0xc0, !PT ;  /* 0x0000000685857812 */ /* 0x000fc600078ec0ff */
[----:B------:R-:W-:Y:S01]  /*12410*/  IMAD.IADD R16, R67, 0x1, R16 ;  /* 0x0000000143107824 */ /* 0x000fe200078e0210 */
[----:B------:R-:W-:Y:S01]  /*12420*/  HMMA.16816.F32.BF16 R88, R40, R28, R88 ;  /* 0x0000001c2858723c */ /* 0x000fe20000041858 */
[----:B-1----:R-:W1:Y:S02]  /*12430*/  LDSM.16.M88.4 R24, [R196+0xb800] ;  /* 0x00b80000c418783b */ /* 0x002e640000000200 */
[----:B------:R-:W-:Y:S01]  /*12440*/  VIADD R222, R16, 0x8 ;  /* 0x0000000810de7836 */ /* 0x000fe20000000000 */
[----:B------:R-:W-:Y:S02]  /*12450*/  LOP3.LUT R0, R22, R23, RZ, 0xfc, !PT ;  /* 0x0000001716007212 */ /* 0x000fe400078efcff */
[----:B------:R-:W-:Y:S01]  /*12460*/  HMMA.16816.F32.BF16 R44, R12, R60, R44 ;  /* 0x0000003c0c2c723c */ /* 0x000fe2000004182c */
[----:B------:R-:W-:Y:S01]  /*12470*/  IADD3 R17, -R4, R59, -R214 ;  /* 0x0000003b04117210 */ /* 0x000fe20007ffe9d6 */
[----:B------:R-:W-:Y:S02]  /*12480*/  IMAD.IADD R223, R6, 0x1, R223 ;  /* 0x0000000106df7824 */ /* 0x000fe400078e02df */
[----:B------:R-:W-:Y:S01]  /*12490*/  IMAD.IADD R23, R2, 0x1, R133 ;  /* 0x0000000102177824 */ /* 0x000fe200078e0285 */
[C---:B------:R-:W-:Y:S01]  /*124a0*/  VIADDMNMX R222, R17.reuse, R222, RZ, !PT ;  /* 0x000000de11de7246 */ /* 0x040fe200078001ff */
[----:B------:R-:W-:Y:S01]  /*124b0*/  HMMA.16816.F32.BF16 R104, R40, R18, R104 ;  /* 0x000000122868723c */ /* 0x000fe20000041868 */
[----:B------:R-:W-:Y:S01]  /*124c0*/  VIADDMNMX R224, R17, R16, RZ, !PT ;  /* 0x0000001011e07246 */ /* 0x000fe200078001ff */
[----:B------:R-:W-:Y:S01]  /*124d0*/  VIADD R17, R23, 0x1 ;  /* 0x0000000117117836 */ /* 0x000fe20000000000 */
[----:B------:R-:W-:-:S03]  /*124e0*/  IADD3 R220, R223, 0x8, R16 ;  /* 0x00000008dfdc7810 */ /* 0x000fc60007ffe010 */
[----:B------:R-:W-:Y:S01]  /*124f0*/  HMMA.16816.F32.BF16 R84, R40, R30, R84 ;  /* 0x0000001e2854723c */ /* 0x000fe20000041854 */
[----:B------:R-:W-:Y:S01]  /*12500*/  VIADD R19, R23, 0x8 ;  /* 0x0000000817137836 */ /* 0x000fe20000000000 */
[----:B------:R-:W3:Y:S01]  /*12510*/  LDSM.16.M88.4 R28, [R192+0x5000] ;  /* 0x00500000c01c783b */ /* 0x000ee20000000200 */
[----:B------:R-:W-:Y:S02]  /*12520*/  VIADDMNMX R223, R223, R16, R59, PT ;  /* 0x00000010dfdf7246 */ /* 0x000fe4000380013b */
[----:B------:R-:W-:Y:S01]  /*12530*/  VIMNMX R220, R220, R59, PT ;  /* 0x0000003bdcdc7248 */ /* 0x000fe20003fe0100 */
[----:B------:R-:W-:Y:S01]  /*12540*/  HMMA.16816.F32.BF16 R116, R12, R62, R116 ;  /* 0x0000003e0c74723c */ /* 0x000fe20000041874 */
[C---:B------:R-:W-:Y:S02]  /*12550*/  ISETP.GE.AND P4, PT, R17.reuse, R224, PT ;  /* 0x000000e01100720c */ /* 0x040fe40003f86270 */
[----:B------:R-:W-:Y:S02]  /*12560*/  ISETP.GE.AND P1, PT, R17, R222, PT ;  /* 0x000000de1100720c */ /* 0x000fe40003f26270 */
[----:B------:R-:W-:-:S02]  /*12570*/  ISETP.GE.AND P0, PT, R19, R224, PT ;  /* 0x000000e01300720c */ /* 0x000fc40003f06270 */
[----:B------:R-:W-:Y:S02]  /*12580*/  ISETP.GE.AND P6, PT, R19, R222, PT ;  /* 0x000000de1300720c */ /* 0x000fe40003fc6270 */
[CC--:B------:R-:W-:Y:S02]  /*12590*/  ISETP.GE.OR P4, PT, R17.reuse, R223.reuse, !P4 ;  /* 0x000000df1100720c */ /* 0x0c0fe40006786670 */
[-C--:B------:R-:W-:Y:S02]  /*125a0*/  ISETP.GE.OR P1, PT, R17, R220.reuse, !P1 ;  /* 0x000000dc1100720c */ /* 0x080fe40004f26670 */
[C---:B------:R-:W-:Y:S02]  /*125b0*/  ISETP.GE.OR P0, PT, R19.reuse, R223, !P0 ;  /* 0x000000df1300720c */ /* 0x040fe40004706670 */
[----:B------:R-:W-:Y:S02]  /*125c0*/  ISETP.GE.OR P6, PT, R19, R220, !P6 ;  /* 0x000000dc1300720c */ /* 0x000fe400077c6670 */
[----:B------:R-:W4:Y:S01]  /*125d0*/  LDSM.16.M88.4 R16, [R192+0x5800] ;  /* 0x00580000c010783b */ /* 0x000f220000000200 */
[----:B--2---:R-:W-:Y:S06]  /*125e0*/  HMMA.16816.F32.BF16 R88, R12, R36, R88 ;  /* 0x000000240c58723c */ /* 0x004fec0000041858 */
[----:B------:R-:W-:Y:S06]  /*125f0*/  HMMA.16816.F32.BF16 R44, R8, R48, R44 ;  /* 0x00000030082c723c */ /* 0x000fec000004182c */
[C---:B-1----:R-:W-:Y:S01]  /*12600*/  HMMA.16816.F32.BF16 R80, R12.reuse, R24, R80 ;  /* 0x000000180c50723c */ /* 0x042fe20000041850 */
[-C--:B------:R-:W-:Y:S01]  /*12610*/  FMUL.FTZ R32, R32, R3.reuse ;  /* 0x0000000320207220 */ /* 0x080fe20000410000 */
[-C--:B------:R-:W-:Y:S01]  /*12620*/  FMUL.FTZ R33, R33, R3.reuse ;  /* 0x0000000321217220 */ /* 0x080fe20000410000 */
[----:B------:R-:W-:Y:S01]  /*12630*/  FMUL.FTZ R34, R34, R3 ;  /* 0x0000000322227220 */ /* 0x000fe20000410000 */
[----:B------:R-:W-:Y:S02]  /*12640*/  MUFU.TANH R53, R53 ;  /* 0x0000003500357308 */ /* 0x000fe40000002400 */
[----:B------:R-:W-:Y:S01]  /*12650*/  HMMA.16816.F32.BF16 R104, R12, R26, R104 ;  /* 0x0000001a0c68723c */ /* 0x000fe20000041868 */
[----:B------:R-:W-:-:S02]  /*12660*/  VIADD R41, R23, 0x9 ;  /* 0x0000000917297836 */ /* 0x000fc40000000000 */
[----:B------:R-:W-:-:S03]  /*12670*/  FMUL.FTZ R35, R35, R3 ;  /* 0x0000000323237220 */ /* 0x000fc60000410000 */
[----:B------:R-:W-:Y:S01]  /*12680*/  MUFU.TANH R52, R52 ;  /* 0x0000003400347308 */ /* 0x000fe20000002400 */
[----:B------:R-:W-:Y:S01]  /*12690*/  HMMA.16816.F32.BF16 R116, R8, R50, R116 ;  /* 0x000000320874723c */ /* 0x000fe20000041874 */
[----:B------:R-:W-:Y:S01]  /*126a0*/  ISETP.GE.AND P5, PT, R23, R224, PT ;  /* 0x000000e01700720c */ /* 0x000fe20003fa6270 */
[----:B------:R-:W-:-:S04]  /*126b0*/  DEPBAR.LE SB0, 0x0 ;  /* 0x000080000000791a */ /* 0x000fc80000000000 */
[----:B------:R-:W-:Y:S01]  /*126c0*/  HMMA.16816.F32.BF16 R84, R12, R38, R84 ;  /* 0x000000260c54723c */ /* 0x000fe20000041854 */
[----:B------:R-:W1:Y:S01]  /*126d0*/  MUFU.TANH R32, R32 ;  /* 0x0000002000207308 */ /* 0x000e620000002400 */
[----:B------:R-:W-:-:S04]  /*126e0*/  FMUL.FTZ R37, R45, R3 ;  /* 0x000000032d257220 */ /* 0x000fc80000410000 */
[----:B---3--:R-:W-:Y:S03]  /*126f0*/  HMMA.16816.F32.BF16 R88, R8, R28, R88 ;  /* 0x0000001c0858723c */ /* 0x008fe60000041858 */
[----:B------:R-:W-:Y:S01]  /*12700*/  MUFU.TANH R33, R33 ;  /* 0x0000002100217308 */ /* 0x000fe20000002400 */
[----:B------:R-:W-:-:S07]  /*12710*/  FMUL.FTZ R46, R46, R3 ;  /* 0x000000032e2e7220 */ /* 0x000fce0000410000 */
[----:B------:R-:W2:Y:S01]  /*12720*/  MUFU.TANH R34, R34 ;  /* 0x0000002200227308 */ /* 0x000ea20000002400 */
[----:B------:R-:W-:Y:S01]  /*12730*/  ISETP.GE.AND P3, PT, R41, R224, PT ;  /* 0x000000e02900720c */ /* 0x000fe20003f66270 */
[----:B------:R-:W-:Y:S01]  /*12740*/  FMUL.FTZ R36, R44, R3 ;  /* 0x000000032c247220 */ /* 0x000fe20000410000 */
[----:B----4-:R-:W-:Y:S01]  /*12750*/  HMMA.16816.F32.BF16 R80, R8, R16, R80 ;  /* 0x000000100850723c */ /* 0x010fe20000041850 */
[----:B------:R-:W-:Y:S01]  /*12760*/  VIADD R15, R23, 0x18 ;  /* 0x00000018170f7836 */ /* 0x000fe20000000000 */
[----:B------:R-:W-:-:S03]  /*12770*/  ISETP.GE.OR P3, PT, R41, R223, !P3 ;  /* 0x000000df2900720c */ /* 0x000fc60005f66670 */
[----:B------:R-:W-:Y:S01]  /*12780*/  MUFU.TANH R37, R37 ;  /* 0x0000002500257308 */ /* 0x000fe20000002400 */
[----:B------:R-:W-:Y:S01]  /*12790*/  FMUL.FTZ R22, R116, R3 ;  /* 0x0000000374167220 */ /* 0x000fe20000410000 */
[C---:B------:R-:W-:Y:S02]  /*127a0*/  VIADD R39, R23.reuse, 0x10 ;  /* 0x0000001017277836 */ /* 0x040fe40000000000 */
[----:B------:R-:W-:-:S04]  /*127b0*/  VIADD R13, R23, 0x11 ;  /* 0x00000011170d7836 */ /* 0x000fc80000000000 */
[----:B------:R-:W3:Y:S01]  /*127c0*/  MUFU.TANH R6, R46 ;  /* 0x0000002e00067308 */ /* 0x000ee20000002400 */
[----:B------:R-:W-:Y:S01]  /*127d0*/  ISETP.GE.AND P2, PT, R23, R222, PT ;  /* 0x000000de1700720c */ /* 0x000fe20003f46270 */
[----:B------:R-:W-:Y:S01]  /*127e0*/  HMMA.16816.F32.BF16 R84, R8, R30, R84 ;  /* 0x0000001e0854723c */ /* 0x000fe20000041854 */
[----:B-1----:R-:W-:Y:S02]  /*127f0*/  FSEL R40, R32, -INF , !P0 ;  /* 0xff80000020287808 */ /* 0x002fe40004000000 */
[----:B--2---:R-:W-:Y:S02]  /*12800*/  FSEL R34, R34, -INF , !P6 ;  /* 0xff80000022227808 */ /* 0x004fe40007000000 */
[----:B------:R-:W-:Y:S01]  /*12810*/  FSEL R32, R33, -INF , !P3 ;  /* 0xff80000021207808 */ /* 0x000fe20005800000 */
[----:B------:R-:W1:Y:S01]  /*12820*/  MUFU.TANH R35, R35 ;  /* 0x0000002300237308 */ /* 0x000e620000002400 */
[----:B------:R-:W-:Y:S01]  /*12830*/  FSEL R30, R57, -INF , !P4 ;  /* 0xff800000391e7808 */ /* 0x000fe20006000000 */
[----:B------:R-:W-:Y:S01]  /*12840*/  FMUL.FTZ R4, R47, R3 ;  /* 0x000000032f047220 */ /* 0x000fe20000410000 */
[----:B------:R-:W-:-:S02]  /*12850*/  FSEL R38, R53, -INF , !P1 ;  /* 0xff80000035267808 */ /* 0x000fc40004800000 */
[----:B------:R-:W-:-:S03]  /*12860*/  ISETP.GE.AND P6, PT, R15, R224, PT ;  /* 0x000000e00f00720c */ /* 0x000fc60003fc6270 */
[----:B------:R-:W2:Y:S01]  /*12870*/  MUFU.TANH R36, R36 ;  /* 0x0000002400247308 */ /* 0x000ea20000002400 */
[-C--:B------:R-:W-:Y:S01]  /*12880*/  ISETP.GE.AND P3, PT, R15, R222.reuse, PT ;  /* 0x000000de0f00720c */ /* 0x080fe20003f66270 */
[----:B------:R-:W-:Y:S01]  /*12890*/  FMUL.FTZ R25, R117, R3 ;  /* 0x0000000375197220 */ /* 0x000fe20000410000 */
[----:B------:R-:W-:Y:S02]  /*128a0*/  ISETP.GE.AND P4, PT, R39, R222, PT ;  /* 0x000000de2700720c */ /* 0x000fe40003f86270 */
[----:B------:R-:W-:Y:S02]  /*128b0*/  ISETP.GE.AND P1, PT, R13, R224, PT ;  /* 0x000000e00d00720c */ /* 0x000fe40003f26270 */
[C---:B------:R-:W-:Y:S01]  /*128c0*/  ISETP.GE.OR P5, PT, R23.reuse, R223, !P5 ;  /* 0x000000df1700720c */ /* 0x040fe20006fa6670 */
[----:B------:R-:W4:Y:S01]  /*128d0*/  MUFU.TANH R22, R22 ;  /* 0x0000001600167308 */ /* 0x000f220000002400 */
[----:B------:R-:W-:Y:S01]  /*128e0*/  ISETP.GE.OR P2, PT, R23, R220, !P2 ;  /* 0x000000dc1700720c */ /* 0x000fe20005746670 */
[----:B------:R-:W-:Y:S01]  /*128f0*/  FMUL.FTZ R118, R118, R3 ;  /* 0x0000000376767220 */ /* 0x000fe20000410000 */
[----:B------:R-:W-:-:S02]  /*12900*/  ISETP.GE.OR P6, PT, R15, R223, !P6 ;  /* 0x000000df0f00720c */ /* 0x000fc400077c6670 */
[-C--:B------:R-:W-:Y:S01]  /*12910*/  ISETP.GE.OR P3, PT, R15, R220.reuse, !P3 ;  /* 0x000000dc0f00720c */ /* 0x080fe20005f66670 */
[----:B------:R-:W-:Y:S01]  /*12920*/  VIADD R15, R23, 0x20 ;  /* 0x00000020170f7836 */ /* 0x000fe20000000000 */
[----:B------:R-:W-:Y:S02]  /*12930*/  ISETP.GE.OR P4, PT, R39, R220, !P4 ;  /* 0x000000dc2700720c */ /* 0x000fe40006786670 */
[----:B------:R-:W-:Y:S01]  /*12940*/  ISETP.GE.OR P1, PT, R13, R223, !P1 ;  /* 0x000000df0d00720c */ /* 0x000fe20004f26670 */
[----:B------:R-:W5:Y:S01]  /*12950*/  MUFU.TANH R4, R4 ;  /* 0x0000000400047308 */ /* 0x000f620000002400 */
[----:B------:R-:W-:Y:S01]  /*12960*/  FSEL R56, R56, -INF , !P5 ;  /* 0xff80000038387808 */ /* 0x000fe20006800000 */
[----:B------:R-:W-:Y:S01]  /*12970*/  FMUL.FTZ R91, R91, R3 ;  /* 0x000000035b5b7220 */ /* 0x000fe20000410000 */
[----:B------:R-:W-:Y:S02]  /*12980*/  FSEL R52, R52, -INF , !P2 ;  /* 0xff80000034347808 */ /* 0x000fe40005000000 */
[-C--:B------:R-:W-:Y:S01]  /*12990*/  ISETP.GE.AND P0, PT, R13, R222.reuse, PT ;  /* 0x000000de0d00720c */ /* 0x080fe20003f06270 */
[----:B------:R-:W-:Y:S01]  /*129a0*/  HMMA.16816.F32.BF16 R104, R8, R18, R104 ;  /* 0x000000120868723c */ /* 0x000fe20000041868 */
[----:B------:R-:W-:Y:S01]  /*129b0*/  ISETP.GE.AND P5, PT, R41, R222, PT ;  /* 0x000000de2900720c */ /* 0x000fe20003fa6270 */
[----:B------:R-:W-:Y:S01]  /*129c0*/  MUFU.TANH R25, R25 ;  /* 0x0000001900197308 */ /* 0x000fe20000002400 */
[----:B------:R-:W-:-:S02]  /*129d0*/  ISETP.GE.AND P2, PT, R39, R224, PT ;  /* 0x000000e02700720c */ /* 0x000fc40003f46270 */
[----:B---3--:R-:W-:Y:S02]  /*129e0*/  FSEL R14, R6, -INF , !P4 ;  /* 0xff800000060e7808 */ /* 0x008fe40006000000 */
[----:B------:R-:W-:-:S03]  /*129f0*/  FSEL R24, R37, -INF , !P1 ;  /* 0xff80000025187808 */ /* 0x000fc60004800000 */
[----:B------:R-:W3:Y:S01]  /*12a00*/  MUFU.TANH R31, R118 ;  /* 0x00000076001f7308 */ /* 0x000ee20000002400 */
[----:B------:R-:W-:Y:S01]  /*12a10*/  ISETP.GE.OR P0, PT, R13, R220, !P0 ;  /* 0x000000dc0d00720c */ /* 0x000fe20004706670 */
[----:B------:R-:W-:Y:S01]  /*12a20*/  VIADD R13, R23, 0x19 ;  /* 0x00000019170d7836 */ /* 0x000fe20000000000 */
[C---:B------:R-:W-:Y:S02]  /*12a30*/  ISETP.GE.AND P4, PT, R15.reuse, R224, PT ;  /* 0x000000e00f00720c */ /* 0x040fe40003f86270 */
[----:B------:R-:W-:Y:S01]  /*12a40*/  ISETP.GE.AND P1, PT, R15, R222, PT ;  /* 0x000000de0f00720c */ /* 0x000fe20003f26270 */
[----:B------:R-:W-:Y:S01]  /*12a50*/  FMUL.FTZ R29, R119, R3 ;  /* 0x00000003771d7220 */ /* 0x000fe20000410000 */
[----:B------:R-:W-:Y:S01]  /*12a60*/  ISETP.GE.OR P5, PT, R41, R220, !P5 ;  /* 0x000000dc2900720c */ /* 0x000fe20006fa6670 */
[----:B------:R-:W3:Y:S01]  /*12a70*/  MUFU.TANH R228, R91 ;  /* 0x0000005b00e47308 */ /* 0x000ee20000002400 */
[----:B------:R-:W-:Y:S01]  /*12a80*/  ISETP.GE.OR P2, PT, R39, R223, !P2 ;  /* 0x000000df2700720c */ /* 0x000fe20005746670 */
[-C--:B------:R-:W-:Y:S01]  /*12a90*/  FMUL.FTZ R89, R89, R3.reuse ;  /* 0x0000000359597220 */ /* 0x080fe20000410000 */
[-C--:B------:R-:W-:Y:S01]  /*12aa0*/  FMUL.FTZ R90, R90, R3.reuse ;  /* 0x000000035a5a7220 */ /* 0x080fe20000410000 */
[----:B------:R-:W-:Y:S01]  /*12ab0*/  FMUL.FTZ R88, R88, R3 ;  /* 0x0000000358587220 */ /* 0x000fe20000410000 */
[----:B------:R-:W-:-:S02]  /*12ac0*/  ISETP.GE.OR P4, PT, R15, R223, !P4 ;  /* 0x000000df0f00720c */ /* 0x000fc40006786670 */
[----:B------:R-:W-:Y:S01]  /*12ad0*/  ISETP.GE.OR P1, PT, R15, R220, !P1 ;  /* 0x000000dc0f00720c */ /* 0x000fe20004f26670 */
[----:B------:R-:W-:Y:S01]  /*12ae0*/  VIADD R15, R23, 0x21 ;  /* 0x00000021170f7836 */ /* 0x000fe20000000000 */
[----:B-1----:R-:W-:Y:S01]  /*12af0*/  FSEL R28, R35, -INF , !P5 ;  /* 0xff800000231c7808 */ /* 0x002fe20006800000 */
[----:B------:R-:W-:Y:S01]  /*12b00*/  MUFU.TANH R232, R89 ;  /* 0x0000005900e87308 */ /* 0x000fe20000002400 */
[----:B--2---:R-:W-:Y:S01]  /*12b10*/  FSEL R26, R36, -INF , !P2 ;  /* 0xff800000241a7808 */ /* 0x004fe20005000000 */
[----:B------:R-:W-:Y:S01]  /*12b20*/  FMUL.FTZ R81, R81, R3 ;  /* 0x0000000351517220 */ /* 0x000fe20000410000 */
[C---:B------:R-:W-:Y:S02]  /*12b30*/  ISETP.GE.AND P5, PT, R13.reuse, R224, PT ;  /* 0x000000e00d00720c */ /* 0x040fe40003fa6270 */
[----:B------:R-:W-:-:S03]  /*12b40*/  ISETP.GE.AND P2, PT, R13, R222, PT ;  /* 0x000000de0d00720c */ /* 0x000fc60003f46270 */
[----:B------:R-:W1:Y:S01]  /*12b50*/  MUFU.TANH R164, R90 ;  /* 0x0000005a00a47308 */ /* 0x000e620000002400 */
[----:B----4-:R-:W-:Y:S02]  /*12b60*/  FSEL R22, R22, -INF , !P6 ;  /* 0xff80000016167808 */ /* 0x010fe40007000000 */
[C---:B------:R-:W-:Y:S02]  /*12b70*/  ISETP.GE.OR P5, PT, R13.reuse, R223, !P5 ;  /* 0x000000df0d00720c */ /* 0x040fe40006fa6670 */
[----:B------:R-:W-:-:S03]  /*12b80*/  ISETP.GE.OR P2, PT, R13, R220, !P2 ;  /* 0x000000dc0d00720c */ /* 0x000fc60005746670 */
[----:B------:R-:W2:Y:S01]  /*12b90*/  MUFU.TANH R29, R29 ;  /* 0x0000001d001d7308 */ /* 0x000ea20000002400 */
[----:B------:R-:W-:Y:S01]  /*12ba0*/  ISETP.GE.AND P6, PT, R15, R222, PT ;  /* 0x000000de0f00720c */ /* 0x000fe20003fc6270 */
[----:B------:R-:W-:Y:S02]  /*12bb0*/  VIADD R13, R23, 0x28 ;  /* 0x00000028170d7836 */ /* 0x000fe40000000000 */
[----:B------:R-:W-:-:S04]  /*12bc0*/  FMUL.FTZ R84, R84, R3 ;  /* 0x0000000354547220 */ /* 0x000fc80000410000 */
[----:B------:R-:W4:Y:S01]  /*12bd0*/  MUFU.TANH R160, R88 ;  /* 0x0000005800a07308 */ /* 0x000f220000002400 */
[-C--:B------:R-:W-:Y:S01]  /*12be0*/  FMUL.FTZ R85, R85, R3.reuse ;  /* 0x0000000355557220 */ /* 0x080fe20000410000 */
[-C--:B------:R-:W-:Y:S01]  /*12bf0*/  FMUL.FTZ R86, R86, R3.reuse ;  /* 0x0000000356567220 */ /* 0x080fe20000410000 */
[-C--:B------:R-:W-:Y:S01]  /*12c00*/  FMUL.FTZ R87, R87, R3.reuse ;  /* 0x0000000357577220 */ /* 0x080fe20000410000 */
[----:B------:R-:W-:-:S04]  /*12c10*/  FMUL.FTZ R80, R80, R3 ;  /* 0x0000000350507220 */ /* 0x000fc80000410000 */
[----:B------:R-:W4:Y:S01]  /*12c20*/  MUFU.TANH R180, R81 ;  /* 0x0000005100b47308 */ /* 0x000f220000002400 */
[----:B-----5:R-:W-:Y:S01]  /*12c30*/  FSEL R12, R4, -INF , !P0 ;  /* 0xff800000040c7808 */ /* 0x020fe20004000000 */
[----:B------:R-:W-:Y:S01]  /*12c40*/  VIADD R11, R23, 0x31 ;  /* 0x00000031170b7836 */ /* 0x000fe20000000000 */
[C---:B------:R-:W-:Y:S02]  /*12c50*/  ISETP.GE.OR P6, PT, R15.reuse, R220, !P6 ;  /* 0x000000dc0f00720c */ /* 0x040fe400077c6670 */
[-C--:B------:R-:W-:Y:S02]  /*12c60*/  ISETP.GE.AND P0, PT, R15, R224.reuse, PT ;  /* 0x000000e00f00720c */ /* 0x080fe40003f06270 */
[----:B---3--:R-:W-:Y:S02]  /*12c70*/  FSEL R6, R31, -INF , !P3 ;  /* 0xff8000001f067808 */ /* 0x008fe40005800000 */
[----:B------:R-:W-:Y:S01]  /*12c80*/  FSEL R16, R25, -INF , !P5 ;  /* 0xff80000019107808 */ /* 0x000fe20006800000 */
[----:B------:R-:W3:Y:S01]  /*12c90*/  MUFU.TANH R162, R84 ;  /* 0x0000005400a27308 */ /* 0x000ee20000002400 */
[C---:B------:R-:W-:Y:S01]  /*12ca0*/  ISETP.GE.AND P3, PT, R13.reuse, R224, PT ;  /* 0x000000e00d00720c */ /* 0x040fe20003f66270 */
        /* <DEDUP_REMOVED lines=18> */
[----:B-1----:R-:W-:Y:S02]  /*12dd0*/  FSEL R164, R164, -INF , !P1 ;  /* 0xff800000a4a47808 */ /* 0x002fe40004800000 */
[----:B------:R-:W-:Y:S02]  /*12de0*/  FSEL R232, R232, -INF , !P0 ;  /* 0xff800000e8e87808 */ /* 0x000fe40004000000 */
[----:B------:R-:W-:Y:S02]  /*12df0*/  ISETP.GE.OR P6, PT, R11, R223, !P6 ;  /* 0x000000df0b00720c */ /* 0x000fe400077c6670 */
[----:B------:R-:W1:Y:S01]  /*12e00*/  MUFU.TANH R176, R82 ;  /* 0x0000005200b07308 */ /* 0x000e620000002400 */
[C---:B------:R-:W-:Y:S02]  /*12e10*/  ISETP.GE.AND P1, PT, R9.reuse, R224, PT ;  /* 0x000000e00900720c */ /* 0x040fe40003f26270 */
[----:B------:R-:W-:-:S02]  /*12e20*/  ISETP.GE.AND P0, PT, R9, R222, PT ;  /* 0x000000de0900720c */ /* 0x000fc40003f06270 */
[----:B--2---:R-:W-:Y:S02]  /*12e30*/  FSEL R4, R29, -INF , !P2 ;  /* 0xff8000001d047808 */ /* 0x004fe40005000000 */
[----:B----4-:R-:W-:Y:S01]  /*12e40*/  FSEL R160, R160, -INF , !P4 ;  /* 0xff800000a0a07808 */ /* 0x010fe20006000000 */
[----:B------:R-:W2:Y:S01]  /*12e50*/  MUFU.TANH R172, R83 ;  /* 0x0000005300ac7308 */ /* 0x000ea20000002400 */
[C---:B------:R-:W-:Y:S02]  /*12e60*/  ISETP.GE.AND P2, PT, R13.reuse, R224, PT ;  /* 0x000000e00d00720c */ /* 0x040fe40003f46270 */
[----:B------:R-:W-:Y:S02]  /*12e70*/  ISETP.GE.AND P4, PT, R13, R222, PT ;  /* 0x000000de0d00720c */ /* 0x000fe40003f86270 */
[----:B------:R-:W-:-:S03]  /*12e80*/  FSEL R180, R180, -INF , !P6 ;  /* 0xff800000b4b47808 */ /* 0x000fc60007000000 */
[----:B------:R-:W4:Y:S01]  /*12e90*/  MUFU.TANH R178, R104 ;  /* 0x0000006800b27308 */ /* 0x000f220000002400 */
        /* <DEDUP_REMOVED lines=8> */
[----:B------:R-:W4:Y:S08]  /*12f20*/  MUFU.TANH R170, R106 ;  /* 0x0000006a00aa7308 */ /* 0x000f300000002400 */
[----:B------:R-:W4:Y:S01]  /*12f30*/  MUFU.TANH R166, R107 ;  /* 0x0000006b00a67308 */ /* 0x000f220000002400 */
        /* <DEDUP_REMOVED lines=10> */
[----:B-1----:R-:W-:Y:S01]  /*12fe0*/  FSEL R176, R176, -INF , !P0 ;  /* 0xff800000b0b07808 */ /* 0x002fe20004000000 */
[----:B------:R-:W-:Y:S01]  /*12ff0*/  BSSY B1, `(.L_x_7255) ;  /* 0x0000076000017945 */ /* 0x000fe20003800000 */
[-C--:B------:R-:W-:Y:S02]  /*13000*/  ISETP.GE.OR P3, PT, R11, R220.reuse, !P3 ;  /* 0x000000dc0b00720c */ /* 0x080fe40005f66670 */
[C---:B------:R-:W-:Y:S02]  /*13010*/  ISETP.GE.OR P5, PT, R9.reuse, R223, !P5 ;  /* 0x000000df0900720c */ /* 0x040fe40006fa6670 */
[----:B------:R-:W-:-:S02]  /*13020*/  ISETP.GE.OR P2, PT, R9, R220, !P2 ;  /* 0x000000dc0900720c */ /* 0x000fc40005746670 */
[----:B------:R-:W-:Y:S02]  /*13030*/  ISETP.NE.U32.AND P0, PT, R218, RZ, PT ;  /* 0x000000ffda00720c */ /* 0x000fe40003f05070 */
[C---:B------:R-:W-:Y:S02]  /*13040*/  ISETP.GE.OR P4, PT, R23.reuse, R223, !P4 ;  /* 0x000000df1700720c */ /* 0x040fe40006786670 */
[----:B------:R-:W-:Y:S01]  /*13050*/  ISETP.GE.OR P1, PT, R23, R220, !P1 ;  /* 0x000000dc1700720c */ /* 0x000fe20004f26670 */
[----:B------:R-:W-:Y:S01]  /*13060*/  VIADD R195, R199, 0x800 ;  /* 0x00000800c7c37836 */ /* 0x000fe20000000000 */
[----:B------:R-:W-:Y:S01]  /*13070*/  ISETP.NE.AND.EX P0, PT, R219, RZ, PT, P0 ;  /* 0x000000ffdb00720c */ /* 0x000fe20003f05300 */
[C---:B------:R-:W-:Y:S01]  /*13080*/  VIADD R194, R199.reuse, 0x1000 ;  /* 0x00001000c7c27836 */ /* 0x040fe20000000000 */
[----:B--2---:R-:W-:Y:S01]  /*13090*/  FSEL R172, R172, -INF , !P3 ;  /* 0xff800000acac7808 */ /* 0x004fe20005800000 */
[C---:B------:R-:W-:Y:S01]  /*130a0*/  VIADD R193, R199.reuse, 0x1800 ;  /* 0x00001800c7c17836 */ /* 0x040fe20000000000 */
[----:B----4-:R-:W-:Y:S01]  /*130b0*/  FSEL R178, R178, -INF , !P5 ;  /* 0xff800000b2b27808 */ /* 0x010fe20006800000 */
        /* <DEDUP_REMOVED lines=32> */
[----:B------:R-:W-:-:S06]  /*132c0*/  IMAD.HI.U32 R18, R37, R18, R36 ;  /* 0x0000001225127227 */ /* 0x000fcc00078e0024 */
        /* <DEDUP_REMOVED lines=36> */
[----:B--2---:R-:W-:-:S04]  /*13510*/  IMAD R9, R19, R3, RZ ;  /* 0x0000000313097224 */ /* 0x004fc800078e02ff */
[----:B------:R-:W-:Y:S02]  /*13520*/  IMAD R2, R18, R2, R9 ;  /* 0x0000000212027224 */ /* 0x000fe400078e0209 */
[----:B------:R-:W-:-:S04]  /*13530*/  IMAD.WIDE.U32 R18, R3, R18, R36 ;  /* 0x0000001203127225 */ /* 0x000fc800078e0024 */
[----:B------:R-:W-:Y:S01]  /*13540*/  IMAD.MOV.U32 R9, RZ, RZ, R18 ;  /* 0x000000ffff097224 */ /* 0x000fe200078e0012 */
[----:B------:R-:W-:Y:S01]  /*13550*/  IADD3 R8, R19, R2, RZ ;  /* 0x0000000213087210 */ /* 0x000fe20007ffe0ff */
[----:B------:R-:W-:Y:S05]  /*13560*/  BRA `(.L_x_7259) ;  /* 0x00000000000c7947 */ /* 0x000fea0003800000 */
.L_x_7258:
[----:B------:R-:W2:Y:S02]  /*13570*/  LD.E R9, desc[UR6][R20.64+0x38] ;  /* 0x0000380614097980 */ /* 0x000ea4000c101900 */
[----:B--2---:R-:W-:-:S04]  /*13580*/  LEA R9, -R9, RZ, 0x6 ;  /* 0x000000ff09097211 */ /* 0x004fc800078e31ff */
[----:B------:R-:W-:Y:S02]  /*13590*/  SHF.R.S32.HI R8, RZ, 0x1f, R9 ;  /* 0x0000001fff087819 */ /* 0x000fe40000011409 */
.L_x_7259:
[----:B------:R-:W-:Y:S05]  /*135a0*/  BSYNC B0 ;  /* 0x0000000000007941 */ /* 0x000fea0003800000 */
.L_x_7257:
        /* <DEDUP_REMOVED lines=26> */
.L_x_7256:
[----:B------:R-:W-:Y:S05]  /*13750*/  BSYNC B1 ;  /* 0x0000000000017941 */ /* 0x000fea0003800000 */
.L_x_7255:
        /* <DEDUP_REMOVED lines=73> */
[----:B------:R-:W2:Y:S01]  /*13bf0*/  LDSM.16.MT88.4 R56, [R204+0xe000] ;  /* 0x00e00000cc38783b */ /* 0x000ea20000004200 */
[-CC-:B------:R-:W-:Y:S01]  /*13c00*/  FFMA.FTZ R153, R26, R168.reuse, -R175.reuse ;  /* 0x000000a81a997223 */ /* 0x180fe200000108af */
[-CC-:B------:R-:W-:Y:S01]  /*13c10*/  FFMA.FTZ R150, R24, R168.reuse, -R175.reuse ;  /* 0x000000a818967223 */ /* 0x180fe200000108af */
[-CC-:B------:R-:W-:Y:S01]  /*13c20*/  FFMA.FTZ R149, R22, R168.reuse, -R175.reuse ;  /* 0x000000a816957223 */ /* 0x180fe200000108af */
[----:B------:R-:W3:Y:S01]  /*13c30*/  LDSM.16.MT88.4 R12, [R205+0xc800] ;  /* 0x00c80000cd0c783b */ /* 0x000ee20000004200 */
[----:B------:R-:W4:Y:S01]  /*13c40*/  MUFU.EX2 R156, R156 ;  /* 0x0000009c009c7308 */ /* 0x000f220000000800 */
[-C--:B------:R-:W-:Y:S01]  /*13c50*/  FFMA.FTZ R0, R16, R168.reuse, -R175 ;  /* 0x000000a810007223 */ /* 0x080fe200000108af */
[-CC-:B------:R-:W-:Y:S01]  /*13c60*/  FFMA.FTZ R139, R6, R168.reuse, -R167.reuse ;  /* 0x000000a8068b7223 */ /* 0x180fe200000108a7 */
[-C--:B------:R-:W-:Y:S01]  /*13c70*/  FFMA.FTZ R2, R4, R168.reuse, -R167 ;  /* 0x000000a804027223 */ /* 0x080fe200000108a7 */
[----:B------:R-:W5:Y:S01]  /*13c80*/  LDSM.16.MT88.4 R20, [R204+0xe800] ;  /* 0x00e80000cc14783b */ /* 0x000f620000004200 */
[-CC-:B------:R-:W-:Y:S01]  /*13c90*/  FFMA.FTZ R160, R160, R168.reuse, -R175.reuse ;  /* 0x000000a8a0a07223 */ /* 0x180fe200000108af */
        /* <DEDUP_REMOVED lines=11> */
[----:B----4-:R-:W-:Y:S01]  /*13d50*/  F2FP.BF16.F32.PACK_AB R96, R156, R159 ;  /* 0x0000009f9c60723e */ /* 0x010fe200000010ff */
        /* <DEDUP_REMOVED lines=12> */
[----:B------:R-:W4:Y:S01]  /*13e20*/  MUFU.EX2 R161, R161 ;  /* 0x000000a100a17308 */ /* 0x000f220000000800 */
[----:B-1----:R-:W-:Y:S01]  /*13e30*/  F2FP.BF16.F32.PACK_AB R98, R152, R155 ;  /* 0x0000009b9862723e */ /* 0x002fe200000010ff */
[----:B------:R-:W-:-:S04]  /*13e40*/  FADD.FTZ R155, R155, R156 ;  /* 0x0000009c9b9b7221 */ /* 0x000fc80000010000 */
[----:B------:R-:W-:Y:S02]  /*13e50*/  FADD.FTZ R152, R152, R155 ;  /* 0x0000009b98987221 */ /* 0x000fe40000010000 */
[----:B------:R-:W-:Y:S08]  /*13e60*/  MUFU.EX2 R157, R157 ;  /* 0x0000009d009d7308 */ /* 0x000ff00000000800 */
[----:B------:R-:W1:Y:S01]  /*13e70*/  MUFU.EX2 R154, R154 ;  /* 0x0000009a009a7308 */ /* 0x000e620000000800 */
[----:B----4-:R-:W-:Y:S01]  /*13e80*/  F2FP.BF16.F32.PACK_AB R97, R161, R158 ;  /* 0x0000009ea161723e */ /* 0x010fe200000010ff */
[----:B------:R-:W-:-:S06]  /*13e90*/  FADD.FTZ R158, R158, R161 ;  /* 0x000000a19e9e7221 */ /* 0x000fcc0000010000 */
[----:B------:R-:W-:Y:S08]  /*13ea0*/  MUFU.EX2 R153, R153 ;  /* 0x0000009900997308 */ /* 0x000ff00000000800 */
[----:B------:R-:W4:Y:S01]  /*13eb0*/  MUFU.EX2 R150, R150 ;  /* 0x0000009600967308 */ /* 0x000f220000000800 */
[----:B-1----:R-:W-:Y:S01]  /*13ec0*/  F2FP.BF16.F32.PACK_AB R99, R154, R157 ;  /* 0x0000009d9a63723e */ /* 0x002fe200000010ff */
[----:B------:R-:W-:-:S04]  /*13ed0*/  FADD.FTZ R157, R157, R158 ;  /* 0x0000009e9d9d7221 */ /* 0x000fc80000010000 */
[----:B------:R-:W-:Y:S02]  /*13ee0*/  FADD.FTZ R154, R154, R157 ;  /* 0x0000009d9a9a7221 */ /* 0x000fe40000010000 */
[C---:B------:R-:W-:Y:S01]  /*13ef0*/  HMMA.16816.F32.BF16 R120, R96.reuse, R116, RZ ;  /* 0x000000746078723c */ /* 0x040fe200000418ff */
[----:B------:R-:W-:Y:S05]  /*13f00*/  MUFU.EX2 R149, R149 ;  /* 0x0000009500957308 */ /* 0x000fea0000000800 */
[C---:B------:R-:W-:Y:S03]  /*13f10*/  HMMA.16816.F32.BF16 R36, R96.reuse, R40, RZ ;  /* 0x000000286024723c */ /* 0x040fe600000418ff */
[----:B------:R-:W1:Y:S01]  /*13f20*/  MUFU.EX2 R0, R0 ;  /* 0x0000000000007308 */ /* 0x000e620000000800 */
[C---:B----4-:R-:W-:Y:S01]  /*13f30*/  F2FP.BF16.F32.PACK_AB R4, R150.reuse, R153 ;  /* 0x000000999604723e */ /* 0x050fe200000010ff */
[----:B------:R-:W-:Y:S01]  /*13f40*/  FADD.FTZ R153, R153, R152 ;  /* 0x0000009899997221 */ /* 0x000fe20000010000 */
[----:B------:R-:W-:Y:S03]  /*13f50*/  HMMA.16816.F32.BF16 R116, R96, R118, RZ ;  /* 0x000000766074723c */ /* 0x000fe600000418ff */
[----:B------:R-:W-:-:S02]  /*13f60*/  FADD.FTZ R150, R150, R153 ;  /* 0x0000009996967221 */ /* 0x000fc40000010000 */
[----:B------:R-:W-:Y:S01]  /*13f70*/  MUFU.EX2 R151, R151 ;  /* 0x0000009700977308 */ /* 0x000fe20000000800 */
[C---:B------:R-:W-:Y:S06]  /*13f80*/  HMMA.16816.F32.BF16 R40, R96.reuse, R42, RZ ;  /* 0x0000002a6028723c */ /* 0x040fec00000418ff */
[----:B--2---:R-:W-:Y:S01]  /*13f90*/  HMMA.16816.F32.BF16 R52, R96, R56, RZ ;  /* 0x000000386034723c */ /* 0x004fe200000418ff */
        /* <DEDUP_REMOVED lines=20> */
[C---:B---3--:R-:W-:Y:S01]  /*140e0*/  HMMA.16816.F32.BF16 R120, R4.reuse, R12, R120 ;  /* 0x0000000c0478723c */ /* 0x048fe20000041878 */
        /* <DEDUP_REMOVED lines=229> */
.L_x_7262:
[----:B--2---:R-:W-:Y:S02]  /*14f40*/  R2UR UR4, R226 ;  /* 0x00000000e20472ca */ /* 0x004fe400000e0000 */
[----:B------:R-:W-:-:S13]  /*14f50*/  R2UR UR5, R227 ;  /* 0x00000000e30572ca */ /* 0x000fda00000e0000 */
[----:B-1----:R-:W2:Y:S02]  /*14f60*/  LD.E R2, desc[UR4][R244.64+0x40] ;  /* 0x00004004f4027980 */ /* 0x002ea4000c101900 */
[----:B--2---:R-:W-:-:S05]  /*14f70*/  IMAD.U32 R2, R2, -0x40, RZ ;  /* 0xffffffc002027824 */ /* 0x004fca00078e00ff */
[----:B------:R-:W-:Y:S02]  /*14f80*/  SHF.R.S32.HI R0, RZ, 0x1f, R2 ;  /* 0x0000001fff007819 */ /* 0x000fe40000011402 */
.L_x_7263:
[----:B------:R-:W-:Y:S05]  /*14f90*/  BSYNC B0 ;  /* 0x0000000000007941 */ /* 0x000fea0003800000 */
.L_x_7261:
        /* <DEDUP_REMOVED lines=39> */
[----:B------:R-:W-:Y:S04]  /*15210*/  LDGSTS.E.BYPASS.LTC128B.128 [R221+0x11000], desc[UR14][R16.64+0x100] ;  /* 0x1100010010dd7fae */ /* 0x000fe8000b901d4e */
[----:B------:R-:W-:Y:S04]  /*15220*/  LDGSTS.E.BYPASS.LTC128B.128 [R221+0xd800], desc[UR12][R18.64] ;  /* 0x0d80000012dd7fae */ /* 0x000fe8000b901d4c */
[----:B------:R-:W-:Y:S04]  /*15230*/  LDGSTS.E.BYPASS.LTC128B.128 [R221+0xf800], desc[UR10][R18.64+0x80] ;  /* 0x0f80008012dd7fae */ /* 0x000fe8000b901d4a */
[----:B------:R1:W-:Y:S04]  /*15240*/  LDGSTS.E.BYPASS.LTC128B.128 [R221+0x11800], desc[UR4][R18.64+0x100] ;  /* 0x1180010012dd7fae */ /* 0x0003e8000b901d44 */
[----:B------:R-:W-:Y:S04]  /*15250*/  LDSM.16.M88.4 R176, [R202] ;  /* 0x00000000cab0783b */ /* 0x000fe80000000200 */
[----:B------:R-:W2:Y:S04]  /*15260*/  LDSM.16.M88.4 R4, [R201+0x6000] ;  /* 0x00600000c904783b */ /* 0x000ea80000000200 */
[----:B------:R-:W-:Y:S04]  /*15270*/  LDSM.16.M88.4 R172, [R200] ;  /* 0x00000000c8ac783b */ /* 0x000fe80000000200 */
[----:B------:R-:W-:Y:S04]  /*15280*/  LDSM.16.M88.4 R12, [R199] ;  /* 0x00000000c70c783b */ /* 0x000fe80000000200 */
[----:B------:R-:W3:Y:S01]  /*15290*/  LD.E R0, desc[UR4][R244.64+0x18c] ;  /* 0x00018c04f4007980 */ /* 0x000ee2000c101900 */
[----:B------:R-:W-:Y:S01]  /*152a0*/  IMAD R133, R216, 0x40, R133 ;  /* 0x00000040d8857824 */ /* 0x000fe200078e0285 */
[----:B------:R-:W-:Y:S02]  /*152b0*/  BSSY B1, `(.L_x_7264) ;  /* 0x00001c6000017945 */ /* 0x000fe40003800000 */
[----:B------:R-:W4:Y:S02]  /*152c0*/  LDSM.16.M88.4 R28, [R201+0x6800] ;  /* 0x00680000c91c783b */ /* 0x000f240000000200 */
[----:B------:R-:W-:-:S02]  /*152d0*/  ISETP.GE.AND P5, PT, R133, R224, PT ;  /* 0x000000e08500720c */ /* 0x000fc40003fa6270 */
[----:B------:R-:W-:Y:S02]  /*152e0*/  LDSM.16.M88.4 R164, [R198] ;  /* 0x00000000c6a4783b */ /* 0x000fe40000000200 */
[----:B------:R-:W-:Y:S02]  /*152f0*/  ISETP.GE.OR P5, PT, R133, R223, !P5 ;  /* 0x000000df8500720c */ /* 0x000fe40006fa6670 */
[----:B------:R-:W-:Y:S04]  /*15300*/  LDSM.16.M88.4 R20, [R196+0x6000] ;  /* 0x00600000c414783b */ /* 0x000fe80000000200 */
[----:B-1----:R-:W1:Y:S04]  /*15310*/  LDSM.16.M88.4 R16, [R195] ;  /* 0x00000000c310783b */ /* 0x002e680000000200 */
[----:B------:R-:W5:Y:S04]  /*15320*/  LDSM.16.M88.4 R156, [R201+0x7000] ;  /* 0x00700000c99c783b */ /* 0x000f680000000200 */
[----:B------:R-:W-:Y:S01]  /*15330*/  LDSM.16.M88.4 R144, [R197] ;  /* 0x00000000c590783b */ /* 0x000fe20000000200 */
[C---:B--2---:R-:W-:Y:S03]  /*15340*/  HMMA.16816.F32.BF16 R8, R176.reuse, R4, RZ ;  /* 0x00000004b008723c */ /* 0x044fe600000418ff */
[----:B------:R-:W2:Y:S04]  /*15350*/  LDSM.16.M88.4 R24, [R196+0x6800] ;  /* 0x00680000c418783b */ /* 0x000ea80000000200 */
[----:B------:R-:W-:Y:S01]  /*15360*/  LDSM.16.M88.4 R232, [R201+0x7800] ;  /* 0x00780000c9e8783b */ /* 0x000fe20000000200 */
[C---:B------:R-:W-:Y:S03]  /*15370*/  HMMA.16816.F32.BF16 R4, R176.reuse, R6, RZ ;  /* 0x00000006b004723c */ /* 0x040fe600000418ff */
[----:B------:R-:W-:Y:S04]  /*15380*/  LDSM.16.M88.4 R152, [R194] ;  /* 0x00000000c298783b */ /* 0x000fe80000000200 */
[----:B------:R-:W-:Y:S01]  /*15390*/  LDSM.16.M88.4 R148, [R202+0x2000] ;  /* 0x00200000ca94783b */ /* 0x000fe20000000200 */
[C---:B----4-:R-:W-:Y:S03]  /*153a0*/  HMMA.16816.F32.BF16 R32, R176.reuse, R28, RZ ;  /* 0x0000001cb020723c */ /* 0x050fe600000418ff */
[----:B------:R-:W-:Y:S04]  /*153b0*/  LDSM.16.M88.4 R140, [R192+0x800] ;  /* 0x00080000c08c783b */ /* 0x000fe80000000200 */
[----:B------:R-:W-:Y:S01]  /*153c0*/  LDSM.16.M88.4 R240, [R193] ;  /* 0x00000000c1f0783b */ /* 0x000fe20000000200 */
[----:B------:R-:W-:Y:S03]  /*153d0*/  HMMA.16816.F32.BF16 R28, R176, R30, RZ ;  /* 0x0000001eb01c723c */ /* 0x000fe600000418ff */
[----:B------:R-:W-:Y:S03]  /*153e0*/  LDSM.16.M88.4 R168, [R196+0x7000] ;  /* 0x00700000c4a8783b */ /* 0x000fe60000000200 */
[C---:B------:R-:W-:Y:S01]  /*153f0*/  HMMA.16816.F32.BF16 R8, R172.reuse, R12, R8 ;  /* 0x0000000cac08723c */ /* 0x040fe20000041808 */
[----:B------:R-:W-:Y:S04]  /*15400*/  LDSM.16.M88.4 R236, [R198+0x2000] ;  /* 0x00200000c6ec783b */ /* 0x000fe80000000200 */
[----:B------:R-:W0:Y:S01]  /*15410*/  LDGDEPBAR ;  /* 0x00000000000079af */ /* 0x000e220000000000 */
[C---:B------:R-:W-:Y:S03]  /*15420*/  HMMA.16816.F32.BF16 R4, R172.reuse, R14, R4 ;  /* 0x0000000eac04723c */ /* 0x040fe60000041804 */
[----:B------:R-:W4:Y:S03]  /*15430*/  LDSM.16.M88.4 R12, [R192] ;  /* 0x00000000c00c783b */ /* 0x000f260000000200 */
[C---:B-1----:R-:W-:Y:S06]  /*15440*/  HMMA.16816.F32.BF16 R32, R172.reuse, R16, R32 ;  /* 0x00000010ac20723c */ /* 0x042fec0000041820 */
[----:B------:R-:W-:Y:S01]  /*15450*/  HMMA.16816.F32.BF16 R28, R172, R18, R28 ;  /* 0x00000012ac1c723c */ /* 0x000fe2000004181c */
[----:B------:R-:W-:Y:S05]  /*15460*/  LDSM.16.M88.4 R16, [R200+0x2000] ;  /* 0x00200000c810783b */ /* 0x000fea0000000200 */
[C---:B------:R-:W-:Y:S06]  /*15470*/  HMMA.16816.F32.BF16 R8, R164.reuse, R20, R8 ;  /* 0x00000014a408723c */ /* 0x040fec0000041808 */
[----:B------:R-:W-:Y:S01]  /*15480*/  HMMA.16816.F32.BF16 R4, R164, R22, R4 ;  /* 0x00000016a404723c */ /* 0x000fe20000041804 */
[----:B------:R-:W1:Y:S05]  /*15490*/  LDSM.16.M88.4 R20, [R201+0x8000] ;  /* 0x00800000c914783b */ /* 0x000e6a0000000200 */
[C---:B-----5:R-:W-:Y:S06]  /*154a0*/  HMMA.16816.F32.BF16 R160, R176.reuse, R156, RZ ;  /* 0x0000009cb0a0723c */ /* 0x060fec00000418ff */
[----:B------:R-:W-:Y:S06]  /*154b0*/  HMMA.16816.F32.BF16 R156, R176, R158, RZ ;  /* 0x0000009eb09c723c */ /* 0x000fec00000418ff */
[----:B--2---:R-:W-:Y:S06]  /*154c0*/  HMMA.16816.F32.BF16 R32, R164, R24, R32 ;  /* 0x00000018a420723c */ /* 0x004fec0000041820 */
[C---:B----4-:R-:W-:Y:S06]  /*154d0*/  HMMA.16816.F32.BF16 R8, R144.reuse, R12, R8 ;  /* 0x0000000c9008723c */ /* 0x050fec0000041808 */
[----:B------:R-:W-:Y:S01]  /*154e0*/  HMMA.16816.F32.BF16 R4, R144, R14, R4 ;  /* 0x0000000e9004723c */ /* 0x000fe20000041804 */
[----:B------:R-:W2:Y:S05]  /*154f0*/  LDSM.16.M88.4 R12, [R191] ;  /* 0x00000000bf0c783b */ /* 0x000eaa0000000200 */
[----:B------:R-:W-:Y:S01]  /*15500*/  HMMA.16816.F32.BF16 R28, R164, R26, R28 ;  /* 0x0000001aa41c723c */ /* 0x000fe2000004181c */
[----:B------:R-:W-:Y:S05]  /*15510*/  LDSM.16.M88.4 R24, [R192+0x1000] ;  /* 0x00100000c018783b */ /* 0x000fea0000000200 */
[C---:B------:R-:W-:Y:S06]  /*15520*/  HMMA.16816.F32.BF16 R180, R176.reuse, R232, RZ ;  /* 0x000000e8b0b4723c */ /* 0x040fec00000418ff */
[----:B------:R-:W-:Y:S01]  /*15530*/  HMMA.16816.F32.BF16 R176, R176, R234, RZ ;  /* 0x000000eab0b0723c */ /* 0x000fe200000418ff */
[----:B------:R-:W-:Y:S05]  /*15540*/  LDSM.16.M88.4 R232, [R196+0x7800] ;  /* 0x00780000c4e8783b */ /* 0x000fea0000000200 */
[C---:B------:R-:W-:Y:S06]  /*15550*/  HMMA.16816.F32.BF16 R160, R172.reuse, R152, R160 ;  /* 0x00000098aca0723c */ /* 0x040fec00000418a0 */
[----:B------:R-:W-:Y:S01]  /*15560*/  HMMA.16816.F32.BF16 R156, R172, R154, R156 ;  /* 0x0000009aac9c723c */ /* 0x000fe2000004189c */
[----:B------:R-:W4:Y:S05]  /*15570*/  LDSM.16.M88.4 R152, [R201+0x8800] ;  /* 0x00880000c998783b */ /* 0x000f2a0000000200 */
[C---:B-1----:R-:W-:Y:S06]  /*15580*/  HMMA.16816.F32.BF16 R8, R148.reuse, R20, R8 ;  /* 0x000000149408723c */ /* 0x042fec0000041808 */
[----:B------:R-:W-:Y:S01]  /*15590*/  HMMA.16816.F32.BF16 R4, R148, R22, R4 ;  /* 0x000000169404723c */ /* 0x000fe20000041804 */
[----:B------:R-:W1:Y:S05]  /*155a0*/  LDSM.16.M88.4 R20, [R196+0x8000] ;  /* 0x00800000c414783b */ /* 0x000e6a0000000200 */
[C---:B------:R-:W-:Y:S06]  /*155b0*/  HMMA.16816.F32.BF16 R32, R144.reuse, R140, R32 ;  /* 0x0000008c9020723c */ /* 0x040fec0000041820 */
[----:B------:R-:W-:Y:S01]  /*155c0*/  HMMA.16816.F32.BF16 R28, R144, R142, R28 ;  /* 0x0000008e901c723c */ /* 0x000fe2000004181c */
[----:B------:R-:W5:Y:S05]  /*155d0*/  LDSM.16.M88.4 R140, [R190] ;  /* 0x00000000be8c783b */ /* 0x000f6a0000000200 */
[C---:B------:R-:W-:Y:S06]  /*155e0*/  HMMA.16816.F32.BF16 R180, R172.reuse, R240, R180 ;  /* 0x000000f0acb4723c */ /* 0x040fec00000418b4 */
[----:B------:R-:W-:Y:S01]  /*155f0*/  HMMA.16816.F32.BF16 R176, R172, R242, R176 ;  /* 0x000000f2acb0723c */ /* 0x000fe200000418b0 */
[----:B------:R-:W-:Y:S04]  /*15600*/  LDSM.16.M88.4 R172, [R197+0x2000] ;  /* 0x00200000c5ac783b */ /* 0x000fe80000000200 */
[----:B------:R-:W-:Y:S01]  /*15610*/  LDSM.16.M88.4 R240, [R201+0x9000] ;  /* 0x00900000c9f0783b */ /* 0x000fe20000000200 */
[C---:B------:R-:W-:Y:S06]  /*15620*/  HMMA.16816.F32.BF16 R160, R164.reuse, R168, R160 ;  /* 0x000000a8a4a0723c */ /* 0x040fec00000418a0 */
[----:B------:R-:W-:Y:S01]  /*15630*/  HMMA.16816.F32.BF16 R156, R164, R170, R156 ;  /* 0x000000aaa49c723c */ /* 0x000fe2000004189c */
[----:B------:R-:W5:Y:S05]  /*15640*/  LDSM.16.M88.4 R168, [R192+0x1800] ;  /* 0x00180000c0a8783b */ /* 0x000f6a0000000200 */
[C---:B--2---:R-:W-:Y:S06]  /*15650*/  HMMA.16816.F32.BF16 R8, R16.reuse, R12, R8 ;  /* 0x0000000c1008723c */ /* 0x044fec0000041808 */
[----:B------:R-:W-:Y:S01]  /*15660*/  HMMA.16816.F32.BF16 R4, R16, R14, R4 ;  /* 0x0000000e1004723c */ /* 0x000fe20000041804 */
[----:B------:R-:W2:Y:S05]  /*15670*/  LDSM.16.M88.4 R12, [R192+0x2000] ;  /* 0x00200000c00c783b */ /* 0x000eaa0000000200 */
[C---:B----4-:R-:W-:Y:S06]  /*15680*/  HMMA.16816.F32.BF16 R32, R148.reuse, R152, R32 ;  /* 0x000000989420723c */ /* 0x050fec0000041820 */
[----:B------:R-:W-:Y:S01]  /*15690*/  HMMA.16816.F32.BF16 R28, R148, R154, R28 ;  /* 0x0000009a941c723c */ /* 0x000fe2000004181c */
[----:B------:R-:W-:Y:S05]  /*156a0*/  LDSM.16.M88.4 R152, [R202+0x4000] ;  /* 0x00400000ca98783b */ /* 0x000fea0000000200 */
[C---:B------:R-:W-:Y:S06]  /*156b0*/  HMMA.16816.F32.BF16 R180, R164.reuse, R232, R180 ;  /* 0x000000e8a4b4723c */ /* 0x040fec00000418b4 */
[----:B------:R-:W-:Y:S01]  /*156c0*/  HMMA.16816.F32.BF16 R176, R164, R234, R176 ;  /* 0x000000eaa4b0723c */ /* 0x000fe200000418b0 */
[----:B------:R-:W-:Y:S04]  /*156d0*/  LDSM.16.M88.4 R164, [R201+0x9800] ;  /* 0x00980000c9a4783b */ /* 0x000fe80000000200 */
[----:B------:R-:W-:Y:S01]  /*156e0*/  LDSM.16.M88.4 R232, [R189] ;  /* 0x00000000bde8783b */ /* 0x000fe20000000200 */
[----:B------:R-:W-:Y:S06]  /*156f0*/  HMMA.16816.F32.BF16 R160, R144, R24, R160 ;  /* 0x0000001890a0723c */ /* 0x000fec00000418a0 */
[C---:B-1----:R-:W-:Y:S06]  /*15700*/  HMMA.16816.F32.BF16 R8, R236.reuse, R20, R8 ;  /* 0x00000014ec08723c */ /* 0x042fec0000041808 */
[----:B------:R-:W-:Y:S01]  /*15710*/  HMMA.16816.F32.BF16 R4, R236, R22, R4 ;  /* 0x00000016ec04723c */ /* 0x000fe20000041804 */
[----:B------:R-:W-:Y:S05]  /*15720*/  LDSM.16.M88.4 R20, [R201+0xa000] ;  /* 0x00a00000c914783b */ /* 0x000fea0000000200 */
[----:B------:R-:W-:Y:S01]  /*15730*/  HMMA.16816.F32.BF16 R156, R144, R26, R156 ;  /* 0x0000001a909c723c */ /* 0x000fe2000004189c */
[----:B------:R-:W1:Y:S05]  /*15740*/  LDSM.16.M88.4 R24, [R196+0x8800] ;  /* 0x00880000c418783b */ /* 0x000e6a0000000200 */
[C---:B-----5:R-:W-:Y:S06]  /*15750*/  HMMA.16816.F32.BF16 R32, R16.reuse, R140, R32 ;  /* 0x0000008c1020723c */ /* 0x060fec0000041820 */
[----:B------:R-:W-:Y:S01]  /*15760*/  HMMA.16816.F32.BF16 R28, R16, R142, R28 ;  /* 0x0000008e101c723c */ /* 0x000fe2000004181c */
[----:B------:R-:W-:Y:S05]  /*15770*/  LDSM.16.M88.4 R140, [R188] ;  /* 0x00000000bc8c783b */ /* 0x000fea0000000200 */
[C---:B------:R-:W-:Y:S06]  /*15780*/  HMMA.16816.F32.BF16 R180, R144.reuse, R168, R180 ;  /* 0x000000a890b4723c */ /* 0x040fec00000418b4 */
[----:B------:R-:W-:Y:S01]  /*15790*/  HMMA.16816.F32.BF16 R176, R144, R170, R176 ;  /* 0x000000aa90b0723c */ /* 0x000fe200000418b0 */
[----:B------:R-:W-:Y:S04]  /*157a0*/  LDSM.16.M88.4 R144, [R200+0x4000] ;  /* 0x00400000c890783b */ /* 0x000fe80000000200 */
[----:B------:R-:W-:Y:S01]  /*157b0*/  LDSM.16.M88.4 R168, [R187] ;  /* 0x00000000bba8783b */ /* 0x000fe20000000200 */
[C---:B--2---:R-:W-:Y:S06]  /*157c0*/  HMMA.16816.F32.BF16 R8, R172.reuse, R12, R8 ;  /* 0x0000000cac08723c */ /* 0x044fec0000041808 */
[----:B------:R-:W-:Y:S01]  /*157d0*/  HMMA.16816.F32.BF16 R4, R172, R14, R4 ;  /* 0x0000000eac04723c */ /* 0x000fe20000041804 */
[----:B------:R-:W2:Y:S05]  /*157e0*/  LDSM.16.M88.4 R12, [R192+0x2800] ;  /* 0x00280000c00c783b */ /* 0x000eaa0000000200 */
[----:B------:R-:W-:Y:S06]  /*157f0*/  HMMA.16816.F32.BF16 R160, R148, R240, R160 ;  /* 0x000000f094a0723c */ /* 0x000fec00000418a0 */
[C---:B-1----:R-:W-:Y:S06]  /*15800*/  HMMA.16816.F32.BF16 R32, R236.reuse, R24, R32 ;  /* 0x00000018ec20723c */ /* 0x042fec0000041820 */
[----:B------:R-:W-:Y:S01]  /*15810*/  HMMA.16816.F32.BF16 R28, R236, R26, R28 ;  /* 0x0000001aec1c723c */ /* 0x000fe2000004181c */
[----:B------:R-:W-:Y:S05]  /*15820*/  LDSM.16.M88.4 R24, [R198+0x4000] ;  /* 0x00400000c618783b */ /* 0x000fea0000000200 */
[C---:B------:R-:W-:Y:S06]  /*15830*/  HMMA.16816.F32.BF16 R180, R148.reuse, R164, R180 ;  /* 0x000000a494b4723c */ /* 0x040fec00000418b4 */
[----:B------:R-:W-:Y:S01]  /*15840*/  HMMA.16816.F32.BF16 R176, R148, R166, R176 ;  /* 0x000000a694b0723c */ /* 0x000fe200000418b0 */
[----:B------:R-:W1:Y:S05]  /*15850*/  LDSM.16.M88.4 R164, [R196+0x9000] ;  /* 0x00900000c4a4783b */ /* 0x000e6a0000000200 */
[C---:B------:R-:W-:Y:S06]  /*15860*/  HMMA.16816.F32.BF16 R8, R152.reuse, R20, R8 ;  /* 0x000000149808723c */ /* 0x040fec0000041808 */
[----:B------:R-:W-:Y:S01]  /*15870*/  HMMA.16816.F32.BF16 R4, R152, R22, R4 ;  /* 0x000000169804723c */ /* 0x000fe20000041804 */
[----:B------:R-:W4:Y:S05]  /*15880*/  LDSM.16.M88.4 R20, [R201+0xa800] ;  /* 0x00a80000c914783b */ /* 0x000f2a0000000200 */
[----:B------:R-:W-:Y:S01]  /*15890*/  HMMA.16816.F32.BF16 R156, R148, R242, R156 ;  /* 0x000000f2949c723c */ /* 0x000fe2000004189c */
[----:B------:R-:W5:Y:S05]  /*158a0*/  LDSM.16.M88.4 R148, [R196+0xa000] ;  /* 0x00a00000c494783b */ /* 0x000f6a0000000200 */
[----:B------:R-:W-:Y:S06]  /*158b0*/  HMMA.16816.F32.BF16 R160, R16, R232, R160 ;  /* 0x000000e810a0723c */ /* 0x000fec00000418a0 */
[C---:B--2---:R-:W-:Y:S06]  /*158c0*/  HMMA.16816.F32.BF16 R32, R172.reuse, R12, R32 ;  /* 0x0000000cac20723c */ /* 0x044fec0000041820 */
[----:B------:R-:W-:Y:S01]  /*158d0*/  HMMA.16816.F32.BF16 R28, R172, R14, R28 ;  /* 0x0000000eac1c723c */ /* 0x000fe2000004181c */
[----:B------:R-:W-:Y:S05]  /*158e0*/  LDSM.16.M88.4 R12, [R192+0x4000] ;  /* 0x00400000c00c783b */ /* 0x000fea0000000200 */
[C---:B------:R-:W-:Y:S06]  /*158f0*/  HMMA.16816.F32.BF16 R180, R16.reuse, R140, R180 ;  /* 0x0000008c10b4723c */ /* 0x040fec00000418b4 */
[----:B------:R-:W-:Y:S01]  /*15900*/  HMMA.16816.F32.BF16 R176, R16, R142, R176 ;  /* 0x0000008e10b0723c */ /* 0x000fe200000418b0 */
[----:B------:R-:W2:Y:S05]  /*15910*/  LDSM.16.M88.4 R140, [R186] ;  /* 0x00000000ba8c783b */ /* 0x000eaa0000000200 */
[C---:B------:R-:W-:Y:S06]  /*15920*/  HMMA.16816.F32.BF16 R8, R144.reuse, R168, R8 ;  /* 0x000000a89008723c */ /* 0x040fec0000041808 */
[----:B------:R-:W-:Y:S01]  /*15930*/  HMMA.16816.F32.BF16 R4, R144, R170, R4 ;  /* 0x000000aa9004723c */ /* 0x000fe20000041804 */
[----:B------:R-:W3:Y:S05]  /*15940*/  LDSM.16.M88.4 R168, [R192+0x3000] ;  /* 0x00300000c0a8783b */ /* 0x000eea0000000200 */
[----:B------:R-:W-:Y:S01]  /*15950*/  HMMA.16816.F32.BF16 R156, R16, R234, R156 ;  /* 0x000000ea109c723c */ /* 0x000fe2000004189c */
[----:B------:R-:W3:Y:S04]  /*15960*/  LDSM.16.M88.4 R16, [R197+0x4000] ;  /* 0x00400000c510783b */ /* 0x000ee80000000200 */
[----:B------:R-:W3:Y:S01]  /*15970*/  LDSM.16.M88.4 R232, [R196+0x9800] ;  /* 0x00980000c4e8783b */ /* 0x000ee20000000200 */
[----:B-1----:R-:W-:Y:S06]  /*15980*/  HMMA.16816.F32.BF16 R160, R236, R164, R160 ;  /* 0x000000a4eca0723c */ /* 0x002fec00000418a0 */
[C---:B----4-:R-:W-:Y:S06]  /*15990*/  HMMA.16816.F32.BF16 R32, R152.reuse, R20, R32 ;  /* 0x000000149820723c */ /* 0x050fec0000041820 */
[----:B------:R-:W-:Y:S01]  /*159a0*/  HMMA.16816.F32.BF16 R28, R152, R22, R28 ;  /* 0x00000016981c723c */ /* 0x000fe2000004181c */
[----:B------:R-:W-:Y:S05]  /*159b0*/  LDSM.16.M88.4 R20, [R196+0xa800] ;  /* 0x00a80000c414783b */ /* 0x000fea0000000200 */
[C---:B-----5:R-:W-:Y:S06]  /*159c0*/  HMMA.16816.F32.BF16 R8, R24.reuse, R148, R8 ;  /* 0x000000941808723c */ /* 0x060fec0000041808 */
[----:B------:R-:W-:Y:S01]  /*159d0*/  HMMA.16816.F32.BF16 R4, R24, R150, R4 ;  /* 0x000000961804723c */ /* 0x000fe20000041804 */
[----:B------:R-:W1:Y:S05]  /*159e0*/  LDSM.16.M88.4 R148, [R201+0xb000] ;  /* 0x00b00000c994783b */ /* 0x000e6a0000000200 */
[----:B--2---:R-:W-:Y:S06]  /*159f0*/  HMMA.16816.F32.BF16 R32, R144, R140, R32 ;  /* 0x0000008c9020723c */ /* 0x004fec0000041820 */
[----:B---3--:R-:W-:Y:S06]  /*15a00*/  HMMA.16816.F32.BF16 R160, R172, R168, R160 ;  /* 0x000000a8aca0723c */ /* 0x008fec00000418a0 */
[----:B------:R-:W-:Y:S01]  /*15a10*/  HMMA.16816.F32.BF16 R156, R236, R166, R156 ;  /* 0x000000a6ec9c723c */ /* 0x000fe2000004189c */
[----:B------:R-:W2:Y:S05]  /*15a20*/  LDSM.16.M88.4 R164, [R192+0x3800] ;  /* 0x00380000c0a4783b */ /* 0x000eaa0000000200 */
[----:B------:R-:W-:Y:S01]  /*15a30*/  HMMA.16816.F32.BF16 R140, R144, R142, R28 ;  /* 0x0000008e908c723c */ /* 0x000fe2000004181c */
[----:B------:R-:W-:Y:S05]  /*15a40*/  LDSM.16.M88.4 R28, [R192+0x4800] ;  /* 0x00480000c01c783b */ /* 0x000fea0000000200 */
[C---:B------:R-:W-:Y:S06]  /*15a50*/  HMMA.16816.F32.BF16 R8, R16.reuse, R12, R8 ;  /* 0x0000000c1008723c */ /* 0x040fec0000041808 */
        /* <DEDUP_REMOVED lines=28> */
[----:B------:R-:W-:Y:S01]  /*15c20*/  HMMA.16816.F32.BF16 R32, R16, R28, R32 ;  /* 0x0000001c1020723c */ /* 0x000fe20000041820 */
[----:B--2---:R-:W-:-:S05]  /*15c30*/  FSEL R2, R2, -INF , !P5 ;  /* 0xff80000002027808 */ /* 0x004fca0006800000 */
[C---:B----4-:R-:W-:Y:S01]  /*15c40*/  HMMA.16816.F32.BF16 R180, R152.reuse, R20, R180 ;  /* 0x0000001498b4723c */ /* 0x050fe200000418b4 */
[----:B------:R-:W2:Y:S05]  /*15c50*/  MUFU.TANH R12, R12 ;  /* 0x0000000c000c7308 */ /* 0x000eaa0000002400 */
[----:B------:R-:W-:Y:S06]  /*15c60*/  HMMA.16816.F32.BF16 R176, R152, R22, R176 ;  /* 0x0000001698b0723c */ /* 0x000fec00000418b0 */
[----:B------:R-:W-:Y:S01]  /*15c70*/  HMMA.16816.F32.BF16 R156, R144, R14, R156 ;  /* 0x0000000e909c723c */ /* 0x000fe2000004189c */
[----:B------:R-:W-:-:S05]  /*15c80*/  VIADD R23, R133, 0x8 ;  /* 0x0000000885177836 */ /* 0x000fca0000000000 */
[----:B------:R-:W-:Y:S01]  /*15c90*/  HMMA.16816.F32.BF16 R140, R16, R30, R140 ;  /* 0x0000001e108c723c */ /* 0x000fe2000004188c */
[-C--:B------:R-:W-:Y:S01]  /*15ca0*/  FMUL.FTZ R14, R7, R0.reuse ;  /* 0x00000000070e7220 */ /* 0x080fe20000410000 */
[----:B------:R-:W4:Y:S01]  /*15cb0*/  LDSM.16.M88.4 R28, [R192+0x5000] ;  /* 0x00500000c01c783b */ /* 0x000f220000000200 */
[-C--:B------:R-:W-:Y:S01]  /*15cc0*/  FMUL.FTZ R15, R33, R0.reuse ;  /* 0x00000000210f7220 */ /* 0x080fe20000410000 */
[----:B------:R-:W-:Y:S01]  /*15cd0*/  FMUL.FTZ R32, R32, R0 ;  /* 0x0000000020207220 */ /* 0x000fe20000410000 */
[C---:B------:R-:W-:Y:S01]  /*15ce0*/  ISETP.GE.AND P1, PT, R23.reuse, R224, PT ;  /* 0x000000e01700720c */ /* 0x040fe20003f26270 */
[----:B---3--:R-:W3:Y:S01]  /*15cf0*/  LDSM.16.M88.4 R4, [R196+0xb800] ;  /* 0x00b80000c404783b */ /* 0x008ee20000000200 */
[----:B-----5:R-:W-:Y:S01]  /*15d00*/  HMMA.16816.F32.BF16 R160, R24, R168, R160 ;  /* 0x000000a818a0723c */ /* 0x020fe200000418a0 */
[----:B------:R-:W-:Y:S01]  /*15d10*/  MUFU.TANH R14, R14 ;  /* 0x0000000e000e7308 */ /* 0x000fe20000002400 */
[C---:B------:R-:W-:Y:S01]  /*15d20*/  ISETP.GE.AND P4, PT, R23.reuse, R222, PT ;  /* 0x000000de1700720c */ /* 0x040fe20003f86270 */
[-C--:B------:R-:W-:Y:S01]  /*15d30*/  FMUL.FTZ R21, R34, R0.reuse ;  /* 0x0000000022157220 */ /* 0x080fe20000410000 */
[----:B------:R-:W-:Y:S01]  /*15d40*/  ISETP.GE.OR P1, PT, R23, R223, !P1 ;  /* 0x000000df1700720c */ /* 0x000fe20004f26670 */
[----:B------:R-:W-:Y:S01]  /*15d50*/  FMUL.FTZ R35, R35, R0 ;  /* 0x0000000023237220 */ /* 0x000fe20000410000 */
[----:B-1----:R-:W-:Y:S01]  /*15d60*/  HMMA.16816.F32.BF16 R180, R144, R8, R180 ;  /* 0x0000000890b4723c */ /* 0x002fe200000418b4 */
[----:B------:R-:W-:Y:S01]  /*15d70*/  ISETP.GE.OR P4, PT, R23, R220, !P4 ;  /* 0x000000dc1700720c */ /* 0x000fe20006786670 */
[----:B------:R-:W-:Y:S01]  /*15d80*/  VIADD R23, R133, 0x10 ;  /* 0x0000001085177836 */ /* 0x000fe20000000000 */
[----:B------:R-:W1:Y:S01]  /*15d90*/  MUFU.TANH R238, R32 ;  /* 0x0000002000ee7308 */ /* 0x000e620000002400 */
[----:B------:R-:W-:-:S02]  /*15da0*/  FSEL R22, R139, -INF , !P1 ;  /* 0xff8000008b167808 */ /* 0x000fc40004800000 */
[----:B------:R-:W-:Y:S01]  /*15db0*/  HMMA.16816.F32.BF16 R176, R144, R10, R176 ;  /* 0x0000000a90b0723c */ /* 0x000fe200000418b0 */
[----:B------:R-:W-:Y:S01]  /*15dc0*/  VIADD R9, R133, 0x1 ;  /* 0x0000000185097836 */ /* 0x000fe20000000000 */
[----:B------:R-:W-:-:S03]  /*15dd0*/  ISETP.GE.AND P1, PT, R23, R224, PT ;  /* 0x000000e01700720c */ /* 0x000fc60003f26270 */
[----:B------:R-:W5:Y:S01]  /*15de0*/  MUFU.TANH R15, R15 ;  /* 0x0000000f000f7308 */ /* 0x000f620000002400 */
[C---:B------:R-:W-:Y:S01]  /*15df0*/  ISETP.GE.AND P6, PT, R9.reuse, R224, PT ;  /* 0x000000e00900720c */ /* 0x040fe20003fc6270 */
[----:B------:R-:W-:Y:S01]  /*15e00*/  HMMA.16816.F32.BF16 R156, R24, R170, R156 ;  /* 0x000000aa189c723c */ /* 0x000fe2000004189c */
[C---:B------:R-:W-:Y:S01]  /*15e10*/  ISETP.GE.AND P3, PT, R9.reuse, R222, PT ;  /* 0x000000de0900720c */ /* 0x040fe20003f66270 */
[-C--:B------:R-:W-:Y:S01]  /*15e20*/  FMUL.FTZ R236, R140, R0.reuse ;  /* 0x000000008cec7220 */ /* 0x080fe20000410000 */
[----:B------:R-:W-:Y:S01]  /*15e30*/  ISETP.GE.OR P6, PT, R9, R223, !P6 ;  /* 0x000000df0900720c */ /* 0x000fe200077c6670 */
[----:B------:R-:W-:Y:S01]  /*15e40*/  FMUL.FTZ R20, R141, R0 ;  /* 0x000000008d147220 */ /* 0x000fe20000410000 */
[----:B------:R-:W-:Y:S01]  /*15e50*/  ISETP.GE.OR P3, PT, R9, R220, !P3 ;  /* 0x000000dc0900720c */ /* 0x000fe20005f66670 */
[----:B------:R-:W-:Y:S01]  /*15e60*/  FMUL.FTZ R142, R142, R0 ;  /* 0x000000008e8e7220 */ /* 0x000fe20000410000 */
[----:B------:R-:W5:Y:S01]  /*15e70*/  LDSM.16.M88.4 R8, [R192+0x5800] ;  /* 0x00580000c008783b */ /* 0x000f620000000200 */
[----:B------:R-:W-:Y:S01]  /*15e80*/  FSEL R138, R138, -INF , !P6 ;  /* 0xff8000008a8a7808 */ /* 0x000fe20007000000 */
[----:B------:R-:W-:Y:S01]  /*15e90*/  MUFU.TANH R236, R236 ;  /* 0x000000ec00ec7308 */ /* 0x000fe20000002400 */
[----:B------:R-:W-:Y:S01]  /*15ea0*/  ISETP.GE.AND P6, PT, R133, R222, PT ;  /* 0x000000de8500720c */ /* 0x000fe20003fc6270 */
[----:B------:R-:W-:Y:S01]  /*15eb0*/  FMUL.FTZ R143, R143, R0 ;  /* 0x000000008f8f7220 */ /* 0x000fe20000410000 */
[----:B--2---:R-:W-:Y:S01]  /*15ec0*/  FSEL R12, R12, -INF , !P3 ;  /* 0xff8000000c0c7808 */ /* 0x004fe20005800000 */
[----:B------:R-:W-:-:S04]  /*15ed0*/  DEPBAR.LE SB0, 0x0 ;  /* 0x000080000000791a */ /* 0x000fc80000000000 */
[----:B----4-:R-:W-:Y:S01]  /*15ee0*/  HMMA.16816.F32.BF16 R160, R16, R28, R160 ;  /* 0x0000001c10a0723c */ /* 0x010fe200000418a0 */
[----:B------:R-:W-:Y:S01]  /*15ef0*/  ISETP.GE.OR P6, PT, R133, R220, !P6 ;  /* 0x000000dc8500720c */ /* 0x000fe200077c6670 */
[----:B------:R-:W2:Y:S01]  /*15f00*/  MUFU.TANH R234, R142 ;  /* 0x0000008e00ea7308 */ /* 0x000ea20000002400 */
[----:B------:R-:W-:-:S03]  /*15f10*/  ISETP.GE.OR P1, PT, R23, R223, !P1 ;  /* 0x000000df1700720c */ /* 0x000fc60004f26670 */
[----:B---3--:R-:W-:Y:S01]  /*15f20*/  HMMA.16816.F32.BF16 R176, R24, R6, R176 ;  /* 0x0000000618b0723c */ /* 0x008fe200000418b0 */
[----:B-1----:R-:W-:-:S03]  /*15f30*/  FSEL R238, R238, -INF , !P1 ;  /* 0xff800000eeee7808 */ /* 0x002fc60004800000 */
[----:B------:R-:W1:Y:S02]  /*15f40*/  MUFU.TANH R20, R20 ;  /* 0x0000001400147308 */ /* 0x000e640000002400 */
[----:B------:R-:W-:Y:S01]  /*15f50*/  HMMA.16816.F32.BF16 R180, R24, R4, R180 ;  /* 0x0000000418b4723c */ /* 0x000fe200000418b4 */
[----:B------:R-:W-:-:S05]  /*15f60*/  VIADD R7, R133, 0x11 ;  /* 0x0000001185077836 */ /* 0x000fca0000000000 */
[C---:B------:R-:W-:Y:S01]  /*15f70*/  HMMA.16816.F32.BF16 R156, R16.reuse, R30, R156 ;  /* 0x0000001e109c723c */ /* 0x040fe2000004189c */
[----:B------:R-:W-:Y:S01]  /*15f80*/  VIADD R5, R133, 0x9 ;  /* 0x0000000985057836 */ /* 0x000fe20000000000 */
[----:B------:R-:W-:Y:S01]  /*15f90*/  FSEL R4, R149, -INF , !P6 ;  /* 0xff80000095047808 */ /* 0x000fe20007000000 */
[----:B------:R-:W3:Y:S01]  /*15fa0*/  MUFU.TANH R21, R21 ;  /* 0x0000001500157308 */ /* 0x000ee20000002400 */
[-C--:B------:R-:W-:Y:S02]  /*15fb0*/  ISETP.GE.AND P6, PT, R7, R224.reuse, PT ;  /* 0x000000e00700720c */ /* 0x080fe40003fc6270 */
[C---:B------:R-:W-:Y:S01]  /*15fc0*/  ISETP.GE.AND P2, PT, R5.reuse, R224, PT ;  /* 0x000000e00500720c */ /* 0x040fe20003f46270 */
[----:B------:R-:W-:Y:S01]  /*15fd0*/  FMUL.FTZ R160, R160, R0 ;  /* 0x00000000a0a07220 */ /* 0x000fe20000410000 */
[----:B------:R-:W-:Y:S01]  /*15fe0*/  ISETP.GE.AND P5, PT, R5, R222, PT ;  /* 0x000000de0500720c */ /* 0x000fe20003fa6270 */
[----:B------:R-:W-:Y:S01]  /*15ff0*/  FMUL.FTZ R161, R161, R0 ;  /* 0x00000000a1a17220 */ /* 0x000fe20000410000 */
[----:B------:R-:W-:Y:S01]  /*16000*/  ISETP.GE.AND P3, PT, R7, R222, PT ;  /* 0x000000de0700720c */ /* 0x000fe20003f66270 */
[----:B------:R-:W4:Y:S01]  /*16010*/  MUFU.TANH R228, R143 ;  /* 0x0000008f00e47308 */ /* 0x000f220000002400 */
[C---:B-----5:R-:W-:Y:S01]  /*16020*/  HMMA.16816.F32.BF16 R176, R16.reuse, R10, R176 ;  /* 0x0000000a10b0723c */ /* 0x060fe200000418b0 */
[CC--:B------:R-:W-:Y:S01]  /*16030*/  ISETP.GE.OR P2, PT, R5.reuse, R223.reuse, !P2 ;  /* 0x000000df0500720c */ /* 0x0c0fe20005746670 */
[----:B------:R-:W-:Y:S01]  /*16040*/  FMUL.FTZ R154, R162, R0 ;  /* 0x00000000a29a7220 */ /* 0x000fe20000410000 */
[----:B------:R-:W-:Y:S01]  /*16050*/  ISETP.GE.OR P5, PT, R5, R220, !P5 ;  /* 0x000000dc0500720c */ /* 0x000fe20006fa6670 */
[----:B------:R-:W-:Y:S01]  /*16060*/  FMUL.FTZ R152, R163, R0 ;  /* 0x00000000a3987220 */ /* 0x000fe20000410000 */
[C---:B------:R-:W-:Y:S01]  /*16070*/  ISETP.GE.OR P6, PT, R7.reuse, R223, !P6 ;  /* 0x000000df0700720c */ /* 0x040fe200077c6670 */
[----:B------:R-:W-:Y:S01]  /*16080*/  HMMA.16816.F32.BF16 R180, R16, R8, R180 ;  /* 0x0000000810b4723c */ /* 0x000fe200000418b4 */
[----:B------:R-:W-:Y:S01]  /*16090*/  ISETP.GE.OR P3, PT, R7, R220, !P3 ;  /* 0x000000dc0700720c */ /* 0x000fe20005f66670 */
[C---:B------:R-:W-:Y:S01]  /*160a0*/  VIADD R7, R133.reuse, 0x18 ;  /* 0x0000001885077836 */ /* 0x040fe20000000000 */
[----:B------:R-:W5:Y:S01]  /*160b0*/  MUFU.TANH R140, R35 ;  /* 0x00000023008c7308 */ /* 0x000f620000002400 */
[----:B------:R-:W-:Y:S01]  /*160c0*/  FSEL R14, R14, -INF , !P5 ;  /* 0xff8000000e0e7808 */ /* 0x000fe20006800000 */
[----:B------:R-:W-:-:S02]  /*160d0*/  VIADD R11, R133, 0x20 ;  /* 0x00000020850b7836 */ /* 0x000fc40000000000 */
[-C--:B------:R-:W-:Y:S01]  /*160e0*/  FMUL.FTZ R5, R156, R0.reuse ;  /* 0x000000009c057220 */ /* 0x080fe20000410000 */
[----:B------:R-:W-:Y:S02]  /*160f0*/  VIADD R9, R133, 0x19 ;  /* 0x0000001985097836 */ /* 0x000fe40000000000 */
[----:B------:R-:W-:Y:S01]  /*16100*/  FMUL.FTZ R150, R158, R0 ;  /* 0x000000009e967220 */ /* 0x000fe20000410000 */
[----:B------:R-:W-:Y:S01]  /*16110*/  FSEL R8, R13, -INF , !P4 ;  /* 0xff8000000d087808 */ /* 0x000fe20006000000 */
[----:B------:R-:W-:Y:S01]  /*16120*/  VIADD R13, R133, 0x28 ;  /* 0x00000028850d7836 */ /* 0x000fe20000000000 */
[----:B------:R-:W-:Y:S01]  /*16130*/  ISETP.GE.AND P5, PT, R7, R222, PT ;  /* 0x000000de0700720c */ /* 0x000fe20003fa6270 */
[----:B------:R-:W5:Y:S01]  /*16140*/  MUFU.TANH R5, R5 ;  /* 0x0000000500057308 */ /* 0x000f620000002400 */
[----:B------:R-:W-:Y:S01]  /*16150*/  FSEL R144, R15, -INF , !P6 ;  /* 0xff8000000f907808 */ /* 0x000fe20007000000 */
[-C--:B------:R-:W-:Y:S01]  /*16160*/  FMUL.FTZ R156, R157, R0.reuse ;  /* 0x000000009d9c7220 */ /* 0x080fe20000410000 */
[----:B------:R-:W-:Y:S01]  /*16170*/  FSEL R6, R148, -INF , !P2 ;  /* 0xff80000094067808 */ /* 0x000fe20005000000 */
[----:B------:R-:W-:Y:S01]  /*16180*/  FMUL.FTZ R148, R159, R0 ;  /* 0x000000009f947220 */ /* 0x000fe20000410000 */
[----:B------:R-:W-:Y:S01]  /*16190*/  ISETP.GE.AND P4, PT, R7, R224, PT ;  /* 0x000000e00700720c */ /* 0x000fe20003f86270 */
[----:B------:R-:W-:Y:S01]  /*161a0*/  FMUL.FTZ R174, R176, R0 ;  /* 0x00000000b0ae7220 */ /* 0x000fe20000410000 */
[C---:B------:R-:W-:Y:S01]  /*161b0*/  ISETP.GE.AND P1, PT, R9.reuse, R224, PT ;  /* 0x000000e00900720c */ /* 0x040fe20003f26270 */
[----:B------:R-:W5:Y:S01]  /*161c0*/  MUFU.TANH R232, R160 ;  /* 0x000000a000e87308 */ /* 0x000f620000002400 */
[----:B------:R-:W-:Y:S01]  /*161d0*/  ISETP.GE.AND P6, PT, R9, R222, PT ;  /* 0x000000de0900720c */ /* 0x000fe20003fc6270 */
[----:B------:R-:W-:Y:S01]  /*161e0*/  FMUL.FTZ R166, R178, R0 ;  /* 0x00000000b2a67220 */ /* 0x000fe20000410000 */
[----:B------:R-:W-:Y:S01]  /*161f0*/  ISETP.GE.AND P2, PT, R23, R222, PT ;  /* 0x000000de1700720c */ /* 0x000fe20003f46270 */
[----:B------:R-:W-:Y:S01]  /*16200*/  FMUL.FTZ R181, R181, R0 ;  /* 0x00000000b5b57220 */ /* 0x000fe20000410000 */
[C---:B------:R-:W-:Y:S01]  /*16210*/  ISETP.GE.OR P5, PT, R7.reuse, R220, !P5 ;  /* 0x000000dc0700720c */ /* 0x040fe20006fa6670 */
[-C--:B------:R-:W-:Y:S01]  /*16220*/  FMUL.FTZ R172, R182, R0.reuse ;  /* 0x00000000b6ac7220 */ /* 0x080fe20000410000 */
[-C--:B------:R-:W-:Y:S01]  /*16230*/  ISETP.GE.OR P4, PT, R7, R223.reuse, !P4 ;  /* 0x000000df0700720c */ /* 0x080fe20006786670 */
[----:B------:R-:W5:Y:S01]  /*16240*/  MUFU.TANH R230, R161 ;  /* 0x000000a100e67308 */ /* 0x000f620000002400 */
[C---:B------:R-:W-:Y:S01]  /*16250*/  ISETP.GE.OR P1, PT, R9.reuse, R223, !P1 ;  /* 0x000000df0900720c */ /* 0x040fe20004f26670 */
[----:B------:R-:W-:Y:S01]  /*16260*/  FMUL.FTZ R7, R180, R0 ;  /* 0x00000000b4077220 */ /* 0x000fe20000410000 */
[-C--:B------:R-:W-:Y:S01]  /*16270*/  ISETP.GE.OR P6, PT, R9, R220.reuse, !P6 ;  /* 0x000000dc0900720c */ /* 0x080fe200077c6670 */
[----:B------:R-:W-:Y:S01]  /*16280*/  VIADD R9, R133, 0x21 ;  /* 0x0000002185097836 */ /* 0x000fe20000000000 */
[----:B------:R-:W-:Y:S01]  /*16290*/  ISETP.GE.OR P2, PT, R23, R220, !P2 ;  /* 0x000000dc1700720c */ /* 0x000fe20005746670 */
[-C--:B------:R-:W-:Y:S01]  /*162a0*/  FMUL.FTZ R170, R183, R0.reuse ;  /* 0x00000000b7aa7220 */ /* 0x080fe20000410000 */
[----:B--2---:R-:W-:Y:S01]  /*162b0*/  FSEL R234, R234, -INF , !P5 ;  /* 0xff800000eaea7808 */ /* 0x004fe20006800000 */
[----:B------:R-:W2:Y:S01]  /*162c0*/  MUFU.TANH R150, R150 ;  /* 0x0000009600967308 */ /* 0x000ea20000002400 */
[----:B------:R-:W-:Y:S01]  /*162d0*/  FSEL R236, R236, -INF , !P4 ;  /* 0xff800000ecec7808 */ /* 0x000fe20006000000 */
[-C--:B------:R-:W-:Y:S01]  /*162e0*/  FMUL.FTZ R169, R177, R0.reuse ;  /* 0x00000000b1a97220 */ /* 0x080fe20000410000 */
[----:B-1----:R-:W-:Y:S01]  /*162f0*/  FSEL R146, R20, -INF , !P1 ;  /* 0xff80000014927808 */ /* 0x002fe20004800000 */
[----:B------:R-:W-:Y:S01]  /*16300*/  FMUL.FTZ R164, R179, R0 ;  /* 0x00000000b3a47220 */ /* 0x000fe20000410000 */
[----:B------:R-:W-:-:S02]  /*16310*/  ISETP.GE.AND P5, PT, R13, R224, PT ;  /* 0x000000e00d00720c */ /* 0x000fc40003fa6270 */
[C---:B------:R-:W-:Y:S01]  /*16320*/  ISETP.GE.AND P4, PT, R11.reuse, R224, PT ;  /* 0x000000e00b00720c */ /* 0x040fe20003f86270 */
[----:B------:R-:W1:Y:S01]  /*16330*/  MUFU.TANH R154, R154 ;  /* 0x0000009a009a7308 */ /* 0x000e620000002400 */
[----:B------:R-:W-:Y:S02]  /*16340*/  ISETP.GE.AND P1, PT, R11, R222, PT ;  /* 0x000000de0b00720c */ /* 0x000fe40003f26270 */
[----:B---3--:R-:W-:Y:S02]  /*16350*/  FSEL R142, R21, -INF , !P2 ;  /* 0xff800000158e7808 */ /* 0x008fe40005000000 */
[----:B------:R-:W-:Y:S02]  /*16360*/  ISETP.GE.AND P2, PT, R9, R224, PT ;  /* 0x000000e00900720c */ /* 0x000fe40003f46270 */
[----:B----4-:R-:W-:Y:S01]  /*16370*/  FSEL R228, R228, -INF , !P6 ;  /* 0xff800000e4e47808 */ /* 0x010fe20007000000 */
[----:B------:R-:W3:Y:S01]  /*16380*/  MUFU.TANH R174, R174 ;  /* 0x000000ae00ae7308 */ /* 0x000ee20000002400 */
[----:B------:R-:W-:-:S02]  /*16390*/  ISETP.GE.OR P5, PT, R13, R223, !P5 ;  /* 0x000000df0d00720c */ /* 0x000fc40006fa6670 */
[CC--:B------:R-:W-:Y:S02]  /*163a0*/  ISETP.GE.OR P4, PT, R11.reuse, R223.reuse, !P4 ;  /* 0x000000df0b00720c */ /* 0x0c0fe40006786670 */
[----:B------:R-:W-:Y:S01]  /*163b0*/  ISETP.GE.OR P1, PT, R11, R220, !P1 ;  /* 0x000000dc0b00720c */ /* 0x000fe20004f26670 */
[----:B------:R-:W-:Y:S01]  /*163c0*/  VIADD R11, R133, 0x29 ;  /* 0x00000029850b7836 */ /* 0x000fe20000000000 */
[-C--:B------:R-:W-:Y:S01]  /*163d0*/  ISETP.GE.AND P6, PT, R13, R222.reuse, PT ;  /* 0x000000de0d00720c */ /* 0x080fe20003fc6270 */
[----:B------:R-:W4:Y:S01]  /*163e0*/  MUFU.TANH R156, R156 ;  /* 0x0000009c009c7308 */ /* 0x000f220000002400 */
[----:B-----5:R-:W-:Y:S02]  /*163f0*/  FSEL R140, R140, -INF , !P3 ;  /* 0xff8000008c8c7808 */ /* 0x020fe40005800000 */
[C---:B------:R-:W-:Y:S02]  /*16400*/  ISETP.GE.OR P2, PT, R9.reuse, R223, !P2 ;  /* 0x000000df0900720c */ /* 0x040fe40005746670 */
[----:B------:R-:W-:-:S02]  /*16410*/  ISETP.GE.AND P3, PT, R9, R222, PT ;  /* 0x000000de0900720c */ /* 0x000fc40003f66270 */
[----:B------:R-:W-:Y:S01]  /*16420*/  FSEL R158, R5, -INF , !P5 ;  /* 0xff800000059e7808 */ /* 0x000fe20006800000 */
[----:B------:R-:W-:Y:S01]  /*16430*/  VIADD R5, R133, 0x38 ;  /* 0x0000003885057836 */ /* 0x000fe20000000000 */
[-C--:B------:R-:W-:Y:S01]  /*16440*/  ISETP.GE.OR P6, PT, R13, R220.reuse, !P6 ;  /* 0x000000dc0d00720c */ /* 0x080fe200077c6670 */
[----:B------:R-:W5:Y:S01]  /*16450*/  MUFU.TANH R152, R152 ;  /* 0x0000009800987308 */ /* 0x000f620000002400 */
[----:B------:R-:W-:Y:S01]  /*16460*/  FSEL R232, R232, -INF , !P4 ;  /* 0xff800000e8e87808 */ /* 0x000fe20006000000 */
[----:B------:R-:W-:Y:S01]  /*16470*/  VIADD R13, R133, 0x31 ;  /* 0x00000031850d7836 */ /* 0x000fe20000000000 */
[----:B------:R-:W-:Y:S02]  /*16480*/  FSEL R230, R230, -INF , !P2 ;  /* 0xff800000e6e67808 */ /* 0x000fe40005000000 */
[----:B------:R-:W-:Y:S02]  /*16490*/  ISETP.GE.OR P3, PT, R9, R220, !P3 ;  /* 0x000000dc0900720c */ /* 0x000fe40005f66670 */
[C---:B------:R-:W-:Y:S01]  /*164a0*/  ISETP.GE.AND P4, PT, R11.reuse, R224, PT ;  /* 0x000000e00b00720c */ /* 0x040fe20003f86270 */
[----:B------:R-:W5:Y:S01]  /*164b0*/  MUFU.TANH R148, R148 ;  /* 0x0000009400947308 */ /* 0x000f620000002400 */
[----:B------:R-:W-:-:S02]  /*164c0*/  ISETP.GE.AND P2, PT, R11, R222, PT ;  /* 0x000000de0b00720c */ /* 0x000fc40003f46270 */
[----:B--2---:R-:W-:Y:S02]  /*164d0*/  FSEL R150, R150, -INF , !P6 ;  /* 0xff80000096967808 */ /* 0x004fe40007000000 */
[----:B------:R-:W-:Y:S02]  /*164e0*/  ISETP.GE.AND P6, PT, R5, R224, PT ;  /* 0x000000e00500720c */ /* 0x000fe40003fc6270 */
[CC--:B------:R-:W-:Y:S01]  /*164f0*/  ISETP.GE.OR P4, PT, R11.reuse, R223.reuse, !P4 ;  /* 0x000000df0b00720c */ /* 0x0c0fe20006786670 */
[----:B------:R-:W2:Y:S01]  /*16500*/  MUFU.TANH R7, R7 ;  /* 0x0000000700077308 */ /* 0x000ea20000002400 */
[----:B------:R-:W-:Y:S01]  /*16510*/  ISETP.GE.OR P2, PT, R11, R220, !P2 ;  /* 0x000000dc0b00720c */ /* 0x000fe20005746670 */
[----:B------:R-:W-:Y:S01]  /*16520*/  VIADD R11, R133, 0x30 ;  /* 0x00000030850b7836 */ /* 0x000fe20000000000 */
[----:B------:R-:W-:Y:S01]  /*16530*/  ISETP.GE.OR P6, PT, R5, R223, !P6 ;  /* 0x000000df0500720c */ /* 0x000fe200077c6670 */
[----:B------:R-:W-:Y:S01]  /*16540*/  VIADD R133, R133, 0x39 ;  /* 0x0000003985857836 */ /* 0x000fe20000000000 */
[----:B-1----:R-:W-:-:S02]  /*16550*/  FSEL R154, R154, -INF , !P1 ;  /* 0xff8000009a9a7808 */ /* 0x002fc40004800000 */
[-C--:B------:R-:W-:Y:S01]  /*16560*/  ISETP.GE.AND P5, PT, R11, R224.reuse, PT ;  /* 0x000000e00b00720c */ /* 0x080fe20003fa6270 */
[----:B------:R-:W1:Y:S01]  /*16570*/  MUFU.TANH R9, R181 ;  /* 0x000000b500097308 */ /* 0x000e620000002400 */
[----:B------:R-:W-:Y:S02]  /*16580*/  ISETP.GE.AND P1, PT, R13, R224, PT ;  /* 0x000000e00d00720c */ /* 0x000fe40003f26270 */
[----:B---3--:R-:W-:Y:S02]  /*16590*/  FSEL R174, R174, -INF , !P6 ;  /* 0xff800000aeae7808 */ /* 0x008fe40007000000 */
[----:B------:R-:W-:Y:S02]  /*165a0*/  ISETP.GT.AND P6, PT, R216, R207, PT ;  /* 0x000000cfd800720c */ /* 0x000fe40003fc4270 */
[-C--:B------:R-:W-:Y:S01]  /*165b0*/  ISETP.GE.OR P5, PT, R11, R223.reuse, !P5 ;  /* 0x000000df0b00720c */ /* 0x080fe20006fa6670 */
[----:B------:R-:W3:Y:S01]  /*165c0*/  MUFU.TANH R172, R172 ;  /* 0x000000ac00ac7308 */ /* 0x000ee20000002400 */
[----:B------:R-:W-:-:S02]  /*165d0*/  ISETP.GE.OR P1, PT, R13, R223, !P1 ;  /* 0x000000df0d00720c */ /* 0x000fc40004f26670 */
[----:B----4-:R-:W-:Y:S02]  /*165e0*/  FSEL R156, R156, -INF , !P4 ;  /* 0xff8000009c9c7808 */ /* 0x010fe40006000000 */
[----:B-----5:R-:W-:Y:S02]  /*165f0*/  FSEL R152, R152, -INF , !P3 ;  /* 0xff80000098987808 */ /* 0x020fe40005800000 */
[----:B------:R-:W-:Y:S01]  /*16600*/  FSEL R148, R148, -INF , !P2 ;  /* 0xff80000094947808 */ /* 0x000fe20005000000 */
[----:B------:R-:W4:Y:S01]  /*16610*/  MUFU.TANH R170, R170 ;  /* 0x000000aa00aa7308 */ /* 0x000f220000002400 */
[----:B--2---:R-:W-:Y:S02]  /*16620*/  FSEL R178, R7, -INF , !P5 ;  /* 0xff80000007b27808 */ /* 0x004fe40006800000 */
[----:B-1----:R-:W-:Y:S02]  /*16630*/  FSEL R176, R9, -INF , !P1 ;  /* 0xff80000009b07808 */ /* 0x002fe40004800000 */
[----:B------:R-:W-:-:S02]  /*16640*/  ISETP.GE.AND P4, PT, R11, R222, PT ;  /* 0x000000de0b00720c */ /* 0x000fc40003f86270 */
[-C--:B------:R-:W-:Y:S01]  /*16650*/  ISETP.GE.AND P3, PT, R13, R222.reuse, PT ;  /* 0x000000de0d00720c */ /* 0x080fe20003f66270 */
[----:B------:R-:W1:Y:S01]  /*16660*/  MUFU.TANH R166, R166 ;  /* 0x000000a600a67308 */ /* 0x000e620000002400 */
[----:B------:R-:W-:Y:S01]  /*16670*/  BAR.SYNC.DEFER_BLOCKING 0x0 ;  /* 0x0000000000007b1d */ /* 0x000fe20000010000 */
[----:B------:R-:W-:Y:S02]  /*16680*/  ISETP.GE.AND P2, PT, R5, R222, PT ;  /* 0x000000de0500720c */ /* 0x000fe40003f46270 */
[C---:B------:R-:W-:Y:S02]  /*16690*/  ISETP.GE.AND P5, PT, R133.reuse, R224, PT ;  /* 0x000000e08500720c */ /* 0x040fe40003fa6270 */
[----:B------:R-:W-:Y:S02]  /*166a0*/  ISETP.GE.AND P1, PT, R133, R222, PT ;  /* 0x000000de8500720c */ /* 0x000fe40003f26270 */
[----:B------:R-:W2:Y:S01]  /*166b0*/  MUFU.TANH R169, R169 ;  /* 0x000000a900a97308 */ /* 0x000ea20000002400 */
[----:B------:R-:W-:-:S02]  /*166c0*/  ISETP.GE.OR P4, PT, R11, R220, !P4 ;  /* 0x000000dc0b00720c */ /* 0x000fc40006786670 */
[-C--:B------:R-:W-:Y:S02]  /*166d0*/  ISETP.GE.OR P3, PT, R13, R220.reuse, !P3 ;  /* 0x000000dc0d00720c */ /* 0x080fe40005f66670 */
[-C--:B------:R-:W-:Y:S02]  /*166e0*/  ISETP.GE.OR P2, PT, R5, R220.reuse, !P2 ;  /* 0x000000dc0500720c */ /* 0x080fe40005746670 */
[C---:B------:R-:W-:Y:S01]  /*166f0*/  ISETP.GE.OR P5, PT, R133.reuse, R223, !P5 ;  /* 0x000000df8500720c */ /* 0x040fe20006fa6670 */
[----:B------:R-:W5:Y:S01]  /*16700*/  MUFU.TANH R164, R164 ;  /* 0x000000a400a47308 */ /* 0x000f620000002400 */
[----:B------:R-:W-:Y:S02]  /*16710*/  ISETP.GE.OR P1, PT, R133, R220, !P1 ;  /* 0x000000dc8500720c */ /* 0x000fe40004f26670 */
[----:B---3--:R-:W-:Y:S02]  /*16720*/  FSEL R172, R172, -INF , !P4 ;  /* 0xff800000acac7808 */ /* 0x008fe40006000000 */
[----:B----4-:R-:W-:-:S02]  /*16730*/  FSEL R170, R170, -INF , !P3 ;  /* 0xff800000aaaa7808 */ /* 0x010fc40005800000 */
[----:B-1----:R-:W-:Y:S02]  /*16740*/  FSEL R166, R166, -INF , !P2 ;  /* 0xff800000a6a67808 */ /* 0x002fe40005000000 */
[----:B--2---:R-:W-:Y:S02]  /*16750*/  FSEL R169, R169, -INF , !P5 ;  /* 0xff800000a9a97808 */ /* 0x004fe40006800000 */
        /* <DEDUP_REMOVED lines=73> */
.L_x_7267:
[----:B------:R-:W-:Y:S02]  /*16bf0*/  R2UR UR4, R226 ;  /* 0x00000000e20472ca */ /* 0x000fe400000e0000 */
[----:B------:R-:W-:-:S13]  /*16c00*/  R2UR UR5, R227 ;  /* 0x00000000e30572ca */ /* 0x000fda00000e0000 */
[----:B------:R-:W2:Y:S02]  /*16c10*/  LD.E R5, desc[UR4][R244.64+0x38] ;  /* 0x00003804f4057980 */ /* 0x000ea4000c101900 */
[----:B--2---:R-:W-:-:S05]  /*16c20*/  IMAD.U32 R5, R5, -0x40, RZ ;  /* 0xffffffc005057824 */ /* 0x004fca00078e00ff */
[----:B------:R-:W-:Y:S02]  /*16c30*/  SHF.R.S32.HI R0, RZ, 0x1f, R5 ;  /* 0x0000001fff007819 */ /* 0x000fe40000011405 */
.L_x_7268:
[----:B------:R-:W-:Y:S05]  /*16c40*/  BSYNC B0 ;  /* 0x0000000000007941 */ /* 0x000fea0003800000 */
.L_x_7266:
        /* <DEDUP_REMOVED lines=44> */
.L_x_7265:
[----:B------:R-:W-:Y:S05]  /*16f10*/  BSYNC B1 ;  /* 0x0000000000017941 */ /* 0x000fea0003800000 */
.L_x_7264:
        /* <DEDUP_REMOVED lines=67> */
[----:B------:R-:W2:Y:S01]  /*17350*/  LDSM.16.MT88.4 R8, [R206+0xc000] ;  /* 0x00c00000ce08783b */ /* 0x000ea20000004200 */
[----:B------:R-:W-:Y:S01]  /*17360*/  FMUL.FTZ R3, R168, R3 ;  /* 0x00000003a8037220 */ /* 0x000fe20000410000 */
        /* <DEDUP_REMOVED lines=14> */
[----:B------:R-:W3:Y:S01]  /*17450*/  LDSM.16.MT88.4 R144, [R203+0x10000] ;  /* 0x01000000cb90783b */ /* 0x000ee20000004200 */
[-C--:B------:R-:W-:Y:S01]  /*17460*/  FMUL.FTZ R124, R124, R132.reuse ;  /* 0x000000847c7c7220 */ /* 0x080fe20000410000 */
[-C--:B------:R-:W-:Y:S01]  /*17470*/  FMUL.FTZ R125, R125, R132.reuse ;  /* 0x000000847d7d7220 */ /* 0x080fe20000410000 */
[-C--:B------:R-:W-:Y:S01]  /*17480*/  FMUL.FTZ R76, R76, R132.reuse ;  /* 0x000000844c4c7220 */ /* 0x080fe20000410000 */
[----:B------:R-:W-:Y:S01]  /*17490*/  FMUL.FTZ R77, R77, R132 ;  /* 0x000000844d4d7220 */ /* 0x000fe20000410000 */
[-CC-:B------:R-:W-:Y:S01]  /*174a0*/  FFMA.FTZ R173, R238, R168.reuse, -R171.reuse ;  /* 0x000000a8eead7223 */ /* 0x180fe200000108ab */
[----:B------:R-:W-:Y:S01]  /*174b0*/  FFMA.FTZ R175, R236, R168, -R171 ;  /* 0x000000a8ecaf7223 */ /* 0x000fe200000108ab */
[----:B------:R-:W4:Y:S01]  /*174c0*/  MUFU.EX2 R133, R133 ;  /* 0x0000008500857308 */ /* 0x000f220000000800 */
        /* <DEDUP_REMOVED lines=16> */
[----:B----4-:R-:W-:Y:S01]  /*175d0*/  F2FP.BF16.F32.PACK_AB R6, R133, R160 ;  /* 0x000000a08506723e */ /* 0x010fe200000010ff */
        /* <DEDUP_REMOVED lines=62> */
[----:B------:R-:W5:Y:S02]  /*179c0*/  MUFU.EX2 R226, R226 ;  /* 0x000000e200e27308 */ /* 0x000f640000000800 */
        /* <DEDUP_REMOVED lines=11> */
[C---:B---3--:R-:W-:Y:S06]  /*17a80*/  HMMA.16816.F32.BF16 R92, R4.reuse, R144, R92 ;  /* 0x00000090045c723c */ /* 0x048fec000004185c */
        /* <DEDUP_REMOVED lines=8> */
[----:B------:R-:W3:Y:S02]  /*17b10*/  MUFU.EX2 R230, R230 ;  /* 0x000000e600e67308 */ /* 0x000ee40000000800 */
        /* <DEDUP_REMOVED lines=40> */
[----:B------:R-:W3:Y:S01]  /*17da0*/  MUFU.EX2 R234, R234 ;  /* 0x000000ea00ea7308 */ /* 0x000ee20000000800 */
        /* <DEDUP_REMOVED lines=17> */
[----:B------:R-:W3:Y:S01]  /*17ec0*/  LDSM.16.MT88.4 R112, [R205+0xe800] ;  /* 0x00e80000cd70783b */ /* 0x000ee20000004200 */
        /* <DEDUP_REMOVED lines=14> */
[----:B-----5:R-:W-:Y:S01]  /*17fb0*/  F2FP.BF16.F32.PACK_AB R105, R226, R177 ;  /* 0x000000b1e269723e */ /* 0x020fe200000010ff */
        /* <DEDUP_REMOVED lines=146> */
.L_x_7260:
[----:B------:R-:W-:Y:S05]  /*188e0*/  @!P6 BRA `(.L_x_7269) ;  /* 0x0000003c00f0e947 */ /* 0x000fea0003800000 */
[C---:B------:R-:W-:Y:S01]  /*188f0*/  SHF.L.U64.HI R226, R136.reuse, 0x5, R137 ;  /* 0x0000000588e27819 */ /* 0x040fe20000010289 */
[----:B------:R-:W-:Y:S01]  /*18900*/  IMAD.SHL.U32 R225, R136, 0x20, RZ ;  /* 0x0000002088e17824 */ /* 0x000fe200078e00ff */
[C---:B------:R-:W-:Y:S01]  /*18910*/  SHF.L.U64.HI R228, R134.reuse, 0x5, R135 ;  /* 0x0000000586e47819 */ /* 0x040fe20000010287 */
[----:B------:R-:W-:Y:S01]  /*18920*/  IMAD.SHL.U32 R227, R134, 0x20, RZ ;  /* 0x0000002086e37824 */ /* 0x000fe200078e00ff */
[----:B------:R-:W-:Y:S01]  /*18930*/  MOV R2, R3 ;  /* 0x0000000300027202 */ /* 0x000fe20000000f00 */
[----:B------:R-:W-:-:S07]  /*18940*/  IMAD.MOV.U32 R0, RZ, RZ, R132 ;  /* 0x000000ffff007224 */ /* 0x000fce00078e0084 */
.L_x_7278:
        /* <DEDUP_REMOVED lines=82> */
.L_x_7271:
[----:B--2---:R-:W-:Y:S02]  /*18e70*/  R2UR UR4, R132 ;  /* 0x00000000840472ca */ /* 0x004fe400000e0000 */
[----:B------:R-:W-:Y:S11]  /*18e80*/  R2UR UR5, R133 ;  /* 0x00000000850572ca */ /* 0x000ff600000e0000 */
[----:B------:R-:W-:Y:S02]  /*18e90*/  @!UPT UIADD3 URZ, URZ, URZ, URZ ;  /* 0x0000003f3f3ff290 */ /* 0x000fe4000fffe03f */
[----:B-1----:R-:W2:Y:S02]  /*18ea0*/  LD.E R10, desc[UR4][R134.64+0x40] ;  /* 0x00004004860a7980 */ /* 0x002ea4000c101900 */
[----:B--2---:R-:W-:Y:S05]  /*18eb0*/  IMAD.U32 R10, R10, -0x40, RZ ;  /* 0xffffffc00a0a7824 */ /* 0x004fea00078e00ff */
[----:B------:R-:W-:Y:S02]  /*18ec0*/  SHF.R.S32.HI R5, RZ, 0x1f, R10 ;  /* 0x0000001fff057819 */ /* 0x000fe4000001140a */
.L_x_7272:
[----:B------:R-:W-:Y:S05]  /*18ed0*/  BSYNC B0 ;  /* 0x0000000000007941 */ /* 0x000fea0003800000 */
.L_x_7270:
        /* <DEDUP_REMOVED lines=344> */
.L_x_7276:
[----:B------:R-:W-:Y:S02]  /*1a460*/  R2UR UR4, R132 ;  /* 0x00000000840472ca */ /* 0x000fe400000e0000 */
[----:B------:R-:W-:Y:S11]  /*1a470*/  R2UR UR5, R133 ;  /* 0x00000000850572ca */ /* 0x000ff600000e0000 */
[----:B------:R-:W-:Y:S02]  /*1a480*/  @!UPT UIADD3 URZ, URZ, URZ, URZ ;  /* 0x0000003f3f3ff290 */ /* 0x000fe4000fffe03f */
[----:B------:R-:W3:Y:S02]  /*1a490*/  LD.E R10, desc[UR4][R134.64+0x38] ;  /* 0x00003804860a7980 */ /* 0x000ee4000c101900 */
[----:B---3--:R-:W-:Y:S05]  /*1a4a0*/  IMAD.U32 R10, R10, -0x40, RZ ;  /* 0xffffffc00a0a7824 */ /* 0x008fea00078e00ff */
[----:B------:R-:W-:Y:S02]  /*1a4b0*/  SHF.R.S32.HI R9, RZ, 0x1f, R10 ;  /* 0x0000001fff097819 */ /* 0x000fe4000001140a */
.L_x_7277:
[----:B------:R-:W-:Y:S05]  /*1a4c0*/  BSYNC B0 ;  /* 0x0000000000007941 */ /* 0x000fea0003800000 */
.L_x_7275:
        /* <DEDUP_REMOVED lines=42> */
.L_x_7274:
[----:B------:R-:W-:Y:S05]  /*1a770*/  BSYNC B1 ;  /* 0x0000000000017941 */ /* 0x000fea0003800000 */
.L_x_7273:
[----:B------:R-:W-:Y:S01]  /*1a780*/  R2UR UR4, R132 ;  /* 0x00000000840472ca */ /* 0x000fe200000e0000 */
[----:B--2---:R-:W2:Y:S01]  /*1a790*/  S2R R21, SR_TID.X ;  /* 0x0000000000157919 */ /* 0x004ea20000002100 */
[----:B------:R-:W-:Y:S01]  /*1a7a0*/  R2UR UR5, R133 ;  /* 0x00000000850572ca */ /* 0x000fe200000e0000 */
[----:B------:R-:W-:Y:S11]  /*1a7b0*/  LDSM.16.MT88.4 R28, [R204+0xc000] ;  /* 0x00c00000cc1c783b */ /* 0x000ff60000004200 */
[----:B------:R-:W-:Y:S01]  /*1a7c0*/  @!UPT UIADD3 URZ, URZ, URZ, URZ ;  /* 0x0000003f3f3ff290 */ /* 0x000fe2000fffe03f */
[----:B------:R4:W5:Y:S01]  /*1a7d0*/  LD.E R133, desc[UR4][R134.64+0xdc] ;  /* 0x0000dc0486857980 */ /* 0x000962000c101900 */
[----:B--2---:R-:W-:Y:S04]  /*1a7e0*/  SHF.L.U32 R21, R21, 0x1, RZ ;  /* 0x0000000115157819 */ /* 0x004fe800000006ff */
[----:B------:R-:W-:Y:S04]  /*1a7f0*/  LOP3.LUT R21, R21, 0x6, RZ, 0xc0, !PT ;  /* 0x0000000615157812 */ /* 0x000fe800078ec0ff */
[----:B------:R-:W-:Y:S04]  /*1a800*/  LEA R21, R216, R21, 0x6 ;  /* 0x00000015d8157211 */ /* 0x000fe800078e30ff */
[C---:B---3--:R-:W-:Y:S01]  /*1a810*/  IADD3 R7, R21.reuse, 0x8, RZ ;  /* 0x0000000815077810 */ /* 0x048fe20007ffe0ff */
[C---:B------:R-:W-:Y:S01]  /*1a820*/  VIADD R9, R21.reuse, 0x1 ;  /* 0x0000000115097836 */ /* 0x040fe20000000000 */
[C---:B------:R-:W-:Y:S01]  /*1a830*/  ISETP.GE.AND P0, PT, R21.reuse, R222, PT ;  /* 0x000000de1500720c */ /* 0x040fe20003f06270 */
[C---:B------:R-:W-:Y:S01]  /*1a840*/  VIADD R23, R21.reuse, 0x19 ;  /* 0x0000001915177836 */ /* 0x040fe20000000000 */
[CC--:B------:R-:W-:Y:S01]  /*1a850*/  ISETP.GE.AND P5, PT, R21.reuse, R224.reuse, PT ;  /* 0x000000e01500720c */ /* 0x0c0fe20003fa6270 */
[----:B------:R-:W-:Y:S01]  /*1a860*/  VIADD R27, R21, 0x28 ;  /* 0x00000028151b7836 */ /* 0x000fe20000000000 */
[C---:B------:R-:W-:Y:S02]  /*1a870*/  ISETP.GE.AND P2, PT, R9.reuse, R224, PT ;  /* 0x000000e00900720c */ /* 0x040fe40003f46270 */
[----:B------:R-:W-:Y:S02]  /*1a880*/  ISETP.GE.AND P3, PT, R9, R222, PT ;  /* 0x000000de0900720c */ /* 0x000fe40003f66270 */
[C---:B------:R-:W-:Y:S02]  /*1a890*/  ISETP.GE.AND P6, PT, R7.reuse, R224, PT ;  /* 0x000000e00700720c */ /* 0x040fe40003fc6270 */
[----:B------:R-:W-:Y:S02]  /*1a8a0*/  ISETP.GE.AND P4, PT, R7, R222, PT ;  /* 0x000000de0700720c */ /* 0x000fe40003f86270 */
[CC--:B------:R-:W-:Y:S02]  /*1a8b0*/  ISETP.GE.OR P2, PT, R9.reuse, R223.reuse, !P2 ;  /* 0x000000df0900720c */ /* 0x0c0fe40005746670 */
[-C--:B------:R-:W-:Y:S01]  /*1a8c0*/  ISETP.GE.OR P3, PT, R9, R220.reuse, !P3 ;  /* 0x000000dc0900720c */ /* 0x080fe20005f66670 */
[C---:B------:R-:W-:Y:S01]  /*1a8d0*/  VIADD R9, R21.reuse, 0x10 ;  /* 0x0000001015097836 */ /* 0x040fe20000000000 */
[CC--:B------:R-:W-:Y:S02]  /*1a8e0*/  ISETP.GE.OR P0, PT, R21.reuse, R220.reuse, !P0 ;  /* 0x000000dc1500720c */ /* 0x0c0fe40004706670 */
[-C--:B------:R-:W-:Y:S02]  /*1a8f0*/  ISETP.GE.OR P5, PT, R21, R223.reuse, !P5 ;  /* 0x000000df1500720c */ /* 0x080fe40006fa6670 */
[CC--:B------:R-:W-:Y:S02]  /*1a900*/  ISETP.GE.OR P6, PT, R7.reuse, R223.reuse, !P6 ;  /* 0x000000df0700720c */ /* 0x0c0fe400077c6670 */
[----:B------:R-:W-:Y:S02]  /*1a910*/  ISETP.GE.OR P4, PT, R7, R220, !P4 ;  /* 0x000000dc0700720c */ /* 0x000fe40006786670 */
[----:B------:R-:W-:Y:S02]  /*1a920*/  FSEL R7, R142, -INF , !P0 ;  /* 0xff8000008e077808 */ /* 0x000fe40004000000 */
[----:B-1----:R-:W-:Y:S02]  /*1a930*/  FSEL R17, R141, -INF , !P2 ;  /* 0xff8000008d117808 */ /* 0x002fe40005000000 */
[C---:B------:R-:W-:Y:S02]  /*1a940*/  IADD3 R11, R21.reuse, 0x9, RZ ;  /* 0x00000009150b7810 */ /* 0x040fe40007ffe0ff */
[----:B------:R-:W-:Y:S02]  /*1a950*/  IADD3 R13, R21, 0x11, RZ ;  /* 0x00000011150d7810 */ /* 0x000fe40007ffe0ff */
[C---:B------:R-:W-:Y:S02]  /*1a960*/  ISETP.GE.AND P2, PT, R9.reuse, R222, PT ;  /* 0x000000de0900720c */ /* 0x040fe40003f46270 */
[-C--:B------:R-:W-:Y:S02]  /*1a970*/  ISETP.GE.AND P0, PT, R9, R224.reuse, PT ;  /* 0x000000e00900720c */ /* 0x080fe40003f06270 */
[----:B------:R-:W-:Y:S02]  /*1a980*/  FSEL R19, R140, -INF , !P5 ;  /* 0xff8000008c137808 */ /* 0x000fe40006800000 */
[----:B------:R-:W-:Y:S02]  /*1a990*/  FSEL R15, R143, -INF , !P6 ;  /* 0xff8000008f0f7808 */ /* 0x000fe40007000000 */
[-C--:B------:R-:W-:Y:S02]  /*1a9a0*/  ISETP.GE.AND P1, PT, R11, R224.reuse, PT ;  /* 0x000000e00b00720c */ /* 0x080fe40003f26270 */
[----:B------:R-:W-:Y:S02]  /*1a9b0*/  ISETP.GE.AND P6, PT, R13, R224, PT ;  /* 0x000000e00d00720c */ /* 0x000fe40003fc6270 */
[C---:B------:R-:W-:Y:S02]  /*1a9c0*/  ISETP.GE.OR P2, PT, R9.reuse, R220, !P2 ;  /* 0x000000dc0900720c */ /* 0x040fe40005746670 */
[-C--:B------:R-:W-:Y:S02]  /*1a9d0*/  ISETP.GE.OR P0, PT, R9, R223.reuse, !P0 ;  /* 0x000000df0900720c */ /* 0x080fe40004706670 */
[----:B------:R-:W-:Y:S02]  /*1a9e0*/  FMNMX.FTZ R6, R19, R0, !PT ;  /* 0x0000000013067209 */ /* 0x000fe40007810000 */
[----:B------:R-:W-:Y:S02]  /*1a9f0*/  IADD3 R9, R21, 0x18, RZ ;  /* 0x0000001815097810 */ /* 0x000fe40007ffe0ff */
[C---:B------:R-:W-:Y:S02]  /*1aa00*/  ISETP.GE.AND P5, PT, R11.reuse, R222, PT ;  /* 0x000000de0b00720c */ /* 0x040fe40003fa6270 */
[-C--:B------:R-:W-:Y:S02]  /*1aa10*/  ISETP.GE.OR P1, PT, R11, R223.reuse, !P1 ;  /* 0x000000df0b00720c */ /* 0x080fe40004f26670 */
[-C--:B------:R-:W-:Y:S02]  /*1aa20*/  ISETP.GE.OR P6, PT, R13, R223.reuse, !P6 ;  /* 0x000000df0d00720c */ /* 0x080fe400077c6670 */
[----:B------:R-:W-:Y:S02]  /*1aa30*/  FSEL R239, R239, -INF , !P0 ;  /* 0xff800000efef7808 */ /* 0x000fe40004000000 */
[----:B------:R-:W-:Y:S02]  /*1aa40*/  FMNMX.FTZ R6, R17, R6, !PT ;  /* 0x0000000611067209 */ /* 0x000fe40007810000 */
[----:B------:R-:W-:Y:S02]  /*1aa50*/  ISETP.GE.AND P0, PT, R9, R224, PT ;  /* 0x000000e00900720c */ /* 0x000fe40003f06270 */
[----:B------:R-:W-:Y:S02]  /*1aa60*/  ISETP.GE.OR P5, PT, R11, R220, !P5 ;  /* 0x000000dc0b00720c */ /* 0x000fe40006fa6670 */
[----:B------:R-:W-:Y:S02]  /*1aa70*/  FSEL R11, R144, -INF , !P1 ;  /* 0xff800000900b7808 */ /* 0x000fe40004800000 */
[----:B------:R-:W-:Y:S02]  /*1aa80*/  FSEL R165, R165, -INF , !P6 ;  /* 0xff800000a5a57808 */ /* 0x000fe40007000000 */
[-C--:B------:R-:W-:Y:S02]  /*1aa90*/  ISETP.GE.AND P1, PT, R13, R222.reuse, PT ;  /* 0x000000de0d00720c */ /* 0x080fe40003f26270 */
[----:B------:R-:W-:Y:S02]  /*1aaa0*/  ISETP.GE.AND P6, PT, R9, R222, PT ;  /* 0x000000de0900720c */ /* 0x000fe40003fc6270 */
[----:B------:R-:W-:Y:S02]  /*1aab0*/  FMNMX.FTZ R6, R15, R6, !PT ;  /* 0x000000060f067209 */ /* 0x000fe40007810000 */
[-C--:B------:R-:W-:Y:S02]  /*1aac0*/  ISETP.GE.OR P0, PT, R9, R223.reuse, !P0 ;  /* 0x000000df0900720c */ /* 0x080fe40004706670 */
[----:B------:R-:W-:Y:S02]  /*1aad0*/  IADD3 R25, R21, 0x20, RZ ;  /* 0x0000002015197810 */ /* 0x000fe40007ffe0ff */
[-C--:B------:R-:W-:Y:S02]  /*1aae0*/  ISETP.GE.OR P6, PT, R9, R220.reuse, !P6 ;  /* 0x000000dc0900720c */ /* 0x080fe400077c6670 */
[----:B------:R-:W-:Y:S02]  /*1aaf0*/  ISETP.GE.OR P1, PT, R13, R220, !P1 ;  /* 0x000000dc0d00720c */ /* 0x000fe40004f26670 */
[----:B------:R-:W-:Y:S02]  /*1ab00*/  FSEL R13, R136, -INF , !P3 ;  /* 0xff800000880d7808 */ /* 0x000fe40005800000 */
[----:B------:R-:W-:Y:S02]  /*1ab10*/  FSEL R137, R137, -INF , !P4 ;  /* 0xff80000089897808 */ /* 0x000fe40006000000 */
[----:B------:R-:W-:Y:S02]  /*1ab20*/  FSEL R9, R138, -INF , !P5 ;  /* 0xff8000008a097808 */ /* 0x000fe40006800000 */
[----:B------:R-:W-:Y:S02]  /*1ab30*/  FMNMX.FTZ R6, R11, R6, !PT ;  /* 0x000000060b067209 */ /* 0x000fe40007810000 */
[----:B------:R-:W-:Y:S02]  /*1ab40*/  FSEL R237, R237, -INF , !P0 ;  /* 0xff800000eded7808 */ /* 0x000fe40004000000 */
[----:B------:R-:W-:Y:S02]  /*1ab50*/  ISETP.GE.AND P0, PT, R23, R222, PT ;  /* 0x000000de1700720c */ /* 0x000fe40003f06270 */
[C---:B------:R-:W-:Y:S02]  /*1ab60*/  ISETP.GE.AND P4, PT, R25.reuse, R224, PT ;  /* 0x000000e01900720c */ /* 0x040fe40003f86270 */
[----:B------:R-:W-:Y:S02]  /*1ab70*/  ISETP.GE.AND P5, PT, R25, R222, PT ;  /* 0x000000de1900720c */ /* 0x000fe40003fa6270 */
[----:B------:R-:W-:Y:S02]  /*1ab80*/  ISETP.GE.AND P3, PT, R23, R224, PT ;  /* 0x000000e01700720c */ /* 0x000fe40003f66270 */
[----:B------:R-:W-:Y:S02]  /*1ab90*/  FMNMX.FTZ R8, R239, R6, !PT ;  /* 0x00000006ef087209 */ /* 0x000fe40007810000 */
[----:B------:R-:W-:Y:S02]  /*1aba0*/  ISETP.GE.OR P0, PT, R23, R220, !P0 ;  /* 0x000000dc1700720c */ /* 0x000fe40004706670 */
[----:B------:R-:W-:Y:S02]  /*1abb0*/  FMNMX.FTZ R6, R7, R2, !PT ;  /* 0x0000000207067209 */ /* 0x000fe40007810000 */
[-C--:B------:R-:W-:Y:S02]  /*1abc0*/  ISETP.GE.OR P3, PT, R23, R223.reuse, !P3 ;  /* 0x000000df1700720c */ /* 0x080fe40005f66670 */
[CC--:B------:R-:W-:Y:S02]  /*1abd0*/  ISETP.GE.OR P4, PT, R25.reuse, R223.reuse, !P4 ;  /* 0x000000df1900720c */ /* 0x0c0fe40006786670 */
[----:B------:R-:W-:Y:S02]  /*1abe0*/  ISETP.GE.OR P5, PT, R25, R220, !P5 ;  /* 0x000000dc1900720c */ /* 0x000fe40006fa6670 */
[C---:B------:R-:W-:Y:S02]  /*1abf0*/  IADD3 R25, R21.reuse, 0x29, RZ ;  /* 0x0000002915197810 */ /* 0x040fe40007ffe0ff */
[----:B------:R-:W-:Y:S02]  /*1ac00*/  IADD3 R23, R21, 0x21, RZ ;  /* 0x0000002115177810 */ /* 0x000fe40007ffe0ff */
[----:B------:R-:W-:Y:S02]  /*1ac10*/  FMNMX.FTZ R8, R165, R8, !PT ;  /* 0x00000008a5087209 */ /* 0x000fe40007810000 */
[----:B------:R-:W-:Y:S02]  /*1ac20*/  FSEL R171, R12, -INF , !P3 ;  /* 0xff8000000cab7808 */ /* 0x000fe40005800000 */
[----:B------:R-:W-:Y:S02]  /*1ac30*/  FSEL R235, R235, -INF , !P4 ;  /* 0xff800000ebeb7808 */ /* 0x000fe40006000000 */
[----:B------:R-:W-:Y:S02]  /*1ac40*/  FMNMX.FTZ R6, R13, R6, !PT ;  /* 0x000000060d067209 */ /* 0x000fe40007810000 */
[----:B------:R-:W-:Y:S02]  /*1ac50*/  FSEL R173, R173, -INF , !P1 ;  /* 0xff800000adad7808 */ /* 0x000fe40004800000 */
[-C--:B------:R-:W-:Y:S02]  /*1ac60*/  ISETP.GE.AND P1, PT, R25, R224.reuse, PT ;  /* 0x000000e01900720c */ /* 0x080fe40003f26270 */
[C---:B------:R-:W-:Y:S02]  /*1ac70*/  ISETP.GE.AND P3, PT, R23.reuse, R224, PT ;  /* 0x000000e01700720c */ /* 0x040fe40003f66270 */
[----:B------:R-:W-:Y:S02]  /*1ac80*/  ISETP.GE.AND P4, PT, R23, R222, PT ;  /* 0x000000de1700720c */ /* 0x000fe40003f86270 */
[----:B------:R-:W-:Y:S02]  /*1ac90*/  FMNMX.FTZ R8, R237, R8, !PT ;  /* 0x00000008ed087209 */ /* 0x000fe40007810000 */
[----:B------:R-:W-:Y:S02]  /*1aca0*/  FMNMX.FTZ R6, R137, R6, !PT ;  /* 0x0000000689067209 */ /* 0x000fe40007810000 */
[-C--:B------:R-:W-:Y:S02]  /*1acb0*/  ISETP.GE.OR P3, PT, R23, R223.reuse, !P3 ;  /* 0x000000df1700720c */ /* 0x080fe40005f66670 */
[-C--:B------:R-:W-:Y:S02]  /*1acc0*/  ISETP.GE.OR P1, PT, R25, R223.reuse, !P1 ;  /* 0x000000df1900720c */ /* 0x080fe40004f26670 */
[----:B------:R-:W-:Y:S02]  /*1acd0*/  ISETP.GE.OR P4, PT, R23, R220, !P4 ;  /* 0x000000dc1700720c */ /* 0x000fe40006786670 */
[----:B------:R-:W-:Y:S02]  /*1ace0*/  FSEL R175, R175, -INF , !P2 ;  /* 0xff800000afaf7808 */ /* 0x000fe40005000000 */
[----:B------:R-:W-:Y:S02]  /*1acf0*/  IADD3 R23, R21, 0x30, RZ ;  /* 0x0000003015177810 */ /* 0x000fe40007ffe0ff */
[----:B------:R-:W-:Y:S02]  /*1ad00*/  ISETP.GE.AND P2, PT, R27, R224, PT ;  /* 0x000000e01b00720c */ /* 0x000fe40003f46270 */
[----:B------:R-:W-:Y:S02]  /*1ad10*/  FSEL R141, R4, -INF , !P0 ;  /* 0xff800000048d7808 */ /* 0x000fe40004000000 */
[----:B------:R-:W-:Y:S02]  /*1ad20*/  FMNMX.FTZ R8, R171, R8, !PT ;  /* 0x00000008ab087209 */ /* 0x000fe40007810000 */
[----:B------:R-:W-:Y:S02]  /*1ad30*/  FMNMX.FTZ R4, R9, R6, !PT ;  /* 0x0000000609047209 */ /* 0x000fe40007810000 */
[----:B------:R-:W-:Y:S01]  /*1ad40*/  FSEL R143, R5, -INF , !P6 ;  /* 0xff800000058f7808 */ /* 0x000fe20007000000 */
[----:B------:R-:W-:Y:S01]  /*1ad50*/  VIADD R5, R21, 0x38 ;  /* 0x0000003815057836 */ /* 0x000fe20000000000 */
[----:B------:R-:W-:Y:S02]  /*1ad60*/  FSEL R181, R181, -INF , !P1 ;  /* 0xff800000b5b57808 */ /* 0x000fe40004800000 */
[C---:B------:R-:W-:Y:S02]  /*1ad70*/  ISETP.GE.AND P6, PT, R23.reuse, R224, PT ;  /* 0x000000e01700720c */ /* 0x040fe40003fc6270 */
[----:B------:R-:W-:Y:S02]  /*1ad80*/  ISETP.GE.AND P1, PT, R23, R222, PT ;  /* 0x000000de1700720c */ /* 0x000fe40003f26270 */
[-C--:B------:R-:W-:Y:S02]  /*1ad90*/  ISETP.GE.OR P2, PT, R27, R223.reuse, !P2 ;  /* 0x000000df1b00720c */ /* 0x080fe40005746670 */
[----:B------:R-:W-:Y:S02]  /*1ada0*/  FSEL R233, R233, -INF , !P3 ;  /* 0xff800000e9e97808 */ /* 0x000fe40005800000 */
[----:B------:R-:W-:Y:S02]  /*1adb0*/  FMNMX.FTZ R6, R235, R8, !PT ;  /* 0x00000008eb067209 */ /* 0x000fe40007810000 */
[----:B------:R-:W-:Y:S02]  /*1adc0*/  FMNMX.FTZ R4, R175, R4, !PT ;  /* 0x00000004af047209 */ /* 0x000fe40007810000 */
[C---:B------:R-:W-:Y:S02]  /*1add0*/  ISETP.GE.OR P1, PT, R23.reuse, R220, !P1 ;  /* 0x000000dc1700720c */ /* 0x040fe40004f26670 */
[-C--:B------:R-:W-:Y:S02]  /*1ade0*/  ISETP.GE.OR P6, PT, R23, R223.reuse, !P6 ;  /* 0x000000df1700720c */ /* 0x080fe400077c6670 */
[----:B------:R-:W-:Y:S02]  /*1adf0*/  FSEL R183, R183, -INF , !P2 ;  /* 0xff800000b7b77808 */ /* 0x000fe40005000000 */
[----:B------:R-:W-:Y:S02]  /*1ae00*/  IADD3 R23, R21, 0x31, RZ ;  /* 0x0000003115177810 */ /* 0x000fe40007ffe0ff */
[----:B------:R-:W-:Y:S02]  /*1ae10*/  FMNMX.FTZ R6, R233, R6, !PT ;  /* 0x00000006e9067209 */ /* 0x000fe40007810000 */
[----:B------:R-:W-:Y:S02]  /*1ae20*/  FMNMX.FTZ R4, R173, R4, !PT ;  /* 0x00000004ad047209 */ /* 0x000fe40007810000 */
[----:B------:R-:W-:Y:S02]  /*1ae30*/  ISETP.GE.AND P0, PT, R23, R224, PT ;  /* 0x000000e01700720c */ /* 0x000fe40003f06270 */
[----:B------:R-:W-:Y:S02]  /*1ae40*/  FMNMX.FTZ R6, R183, R6, !PT ;  /* 0x00000006b7067209 */ /* 0x000fe40007810000 */
[----:B------:R-:W-:Y:S02]  /*1ae50*/  FMNMX.FTZ R4, R143, R4, !PT ;  /* 0x000000048f047209 */ /* 0x000fe40007810000 */
[----:B------:R-:W-:Y:S02]  /*1ae60*/  FSEL R169, R169, -INF , !P6 ;  /* 0xff800000a9a97808 */ /* 0x000fe40007000000 */
[-C--:B------:R-:W-:Y:S02]  /*1ae70*/  ISETP.GE.OR P0, PT, R23, R223.reuse, !P0 ;  /* 0x000000df1700720c */ /* 0x080fe40004706670 */
[----:B------:R-:W-:Y:S02]  /*1ae80*/  ISETP.GE.AND P6, PT, R5, R224, PT ;  /* 0x000000e00500720c */ /* 0x000fe40003fc6270 */
[----:B------:R-:W-:Y:S02]  /*1ae90*/  FMNMX.FTZ R6, R181, R6, !PT ;  /* 0x00000006b5067209 */ /* 0x000fe40007810000 */
[----:B------:R-:W-:Y:S02]  /*1aea0*/  ISETP.GE.AND P3, PT, R27, R222, PT ;  /* 0x000000de1b00720c */ /* 0x000fe40003f66270 */
[----:B------:R-:W-:Y:S02]  /*1aeb0*/  FMNMX.FTZ R4, R141, R4, !PT ;  /* 0x000000048d047209 */ /* 0x000fe40007810000 */
[----:B------:R-:W-:Y:S02]  /*1aec0*/  FSEL R179, R179, -INF , !P5 ;  /* 0xff800000b3b37808 */ /* 0x000fe40006800000 */
[----:B------:R-:W-:Y:S02]  /*1aed0*/  FSEL R167, R167, -INF , !P0 ;  /* 0xff800000a7a77808 */ /* 0x000fe40004000000 */
[-C--:B------:R-:W-:Y:S02]  /*1aee0*/  ISETP.GE.OR P6, PT, R5, R223.reuse, !P6 ;  /* 0x000000df0500720c */ /* 0x080fe400077c6670 */
[----:B------:R-:W-:Y:S02]  /*1aef0*/  FMNMX.FTZ R6, R169, R6, !PT ;  /* 0x00000006a9067209 */ /* 0x000fe40007810000 */
[----:B------:R-:W-:Y:S02]  /*1af00*/  ISETP.GE.OR P3, PT, R27, R220, !P3 ;  /* 0x000000dc1b00720c */ /* 0x000fe40005f66670 */
[----:B------:R-:W-:Y:S02]  /*1af10*/  ISETP.GE.AND P2, PT, R25, R222, PT ;  /* 0x000000de1900720c */ /* 0x000fe40003f46270 */
[----:B------:R-:W-:Y:S02]  /*1af20*/  IADD3 R21, R21, 0x39, RZ ;  /* 0x0000003915157810 */ /* 0x000fe40007ffe0ff */
[----:B------:R-:W-:Y:S02]  /*1af30*/  FMNMX.FTZ R4, R179, R4, !PT ;  /* 0x00000004b3047209 */ /* 0x000fe40007810000 */
[----:B------:R-:W-:Y:S02]  /*1af40*/  FSEL R177, R177, -INF , !P4 ;  /* 0xff800000b1b17808 */ /* 0x000fe40006000000 */
[----:B------:R-:W-:Y:S02]  /*1af50*/  FSEL R155, R155, -INF , !P6 ;  /* 0xff8000009b9b7808 */ /* 0x000fe40007000000 */
[----:B------:R-:W-:Y:S02]  /*1af60*/  FMNMX.FTZ R6, R167, R6, !PT ;  /* 0x00000006a7067209 */ /* 0x000fe40007810000 */
[----:B------:R-:W-:Y:S02]  /*1af70*/  FSEL R147, R147, -INF , !P3 ;  /* 0xff80000093937808 */ /* 0x000fe40005800000 */
[----:B------:R-:W-:Y:S02]  /*1af80*/  ISETP.GE.OR P2, PT, R25, R220, !P2 ;  /* 0x000000dc1900720c */ /* 0x000fe40005746670 */
[----:B------:R-:W-:Y:S02]  /*1af90*/  ISETP.GE.AND P5, PT, R21, R224, PT ;  /* 0x000000e01500720c */ /* 0x000fe40003fa6270 */
[----:B------:R-:W-:Y:S02]  /*1afa0*/  FMNMX.FTZ R8, R177, R4, !PT ;  /* 0x00000004b1087209 */ /* 0x000fe40007810000 */
[----:B------:R-:W-:Y:S02]  /*1afb0*/  FMNMX.FTZ R25, R155, R6, !PT ;  /* 0x000000069b197209 */ /* 0x000fe40007810000 */
[----:B------:R-:W-:Y:S02]  /*1afc0*/  FSEL R145, R145, -INF , !P2 ;  /* 0xff80000091917808 */ /* 0x000fe40005000000 */
[----:B------:R-:W-:Y:S02]  /*1afd0*/  FMNMX.FTZ R6, R147, R8, !PT ;  /* 0x0000000893067209 */ /* 0x000fe40007810000 */
[----:B------:R-:W-:Y:S02]  /*1afe0*/  ISETP.GE.AND P0, PT, R23, R222, PT ;  /* 0x000000de1700720c */ /* 0x000fe40003f06270 */
[----:B------:R-:W-:Y:S02]  /*1aff0*/  ISETP.GE.OR P5, PT, R21, R223, !P5 ;  /* 0x000000df1500720c */ /* 0x000fe40006fa6670 */
[----:B------:R-:W-:Y:S02]  /*1b000*/  FSEL R153, R153, -INF , !P1 ;  /* 0xff80000099997808 */ /* 0x000fe40004800000 */
[----:B------:R-:W-:Y:S02]  /*1b010*/  FSEL R150, R150, -INF , !P5 ;  /* 0xff80000096967808 */ /* 0x000fe40006800000 */
[----:B------:R-:W-:Y:S02]  /*1b020*/  FMNMX.FTZ R6, R145, R6, !PT ;  /* 0x0000000691067209 */ /* 0x000fe40007810000 */
[----:B------:R-:W-:Y:S02]  /*1b030*/  ISETP.GE.OR P0, PT, R23, R220, !P0 ;  /* 0x000000dc1700720c */ /* 0x000fe40004706670 */
[-C--:B------:R-:W-:Y:S02]  /*1b040*/  ISETP.GE.AND P3, PT, R5, R222.reuse, PT ;  /* 0x000000de0500720c */ /* 0x080fe40003f66270 */
[----:B------:R-:W-:Y:S02]  /*1b050*/  ISETP.GE.AND P1, PT, R21, R222, PT ;  /* 0x000000de1500720c */ /* 0x000fe40003f26270 */
[----:B------:R-:W-:Y:S02]  /*1b060*/  FMNMX.FTZ R4, R150, R25, !PT ;  /* 0x0000001996047209 */ /* 0x000fe40007810000 */
[----:B------:R-:W-:Y:S01]  /*1b070*/  FSEL R151, R151, -INF , !P0 ;  /* 0xff80000097977808 */ /* 0x000fe20004000000 */
[----:B------:R-:W-:Y:S01]  /*1b080*/  LDSM.16.MT88.4 R24, [R205+0xc000] ;  /* 0x00c00000cd18783b */ /* 0x000fe20000004200 */
[----:B------:R-:W-:Y:S02]  /*1b090*/  FMNMX.FTZ R10, R153, R6, !PT ;  /* 0x00000006990a7209 */ /* 0x000fe40007810000 */
[-C--:B------:R-:W-:Y:S02]  /*1b0a0*/  ISETP.GE.OR P3, PT, R5, R220.reuse, !P3 ;  /* 0x000000dc0500720c */ /* 0x080fe40005f66670 */
[----:B------:R-:W-:Y:S02]  /*1b0b0*/  ISETP.GE.OR P1, PT, R21, R220, !P1 ;  /* 0x000000dc1500720c */ /* 0x000fe40004f26670 */
[----:B------:R-:W-:Y:S01]  /*1b0c0*/  FSEL R149, R149, -INF , !P3 ;  /* 0xff80000095957808 */ /* 0x000fe20005800000 */
[----:B------:R-:W1:Y:S01]  /*1b0d0*/  SHFL.BFLY PT, R5, R4, 0x2, 0x1f ;  /* 0x0c401f0004057f89 */ /* 0x000e6200000e0000 */
[----:B------:R-:W-:Y:S02]  /*1b0e0*/  FMNMX.FTZ R10, R151, R10, !PT ;  /* 0x0000000a970a7209 */ /* 0x000fe40007810000 */
[----:B----4-:R-:W-:Y:S02]  /*1b0f0*/  FSEL R134, R3, -INF , !P1 ;  /* 0xff80000003867808 */ /* 0x010fe40004800000 */
        /* <DEDUP_REMOVED lines=9> */
[----:B-----5:R-:W-:Y:S03]  /*1b190*/  FMUL.FTZ R152, R133, R132 ;  /* 0x0000008485987220 */ /* 0x020fe60000410000 */
[----:B------:R-:W-:Y:S02]  /*1b1a0*/  FSEL R5, R132, RZ, P1 ;  /* 0x000000ff84057208 */ /* 0x000fe40000800000 */
[----:B------:R-:W-:Y:S03]  /*1b1b0*/  FSEL R152, R152, RZ, P1 ;  /* 0x000000ff98987208 */ /* 0x000fe60000800000 */
[----:B------:R-:W-:Y:S01]  /*1b1c0*/  FADD.FTZ R0, -R5, R0 ;  /* 0x0000000005007221 */ /* 0x000fe20000010100 */
[----:B--2---:R-:W-:Y:S01]  /*1b1d0*/  FMNMX.FTZ R3, R4, R3, !PT ;  /* 0x0000000304037209 */ /* 0x004fe20007810000 */
[-CC-:B------:R-:W-:Y:S01]  /*1b1e0*/  FFMA.FTZ R161, R19, R133.reuse, -R152.reuse ;  /* 0x0000008513a17223 */ /* 0x180fe20000010898 */
[--C-:B------:R-:W-:Y:S01]  /*1b1f0*/  FFMA.FTZ R159, R17, R133, -R152.reuse ;  /* 0x00000085119f7223 */ /* 0x100fe20000010898 */
[----:B------:R-:W-:Y:S01]  /*1b200*/  FMUL.FTZ R6, R133, R0 ;  /* 0x0000000085067220 */ /* 0x000fe20000410000 */
[----:B------:R-:W-:Y:S01]  /*1b210*/  FSETP.NEU.FTZ.AND P0, PT, R3, -INF , PT ;  /* 0xff8000000300780b */ /* 0x000fe20003f1d000 */
[----:B------:R-:W1:Y:S01]  /*1b220*/  LDSM.16.MT88.4 R16, [R206+0xc000] ;  /* 0x00c00000ce10783b */ /* 0x000e620000004200 */
[----:B------:R-:W-:Y:S01]  /*1b230*/  FMUL.FTZ R148, R133, R3 ;  /* 0x0000000385947220 */ /* 0x000fe20000410000 */
[-CC-:B------:R-:W-:Y:S01]  /*1b240*/  FFMA.FTZ R158, R15, R133.reuse, -R152.reuse ;  /* 0x000000850f9e7223 */ /* 0x180fe20000010898 */
[----:B------:R-:W-:Y:S01]  /*1b250*/  FSEL R5, R3, RZ, P0 ;  /* 0x000000ff03057208 */ /* 0x000fe20000000000 */
[-CC-:B------:R-:W-:Y:S01]  /*1b260*/  FFMA.FTZ R157, R11, R133.reuse, -R152.reuse ;  /* 0x000000850b9d7223 */ /* 0x180fe20000010898 */
[----:B------:R-:W-:Y:S01]  /*1b270*/  MUFU.EX2 R161, R161 ;  /* 0x000000a100a17308 */ /* 0x000fe20000000800 */
[----:B------:R-:W-:Y:S01]  /*1b280*/  FSEL R148, R148, RZ, P0 ;  /* 0x000000ff94947208 */ /* 0x000fe20000000000 */
[-C--:B------:R-:W-:Y:S01]  /*1b290*/  FFMA.FTZ R162, R239, R133.reuse, -R152 ;  /* 0x00000085efa27223 */ /* 0x080fe20000010898 */
[----:B------:R-:W-:Y:S01]  /*1b2a0*/  FADD.FTZ R0, -R5, R2 ;  /* 0x0000000205007221 */ /* 0x000fe20000010100 */
[-CC-:B------:R-:W-:Y:S01]  /*1b2b0*/  FFMA.FTZ R165, R165, R133.reuse, -R152.reuse ;  /* 0x00000085a5a57223 */ /* 0x180fe20000010898 */
[-C--:B------:R-:W-:Y:S01]  /*1b2c0*/  FFMA.FTZ R164, R237, R133.reuse, -R152 ;  /* 0x00000085eda47223 */ /* 0x080fe20000010898 */
[-CC-:B------:R-:W-:Y:S01]  /*1b2d0*/  FFMA.FTZ R163, R7, R133.reuse, -R148.reuse ;  /* 0x0000008507a37223 */ /* 0x180fe20000010894 */
[-CC-:B------:R-:W-:Y:S01]  /*1b2e0*/  FFMA.FTZ R156, R13, R133.reuse, -R148.reuse ;  /* 0x000000850d9c7223 */ /* 0x180fe20000010894 */
[-CC-:B------:R-:W-:Y:S01]  /*1b2f0*/  FFMA.FTZ R135, R137, R133.reuse, -R148.reuse ;  /* 0x0000008589877223 */ /* 0x180fe20000010894 */
[-CC-:B------:R-:W-:Y:S01]  /*1b300*/  FFMA.FTZ R160, R9, R133.reuse, -R148.reuse ;  /* 0x0000008509a07223 */ /* 0x180fe20000010894 */
[----:B------:R-:W-:Y:S01]  /*1b310*/  FMUL.FTZ R8, R133, R0 ;  /* 0x0000000085087220 */ /* 0x000fe20000410000 */
[----:B------:R-:W2:Y:S01]  /*1b320*/  MUFU.EX2 R159, R159 ;  /* 0x0000009f009f7308 */ /* 0x000ea20000000800 */
[-CC-:B------:R-:W-:Y:S01]  /*1b330*/  FFMA.FTZ R168, R141, R133.reuse, -R148.reuse ;  /* 0x000000858da87223 */ /* 0x180fe20000010894 */
[-CC-:B------:R-:W-:Y:S01]  /*1b340*/  FFMA.FTZ R176, R147, R133.reuse, -R148.reuse ;  /* 0x0000008593b07223 */ /* 0x180fe20000010894 */
[-CC-:B------:R-:W-:Y:S01]  /*1b350*/  FFMA.FTZ R182, R153, R133.reuse, -R148.reuse ;  /* 0x0000008599b67223 */ /* 0x180fe20000010894 */
[-CC-:B------:R-:W-:Y:S01]  /*1b360*/  FFMA.FTZ R230, R149, R133.reuse, -R148.reuse ;  /* 0x0000008595e67223 */ /* 0x180fe20000010894 */
[-CC-:B------:R-:W-:Y:S01]  /*1b370*/  FFMA.FTZ R166, R175, R133.reuse, -R148.reuse ;  /* 0x00000085afa67223 */ /* 0x180fe20000010894 */
[-C--:B------:R-:W-:Y:S01]  /*1b380*/  FFMA.FTZ R175, R143, R133.reuse, -R148 ;  /* 0x000000858faf7223 */ /* 0x080fe20000010894 */
[-C--:B------:R-:W-:Y:S03]  /*1b390*/  FFMA.FTZ R171, R171, R133.reuse, -R152 ;  /* 0x00000085abab7223 */ /* 0x080fe60000010898 */
        /* <DEDUP_REMOVED lines=8> */
[----:B------:R-:W3:Y:S01]  /*1b420*/  MUFU.EX2 R157, R157 ;  /* 0x0000009d009d7308 */ /* 0x000ee20000000800 */
[----:B--2---:R-:W-:Y:S01]  /*1b430*/  F2FP.BF16.F32.PACK_AB R136, R159, R161 ;  /* 0x000000a19f88723e */ /* 0x004fe200000010ff */
[----:B------:R-:W-:Y:S01]  /*1b440*/  LDSM.16.MT88.4 R144, [R203+0xf000] ;  /* 0x00f00000cb90783b */ /* 0x000fe20000004200 */
[-C--:B------:R-:W-:Y:S01]  /*1b450*/  FFMA.FTZ R183, R151, R133.reuse, -R148 ;  /* 0x0000008597b77223 */ /* 0x080fe20000010894 */
[-C--:B------:R-:W-:Y:S01]  /*1b460*/  FFMA.FTZ R181, R181, R133.reuse, -R152 ;  /* 0x00000085b5b57223 */ /* 0x080fe20000010898 */
[-CC-:B------:R-:W-:Y:S01]  /*1b470*/  FFMA.FTZ R177, R177, R133.reuse, -R148.reuse ;  /* 0x00000085b1b17223 */ /* 0x180fe20000010894 */
[-C--:B------:R-:W-:Y:S01]  /*1b480*/  FFMA.FTZ R148, R134, R133.reuse, -R148 ;  /* 0x0000008586947223 */ /* 0x080fe20000010894 */
[-CC-:B------:R-:W-:Y:S03]  /*1b490*/  FFMA.FTZ R178, R167, R133.reuse, -R152.reuse ;  /* 0x00000085a7b27223 */ /* 0x180fe60000010898 */
[----:B------:R-:W-:Y:S01]  /*1b4a0*/  MUFU.EX2 R163, R163 ;  /* 0x000000a300a37308 */ /* 0x000fe20000000800 */
[-CC-:B------:R-:W-:Y:S01]  /*1b4b0*/  FFMA.FTZ R167, R155, R133.reuse, -R152.reuse ;  /* 0x000000859ba77223 */ /* 0x180fe20000010898 */
[-CC-:B------:R-:W-:Y:S01]  /*1b4c0*/  FFMA.FTZ R169, R169, R133.reuse, -R152.reuse ;  /* 0x00000085a9a97223 */ /* 0x180fe20000010898 */
[----:B------:R-:W-:Y:S01]  /*1b4d0*/  FFMA.FTZ R152, R150, R133, -R152 ;  /* 0x0000008596987223 */ /* 0x000fe20000010898 */
[----:B------:R-:W-:Y:S06]  /*1b4e0*/  ISETP.GT.AND P0, PT, R216, R207, PT ;  /* 0x000000cfd800720c */ /* 0x000fec0003f04270 */
        /* <DEDUP_REMOVED lines=316> */
.L_x_7269:
        /* <DEDUP_REMOVED lines=26> */
.L_x_7286:
        /* <DEDUP_REMOVED lines=290> */
.L_x_7281:
[----:B------:R-:W-:Y:S05]  /*1dc70*/  BSYNC B0 ;  /* 0x0000000000007941 */ /* 0x000fea0003800000 */
.L_x_7280:
        /* <DEDUP_REMOVED lines=71> */
[----:B--2---:R-:W-:Y:S05]  /*1e0f0*/  @P6 RET.REL.NODEC R212 `(_ZN5flash24flash_fwd_splitkv_kernelI23Flash_fwd_kernel_traitsILi192ELi64ELi64ELi4ELb0ELb0EN7cutlass10bfloat16_tE19Flash_kernel_traitsILi192ELi64ELi64ELi4ES3_EELb0ELb1ELb0ELb0ELb1ELb1ELb1ELb1EEEvNS_16Flash_fwd_paramsE) ;  /* 0xfffffe1cd4c06950 */ /* 0x004fea0003c3ffff */
        /* <DEDUP_REMOVED lines=10> */
[----:B-1----:R-:W-:Y:S05]  /*1e1a0*/  RET.REL.NODEC R212 `(_ZN5flash24flash_fwd_splitkv_kernelI23Flash_fwd_kernel_traitsILi192ELi64ELi64ELi4ELb0ELb0EN7cutlass10bfloat16_tE19Flash_kernel_traitsILi192ELi64ELi64ELi4ES3_EELb0ELb1ELb0ELb0ELb1ELb1ELb1ELb1EEEvNS_16Flash_fwd_paramsE) ;  /* 0xfffffe1cd4947950 */ /* 0x002fea0003c3ffff */
.L_x_7279:
[----:B------:R-:W-:Y:S01]  /*1e1b0*/  MOV R13, 0x2 ;  /* 0x00000002000d7802 */ /* 0x000fe20000000f00 */
[----:B------:R-:W-:Y:S01]  /*1e1c0*/  IMAD.MOV.U32 R10, RZ, RZ, 0x1f ;  /* 0x0000001fff0a7424 */ /* 0x000fe200078e00ff */
[----:B------:R-:W-:-:S07]  /*1e1d0*/  MOV R12, 0xffffffff ;  /* 0xffffffff000c7802 */ /* 0x000fce0000000f00 */
[----:B-1---5:R-:W-:Y:S05]  /*1e1e0*/  WARPSYNC.COLLECTIVE R12, `(.L_x_7282) ;  /* 0x000000000c087348 */ /* 0x022fea0003c00000 */
[----:B------:R2:W3:Y:S02]  /*1e1f0*/  SHFL.BFLY P0, R16, R231, R13, R10 ;  /* 0x0c00000de7107389 */ /* 0x0004e4000000000a */
[----:B-123-5:R-:W-:Y:S01]  /*1e200*/  ENDCOLLECTIVE ;  /* 0x000000000000791b */ /* 0x02efe20003800000 */
.L_x_7282:
[----:B------:R-:W-:Y:S02]  /*1e210*/  IMAD.MOV.U32 R14, RZ, RZ, R16 ;  /* 0x000000ffff0e7224 */ /* 0x000fe400078e0010 */
[----:B------:R-:W-:Y:S02]  /*1e220*/  IMAD.MOV.U32 R13, RZ, RZ, 0x1 ;  /* 0x00000001ff0d7424 */ /* 0x000fe400078e00ff */
[----:B------:R-:W-:-:S05]  /*1e230*/  FADD.FTZ R14, R14, R231 ;  /* 0x000000e70e0e7221 */ /* 0x000fca0000010000 */
[----:B------:R-:W-:-:S07]  /*1e240*/  MOV R231, R14 ;  /* 0x0000000e00e77202 */ /* 0x000fce0000000f00 */
[----:B------:R-:W-:Y:S05]  /*1e250*/  WARPSYNC.COLLECTIVE R12, `(.L_x_7283) ;  /* 0x000000000c087348 */ /* 0x000fea0003c00000 */
[----:B------:R1:W2:Y:S02]  /*1e260*/  SHFL.BFLY P0, R16, R231, R13, R10 ;  /* 0x0c00000de7107389 */ /* 0x0002a4000000000a */
[----:B-12---:R-:W-:Y:S01]  /*1e270*/  ENDCOLLECTIVE ;  /* 0x000000000000791b */ /* 0x006fe20003800000 */
.L_x_7283:
[----:B------:R-:W-:Y:S01]  /*1e280*/  MOV R231, R229 ;  /* 0x000000e500e77202 */ /* 0x000fe20000000f00 */
[----:B------:R-:W-:Y:S01]  /*1e290*/  IMAD.MOV.U32 R13, RZ, RZ, 0x2 ;  /* 0x00000002ff0d7424 */ /* 0x000fe200078e00ff */
[----:B------:R-:W-:-:S07]  /*1e2a0*/  MOV R11, R16 ;  /* 0x00000010000b7202 */ /* 0x000fce0000000f00 */
[----:B------:R-:W-:Y:S05]  /*1e2b0*/  WARPSYNC.COLLECTIVE R12, `(.L_x_7284) ;  /* 0x000000000c087348 */ /* 0x000fea0003c00000 */
[----:B------:R1:W2:Y:S02]  /*1e2c0*/  SHFL.BFLY P0, R16, R231, R13, R10 ;  /* 0x0c00000de7107389 */ /* 0x0002a4000000000a */
[----:B-12---:R-:W-:Y:S01]  /*1e2d0*/  ENDCOLLECTIVE ;  /* 0x000000000000791b */ /* 0x006fe20003800000 */
.L_x_7284:
[----:B------:R-:W-:Y:S01]  /*1e2e0*/  FADD.FTZ R11, R14, R11 ;  /* 0x0000000b0e0b7221 */ /* 0x000fe20000010000 */
[----:B------:R-:W-:Y:S01]  /*1e2f0*/  FADD.FTZ R15, R16, R229 ;  /* 0x000000e5100f7221 */ /* 0x000fe20000010000 */
[----:B------:R-:W-:-:S04]  /*1e300*/  MOV R13, 0x1 ;  /* 0x00000001000d7802 */ /* 0x000fc80000000f00 */
[----:B------:R-:W-:-:S07]  /*1e310*/  MOV R231, R15 ;  /* 0x0000000f00e77202 */ /* 0x000fce0000000f00 */
[----:B------:R-:W-:Y:S05]  /*1e320*/  WARPSYNC.COLLECTIVE R12, `(.L_x_7285) ;  /* 0x000000000c087348 */ /* 0x000fea0003c00000 */
[----:B------:R1:W2:Y:S02]  /*1e330*/  SHFL.BFLY P0, R16, R231, R13, R10 ;  /* 0x0c00000de7107389 */ /* 0x0002a4000000000a */
[----:B-12---:R-:W-:Y:S01]  /*1e340*/  ENDCOLLECTIVE ;  /* 0x000000000000791b */ /* 0x006fe20003800000 */
.L_x_7285:
[----:B------:R-:W-:Y:S05]  /*1e350*/  BRA `(.L_x_7286) ;  /* 0xffffffe400bc7947 */ /* 0x000fea000383ffff */
.L_x_7287:
        /* <DEDUP_REMOVED lines=10> */
.L_x_7915:


//--------------------- .text._ZN5flash24flash_fwd_splitkv_kernelI23Flash_fwd_kernel_traitsILi192ELi64ELi64ELi4ELb0ELb0EN7cutlass10bfloat16_tE19Flash_kernel_traitsILi192ELi64ELi64ELi4ES3_EELb0ELb1ELb1ELb0ELb0ELb0ELb1ELb1EEEvNS_16Flash_fwd_paramsE --------------------------
	.section	.text._ZN5flash24flash_fwd_splitkv_kernelI23Flash_fwd_kernel_traitsILi192ELi64ELi64ELi4ELb0ELb0EN7cutlass10bfloat16_tE19Flash_kernel_traitsILi192ELi64ELi64ELi4ES3_EELb0ELb1ELb1ELb0ELb0ELb0ELb1ELb1EEEvNS_16Flash_fwd_paramsE,"ax",@progbits
	.align	128
        .global         _ZN5flash24flash_fwd_splitkv_kernelI23Flash_fwd_kernel_traitsILi192ELi64ELi64ELi4ELb0ELb0EN7cutlass10bfloat16_tE19Flash_kernel_traitsILi192ELi64ELi64ELi4ES3_EELb0ELb1ELb1ELb0ELb0ELb0ELb1ELb1EEEvNS_16Flash_fwd_paramsE
        .type           _ZN5flash24flash_fwd_splitkv_kernelI23Flash_fwd_kernel_traitsILi192ELi64ELi64ELi4ELb0ELb0EN7cutlass10bfloat16_tE19Flash_kernel_traitsILi192ELi64ELi64ELi4ES3_EELb0ELb1ELb1ELb0ELb0ELb0ELb1ELb1EEEvNS_16Flash_fwd_paramsE,@function
        .size           _ZN5flash24flash_fwd_splitkv_kernelI23Flash_fwd_kernel_traitsILi192ELi64ELi64ELi4ELb0ELb0EN7cutlass10bfloat16_tE19Flash_kernel_traitsILi192ELi64ELi64ELi4ES3_EELb0ELb1ELb1ELb0ELb0ELb0ELb1ELb1EEEvNS_16Flash_fwd_paramsE,(.L_x_7916 - _ZN5flash24flash_fwd_splitkv_kernelI23Flash_fwd_kernel_traitsILi192ELi64ELi64ELi4ELb0ELb0EN7cutlass10bfloat16_tE19Flash_kernel_traitsILi192ELi64ELi64ELi4ES3_EELb0ELb1ELb1ELb0ELb0ELb0ELb1ELb1EEEvNS_16Flash_fwd_paramsE)
        .other          _ZN5flash24flash_fwd_splitkv_kernelI23Flash_fwd_kernel_traitsILi192ELi64ELi64ELi4ELb0ELb0EN7cutlass10bfloat16_tE19Flash_kernel_traitsILi192ELi64ELi64ELi4ES3_EELb0ELb1ELb1ELb0ELb0ELb0ELb1ELb1EEEvNS_16Flash_fwd_paramsE,@"STO_CUDA_ENTRY STV_DEFAULT"
_ZN5flash24flash_fwd_splitkv_kernelI23Flash_fwd_kernel_traitsILi192ELi64ELi64ELi4ELb0ELb0EN7cutlass10bfloat16_tE19Flash_kernel_traitsILi192ELi64ELi64ELi4ES3_EELb0ELb1ELb1ELb0ELb0ELb0ELb1ELb1EEEvNS_16Flash_fwd_paramsE:
.text._ZN5flash24flash_fwd_splitkv_kernelI23Flash_fwd_kernel_traitsILi192ELi64ELi64ELi4ELb0ELb0EN7cutlass10bfloat16_tE19Flash_kernel_traitsILi192ELi64ELi64ELi4ES3_EELb0ELb1ELb1ELb0ELb0ELb0ELb1ELb1EEEvNS_16Flash_fwd_paramsE:
        /* <DEDUP_REMOVED lines=16> */
[----:B------:R-:W-:Y:S02]  /*0100*/  IMAD.HI.U32 R7, R5, R7, R4 ;  /* 0x0000000705077227 */ /* 0x000fe400078e0004 */
[----:B------:R-:W1:Y:S04]  /*0110*/  LDC R4, c[0x0][0x10] ;  /* 0x00000400ff047b82 */ /* 0x000e680000000800 */
        /* <DEDUP_REMOVED lines=11> */
[----:B------:R-:W-:Y:S05]  /*01d0*/  CALL.REL.NOINC `($_ZN5flash24flash_fwd_splitkv_kernelI23Flash_fwd_kernel_traitsILi192ELi64ELi64ELi4ELb0ELb0EN7cutlass10bfloat16_tE19Flash_kernel_traitsILi192ELi64ELi64ELi4ES3_EELb0ELb1ELb1ELb0ELb0ELb0ELb1ELb1EEEvNS_16Flash_fwd_paramsE$_ZN5flash30compute_attn_1rowblock_splitkvI23Flash_fwd_kernel_traitsILi192ELi64ELi64ELi4ELb0ELb0EN7cutlass10bfloat16_tE19Flash_kernel_traitsILi192ELi64ELi64ELi4ES3_EELb0ELb1ELb1ELb0ELb0ELb0ELb1ELb1ENS_16Flash_fwd_paramsEEEvRKT8_iiiii) ;  /* 0x0000000000087944 */ /* 0x000fea0003c00000 */
[----:B------:R-:W-:Y:S05]  /*01e0*/  BSYNC B4 ;  /* 0x0000000000047941 */ /* 0x000fea0003800000 */
.L_x_7288:
[----:B------:R-:W-:Y:S05]  /*01f0*/  EXIT ;  /* 0x000000000000794d */ /* 0x000fea0003800000 */
        .type           $_ZN5flash24flash_fwd_splitkv_kernelI23Flash_fwd_kernel_traitsILi192ELi64ELi64ELi4ELb0ELb0EN7cutlass10bfloat16_tE19Flash_kernel_traitsILi192ELi64ELi64ELi4ES3_EELb0ELb1ELb1ELb0ELb0ELb0ELb1ELb1EEEvNS_16Flash_fwd_paramsE$_ZN5flash30compute_attn_1rowblock_splitkvI23Flash_fwd_kernel_traitsILi192ELi64ELi64ELi4ELb0ELb0EN7cutlass10bfloat16_tE19Flash_kernel_traitsILi192ELi64ELi64ELi4ES3_EELb0ELb1ELb1ELb0ELb0ELb0ELb1ELb1ENS_16Flash_fwd_paramsEEEvRKT8_iiiii,@function
        .size           $_ZN5flash24flash_fwd_splitkv_kernelI23Flash_fwd_kernel_traitsILi192ELi64ELi64ELi4ELb0ELb0EN7cutlass10bfloat16_tE19Flash_kernel_traitsILi192ELi64ELi64ELi4ES3_EELb0ELb1ELb1ELb0ELb0ELb0ELb1ELb1EEEvNS_16Flash_fwd_paramsE$_ZN5flash30compute_attn_1rowblock_splitkvI23Flash_fwd_kernel_traitsILi192ELi64ELi64ELi4ELb0ELb0EN7cutlass10bfloat16_tE19Flash_kernel_traitsILi192ELi64ELi64ELi4ES3_EELb0ELb1ELb1ELb0ELb0ELb0ELb1ELb1ENS_16Flash_fwd_paramsEEEvRKT8_iiiii,(.L_x_7916 - $_ZN5flash24flash_fwd_splitkv_kernelI23Flash_fwd_kernel_traitsILi192ELi64ELi64ELi4ELb0ELb0EN7cutlass10bfloat16_tE19Flash_kernel_traitsILi192ELi64ELi64ELi4ES3_EELb0ELb1ELb1ELb0ELb0ELb0ELb1ELb1EEEvNS_16Flash_fwd_paramsE$_ZN5flash30compute_attn_1rowblock_splitkvI23Flash_fwd_kernel_traitsILi192ELi64ELi64ELi4ELb0ELb0EN7cutlass10bfloat16_tE19Flash_kernel_traitsILi192ELi64ELi64ELi4ES3_EELb0ELb1ELb1ELb0ELb0ELb0ELb1ELb1ENS_16Flash_fwd_paramsEEEvRKT8_iiiii)
$_ZN5flash24flash_fwd_splitkv_kernelI23Flash_fwd_kernel_traitsILi192ELi64ELi64ELi4ELb0ELb0EN7cutlass10bfloat16_tE19Flash_kernel_traitsILi192ELi64ELi64ELi4ES3_EELb0ELb1ELb1ELb0ELb0ELb0ELb1ELb1EEEvNS_16Flash_fwd_paramsE$_ZN5flash30compute_attn_1rowblock_splitkvI23Flash_fwd_kernel_traitsILi192ELi64ELi64ELi4ELb0ELb0EN7cutlass10bfloat16_tE19Flash_kernel_traitsILi192ELi64ELi64ELi4ES3_EELb0ELb1ELb1ELb0ELb0ELb0ELb1ELb1ENS_16Flash_fwd_paramsEEEvRKT8_iiiii:
        /* <DEDUP_REMOVED lines=27> */
.L_x_7290:
[----:B------:R-:W-:Y:S05]  /*03b0*/  BSYNC B0 ;  /* 0x0000000000007941 */ /* 0x000fea0003800000 */
.L_x_7289:
        /* <DEDUP_REMOVED lines=8> */
.L_x_7292:
[----:B------:R3:W5:Y:S02]  /*0440*/  LD.E R3, desc[UR6][R16.64+0xb8] ;  /* 0x0000b80610037980 */ /* 0x000764000c101900 */
.L_x_7293:
[----:B------:R-:W-:Y:S05]  /*0450*/  BSYNC B0 ;  /* 0x0000000000007941 */ /* 0x000fea0003800000 */
.L_x_7291:
        /* <DEDUP_REMOVED lines=10> */
.L_x_7295:
[----:B------:R-:W2:Y:S01]  /*0500*/  LD.E.64 R2, desc[UR6][R16.64+0x108] ;  /* 0x0001080610027980 */ /* 0x000ea2000c101b00 */
[----:B------:R-:W-:Y:S01]  /*0510*/  BSSY B0, `(.L_x_7297) ;  /* 0x0000006000007945 */ /* 0x000fe20003800000 */
[----:B------:R-:W-:Y:S01]  /*0520*/  IMAD.MOV.U32 R69, RZ, RZ, RZ ;  /* 0x000000ffff457224 */ /* 0x000fe200078e00ff */
[----:B--2---:R-:W-:-:S04]  /*0530*/  ISETP.NE.U32.AND P0, PT, R2, RZ, PT ;  /* 0x000000ff0200720c */ /* 0x004fc80003f05070 */
[----:B------:R-:W-:-:S13]  /*0540*/  ISETP.NE.AND.EX P0, PT, R3, RZ, PT, P0 ;  /* 0x000000ff0300720c */ /* 0x000fda0003f05300 */
[----:B------:R-:W-:Y:S05]  /*0550*/  @!P0 BRA `(.L_x_7298) ;  /* 0x0000000000048947 */ /* 0x000fea0003800000 */
[----:B------:R2:W5:Y:S02]  /*0560*/  LD.E R69, desc[UR6][R16.64+0xbc] ;  /* 0x0000bc0610457980 */ /* 0x000564000c101900 */
.L_x_7298:
[----:B------:R-:W-:Y:S05]  /*0570*/  BSYNC B0 ;  /* 0x0000000000007941 */ /* 0x000fea0003800000 */
.L_x_7297:
[----:B-----5:R-:W-:Y:S02]  /*0580*/  IADD3 R69, R76, R69, RZ ;  /* 0x000000454c457210 */ /* 0x020fe40007ffe0ff */
.L_x_7296:
[----:B------:R-:W-:Y:S05]  /*0590*/  BSYNC B1 ;  /* 0x0000000000017941 */ /* 0x000fea0003800000 */
.L_x_7294:
[----:B------:R-:W-:Y:S01]  /*05a0*/  IMAD.SHL.U32 R73, R207, 0x40, RZ ;  /* 0x00000040cf497824 */ /* 0x000fe200078e00ff */
[----:B------:R-:W-:Y:S01]  /*05b0*/  MOV R2, R206 ;  /* 0x000000ce00027202 */ /* 0x000fe20000000f00 */
[----:B------:R-:W-:-:S03]  /*05c0*/  IMAD.MOV.U32 R3, RZ, RZ, 0x0 ;  /* 0x00000000ff037424 */ /* 0x000fc600078e00ff */
[----:B------:R-:W-:-:S13]  /*05d0*/  ISETP.GT.AND P0, PT, R208, R73, PT ;  /* 0x00000049d000720c */ /* 0x000fda0003f04270 */
[----:B-123--:R-:W-:Y:S05]  /*05e0*/  @!P0 RET.REL.NODEC R2 `(_ZN5flash24flash_fwd_splitkv_kernelI23Flash_fwd_kernel_traitsILi192ELi64ELi64ELi4ELb0ELb0EN7cutlass10bfloat16_tE19Flash_kernel_traitsILi192ELi64ELi64ELi4ES3_EELb0ELb1ELb1ELb0ELb0ELb0ELb1ELb1EEEvNS_16Flash_fwd_paramsE) ;  /* 0xfffffff802848950 */ /* 0x00efea0003c3ffff */
        /* <DEDUP_REMOVED lines=63> */
[----:B------:R-:W-:Y:S02]  /*09e0*/  LOP3.LUT R9, R4, 0xfffffff0, RZ, 0xc0, !PT ;  /* 0xfffffff004097812 */ /* 0x000fe400078ec0ff */
[----:B------:R-:W-:-:S03]  /*09f0*/  SHF.R.S32.HI R4, RZ, 0x4, R4 ;  /* 0x00000004ff047819 */ /* 0x000fc60000011404 */
[----:B------:R-:W-:-:S04]  /*0a00*/  IMAD.IADD R9, R72, 0x1, -R9 ;  /* 0x0000000148097824 */ /* 0x000fc800078e0a09 */
[C---:B------:R-:W-:Y:S01]  /*0a10*/  IMAD.SHL.U32 R12, R9.reuse, 0x4, RZ ;  /* 0x00000004090c7824 */ /* 0x040fe200078e00ff */
[----:B------:R-:W-:-:S04]  /*0a20*/  ISETP.NE.AND P6, PT, R9, RZ, PT ;  /* 0x000000ff0900720c */ /* 0x000fc80003fc5270 */
[----:B------:R-:W-:-:S03]  /*0a30*/  SHF.R.S32.HI R13, RZ, 0x1f, R12 ;  /* 0x0000001fff0d7819 */ /* 0x000fc6000001140c */
[----:B------:R-:W-:-:S04]  /*0a40*/  IMAD.WIDE R14, R4, 0xc0, R12 ;  /* 0x000000c0040e7825 */ /* 0x000fc800078e020c */
        /* <DEDUP_REMOVED lines=13> */
[----:B------:R-:W-:Y:S01]  /*0b20*/  ISETP.GE.OR P4, PT, R2, R73, P6 ;  /* 0x000000490200720c */ /* 0x000fe20003786670 */
[C---:B------:R-:W-:Y:S01]  /*0b30*/  VIADD R2, R4.reuse, 0x18 ;  /* 0x0000001804027836 */ /* 0x040fe20000000000 */
[----:B------:R-:W-:Y:S01]  /*0b40*/  LEA.HI.X R7, R5, R7, R0, 0x2, P1 ;  /* 0x0000000705077211 */ /* 0x000fe200008f1400 */
[C---:B------:R-:W-:Y:S01]  /*0b50*/  VIADD R0, R4.reuse, 0x10 ;  /* 0x0000001004007836 */ /* 0x040fe20000000000 */
[----:B------:R-:W-:Y:S01]  /*0b60*/  LEA.HI.X.SX32 R9, R4, R9, 0x1, P0 ;  /* 0x0000000904097211 */ /* 0x000fe200000f0eff */
[----:B------:R-:W-:Y:S01]  /*0b70*/  VIADD R5, R12, 0x40 ;  /* 0x000000400c057836 */ /* 0x000fe20000000000 */
[----:B------:R-:W-:-:S02]  /*0b80*/  LEA R10, P1, R3, R10, 0x2 ;  /* 0x0000000a030a7211 */ /* 0x000fc400078210ff */
[----:B------:R-:W-:Y:S02]  /*0b90*/  ISETP.GE.AND P0, PT, R0, R73, PT ;  /* 0x000000490000720c */ /* 0x000fe40003f06270 */
[----:B------:R-:W-:Y:S01]  /*0ba0*/  LEA.HI.X R11, R3, R11, R9, 0x2, P1 ;  /* 0x0000000b030b7211 */ /* 0x000fe200008f1409 */
[----:B------:R-:W-:Y:S01]  /*0bb0*/  VIADD R3, R12, 0x80 ;  /* 0x000000800c037836 */ /* 0x000fe20000000000 */
[-C--:B------:R-:W-:Y:S02]  /*0bc0*/  ISETP.GE.OR P3, PT, R0, R73.reuse, P6 ;  /* 0x000000490000720c */ /* 0x080fe40003766670 */
        /* <DEDUP_REMOVED lines=8> */
.L_x_7301:
[----:B------:R-:W-:Y:S05]  /*0c50*/  BSYNC B0 ;  /* 0x0000000000007941 */ /* 0x000fea0003800000 */
.L_x_7300:
        /* <DEDUP_REMOVED lines=10> */
.L_x_7303:
[----:B------:R-:W-:Y:S05]  /*0d00*/  BSYNC B0 ;  /* 0x0000000000007941 */ /* 0x000fea0003800000 */
.L_x_7302:
        /* <DEDUP_REMOVED lines=10> */
.L_x_7305:
[----:B------:R-:W-:Y:S05]  /*0db0*/  BSYNC B0 ;  /* 0x0000000000007941 */ /* 0x000fea0003800000 */
.L_x_7304:
        /* <DEDUP_REMOVED lines=10> */
.L_x_7307:
[----:B------:R-:W-:Y:S05]  /*0e60*/  BSYNC B0 ;  /* 0x0000000000007941 */ /* 0x000fea0003800000 */
.L_x_7306:
        /* <DEDUP_REMOVED lines=9> */
.L_x_7309:
[----:B------:R-:W-:Y:S05]  /*0f00*/  BSYNC B0 ;  /* 0x0000000000007941 */ /* 0x000fea0003800000 */
.L_x_7308:
        /* <DEDUP_REMOVED lines=10> */
.L_x_7311:
[----:B------:R-:W-:Y:S05]  /*0fb0*/  BSYNC B0 ;  /* 0x0000000000007941 */ /* 0x000fea0003800000 */
.L_x_7310:
        /* <DEDUP_REMOVED lines=9> */
.L_x_7313:
[----:B------:R-:W-:Y:S05]  /*1050*/  BSYNC B0 ;  /* 0x0000000000007941 */ /* 0x000fea0003800000 */
.L_x_7312:
        /* <DEDUP_REMOVED lines=10> */
.L_x_7315:
[----:B------:R-:W-:Y:S05]  /*1100*/  BSYNC B0 ;  /* 0x0000000000007941 */ /* 0x000fea0003800000 */
.L_x_7314:
[----:B------:R-:W-:Y:S01]  /*1110*/  @!P5 ST.E desc[UR6][R10.64], R9 ;  /* 0x000000090a00d985 */ /* 0x000fe2000c101906 */
[-C--:B------:R-:W-:Y:S01]  /*1120*/  ISETP.GE.OR P0, PT, R2, R73.reuse, P6 ;  /* 0x000000490200720c */ /* 0x080fe20003706670 */
[----:B------:R-:W-:Y:S01]  /*1130*/  @!P4 IMAD.MOV.U32 R17, RZ, RZ, -0x800000 ;  /* 0xff800000ff11c424 */ /* 0x000fe200078e00ff */
[-C--:B------:R-:W-:Y:S01]  /*1140*/  ISETP.GE.OR P5, PT, R0, R73.reuse, P6 ;  /* 0x000000490000720c */ /* 0x080fe200037a6670 */
[----:B------:R-:W-:Y:S01]  /*1150*/  @!P3 IMAD.MOV.U32 R15, RZ, RZ, -0x800000 ;  /* 0xff800000ff0fb424 */ /* 0x000fe200078e00ff */
[----:B------:R-:W-:Y:S01]  /*1160*/  ISETP.GE.OR P6, PT, R4, R73, P6 ;  /* 0x000000490400720c */ /* 0x000fe200037c6670 */
[----:B-1234-:R-:W-:Y:S01]  /*1170*/  @!P1 IMAD.MOV.U32 R7, RZ, RZ, -0x800000 ;  /* 0xff800000ff079424 */ /* 0x01efe200078e00ff */
[----:B------:R-:W-:Y:S01]  /*1180*/  @!P2 MOV R13, 0xff800000 ;  /* 0xff800000000da802 */ /* 0x000fe20000000f00 */
[----:B------:R-:W-:Y:S01]  /*1190*/  @!P4 ST.E desc[UR6][R10.64+0x20], R17 ;  /* 0x000020110a00c985 */ /* 0x000fe2000c101906 */
[----:B------:R-:W-:-:S03]  /*11a0*/  MOV R207, 0x0 ;  /* 0x0000000000cf7802 */ /* 0x000fc60000000f00 */
[----:B------:R-:W-:Y:S02]  /*11b0*/  @!P3 ST.E desc[UR6][R10.64+0x40], R15 ;  /* 0x0000400f0a00b985 */ /* 0x000fe4000c101906 */
[----:B------:R-:W-:Y:S02]  /*11c0*/  @!P0 MOV R5, 0xff800000 ;  /* 0xff80000000058802 */ /* 0x000fe40000000f00 */
[----:B------:R-:W-:Y:S01]  /*11d0*/  @!P5 IMAD.MOV.U32 R3, RZ, RZ, -0x800000 ;  /* 0xff800000ff03d424 */ /* 0x000fe200078e00ff */
[----:B------:R-:W-:Y:S04]  /*11e0*/  @!P2 ST.E desc[UR6][R10.64+0x60], R13 ;  /* 0x0000600d0a00a985 */ /* 0x000fe8000c101906 */
[----:B------:R-:W-:Y:S04]  /*11f0*/  @!P1 ST.E desc[UR6][R10.64+0x80], R7 ;  /* 0x000080070a009985 */ /* 0x000fe8000c101906 */
[----:B------:R-:W-:Y:S04]  /*1200*/  @!P0 ST.E desc[UR6][R10.64+0xa0], R5 ;  /* 0x0000a0050a008985 */ /* 0x000fe8000c101906 */
[----:B------:R1:W-:Y:S02]  /*1210*/  @!P5 ST.E desc[UR6][R10.64+0xc0], R3 ;  /* 0x0000c0030a00d985 */ /* 0x0003e4000c101906 */
[----:B-1---5:R-:W-:Y:S05]  /*1220*/  @P6 RET.REL.NODEC R206 `(_ZN5flash24flash_fwd_splitkv_kernelI23Flash_fwd_kernel_traitsILi192ELi64ELi64ELi4ELb0ELb0EN7cutlass10bfloat16_tE19Flash_kernel_traitsILi192ELi64ELi64ELi4ES3_EELb0ELb1ELb1ELb0ELb0ELb0ELb1ELb1EEEvNS_16Flash_fwd_paramsE) ;  /* 0xffffffecce746950 */ /* 0x022fea0003c3ffff */
[----:B------:R-:W-:Y:S02]  /*1230*/  MOV R3, 0xff800000 ;  /* 0xff80000000037802 */ /* 0x000fe40000000f00 */
[----:B------:R-:W-:-:S03]  /*1240*/  MOV R207, 0x0 ;  /* 0x0000000000cf7802 */ /* 0x000fc60000000f00 */
[----:B------:R1:W-:Y:S02]  /*1250*/  ST.E desc[UR6][R10.64+0xe0], R3 ;  /* 0x0000e0030a007985 */ /* 0x0003e4000c101906 */
[----:B-1----:R-:W-:Y:S05]  /*1260*/  RET.REL.NODEC R206 `(_ZN5flash24flash_fwd_splitkv_kernelI23Flash_fwd_kernel_traitsILi192ELi64ELi64ELi4ELb0ELb0EN7cutlass10bfloat16_tE19Flash_kernel_traitsILi192ELi64ELi64ELi4ES3_EELb0ELb1ELb1ELb0ELb0ELb0ELb1ELb1EEEvNS_16Flash_fwd_paramsE) ;  /* 0xffffffecce647950 */ /* 0x002fea0003c3ffff */
.L_x_7299:
        /* <DEDUP_REMOVED lines=72> */
[----:B------:R-:W-:Y:S02]  /*16f0*/  LOP3.LUT R6, R210, R3, RZ, 0x3c, !PT ;  /* 0x00000003d2067212 */ /* 0x000fe400078e3cff */
[----:B------:R-:W-:-:S09]  /*1700*/  IADD3 R15, -R15, RZ, RZ ;  /* 0x000000ff0f0f7210 */ /* 0x000fd20007ffe1ff */
[----:B------:R-:W-:Y:S01]  /*1710*/  @!P2 IMAD.IADD R0, R0, 0x1, -R7 ;  /* 0x000000010000a824 */ /* 0x000fe200078e0a07 */
[----:B------:R-:W-:-:S04]  /*1720*/  ISETP.GE.AND P0, PT, R6, RZ, PT ;  /* 0x000000ff0600720c */ /* 0x000fc80003f06270 */
[----:B------:R-:W-:Y:S01]  /*1730*/  ISETP.GE.U32.AND P3, PT, R0, R7, PT ;  /* 0x000000070000720c */ /* 0x000fe20003f66070 */
[----:B------:R-:W-:Y:S01]  /*1740*/  @!P2 VIADD R13, R13, 0x1 ;  /* 0x000000010d0da836 */ /* 0x000fe20000000000 */
[----:B------:R-:W-:Y:S01]  /*1750*/  ISETP.NE.AND P2, PT, R3, RZ, PT ;  /* 0x000000ff0300720c */ /* 0x000fe20003f45270 */
[----:B------:R-:W-:-:S04]  /*1760*/  IMAD R4, R4, R15, R5 ;  /* 0x0000000f04047224 */ /* 0x000fc800078e0205 */
[----:B----4-:R-:W-:Y:S01]  /*1770*/  IMAD R6, R65, R4, RZ ;  /* 0x0000000441067224 */ /* 0x010fe200078e02ff */
[----:B------:R-:W-:-:S05]  /*1780*/  SHF.R.S32.HI R29, RZ, 0x1f, R4 ;  /* 0x0000001fff1d7819 */ /* 0x000fca0000011404 */
[----:B------:R-:W-:Y:S01]  /*1790*/  @P3 IADD3 R13, R13, 0x1, RZ ;  /* 0x000000010d0d3810 */ /* 0x000fe20007ffe0ff */
[----:B------:R-:W-:-:S03]  /*17a0*/  IMAD R6, R64, R29, R6 ;  /* 0x0000001d40067224 */ /* 0x000fc600078e0206 */
        /* <DEDUP_REMOVED lines=9> */
[-C--:B------:R-:W-:Y:S02]  /*1840*/  IMAD R3, R9, R2.reuse, RZ ;  /* 0x0000000209037224 */ /* 0x080fe400078e02ff */
[----:B------:R-:W-:Y:S02]  /*1850*/  IMAD.IADD R15, R15, 0x1, R6 ;  /* 0x000000010f0f7824 */ /* 0x000fe400078e0206 */
[----:B------:R-:W-:Y:S02]  /*1860*/  IMAD R7, R19, R13, RZ ;  /* 0x0000000d13077224 */ /* 0x000fe400078e02ff */
        /* <DEDUP_REMOVED lines=9> */
.L_x_7317:
        /* <DEDUP_REMOVED lines=9> */
[----:B------:R-:W-:-:S02]  /*1990*/  @P4 IADD3 R6, R12, R13, RZ ;  /* 0x0000000d0c064210 */ /* 0x000fc40007ffe0ff */
        /* <DEDUP_REMOVED lines=18> */
[----:B-----5:R-:W-:-:S03]  /*1ac0*/  @!P4 SHF.R.S32.HI R5, RZ, 0x1f, R10 ;  /* 0x0000001fff05c819 */ /* 0x020fc6000001140a */
[----:B------:R-:W-:Y:S02]  /*1ad0*/  @!P4 IMAD.IADD R23, R23, 0x1, R4 ;  /* 0x000000011717c824 */ /* 0x000fe400078e0204 */
[----:B------:R-:W-:Y:S02]  /*1ae0*/  @!P0 IMAD.IADD R0, R0, 0x1, -R3 ;  /* 0x0000000100008824 */ /* 0x000fe400078e0a03 */
[----:B----4-:R-:W-:Y:S02]  /*1af0*/  @!P4 IMAD R4, R21, R10, RZ ;  /* 0x0000000a1504c224 */ /* 0x010fe400078e02ff */
[-C--:B------:R-:W-:Y:S01]  /*1b00*/  @P4 IMAD R9, R65, R6.reuse, RZ ;  /* 0x0000000641094224 */ /* 0x080fe200078e02ff */
[----:B------:R-:W-:Y:S01]  /*1b10*/  ISETP.GE.U32.AND P3, PT, R0, R3, PT ;  /* 0x000000030000720c */ /* 0x000fe20003f66070 */
[----:B------:R-:W-:-:S04]  /*1b20*/  @P4 IMAD.WIDE.U32 R24, R64, R6, RZ ;  /* 0x0000000640184225 */ /* 0x000fc800078e00ff */
[----:B------:R-:W-:Y:S01]  /*1b30*/  @!P4 IMAD R4, R20, R5, R4 ;  /* 0x000000051404c224 */ /* 0x000fe200078e0204 */
[----:B------:R-:W-:Y:S01]  /*1b40*/  LEA R5, R134, 0xffffffc0, 0x6 ;  /* 0xffffffc086057811 */ /* 0x000fe200078e30ff */
[----:B------:R-:W-:Y:S01]  /*1b50*/  @!P4 IMAD.WIDE.U32 R20, R20, R10, R22 ;  /* 0x0000000a1414c225 */ /* 0x000fe200078e0016 */
[----:B------:R-:W-:Y:S02]  /*1b60*/  @P4 IADD3 R9, R25, R9, RZ ;  /* 0x0000000919094210 */ /* 0x000fe40007ffe0ff */
[----:B------:R-:W-:Y:S02]  /*1b70*/  @P4 MOV R8, R24 ;  /* 0x0000001800084202 */ /* 0x000fe40000000f00 */
[----:B------:R-:W-:Y:S01]  /*1b80*/  LOP3.LUT R0, R210, R7, RZ, 0x3c, !PT ;  /* 0x00000007d2007212 */ /* 0x000fe200078e3cff */
[----:B------:R-:W-:Y:S01]  /*1b90*/  IMAD R6, R65, R5, RZ ;  /* 0x0000000541067224 */ /* 0x000fe200078e02ff */
[----:B------:R-:W-:Y:S02]  /*1ba0*/  @!P4 IADD3 R9, R21, R4, RZ ;  /* 0x000000041509c210 */ /* 0x000fe40007ffe0ff */
[----:B------:R-:W-:-:S02]  /*1bb0*/  @!P4 MOV R8, R20 ;  /* 0x000000140008c202 */ /* 0x000fc40000000f00 */
[----:B------:R-:W-:Y:S01]  /*1bc0*/  SHF.R.S32.HI R29, RZ, 0x1f, R5 ;  /* 0x0000001fff1d7819 */ /* 0x000fe20000011405 */
[----:B------:R-:W-:Y:S01]  /*1bd0*/  @!P0 VIADD R2, R2, 0x1 ;  /* 0x0000000102028836 */ /* 0x000fe20000000000 */
[----:B------:R-:W-:Y:S01]  /*1be0*/  ISETP.GE.AND P2, PT, R0, RZ, PT ;  /* 0x000000ff0000720c */ /* 0x000fe20003f46270 */
[----:B------:R-:W-:Y:S01]  /*1bf0*/  IMAD.WIDE.U32 R20, R64, R5, R8 ;  /* 0x0000000540147225 */ /* 0x000fe200078e0008 */
[----:B------:R-:W-:Y:S02]  /*1c00*/  ISETP.NE.AND P0, PT, R7, RZ, PT ;  /* 0x000000ff0700720c */ /* 0x000fe40003f05270 */
[----:B------:R-:W-:Y:S01]  /*1c10*/  @!P4 SHF.R.S32.HI R3, RZ, 0x1f, R12 ;  /* 0x0000001fff03c819 */ /* 0x000fe2000001140c */
[----:B------:R-:W-:Y:S01]  /*1c20*/  IMAD R6, R29, R64, R6 ;  /* 0x000000401d067224 */ /* 0x000fe200078e0206 */
[----:B------:R-:W-:Y:S01]  /*1c30*/  @P3 IADD3 R2, R2, 0x1, RZ ;  /* 0x0000000102023810 */ /* 0x000fe20007ffe0ff */
[-C--:B------:R-:W-:Y:S02]  /*1c40*/  @!P4 IMAD R4, R67, R12.reuse, RZ ;  /* 0x0000000c4304c224 */ /* 0x080fe400078e02ff */
[----:B------:R-:W-:Y:S01]  /*1c50*/  @!P4 IMAD.WIDE.U32 R22, R66, R12, RZ ;  /* 0x0000000c4216c225 */ /* 0x000fe200078e00ff */
[----:B------:R-:W-:-:S02]  /*1c60*/  IADD3 R21, R21, R6, RZ ;  /* 0x0000000615157210 */ /* 0x000fc40007ffe0ff */
[----:B------:R-:W-:Y:S01]  /*1c70*/  MOV R6, R2 ;  /* 0x0000000200067202 */ /* 0x000fe20000000f00 */
[----:B------:R-:W-:Y:S01]  /*1c80*/  @!P4 IMAD R3, R3, R66, R4 ;  /* 0x000000420303c224 */ /* 0x000fe200078e0204 */
[----:B------:R-:W-:Y:S01]  /*1c90*/  @P4 IADD3 R12, R12, R13, RZ ;  /* 0x0000000d0c0c4210 */ /* 0x000fe20007ffe0ff */
[----:B------:R-:W-:Y:S02]  /*1ca0*/  @!P4 IMAD R0, R19, R10, RZ ;  /* 0x0000000a1300c224 */ /* 0x000fe400078e02ff */
[----:B------:R-:W-:Y:S01]  /*1cb0*/  @!P4 IMAD.IADD R23, R23, 0x1, R3 ;  /* 0x000000011717c824 */ /* 0x000fe200078e0203 */
[----:B------:R-:W-:Y:S01]  /*1cc0*/  @!P4 SHF.R.S32.HI R3, RZ, 0x1f, R10 ;  /* 0x0000001fff03c819 */ /* 0x000fe2000001140a */
[----:B------:R-:W-:Y:S01]  /*1cd0*/  @!P2 IMAD.MOV R6, RZ, RZ, -R6 ;  /* 0x000000ffff06a224 */ /* 0x000fe200078e0a06 */
[----:B------:R-:W-:Y:S01]  /*1ce0*/  @!P0 LOP3.LUT R6, RZ, R7, RZ, 0x33, !PT ;  /* 0x00000007ff068212 */ /* 0x000fe200078e33ff */
[-C--:B------:R-:W-:Y:S02]  /*1cf0*/  @P4 IMAD R9, R67, R12.reuse, RZ ;  /* 0x0000000c43094224 */ /* 0x080fe400078e02ff */
[----:B------:R-:W-:Y:S01]  /*1d00*/  @P4 IMAD.WIDE.U32 R24, R66, R12, RZ ;  /* 0x0000000c42184225 */ /* 0x000fe200078e00ff */
[----:B------:R-:W-:-:S03]  /*1d10*/  SHF.R.S32.HI R12, RZ, 0x1f, R6 ;  /* 0x0000001fff0c7819 */ /* 0x000fc60000011406 */
[C---:B------:R-:W-:Y:S02]  /*1d20*/  @!P4 IMAD R0, R18.reuse, R3, R0 ;  /* 0x000000031200c224 */ /* 0x040fe400078e0200 */
[----:B------:R-:W-:Y:S02]  /*1d30*/  IMAD R3, R15, R6, RZ ;  /* 0x000000060f037224 */ /* 0x000fe400078e02ff */
        /* <DEDUP_REMOVED lines=11> */
.L_x_7318:
[----:B------:R-:W-:Y:S05]  /*1df0*/  BSYNC B0 ;  /* 0x0000000000007941 */ /* 0x000fea0003800000 */
.L_x_7316:
        /* <DEDUP_REMOVED lines=41> */
[----:B------:R-:W-:-:S02]  /*2090*/  IMAD.SHL.U32 R9, R68, 0x8, RZ ;  /* 0x0000000844097824 */ /* 0x000fc400078e00ff */
[----:B------:R-:W-:Y:S01]  /*20a0*/  IMAD R7, R27, R13, RZ ;  /* 0x0000000d1b077224 */ /* 0x000fe200078e02ff */
[----:B------:R-:W-:Y:S01]  /*20b0*/  LOP3.LUT R6, R6, 0x1c0, RZ, 0xc0, !PT ;  /* 0x000001c006067812 */ /* 0x000fe200078ec0ff */
[----:B------:R-:W-:Y:S01]  /*20c0*/  IMAD.IADD R29, R29, 0x1, R2 ;  /* 0x000000011d1d7824 */ /* 0x000fe200078e0202 */
[----:B------:R-:W-:Y:S01]  /*20d0*/  SHF.R.S32.HI R70, RZ, 0x1f, R209 ;  /* 0x0000001fff467819 */ /* 0x000fe200000114d1 */
[----:B------:R-:W-:Y:S01]  /*20e0*/  IMAD R2, R12, R26, R7 ;  /* 0x0000001a0c027224 */ /* 0x000fe200078e0207 */
[----:B------:R-:W-:Y:S02]  /*20f0*/  LOP3.LUT R9, R6, 0x8, R9, 0xf8, !PT ;  /* 0x0000000806097812 */ /* 0x000fe400078ef809 */
[----:B------:R-:W-:-:S04]  /*2100*/  SHF.R.U32.HI R6, RZ, 0x3, R6 ;  /* 0x00000003ff067819 */ /* 0x000fc80000011606 */
[----:B------:R-:W-:Y:S01]  /*2110*/  LOP3.LUT R9, R9, R6, RZ, 0x3c, !PT ;  /* 0x0000000609097212 */ /* 0x000fe200078e3cff */
[----:B------:R-:W-:Y:S01]  /*2120*/  IMAD.SHL.U32 R54, R10, 0x40, RZ ;  /* 0x000000400a367824 */ /* 0x000fe200078e00ff */
[----:B------:R-:W-:Y:S01]  /*2130*/  SHF.R.S32.HI R163, RZ, 0x1f, R210 ;  /* 0x0000001fffa37819 */ /* 0x000fe200000114d2 */
[----:B------:R-:W-:Y:S01]  /*2140*/  IMAD.WIDE.U32 R26, R13, R26, R28 ;  /* 0x0000001a0d1a7225 */ /* 0x000fe200078e001c */
[----:B------:R-:W-:Y:S02]  /*2150*/  SHF.R.S32.HI R157, RZ, 0x1f, R156 ;  /* 0x0000001fff9d7819 */ /* 0x000fe4000001149c */
[----:B------:R-:W-:Y:S01]  /*2160*/  LOP3.LUT R54, R9, 0xfffffe00, R54, 0xf8, !PT ;  /* 0xfffffe0009367812 */ /* 0x000fe200078ef836 */
[----:B------:R-:W-:Y:S02]  /*2170*/  IMAD.IADD R27, R27, 0x1, R2 ;  /* 0x000000011b1b7824 */ /* 0x000fe400078e0202 */
[----:B------:R-:W-:-:S04]  /*2180*/  IMAD R161, R67, R156, RZ ;  /* 0x0000009c43a17224 */ /* 0x000fc800078e02ff */
[----:B------:R-:W-:Y:S02]  /*2190*/  IMAD R161, R157, R66, R161 ;  /* 0x000000429da17224 */ /* 0x000fe400078e02a1 */
[----:B------:R-:W-:Y:S02]  /*21a0*/  VIADD R10, R14, 0x80 ;  /* 0x000000800e0a7836 */ /* 0x000fe40000000000 */
[----:B------:R-:W-:-:S04]  /*21b0*/  IMAD.WIDE R168, R207, 0x40, R156 ;  /* 0x00000040cfa87825 */ /* 0x000fc800078e029c */
[----:B------:R-:W-:Y:S01]  /*21c0*/  IMAD R165, R65, R156, RZ ;  /* 0x0000009c41a57224 */ /* 0x000fe200078e02ff */
[----:B------:R-:W-:-:S03]  /*21d0*/  LEA.HI R71, R71, R72, RZ, 0x5 ;  /* 0x0000004847477211 */ /* 0x000fc600078f28ff */
[----:B------:R-:W-:Y:S01]  /*21e0*/  IMAD R165, R157, R64, R165 ;  /* 0x000000409da57224 */ /* 0x000fe200078e02a5 */
[C---:B------:R-:W-:Y:S01]  /*21f0*/  LOP3.LUT P5, RZ, R8.reuse, 0x4, RZ, 0xc0, !PT ;  /* 0x0000000408ff7812 */ /* 0x040fe200078ac0ff */
[----:B------:R-:W-:Y:S01]  /*2200*/  IMAD.MOV.U32 R57, RZ, RZ, 0x10 ;  /* 0x00000010ff397424 */ /* 0x000fe200078e00ff */
[----:B------:R-:W-:Y:S01]  /*2210*/  LOP3.LUT P4, RZ, R8, 0x2, RZ, 0xc0, !PT ;  /* 0x0000000208ff7812 */ /* 0x000fe2000788c0ff */
        /* <DEDUP_REMOVED lines=16> */
[----:B------:R-:W-:Y:S02]  /*2320*/  @!P2 IMAD.IADD R7, R25, 0x1, R6 ;  /* 0x000000011907a824 */ /* 0x000fe400078e0206 */
[C---:B------:R-:W-:Y:S01]  /*2330*/  VIADD R11, R14.reuse, 0x40 ;  /* 0x000000400e0b7836 */ /* 0x040fe20000000000 */
[----:B------:R-:W-:Y:S01]  /*2340*/  IADD3 R6, P0, R14, R4, RZ ;  /* 0x000000040e067210 */ /* 0x000fe20007f1e0ff */
[----:B------:R-:W-:-:S04]  /*2350*/  IMAD R9, R23, R210, RZ ;  /* 0x000000d217097224 */ /* 0x000fc800078e02ff */
[----:B------:R-:W-:Y:S01]  /*2360*/  IMAD.X R7, R15, 0x1, R7, P0 ;  /* 0x000000010f077824 */ /* 0x000fe200000e0607 */
[----:B----4-:R-:W-:Y:S01]  /*2370*/  ISETP.GE.AND P0, PT, R11, R79, PT ;  /* 0x0000004f0b00720c */ /* 0x010fe20003f06270 */
[----:B------:R-:W-:Y:S02]  /*2380*/  IMAD R2, R22, R163, R9 ;  /* 0x000000a316027224 */ /* 0x000fe400078e0209 */
[----:B------:R-:W-:Y:S01]  /*2390*/  IMAD.WIDE.U32 R22, R210, R22, R6 ;  /* 0x00000016d2167225 */ /* 0x000fe200078e0006 */
[----:B------:R-:W-:Y:S02]  /*23a0*/  SEL R4, RZ, 0xffffffff, P0 ;  /* 0xffffffffff047807 */ /* 0x000fe40000000000 */
[----:B------:R-:W-:Y:S01]  /*23b0*/  ISETP.GE.AND P3, PT, R14, R79, PT ;  /* 0x0000004f0e00720c */ /* 0x000fe20003f66270 */
[----:B------:R-:W-:-:S04]  /*23c0*/  IMAD.WIDE.U32 R6, R156, R66, R26 ;  /* 0x000000429c067225 */ /* 0x000fc800078e001a */
[----:B------:R-:W-:Y:S01]  /*23d0*/  IMAD.IADD R161, R7, 0x1, R161 ;  /* 0x0000000107a17824 */ /* 0x000fe200078e02a1 */
[----:B------:R-:W-:Y:S01]  /*23e0*/  SEL R7, RZ, 0x1, P3 ;  /* 0x00000001ff077807 */ /* 0x000fe20001800000 */
[----:B------:R-:W-:-:S05]  /*23f0*/  IMAD.SHL.U32 R4, R4, 0x2, RZ ;  /* 0x0000000204047824 */ /* 0x000fca00078e00ff */
[----:B------:R-:W-:Y:S02]  /*2400*/  LOP3.LUT R4, R4, 0x2, R7, 0xe2, !PT ;  /* 0x0000000204047812 */ /* 0x000fe400078ee207 */
[----:B------:R-:W-:-:S04]  /*2410*/  SHF.R.S32.HI R7, RZ, 0x1f, R76 ;  /* 0x0000001fff077819 */ /* 0x000fc8000001144c */
[----:B------:R-:W-:Y:S02]  /*2420*/  LEA.HI R96, R7, R76, RZ, 0x6 ;  /* 0x0000004c07607211 */ /* 0x000fe400078f30ff */
[C---:B------:R-:W-:Y:S02]  /*2430*/  LEA R160, P0, R6.reuse, R18, 0x1 ;  /* 0x0000001206a07211 */ /* 0x040fe400078008ff */
[----:B------:R-:W-:Y:S02]  /*2440*/  SHF.R.S32.HI R96, RZ, 0x6, R96 ;  /* 0x00000006ff607819 */ /* 0x000fe40000011460 */
[----:B------:R-:W-:Y:S02]  /*2450*/  LEA.HI.X R161, R6, R19, R161, 0x1, P0 ;  /* 0x0000001306a17211 */ /* 0x000fe400000f0ca1 */
[----:B------:R-:W-:Y:S02]  /*2460*/  VIMNMX R96, R203, R96, !PT ;  /* 0x00000060cb607248 */ /* 0x000fe40007fe0100 */
[----:B------:R-:W-:Y:S01]  /*2470*/  IADD3 R158, P0, R14, R0, RZ ;  /* 0x000000000e9e7210 */ /* 0x000fe20007f1e0ff */
[----:B------:R-:W-:Y:S01]  /*2480*/  @!P1 IMAD.MOV.U32 R20, RZ, RZ, RZ ;  /* 0x000000ffff149224 */ /* 0x000fe200078e00ff */
[----:B------:R-:W-:-:S03]  /*2490*/  ISETP.GT.AND P1, PT, R134, R96, PT ;  /* 0x000000608600720c */ /* 0x000fc60003f24270 */
[----:B------:R-:W-:Y:S01]  /*24a0*/  IMAD.X R159, R15, 0x1, R3, P0 ;  /* 0x000000010f9f7824 */ /* 0x000fe200000e0603 */
[----:B------:R-:W-:Y:S01]  /*24b0*/  ISETP.GE.AND P2, PT, R10, R79, PT ;  /* 0x0000004f0a00720c */ /* 0x000fe20003f46270 */
[----:B------:R-:W-:Y:S02]  /*24c0*/  IMAD R171, R169, R172, RZ ;  /* 0x000000aca9ab7224 */ /* 0x000fe400078e02ff */
[----:B------:R-:W-:Y:S01]  /*24d0*/  IMAD.WIDE.U32 R158, R156, R64, R158 ;  /* 0x000000409c9e7225 */ /* 0x000fe200078e009e */
[----:B------:R-:W-:-:S03]  /*24e0*/  LOP3.LUT R3, R71, 0xffffffe0, RZ, 0xc0, !PT ;  /* 0xffffffe047037812 */ /* 0x000fc600078ec0ff */
[----:B------:R-:W-:Y:S01]  /*24f0*/  IMAD.IADD R23, R23, 0x1, R2 ;  /* 0x0000000117177824 */ /* 0x000fe200078e0202 */
[----:B------:R-:W-:Y:S01]  /*2500*/  SEL R75, RZ, 0x4, P2 ;  /* 0x00000004ff4b7807 */ /* 0x000fe20001000000 */
[----:B------:R-:W-:Y:S01]  /*2510*/  IMAD R171, R168, R173, R171 ;  /* 0x000000ada8ab7224 */ /* 0x000fe200078e02ab */
[----:B------:R-:W-:Y:S01]  /*2520*/  LEA R204, P0, R158, R166, 0x1 ;  /* 0x000000a69ecc7211 */ /* 0x000fe200078008ff */
[----:B------:R-:W-:Y:S02]  /*2530*/  IMAD.IADD R165, R159, 0x1, R165 ;  /* 0x000000019fa57824 */ /* 0x000fe400078e02a5 */
[----:B------:R-:W-:Y:S01]  /*2540*/  IMAD.WIDE.U32 R168, R168, R172, R22 ;  /* 0x000000aca8a87225 */ /* 0x000fe200078e0016 */
[----:B------:R-:W-:Y:S02]  /*2550*/  LOP3.LUT R75, R4, R75, RZ, 0xfc, !PT ;  /* 0x0000004b044b7212 */ /* 0x000fe400078efcff */
[----:B------:R-:W-:Y:S01]  /*2560*/  SHF.R.S32.HI R71, RZ, 0x5, R71 ;  /* 0x00000005ff477819 */ /* 0x000fe20000011447 */
[----:B------:R-:W-:Y:S01]  /*2570*/  IMAD.IADD R74, R72, 0x1, -R3 ;  /* 0x00000001484a7824 */ /* 0x000fe200078e0a03 */
        /* <DEDUP_REMOVED lines=155> */
.L_x_7413:
[----:B------:R-:W-:Y:S01]  /*2f30*/  IMAD.SHL.U32 R13, R9, 0x40, RZ ;  /* 0x00000040090d7824 */ /* 0x000fe200078e00ff */
[----:B------:R-:W-:Y:S03]  /*2f40*/  BSSY B0, `(.L_x_7320) ;  /* 0x0000016000007945 */ /* 0x000fe60003800000 */
[----:B------:R-:W-:Y:S04]  /*2f50*/  VIADD R12, R13, 0xffffffc0 ;  /* 0xffffffc00d0c7836 */ /* 0x000fe80000000000 */
[--C-:B------:R-:W-:Y:S02]  /*2f60*/  IMAD.IADD R187, R69, 0x1, -R12.reuse ;  /* 0x0000000145bb7824 */ /* 0x100fe400078e0a0c */
        /* <DEDUP_REMOVED lines=9> */
[----:B---3-5:R-:W-:Y:S05]  /*3000*/  @!P2 BRA `(.L_x_7321) ;  /* 0x000000000024a947 */ /* 0x028fea0003800000 */
        /* <DEDUP_REMOVED lines=9> */
.L_x_7321:
[----:B------:R-:W-:Y:S05]  /*30a0*/  BSYNC B0 ;  /* 0x0000000000007941 */ /* 0x000fea0003800000 */
.L_x_7320:
        /* <DEDUP_REMOVED lines=15> */
.L_x_7323:
[----:B------:R-:W-:Y:S05]  /*31a0*/  BSYNC B0 ;  /* 0x0000000000007941 */ /* 0x000fea0003800000 */
.L_x_7322:
        /* <DEDUP_REMOVED lines=15> */
.L_x_7325:
[----:B------:R-:W-:Y:S05]  /*32a0*/  BSYNC B0 ;  /* 0x0000000000007941 */ /* 0x000fea0003800000 */
.L_x_7324:
        /* <DEDUP_REMOVED lines=15> */
.L_x_7327:
[----:B------:R-:W-:Y:S05]  /*33a0*/  BSYNC B0 ;  /* 0x0000000000007941 */ /* 0x000fea0003800000 */
.L_x_7326:
        /* <DEDUP_REMOVED lines=66> */
.L_x_7334:
[----:B------:R-:W-:Y:S05]  /*37d0*/  BSYNC B0 ;  /* 0x0000000000007941 */ /* 0x000fea0003800000 */
.L_x_7333:
        /* <DEDUP_REMOVED lines=48> */
.L_x_7336:
[----:B------:R-:W-:Y:S05]  /*3ae0*/  BSYNC B0 ;  /* 0x0000000000007941 */ /* 0x000fea0003800000 */
.L_x_7335:
        /* <DEDUP_REMOVED lines=47> */
.L_x_7332:
[----:B------:R-:W-:Y:S05]  /*3de0*/  BSYNC B1 ;  /* 0x0000000000017941 */ /* 0x000fea0003800000 */
.L_x_7331:
        /* <DEDUP_REMOVED lines=65> */
.L_x_7340:
[----:B------:R-:W-:Y:S05]  /*4200*/  BSYNC B0 ;  /* 0x0000000000007941 */ /* 0x000fea0003800000 */
.L_x_7339:
        /* <DEDUP_REMOVED lines=51> */
.L_x_7342:
[----:B------:R-:W-:Y:S05]  /*4540*/  BSYNC B0 ;  /* 0x0000000000007941 */ /* 0x000fea0003800000 */
.L_x_7341:
        /* <DEDUP_REMOVED lines=50> */
.L_x_7338:
[----:B------:R-:W-:Y:S05]  /*4870*/  BSYNC B1 ;  /* 0x0000000000017941 */ /* 0x000fea0003800000 */
.L_x_7337:
        /* <DEDUP_REMOVED lines=65> */
.L_x_7346:
[----:B------:R-:W-:Y:S05]  /*4c90*/  BSYNC B0 ;  /* 0x0000000000007941 */ /* 0x000fea0003800000 */
.L_x_7345:
        /* <DEDUP_REMOVED lines=51> */
.L_x_7348:
[----:B------:R-:W-:Y:S05]  /*4fd0*/  BSYNC B0 ;  /* 0x0000000000007941 */ /* 0x000fea0003800000 */
.L_x_7347:
        /* <DEDUP_REMOVED lines=50> */
.L_x_7344:
[----:B------:R-:W-:Y:S05]  /*5300*/  BSYNC B1 ;  /* 0x0000000000017941 */ /* 0x000fea0003800000 */
.L_x_7343:
        /* <DEDUP_REMOVED lines=67> */
.L_x_7352:
[----:B------:R-:W-:Y:S05]  /*5740*/  BSYNC B0 ;  /* 0x0000000000007941 */ /* 0x000fea0003800000 */
.L_x_7351:
        /* <DEDUP_REMOVED lines=51> */
.L_x_7354:
[----:B------:R-:W-:Y:S05]  /*5a80*/  BSYNC B0 ;  /* 0x0000000000007941 */ /* 0x000fea0003800000 */
.L_x_7353:
        /* <DEDUP_REMOVED lines=50> */
.L_x_7350:
[----:B------:R-:W-:Y:S05]  /*5db0*/  BSYNC B1 ;  /* 0x0000000000017941 */ /* 0x000fea0003800000 */
.L_x_7349:
[----:B------:R-:W2:Y:S02]  /*5dc0*/  LD.E R3, desc[UR6][R16.64+0xd0] ;  /* 0x0000d00610037980 */ /* 0x000ea4000c101900 */
[----:B--2---:R-:W-:Y:S05]  /*5dd0*/  IMAD.U32 R3, R3, -0x20, RZ ;  /* 0xffffffe003037824 */ /* 0x004fea00078e00ff */
[C---:B------:R-:W-:Y:S02]  /*5de0*/  LEA R18, P1, R3.reuse, R18, 0x1 ;  /* 0x0000001203127211 */ /* 0x040fe400078208ff */
[C---:B------:R-:W-:Y:S02]  /*5df0*/  LEA R58, P0, R3.reuse, R58, 0x1 ;  /* 0x0000003a033a7211 */ /* 0x040fe400078008ff */
[C---:B------:R-:W-:Y:S02]  /*5e00*/  LEA.HI.X.SX32 R19, R3.reuse, R19, 0x1, P1 ;  /* 0x0000001303137211 */ /* 0x040fe400008f0eff */
[----:B------:R-:W-:Y:S01]  /*5e10*/  LEA.HI.X.SX32 R59, R3, R59, 0x1, P0 ;  /* 0x0000003b033b7211 */ /* 0x000fe200000f0eff */
[----:B------:R-:W-:Y:S05]  /*5e20*/  BRA `(.L_x_7355) ;  /* 0x0000004c00a87947 */ /* 0x000fea0003800000 */
.L_x_7330:
        /* <DEDUP_REMOVED lines=89> */
.L_x_7361:
[----:B------:R-:W-:Y:S05]  /*63c0*/  BSYNC B0 ;  /* 0x0000000000007941 */ /* 0x000fea0003800000 */
.L_x_7360:
[----:B-----5:R2:W-:Y:S02]  /*63d0*/  ST.E.128 desc[UR6][R126.64], R48 ;  /* 0x000000307e007985 */ /* 0x0205e4000c101d06 */
.L_x_7359:
[----:B------:R-:W-:Y:S05]  /*63e0*/  BSYNC B1 ;  /* 0x0000000000017941 */ /* 0x000fea0003800000 */
.L_x_7358:
        /* <DEDUP_REMOVED lines=87> */
.L_x_7365:
[----:B------:R-:W-:Y:S05]  /*6960*/  BSYNC B0 ;  /* 0x0000000000007941 */ /* 0x000fea0003800000 */
.L_x_7364:
[----:B-----5:R3:W-:Y:S02]  /*6970*/  ST.E.128 desc[UR6][R126.64+0x80], R48 ;  /* 0x000080307e007985 */ /* 0x0207e4000c101d06 */
.L_x_7363:
[----:B------:R-:W-:Y:S05]  /*6980*/  BSYNC B1 ;  /* 0x0000000000017941 */ /* 0x000fea0003800000 */
.L_x_7362:
        /* <DEDUP_REMOVED lines=86> */
.L_x_7367:
[----:B------:R-:W-:Y:S05]  /*6ef0*/  BSYNC B0 ;  /* 0x0000000000007941 */ /* 0x000fea0003800000 */
.L_x_7366:
[----:B-----5:R4:W-:Y:S02]  /*6f00*/  ST.E.128 desc[UR6][R126.64+0x100], R48 ;  /* 0x000100307e007985 */ /* 0x0209e4000c101d06 */
.L_x_7357:
[----:B------:R-:W-:Y:S05]  /*6f10*/  BSYNC B2 ;  /* 0x0000000000027941 */ /* 0x000fea0003800000 */
.L_x_7356:
        /* <DEDUP_REMOVED lines=99> */
.L_x_7373:
[----:B------:R-:W-:Y:S05]  /*7550*/  BSYNC B0 ;  /* 0x0000000000007941 */ /* 0x000fea0003800000 */
.L_x_7372:
[----:B-----5:R3:W-:Y:S02]  /*7560*/  ST.E.128 desc[UR6][R192.64], R48 ;  /* 0x00000030c0007985 */ /* 0x0207e4000c101d06 */
.L_x_7371:
[----:B------:R-:W-:Y:S05]  /*7570*/  BSYNC B1 ;  /* 0x0000000000017941 */ /* 0x000fea0003800000 */
.L_x_7370:
        /* <DEDUP_REMOVED lines=94> */
.L_x_7377:
[----:B------:R-:W-:Y:S05]  /*7b60*/  BSYNC B0 ;  /* 0x0000000000007941 */ /* 0x000fea0003800000 */
.L_x_7376:
[----:B-----5:R3:W-:Y:S02]  /*7b70*/  ST.E.128 desc[UR6][R192.64], R48 ;  /* 0x00000030c0007985 */ /* 0x0207e4000c101d06 */
.L_x_7375:
[----:B------:R-:W-:Y:S05]  /*7b80*/  BSYNC B1 ;  /* 0x0000000000017941 */ /* 0x000fea0003800000 */
.L_x_7374:
        /* <DEDUP_REMOVED lines=93> */
.L_x_7379:
[----:B------:R-:W-:Y:S05]  /*8160*/  BSYNC B0 ;  /* 0x0000000000007941 */ /* 0x000fea0003800000 */
.L_x_7378:
[----:B-----5:R3:W-:Y:S02]  /*8170*/  ST.E.128 desc[UR6][R192.64], R48 ;  /* 0x00000030c0007985 */ /* 0x0207e4000c101d06 */
.L_x_7369:
[----:B------:R-:W-:Y:S05]  /*8180*/  BSYNC B2 ;  /* 0x0000000000027941 */ /* 0x000fea0003800000 */
.L_x_7368:
        /* <DEDUP_REMOVED lines=99> */
.L_x_7385:
[----:B------:R-:W-:Y:S05]  /*87c0*/  BSYNC B0 ;  /* 0x0000000000007941 */ /* 0x000fea0003800000 */
.L_x_7384:
[----:B-----5:R3:W-:Y:S02]  /*87d0*/  ST.E.128 desc[UR6][R192.64], R48 ;  /* 0x00000030c0007985 */ /* 0x0207e4000c101d06 */
.L_x_7383:
[----:B------:R-:W-:Y:S05]  /*87e0*/  BSYNC B1 ;  /* 0x0000000000017941 */ /* 0x000fea0003800000 */
.L_x_7382:
        /* <DEDUP_REMOVED lines=94> */
.L_x_7389:
[----:B------:R-:W-:Y:S05]  /*8dd0*/  BSYNC B0 ;  /* 0x0000000000007941 */ /* 0x000fea0003800000 */
.L_x_7388:
[----:B-----5:R3:W-:Y:S02]  /*8de0*/  ST.E.128 desc[UR6][R192.64], R48 ;  /* 0x00000030c0007985 */ /* 0x0207e4000c101d06 */
.L_x_7387:
[----:B------:R-:W-:Y:S05]  /*8df0*/  BSYNC B1 ;  /* 0x0000000000017941 */ /* 0x000fea0003800000 */
.L_x_7386:
        /* <DEDUP_REMOVED lines=93> */
.L_x_7391:
[----:B------:R-:W-:Y:S05]  /*93d0*/  BSYNC B0 ;  /* 0x0000000000007941 */ /* 0x000fea0003800000 */
.L_x_7390:
[----:B-----5:R3:W-:Y:S02]  /*93e0*/  ST.E.128 desc[UR6][R192.64], R48 ;  /* 0x00000030c0007985 */ /* 0x0207e4000c101d06 */
.L_x_7381:
[----:B------:R-:W-:Y:S05]  /*93f0*/  BSYNC B2 ;  /* 0x0000000000027941 */ /* 0x000fea0003800000 */
.L_x_7380:
        /* <DEDUP_REMOVED lines=15> */
[----:B--2---:R-:W-:Y:S04]  /*94f0*/  IMAD.WIDE.U32 R188, R64, 0x60, R126 ;  /* 0x0000006040bc7825 */ /* 0x004fe800078e007e */
        /* <DEDUP_REMOVED lines=85> */
.L_x_7397:
[----:B------:R-:W-:Y:S05]  /*9a50*/  BSYNC B0 ;  /* 0x0000000000007941 */ /* 0x000fea0003800000 */
.L_x_7396:
[----:B-----5:R3:W-:Y:S02]  /*9a60*/  ST.E.128 desc[UR6][R188.64], R48 ;  /* 0x00000030bc007985 */ /* 0x0207e4000c101d06 */
.L_x_7395:
[----:B------:R-:W-:Y:S05]  /*9a70*/  BSYNC B1 ;  /* 0x0000000000017941 */ /* 0x000fea0003800000 */
.L_x_7394:
        /* <DEDUP_REMOVED lines=94> */
.L_x_7401:
[----:B------:R-:W-:Y:S05]  /*a060*/  BSYNC B0 ;  /* 0x0000000000007941 */ /* 0x000fea0003800000 */
.L_x_7400:
[----:B-----5:R3:W-:Y:S02]  /*a070*/  ST.E.128 desc[UR6][R188.64], R48 ;  /* 0x00000030bc007985 */ /* 0x0207e4000c101d06 */
.L_x_7399:
[----:B------:R-:W-:Y:S05]  /*a080*/  BSYNC B1 ;  /* 0x0000000000017941 */ /* 0x000fea0003800000 */
.L_x_7398:
        /* <DEDUP_REMOVED lines=93> */
.L_x_7403:
[----:B------:R-:W-:Y:S05]  /*a660*/  BSYNC B0 ;  /* 0x0000000000007941 */ /* 0x000fea0003800000 */
.L_x_7402:
[----:B-----5:R3:W-:Y:S02]  /*a670*/  ST.E.128 desc[UR6][R182.64], R48 ;  /* 0x00000030b6007985 */ /* 0x0207e4000c101d06 */
.L_x_7393:
[----:B------:R-:W-:Y:S05]  /*a680*/  BSYNC B2 ;  /* 0x0000000000027941 */ /* 0x000fea0003800000 */
.L_x_7392:
[----:B------:R-:W4:Y:S02]  /*a690*/  LD.E R3, desc[UR6][R16.64+0xd0] ;  /* 0x0000d00610037980 */ /* 0x000f24000c101900 */
[----:B----4-:R-:W-:Y:S05]  /*a6a0*/  IMAD.U32 R3, R3, -0x20, RZ ;  /* 0xffffffe003037824 */ /* 0x010fea00078e00ff */
[C---:B------:R-:W-:Y:S02]  /*a6b0*/  LEA R124, P1, R3.reuse, R124, 0x1 ;  /* 0x0000007c037c7211 */ /* 0x040fe400078208ff */
[C---:B------:R-:W-:Y:S02]  /*a6c0*/  LEA R122, P0, R3.reuse, R122, 0x1 ;  /* 0x0000007a037a7211 */ /* 0x040fe400078008ff */
[C---:B------:R-:W-:Y:S02]  /*a6d0*/  LEA.HI.X.SX32 R125, R3.reuse, R125, 0x1, P1 ;  /* 0x0000007d037d7211 */ /* 0x040fe400008f0eff */
[----:B------:R-:W-:Y:S01]  /*a6e0*/  LEA.HI.X.SX32 R123, R3, R123, 0x1, P0 ;  /* 0x0000007b037b7211 */ /* 0x000fe200000f0eff */
[----:B------:R-:W-:Y:S05]  /*a6f0*/  BRA `(.L_x_7355) ;  /* 0x0000000400747947 */ /* 0x000fea0003800000 */
.L_x_7329:
        /* <DEDUP_REMOVED lines=18> */
.L_x_7405:
[----:B------:R-:W-:Y:S05]  /*a820*/  BSYNC B0 ;  /* 0x0000000000007941 */ /* 0x000fea0003800000 */
.L_x_7404:
        /* <DEDUP_REMOVED lines=24> */
.L_x_7407:
[----:B------:R-:W-:Y:S05]  /*a9b0*/  BSYNC B0 ;  /* 0x0000000000007941 */ /* 0x000fea0003800000 */
.L_x_7406:
        /* <DEDUP_REMOVED lines=24> */
.L_x_7409:
[----:B------:R-:W-:Y:S05]  /*ab40*/  BSYNC B0 ;  /* 0x0000000000007941 */ /* 0x000fea0003800000 */
.L_x_7408:
        /* <DEDUP_REMOVED lines=24> */
.L_x_7355:
[----:B------:R-:W-:Y:S05]  /*acd0*/  BSYNC B3 ;  /* 0x0000000000037941 */ /* 0x000fea0003800000 */
.L_x_7328:
        /* <DEDUP_REMOVED lines=89> */
.L_x_7411:
        /* <DEDUP_REMOVED lines=8> */
.L_x_7412:
[----:B------:R-:W-:Y:S05]  /*b2f0*/  BSYNC B0 ;  /* 0x0000000000007941 */ /* 0x000fea0003800000 */
.L_x_7410:
[----:B------:R-:W-:Y:S04]  /*b300*/  IADD3 R9, R9, -0x1, RZ ;  /* 0xffffffff09097810 */ /* 0x000fe80007ffe0ff */
[----:B------:R-:W-:Y:S11]  /*b310*/  ISETP.GT.AND P0, PT, R9, R96, PT ;  /* 0x000000600900720c */ /* 0x000ff60003f04270 */
[----:B------:R-:W-:Y:S02]  /*b320*/  @!UPT UIADD3 URZ, URZ, URZ, URZ ;  /* 0x0000003f3f3ff290 */ /* 0x000fe4000fffe03f */
[----:B------:R-:W-:Y:S05]  /*b330*/  @P0 BRA `(.L_x_7413) ;  /* 0xffffff7800fc0947 */ /* 0x000fea000383ffff */
.L_x_7319:
        /* <DEDUP_REMOVED lines=110> */
.L_x_7422:
[----:B------:R-:W-:Y:S05]  /*ba20*/  BSYNC B0 ;  /* 0x0000000000007941 */ /* 0x000fea0003800000 */
.L_x_7421:
[----:B-----5:R3:W-:Y:S02]  /*ba30*/  STS.128 [R211], R20 ;  /* 0x00000014d3007388 */ /* 0x0207e40000000c00 */
.L_x_7420:
[----:B------:R-:W-:Y:S05]  /*ba40*/  BSYNC B1 ;  /* 0x0000000000017941 */ /* 0x000fea0003800000 */
.L_x_7419:
        /* <DEDUP_REMOVED lines=46> */
.L_x_7426:
[----:B------:R-:W-:Y:S05]  /*bd30*/  BSYNC B0 ;  /* 0x0000000000007941 */ /* 0x000fea0003800000 */
.L_x_7425:
[----:B-----5:R1:W-:Y:S02]  /*bd40*/  STS.128 [R211+0x2000], R20 ;  /* 0x00200014d3007388 */ /* 0x0203e40000000c00 */
.L_x_7424:
[----:B------:R-:W-:Y:S05]  /*bd50*/  BSYNC B1 ;  /* 0x0000000000017941 */ /* 0x000fea0003800000 */
.L_x_7423:
        /* <DEDUP_REMOVED lines=45> */
.L_x_7428:
[----:B------:R-:W-:Y:S05]  /*c030*/  BSYNC B0 ;  /* 0x0000000000007941 */ /* 0x000fea0003800000 */
.L_x_7427:
[----:B-----5:R3:W-:Y:S02]  /*c040*/  STS.128 [R211+0x4000], R20 ;  /* 0x00400014d3007388 */ /* 0x0207e40000000c00 */
.L_x_7418:
[----:B------:R-:W-:Y:S05]  /*c050*/  BSYNC B2 ;  /* 0x0000000000027941 */ /* 0x000fea0003800000 */
.L_x_7417:
        /* <DEDUP_REMOVED lines=59> */
.L_x_7434:
[----:B------:R-:W-:Y:S05]  /*c410*/  BSYNC B0 ;  /* 0x0000000000007941 */ /* 0x000fea0003800000 */
.L_x_7433:
[----:B-----5:R3:W-:Y:S02]  /*c420*/  STS.128 [R211+0x800], R20 ;  /* 0x00080014d3007388 */ /* 0x0207e40000000c00 */
.L_x_7432:
[----:B------:R-:W-:Y:S05]  /*c430*/  BSYNC B1 ;  /* 0x0000000000017941 */ /* 0x000fea0003800000 */
.L_x_7431:
        /* <DEDUP_REMOVED lines=46> */
.L_x_7438:
[----:B------:R-:W-:Y:S05]  /*c720*/  BSYNC B0 ;  /* 0x0000000000007941 */ /* 0x000fea0003800000 */
.L_x_7437:
[----:B-----5:R3:W-:Y:S02]  /*c730*/  STS.128 [R211+0x2800], R20 ;  /* 0x00280014d3007388 */ /* 0x0207e40000000c00 */
.L_x_7436:
[----:B------:R-:W-:Y:S05]  /*c740*/  BSYNC B1 ;  /* 0x0000000000017941 */ /* 0x000fea0003800000 */
.L_x_7435:
        /* <DEDUP_REMOVED lines=45> */
.L_x_7440:
[----:B------:R-:W-:Y:S05]  /*ca20*/  BSYNC B0 ;  /* 0x0000000000007941 */ /* 0x000fea0003800000 */
.L_x_7439:
[----:B-----5:R1:W-:Y:S02]  /*ca30*/  STS.128 [R211+0x4800], R44 ;  /* 0x0048002cd3007388 */ /* 0x0203e40000000c00 */
.L_x_7430:
[----:B------:R-:W-:Y:S05]  /*ca40*/  BSYNC B2 ;  /* 0x0000000000027941 */ /* 0x000fea0003800000 */
.L_x_7429:
        /* <DEDUP_REMOVED lines=60> */
.L_x_7446:
[----:B------:R-:W-:Y:S05]  /*ce10*/  BSYNC B0 ;  /* 0x0000000000007941 */ /* 0x000fea0003800000 */
.L_x_7445:
[----:B-----5:R1:W-:Y:S02]  /*ce20*/  STS.128 [R211+0x1000], R20 ;  /* 0x00100014d3007388 */ /* 0x0203e40000000c00 */
.L_x_7444:
[----:B------:R-:W-:Y:S05]  /*ce30*/  BSYNC B1 ;  /* 0x0000000000017941 */ /* 0x000fea0003800000 */
.L_x_7443:
        /* <DEDUP_REMOVED lines=46> */
.L_x_7450:
[----:B------:R-:W-:Y:S05]  /*d120*/  BSYNC B0 ;  /* 0x0000000000007941 */ /* 0x000fea0003800000 */
.L_x_7449:
[----:B-----5:R3:W-:Y:S02]  /*d130*/  STS.128 [R211+0x3000], R20 ;  /* 0x00300014d3007388 */ /* 0x0207e40000000c00 */
.L_x_7448:
[----:B------:R-:W-:Y:S05]  /*d140*/  BSYNC B1 ;  /* 0x0000000000017941 */ /* 0x000fea0003800000 */
.L_x_7447:
        /* <DEDUP_REMOVED lines=45> */
.L_x_7452:
[----:B------:R-:W-:Y:S05]  /*d420*/  BSYNC B0 ;  /* 0x0000000000007941 */ /* 0x000fea0003800000 */
.L_x_7451:
[----:B-----5:R3:W-:Y:S02]  /*d430*/  STS.128 [R211+0x5000], R20 ;  /* 0x00500014d3007388 */ /* 0x0207e40000000c00 */
.L_x_7442:
[----:B------:R-:W-:Y:S05]  /*d440*/  BSYNC B2 ;  /* 0x0000000000027941 */ /* 0x000fea0003800000 */
.L_x_7441:
        /* <DEDUP_REMOVED lines=59> */
.L_x_7457:
[----:B------:R-:W-:Y:S05]  /*d800*/  BSYNC B0 ;  /* 0x0000000000007941 */ /* 0x000fea0003800000 */
.L_x_7456:
[----:B-----5:R3:W-:Y:S02]  /*d810*/  STS.128 [R211+0x1800], R20 ;  /* 0x00180014d3007388 */ /* 0x0207e40000000c00 */
.L_x_7455:
[----:B------:R-:W-:Y:S05]  /*d820*/  BSYNC B1 ;  /* 0x0000000000017941 */ /* 0x000fea0003800000 */
.L_x_7454:
        /* <DEDUP_REMOVED lines=46> */
.L_x_7461:
[----:B------:R-:W-:Y:S05]  /*db10*/  BSYNC B0 ;  /* 0x0000000000007941 */ /* 0x000fea0003800000 */
.L_x_7460:
[----:B-----5:R3:W-:Y:S02]  /*db20*/  STS.128 [R211+0x3800], R20 ;  /* 0x00380014d3007388 */ /* 0x0207e40000000c00 */
.L_x_7459:
[----:B------:R-:W-:Y:S05]  /*db30*/  BSYNC B1 ;  /* 0x0000000000017941 */ /* 0x000fea0003800000 */
.L_x_7458:
        /* <DEDUP_REMOVED lines=45> */
.L_x_7463:
[----:B------:R-:W-:Y:S05]  /*de10*/  BSYNC B0 ;  /* 0x0000000000007941 */ /* 0x000fea0003800000 */
.L_x_7462:
[----:B-----5:R1:W-:Y:S01]  /*de20*/  STS.128 [R211+0x5800], R40 ;  /* 0x00580028d3007388 */ /* 0x0203e20000000c00 */
[----:B------:R-:W-:Y:S05]  /*de30*/  BRA `(.L_x_7453) ;  /* 0x0000004c00707947 */ /* 0x000fea0003800000 */
.L_x_7416:
        /* <DEDUP_REMOVED lines=89> */
.L_x_7469:
[----:B------:R-:W-:Y:S05]  /*e3d0*/  BSYNC B0 ;  /* 0x0000000000007941 */ /* 0x000fea0003800000 */
.L_x_7468:
[----:B-----5:R3:W-:Y:S02]  /*e3e0*/  STS.128 [R211], R32 ;  /* 0x00000020d3007388 */ /* 0x0207e40000000c00 */
.L_x_7467:
[----:B------:R-:W-:Y:S05]  /*e3f0*/  BSYNC B1 ;  /* 0x0000000000017941 */ /* 0x000fea0003800000 */
.L_x_7466:
        /* <DEDUP_REMOVED lines=87> */
.L_x_7473:
[----:B------:R-:W-:Y:S05]  /*e970*/  BSYNC B0 ;  /* 0x0000000000007941 */ /* 0x000fea0003800000 */
.L_x_7472:
[----:B-----5:R1:W-:Y:S02]  /*e980*/  STS.128 [R211+0x2000], R32 ;  /* 0x00200020d3007388 */ /* 0x0203e40000000c00 */
.L_x_7471:
[----:B------:R-:W-:Y:S05]  /*e990*/  BSYNC B1 ;  /* 0x0000000000017941 */ /* 0x000fea0003800000 */
.L_x_7470:
        /* <DEDUP_REMOVED lines=86> */
.L_x_7475:
[----:B------:R-:W-:Y:S05]  /*ef00*/  BSYNC B0 ;  /* 0x0000000000007941 */ /* 0x000fea0003800000 */
.L_x_7474:
[----:B-----5:R3:W-:Y:S02]  /*ef10*/  STS.128 [R211+0x4000], R32 ;  /* 0x00400020d3007388 */ /* 0x0207e40000000c00 */
.L_x_7465:
[----:B------:R-:W-:Y:S05]  /*ef20*/  BSYNC B2 ;  /* 0x0000000000027941 */ /* 0x000fea0003800000 */
.L_x_7464:
        /* <DEDUP_REMOVED lines=94> */
.L_x_7481:
[----:B------:R-:W-:Y:S05]  /*f510*/  BSYNC B0 ;  /* 0x0000000000007941 */ /* 0x000fea0003800000 */
.L_x_7480:
[----:B-----5:R3:W-:Y:S02]  /*f520*/  STS.128 [R211+0x800], R32 ;  /* 0x00080020d3007388 */ /* 0x0207e40000000c00 */
.L_x_7479:
[----:B------:R-:W-:Y:S05]  /*f530*/  BSYNC B1 ;  /* 0x0000000000017941 */ /* 0x000fea0003800000 */
.L_x_7478:
        /* <DEDUP_REMOVED lines=90> */
.L_x_7485:
[----:B------:R-:W-:Y:S05]  /*fae0*/  BSYNC B0 ;  /* 0x0000000000007941 */ /* 0x000fea0003800000 */
.L_x_7484:
[----:B-----5:R3:W-:Y:S02]  /*faf0*/  STS.128 [R211+0x2800], R32 ;  /* 0x00280020d3007388 */ /* 0x0207e40000000c00 */
.L_x_7483:
[----:B------:R-:W-:Y:S05]  /*fb00*/  BSYNC B1 ;  /* 0x0000000000017941 */ /* 0x000fea0003800000 */
.L_x_7482:
        /* <DEDUP_REMOVED lines=90> */
.L_x_7487:
[----:B------:R-:W-:Y:S05]  /*100b0*/  BSYNC B0 ;  /* 0x0000000000007941 */ /* 0x000fea0003800000 */
.L_x_7486:
[----:B-----5:R1:W-:Y:S02]  /*100c0*/  STS.128 [R211+0x4800], R20 ;  /* 0x00480014d3007388 */ /* 0x0203e40000000c00 */
.L_x_7477:
[----:B------:R-:W-:Y:S05]  /*100d0*/  BSYNC B2 ;  /* 0x0000000000027941 */ /* 0x000fea0003800000 */
.L_x_7476:
        /* <DEDUP_REMOVED lines=95> */
.L_x_7493:
[----:B------:R-:W-:Y:S05]  /*106d0*/  BSYNC B0 ;  /* 0x0000000000007941 */ /* 0x000fea0003800000 */
.L_x_7492:
[----:B-----5:R3:W-:Y:S02]  /*106e0*/  STS.128 [R211+0x1000], R32 ;  /* 0x00100020d3007388 */ /* 0x0207e40000000c00 */
.L_x_7491:
[----:B------:R-:W-:Y:S05]  /*106f0*/  BSYNC B1 ;  /* 0x0000000000017941 */ /* 0x000fea0003800000 */
.L_x_7490:
        /* <DEDUP_REMOVED lines=90> */
.L_x_7497:
[----:B------:R-:W-:Y:S05]  /*10ca0*/  BSYNC B0 ;  /* 0x0000000000007941 */ /* 0x000fea0003800000 */
.L_x_7496:
[----:B-----5:R3:W-:Y:S02]  /*10cb0*/  STS.128 [R211+0x3000], R32 ;  /* 0x00300020d3007388 */ /* 0x0207e40000000c00 */
.L_x_7495:
[----:B------:R-:W-:Y:S05]  /*10cc0*/  BSYNC B1 ;  /* 0x0000000000017941 */ /* 0x000fea0003800000 */
.L_x_7494:
        /* <DEDUP_REMOVED lines=89> */
.L_x_7499:
[----:B------:R-:W-:Y:S05]  /*11260*/  BSYNC B0 ;  /* 0x0000000000007941 */ /* 0x000fea0003800000 */
.L_x_7498:
[----:B-----5:R3:W-:Y:S02]  /*11270*/  STS.128 [R211+0x5000], R32 ;  /* 0x00500020d3007388 */ /* 0x0207e40000000c00 */
.L_x_7489:
[----:B------:R-:W-:Y:S05]  /*11280*/  BSYNC B2 ;  /* 0x0000000000027941 */ /* 0x000fea0003800000 */
.L_x_7488:
        /* <DEDUP_REMOVED lines=94> */
.L_x_7503:
[----:B------:R-:W-:Y:S05]  /*11870*/  BSYNC B0 ;  /* 0x0000000000007941 */ /* 0x000fea0003800000 */
.L_x_7502:
[----:B-----5:R1:W-:Y:S02]  /*11880*/  STS.128 [R211+0x1800], R20 ;  /* 0x00180014d3007388 */ /* 0x0203e40000000c00 */
.L_x_7501:
[----:B------:R-:W-:Y:S05]  /*11890*/  BSYNC B1 ;  /* 0x0000000000017941 */ /* 0x000fea0003800000 */
.L_x_7500:
        /* <DEDUP_REMOVED lines=92> */
.L_x_7507:
[----:B------:R-:W-:Y:S05]  /*11e60*/  BSYNC B0 ;  /* 0x0000000000007941 */ /* 0x000fea0003800000 */
.L_x_7506:
[----:B-----5:R1:W-:Y:S02]  /*11e70*/  STS.128 [R211+0x3800], R20 ;  /* 0x00380014d3007388 */ /* 0x0203e40000000c00 */
.L_x_7505:
[----:B------:R-:W-:Y:S05]  /*11e80*/  BSYNC B1 ;  /* 0x0000000000017941 */ /* 0x000fea0003800000 */
.L_x_7504:
        /* <DEDUP_REMOVED lines=92> */
.L_x_7509:
[----:B------:R-:W-:Y:S05]  /*12450*/  BSYNC B0 ;  /* 0x0000000000007941 */ /* 0x000fea0003800000 */
.L_x_7508:
[----:B-----5:R1:W-:Y:S01]  /*12460*/  STS.128 [R211+0x5800], R20 ;  /* 0x00580014d3007388 */ /* 0x0203e20000000c00 */
[----:B------:R-:W-:Y:S05]  /*12470*/  BRA `(.L_x_7453) ;  /* 0x0000000400e07947 */ /* 0x000fea0003800000 */
.L_x_7415:
        /* <DEDUP_REMOVED lines=35> */
.L_x_7511:
[----:B------:R-:W-:Y:S05]  /*126b0*/  BSYNC B0 ;  /* 0x0000000000007941 */ /* 0x000fea0003800000 */
.L_x_7510:
        /* <DEDUP_REMOVED lines=27> */
.L_x_7513:
[----:B------:R-:W-:Y:S05]  /*12870*/  BSYNC B0 ;  /* 0x0000000000007941 */ /* 0x000fea0003800000 */
.L_x_7512:
        /* <DEDUP_REMOVED lines=27> */
.L_x_7515:
[----:B------:R-:W-:Y:S05]  /*12a30*/  BSYNC B0 ;  /* 0x0000000000007941 */ /* 0x000fea0003800000 */
.L_x_7514:
        /* <DEDUP_REMOVED lines=28> */
.L_x_7453:
[----:B------:R-:W-:Y:S05]  /*12c00*/  BSYNC B3 ;  /* 0x0000000000037941 */ /* 0x000fea0003800000 */
.L_x_7414:
        /* <DEDUP_REMOVED lines=28> */
.L_x_7518:
[----:B------:R4:W-:Y:S02]  /*12dd0*/  STS.128 [R211+0xa000], RZ ;  /* 0x00a000ffd3007388 */ /* 0x0009e40000000c00 */
.L_x_7517:
[----:B------:R-:W-:Y:S05]  /*12de0*/  BSYNC B0 ;  /* 0x0000000000007941 */ /* 0x000fea0003800000 */
.L_x_7516:
        /* <DEDUP_REMOVED lines=31> */
.L_x_7521:
[----:B------:R3:W-:Y:S02]  /*12fe0*/  STS.128 [R211+0xa800], RZ ;  /* 0x00a800ffd3007388 */ /* 0x0007e40000000c00 */
.L_x_7520:
[----:B------:R-:W-:Y:S05]  /*12ff0*/  BSYNC B0 ;  /* 0x0000000000007941 */ /* 0x000fea0003800000 */
.L_x_7519:
        /* <DEDUP_REMOVED lines=33> */
.L_x_7524:
[----:B------:R3:W-:Y:S02]  /*13210*/  STS.128 [R211+0xb000], RZ ;  /* 0x00b000ffd3007388 */ /* 0x0007e40000000c00 */
.L_x_7523:
[----:B------:R-:W-:Y:S05]  /*13220*/  BSYNC B0 ;  /* 0x0000000000007941 */ /* 0x000fea0003800000 */
.L_x_7522:
        /* <DEDUP_REMOVED lines=33> */
.L_x_7526:
[----:B------:R-:W-:Y:S05]  /*13440*/  BSYNC B0 ;  /* 0x0000000000007941 */ /* 0x000fea0003800000 */
.L_x_7525:
        /* <DEDUP_REMOVED lines=50> */
.L_x_7529:
[----:B------:R3:W-:Y:S02]  /*13770*/  STS.128 [R211+0x10000], RZ ;  /* 0x010000ffd3007388 */ /* 0x0007e40000000c00 */
.L_x_7528:
[----:B------:R-:W-:Y:S05]  /*13780*/  BSYNC B0 ;  /* 0x0000000000007941 */ /* 0x000fea0003800000 */
.L_x_7527:
        /* <DEDUP_REMOVED lines=32> */
.L_x_7532:
[----:B------:R1:W-:Y:S02]  /*13990*/  STS.128 [R211+0x10800], RZ ;  /* 0x010800ffd3007388 */ /* 0x0003e40000000c00 */
.L_x_7531:
[----:B------:R-:W-:Y:S05]  /*139a0*/  BSYNC B0 ;  /* 0x0000000000007941 */ /* 0x000fea0003800000 */
.L_x_7530:
        /* <DEDUP_REMOVED lines=34> */
.L_x_7535:
[----:B------:R1:W-:Y:S02]  /*13bd0*/  STS.128 [R211+0x11000], RZ ;  /* 0x011000ffd3007388 */ /* 0x0003e40000000c00 */
.L_x_7534:
[----:B------:R-:W-:Y:S05]  /*13be0*/  BSYNC B0 ;  /* 0x0000000000007941 */ /* 0x000fea0003800000 */
.L_x_7533:
        /* <DEDUP_REMOVED lines=35> */
.L_x_7538:
[----:B------:R1:W-:Y:S02]  /*13e20*/  STS.128 [R211+0x11800], RZ ;  /* 0x011800ffd3007388 */ /* 0x0003e40000000c00 */
.L_x_7537:
[----:B------:R-:W-:Y:S05]  /*13e30*/  BSYNC B0 ;  /* 0x0000000000007941 */ /* 0x000fea0003800000 */
.L_x_7536:
[C---:B------:R-:W-:Y:S01]  /*13e40*/  IMAD.SHL.U32 R0, R56.reuse, 0x40, RZ ;  /* 0x0000004038007824 */ /* 0x040fe200078e00ff */
[----:B------:R-:W-:Y:S01]  /*13e50*/  R2P PR, R56, 0x6 ;  /* 0x0000000638007804 */ /* 0x000fe20000000000 */
[----:B------:R-:W-:Y:S01]  /*13e60*/  IMAD.SHL.U32 R156, R156, 0x8, RZ ;  /* 0x000000089c9c7824 */ /* 0x000fe200078e00ff */
[----:B------:R-:W0:Y:S01]  /*13e70*/  LDGDEPBAR ;  /* 0x00000000000079af */ /* 0x000e220000000000 */
[C---:B------:R-:W-:Y:S01]  /*13e80*/  IMAD R194, R71.reuse, 0x400, R54 ;  /* 0x0000040047c27824 */ /* 0x040fe200078e0236 */
[----:B-1----:R-:W-:Y:S01]  /*13e90*/  LOP3.LUT R5, R0, 0x1c0, RZ, 0xc0, !PT ;  /* 0x000001c000057812 */ /* 0x002fe200078ec0ff */
[----:B------:R-:W-:Y:S01]  /*13ea0*/  IMAD R52, R71, 0x10, R52 ;  /* 0x0000001047347824 */ /* 0x000fe200078e0234 */
[----:B------:R-:W-:Y:S01]  /*13eb0*/  ISETP.GT.AND P5, PT, R214, R203, PT ;  /* 0x000000cbd600720c */ /* 0x000fe20003fa4270 */
[----:B------:R-:W-:Y:S01]  /*13ec0*/  IMAD.IADD R219, R69, 0x1, -R208 ;  /* 0x0000000145db7824 */ /* 0x000fe200078e0ad0 */
[----:B------:R-:W-:Y:S01]  /*13ed0*/  LOP3.LUT R156, R5, 0x8, R156, 0xf8, !PT ;  /* 0x00000008059c7812 */ /* 0x000fe200078ef89c */
[----:B------:R-:W-:Y:S01]  /*13ee0*/  IMAD.IADD R220, R73, 0x1, R52 ;  /* 0x0000000149dc7824 */ /* 0x000fe200078e0234 */
[----:B------:R-:W-:Y:S01]  /*13ef0*/  SHF.R.U32.HI R193, RZ, 0x3, R5 ;  /* 0x00000003ffc17819 */ /* 0x000fe20000011605 */
[----:B------:R-:W-:Y:S01]  /*13f00*/  BSSY B1, `(.L_x_7539) ;  /* 0x0000167000017945 */ /* 0x000fe20003800000 */
[----:B------:R-:W-:Y:S01]  /*13f10*/  LEA R194, R194, UR4, 0x1 ;  /* 0x00000004c2c27c11 */ /* 0x000fe2000f8e08ff */
[----:B------:R-:W-:Y:S01]  /*13f20*/  IMAD.IADD R222, R220, 0x1, R219 ;  /* 0x00000001dcde7824 */ /* 0x000fe200078e02db */
[----:B------:R-:W-:-:S02]  /*13f30*/  LOP3.LUT R193, R156, R193, RZ, 0x3c, !PT ;  /* 0x000000c19cc17212 */ /* 0x000fc400078e3cff */
[----:B------:R-:W-:Y:S01]  /*13f40*/  ISETP.NE.U32.AND P0, PT, R212, RZ, PT ;  /* 0x000000ffd400720c */ /* 0x000fe20003f05070 */
[----:B------:R-:W-:Y:S01]  /*13f50*/  LDSM.16.M88.4 R84, [R194] ;  /* 0x00000000c254783b */ /* 0x000fe20000000200 */
[----:B------:R-:W-:Y:S01]  /*13f60*/  IMAD R192, R57, 0x2, R194 ;  /* 0x0000000239c07824 */ /* 0x000fe200078e02c2 */
[----:B------:R-:W-:Y:S01]  /*13f70*/  IADD3 R219, R219, 0x8, R220 ;  /* 0x00000008dbdb7810 */ /* 0x000fe20007ffe0dc */
[----:B------:R-:W-:Y:S01]  /*13f80*/  IMAD R193, R68, 0x200, R193 ;  /* 0x0000020044c17824 */ /* 0x000fe200078e02c1 */
[----:B------:R-:W-:Y:S01]  /*13f90*/  ISETP.NE.AND.EX P0, PT, R213, RZ, PT, P0 ;  /* 0x000000ffd500720c */ /* 0x000fe20003f05300 */
[C---:B------:R-:W-:Y:S01]  /*13fa0*/  IMAD R190, R55.reuse, 0x2, R194 ;  /* 0x0000000237be7824 */ /* 0x040fe200078e02c2 */
[----:B-----5:R-:W-:Y:S01]  /*13fb0*/  LDSM.16.M88.4 R20, [R192] ;  /* 0x00000000c014783b */ /* 0x020fe20000000200 */
[----:B------:R-:W-:Y:S01]  /*13fc0*/  IMAD R189, R55, 0x2, R192 ;  /* 0x0000000237bd7824 */ /* 0x000fe200078e02c0 */
[----:B------:R-:W-:Y:S02]  /*13fd0*/  LEA R193, R193, UR4, 0x1 ;  /* 0x00000004c1c17c11 */ /* 0x000fe4000f8e08ff */
[----:B------:R-:W-:Y:S01]  /*13fe0*/  LDSM.16.M88.4 R4, [R190] ;  /* 0x00000000be04783b */ /* 0x000fe20000000200 */
[----:B------:R-:W-:-:S02]  /*13ff0*/  VIADDMNMX R221, R222, -R3, RZ, !PT ;  /* 0x80000003dedd7246 */ /* 0x000fc400078001ff */
[C---:B------:R-:W-:Y:S01]  /*14000*/  IADD3 R0, R193.reuse, 0x6000, RZ ;  /* 0x00006000c1007810 */ /* 0x040fe20007ffe0ff */
[----:B------:R-:W1:Y:S01]  /*14010*/  LDSM.16.M88.4 R40, [R193+0x6000] ;  /* 0x00600000c128783b */ /* 0x000e620000000200 */
[----:B------:R-:W-:Y:S01]  /*14020*/  VIADD R191, R193, 0x6020 ;  /* 0x00006020c1bf7836 */ /* 0x000fe20000000000 */
[----:B------:R-:W-:Y:S02]  /*14030*/  VIADDMNMX R218, R219, -R3, RZ, !PT ;  /* 0x80000003dbda7246 */ /* 0x000fe400078001ff */
        /* <DEDUP_REMOVED lines=13> */
[C---:B------:R-:W-:Y:S01]  /*14110*/  IADD3 R180, R191.reuse, 0x3800, RZ ;  /* 0x00003800bfb47810 */ /* 0x040fe20007ffe0ff */
[C---:B------:R-:W-:Y:S01]  /*14120*/  VIADD R182, R191.reuse, 0x2800 ;  /* 0x00002800bfb67836 */ /* 0x040fe20000000000 */
[----:B------:R-:W4:Y:S01]  /*14130*/  LDSM.16.M88.4 R64, [R191+0x800] ;  /* 0x00080000bf40783b */ /* 0x000f220000000200 */
[C---:B------:R-:W-:Y:S01]  /*14140*/  VIADD R181, R191.reuse, 0x3000 ;  /* 0x00003000bfb57836 */ /* 0x040fe20000000000 */
[C---:B------:R-:W-:Y:S01]  /*14150*/  IADD3 R177, R191.reuse, 0x5000, RZ ;  /* 0x00005000bfb17810 */ /* 0x040fe20007ffe0ff */
[C---:B------:R-:W-:Y:S01]  /*14160*/  VIADD R179, R191.reuse, 0x4000 ;  /* 0x00004000bfb37836 */ /* 0x040fe20000000000 */
[----:B------:R-:W4:Y:S01]  /*14170*/  LDSM.16.M88.4 R60, [R191+0x1000] ;  /* 0x00100000bf3c783b */ /* 0x000f220000000200 */
[----:B------:R-:W-:-:S02]  /*14180*/  VIADD R178, R191, 0x4800 ;  /* 0x00004800bfb27836 */ /* 0x000fc40000000000 */
[----:B------:R-:W-:Y:S01]  /*14190*/  VIADD R176, R191, 0x5800 ;  /* 0x00005800bfb07836 */ /* 0x000fe20000000000 */
[----:B------:R-:W4:Y:S04]  /*141a0*/  LDSM.16.M88.4 R48, [R191+0x1800] ;  /* 0x00180000bf30783b */ /* 0x000f280000000200 */
[----:B------:R-:W4:Y:S04]  /*141b0*/  LDSM.16.M88.4 R12, [R188+0x6000] ;  /* 0x00600000bc0c783b */ /* 0x000f280000000200 */
        /* <DEDUP_REMOVED lines=118> */
[C---:B--2---:R-:W-:Y:S06]  /*14920*/  HMMA.16816.F32.BF16 R92, R28.reuse, R4, R92 ;  /* 0x000000041c5c723c */ /* 0x044fec000004185c */
[C---:B------:R-:W-:Y:S01]  /*14930*/  HMMA.16816.F32.BF16 R76, R28.reuse, R6, R76 ;  /* 0x000000061c4c723c */ /* 0x040fe2000004184c */
[----:B------:R-:W1:Y:S05]  /*14940*/  LDSM.16.M88.4 R4, [R184+0x4000] ;  /* 0x00400000b804783b */ /* 0x000e6a0000000200 */
[C---:B------:R-:W-:Y:S06]  /*14950*/  HMMA.16816.F32.BF16 R36, R28.reuse, R48, R36 ;  /* 0x000000301c24723c */ /* 0x040fec0000041824 */
[C---:B------:R-:W-:Y:S01]  /*14960*/  HMMA.16816.F32.BF16 R32, R28.reuse, R50, R32 ;  /* 0x000000321c20723c */ /* 0x040fe20000041820 */
[----:B------:R-:W2:Y:S05]  /*14970*/  LDSM.16.M88.4 R48, [R184+0x4800] ;  /* 0x00480000b830783b */ /* 0x000eaa0000000200 */
        /* <DEDUP_REMOVED lines=15> */
[----:B------:R-:W-:-:S04]  /*14a70*/  IADD3 R5, R69, 0x1, -R208 ;  /* 0x0000000145057810 */ /* 0x000fc80007ffe8d0 */
[----:B------:R-:W-:Y:S01]  /*14a80*/  IADD3 R5, R18, R5, RZ ;  /* 0x0000000512057210 */ /* 0x000fe20007ffe0ff */
[C---:B--2---:R-:W-:Y:S03]  /*14a90*/  HMMA.16816.F32.BF16 R36, R24.reuse, R48, R36 ;  /* 0x000000301824723c */ /* 0x044fe60000041824 */
[C---:B------:R-:W-:Y:S02]  /*14aa0*/  IADD3 R216, R5.reuse, 0x8, R220 ;  /* 0x0000000805d87810 */ /* 0x040fe40007ffe0dc */
[----:B------:R-:W-:Y:S01]  /*14ab0*/  VIADDMNMX R220, R5, R220, R69, PT ;  /* 0x000000dc05dc7246 */ /* 0x000fe20003800145 */
[----:B------:R-:W-:Y:S01]  /*14ac0*/  HMMA.16816.F32.BF16 R32, R24, R50, R32 ;  /* 0x000000321820723c */ /* 0x000fe20000041820 */
[----:B------:R-:W-:-:S05]  /*14ad0*/  VIMNMX R216, R216, R69, PT ;  /* 0x00000045d8d87248 */ /* 0x000fca0003fe0100 */
[C---:B------:R-:W-:Y:S06]  /*14ae0*/  HMMA.16816.F32.BF16 R92, R24.reuse, R28, R92 ;  /* 0x0000001c185c723c */ /* 0x040fec000004185c */
        /* <DEDUP_REMOVED lines=68> */
.L_x_7542:
[----:B------:R-:W2:Y:S02]  /*14f30*/  LD.E R0, desc[UR6][R16.64+0x38] ;  /* 0x0000380610007980 */ /* 0x000ea4000c101900 */
[----:B--2---:R-:W-:-:S04]  /*14f40*/  LEA R0, -R0, RZ, 0x6 ;  /* 0x000000ff00007211 */ /* 0x004fc800078e31ff */
[----:B------:R-:W-:Y:S02]  /*14f50*/  SHF.R.S32.HI R3, RZ, 0x1f, R0 ;  /* 0x0000001fff037819 */ /* 0x000fe40000011400 */
.L_x_7543:
[----:B------:R-:W-:Y:S05]  /*14f60*/  BSYNC B0 ;  /* 0x0000000000007941 */ /* 0x000fea0003800000 */
.L_x_7541:
        /* <DEDUP_REMOVED lines=96> */
.L_x_7540:
[----:B------:R-:W-:Y:S05]  /*15570*/  BSYNC B1 ;  /* 0x0000000000017941 */ /* 0x000fea0003800000 */
.L_x_7539:
[----:B------:R2:W3:Y:S01]  /*15580*/  LD.E R165, desc[UR6][R16.64+0xdc] ;  /* 0x0000dc0610a57980 */ /* 0x0004e2000c101900 */
[----:B------:R-:W-:-:S04]  /*15590*/  IMAD.IADD R3, R2, 0x1, R133 ;  /* 0x0000000102037824 */ /* 0x000fc800078e0285 */
[C---:B------:R-:W-:Y:S02]  /*155a0*/  IMAD.IADD R0, R222.reuse, 0x1, -R3 ;  /* 0x00000001de007824 */ /* 0x040fe400078e0a03 */
[C---:B-1----:R-:W-:Y:S02]  /*155b0*/  VIADD R21, R3.reuse, 0x9 ;  /* 0x0000000903157836 */ /* 0x042fe40000000000 */
[C---:B------:R-:W-:Y:S01]  /*155c0*/  VIADD R25, R3.reuse, 0x1 ;  /* 0x0000000103197836 */ /* 0x040fe20000000000 */
[----:B------:R-:W-:Y:S01]  /*155d0*/  IABS R0, R0 ;  /* 0x0000000000007213 */ /* 0x000fe20000000000 */
[----:B------:R-:W-:Y:S02]  /*155e0*/  IMAD.IADD R4, R222, 0x1, -R21 ;  /* 0x00000001de047824 */ /* 0x000fe400078e0a15 */
[C---:B------:R-:W-:Y:S01]  /*155f0*/  VIADD R9, R3.reuse, 0x11 ;  /* 0x0000001103097836 */ /* 0x040fe20000000000 */
[----:B------:R-:W-:Y:S01]  /*15600*/  I2FP.F32.S32 R0, R0 ;  /* 0x0000000000007245 */ /* 0x000fe20000201400 */
[C---:B------:R-:W-:Y:S01]  /*15610*/  VIADD R59, R3.reuse, 0x19 ;  /* 0x00000019033b7836 */ /* 0x040fe20000000000 */
[----:B------:R-:W-:Y:S01]  /*15620*/  IABS R4, R4 ;  /* 0x0000000400047213 */ /* 0x000fe20000000000 */
[----:B------:R-:W-:-:S02]  /*15630*/  VIADD R5, R3, 0x28 ;  /* 0x0000002803057836 */ /* 0x000fc40000000000 */
[----:B------:R-:W-:Y:S01]  /*15640*/  FFMA.FTZ R44, -R217, R0, R44 ;  /* 0x00000000d92c7223 */ /* 0x000fe2000001012c */
[C---:B------:R-:W-:Y:S01]  /*15650*/  IMAD.IADD R0, R222.reuse, 0x1, -R25 ;  /* 0x00000001de007824 */ /* 0x040fe200078e0a19 */
[----:B------:R-:W-:Y:S01]  /*15660*/  I2FP.F32.S32 R4, R4 ;  /* 0x0000000400047245 */ /* 0x000fe20000201400 */
[C---:B------:R-:W-:Y:S02]  /*15670*/  VIADD R23, R3.reuse, 0x8 ;  /* 0x0000000803177836 */ /* 0x040fe40000000000 */
[----:B------:R-:W-:Y:S01]  /*15680*/  VIADD R61, R3, 0x18 ;  /* 0x00000018033d7836 */ /* 0x000fe20000000000 */
[----:B------:R-:W-:Y:S01]  /*15690*/  IABS R0, R0 ;  /* 0x0000000000007213 */ /* 0x000fe20000000000 */
[----:B------:R-:W-:Y:S01]  /*156a0*/  FFMA.FTZ R29, -R217, R4, R41 ;  /* 0x00000004d91d7223 */ /* 0x000fe20000010129 */
[----:B------:R-:W-:Y:S02]  /*156b0*/  VIADD R41, R3, 0x20 ;  /* 0x0000002003297836 */ /* 0x000fe40000000000 */
[----:B------:R-:W-:Y:S01]  /*156c0*/  I2FP.F32.S32 R0, R0 ;  /* 0x0000000000007245 */ /* 0x000fe20000201400 */
[----:B------:R-:W-:-:S02]  /*156d0*/  IMAD.IADD R2, R222, 0x1, -R9 ;  /* 0x00000001de027824 */ /* 0x000fc400078e0a09 */
[----:B------:R-:W-:Y:S02]  /*156e0*/  VIADD R51, R3, 0x30 ;  /* 0x0000003003337836 */ /* 0x000fe40000000000 */
[----:B------:R-:W-:Y:S01]  /*156f0*/  FFMA.FTZ R0, -R217, R0, R45 ;  /* 0x00000000d9007223 */ /* 0x000fe2000001012d */
[C---:B------:R-:W-:Y:S01]  /*15700*/  IMAD.IADD R45, R222.reuse, 0x1, -R41 ;  /* 0x00000001de2d7824 */ /* 0x040fe200078e0a29 */
[----:B------:R-:W-:Y:S01]  /*15710*/  IABS R2, R2 ;  /* 0x0000000200027213 */ /* 0x000fe20000000000 */
[C---:B------:R-:W-:Y:S02]  /*15720*/  IMAD.IADD R4, R222.reuse, 0x1, -R59 ;  /* 0x00000001de047824 */ /* 0x040fe400078e0a3b */
[C---:B------:R-:W-:Y:S01]  /*15730*/  VIADD R7, R3.reuse, 0x21 ;  /* 0x0000002103077836 */ /* 0x040fe20000000000 */
[----:B------:R-:W-:Y:S01]  /*15740*/  IABS R45, R45 ;  /* 0x0000002d002d7213 */ /* 0x000fe20000000000 */
[C---:B------:R-:W-:Y:S01]  /*15750*/  VIADD R11, R3.reuse, 0x10 ;  /* 0x00000010030b7836 */ /* 0x040fe20000000000 */
[----:B------:R-:W-:Y:S01]  /*15760*/  I2FP.F32.S32 R2, R2 ;  /* 0x0000000200027245 */ /* 0x000fe20000201400 */
[----:B------:R-:W-:Y:S01]  /*15770*/  VIADD R49, R3, 0x31 ;  /* 0x0000003103317836 */ /* 0x000fe20000000000 */
[----:B------:R-:W-:Y:S01]  /*15780*/  IABS R4, R4 ;  /* 0x0000000400047213 */ /* 0x000fe20000000000 */
[----:B------:R-:W-:Y:S01]  /*15790*/  IMAD.IADD R27, R219, 0x1, -R3 ;  /* 0x00000001db1b7824 */ /* 0x000fe200078e0a03 */
[----:B------:R-:W-:Y:S01]  /*157a0*/  I2FP.F32.S32 R45, R45 ;  /* 0x0000002d002d7245 */ /* 0x000fe20000201400 */
[----:B--2---:R-:W-:Y:S01]  /*157b0*/  FFMA.FTZ R17, -R217, R2, R37 ;  /* 0x00000002d9117223 */ /* 0x004fe20000010125 */
[----:B------:R-:W-:Y:S01]  /*157c0*/  I2FP.F32.S32 R4, R4 ;  /* 0x0000000400047245 */ /* 0x000fe20000201400 */
[----:B------:R-:W-:Y:S01]  /*157d0*/  IMAD.IADD R37, R222, 0x1, -R5 ;  /* 0x00000001de257824 */ /* 0x000fe200078e0a05 */
[----:B------:R-:W-:Y:S01]  /*157e0*/  ISETP.GE.AND P4, PT, R25, R221, PT ;  /* 0x000000dd1900720c */ /* 0x000fe20003f86270 */
[----:B------:R-:W-:Y:S01]  /*157f0*/  FFMA.FTZ R92, -R217, R45, R92 ;  /* 0x0000002dd95c7223 */ /* 0x000fe2000001015c */
[----:B------:R-:W-:-:S02]  /*15800*/  VIADD R45, R3, 0x38 ;  /* 0x00000038032d7836 */ /* 0x000fc40000000000 */
[C---:B------:R-:W-:Y:S02]  /*15810*/  IMAD.IADD R31, R222.reuse, 0x1, -R23 ;  /* 0x00000001de1f7824 */ /* 0x040fe400078e0a17 */
[----:B------:R-:W-:Y:S01]  /*15820*/  FFMA.FTZ R13, -R217, R4, R33 ;  /* 0x00000004d90d7223 */ /* 0x000fe20000010121 */
[C---:B------:R-:W-:Y:S01]  /*15830*/  IMAD.IADD R33, R222.reuse, 0x1, -R45 ;  /* 0x00000001de217824 */ /* 0x040fe200078e0a2d */
[----:B------:R-:W-:Y:S02]  /*15840*/  IABS R37, R37 ;  /* 0x0000002500257213 */ /* 0x000fe40000000000 */
[----:B------:R-:W-:Y:S01]  /*15850*/  IABS R31, R31 ;  /* 0x0000001f001f7213 */ /* 0x000fe20000000000 */
[----:B------:R-:W-:Y:S01]  /*15860*/  IMAD.IADD R15, R222, 0x1, -R61 ;  /* 0x00000001de0f7824 */ /* 0x000fe200078e0a3d */
[----:B------:R-:W-:Y:S02]  /*15870*/  I2FP.F32.S32 R37, R37 ;  /* 0x0000002500257245 */ /* 0x000fe40000201400 */
[----:B------:R-:W-:-:S02]  /*15880*/  IABS R33, R33 ;  /* 0x0000002100217213 */ /* 0x000fc40000000000 */
[----:B------:R-:W-:Y:S02]  /*15890*/  I2FP.F32.S32 R31, R31 ;  /* 0x0000001f001f7245 */ /* 0x000fe40000201400 */
[----:B------:R-:W-:Y:S01]  /*158a0*/  ISETP.GE.AND P3, PT, R23, R221, PT ;  /* 0x000000dd1700720c */ /* 0x000fe20003f66270 */
[C---:B------:R-:W-:Y:S01]  /*158b0*/  FFMA.FTZ R76, -R217.reuse, R37, R76 ;  /* 0x00000025d94c7223 */ /* 0x040fe2000001014c */
[----:B------:R-:W-:Y:S01]  /*158c0*/  I2FP.F32.S32 R33, R33 ;  /* 0x0000002100217245 */ /* 0x000fe20000201400 */
[----:B------:R-:W-:Y:S01]  /*158d0*/  FFMA.FTZ R31, -R217, R31, R40 ;  /* 0x0000001fd91f7223 */ /* 0x000fe20000010128 */
[----:B------:R-:W-:Y:S01]  /*158e0*/  IABS R15, R15 ;  /* 0x0000000f000f7213 */ /* 0x000fe20000000000 */
[C---:B------:R-:W-:Y:S01]  /*158f0*/  IMAD.IADD R37, R222.reuse, 0x1, -R51 ;  /* 0x00000001de257824 */ /* 0x040fe200078e0a33 */
[-C--:B------:R-:W-:Y:S02]  /*15900*/  ISETP.GE.OR P4, PT, R25, R220.reuse, !P4 ;  /* 0x000000dc1900720c */ /* 0x080fe40006786670 */
[----:B------:R-:W-:Y:S01]  /*15910*/  ISETP.GE.OR P3, PT, R23, R220, !P3 ;  /* 0x000000dc1700720c */ /* 0x000fe20005f66670 */
[----:B------:R-:W-:-:S02]  /*15920*/  IMAD.IADD R2, R222, 0x1, -R7 ;  /* 0x00000001de027824 */ /* 0x000fc400078e0a07 */
[----:B------:R-:W-:Y:S01]  /*15930*/  FFMA.FTZ R84, -R217, R33, R84 ;  /* 0x00000021d9547223 */ /* 0x000fe20000010154 */
[----:B------:R-:W-:Y:S01]  /*15940*/  I2FP.F32.S32 R15, R15 ;  /* 0x0000000f000f7245 */ /* 0x000fe20000201400 */
[----:B------:R-:W-:Y:S01]  /*15950*/  IMAD.IADD R19, R222, 0x1, -R11 ;  /* 0x00000001de137824 */ /* 0x000fe200078e0a0b */
[----:B------:R-:W-:Y:S02]  /*15960*/  FSEL R33, R0, -INF , !P4 ;  /* 0xff80000000217808 */ /* 0x000fe40006000000 */
[----:B------:R-:W-:Y:S02]  /*15970*/  IABS R37, R37 ;  /* 0x0000002500257213 */ /* 0x000fe40000000000 */
[-C--:B------:R-:W-:Y:S02]  /*15980*/  ISETP.GE.AND P4, PT, R9, R221.reuse, PT ;  /* 0x000000dd0900720c */ /* 0x080fe40003f86270 */
[----:B------:R-:W-:Y:S02]  /*15990*/  FSEL R31, R31, -INF , !P3 ;  /* 0xff8000001f1f7808 */ /* 0x000fe40005800000 */
[----:B------:R-:W-:-:S02]  /*159a0*/  ISETP.GE.AND P3, PT, R61, R221, PT ;  /* 0x000000dd3d00720c */ /* 0x000fc40003f66270 */
[----:B------:R-:W-:Y:S01]  /*159b0*/  ISETP.GE.AND P2, PT, R3, R221, PT ;  /* 0x000000dd0300720c */ /* 0x000fe20003f46270 */
[----:B------:R-:W-:Y:S01]  /*159c0*/  FFMA.FTZ R15, -R217, R15, R32 ;  /* 0x0000000fd90f7223 */ /* 0x000fe20000010120 */
[----:B------:R-:W-:Y:S02]  /*159d0*/  IABS R2, R2 ;  /* 0x0000000200027213 */ /* 0x000fe40000000000 */
[----:B------:R-:W-:Y:S02]  /*159e0*/  I2FP.F32.S32 R37, R37 ;  /* 0x0000002500257245 */ /* 0x000fe40000201400 */
[-C--:B------:R-:W-:Y:S02]  /*159f0*/  ISETP.GE.OR P4, PT, R9, R220.reuse, !P4 ;  /* 0x000000dc0900720c */ /* 0x080fe40006786670 */
[----:B------:R-:W-:Y:S02]  /*15a00*/  IABS R19, R19 ;  /* 0x0000001300137213 */ /* 0x000fe40000000000 */
[-C--:B------:R-:W-:Y:S01]  /*15a10*/  ISETP.GE.OR P3, PT, R61, R220.reuse, !P3 ;  /* 0x000000dc3d00720c */ /* 0x080fe20005f66670 */
[----:B------:R-:W-:Y:S01]  /*15a20*/  IMAD.IADD R4, R222, 0x1, -R49 ;  /* 0x00000001de047824 */ /* 0x000fe200078e0a31 */
[----:B------:R-:W-:-:S02]  /*15a30*/  ISETP.GE.OR P2, PT, R3, R220, !P2 ;  /* 0x000000dc0300720c */ /* 0x000fc40005746670 */
[----:B------:R-:W-:Y:S01]  /*15a40*/  I2FP.F32.S32 R2, R2 ;  /* 0x0000000200027245 */ /* 0x000fe20000201400 */
[----:B------:R-:W-:Y:S01]  /*15a50*/  FFMA.FTZ R88, -R217, R37, R88 ;  /* 0x00000025d9587223 */ /* 0x000fe20000010158 */
[----:B------:R-:W-:Y:S02]  /*15a60*/  FSEL R17, R17, -INF , !P4 ;  /* 0xff80000011117808 */ /* 0x000fe40006000000 */
[----:B------:R-:W-:Y:S02]  /*15a70*/  I2FP.F32.S32 R19, R19 ;  /* 0x0000001300137245 */ /* 0x000fe40000201400 */
[----:B------:R-:W-:Y:S02]  /*15a80*/  ISETP.GE.AND P4, PT, R7, R221, PT ;  /* 0x000000dd0700720c */ /* 0x000fe40003f86270 */
[----:B------:R-:W-:Y:S02]  /*15a90*/  FSEL R15, R15, -INF , !P3 ;  /* 0xff8000000f0f7808 */ /* 0x000fe40005800000 */
[----:B------:R-:W-:-:S02]  /*15aa0*/  FSEL R37, R44, -INF , !P2 ;  /* 0xff8000002c257808 */ /* 0x000fc40005000000 */
[-C--:B------:R-:W-:Y:S01]  /*15ab0*/  ISETP.GE.AND P3, PT, R5, R221.reuse, PT ;  /* 0x000000dd0500720c */ /* 0x080fe20003f66270 */
[----:B------:R-:W-:Y:S01]  /*15ac0*/  FFMA.FTZ R93, -R217, R2, R93 ;  /* 0x00000002d95d7223 */ /* 0x000fe2000001015d */
[----:B------:R-:W-:Y:S02]  /*15ad0*/  ISETP.GE.AND P2, PT, R11, R221, PT ;  /* 0x000000dd0b00720c */ /* 0x000fe40003f46270 */
[----:B------:R-:W-:Y:S01]  /*15ae0*/  IABS R4, R4 ;  /* 0x0000000400047213 */ /* 0x000fe20000000000 */
[----:B------:R-:W-:Y:S01]  /*15af0*/  FFMA.FTZ R19, -R217, R19, R36 ;  /* 0x00000013d9137223 */ /* 0x000fe20000010124 */
[-C--:B------:R-:W-:Y:S02]  /*15b00*/  ISETP.GE.OR P4, PT, R7, R220.reuse, !P4 ;  /* 0x000000dc0700720c */ /* 0x080fe40006786670 */
[----:B------:R-:W-:Y:S02]  /*15b10*/  ISETP.GE.AND P6, PT, R21, R221, PT ;  /* 0x000000dd1500720c */ /* 0x000fe40003fc6270 */
[----:B------:R-:W-:-:S02]  /*15b20*/  ISETP.GE.OR P3, PT, R5, R220, !P3 ;  /* 0x000000dc0500720c */ /* 0x000fc40005f66670 */
[----:B------:R-:W-:Y:S01]  /*15b30*/  ISETP.GE.OR P2, PT, R11, R220, !P2 ;  /* 0x000000dc0b00720c */ /* 0x000fe20005746670 */
[----:B------:R-:W-:Y:S01]  /*15b40*/  VIADD R53, R3, 0x29 ;  /* 0x0000002903357836 */ /* 0x000fe20000000000 */
[----:B------:R-:W-:Y:S02]  /*15b50*/  IABS R27, R27 ;  /* 0x0000001b001b7213 */ /* 0x000fe40000000000 */
[----:B------:R-:W-:Y:S02]  /*15b60*/  I2FP.F32.S32 R4, R4 ;  /* 0x0000000400047245 */ /* 0x000fe40000201400 */
[----:B------:R-:W-:Y:S02]  /*15b70*/  FSEL R159, R93, -INF , !P4 ;  /* 0xff8000005d9f7808 */ /* 0x000fe40006000000 */
[----:B------:R-:W-:Y:S02]  /*15b80*/  ISETP.GE.AND P1, PT, R3, R218, PT ;  /* 0x000000da0300720c */ /* 0x000fe40003f26270 */
[----:B------:R-:W-:-:S02]  /*15b90*/  ISETP.GE.OR P6, PT, R21, R220, !P6 ;  /* 0x000000dc1500720c */ /* 0x000fc400077c6670 */
[-C--:B------:R-:W-:Y:S02]  /*15ba0*/  ISETP.GE.AND P4, PT, R49, R221.reuse, PT ;  /* 0x000000dd3100720c */ /* 0x080fe40003f86270 */
[----:B------:R-:W-:Y:S02]  /*15bb0*/  FSEL R237, R76, -INF , !P3 ;  /* 0xff8000004ced7808 */ /* 0x000fe40005800000 */
[----:B------:R-:W-:Y:S02]  /*15bc0*/  FSEL R19, R19, -INF , !P2 ;  /* 0xff80000013137808 */ /* 0x000fe40005000000 */
[----:B------:R-:W-:Y:S01]  /*15bd0*/  ISETP.GE.AND P3, PT, R45, R221, PT ;  /* 0x000000dd2d00720c */ /* 0x000fe20003f66270 */
[----:B------:R-:W-:Y:S01]  /*15be0*/  IMAD.IADD R6, R222, 0x1, -R53 ;  /* 0x00000001de067824 */ /* 0x000fe200078e0a35 */
[----:B------:R-:W-:Y:S01]  /*15bf0*/  I2FP.F32.S32 R27, R27 ;  /* 0x0000001b001b7245 */ /* 0x000fe20000201400 */
[----:B------:R-:W-:Y:S01]  /*15c00*/  FFMA.FTZ R89, -R217, R4, R89 ;  /* 0x00000004d9597223 */ /* 0x000fe20000010159 */
[----:B------:R-:W-:-:S02]  /*15c10*/  ISETP.GE.AND P2, PT, R41, R221, PT ;  /* 0x000000dd2900720c */ /* 0x000fc40003f46270 */
[C---:B------:R-:W-:Y:S01]  /*15c20*/  ISETP.GE.OR P1, PT, R3.reuse, R216, !P1 ;  /* 0x000000d80300720c */ /* 0x040fe20004f26670 */
[----:B------:R-:W-:Y:S01]  /*15c30*/  VIADD R3, R3, 0x39 ;  /* 0x0000003903037836 */ /* 0x000fe20000000000 */
[----:B------:R-:W-:Y:S02]  /*15c40*/  FSEL R29, R29, -INF , !P6 ;  /* 0xff8000001d1d7808 */ /* 0x000fe40007000000 */
[-C--:B------:R-:W-:Y:S02]  /*15c50*/  ISETP.GE.OR P4, PT, R49, R220.reuse, !P4 ;  /* 0x000000dc3100720c */ /* 0x080fe40006786670 */
[----:B------:R-:W-:Y:S02]  /*15c60*/  ISETP.GE.AND P6, PT, R59, R221, PT ;  /* 0x000000dd3b00720c */ /* 0x000fe40003fc6270 */
[-C--:B------:R-:W-:Y:S01]  /*15c70*/  ISETP.GE.OR P3, PT, R45, R220.reuse, !P3 ;  /* 0x000000dc2d00720c */ /* 0x080fe20005f66670 */
[----:B------:R-:W-:Y:S01]  /*15c80*/  FFMA.FTZ R27, -R217, R27, R46 ;  /* 0x0000001bd91b7223 */ /* 0x000fe2000001012e */
[----:B------:R-:W-:Y:S01]  /*15c90*/  ISETP.GE.OR P2, PT, R41, R220, !P2 ;  /* 0x000000dc2900720c */ /* 0x000fe20005746670 */
[----:B------:R-:W-:Y:S01]  /*15ca0*/  IMAD.IADD R2, R222, 0x1, -R3 ;  /* 0x00000001de027824 */ /* 0x000fe200078e0a03 */
[----:B------:R-:W-:-:S02]  /*15cb0*/  IABS R6, R6 ;  /* 0x0000000600067213 */ /* 0x000fc40000000000 */
[----:B------:R-:W-:Y:S02]  /*15cc0*/  FSEL R229, R89, -INF , !P4 ;  /* 0xff80000059e57808 */ /* 0x000fe40006000000 */
[----:B------:R-:W-:Y:S02]  /*15cd0*/  ISETP.GE.OR P6, PT, R59, R220, !P6 ;  /* 0x000000dc3b00720c */ /* 0x000fe400077c6670 */
[-C--:B------:R-:W-:Y:S02]  /*15ce0*/  ISETP.GE.AND P4, PT, R23, R218.reuse, PT ;  /* 0x000000da1700720c */ /* 0x080fe40003f86270 */
[----:B------:R-:W-:Y:S02]  /*15cf0*/  FSEL R227, R84, -INF , !P3 ;  /* 0xff80000054e37808 */ /* 0x000fe40005800000 */
[----:B------:R-:W-:Y:S02]  /*15d00*/  FSEL R239, R92, -INF , !P2 ;  /* 0xff8000005cef7808 */ /* 0x000fe40005000000 */
[----:B------:R-:W-:-:S02]  /*15d10*/  ISETP.GE.AND P3, PT, R21, R218, PT ;  /* 0x000000da1500720c */ /* 0x000fc40003f66270 */
[----:B------:R-:W-:Y:S02]  /*15d20*/  ISETP.GE.AND P2, PT, R51, R221, PT ;  /* 0x000000dd3300720c */ /* 0x000fe40003f46270 */
[----:B------:R-:W-:Y:S02]  /*15d30*/  I2FP.F32.S32 R6, R6 ;  /* 0x0000000600067245 */ /* 0x000fe40000201400 */
[----:B------:R-:W-:Y:S02]  /*15d40*/  FSEL R27, R27, -INF , !P1 ;  /* 0xff8000001b1b7808 */ /* 0x000fe40004800000 */
[----:B------:R-:W-:Y:S02]  /*15d50*/  FSEL R13, R13, -INF , !P6 ;  /* 0xff8000000d0d7808 */ /* 0x000fe40007000000 */
[----:B------:R-:W-:Y:S01]  /*15d60*/  ISETP.GE.OR P4, PT, R23, R216, !P4 ;  /* 0x000000d81700720c */ /* 0x000fe20006786670 */
[----:B------:R-:W-:Y:S01]  /*15d70*/  IMAD.IADD R23, R219, 0x1, -R23 ;  /* 0x00000001db177824 */ /* 0x000fe200078e0a17 */
[----:B------:R-:W-:-:S02]  /*15d80*/  ISETP.GE.AND P1, PT, R9, R218, PT ;  /* 0x000000da0900720c */ /* 0x000fc40003f26270 */
[----:B------:R-:W-:Y:S02]  /*15d90*/  IABS R2, R2 ;  /* 0x0000000200027213 */ /* 0x000fe40000000000 */
[----:B------:R-:W-:Y:S02]  /*15da0*/  ISETP.GE.AND P6, PT, R53, R221, PT ;  /* 0x000000dd3500720c */ /* 0x000fe40003fc6270 */
[----:B------:R-:W-:Y:S01]  /*15db0*/  ISETP.GE.OR P3, PT, R21, R216, !P3 ;  /* 0x000000d81500720c */ /* 0x000fe20005f66670 */
[----:B------:R-:W-:Y:S01]  /*15dc0*/  IMAD.IADD R21, R219, 0x1, -R21 ;  /* 0x00000001db157824 */ /* 0x000fe200078e0a15 */
[----:B------:R-:W-:Y:S01]  /*15dd0*/  ISETP.GE.OR P2, PT, R51, R220, !P2 ;  /* 0x000000dc3300720c */ /* 0x000fe20005746670 */
[----:B------:R-:W-:Y:S01]  /*15de0*/  FFMA.FTZ R77, -R217, R6, R77 ;  /* 0x00000006d94d7223 */ /* 0x000fe2000001014d */
[----:B------:R-:W-:Y:S01]  /*15df0*/  ISETP.GE.OR P1, PT, R9, R216, !P1 ;  /* 0x000000d80900720c */ /* 0x000fe20004f26670 */
[----:B------:R-:W-:Y:S01]  /*15e00*/  IMAD.IADD R9, R219, 0x1, -R9 ;  /* 0x00000001db097824 */ /* 0x000fe200078e0a09 */
[----:B------:R-:W-:-:S02]  /*15e10*/  I2FP.F32.S32 R2, R2 ;  /* 0x0000000200027245 */ /* 0x000fc40000201400 */
[----:B------:R-:W-:Y:S02]  /*15e20*/  ISETP.GE.OR P6, PT, R53, R220, !P6 ;  /* 0x000000dc3500720c */ /* 0x000fe400077c6670 */
[----:B------:R-:W-:Y:S02]  /*15e30*/  FSEL R231, R88, -INF , !P2 ;  /* 0xff80000058e77808 */ /* 0x000fe40005000000 */
[----:B------:R-:W-:Y:S02]  /*15e40*/  IABS R23, R23 ;  /* 0x0000001700177213 */ /* 0x000fe40000000000 */
[----:B------:R-:W-:Y:S02]  /*15e50*/  ISETP.GE.AND P2, PT, R3, R221, PT ;  /* 0x000000dd0300720c */ /* 0x000fe40003f46270 */
[----:B------:R-:W-:Y:S01]  /*15e60*/  IABS R21, R21 ;  /* 0x0000001500157213 */ /* 0x000fe20000000000 */
[----:B------:R-:W-:Y:S01]  /*15e70*/  FFMA.FTZ R85, -R217, R2, R85 ;  /* 0x00000002d9557223 */ /* 0x000fe20000010155 */
[----:B------:R-:W-:-:S02]  /*15e80*/  FSEL R163, R77, -INF , !P6 ;  /* 0xff8000004da37808 */ /* 0x000fc40007000000 */
[----:B------:R-:W-:Y:S02]  /*15e90*/  ISETP.GE.AND P6, PT, R25, R218, PT ;  /* 0x000000da1900720c */ /* 0x000fe40003fc6270 */
[----:B------:R-:W-:Y:S02]  /*15ea0*/  IABS R9, R9 ;  /* 0x0000000900097213 */ /* 0x000fe40000000000 */
[----:B------:R-:W-:Y:S02]  /*15eb0*/  I2FP.F32.S32 R23, R23 ;  /* 0x0000001700177245 */ /* 0x000fe40000201400 */
[----:B------:R-:W-:Y:S02]  /*15ec0*/  ISETP.GE.OR P2, PT, R3, R220, !P2 ;  /* 0x000000dc0300720c */ /* 0x000fe40005746670 */
[----:B------:R-:W-:Y:S01]  /*15ed0*/  I2FP.F32.S32 R2, R21 ;  /* 0x0000001500027245 */ /* 0x000fe20000201400 */
[----:B------:R-:W-:Y:S01]  /*15ee0*/  FFMA.FTZ R23, -R217, R23, R42 ;  /* 0x00000017d9177223 */ /* 0x000fe2000001012a */
[----:B------:R-:W-:Y:S01]  /*15ef0*/  ISETP.GE.OR P6, PT, R25, R216, !P6 ;  /* 0x000000d81900720c */ /* 0x000fe200077c6670 */
[----:B------:R-:W-:Y:S01]  /*15f00*/  IMAD.IADD R25, R219, 0x1, -R25 ;  /* 0x00000001db197824 */ /* 0x000fe200078e0a19 */
[----:B------:R-:W-:Y:S01]  /*15f10*/  I2FP.F32.S32 R4, R9 ;  /* 0x0000000900047245 */ /* 0x000fe20000201400 */
[----:B------:R-:W-:Y:S01]  /*15f20*/  FFMA.FTZ R2, -R217, R2, R43 ;  /* 0x00000002d9027223 */ /* 0x000fe2000001012b */
[----:B------:R-:W-:-:S02]  /*15f30*/  FSEL R225, R85, -INF , !P2 ;  /* 0xff80000055e17808 */ /* 0x000fc40005000000 */
[----:B------:R-:W-:Y:S01]  /*15f40*/  ISETP.GE.AND P2, PT, R11, R218, PT ;  /* 0x000000da0b00720c */ /* 0x000fe20003f46270 */
[----:B------:R-:W-:Y:S01]  /*15f50*/  FFMA.FTZ R9, -R217, R4, R39 ;  /* 0x00000004d9097223 */ /* 0x000fe20000010127 */
[----:B------:R-:W-:Y:S02]  /*15f60*/  IABS R25, R25 ;  /* 0x0000001900197213 */ /* 0x000fe40000000000 */
[----:B------:R-:W-:Y:S01]  /*15f70*/  ISETP.GE.OR P2, PT, R11, R216, !P2 ;  /* 0x000000d80b00720c */ /* 0x000fe20005746670 */
[----:B------:R-:W-:Y:S01]  /*15f80*/  IMAD.IADD R11, R219, 0x1, -R11 ;  /* 0x00000001db0b7824 */ /* 0x000fe200078e0a0b */
[----:B------:R-:W-:Y:S02]  /*15f90*/  FSEL R23, R23, -INF , !P4 ;  /* 0xff80000017177808 */ /* 0x000fe40006000000 */
[----:B------:R-:W-:Y:S02]  /*15fa0*/  ISETP.GE.AND P4, PT, R59, R218, PT ;  /* 0x000000da3b00720c */ /* 0x000fe40003f86270 */
[----:B------:R-:W-:-:S02]  /*15fb0*/  FSEL R21, R2, -INF , !P3 ;  /* 0xff80000002157808 */ /* 0x000fc40005800000 */
[----:B------:R-:W-:Y:S02]  /*15fc0*/  ISETP.GE.AND P3, PT, R41, R218, PT ;  /* 0x000000da2900720c */ /* 0x000fe40003f66270 */
[----:B------:R-:W-:Y:S02]  /*15fd0*/  I2FP.F32.S32 R0, R25 ;  /* 0x0000001900007245 */ /* 0x000fe40000201400 */
[----:B------:R-:W-:Y:S02]  /*15fe0*/  FSEL R9, R9, -INF , !P1 ;  /* 0xff80000009097808 */ /* 0x000fe40004800000 */
[----:B------:R-:W-:Y:S01]  /*15ff0*/  ISETP.GE.OR P4, PT, R59, R216, !P4 ;  /* 0x000000d83b00720c */ /* 0x000fe20006786670 */
[----:B------:R-:W-:Y:S01]  /*16000*/  IMAD.IADD R59, R219, 0x1, -R59 ;  /* 0x00000001db3b7824 */ /* 0x000fe200078e0a3b */
[----:B------:R-:W-:Y:S02]  /*16010*/  ISETP.GE.AND P1, PT, R5, R218, PT ;  /* 0x000000da0500720c */ /* 0x000fe40003f26270 */
[----:B------:R-:W-:-:S02]  /*16020*/  IABS R11, R11 ;  /* 0x0000000b000b7213 */ /* 0x000fc40000000000 */
[----:B------:R-:W-:Y:S01]  /*16030*/  ISETP.GE.OR P3, PT, R41, R216, !P3 ;  /* 0x000000d82900720c */ /* 0x000fe20005f66670 */
[----:B------:R-:W-:Y:S02]  /*16040*/  IMAD.IADD R41, R219, 0x1, -R41 ;  /* 0x00000001db297824 */ /* 0x000fe400078e0a29 */
[----:B------:R-:W-:Y:S01]  /*16050*/  FFMA.FTZ R0, -R217, R0, R47 ;  /* 0x00000000d9007223 */ /* 0x000fe2000001012f */
[----:B------:R-:W-:Y:S01]  /*16060*/  ISETP.GE.OR P1, PT, R5, R216, !P1 ;  /* 0x000000d80500720c */ /* 0x000fe20004f26670 */
[----:B------:R-:W-:Y:S01]  /*16070*/  IMAD.IADD R5, R219, 0x1, -R5 ;  /* 0x00000001db057824 */ /* 0x000fe200078e0a05 */
[----:B------:R-:W-:Y:S02]  /*16080*/  I2FP.F32.S32 R11, R11 ;  /* 0x0000000b000b7245 */ /* 0x000fe40000201400 */
[----:B------:R-:W-:Y:S02]  /*16090*/  IABS R59, R59 ;  /* 0x0000003b003b7213 */ /* 0x000fe40000000000 */
[----:B------:R-:W-:Y:S01]  /*160a0*/  IABS R41, R41 ;  /* 0x0000002900297213 */ /* 0x000fe20000000000 */
[----:B------:R-:W-:Y:S01]  /*160b0*/  FFMA.FTZ R11, -R217, R11, R38 ;  /* 0x0000000bd90b7223 */ /* 0x000fe20000010126 */
[----:B------:R-:W-:-:S02]  /*160c0*/  FSEL R25, R0, -INF , !P6 ;  /* 0xff80000000197808 */ /* 0x000fc40007000000 */
[----:B------:R-:W-:Y:S02]  /*160d0*/  IABS R5, R5 ;  /* 0x0000000500057213 */ /* 0x000fe40000000000 */
[----:B------:R-:W-:Y:S02]  /*160e0*/  I2FP.F32.S32 R0, R59 ;  /* 0x0000003b00007245 */ /* 0x000fe40000201400 */
[----:B------:R-:W-:Y:S02]  /*160f0*/  I2FP.F32.S32 R41, R41 ;  /* 0x0000002900297245 */ /* 0x000fe40000201400 */
[----:B------:R-:W-:Y:S01]  /*16100*/  ISETP.GE.AND P6, PT, R61, R218, PT ;  /* 0x000000da3d00720c */ /* 0x000fe20003fc6270 */
[C---:B------:R-:W-:Y:S01]  /*16110*/  FFMA.FTZ R0, -R217.reuse, R0, R35 ;  /* 0x00000000d9007223 */ /* 0x040fe20000010123 */
[----:B------:R-:W-:Y:S01]  /*16120*/  I2FP.F32.S32 R5, R5 ;  /* 0x0000000500057245 */ /* 0x000fe20000201400 */
[----:B------:R-:W-:Y:S01]  /*16130*/  FFMA.FTZ R41, -R217, R41, R94 ;  /* 0x00000029d9297223 */ /* 0x000fe2000001015e */
[----:B------:R-:W-:-:S02]  /*16140*/  FSEL R11, R11, -INF , !P2 ;  /* 0xff8000000b0b7808 */ /* 0x000fc40005000000 */
[----:B------:R-:W-:Y:S01]  /*16150*/  ISETP.GE.OR P6, PT, R61, R216, !P6 ;  /* 0x000000d83d00720c */ /* 0x000fe200077c6670 */
[----:B------:R-:W-:Y:S01]  /*16160*/  IMAD.IADD R61, R219, 0x1, -R61 ;  /* 0x00000001db3d7824 */ /* 0x000fe200078e0a3d */
[----:B------:R-:W-:Y:S01]  /*16170*/  ISETP.GE.AND P2, PT, R7, R218, PT ;  /* 0x000000da0700720c */ /* 0x000fe20003f46270 */
[----:B------:R-:W-:Y:S01]  /*16180*/  FFMA.FTZ R78, -R217, R5, R78 ;  /* 0x00000005d94e7223 */ /* 0x000fe2000001014e */
[----:B------:R-:W-:Y:S02]  /*16190*/  FSEL R5, R0, -INF , !P4 ;  /* 0xff80000000057808 */ /* 0x000fe40006000000 */
[----:B------:R-:W-:Y:S01]  /*161a0*/  ISETP.GE.OR P2, PT, R7, R216, !P2 ;  /* 0x000000d80700720c */ /* 0x000fe20005746670 */
[----:B------:R-:W-:Y:S01]  /*161b0*/  IMAD.IADD R7, R219, 0x1, -R7 ;  /* 0x00000001db077824 */ /* 0x000fe200078e0a07 */
[----:B------:R-:W-:Y:S02]  /*161c0*/  FMNMX.FTZ R0, R37, R33, !PT ;  /* 0x0000002125007209 */ /* 0x000fe40007810000 */
[----:B------:R-:W-:-:S02]  /*161d0*/  FSEL R235, R41, -INF , !P3 ;  /* 0xff80000029eb7808 */ /* 0x000fc40005800000 */
[----:B------:R-:W-:Y:S02]  /*161e0*/  IABS R61, R61 ;  /* 0x0000003d003d7213 */ /* 0x000fe40000000000 */
[----:B------:R-:W-:Y:S02]  /*161f0*/  ISETP.GE.AND P3, PT, R49, R218, PT ;  /* 0x000000da3100720c */ /* 0x000fe40003f66270 */
[----:B------:R-:W-:Y:S02]  /*16200*/  FMNMX.FTZ R0, R31, R0, !PT ;  /* 0x000000001f007209 */ /* 0x000fe40007810000 */
[----:B------:R-:W-:Y:S02]  /*16210*/  IABS R7, R7 ;  /* 0x0000000700077213 */ /* 0x000fe40000000000 */
[----:B------:R-:W-:Y:S02]  /*16220*/  I2FP.F32.S32 R61, R61 ;  /* 0x0000003d003d7245 */ /* 0x000fe40000201400 */
[----:B------:R-:W-:Y:S01]  /*16230*/  ISETP.GE.OR P3, PT, R49, R216, !P3 ;  /* 0x000000d83100720c */ /* 0x000fe20005f66670 */
[----:B------:R-:W-:Y:S01]  /*16240*/  IMAD.IADD R49, R219, 0x1, -R49 ;  /* 0x00000001db317824 */ /* 0x000fe200078e0a31 */
[----:B------:R-:W-:-:S02]  /*16250*/  FMNMX.FTZ R6, R27, R25, !PT ;  /* 0x000000191b067209 */ /* 0x000fc40007810000 */
[----:B------:R-:W-:Y:S02]  /*16260*/  FMNMX.FTZ R0, R29, R0, !PT ;  /* 0x000000001d007209 */ /* 0x000fe40007810000 */
[----:B------:R-:W-:Y:S01]  /*16270*/  I2FP.F32.S32 R2, R7 ;  /* 0x0000000700027245 */ /* 0x000fe20000201400 */
[----:B------:R-:W-:Y:S01]  /*16280*/  FFMA.FTZ R7, -R217, R61, R34 ;  /* 0x0000003dd9077223 */ /* 0x000fe20000010122 */
[----:B------:R-:W-:Y:S02]  /*16290*/  FMNMX.FTZ R6, R23, R6, !PT ;  /* 0x0000000617067209 */ /* 0x000fe40007810000 */
[----:B------:R-:W-:Y:S02]  /*162a0*/  IABS R49, R49 ;  /* 0x0000003100317213 */ /* 0x000fe40000000000 */
[----:B------:R-:W-:Y:S02]  /*162b0*/  FMNMX.FTZ R0, R19, R0, !PT ;  /* 0x0000000013007209 */ /* 0x000fe40007810000 */
[----:B------:R-:W-:-:S02]  /*162c0*/  FMNMX.FTZ R6, R21, R6, !PT ;  /* 0x0000000615067209 */ /* 0x000fc40007810000 */
[----:B------:R-:W-:Y:S02]  /*162d0*/  FSEL R7, R7, -INF , !P6 ;  /* 0xff80000007077808 */ /* 0x000fe40007000000 */
[----:B------:R-:W-:Y:S02]  /*162e0*/  I2FP.F32.S32 R8, R49 ;  /* 0x0000003100087245 */ /* 0x000fe40000201400 */
[----:B------:R-:W-:Y:S02]  /*162f0*/  ISETP.GE.AND P6, PT, R53, R218, PT ;  /* 0x000000da3500720c */ /* 0x000fe40003fc6270 */
[----:B------:R-:W-:Y:S02]  /*16300*/  FMNMX.FTZ R0, R17, R0, !PT ;  /* 0x0000000011007209 */ /* 0x000fe40007810000 */
[----:B------:R-:W-:Y:S01]  /*16310*/  FMNMX.FTZ R6, R11, R6, !PT ;  /* 0x000000060b067209 */ /* 0x000fe20007810000 */
[----:B------:R-:W-:Y:S01]  /*16320*/  FFMA.FTZ R91, -R217, R8, R91 ;  /* 0x00000008d95b7223 */ /* 0x000fe2000001015b */
[----:B------:R-:W-:Y:S01]  /*16330*/  ISETP.GE.OR P6, PT, R53, R216, !P6 ;  /* 0x000000d83500720c */ /* 0x000fe200077c6670 */
[----:B------:R-:W-:Y:S01]  /*16340*/  IMAD.IADD R53, R219, 0x1, -R53 ;  /* 0x00000001db357824 */ /* 0x000fe200078e0a35 */
[----:B------:R-:W-:-:S02]  /*16350*/  FMNMX.FTZ R0, R15, R0, !PT ;  /* 0x000000000f007209 */ /* 0x000fc40007810000 */
[----:B------:R-:W-:Y:S02]  /*16360*/  ISETP.GE.AND P4, PT, R51, R218, PT ;  /* 0x000000da3300720c */ /* 0x000fe40003f86270 */
[----:B------:R-:W-:Y:S02]  /*16370*/  FMNMX.FTZ R8, R9, R6, !PT ;  /* 0x0000000609087209 */ /* 0x000fe40007810000 */
[----:B------:R-:W-:Y:S02]  /*16380*/  FMNMX.FTZ R0, R13, R0, !PT ;  /* 0x000000000d007209 */ /* 0x000fe40007810000 */
[----:B------:R-:W-:Y:S01]  /*16390*/  ISETP.GE.OR P4, PT, R51, R216, !P4 ;  /* 0x000000d83300720c */ /* 0x000fe20006786670 */
[----:B------:R-:W-:Y:S01]  /*163a0*/  IMAD.IADD R51, R219, 0x1, -R51 ;  /* 0x00000001db337824 */ /* 0x000fe200078e0a33 */
[----:B------:R-:W-:Y:S02]  /*163b0*/  FMNMX.FTZ R8, R7, R8, !PT ;  /* 0x0000000807087209 */ /* 0x000fe40007810000 */
[----:B------:R-:W-:Y:S01]  /*163c0*/  IABS R53, R53 ;  /* 0x0000003500357213 */ /* 0x000fe20000000000 */
[----:B------:R-:W-:Y:S01]  /*163d0*/  FFMA.FTZ R2, -R217, R2, R95 ;  /* 0x00000002d9027223 */ /* 0x000fe2000001015f */
[----:B------:R-:W-:-:S02]  /*163e0*/  FMNMX.FTZ R0, R239, R0, !PT ;  /* 0x00000000ef007209 */ /* 0x000fc40007810000 */
[----:B------:R-:W-:Y:S02]  /*163f0*/  FMNMX.FTZ R8, R5, R8, !PT ;  /* 0x0000000805087209 */ /* 0x000fe40007810000 */
[----:B------:R-:W-:Y:S02]  /*16400*/  I2FP.F32.S32 R4, R53 ;  /* 0x0000003500047245 */ /* 0x000fe40000201400 */
[----:B------:R-:W-:Y:S02]  /*16410*/  IABS R51, R51 ;  /* 0x0000003300337213 */ /* 0x000fe40000000000 */
[----:B------:R-:W-:Y:S01]  /*16420*/  FMNMX.FTZ R0, R159, R0, !PT ;  /* 0x000000009f007209 */ /* 0x000fe20007810000 */
[----:B------:R-:W-:Y:S01]  /*16430*/  IMAD.IADD R6, R219, 0x1, -R45 ;  /* 0x00000001db067824 */ /* 0x000fe200078e0a2d */
[----:B------:R-:W-:Y:S02]  /*16440*/  FSEL R169, R2, -INF , !P2 ;  /* 0xff80000002a97808 */ /* 0x000fe40005000000 */
[----:B------:R-:W-:Y:S01]  /*16450*/  FMNMX.FTZ R8, R235, R8, !PT ;  /* 0x00000008eb087209 */ /* 0x000fe20007810000 */
[----:B------:R-:W-:Y:S01]  /*16460*/  FFMA.FTZ R4, -R217, R4, R79 ;  /* 0x00000004d9047223 */ /* 0x000fe2000001014f */
[----:B------:R-:W-:-:S02]  /*16470*/  I2FP.F32.S32 R51, R51 ;  /* 0x0000003300337245 */ /* 0x000fc40000201400 */
[----:B------:R-:W-:Y:S01]  /*16480*/  FMNMX.FTZ R0, R237, R0, !PT ;  /* 0x00000000ed007209 */ /* 0x000fe20007810000 */
[----:B------:R-:W-:Y:S01]  /*16490*/  IMAD.IADD R2, R219, 0x1, -R3 ;  /* 0x00000001db027824 */ /* 0x000fe200078e0a03 */
[----:B------:R-:W-:Y:S02]  /*164a0*/  FSEL R233, R78, -INF , !P1 ;  /* 0xff8000004ee97808 */ /* 0x000fe40004800000 */
[----:B------:R-:W-:Y:S01]  /*164b0*/  FMNMX.FTZ R8, R169, R8, !PT ;  /* 0x00000008a9087209 */ /* 0x000fe20007810000 */
[----:B------:R-:W-:Y:S01]  /*164c0*/  FFMA.FTZ R51, -R217, R51, R90 ;  /* 0x00000033d9337223 */ /* 0x000fe2000001015a */
[----:B------:R-:W-:Y:S02]  /*164d0*/  IABS R6, R6 ;  /* 0x0000000600067213 */ /* 0x000fe40000000000 */
[----:B------:R-:W-:Y:S02]  /*164e0*/  FMNMX.FTZ R0, R163, R0, !PT ;  /* 0x00000000a3007209 */ /* 0x000fe40007810000 */
[----:B------:R-:W-:-:S02]  /*164f0*/  FSEL R175, R4, -INF , !P6 ;  /* 0xff80000004af7808 */ /* 0x000fc40007000000 */
[----:B------:R-:W-:Y:S02]  /*16500*/  FMNMX.FTZ R4, R233, R8, !PT ;  /* 0x00000008e9047209 */ /* 0x000fe40007810000 */
[----:B------:R-:W-:Y:S02]  /*16510*/  IABS R2, R2 ;  /* 0x0000000200027213 */ /* 0x000fe40000000000 */
[----:B------:R-:W-:Y:S02]  /*16520*/  I2FP.F32.S32 R6, R6 ;  /* 0x0000000600067245 */ /* 0x000fe40000201400 */
[----:B------:R-:W-:Y:S02]  /*16530*/  FMNMX.FTZ R0, R231, R0, !PT ;  /* 0x00000000e7007209 */ /* 0x000fe40007810000 */
[----:B------:R-:W-:Y:S02]  /*16540*/  ISETP.GE.AND P2, PT, R45, R218, PT ;  /* 0x000000da2d00720c */ /* 0x000fe40003f46270 */
[----:B------:R-:W-:-:S02]  /*16550*/  FSEL R223, R51, -INF , !P4 ;  /* 0xff80000033df7808 */ /* 0x000fc40006000000 */
[----:B------:R-:W-:Y:S01]  /*16560*/  FMNMX.FTZ R4, R175, R4, !PT ;  /* 0x00000004af047209 */ /* 0x000fe20007810000 */
[----:B------:R-:W-:Y:S01]  /*16570*/  FFMA.FTZ R6, -R217, R6, R86 ;  /* 0x00000006d9067223 */ /* 0x000fe20000010156 */
[----:B------:R-:W-:Y:S02]  /*16580*/  I2FP.F32.S32 R2, R2 ;  /* 0x0000000200027245 */ /* 0x000fe40000201400 */
[----:B------:R-:W-:Y:S02]  /*16590*/  FMNMX.FTZ R0, R229, R0, !PT ;  /* 0x00000000e5007209 */ /* 0x000fe40007810000 */
[----:B------:R-:W-:Y:S02]  /*165a0*/  ISETP.GE.OR P2, PT, R45, R216, !P2 ;  /* 0x000000d82d00720c */ /* 0x000fe40005746670 */
[----:B------:R-:W-:Y:S02]  /*165b0*/  ISETP.GE.AND P1, PT, R3, R218, PT ;  /* 0x000000da0300720c */ /* 0x000fe40003f26270 */
[----:B------:R-:W-:-:S02]  /*165c0*/  FSEL R173, R91, -INF , !P3 ;  /* 0xff8000005bad7808 */ /* 0x000fc40005800000 */
[----:B------:R-:W-:Y:S01]  /*165d0*/  FMNMX.FTZ R4, R223, R4, !PT ;  /* 0x00000004df047209 */ /* 0x000fe20007810000 */
[----:B------:R-:W-:Y:S01]  /*165e0*/  FFMA.FTZ R2, -R217, R2, R87 ;  /* 0x00000002d9027223 */ /* 0x000fe20000010157 */
[----:B------:R-:W-:Y:S02]  /*165f0*/  FMNMX.FTZ R0, R227, R0, !PT ;  /* 0x00000000e3007209 */ /* 0x000fe40007810000 */
[----:B------:R-:W-:Y:S02]  /*16600*/  ISETP.GE.OR P1, PT, R3, R216, !P1 ;  /* 0x000000d80300720c */ /* 0x000fe40004f26670 */
[----:B------:R-:W-:Y:S02]  /*16610*/  FSEL R171, R6, -INF , !P2 ;  /* 0xff80000006ab7808 */ /* 0x000fe40005000000 */
[----:B------:R-:W-:Y:S02]  /*16620*/  FMNMX.FTZ R4, R173, R4, !PT ;  /* 0x00000004ad047209 */ /* 0x000fe40007810000 */
[----:B------:R-:W-:-:S02]  /*16630*/  FMNMX.FTZ R0, R225, R0, !PT ;  /* 0x00000000e1007209 */ /* 0x000fc40007810000 */
[----:B------:R-:W-:Y:S02]  /*16640*/  FSEL R167, R2, -INF , !P1 ;  /* 0xff80000002a77808 */ /* 0x000fe40004800000 */
[----:B------:R-:W-:Y:S01]  /*16650*/  FMNMX.FTZ R4, R171, R4, !PT ;  /* 0x00000004ab047209 */ /* 0x000fe20007810000 */
[----:B------:R-:W1:Y:S03]  /*16660*/  SHFL.BFLY PT, R35, R0, 0x2, 0x1f ;  /* 0x0c401f0000237f89 */ /* 0x000e6600000e0000 */
[----:B------:R-:W-:-:S05]  /*16670*/  FMNMX.FTZ R39, R167, R4, !PT ;  /* 0x00000004a7277209 */ /* 0x000fca0007810000 */
[----:B------:R-:W2:Y:S01]  /*16680*/  SHFL.BFLY PT, R2, R39, 0x2, 0x1f ;  /* 0x0c401f0027027f89 */ /* 0x000ea200000e0000 */
[----:B-1----:R-:W-:-:S05]  /*16690*/  FMNMX.FTZ R35, R0, R35, !PT ;  /* 0x0000002300237209 */ /* 0x002fca0007810000 */
[----:B------:R-:W1:Y:S01]  /*166a0*/  SHFL.BFLY PT, R132, R35, 0x1, 0x1f ;  /* 0x0c201f0023847f89 */ /* 0x000e6200000e0000 */
[----:B--2---:R-:W-:-:S05]  /*166b0*/  FMNMX.FTZ R0, R39, R2, !PT ;  /* 0x0000000227007209 */ /* 0x004fca0007810000 */
[----:B------:R-:W2:Y:S01]  /*166c0*/  SHFL.BFLY PT, R3, R0, 0x1, 0x1f ;  /* 0x0c201f0000037f89 */ /* 0x000ea200000e0000 */
[----:B------:R-:W-:-:S05]  /*166d0*/  LEA R198, R54, UR4, 0x1 ;  /* 0x0000000436c67c11 */ /* 0x000fca000f8e08ff */
[----:B------:R-:W-:Y:S01]  /*166e0*/  IMAD R197, R57, 0x2, R198 ;  /* 0x0000000239c57824 */ /* 0x000fe200078e02c6 */
[----:B------:R-:W-:Y:S04]  /*166f0*/  LDSM.16.MT88.4 R40, [R198+0xe000] ;  /* 0x00e00000c628783b */ /* 0x000fe80000004200 */
[----:B------:R-:W4:Y:S01]  /*16700*/  LDSM.16.MT88.4 R116, [R197+0xc000] ;  /* 0x00c00000c574783b */ /* 0x000f220000004200 */
[----:B-1----:R-:W-:Y:S02]  /*16710*/  FMNMX.FTZ R132, R35, R132, !PT ;  /* 0x0000008423847209 */ /* 0x002fe40007810000 */
[----:B--2---:R-:W-:-:S03]  /*16720*/  FMNMX.FTZ R3, R0, R3, !PT ;  /* 0x0000000300037209 */ /* 0x004fc60007810000 */
        /* <DEDUP_REMOVED lines=23> */
[----:B------:R-:W1:Y:S03]  /*168a0*/  LDSM.16.MT88.4 R12, [R197+0xc800] ;  /* 0x00c80000c50c783b */ /* 0x000e660000004200 */
[----:B------:R-:W2:Y:S01]  /*168b0*/  MUFU.EX2 R152, R152 ;  /* 0x0000009800987308 */ /* 0x000ea20000000800 */
[----:B------:R-:W3:Y:S01]  /*168c0*/  LDSM.16.MT88.4 R8, [R198+0xe800] ;  /* 0x00e80000c608783b */ /* 0x000ee20000004200 */
[-CC-:B------:R-:W-:Y:S01]  /*168d0*/  FFMA.FTZ R149, R19, R165.reuse, -R168.reuse ;  /* 0x000000a513957223 */ /* 0x180fe200000108a8 */
[----:B------:R-:W-:-:S02]  /*168e0*/  FFMA.FTZ R144, R17, R165, -R168 ;  /* 0x000000a511907223 */ /* 0x000fc400000108a8 */
[----:B------:R-:W5:Y:S03]  /*168f0*/  LDSM.16.MT88.4 R64, [R195+0xe000] ;  /* 0x00e00000c340783b */ /* 0x000f660000004200 */
[----:B------:R-:W-:Y:S01]  /*16900*/  MUFU.EX2 R151, R151 ;  /* 0x0000009700977308 */ /* 0x000fe20000000800 */
[-CC-:B------:R-:W-:Y:S01]  /*16910*/  FFMA.FTZ R146, R7, R165.reuse, -R164.reuse ;  /* 0x000000a507927223 */ /* 0x180fe200000108a4 */
[----:B------:R-:W-:Y:S01]  /*16920*/  FFMA.FTZ R145, R5, R165, -R164 ;  /* 0x000000a505917223 */ /* 0x000fe200000108a4 */
[----:B------:R-:W5:Y:S04]  /*16930*/  LDSM.16.MT88.4 R80, [R197+0x10000] ;  /* 0x01000000c550783b */ /* 0x000f680000004200 */
[----:B------:R-:W5:Y:S01]  /*16940*/  LDSM.16.MT88.4 R108, [R196+0xc000] ;  /* 0x00c00000c46c783b */ /* 0x000f620000004200 */
[----:B------:R-:W4:Y:S03]  /*16950*/  MUFU.EX2 R148, R148 ;  /* 0x0000009400947308 */ /* 0x000f260000000800 */
[----:B------:R-:W5:Y:S04]  /*16960*/  LDSM.16.MT88.4 R20, [R196+0xe800] ;  /* 0x00e80000c414783b */ /* 0x000f680000004200 */
[----:B------:R-:W-:Y:S01]  /*16970*/  LDSM.16.MT88.4 R124, [R198+0xc000] ;  /* 0x00c00000c67c783b */ /* 0x000fe20000004200 */
[----:B------:R-:W-:Y:S03]  /*16980*/  MUFU.EX2 R154, R154 ;  /* 0x0000009a009a7308 */ /* 0x000fe60000000800 */
[----:B------:R-:W-:Y:S04]  /*16990*/  LDSM.16.MT88.4 R100, [R195+0xc000] ;  /* 0x00c00000c364783b */ /* 0x000fe80000004200 */
[----:B------:R-:W-:Y:S01]  /*169a0*/  LDSM.16.MT88.4 R48, [R197+0xe000] ;  /* 0x00e00000c530783b */ /* 0x000fe20000004200 */
[----:B------:R-:W1:Y:S03]  /*169b0*/  MUFU.EX2 R157, R157 ;  /* 0x0000009d009d7308 */ /* 0x000e660000000800 */
[----:B------:R-:W-:Y:S04]  /*169c0*/  LDSM.16.MT88.4 R88, [R196+0x10000] ;  /* 0x01000000c458783b */ /* 0x000fe80000004200 */
[----:B------:R-:W-:Y:S01]  /*169d0*/  LDSM.16.MT88.4 R140, [R195+0x10000] ;  /* 0x01000000c38c783b */ /* 0x000fe20000004200 */
[----:B------:R-:W-:Y:S03]  /*169e0*/  MUFU.EX2 R153, R153 ;  /* 0x0000009900997308 */ /* 0x000fe60000000800 */
[----:B------:R-:W-:Y:S04]  /*169f0*/  LDSM.16.MT88.4 R32, [R196+0xc800] ;  /* 0x00c80000c420783b */ /* 0x000fe80000004200 */
[----:B------:R-:W-:Y:S01]  /*16a00*/  LDSM.16.MT88.4 R136, [R198+0xc800] ;  /* 0x00c80000c688783b */ /* 0x000fe20000004200 */
[----:B------:R-:W3:Y:S01]  /*16a10*/  MUFU.EX2 R150, R150 ;  /* 0x0000009600967308 */ /* 0x000ee20000000800 */
[----:B--2---:R-:W-:-:S02]  /*16a20*/  F2FP.BF16.F32.PACK_AB R96, R152, R155 ;  /* 0x0000009b9860723e */ /* 0x004fc400000010ff */
[----:B----4-:R-:W-:Y:S01]  /*16a30*/  F2FP.BF16.F32.PACK_AB R98, R148, R151 ;  /* 0x000000979462723e */ /* 0x010fe200000010ff */
[----:B------:R-:W2:Y:S01]  /*16a40*/  LDSM.16.MT88.4 R16, [R195+0xe800] ;  /* 0x00e80000c310783b */ /* 0x000ea20000004200 */
[----:B-1----:R-:W-:-:S03]  /*16a50*/  F2FP.BF16.F32.PACK_AB R97, R157, R154 ;  /* 0x0000009a9d61723e */ /* 0x002fc600000010ff */
[----:B------:R-:W-:Y:S01]  /*16a60*/  MUFU.EX2 R149, R149 ;  /* 0x0000009500957308 */ /* 0x000fe20000000800 */
[----:B------:R-:W-:Y:S04]  /*16a70*/  LDSM.16.MT88.4 R28, [R195+0xc800] ;  /* 0x00c80000c31c783b */ /* 0x000fe80000004200 */
[----:B------:R-:W-:Y:S01]  /*16a80*/  LDSM.16.MT88.4 R24, [R197+0xe800] ;  /* 0x00e80000c518783b */ /* 0x000fe20000004200 */
[----:B---3--:R-:W-:Y:S02]  /*16a90*/  F2FP.BF16.F32.PACK_AB R99, R150, R153 ;  /* 0x000000999663723e */ /* 0x008fe400000010ff */
[----:B------:R-:W1:Y:S05]  /*16aa0*/  MUFU.EX2 R144, R144 ;  /* 0x0000009000907308 */ /* 0x000e6a0000000800 */
        /* <DEDUP_REMOVED lines=32> */
[C---:B--2---:R-:W-:Y:S06]  /*16cb0*/  HMMA.16816.F32.BF16 R60, R4.reuse, R16, R60 ;  /* 0x00000010043c723c */ /* 0x044fec000004183c */
[----:B------:R-:W-:Y:S01]  /*16cc0*/  HMMA.16816.F32.BF16 R64, R4, R18, R64 ;  /* 0x000000120440723c */ /* 0x000fe20000041840 */
[----:B------:R-:W2:Y:S05]  /*16cd0*/  LDSM.16.MT88.4 R16, [R195+0x10800] ;  /* 0x01080000c310783b */ /* 0x000eaa0000004200 */
        /* <DEDUP_REMOVED lines=49> */
[C---:B--2---:R-:W-:Y:S06]  /*16ff0*/  HMMA.16816.F32.BF16 R92, R4.reuse, R16, R92 ;  /* 0x00000010045c723c */ /* 0x044fec000004185c */
[----:B------:R-:W-:Y:S01]  /*17000*/  HMMA.16816.F32.BF16 R96, R4, R18, R96 ;  /* 0x000000120460723c */ /* 0x000fe20000041860 */
[----:B------:R-:W2:Y:S06]  /*17010*/  LDSM.16.MT88.4 R16, [R198+0x11000] ;  /* 0x01100000c610783b */ /* 0x000eac0000004200 */
        /* <DEDUP_REMOVED lines=40> */
[----:B------:R-:W2:Y:S08]  /*172a0*/  MUFU.EX2 R225, R225 ;  /* 0x000000e100e17308 */ /* 0x000eb00000000800 */
        /* <DEDUP_REMOVED lines=23> */
[----:B--2---:R-:W-:-:S02]  /*17420*/  F2FP.BF16.F32.PACK_AB R6, R225, R172 ;  /* 0x000000ace106723e */ /* 0x004fc400000010ff */
[----:B-1----:R-:W-:Y:S01]  /*17430*/  F2FP.BF16.F32.PACK_AB R5, R173, R168 ;  /* 0x000000a8ad05723e */ /* 0x002fe200000010ff */
        /* <DEDUP_REMOVED lines=129> */
.L_x_7546:
[----:B--2---:R-:W-:Y:S02]  /*17c50*/  R2UR UR4, R226 ;  /* 0x00000000e20472ca */ /* 0x004fe400000e0000 */
[----:B------:R-:W-:-:S13]  /*17c60*/  R2UR UR5, R227 ;  /* 0x00000000e30572ca */ /* 0x000fda00000e0000 */
[----:B-1----:R-:W2:Y:S02]  /*17c70*/  LD.E R4, desc[UR4][R232.64+0x40] ;  /* 0x00004004e8047980 */ /* 0x002ea4000c101900 */
[----:B--2---:R-:W-:-:S05]  /*17c80*/  IMAD.U32 R4, R4, -0x40, RZ ;  /* 0xffffffc004047824 */ /* 0x004fca00078e00ff */
[----:B------:R-:W-:Y:S02]  /*17c90*/  SHF.R.S32.HI R0, RZ, 0x1f, R4 ;  /* 0x0000001fff007819 */ /* 0x000fe40000011404 */
.L_x_7547:
[----:B------:R-:W-:Y:S05]  /*17ca0*/  BSYNC B0 ;  /* 0x0000000000007941 */ /* 0x000fea0003800000 */
.L_x_7545:
        /* <DEDUP_REMOVED lines=85> */
[----:B------:R-:W-:Y:S01]  /*18200*/  IMAD.IADD R2, R222, 0x1, -R133 ;  /* 0x00000001de027824 */ /* 0x000fe200078e0a85 */
[----:B------:R-:W-:Y:S01]  /*18210*/  @P4 R2UR UR11, R227 ;  /* 0x00000000e30b42ca */ /* 0x000fe200000e0000 */
[----:B------:R-:W-:Y:S01]  /*18220*/  @!P3 STS.128 [R211+0x10800], RZ ;  /* 0x010800ffd300b388 */ /* 0x000fe20000000c00 */
[----:B------:R-:W-:Y:S02]  /*18230*/  ISETP.GE.AND P2, PT, R133, R221, PT ;  /* 0x000000dd8500720c */ /* 0x000fe40003f46270 */
[----:B------:R-:W-:Y:S01]  /*18240*/  IABS R2, R2 ;  /* 0x0000000200027213 */ /* 0x000fe20000000000 */
[----:B------:R-:W-:Y:S01]  /*18250*/  @!PT LDS RZ, [RZ] ;  /* 0x00000000fffff984 */ /* 0x000fe20000000800 */
[----:B------:R-:W-:Y:S01]  /*18260*/  @!PT LDS RZ, [RZ] ;  /* 0x00000000fffff984 */ /* 0x000fe20000000800 */
[----:B------:R-:W-:Y:S01]  /*18270*/  @!PT LDS RZ, [RZ] ;  /* 0x00000000fffff984 */ /* 0x000fe20000000800 */
[----:B------:R-:W-:Y:S01]  /*18280*/  @P5 LDGSTS.E.BYPASS.LTC128B.128 [R211+0xd000], desc[UR4][R14.64] ;  /* 0x0d0000000ed35fae */ /* 0x000fe2000b901d44 */
[----:B------:R-:W-:-:S02]  /*18290*/  @P3 R2UR UR4, R226 ;  /* 0x00000000e20432ca */ /* 0x000fc400000e0000 */
[----:B------:R-:W-:Y:S01]  /*182a0*/  @P3 R2UR UR5, R227 ;  /* 0x00000000e30532ca */ /* 0x000fe200000e0000 */
[----:B------:R-:W-:Y:S01]  /*182b0*/  @!P5 STS.128 [R211+0xd000], RZ ;  /* 0x00d000ffd300d388 */ /* 0x000fe20000000c00 */
[----:B------:R-:W-:Y:S02]  /*182c0*/  I2FP.F32.S32 R2, R2 ;  /* 0x0000000200027245 */ /* 0x000fe40000201400 */
[C---:B------:R-:W-:Y:S01]  /*182d0*/  ISETP.GE.OR P2, PT, R133.reuse, R220, !P2 ;  /* 0x000000dc8500720c */ /* 0x040fe20005746670 */
        /* <DEDUP_REMOVED lines=154> */
[----:B------:R-:W2:Y:S01]  /*18c80*/  LDSM.16.M88.4 R28, [R188+0xb800] ;  /* 0x00b80000bc1c783b */ /* 0x000ea20000000200 */
[----:B------:R-:W-:Y:S03]  /*18c90*/  HMMA.16816.F32.BF16 R20, R172, R6, R20 ;  /* 0x00000006ac14723c */ /* 0x000fe60000041814 */
[----:B------:R-:W3:Y:S03]  /*18ca0*/  LDSM.16.M88.4 R4, [R184+0x4000] ;  /* 0x00400000b804783b */ /* 0x000ee60000000200 */
[----:B-1----:R-:W-:Y:S06]  /*18cb0*/  HMMA.16816.F32.BF16 R24, R144, R140, R24 ;  /* 0x0000008c9018723c */ /* 0x002fec0000041818 */
[C---:B------:R-:W-:Y:S06]  /*18cc0*/  HMMA.16816.F32.BF16 R152, R172.reuse, R164, R152 ;  /* 0x000000a4ac98723c */ /* 0x040fec0000041898 */
[----:B------:R-:W-:Y:S06]  /*18cd0*/  HMMA.16816.F32.BF16 R16, R172, R228, R16 ;  /* 0x000000e4ac10723c */ /* 0x000fec0000041810 */
[----:B------:R-:W-:Y:S01]  /*18ce0*/  HMMA.16816.F32.BF16 R20, R144, R142, R20 ;  /* 0x0000008e9014723c */ /* 0x000fe20000041814 */
[----:B------:R-:W-:Y:S05]  /*18cf0*/  LDSM.16.M88.4 R140, [R184+0x5000] ;  /* 0x00500000b88c783b */ /* 0x000fea0000000200 */
[C---:B------:R-:W-:Y:S01]  /*18d00*/  HMMA.16816.F32.BF16 R164, R172.reuse, R166, R148 ;  /* 0x000000a6aca4723c */ /* 0x040fe20000041894 */
[----:B------:R-:W1:Y:S05]  /*18d10*/  LDSM.16.M88.4 R148, [R184+0x4800] ;  /* 0x00480000b894783b */ /* 0x000e6a0000000200 */
[----:B------:R-:W-:Y:S06]  /*18d20*/  HMMA.16816.F32.BF16 R12, R172, R230, R12 ;  /* 0x000000e6ac0c723c */ /* 0x000fec000004180c */
[----:B--2---:R-:W-:Y:S06]  /*18d30*/  HMMA.16816.F32.BF16 R152, R144, R28, R152 ;  /* 0x0000001c9098723c */ /* 0x004fec0000041898 */
[----:B---3--:R-:W-:Y:S01]  /*18d40*/  HMMA.16816.F32.BF16 R24, R8, R4, R24 ;  /* 0x000000040818723c */ /* 0x008fe20000041818 */
[----:B------:R-:W-:-:S05]  /*18d50*/  VIADD R29, R133, 0x8 ;  /* 0x00000008851d7836 */ /* 0x000fca0000000000 */
[----:B------:R-:W-:Y:S01]  /*18d60*/  HMMA.16816.F32.BF16 R20, R8, R6, R20 ;  /* 0x000000060814723c */ /* 0x000fe20000041814 */
[----:B------:R-:W-:Y:S01]  /*18d70*/  VIADD R5, R133, 0x1 ;  /* 0x0000000185057836 */ /* 0x000fe20000000000 */
[----:B------:R-:W-:-:S03]  /*18d80*/  ISETP.GE.AND P6, PT, R29, R221, PT ;  /* 0x000000dd1d00720c */ /* 0x000fc60003fc6270 */
[----:B------:R-:W-:Y:S01]  /*18d90*/  IMAD.IADD R0, R222, 0x1, -R5 ;  /* 0x00000001de007824 */ /* 0x000fe200078e0a05 */
[----:B------:R-:W-:Y:S01]  /*18da0*/  ISETP.GE.AND P5, PT, R5, R221, PT ;  /* 0x000000dd0500720c */ /* 0x000fe20003fa6270 */
[----:B------:R-:W-:Y:S01]  /*18db0*/  VIADD R7, R133, 0x9 ;  /* 0x0000000985077836 */ /* 0x000fe20000000000 */
[C---:B------:R-:W-:Y:S01]  /*18dc0*/  ISETP.GE.AND P1, PT, R5.reuse, R218, PT ;  /* 0x000000da0500720c */ /* 0x040fe20003f26270 */
[C---:B------:R-:W-:Y:S01]  /*18dd0*/  HMMA.16816.F32.BF16 R16, R144.reuse, R136, R16 ;  /* 0x000000889010723c */ /* 0x040fe20000041810 */
[----:B------:R-:W-:Y:S02]  /*18de0*/  IABS R0, R0 ;  /* 0x0000000000007213 */ /* 0x000fe40000000000 */
[C---:B------:R-:W-:Y:S02]  /*18df0*/  ISETP.GE.OR P5, PT, R5.reuse, R220, !P5 ;  /* 0x000000dc0500720c */ /* 0x040fe40006fa6670 */
[----:B------:R-:W-:Y:S01]  /*18e00*/  I2FP.F32.S32 R0, R0 ;  /* 0x0000000000007245 */ /* 0x000fe20000201400 */
[----:B------:R-:W-:Y:S01]  /*18e10*/  HMMA.16816.F32.BF16 R164, R144, R30, R164 ;  /* 0x0000001e90a4723c */ /* 0x000fe200000418a4 */
[----:B------:R-:W-:-:S02]  /*18e20*/  ISETP.GE.OR P1, PT, R5, R216, !P1 ;  /* 0x000000d80500720c */ /* 0x000fc40004f26670 */
[C---:B------:R-:W-:Y:S01]  /*18e30*/  FFMA.FTZ R24, -R217.reuse, R2, R24 ;  /* 0x00000002d9187223 */ /* 0x040fe20000010118 */
[----:B------:R-:W-:Y:S01]  /*18e40*/  FFMA.FTZ R25, -R217, R0, R25 ;  /* 0x00000000d9197223 */ /* 0x000fe20000010119 */
[----:B------:R-:W-:Y:S01]  /*18e50*/  IMAD.IADD R0, R219, 0x1, -R5 ;  /* 0x00000001db007824 */ /* 0x000fe200078e0a05 */
[----:B------:R-:W-:Y:S01]  /*18e60*/  HMMA.16816.F32.BF16 R12, R144, R138, R12 ;  /* 0x0000008a900c723c */ /* 0x000fe2000004180c */
[----:B------:R-:W-:Y:S01]  /*18e70*/  IMAD.IADD R5, R222, 0x1, -R29 ;  /* 0x00000001de057824 */ /* 0x000fe200078e0a1d */
[----:B------:R-:W-:Y:S01]  /*18e80*/  FSEL R24, R24, -INF , !P2 ;  /* 0xff80000018187808 */ /* 0x000fe20005000000 */
[----:B------:R-:W-:Y:S01]  /*18e90*/  IMAD.IADD R2, R222, 0x1, -R7 ;  /* 0x00000001de027824 */ /* 0x000fe200078e0a07 */
[----:B------:R-:W-:Y:S01]  /*18ea0*/  ISETP.GE.AND P2, PT, R29, R218, PT ;  /* 0x000000da1d00720c */ /* 0x000fe20003f46270 */
[----:B------:R-:W-:Y:S01]  /*18eb0*/  IMAD.IADD R31, R219, 0x1, -R133 ;  /* 0x00000001db1f7824 */ /* 0x000fe200078e0a85 */
[----:B------:R-:W-:Y:S01]  /*18ec0*/  IABS R5, R5 ;  /* 0x0000000500057213 */ /* 0x000fe20000000000 */
[----:B------:R-:W-:Y:S01]  /*18ed0*/  HMMA.16816.F32.BF16 R160, R172, R168, R160 ;  /* 0x000000a8aca0723c */ /* 0x000fe200000418a0 */
[----:B------:R-:W-:-:S02]  /*18ee0*/  IABS R2, R2 ;  /* 0x0000000200027213 */ /* 0x000fc40000000000 */
[----:B------:R-:W-:Y:S02]  /*18ef0*/  IABS R31, R31 ;  /* 0x0000001f001f7213 */ /* 0x000fe40000000000 */
[----:B------:R-:W-:Y:S01]  /*18f00*/  I2FP.F32.S32 R5, R5 ;  /* 0x0000000500057245 */ /* 0x000fe20000201400 */
[----:B-1----:R-:W-:Y:S01]  /*18f10*/  HMMA.16816.F32.BF16 R16, R8, R148, R16 ;  /* 0x000000940810723c */ /* 0x002fe20000041810 */
[C---:B------:R-:W-:Y:S02]  /*18f20*/  ISETP.GE.OR P6, PT, R29.reuse, R220, !P6 ;  /* 0x000000dc1d00720c */ /* 0x040fe400077c6670 */
[----:B------:R-:W-:Y:S01]  /*18f30*/  ISETP.GE.OR P2, PT, R29, R216, !P2 ;  /* 0x000000d81d00720c */ /* 0x000fe20005746670 */
[----:B------:R-:W-:Y:S01]  /*18f40*/  IMAD.IADD R29, R219, 0x1, -R29 ;  /* 0x00000001db1d7824 */ /* 0x000fe200078e0a1d */
[----:B------:R-:W-:Y:S01]  /*18f50*/  I2FP.F32.S32 R2, R2 ;  /* 0x0000000200027245 */ /* 0x000fe20000201400 */
[C---:B------:R-:W-:Y:S01]  /*18f60*/  FFMA.FTZ R5, -R217.reuse, R5, R20 ;  /* 0x00000005d9057223 */ /* 0x040fe20000010114 */
[----:B------:R-:W-:Y:S01]  /*18f70*/  I2FP.F32.S32 R31, R31 ;  /* 0x0000001f001f7245 */ /* 0x000fe20000201400 */
[----:B------:R-:W-:Y:S01]  /*18f80*/  HMMA.16816.F32.BF16 R156, R172, R170, R156 ;  /* 0x000000aaac9c723c */ /* 0x000fe2000004189c */
[----:B------:R-:W-:Y:S01]  /*18f90*/  IABS R29, R29 ;  /* 0x0000001d001d7213 */ /* 0x000fe20000000000 */
[C---:B------:R-:W-:Y:S01]  /*18fa0*/  FFMA.FTZ R20, -R217.reuse, R2, R21 ;  /* 0x00000002d9147223 */ /* 0x040fe20000010115 */
[----:B------:R-:W-:Y:S01]  /*18fb0*/  IABS R0, R0 ;  /* 0x0000000000007213 */ /* 0x000fe20000000000 */
[----:B------:R-:W-:Y:S01]  /*18fc0*/  FFMA.FTZ R2, -R217, R31, R26 ;  /* 0x0000001fd9027223 */ /* 0x000fe2000001011a */
[----:B------:R-:W-:Y:S01]  /*18fd0*/  FSEL R26, R25, -INF , !P5 ;  /* 0xff800000191a7808 */ /* 0x000fe20006800000 */
[----:B------:R-:W-:Y:S01]  /*18fe0*/  VIADD R25, R133, 0x10 ;  /* 0x0000001085197836 */ /* 0x000fe20000000000 */
[C---:B------:R-:W-:Y:S01]  /*18ff0*/  ISETP.GE.AND P5, PT, R7.reuse, R221, PT ;  /* 0x000000dd0700720c */ /* 0x040fe20003fa6270 */
[----:B------:R-:W-:Y:S01]  /*19000*/  HMMA.16816.F32.BF16 R12, R8, R150, R12 ;  /* 0x00000096080c723c */ /* 0x000fe2000004180c */
[----:B------:R-:W-:Y:S01]  /*19010*/  I2FP.F32.S32 R29, R29 ;  /* 0x0000001d001d7245 */ /* 0x000fe20000201400 */
[----:B------:R-:W-:Y:S01]  /*19020*/  IMAD.IADD R28, R222, 0x1, -R25 ;  /* 0x00000001de1c7824 */ /* 0x000fe200078e0a19 */
[----:B------:R-:W-:Y:S01]  /*19030*/  ISETP.GE.OR P5, PT, R7, R220, !P5 ;  /* 0x000000dc0700720c */ /* 0x000fe20006fa6670 */
[----:B------:R-:W-:Y:S01]  /*19040*/  VIADD R21, R133, 0x11 ;  /* 0x0000001185157836 */ /* 0x000fe20000000000 */
[----:B------:R-:W-:Y:S01]  /*19050*/  I2FP.F32.S32 R0, R0 ;  /* 0x0000000000007245 */ /* 0x000fe20000201400 */
[----:B------:R-:W-:Y:S01]  /*19060*/  FFMA.FTZ R4, -R217, R29, R22 ;  /* 0x0000001dd9047223 */ /* 0x000fe20000010116 */
[----:B------:R-:W-:Y:S01]  /*19070*/  FSEL R22, R5, -INF , !P6 ;  /* 0xff80000005167808 */ /* 0x000fe20007000000 */
[----:B------:R-:W-:Y:S01]  /*19080*/  VIADD R5, R133, 0x18 ;  /* 0x0000001885057836 */ /* 0x000fe20000000000 */
[----:B------:R-:W-:Y:S01]  /*19090*/  FSEL R20, R20, -INF , !P5 ;  /* 0xff80000014147808 */ /* 0x000fe20006800000 */
[----:B------:R-:W-:Y:S01]  /*190a0*/  FFMA.FTZ R0, -R217, R0, R27 ;  /* 0x00000000d9007223 */ /* 0x000fe2000001011b */
[-C--:B------:R-:W-:Y:S01]  /*190b0*/  ISETP.GE.AND P6, PT, R133, R218.reuse, PT ;  /* 0x000000da8500720c */ /* 0x080fe20003fc6270 */
[----:B------:R-:W-:Y:S01]  /*190c0*/  IMAD.IADD R27, R222, 0x1, -R21 ;  /* 0x00000001de1b7824 */ /* 0x000fe200078e0a15 */
[----:B------:R-:W-:Y:S01]  /*190d0*/  ISETP.GE.AND P5, PT, R7, R218, PT ;  /* 0x000000da0700720c */ /* 0x000fe20003fa6270 */
[----:B------:R-:W-:Y:S01]  /*190e0*/  IMAD.IADD R6, R219, 0x1, -R25 ;  /* 0x00000001db067824 */ /* 0x000fe200078e0a19 */
[-C--:B------:R-:W-:Y:S01]  /*190f0*/  ISETP.GE.OR P6, PT, R133, R216.reuse, !P6 ;  /* 0x000000d88500720c */ /* 0x080fe200077c6670 */
[----:B------:R-:W-:Y:S01]  /*19100*/  HMMA.16816.F32.BF16 R160, R144, R32, R160 ;  /* 0x0000002090a0723c */ /* 0x000fe200000418a0 */
[----:B------:R-:W-:Y:S01]  /*19110*/  ISETP.GE.OR P5, PT, R7, R216, !P5 ;  /* 0x000000d80700720c */ /* 0x000fe20006fa6670 */
[----:B------:R-:W-:Y:S01]  /*19120*/  IMAD.IADD R7, R219, 0x1, -R7 ;  /* 0x00000001db077824 */ /* 0x000fe200078e0a07 */
[----:B------:R-:W-:-:S02]  /*19130*/  FSEL R2, R2, -INF , !P6 ;  /* 0xff80000002027808 */ /* 0x000fc40007000000 */
[----:B------:R-:W-:Y:S01]  /*19140*/  FSEL R0, R0, -INF , !P1 ;  /* 0xff80000000007808 */ /* 0x000fe20004800000 */
[----:B------:R-:W-:Y:S01]  /*19150*/  HMMA.16816.F32.BF16 R156, R144, R34, R156 ;  /* 0x00000022909c723c */ /* 0x000fe2000004189c */
[C---:B------:R-:W-:Y:S02]  /*19160*/  ISETP.GE.AND P6, PT, R25.reuse, R221, PT ;  /* 0x000000dd1900720c */ /* 0x040fe40003fc6270 */
[C---:B------:R-:W-:Y:S02]  /*19170*/  ISETP.GE.AND P1, PT, R25.reuse, R218, PT ;  /* 0x000000da1900720c */ /* 0x040fe40003f26270 */
[----:B------:R-:W-:Y:S02]  /*19180*/  IABS R7, R7 ;  /* 0x0000000700077213 */ /* 0x000fe40000000000 */
[----:B------:R-:W-:Y:S02]  /*19190*/  IABS R28, R28 ;  /* 0x0000001c001c7213 */ /* 0x000fe40000000000 */
[----:B------:R-:W-:-:S02]  /*191a0*/  ISETP.GE.OR P6, PT, R25, R220, !P6 ;  /* 0x000000dc1900720c */ /* 0x000fc400077c6670 */
[----:B------:R-:W-:Y:S01]  /*191b0*/  ISETP.GE.OR P1, PT, R25, R216, !P1 ;  /* 0x000000d81900720c */ /* 0x000fe20004f26670 */
[----:B------:R-:W-:Y:S01]  /*191c0*/  IMAD.IADD R25, R222, 0x1, -R5 ;  /* 0x00000001de197824 */ /* 0x000fe200078e0a05 */
[----:B------:R-:W-:Y:S02]  /*191d0*/  I2FP.F32.S32 R30, R7 ;  /* 0x00000007001e7245 */ /* 0x000fe40000201400 */
[----:B------:R-:W-:Y:S02]  /*191e0*/  I2FP.F32.S32 R7, R28 ;  /* 0x0000001c00077245 */ /* 0x000fe40000201400 */
[----:B------:R-:W-:Y:S01]  /*191f0*/  IABS R27, R27 ;  /* 0x0000001b001b7213 */ /* 0x000fe20000000000 */
[C---:B------:R-:W-:Y:S01]  /*19200*/  FFMA.FTZ R23, -R217.reuse, R30, R23 ;  /* 0x0000001ed9177223 */ /* 0x040fe20000010117 */
[----:B------:R-:W-:Y:S01]  /*19210*/  IABS R25, R25 ;  /* 0x0000001900197213 */ /* 0x000fe20000000000 */
[----:B------:R-:W-:Y:S01]  /*19220*/  FFMA.FTZ R7, -R217, R7, R16 ;  /* 0x00000007d9077223 */ /* 0x000fe20000010110 */
[----:B------:R-:W-:Y:S01]  /*19230*/  I2FP.F32.S32 R28, R27 ;  /* 0x0000001b001c7245 */ /* 0x000fe20000201400 */
[----:B------:R-:W-:Y:S01]  /*19240*/  HMMA.16816.F32.BF16 R160, R8, R140, R160 ;  /* 0x0000008c08a0723c */ /* 0x000fe200000418a0 */
[----:B------:R-:W-:-:S02]  /*19250*/  FSEL R16, R4, -INF , !P2 ;  /* 0xff80000004107808 */ /* 0x000fc40005000000 */
[----:B------:R-:W-:Y:S01]  /*19260*/  IABS R6, R6 ;  /* 0x0000000600067213 */ /* 0x000fe20000000000 */
[----:B------:R-:W-:Y:S01]  /*19270*/  FFMA.FTZ R17, -R217, R28, R17 ;  /* 0x0000001cd9117223 */ /* 0x000fe20000010111 */
[C---:B------:R-:W-:Y:S01]  /*19280*/  ISETP.GE.AND P2, PT, R21.reuse, R221, PT ;  /* 0x000000dd1500720c */ /* 0x040fe20003f46270 */
[----:B------:R-:W-:Y:S01]  /*19290*/  HMMA.16816.F32.BF16 R156, R8, R142, R156 ;  /* 0x0000008e089c723c */ /* 0x000fe2000004189c */
[----:B------:R-:W-:Y:S02]  /*192a0*/  I2FP.F32.S32 R25, R25 ;  /* 0x0000001900197245 */ /* 0x000fe40000201400 */
[----:B------:R-:W-:Y:S02]  /*192b0*/  I2FP.F32.S32 R27, R6 ;  /* 0x00000006001b7245 */ /* 0x000fe40000201400 */
[----:B------:R-:W-:Y:S01]  /*192c0*/  ISETP.GE.OR P2, PT, R21, R220, !P2 ;  /* 0x000000dc1500720c */ /* 0x000fe20005746670 */
[----:B------:R-:W-:Y:S01]  /*192d0*/  FFMA.FTZ R25, -R217, R25, R12 ;  /* 0x00000019d9197223 */ /* 0x000fe2000001010c */
[----:B------:R-:W-:Y:S01]  /*192e0*/  FSEL R242, R7, -INF , !P6 ;  /* 0xff80000007f27808 */ /* 0x000fe20007000000 */
[----:B------:R-:W-:Y:S01]  /*192f0*/  FFMA.FTZ R18, -R217, R27, R18 ;  /* 0x0000001bd9127223 */ /* 0x000fe20000010112 */
[----:B------:R-:W-:Y:S01]  /*19300*/  ISETP.GE.AND P6, PT, R5, R221, PT ;  /* 0x000000dd0500720c */ /* 0x000fe20003fc6270 */
[----:B------:R-:W-:Y:S01]  /*19310*/  VIADD R7, R133, 0x19 ;  /* 0x0000001985077836 */ /* 0x000fe20000000000 */
[----:B------:R-:W-:-:S02]  /*19320*/  FSEL R12, R23, -INF , !P5 ;  /* 0xff800000170c7808 */ /* 0x000fc40006800000 */
[-C--:B------:R-:W-:Y:S01]  /*19330*/  ISETP.GE.AND P5, PT, R21, R218.reuse, PT ;  /* 0x000000da1500720c */ /* 0x080fe20003fa6270 */
[--C-:B------:R-:W-:Y:S01]  /*19340*/  IMAD.IADD R28, R222, 0x1, -R7.reuse ;  /* 0x00000001de1c7824 */ /* 0x100fe200078e0a07 */
[----:B------:R-:W-:Y:S01]  /*19350*/  FSEL R224, R17, -INF , !P2 ;  /* 0xff80000011e07808 */ /* 0x000fe20005000000 */
[----:B------:R-:W-:Y:S01]  /*19360*/  IMAD.IADD R17, R219, 0x1, -R7 ;  /* 0x00000001db117824 */ /* 0x000fe200078e0a07 */
[C---:B------:R-:W-:Y:S02]  /*19370*/  ISETP.GE.AND P2, PT, R5.reuse, R218, PT ;  /* 0x000000da0500720c */ /* 0x040fe40003f46270 */
[----:B------:R-:W-:Y:S02]  /*19380*/  ISETP.GE.OR P6, PT, R5, R220, !P6 ;  /* 0x000000dc0500720c */ /* 0x000fe400077c6670 */
[-C--:B------:R-:W-:Y:S01]  /*19390*/  ISETP.GE.OR P5, PT, R21, R216.reuse, !P5 ;  /* 0x000000d81500720c */ /* 0x080fe20006fa6670 */
[----:B------:R-:W-:Y:S01]  /*193a0*/  IMAD.IADD R21, R219, 0x1, -R21 ;  /* 0x00000001db157824 */ /* 0x000fe200078e0a15 */
[----:B------:R-:W-:Y:S01]  /*193b0*/  ISETP.GE.OR P2, PT, R5, R216, !P2 ;  /* 0x000000d80500720c */ /* 0x000fe20005746670 */
[----:B------:R-:W-:Y:S01]  /*193c0*/  IMAD.IADD R5, R219, 0x1, -R5 ;  /* 0x00000001db057824 */ /* 0x000fe200078e0a05 */
[----:B------:R-:W-:-:S02]  /*193d0*/  FSEL R136, R25, -INF , !P6 ;  /* 0xff80000019887808 */ /* 0x000fc40007000000 */
[----:B------:R-:W-:Y:S02]  /*193e0*/  FSEL R240, R18, -INF , !P1 ;  /* 0xff80000012f07808 */ /* 0x000fe40004800000 */
[C---:B------:R-:W-:Y:S02]  /*193f0*/  ISETP.GE.AND P6, PT, R7.reuse, R221, PT ;  /* 0x000000dd0700720c */ /* 0x040fe40003fc6270 */
[C---:B------:R-:W-:Y:S02]  /*19400*/  ISETP.GE.AND P1, PT, R7.reuse, R218, PT ;  /* 0x000000da0700720c */ /* 0x040fe40003f26270 */
[----:B------:R-:W-:Y:S02]  /*19410*/  IABS R18, R21 ;  /* 0x0000001500127213 */ /* 0x000fe40000000000 */
[C---:B------:R-:W-:Y:S02]  /*19420*/  ISETP.GE.OR P6, PT, R7.reuse, R220, !P6 ;  /* 0x000000dc0700720c */ /* 0x040fe400077c6670 */
[----:B------:R-:W-:-:S02]  /*19430*/  ISETP.GE.OR P1, PT, R7, R216, !P1 ;  /* 0x000000d80700720c */ /* 0x000fc40004f26670 */
[----:B------:R-:W-:Y:S02]  /*19440*/  IABS R21, R5 ;  /* 0x0000000500157213 */ /* 0x000fe40000000000 */
[----:B------:R-:W1:Y:S01]  /*19450*/  LDSM.16.M88.4 R4, [R184+0x5800] ;  /* 0x00580000b804783b */ /* 0x000e620000000200 */
[----:B------:R-:W-:Y:S01]  /*19460*/  IABS R17, R17 ;  /* 0x0000001100117213 */ /* 0x000fe20000000000 */
[----:B------:R-:W-:-:S04]  /*19470*/  DEPBAR.LE SB0, 0x0 ;  /* 0x000080000000791a */ /* 0x000fc80000000000 */
        /* <DEDUP_REMOVED lines=12> */
[--C-:B------:R-:W-:Y:S01]  /*19540*/  IMAD.IADD R17, R222, 0x1, -R19.reuse ;  /* 0x00000001de117824 */ /* 0x100fe200078e0a13 */
[----:B------:R-:W-:Y:S01]  /*19550*/  FSEL R138, R28, -INF , !P6 ;  /* 0xff8000001c8a7808 */ /* 0x000fe20007000000 */
[----:B------:R-:W-:Y:S01]  /*19560*/  IMAD.IADD R15, R219, 0x1, -R19 ;  /* 0x00000001db0f7824 */ /* 0x000fe200078e0a13 */
[----:B------:R-:W-:Y:S01]  /*19570*/  BAR.SYNC.DEFER_BLOCKING 0x0 ;  /* 0x0000000000007b1d */ /* 0x000fe20000010000 */
[C---:B------:R-:W-:Y:S02]  /*19580*/  ISETP.GE.AND P6, PT, R13.reuse, R221, PT ;  /* 0x000000dd0d00720c */ /* 0x040fe40003fc6270 */
[----:B------:R-:W-:-:S02]  /*19590*/  ISETP.GE.AND P1, PT, R13, R218, PT ;  /* 0x000000da0d00720c */ /* 0x000fc40003f26270 */
[----:B------:R-:W-:Y:S01]  /*195a0*/  FSEL R238, R14, -INF , !P2 ;  /* 0xff8000000eee7808 */ /* 0x000fe20005000000 */
[--C-:B------:R-:W-:Y:S01]  /*195b0*/  IMAD.IADD R14, R222, 0x1, -R13.reuse ;  /* 0x00000001de0e7824 */ /* 0x100fe200078e0a0d */
[C---:B------:R-:W-:Y:S02]  /*195c0*/  ISETP.GE.OR P6, PT, R13.reuse, R220, !P6 ;  /* 0x000000dc0d00720c */ /* 0x040fe400077c6670 */
[----:B------:R-:W-:Y:S01]  /*195d0*/  ISETP.GE.OR P1, PT, R13, R216, !P1 ;  /* 0x000000d80d00720c */ /* 0x000fe20004f26670 */
[----:B------:R-:W-:Y:S01]  /*195e0*/  IMAD.IADD R13, R219, 0x1, -R13 ;  /* 0x00000001db0d7824 */ /* 0x000fe200078e0a0d */
[----:B------:R-:W-:Y:S02]  /*195f0*/  IABS R17, R17 ;  /* 0x0000001100117213 */ /* 0x000fe40000000000 */
[----:B------:R-:W-:Y:S02]  /*19600*/  IABS R15, R15 ;  /* 0x0000000f000f7213 */ /* 0x000fe40000000000 */
[----:B------:R-:W-:Y:S01]  /*19610*/  I2FP.F32.S32 R17, R17 ;  /* 0x0000001100117245 */ /* 0x000fe20000201400 */
[----:B-1----:R-:W-:Y:S01]  /*19620*/  HMMA.16816.F32.BF16 R152, R8, R4, R152 ;  /* 0x000000040898723c */ /* 0x002fe20000041898 */
[----:B------:R-:W-:-:S02]  /*19630*/  I2FP.F32.S32 R15, R15 ;  /* 0x0000000f000f7245 */ /* 0x000fc40000201400 */
[----:B------:R-:W-:Y:S01]  /*19640*/  FSEL R228, R18, -INF , !P5 ;  /* 0xff80000012e47808 */ /* 0x000fe20006800000 */
[----:B------:R-:W-:Y:S01]  /*19650*/  FFMA.FTZ R17, -R217, R17, R160 ;  /* 0x00000011d9117223 */ /* 0x000fe200000101a0 */
[----:B------:R-:W-:Y:S01]  /*19660*/  ISETP.GE.AND P5, PT, R19, R221, PT ;  /* 0x000000dd1300720c */ /* 0x000fe20003fa6270 */
[----:B------:R-:W-:Y:S01]  /*19670*/  FFMA.FTZ R146, -R217, R15, R162 ;  /* 0x0000000fd9927223 */ /* 0x000fe200000101a2 */
[----:B------:R-:W-:Y:S01]  /*19680*/  ISETP.GE.AND P2, PT, R19, R218, PT ;  /* 0x000000da1300720c */ /* 0x000fe20003f46270 */
[----:B------:R-:W-:Y:S01]  /*19690*/  VIADD R15, R133, 0x28 ;  /* 0x00000028850f7836 */ /* 0x000fe20000000000 */
[----:B------:R-:W-:Y:S01]  /*196a0*/  IABS R14, R14 ;  /* 0x0000000e000e7213 */ /* 0x000fe20000000000 */
[----:B------:R-:W-:Y:S01]  /*196b0*/  IMAD.MOV.U32 R160, RZ, RZ, R134 ;  /* 0x000000ffffa07224 */ /* 0x000fe200078e0086 */
[----:B------:R-:W-:Y:S02]  /*196c0*/  IABS R13, R13 ;  /* 0x0000000d000d7213 */ /* 0x000fe40000000000 */
[----:B------:R-:W-:-:S02]  /*196d0*/  ISETP.GE.OR P5, PT, R19, R220, !P5 ;  /* 0x000000dc1300720c */ /* 0x000fc40006fa6670 */
[----:B------:R-:W-:Y:S02]  /*196e0*/  ISETP.GE.OR P2, PT, R19, R216, !P2 ;  /* 0x000000d81300720c */ /* 0x000fe40005746670 */
[----:B------:R-:W-:Y:S02]  /*196f0*/  I2FP.F32.S32 R14, R14 ;  /* 0x0000000e000e7245 */ /* 0x000fe40000201400 */
[----:B------:R-:W-:Y:S01]  /*19700*/  I2FP.F32.S32 R4, R13 ;  /* 0x0000000d00047245 */ /* 0x000fe20000201400 */
[----:B------:R-:W-:Y:S01]  /*19710*/  VIADD R13, R133, 0x29 ;  /* 0x00000029850d7836 */ /* 0x000fe20000000000 */
[----:B------:R-:W-:Y:S01]  /*19720*/  FSEL R234, R17, -INF , !P5 ;  /* 0xff80000011ea7808 */ /* 0x000fe20006800000 */
[C---:B------:R-:W-:Y:S01]  /*19730*/  FFMA.FTZ R14, -R217.reuse, R14, R161 ;  /* 0x0000000ed90e7223 */ /* 0x040fe200000101a1 */
[----:B------:R-:W-:Y:S01]  /*19740*/  FSEL R146, R146, -INF , !P2 ;  /* 0xff80000092927808 */ /* 0x000fe20005000000 */
[----:B------:R-:W-:Y:S01]  /*19750*/  FFMA.FTZ R4, -R217, R4, R163 ;  /* 0x00000004d9047223 */ /* 0x000fe200000101a3 */
[C---:B------:R-:W-:Y:S01]  /*19760*/  ISETP.GE.AND P5, PT, R15.reuse, R221, PT ;  /* 0x000000dd0f00720c */ /* 0x040fe20003fa6270 */
[----:B------:R-:W-:Y:S01]  /*19770*/  IMAD.IADD R17, R222, 0x1, -R15 ;  /* 0x00000001de117824 */ /* 0x000fe200078e0a0f */
[C---:B------:R-:W-:Y:S01]  /*19780*/  ISETP.GE.AND P2, PT, R15.reuse, R218, PT ;  /* 0x000000da0f00720c */ /* 0x040fe20003f46270 */
[----:B------:R-:W-:Y:S01]  /*19790*/  IMAD.MOV.U32 R161, RZ, RZ, R135 ;  /* 0x000000ffffa17224 */ /* 0x000fe200078e0087 */
[----:B------:R-:W-:-:S02]  /*197a0*/  ISETP.GE.OR P5, PT, R15, R220, !P5 ;  /* 0x000000dc0f00720c */ /* 0x000fc40006fa6670 */
[----:B------:R-:W-:Y:S01]  /*197b0*/  ISETP.GE.OR P2, PT, R15, R216, !P2 ;  /* 0x000000d80f00720c */ /* 0x000fe20005746670 */
[----:B------:R-:W-:Y:S01]  /*197c0*/  IMAD.IADD R15, R219, 0x1, -R15 ;  /* 0x00000001db0f7824 */ /* 0x000fe200078e0a0f */
[----:B------:R-:W-:Y:S01]  /*197d0*/  FSEL R148, R14, -INF , !P6 ;  /* 0xff8000000e947808 */ /* 0x000fe20007000000 */
[----:B------:R-:W-:Y:S01]  /*197e0*/  IMAD.IADD R14, R222, 0x1, -R13 ;  /* 0x00000001de0e7824 */ /* 0x000fe200078e0a0d */
[----:B------:R-:W-:Y:S02]  /*197f0*/  FSEL R144, R4, -INF , !P1 ;  /* 0xff80000004907808 */ /* 0x000fe40004800000 */
[C---:B------:R-:W-:Y:S01]  /*19800*/  ISETP.GE.AND P6, PT, R13.reuse, R221, PT ;  /* 0x000000dd0d00720c */ /* 0x040fe20003fc6270 */
[----:B------:R-:W-:Y:S01]  /*19810*/  HMMA.16816.F32.BF16 R4, R8, R6, R164 ;  /* 0x000000060804723c */ /* 0x000fe200000418a4 */
[C---:B------:R-:W-:Y:S02]  /*19820*/  ISETP.GE.AND P1, PT, R13.reuse, R218, PT ;  /* 0x000000da0d00720c */ /* 0x040fe40003f26270 */
[----:B------:R-:W-:-:S02]  /*19830*/  ISETP.GE.OR P6, PT, R13, R220, !P6 ;  /* 0x000000dc0d00720c */ /* 0x000fc400077c6670 */
[----:B------:R-:W-:Y:S01]  /*19840*/  ISETP.GE.OR P1, PT, R13, R216, !P1 ;  /* 0x000000d80d00720c */ /* 0x000fe20004f26670 */
[----:B------:R-:W-:Y:S01]  /*19850*/  IMAD.IADD R13, R219, 0x1, -R13 ;  /* 0x00000001db0d7824 */ /* 0x000fe200078e0a0d */
[----:B------:R-:W-:Y:S01]  /*19860*/  IABS R17, R17 ;  /* 0x0000001100117213 */ /* 0x000fe20000000000 */
[C---:B------:R-:W-:Y:S01]  /*19870*/  VIADD R11, R133.reuse, 0x30 ;  /* 0x00000030850b7836 */ /* 0x040fe20000000000 */
[----:B------:R-:W-:Y:S01]  /*19880*/  IABS R15, R15 ;  /* 0x0000000f000f7213 */ /* 0x000fe20000000000 */
[----:B------:R-:W-:Y:S01]  /*19890*/  VIADD R9, R133, 0x31 ;  /* 0x0000003185097836 */ /* 0x000fe20000000000 */
[----:B------:R-:W-:Y:S01]  /*198a0*/  I2FP.F32.S32 R17, R17 ;  /* 0x0000001100117245 */ /* 0x000fe20000201400 */
[----:B------:R-:W-:Y:S01]  /*198b0*/  IMAD.IADD R10, R219, 0x1, -R11 ;  /* 0x00000001db0a7824 */ /* 0x000fe200078e0a0b */
[----:B------:R-:W-:Y:S02]  /*198c0*/  I2FP.F32.S32 R15, R15 ;  /* 0x0000000f000f7245 */ /* 0x000fe40000201400 */
[----:B------:R-:W-:Y:S01]  /*198d0*/  IABS R14, R14 ;  /* 0x0000000e000e7213 */ /* 0x000fe20000000000 */
[C---:B------:R-:W-:Y:S01]  /*198e0*/  FFMA.FTZ R17, -R217.reuse, R17, R156 ;  /* 0x00000011d9117223 */ /* 0x040fe2000001019c */
[----:B------:R-:W-:Y:S01]  /*198f0*/  IABS R13, R13 ;  /* 0x0000000d000d7213 */ /* 0x000fe20000000000 */
[----:B------:R-:W-:Y:S01]  /*19900*/  FFMA.FTZ R15, -R217, R15, R158 ;  /* 0x0000000fd90f7223 */ /* 0x000fe2000001019e */
[----:B------:R-:W-:-:S02]  /*19910*/  I2FP.F32.S32 R14, R14 ;  /* 0x0000000e000e7245 */ /* 0x000fc40000201400 */
[----:B------:R-:W-:Y:S01]  /*19920*/  I2FP.F32.S32 R8, R13 ;  /* 0x0000000d00087245 */ /* 0x000fe20000201400 */
[----:B------:R-:W-:Y:S01]  /*19930*/  IMAD.IADD R13, R222, 0x1, -R11 ;  /* 0x00000001de0d7824 */ /* 0x000fe200078e0a0b */
[----:B------:R-:W-:Y:S01]  /*19940*/  FSEL R236, R17, -INF , !P5 ;  /* 0xff80000011ec7808 */ /* 0x000fe20006800000 */
[----:B------:R-:W-:Y:S01]  /*19950*/  FFMA.FTZ R14, -R217, R14, R157 ;  /* 0x0000000ed90e7223 */ /* 0x000fe2000001019d */
[----:B------:R-:W-:Y:S01]  /*19960*/  FSEL R142, R15, -INF , !P2 ;  /* 0xff8000000f8e7808 */ /* 0x000fe20005000000 */
[----:B------:R-:W-:Y:S01]  /*19970*/  FFMA.FTZ R8, -R217, R8, R159 ;  /* 0x00000008d9087223 */ /* 0x000fe2000001019f */
[C---:B------:R-:W-:Y:S02]  /*19980*/  ISETP.GE.AND P5, PT, R11.reuse, R221, PT ;  /* 0x000000dd0b00720c */ /* 0x040fe40003fa6270 */
[C---:B------:R-:W-:Y:S02]  /*19990*/  ISETP.GE.AND P2, PT, R11.reuse, R218, PT ;  /* 0x000000da0b00720c */ /* 0x040fe40003f46270 */
[----:B------:R-:W-:-:S02]  /*199a0*/  ISETP.GE.OR P5, PT, R11, R220, !P5 ;  /* 0x000000dc0b00720c */ /* 0x000fc40006fa6670 */
[----:B------:R-:W-:Y:S01]  /*199b0*/  ISETP.GE.OR P2, PT, R11, R216, !P2 ;  /* 0x000000d80b00720c */ /* 0x000fe20005746670 */
[--C-:B------:R-:W-:Y:S01]  /*199c0*/  IMAD.IADD R11, R222, 0x1, -R9.reuse ;  /* 0x00000001de0b7824 */ /* 0x100fe200078e0a09 */
[----:B------:R-:W-:Y:S02]  /*199d0*/  FSEL R150, R14, -INF , !P6 ;  /* 0xff8000000e967808 */ /* 0x000fe40007000000 */
[----:B------:R-:W-:Y:S01]  /*199e0*/  FSEL R140, R8, -INF , !P1 ;  /* 0xff800000088c7808 */ /* 0x000fe20004800000 */
[----:B------:R-:W-:Y:S01]  /*199f0*/  IMAD.IADD R8, R219, 0x1, -R9 ;  /* 0x00000001db087824 */ /* 0x000fe200078e0a09 */
[C---:B------:R-:W-:Y:S02]  /*19a00*/  ISETP.GE.AND P6, PT, R9.reuse, R221, PT ;  /* 0x000000dd0900720c */ /* 0x040fe40003fc6270 */
[----:B------:R-:W-:Y:S02]  /*19a10*/  ISETP.GE.AND P1, PT, R9, R218, PT ;  /* 0x000000da0900720c */ /* 0x000fe40003f26270 */
[----:B------:R-:W-:-:S02]  /*19a20*/  IABS R10, R10 ;  /* 0x0000000a000a7213 */ /* 0x000fc40000000000 */
[C---:B------:R-:W-:Y:S02]  /*19a30*/  ISETP.GE.OR P6, PT, R9.reuse, R220, !P6 ;  /* 0x000000dc0900720c */ /* 0x040fe400077c6670 */
[----:B------:R-:W-:Y:S01]  /*19a40*/  ISETP.GE.OR P1, PT, R9, R216, !P1 ;  /* 0x000000d80900720c */ /* 0x000fe20004f26670 */
[C---:B------:R-:W-:Y:S01]  /*19a50*/  VIADD R9, R133.reuse, 0x38 ;  /* 0x0000003885097836 */ /* 0x040fe20000000000 */
[----:B------:R-:W-:Y:S01]  /*19a60*/  IABS R11, R11 ;  /* 0x0000000b000b7213 */ /* 0x000fe20000000000 */
[----:B------:R-:W-:Y:S01]  /*19a70*/  VIADD R133, R133, 0x39 ;  /* 0x0000003985857836 */ /* 0x000fe20000000000 */
[----:B------:R-:W-:Y:S02]  /*19a80*/  IABS R13, R13 ;  /* 0x0000000d000d7213 */ /* 0x000fe40000000000 */
[----:B------:R-:W-:Y:S02]  /*19a90*/  I2FP.F32.S32 R15, R10 ;  /* 0x0000000a000f7245 */ /* 0x000fe40000201400 */
        /* <DEDUP_REMOVED lines=11> */
[----:B------:R-:W-:Y:S01]  /*19b50*/  FSEL R174, R13, -INF , !P5 ;  /* 0xff8000000dae7808 */ /* 0x000fe20006800000 */
[----:B------:R-:W-:Y:S01]  /*19b60*/  IMAD.IADD R13, R222, 0x1, -R133 ;  /* 0x00000001de0d7824 */ /* 0x000fe200078e0a85 */
[----:B------:R-:W-:Y:S01]  /*19b70*/  ISETP.GE.AND P5, PT, R9, R221, PT ;  /* 0x000000dd0900720c */ /* 0x000fe20003fa6270 */
[----:B------:R-:W-:Y:S01]  /*19b80*/  FFMA.FTZ R4, -R217, R14, R4 ;  /* 0x0000000ed9047223 */ /* 0x000fe20000010104 */
[C---:B------:R-:W-:Y:S02]  /*19b90*/  ISETP.GE.AND P2, PT, R9.reuse, R218, PT ;  /* 0x000000da0900720c */ /* 0x040fe40003f46270 */
[----:B------:R-:W-:Y:S02]  /*19ba0*/  I2FP.F32.S32 R8, R8 ;  /* 0x0000000800087245 */ /* 0x000fe40000201400 */
        /* <DEDUP_REMOVED lines=10> */
[----:B------:R-:W-:Y:S02]  /*19c50*/  FSEL R166, R8, -INF , !P1 ;  /* 0xff80000008a67808 */ /* 0x000fe40004800000 */
[----:B------:R-:W-:Y:S02]  /*19c60*/  I2FP.F32.S32 R11, R11 ;  /* 0x0000000b000b7245 */ /* 0x000fe40000201400 */
[----:B------:R-:W-:Y:S02]  /*19c70*/  I2FP.F32.S32 R8, R13 ;  /* 0x0000000d00087245 */ /* 0x000fe40000201400 */
[----:B------:R-:W-:Y:S01]  /*19c80*/  I2FP.F32.S32 R10, R9 ;  /* 0x00000009000a7245 */ /* 0x000fe20000201400 */
[----:B------:R-:W-:Y:S01]  /*19c90*/  FFMA.FTZ R6, -R217, R11, R6 ;  /* 0x0000000bd9067223 */ /* 0x000fe20000010106 */
[----:B------:R-:W-:Y:S01]  /*19ca0*/  ISETP.GE.AND P6, PT, R133, R221, PT ;  /* 0x000000dd8500720c */ /* 0x000fe20003fc6270 */
[----:B------:R-:W-:Y:S01]  /*19cb0*/  FFMA.FTZ R5, -R217, R8, R5 ;  /* 0x00000008d9057223 */ /* 0x000fe20000010105 */
[----:B------:R-:W-:Y:S01]  /*19cc0*/  ISETP.GE.AND P1, PT, R133, R218, PT ;  /* 0x000000da8500720c */ /* 0x000fe20003f26270 */
[----:B------:R-:W-:Y:S01]  /*19cd0*/  FFMA.FTZ R7, -R217, R10, R7 ;  /* 0x0000000ad9077223 */ /* 0x000fe20000010107 */
[----:B------:R-:W-:-:S02]  /*19ce0*/  ISETP.GE.OR P6, PT, R133, R220, !P6 ;  /* 0x000000dc8500720c */ /* 0x000fc400077c6670 */
        /* <DEDUP_REMOVED lines=75> */
.L_x_7551:
[----:B------:R-:W-:Y:S02]  /*1a1a0*/  R2UR UR4, R226 ;  /* 0x00000000e20472ca */ /* 0x000fe400000e0000 */
[----:B------:R-:W-:-:S13]  /*1a1b0*/  R2UR UR5, R227 ;  /* 0x00000000e30572ca */ /* 0x000fda00000e0000 */
[----:B------:R-:W2:Y:S02]  /*1a1c0*/  LD.E R8, desc[UR4][R232.64+0x38] ;  /* 0x00003804e8087980 */ /* 0x000ea4000c101900 */
[----:B--2---:R-:W-:-:S05]  /*1a1d0*/  IMAD.U32 R8, R8, -0x40, RZ ;  /* 0xffffffc008087824 */ /* 0x004fca00078e00ff */
[----:B------:R-:W-:Y:S02]  /*1a1e0*/  SHF.R.S32.HI R9, RZ, 0x1f, R8 ;  /* 0x0000001fff097819 */ /* 0x000fe40000011408 */
.L_x_7552:
[----:B------:R-:W-:Y:S05]  /*1a1f0*/  BSYNC B0 ;  /* 0x0000000000007941 */ /* 0x000fea0003800000 */
.L_x_7550:
        /* <DEDUP_REMOVED lines=123> */
.L_x_7549:
[----:B------:R-:W-:Y:S05]  /*1a9b0*/  BSYNC B1 ;  /* 0x0000000000017941 */ /* 0x000fea0003800000 */
.L_x_7548:
        /* <DEDUP_REMOVED lines=67> */
[----:B------:R-:W3:Y:S01]  /*1adf0*/  LDSM.16.MT88.4 R24, [R196+0xc000] ;  /* 0x00c00000c418783b */ /* 0x000ee20000004200 */
[-C--:B------:R-:W-:Y:S01]  /*1ae00*/  FFMA.FTZ R159, R12, R232.reuse, -R165 ;  /* 0x000000e80c9f7223 */ /* 0x080fe200000108a5 */
[----:B------:R-:W-:Y:S01]  /*1ae10*/  MUFU.EX2 R156, R156 ;  /* 0x0000009c009c7308 */ /* 0x000fe20000000800 */
[-CC-:B------:R-:W-:Y:S01]  /*1ae20*/  FFMA.FTZ R173, R136, R232.reuse, -R169.reuse ;  /* 0x000000e888ad7223 */ /* 0x180fe200000108a9 */
[-CC-:B------:R-:W-:Y:S01]  /*1ae30*/  FFMA.FTZ R226, R138, R232.reuse, -R169.reuse ;  /* 0x000000e88ae27223 */ /* 0x180fe200000108a9 */
[--C-:B------:R-:W-:Y:S01]  /*1ae40*/  FFMA.FTZ R171, R242, R232, -R169.reuse ;  /* 0x000000e8f2ab7223 */ /* 0x100fe200000108a9 */
[----:B------:R-:W4:Y:S01]  /*1ae50*/  LDSM.16.MT88.4 R136, [R195+0x10000] ;  /* 0x01000000c388783b */ /* 0x000f220000004200 */
        /* <DEDUP_REMOVED lines=338> */
.L_x_7544:
[----:B------:R-:W-:Y:S05]  /*1c380*/  @!P5 BRA `(.L_x_7553) ;  /* 0x0000004c0024d947 */ /* 0x000fea0003800000 */
[----:B------:R-:W-:Y:S02]  /*1c390*/  MOV R2, R3 ;  /* 0x0000000300027202 */ /* 0x000fe40000000f00 */
[----:B------:R-:W-:-:S07]  /*1c3a0*/  MOV R0, R132 ;  /* 0x0000008400007202 */ /* 0x000fce0000000f00 */
.L_x_7562:
        /* <DEDUP_REMOVED lines=82> */
.L_x_7555:
[----:B-1----:R-:W-:Y:S02]  /*1c8d0*/  R2UR UR4, R134 ;  /* 0x00000000860472ca */ /* 0x002fe400000e0000 */
[----:B------:R-:W-:Y:S11]  /*1c8e0*/  R2UR UR5, R135 ;  /* 0x00000000870572ca */ /* 0x000ff600000e0000 */
[----:B------:R-:W-:Y:S02]  /*1c8f0*/  @!UPT UIADD3 URZ, URZ, URZ, URZ ;  /* 0x0000003f3f3ff290 */ /* 0x000fe4000fffe03f */
[----:B--2---:R-:W2:Y:S02]  /*1c900*/  LD.E R10, desc[UR4][R132.64+0x40] ;  /* 0x00004004840a7980 */ /* 0x004ea4000c101900 */
[----:B--2---:R-:W-:Y:S05]  /*1c910*/  IMAD.U32 R10, R10, -0x40, RZ ;  /* 0xffffffc00a0a7824 */ /* 0x004fea00078e00ff */
[----:B------:R-:W-:Y:S02]  /*1c920*/  SHF.R.S32.HI R5, RZ, 0x1f, R10 ;  /* 0x0000001fff057819 */ /* 0x000fe4000001140a */
.L_x_7556:
[----:B------:R-:W-:Y:S05]  /*1c930*/  BSYNC B0 ;  /* 0x0000000000007941 */ /* 0x000fea0003800000 */
.L_x_7554:
        /* <DEDUP_REMOVED lines=354> */
.L_x_7560:
[----:B------:R-:W-:Y:S02]  /*1df60*/  R2UR UR4, R134 ;  /* 0x00000000860472ca */ /* 0x000fe400000e0000 */
[----:B------:R-:W-:Y:S11]  /*1df70*/  R2UR UR5, R135 ;  /* 0x00000000870572ca */ /* 0x000ff600000e0000 */
[----:B------:R-:W-:Y:S02]  /*1df80*/  @!UPT UIADD3 URZ, URZ, URZ, URZ ;  /* 0x0000003f3f3ff290 */ /* 0x000fe4000fffe03f */
[----:B------:R-:W2:Y:S02]  /*1df90*/  LD.E R3, desc[UR4][R132.64+0x38] ;  /* 0x0000380484037980 */ /* 0x000ea4000c101900 */
[----:B--2---:R-:W-:Y:S05]  /*1dfa0*/  IMAD.U32 R3, R3, -0x40, RZ ;  /* 0xffffffc003037824 */ /* 0x004fea00078e00ff */
[----:B------:R-:W-:Y:S02]  /*1dfb0*/  SHF.R.S32.HI R136, RZ, 0x1f, R3 ;  /* 0x0000001fff887819 */ /* 0x000fe40000011403 */
.L_x_7561:
[----:B------:R-:W-:Y:S05]  /*1dfc0*/  BSYNC B0 ;  /* 0x0000000000007941 */ /* 0x000fea0003800000 */
.L_x_7559:
        /* <DEDUP_REMOVED lines=113> */
.L_x_7558:
[----:B------:R-:W-:Y:S05]  /*1e6e0*/  BSYNC B1 ;  /* 0x0000000000017941 */ /* 0x000fea0003800000 */
.L_x_7557:
        /* <DEDUP_REMOVED lines=8> */
[C---:B------:R-:W-:Y:S01]  /*1e770*/  IMAD.IADD R136, R222.reuse, 0x1, -R3 ;  /* 0x00000001de887824 */ /* 0x040fe200078e0a03 */
[C---:B-1----:R-:W-:Y:S01]  /*1e780*/  IADD3 R145, R3.reuse, 0x10, RZ ;  /* 0x0000001003917810 */ /* 0x042fe20007ffe0ff */
[C---:B------:R-:W-:Y:S01]  /*1e790*/  VIADD R137, R3.reuse, 0x1 ;  /* 0x0000000103897836 */ /* 0x040fe20000000000 */
[CC--:B------:R-:W-:Y:S01]  /*1e7a0*/  ISETP.GE.AND P0, PT, R3.reuse, R221.reuse, PT ;  /* 0x000000dd0300720c */ /* 0x0c0fe20003f06270 */
[C---:B------:R-:W-:Y:S01]  /*1e7b0*/  VIADD R135, R3.reuse, 0x8 ;  /* 0x0000000803877836 */ /* 0x040fe20000000000 */
[----:B------:R-:W-:Y:S01]  /*1e7c0*/  IABS R136, R136 ;  /* 0x0000008800887213 */ /* 0x000fe20000000000 */
[----:B------:R-:W-:Y:S01]  /*1e7d0*/  VIADD R151, R3, 0x18 ;  /* 0x0000001803977836 */ /* 0x000fe20000000000 */
[----:B------:R-:W-:Y:S01]  /*1e7e0*/  ISETP.GE.AND P2, PT, R137, R221, PT ;  /* 0x000000dd8900720c */ /* 0x000fe20003f46270 */
[C---:B------:R-:W-:Y:S01]  /*1e7f0*/  IMAD.IADD R141, R222.reuse, 0x1, -R135 ;  /* 0x00000001de8d7824 */ /* 0x040fe200078e0a87 */
[----:B------:R-:W-:Y:S01]  /*1e800*/  I2FP.F32.S32 R134, R136 ;  /* 0x0000008800867245 */ /* 0x000fe20000201400 */
[----:B------:R-:W-:Y:S01]  /*1e810*/  VIADD R147, R3, 0x9 ;  /* 0x0000000903937836 */ /* 0x000fe20000000000 */
[----:B------:R-:W-:Y:S01]  /*1e820*/  ISETP.GE.AND P5, PT, R137, R218, PT ;  /* 0x000000da8900720c */ /* 0x000fe20003fa6270 */
[----:B------:R-:W-:Y:S01]  /*1e830*/  VIADD R143, R3, 0x20 ;  /* 0x00000020038f7836 */ /* 0x000fe20000000000 */
[C---:B------:R-:W-:Y:S01]  /*1e840*/  IADD3 R139, R222.reuse, -R145, RZ ;  /* 0x80000091de8b7210 */ /* 0x040fe20007ffe0ff */
[----:B------:R-:W-:Y:S01]  /*1e850*/  FFMA.FTZ R4, -R217, R134, R4 ;  /* 0x00000086d9047223 */ /* 0x000fe20000010104 */
[C---:B------:R-:W-:Y:S01]  /*1e860*/  IMAD.IADD R134, R222.reuse, 0x1, -R137 ;  /* 0x00000001de867824 */ /* 0x040fe200078e0a89 */
[----:B------:R-:W-:Y:S01]  /*1e870*/  ISETP.GE.OR P2, PT, R137, R220, !P2 ;  /* 0x000000dc8900720c */ /* 0x000fe20005746670 */
[----:B------:R-:W-:Y:S01]  /*1e880*/  VIADD R153, R3, 0x11 ;  /* 0x0000001103997836 */ /* 0x000fe20000000000 */
[----:B------:R-:W-:Y:S01]  /*1e890*/  ISETP.GE.OR P5, PT, R137, R216, !P5 ;  /* 0x000000d88900720c */ /* 0x000fe20006fa6670 */
[C---:B------:R-:W-:Y:S01]  /*1e8a0*/  IMAD.IADD R138, R222.reuse, 0x1, -R147 ;  /* 0x00000001de8a7824 */ /* 0x040fe200078e0a93 */
[----:B------:R-:W-:Y:S01]  /*1e8b0*/  IABS R134, R134 ;  /* 0x0000008600867213 */ /* 0x000fe20000000000 */
[----:B------:R-:W-:Y:S01]  /*1e8c0*/  VIADD R149, R3, 0x19 ;  /* 0x0000001903957836 */ /* 0x000fe20000000000 */
[----:B------:R-:W-:Y:S02]  /*1e8d0*/  IABS R141, R141 ;  /* 0x0000008d008d7213 */ /* 0x000fe40000000000 */
[----:B------:R-:W-:Y:S02]  /*1e8e0*/  I2FP.F32.S32 R134, R134 ;  /* 0x0000008600867245 */ /* 0x000fe40000201400 */
[----:B------:R-:W-:Y:S02]  /*1e8f0*/  IABS R139, R139 ;  /* 0x0000008b008b7213 */ /* 0x000fe40000000000 */
[----:B------:R-:W-:Y:S01]  /*1e900*/  ISETP.GE.AND P6, PT, R135, R218, PT ;  /* 0x000000da8700720c */ /* 0x000fe20003fc6270 */
[----:B------:R-:W-:Y:S01]  /*1e910*/  FFMA.FTZ R5, -R217, R134, R5 ;  /* 0x00000086d9057223 */ /* 0x000fe20000010105 */
[----:B------:R-:W-:Y:S01]  /*1e920*/  IADD3 R134, R219, -R137, RZ ;  /* 0x80000089db867210 */ /* 0x000fe20007ffe0ff */
[----:B------:R-:W-:Y:S01]  /*1e930*/  IMAD.IADD R137, R222, 0x1, -R151 ;  /* 0x00000001de897824 */ /* 0x000fe200078e0a97 */
[----:B------:R-:W-:Y:S02]  /*1e940*/  ISETP.GE.AND P4, PT, R135, R221, PT ;  /* 0x000000dd8700720c */ /* 0x000fe40003f86270 */
[----:B------:R-:W-:Y:S02]  /*1e950*/  IADD3 R136, R219, -R3, RZ ;  /* 0x80000003db887210 */ /* 0x000fe40007ffe0ff */
[----:B------:R-:W-:Y:S02]  /*1e960*/  IABS R137, R137 ;  /* 0x0000008900897213 */ /* 0x000fe40000000000 */
[----:B------:R-:W-:Y:S02]  /*1e970*/  I2FP.F32.S32 R141, R141 ;  /* 0x0000008d008d7245 */ /* 0x000fe40000201400 */
[----:B------:R-:W-:Y:S02]  /*1e980*/  I2FP.F32.S32 R139, R139 ;  /* 0x0000008b008b7245 */ /* 0x000fe40000201400 */
[----:B------:R-:W-:Y:S01]  /*1e990*/  ISETP.GE.OR P6, PT, R135, R216, !P6 ;  /* 0x000000d88700720c */ /* 0x000fe200077c6670 */
[----:B------:R-:W-:Y:S01]  /*1e9a0*/  FFMA.FTZ R8, -R217, R141, R8 ;  /* 0x0000008dd9087223 */ /* 0x000fe20000010108 */
[-C--:B------:R-:W-:Y:S01]  /*1e9b0*/  ISETP.GE.OR P4, PT, R135, R220.reuse, !P4 ;  /* 0x000000dc8700720c */ /* 0x080fe20006786670 */
[----:B------:R-:W-:Y:S01]  /*1e9c0*/  IMAD.IADD R135, R219, 0x1, -R135 ;  /* 0x00000001db877824 */ /* 0x000fe200078e0a87 */
[----:B------:R-:W-:Y:S01]  /*1e9d0*/  ISETP.GE.OR P0, PT, R3, R220, !P0 ;  /* 0x000000dc0300720c */ /* 0x000fe20004706670 */
[----:B------:R-:W-:Y:S01]  /*1e9e0*/  FFMA.FTZ R12, -R217, R139, R12 ;  /* 0x0000008bd90c7223 */ /* 0x000fe2000001010c */
[----:B------:R-:W-:Y:S01]  /*1e9f0*/  IABS R136, R136 ;  /* 0x0000008800887213 */ /* 0x000fe20000000000 */
[----:B------:R-:W-:Y:S01]  /*1ea00*/  VIADD R141, R3, 0x21 ;  /* 0x00000021038d7836 */ /* 0x000fe20000000000 */
[----:B------:R-:W-:Y:S02]  /*1ea10*/  I2FP.F32.S32 R137, R137 ;  /* 0x0000008900897245 */ /* 0x000fe40000201400 */
[----:B------:R-:W-:Y:S02]  /*1ea20*/  FSEL R139, R4, -INF , !P0 ;  /* 0xff800000048b7808 */ /* 0x000fe40004000000 */
[----:B------:R-:W-:Y:S01]  /*1ea30*/  I2FP.F32.S32 R136, R136 ;  /* 0x0000008800887245 */ /* 0x000fe20000201400 */
[----:B------:R-:W-:Y:S01]  /*1ea40*/  FFMA.FTZ R16, -R217, R137, R16 ;  /* 0x00000089d9107223 */ /* 0x000fe20000010110 */
[----:B------:R-:W-:Y:S02]  /*1ea50*/  IABS R135, R135 ;  /* 0x0000008700877213 */ /* 0x000fe40000000000 */
[----:B------:R-:W-:Y:S01]  /*1ea60*/  ISETP.GE.AND P3, PT, R147, R221, PT ;  /* 0x000000dd9300720c */ /* 0x000fe20003f66270 */
[----:B------:R-:W-:Y:S01]  /*1ea70*/  FFMA.FTZ R6, -R217, R136, R6 ;  /* 0x00000088d9067223 */ /* 0x000fe20000010106 */
[-C--:B------:R-:W-:Y:S01]  /*1ea80*/  ISETP.GE.AND P0, PT, R147, R218.reuse, PT ;  /* 0x000000da9300720c */ /* 0x080fe20003f06270 */
[----:B------:R-:W-:Y:S01]  /*1ea90*/  IMAD.IADD R136, R222, 0x1, -R153 ;  /* 0x00000001de887824 */ /* 0x000fe200078e0a99 */
[----:B------:R-:W-:Y:S02]  /*1eaa0*/  ISETP.GE.AND P1, PT, R3, R218, PT ;  /* 0x000000da0300720c */ /* 0x000fe40003f26270 */
[----:B------:R-:W-:Y:S02]  /*1eab0*/  FSEL R137, R5, -INF , !P2 ;  /* 0xff80000005897808 */ /* 0x000fe40005000000 */
[----:B------:R-:W-:Y:S02]  /*1eac0*/  FSEL R5, R8, -INF , !P4 ;  /* 0xff80000008057808 */ /* 0x000fe40006000000 */
[----:B------:R-:W-:Y:S02]  /*1ead0*/  I2FP.F32.S32 R135, R135 ;  /* 0x0000008700877245 */ /* 0x000fe40000201400 */
[C---:B------:R-:W-:Y:S02]  /*1eae0*/  ISETP.GE.OR P3, PT, R147.reuse, R220, !P3 ;  /* 0x000000dc9300720c */ /* 0x040fe40005f66670 */
[-C--:B------:R-:W-:Y:S01]  /*1eaf0*/  ISETP.GE.OR P0, PT, R147, R216.reuse, !P0 ;  /* 0x000000d89300720c */ /* 0x080fe20004706670 */
[----:B------:R-:W-:Y:S01]  /*1eb00*/  FFMA.FTZ R10, -R217, R135, R10 ;  /* 0x00000087d90a7223 */ /* 0x000fe2000001010a */
[----:B------:R-:W-:Y:S01]  /*1eb10*/  IADD3 R8, R219, -R147, RZ ;  /* 0x80000093db087210 */ /* 0x000fe20007ffe0ff */
[----:B------:R-:W-:Y:S01]  /*1eb20*/  IMAD.IADD R147, R222, 0x1, -R143 ;  /* 0x00000001de937824 */ /* 0x000fe200078e0a8f */
[----:B------:R-:W-:Y:S02]  /*1eb30*/  ISETP.GE.OR P1, PT, R3, R216, !P1 ;  /* 0x000000d80300720c */ /* 0x000fe40004f26670 */
[----:B------:R-:W-:Y:S02]  /*1eb40*/  IABS R136, R136 ;  /* 0x0000008800887213 */ /* 0x000fe40000000000 */
[----:B------:R-:W-:Y:S01]  /*1eb50*/  FSEL R135, R6, -INF , !P1 ;  /* 0xff80000006877808 */ /* 0x000fe20004800000 */
[----:B------:R-:W-:Y:S01]  /*1eb60*/  IMAD.IADD R6, R222, 0x1, -R141 ;  /* 0x00000001de067824 */ /* 0x000fe200078e0a8d */
[----:B------:R-:W-:Y:S02]  /*1eb70*/  IADD3 R4, R219, -R153, RZ ;  /* 0x80000099db047210 */ /* 0x000fe40007ffe0ff */
[----:B------:R-:W-:Y:S02]  /*1eb80*/  IABS R147, R147 ;  /* 0x0000009300937213 */ /* 0x000fe40000000000 */
[----:B------:R-:W-:Y:S02]  /*1eb90*/  ISETP.GE.AND P1, PT, R145, R221, PT ;  /* 0x000000dd9100720c */ /* 0x000fe40003f26270 */
[----:B------:R-:W-:Y:S02]  /*1eba0*/  I2FP.F32.S32 R136, R136 ;  /* 0x0000008800887245 */ /* 0x000fe40000201400 */
[----:B------:R-:W-:Y:S02]  /*1ebb0*/  I2FP.F32.S32 R147, R147 ;  /* 0x0000009300937245 */ /* 0x000fe40000201400 */
[----:B------:R-:W-:Y:S01]  /*1ebc0*/  IABS R4, R4 ;  /* 0x0000000400047213 */ /* 0x000fe20000000000 */
[C---:B------:R-:W-:Y:S01]  /*1ebd0*/  FFMA.FTZ R13, -R217.reuse, R136, R13 ;  /* 0x00000088d90d7223 */ /* 0x040fe2000001010d */
[----:B------:R-:W-:Y:S01]  /*1ebe0*/  IABS R134, R134 ;  /* 0x0000008600867213 */ /* 0x000fe20000000000 */
[----:B------:R-:W-:Y:S01]  /*1ebf0*/  FFMA.FTZ R20, -R217, R147, R20 ;  /* 0x00000093d9147223 */ /* 0x000fe20000010114 */
[----:B------:R-:W-:Y:S02]  /*1ec00*/  IABS R6, R6 ;  /* 0x0000000600067213 */ /* 0x000fe40000000000 */
[-C--:B------:R-:W-:Y:S02]  /*1ec10*/  ISETP.GE.AND P4, PT, R153, R221.reuse, PT ;  /* 0x000000dd9900720c */ /* 0x080fe40003f86270 */
[----:B------:R-:W-:Y:S02]  /*1ec20*/  ISETP.GE.OR P1, PT, R145, R220, !P1 ;  /* 0x000000dc9100720c */ /* 0x000fe40004f26670 */
[----:B------:R-:W-:Y:S02]  /*1ec30*/  I2FP.F32.S32 R4, R4 ;  /* 0x0000000400047245 */ /* 0x000fe40000201400 */
[----:B------:R-:W-:Y:S02]  /*1ec40*/  I2FP.F32.S32 R134, R134 ;  /* 0x0000008600867245 */ /* 0x000fe40000201400 */
[----:B------:R-:W-:Y:S01]  /*1ec50*/  I2FP.F32.S32 R6, R6 ;  /* 0x0000000600067245 */ /* 0x000fe20000201400 */
[C---:B------:R-:W-:Y:S01]  /*1ec60*/  FFMA.FTZ R15, -R217.reuse, R4, R15 ;  /* 0x00000004d90f7223 */ /* 0x040fe2000001010f */
[----:B------:R-:W-:Y:S01]  /*1ec70*/  FSEL R243, R12, -INF , !P1 ;  /* 0xff8000000cf37808 */ /* 0x000fe20004800000 */
[----:B------:R-:W-:Y:S01]  /*1ec80*/  FFMA.FTZ R7, -R217, R134, R7 ;  /* 0x00000086d9077223 */ /* 0x000fe20000010107 */
[----:B------:R-:W-:Y:S01]  /*1ec90*/  IADD3 R147, R3, 0x29, RZ ;  /* 0x0000002903937810 */ /* 0x000fe20007ffe0ff */
[----:B------:R-:W-:Y:S01]  /*1eca0*/  FFMA.FTZ R21, -R217, R6, R21 ;  /* 0x00000006d9157223 */ /* 0x000fe20000010115 */
[----:B------:R-:W-:Y:S01]  /*1ecb0*/  ISETP.GE.OR P4, PT, R153, R220, !P4 ;  /* 0x000000dc9900720c */ /* 0x000fe20006786670 */
[----:B------:R-:W-:Y:S01]  /*1ecc0*/  IMAD.IADD R4, R219, 0x1, -R149 ;  /* 0x00000001db047824 */ /* 0x000fe200078e0a95 */
[-C--:B------:R-:W-:Y:S01]  /*1ecd0*/  ISETP.GE.AND P1, PT, R151, R221.reuse, PT ;  /* 0x000000dd9700720c */ /* 0x080fe20003f26270 */
[----:B------:R-:W-:Y:S01]  /*1ece0*/  IMAD.IADD R6, R222, 0x1, -R147 ;  /* 0x00000001de067824 */ /* 0x000fe200078e0a93 */
[----:B---3--:R-:W-:Y:S02]  /*1ecf0*/  IABS R132, R138 ;  /* 0x0000008a00847213 */ /* 0x008fe40000000000 */
[----:B------:R-:W-:Y:S02]  /*1ed00*/  FSEL R167, R13, -INF , !P4 ;  /* 0xff8000000da77808 */ /* 0x000fe40006000000 */
[C---:B------:R-:W-:Y:S02]  /*1ed10*/  ISETP.GE.OR P1, PT, R151.reuse, R220, !P1 ;  /* 0x000000dc9700720c */ /* 0x040fe40004f26670 */
[----:B------:R-:W-:Y:S02]  /*1ed20*/  ISETP.GE.AND P4, PT, R151, R218, PT ;  /* 0x000000da9700720c */ /* 0x000fe40003f86270 */
[----:B------:R-:W-:Y:S02]  /*1ed30*/  I2FP.F32.S32 R132, R132 ;  /* 0x0000008400847245 */ /* 0x000fe40000201400 */
[----:B------:R-:W-:Y:S02]  /*1ed40*/  FSEL R241, R16, -INF , !P1 ;  /* 0xff80000010f17808 */ /* 0x000fe40004800000 */
[----:B------:R-:W-:Y:S01]  /*1ed50*/  FSEL R7, R7, -INF , !P5 ;  /* 0xff80000007077808 */ /* 0x000fe20006800000 */
[----:B------:R-:W-:Y:S01]  /*1ed60*/  FFMA.FTZ R9, -R217, R132, R9 ;  /* 0x00000084d9097223 */ /* 0x000fe20000010109 */
[----:B------:R-:W-:Y:S01]  /*1ed70*/  ISETP.GE.OR P4, PT, R151, R216, !P4 ;  /* 0x000000d89700720c */ /* 0x000fe20006786670 */
[----:B------:R-:W-:Y:S01]  /*1ed80*/  IMAD.IADD R151, R219, 0x1, -R151 ;  /* 0x00000001db977824 */ /* 0x000fe200078e0a97 */
[----:B------:R-:W-:Y:S02]  /*1ed90*/  IABS R4, R4 ;  /* 0x0000000400047213 */ /* 0x000fe40000000000 */
[C---:B------:R-:W-:Y:S02]  /*1eda0*/  ISETP.GE.AND P1, PT, R149.reuse, R218, PT ;  /* 0x000000da9500720c */ /* 0x040fe40003f26270 */
[----:B------:R-:W-:Y:S02]  /*1edb0*/  IABS R6, R6 ;  /* 0x0000000600067213 */ /* 0x000fe40000000000 */
[----:B------:R-:W-:Y:S02]  /*1edc0*/  ISETP.GE.AND P5, PT, R149, R221, PT ;  /* 0x000000dd9500720c */ /* 0x000fe40003fa6270 */
[----:B------:R-:W-:Y:S02]  /*1edd0*/  I2FP.F32.S32 R4, R4 ;  /* 0x0000000400047245 */ /* 0x000fe40000201400 */
[----:B------:R-:W-:Y:S02]  /*1ede0*/  ISETP.GE.AND P2, PT, R145, R218, PT ;  /* 0x000000da9100720c */ /* 0x000fe40003f46270 */
[----:B------:R-:W-:Y:S01]  /*1edf0*/  ISETP.GE.OR P1, PT, R149, R216, !P1 ;  /* 0x000000d89500720c */ /* 0x000fe20004f26670 */
[----:B------:R-:W-:Y:S01]  /*1ee00*/  FFMA.FTZ R19, -R217, R4, R19 ;  /* 0x00000004d9137223 */ /* 0x000fe20000010113 */
[----:B------:R-:W-:Y:S01]  /*1ee10*/  I2FP.F32.S32 R6, R6 ;  /* 0x0000000600067245 */ /* 0x000fe20000201400 */
[----:B------:R-:W-:Y:S01]  /*1ee20*/  IMAD.IADD R4, R219, 0x1, -R141 ;  /* 0x00000001db047824 */ /* 0x000fe200078e0a8d */
[----:B------:R-:W-:Y:S02]  /*1ee30*/  ISETP.GE.OR P5, PT, R149, R220, !P5 ;  /* 0x000000dc9500720c */ /* 0x000fe40006fa6670 */
[C---:B------:R-:W-:Y:S01]  /*1ee40*/  IADD3 R132, R222.reuse, -R149, RZ ;  /* 0x80000095de847210 */ /* 0x040fe20007ffe0ff */
[----:B------:R-:W-:Y:S01]  /*1ee50*/  FFMA.FTZ R25, -R217, R6, R25 ;  /* 0x00000006d9197223 */ /* 0x000fe20000010119 */
[----:B------:R-:W-:Y:S01]  /*1ee60*/  IABS R149, R151 ;  /* 0x0000009700957213 */ /* 0x000fe20000000000 */
[----:B------:R-:W-:Y:S01]  /*1ee70*/  VIADD R151, R3, 0x31 ;  /* 0x0000003103977836 */ /* 0x000fe20000000000 */
[----:B------:R-:W-:Y:S01]  /*1ee80*/  ISETP.GE.OR P2, PT, R145, R216, !P2 ;  /* 0x000000d89100720c */ /* 0x000fe20005746670 */
[----:B------:R-:W-:Y:S01]  /*1ee90*/  IMAD.IADD R145, R219, 0x1, -R145 ;  /* 0x00000001db917824 */ /* 0x000fe200078e0a91 */
[----:B------:R-:W-:Y:S01]  /*1eea0*/  IABS R4, R4 ;  /* 0x0000000400047213 */ /* 0x000fe20000000000 */
[C---:B------:R-:W-:Y:S01]  /*1eeb0*/  IMAD.IADD R6, R222.reuse, 0x1, -R151 ;  /* 0x00000001de067824 */ /* 0x040fe200078e0a97 */
[----:B------:R-:W-:Y:S02]  /*1eec0*/  FSEL R9, R9, -INF , !P3 ;  /* 0xff80000009097808 */ /* 0x000fe40005800000 */
[----:B------:R-:W-:Y:S02]  /*1eed0*/  IABS R145, R145 ;  /* 0x0000009100917213 */ /* 0x000fe40000000000 */
[----:B------:R-:W-:Y:S02]  /*1eee0*/  IABS R6, R6 ;  /* 0x0000000600067213 */ /* 0x000fe40000000000 */
[----:B------:R-:W-:Y:S02]  /*1eef0*/  I2FP.F32.S32 R145, R145 ;  /* 0x0000009100917245 */ /* 0x000fe40000201400 */
[----:B------:R-:W-:Y:S02]  /*1ef00*/  I2FP.F32.S32 R4, R4 ;  /* 0x0000000400047245 */ /* 0x000fe40000201400 */
[----:B------:R-:W-:Y:S01]  /*1ef10*/  I2FP.F32.S32 R6, R6 ;  /* 0x0000000600067245 */ /* 0x000fe20000201400 */
[----:B------:R-:W-:Y:S01]  /*1ef20*/  FFMA.FTZ R14, -R217, R145, R14 ;  /* 0x00000091d90e7223 */ /* 0x000fe2000001010e */
[----:B------:R-:W-:Y:S01]  /*1ef30*/  ISETP.GE.AND P3, PT, R153, R218, PT ;  /* 0x000000da9900720c */ /* 0x000fe20003f66270 */
[----:B------:R-:W-:Y:S01]  /*1ef40*/  VIADD R145, R3, 0x30 ;  /* 0x0000003003917836 */ /* 0x000fe20000000000 */
[----:B------:R-:W-:Y:S01]  /*1ef50*/  IABS R8, R8 ;  /* 0x0000000800087213 */ /* 0x000fe20000000000 */
[----:B------:R-:W-:Y:S01]  /*1ef60*/  FFMA.FTZ R23, -R217, R4, R23 ;  /* 0x00000004d9177223 */ /* 0x000fe20000010117 */
[----:B------:R-:W-:Y:S01]  /*1ef70*/  ISETP.GE.OR P3, PT, R153, R216, !P3 ;  /* 0x000000d89900720c */ /* 0x000fe20005f66670 */
[----:B------:R-:W-:Y:S01]  /*1ef80*/  FFMA.FTZ R29, -R217, R6, R29 ;  /* 0x00000006d91d7223 */ /* 0x000fe2000001011d */
[----:B------:R-:W-:Y:S01]  /*1ef90*/  I2FP.F32.S32 R8, R8 ;  /* 0x0000000800087245 */ /* 0x000fe20000201400 */
[----:B------:R-:W-:Y:S01]  /*1efa0*/  VIADD R153, R3, 0x28 ;  /* 0x0000002803997836 */ /* 0x000fe20000000000 */
[----:B------:R-:W-:Y:S02]  /*1efb0*/  IADD3 R4, R219, -R151, RZ ;  /* 0x80000097db047210 */ /* 0x000fe40007ffe0ff */
[----:B------:R-:W-:Y:S01]  /*1efc0*/  FMNMX.FTZ R6, R139, R0, !PT ;  /* 0x000000008b067209 */ /* 0x000fe20007810000 */
[----:B------:R-:W-:Y:S01]  /*1efd0*/  FFMA.FTZ R11, -R217, R8, R11 ;  /* 0x00000008d90b7223 */ /* 0x000fe2000001010b */
[C---:B------:R-:W-:Y:S02]  /*1efe0*/  IADD3 R13, R222.reuse, -R145, RZ ;  /* 0x80000091de0d7210 */ /* 0x040fe40007ffe0ff */
[----:B------:R-:W-:Y:S02]  /*1eff0*/  IABS R4, R4 ;  /* 0x0000000400047213 */ /* 0x000fe40000000000 */
[----:B------:R-:W-:Y:S02]  /*1f000*/  IADD3 R8, R222, -R153, RZ ;  /* 0x80000099de087210 */ /* 0x000fe40007ffe0ff */
[----:B------:R-:W-:Y:S02]  /*1f010*/  FMNMX.FTZ R6, R137, R6, !PT ;  /* 0x0000000689067209 */ /* 0x000fe40007810000 */
[----:B------:R-:W-:Y:S02]  /*1f020*/  I2FP.F32.S32 R149, R149 ;  /* 0x0000009500957245 */ /* 0x000fe40000201400 */
[----:B------:R-:W-:Y:S02]  /*1f030*/  I2FP.F32.S32 R4, R4 ;  /* 0x0000000400047245 */ /* 0x000fe40000201400 */
[----:B------:R-:W-:Y:S01]  /*1f040*/  IABS R13, R13 ;  /* 0x0000000d000d7213 */ /* 0x000fe20000000000 */
[C---:B------:R-:W-:Y:S01]  /*1f050*/  FFMA.FTZ R18, -R217.reuse, R149, R18 ;  /* 0x00000095d9127223 */ /* 0x040fe20000010112 */
[----:B------:R-:W-:Y:S01]  /*1f060*/  IABS R8, R8 ;  /* 0x0000000800087213 */ /* 0x000fe20000000000 */
[----:B------:R-:W-:Y:S01]  /*1f070*/  FFMA.FTZ R31, -R217, R4, R31 ;  /* 0x00000004d91f7223 */ /* 0x000fe2000001011f */
[----:B------:R-:W-:Y:S01]  /*1f080*/  FMNMX.FTZ R6, R5, R6, !PT ;  /* 0x0000000605067209 */ /* 0x000fe20007810000 */
[C---:B------:R-:W-:Y:S01]  /*1f090*/  VIADD R149, R3.reuse, 0x38 ;  /* 0x0000003803957836 */ /* 0x040fe20000000000 */
[----:B------:R-:W-:Y:S01]  /*1f0a0*/  IABS R132, R132 ;  /* 0x0000008400847213 */ /* 0x000fe20000000000 */
[----:B------:R-:W-:Y:S01]  /*1f0b0*/  VIADD R3, R3, 0x39 ;  /* 0x0000003903037836 */ /* 0x000fe20000000000 */
[----:B------:R-:W-:Y:S02]  /*1f0c0*/  I2FP.F32.S32 R13, R13 ;  /* 0x0000000d000d7245 */ /* 0x000fe40000201400 */
[----:B------:R-:W-:Y:S02]  /*1f0d0*/  I2FP.F32.S32 R8, R8 ;  /* 0x0000000800087245 */ /* 0x000fe40000201400 */
[----:B------:R-:W-:Y:S01]  /*1f0e0*/  FMNMX.FTZ R6, R9, R6, !PT ;  /* 0x0000000609067209 */ /* 0x000fe20007810000 */
[C---:B------:R-:W-:Y:S01]  /*1f0f0*/  FFMA.FTZ R28, -R217.reuse, R13, R28 ;  /* 0x0000000dd91c7223 */ /* 0x040fe2000001011c */
[----:B------:R-:W-:Y:S01]  /*1f100*/  I2FP.F32.S32 R132, R132 ;  /* 0x0000008400847245 */ /* 0x000fe20000201400 */
[----:B------:R-:W-:Y:S01]  /*1f110*/  FFMA.FTZ R24, -R217, R8, R24 ;  /* 0x00000008d9187223 */ /* 0x000fe20000010118 */
[----:B------:R-:W-:Y:S02]  /*1f120*/  FMNMX.FTZ R4, R135, R2, !PT ;  /* 0x0000000287047209 */ /* 0x000fe40007810000 */
[----:B------:R-:W-:Y:S01]  /*1f130*/  FMNMX.FTZ R6, R243, R6, !PT ;  /* 0x00000006f3067209 */ /* 0x000fe20007810000 */
[----:B------:R-:W-:Y:S01]  /*1f140*/  FFMA.FTZ R17, -R217, R132, R17 ;  /* 0x00000084d9117223 */ /* 0x000fe20000010111 */
[----:B------:R-:W-:Y:S01]  /*1f150*/  FSEL R13, R10, -INF , !P6 ;  /* 0xff8000000a0d7808 */ /* 0x000fe20007000000 */
[----:B------:R-:W-:Y:S01]  /*1f160*/  IMAD.IADD R10, R222, 0x1, -R3 ;  /* 0x00000001de0a7824 */ /* 0x000fe200078e0a03 */
[----:B------:R-:W-:Y:S02]  /*1f170*/  FMNMX.FTZ R4, R7, R4, !PT ;  /* 0x0000000407047209 */ /* 0x000fe40007810000 */
[----:B------:R-:W-:Y:S02]  /*1f180*/  IADD3 R8, R219, -R143, RZ ;  /* 0x8000008fdb087210 */ /* 0x000fe40007ffe0ff */
[-C--:B------:R-:W-:Y:S02]  /*1f190*/  ISETP.GE.AND P6, PT, R143, R221.reuse, PT ;  /* 0x000000dd8f00720c */ /* 0x080fe40003fc6270 */
[----:B------:R-:W-:Y:S02]  /*1f1a0*/  FMNMX.FTZ R6, R167, R6, !PT ;  /* 0x00000006a7067209 */ /* 0x000fe40007810000 */
[----:B------:R-:W-:Y:S02]  /*1f1b0*/  FSEL R11, R11, -INF , !P0 ;  /* 0xff8000000b0b7808 */ /* 0x000fe40004000000 */
[----:B------:R-:W-:Y:S02]  /*1f1c0*/  FMNMX.FTZ R4, R13, R4, !PT ;  /* 0x000000040d047209 */ /* 0x000fe40007810000 */
[----:B------:R-:W-:Y:S02]  /*1f1d0*/  IABS R8, R8 ;  /* 0x0000000800087213 */ /* 0x000fe40000000000 */
[----:B------:R-:W-:Y:S02]  /*1f1e0*/  FSEL R173, R17, -INF , !P5 ;  /* 0xff80000011ad7808 */ /* 0x000fe40006800000 */
[----:B------:R-:W-:Y:S02]  /*1f1f0*/  IABS R10, R10 ;  /* 0x0000000a000a7213 */ /* 0x000fe40000000000 */
[-C--:B------:R-:W-:Y:S02]  /*1f200*/  ISETP.GE.AND P5, PT, R141, R221.reuse, PT ;  /* 0x000000dd8d00720c */ /* 0x080fe40003fa6270 */
[----:B------:R-:W-:Y:S02]  /*1f210*/  ISETP.GE.OR P6, PT, R143, R220, !P6 ;  /* 0x000000dc8f00720c */ /* 0x000fe400077c6670 */
[----:B------:R-:W-:Y:S02]  /*1f220*/  FMNMX.FTZ R6, R241, R6, !PT ;  /* 0x00000006f1067209 */ /* 0x000fe40007810000 */
[----:B------:R-:W-:Y:S02]  /*1f230*/  FSEL R227, R14, -INF , !P2 ;  /* 0xff8000000ee37808 */ /* 0x000fe40005000000 */
[----:B------:R-:W-:Y:S02]  /*1f240*/  FMNMX.FTZ R4, R11, R4, !PT ;  /* 0x000000040b047209 */ /* 0x000fe40007810000 */
[----:B------:R-:W-:Y:S02]  /*1f250*/  I2FP.F32.S32 R8, R8 ;  /* 0x0000000800087245 */ /* 0x000fe40000201400 */
[----:B------:R-:W-:Y:S02]  /*1f260*/  ISETP.GE.AND P2, PT, R153, R221, PT ;  /* 0x000000dd9900720c */ /* 0x000fe40003f46270 */
[----:B------:R-:W-:Y:S01]  /*1f270*/  I2FP.F32.S32 R10, R10 ;  /* 0x0000000a000a7245 */ /* 0x000fe20000201400 */
[----:B------:R-:W-:Y:S01]  /*1f280*/  FFMA.FTZ R22, -R217, R8, R22 ;  /* 0x00000008d9167223 */ /* 0x000fe20000010116 */
[----:B------:R-:W-:Y:S02]  /*1f290*/  ISETP.GE.AND P0, PT, R143, R218, PT ;  /* 0x000000da8f00720c */ /* 0x000fe40003f06270 */
[----:B------:R-:W-:Y:S01]  /*1f2a0*/  ISETP.GE.OR P5, PT, R141, R220, !P5 ;  /* 0x000000dc8d00720c */ /* 0x000fe20006fa6670 */
[----:B------:R-:W-:Y:S01]  /*1f2b0*/  FFMA.FTZ R33, -R217, R10, R33 ;  /* 0x0000000ad9217223 */ /* 0x000fe20000010121 */
[----:B------:R-:W-:Y:S02]  /*1f2c0*/  FSEL R239, R20, -INF , !P6 ;  /* 0xff80000014ef7808 */ /* 0x000fe40007000000 */
[----:B------:R-:W-:Y:S02]  /*1f2d0*/  FMNMX.FTZ R6, R173, R6, !PT ;  /* 0x00000006ad067209 */ /* 0x000fe40007810000 */
[----:B------:R-:W-:Y:S02]  /*1f2e0*/  FMNMX.FTZ R4, R227, R4, !PT ;  /* 0x00000004e3047209 */ /* 0x000fe40007810000 */
[----:B------:R-:W-:Y:S01]  /*1f2f0*/  FSEL R175, R15, -INF , !P3 ;  /* 0xff8000000faf7808 */ /* 0x000fe20005800000 */
[----:B------:R-:W-:Y:S01]  /*1f300*/  IMAD.IADD R15, R219, 0x1, -R145 ;  /* 0x00000001db0f7824 */ /* 0x000fe200078e0a91 */
[----:B------:R-:W-:Y:S02]  /*1f310*/  ISETP.GE.OR P2, PT, R153, R220, !P2 ;  /* 0x000000dc9900720c */ /* 0x000fe40005746670 */
[----:B------:R-:W-:Y:S02]  /*1f320*/  IADD3 R17, R219, -R153, RZ ;  /* 0x80000099db117210 */ /* 0x000fe40007ffe0ff */
[----:B------:R-:W-:Y:S02]  /*1f330*/  ISETP.GE.AND P6, PT, R141, R218, PT ;  /* 0x000000da8d00720c */ /* 0x000fe40003fc6270 */
[----:B------:R-:W-:Y:S02]  /*1f340*/  ISETP.GE.OR P0, PT, R143, R216, !P0 ;  /* 0x000000d88f00720c */ /* 0x000fe40004706670 */
[----:B------:R-:W-:Y:S02]  /*1f350*/  ISETP.GE.AND P3, PT, R147, R221, PT ;  /* 0x000000dd9300720c */ /* 0x000fe40003f66270 */
[----:B------:R-:W-:Y:S02]  /*1f360*/  IADD3 R8, R219, -R147, RZ ;  /* 0x80000093db087210 */ /* 0x000fe40007ffe0ff */
[----:B------:R-:W-:Y:S01]  /*1f370*/  FSEL R235, R21, -INF , !P5 ;  /* 0xff80000015eb7808 */ /* 0x000fe20006800000 */
[----:B------:R-:W-:Y:S01]  /*1f380*/  IMAD.IADD R21, R222, 0x1, -R149 ;  /* 0x00000001de157824 */ /* 0x000fe200078e0a95 */
[----:B------:R-:W-:Y:S02]  /*1f390*/  FMNMX.FTZ R6, R239, R6, !PT ;  /* 0x00000006ef067209 */ /* 0x000fe40007810000 */
[----:B------:R-:W-:Y:S02]  /*1f3a0*/  FSEL R143, R18, -INF , !P4 ;  /* 0xff800000128f7808 */ /* 0x000fe40006000000 */
[----:B------:R-:W-:Y:S02]  /*1f3b0*/  FMNMX.FTZ R10, R175, R4, !PT ;  /* 0x00000004af0a7209 */ /* 0x000fe40007810000 */
[----:B------:R-:W-:Y:S02]  /*1f3c0*/  FSEL R237, R24, -INF , !P2 ;  /* 0xff80000018ed7808 */ /* 0x000fe40005000000 */
[----:B------:R-:W-:Y:S02]  /*1f3d0*/  IABS R17, R17 ;  /* 0x0000001100117213 */ /* 0x000fe40000000000 */
[----:B------:R-:W-:Y:S02]  /*1f3e0*/  ISETP.GE.OR P6, PT, R141, R216, !P6 ;  /* 0x000000d88d00720c */ /* 0x000fe400077c6670 */
[----:B------:R-:W-:Y:S02]  /*1f3f0*/  ISETP.GE.AND P2, PT, R145, R221, PT ;  /* 0x000000dd9100720c */ /* 0x000fe40003f46270 */
[----:B------:R-:W-:Y:S02]  /*1f400*/  ISETP.GE.OR P3, PT, R147, R220, !P3 ;  /* 0x000000dc9300720c */ /* 0x000fe40005f66670 */
[----:B------:R-:W-:Y:S02]  /*1f410*/  IABS R8, R8 ;  /* 0x0000000800087213 */ /* 0x000fe40000000000 */
[----:B------:R-:W-:Y:S02]  /*1f420*/  FMNMX.FTZ R6, R235, R6, !PT ;  /* 0x00000006eb067209 */ /* 0x000fe40007810000 */
[----:B------:R-:W-:Y:S02]  /*1f430*/  FSEL R141, R19, -INF , !P1 ;  /* 0xff800000138d7808 */ /* 0x000fe40004800000 */
[----:B------:R-:W-:Y:S02]  /*1f440*/  FMNMX.FTZ R10, R143, R10, !PT ;  /* 0x0000000a8f0a7209 */ /* 0x000fe40007810000 */
[----:B------:R-:W-:Y:S02]  /*1f450*/  IABS R21, R21 ;  /* 0x0000001500157213 */ /* 0x000fe40000000000 */
[----:B------:R-:W-:Y:S02]  /*1f460*/  I2FP.F32.S32 R17, R17 ;  /* 0x0000001100117245 */ /* 0x000fe40000201400 */
[----:B------:R-:W-:Y:S02]  /*1f470*/  FSEL R233, R25, -INF , !P3 ;  /* 0xff80000019e97808 */ /* 0x000fe40005800000 */
[----:B------:R-:W-:Y:S01]  /*1f480*/  ISETP.GE.OR P2, PT, R145, R220, !P2 ;  /* 0x000000dc9100720c */ /* 0x000fe20005746670 */
[----:B------:R-:W-:Y:S01]  /*1f490*/  FFMA.FTZ R26, -R217, R17, R26 ;  /* 0x00000011d91a7223 */ /* 0x000fe2000001011a */
[----:B------:R-:W-:Y:S01]  /*1f4a0*/  ISETP.GE.AND P1, PT, R151, R221, PT ;  /* 0x000000dd9700720c */ /* 0x000fe20003f26270 */
[----:B------:R-:W-:Y:S01]  /*1f4b0*/  LDSM.16.MT88.4 R16, [R198+0xc000] ;  /* 0x00c00000c610783b */ /* 0x000fe20000004200 */
[----:B------:R-:W-:Y:S02]  /*1f4c0*/  I2FP.F32.S32 R8, R8 ;  /* 0x0000000800087245 */ /* 0x000fe40000201400 */
[----:B------:R-:W-:Y:S01]  /*1f4d0*/  FMNMX.FTZ R4, R237, R6, !PT ;  /* 0x00000006ed047209 */ /* 0x000fe20007810000 */
[----:B------:R-:W-:Y:S01]  /*1f4e0*/  IMAD.IADD R6, R219, 0x1, -R3 ;  /* 0x00000001db067824 */ /* 0x000fe200078e0a03 */
[----:B------:R-:W-:Y:S01]  /*1f4f0*/  FMNMX.FTZ R10, R141, R10, !PT ;  /* 0x0000000a8d0a7209 */ /* 0x000fe20007810000 */
[----:B------:R-:W-:Y:S01]  /*1f500*/  FFMA.FTZ R27, -R217, R8, R27 ;  /* 0x00000008d91b7223 */ /* 0x000fe2000001011b */
[-C--:B------:R-:W-:Y:S01]  /*1f510*/  ISETP.GE.AND P5, PT, R153, R218.reuse, PT ;  /* 0x000000da9900720c */ /* 0x080fe20003fa6270 */
[----:B------:R-:W-:Y:S01]  /*1f520*/  IMAD.IADD R8, R219, 0x1, -R149 ;  /* 0x00000001db087824 */ /* 0x000fe200078e0a95 */
[----:B------:R-:W-:Y:S02]  /*1f530*/  FSEL R231, R22, -INF , !P0 ;  /* 0xff80000016e77808 */ /* 0x000fe40004000000 */
[----:B------:R-:W-:Y:S02]  /*1f540*/  I2FP.F32.S32 R21, R21 ;  /* 0x0000001500157245 */ /* 0x000fe40000201400 */
[----:B------:R-:W-:Y:S02]  /*1f550*/  IABS R15, R15 ;  /* 0x0000000f000f7213 */ /* 0x000fe40000000000 */
[----:B------:R-:W-:Y:S01]  /*1f560*/  FSEL R171, R28, -INF , !P2 ;  /* 0xff8000001cab7808 */ /* 0x000fe20005000000 */
[----:B------:R-:W-:Y:S01]  /*1f570*/  FFMA.FTZ R32, -R217, R21, R32 ;  /* 0x00000015d9207223 */ /* 0x000fe20000010120 */
[----:B------:R-:W-:Y:S02]  /*1f580*/  ISETP.GE.AND P4, PT, R147, R218, PT ;  /* 0x000000da9300720c */ /* 0x000fe40003f86270 */
[----:B------:R-:W-:Y:S02]  /*1f590*/  ISETP.GE.OR P1, PT, R151, R220, !P1 ;  /* 0x000000dc9700720c */ /* 0x000fe40004f26670 */
[----:B------:R-:W-:Y:S02]  /*1f5a0*/  ISETP.GE.AND P0, PT, R149, R221, PT ;  /* 0x000000dd9500720c */ /* 0x000fe40003f06270 */
[----:B------:R-:W-:Y:S02]  /*1f5b0*/  FMNMX.FTZ R4, R233, R4, !PT ;  /* 0x00000004e9047209 */ /* 0x000fe40007810000 */
[----:B------:R-:W-:Y:S02]  /*1f5c0*/  ISETP.GE.OR P5, PT, R153, R216, !P5 ;  /* 0x000000d89900720c */ /* 0x000fe40006fa6670 */
[----:B------:R-:W-:Y:S02]  /*1f5d0*/  FSEL R229, R23, -INF , !P6 ;  /* 0xff80000017e57808 */ /* 0x000fe40007000000 */
[----:B------:R-:W-:Y:S02]  /*1f5e0*/  FMNMX.FTZ R10, R231, R10, !PT ;  /* 0x0000000ae70a7209 */ /* 0x000fe40007810000 */
[----:B------:R-:W-:Y:S02]  /*1f5f0*/  I2FP.F32.S32 R15, R15 ;  /* 0x0000000f000f7245 */ /* 0x000fe40000201400 */
[----:B------:R-:W-:Y:S02]  /*1f600*/  FSEL R169, R29, -INF , !P1 ;  /* 0xff8000001da97808 */ /* 0x000fe40004800000 */
[----:B------:R-:W-:Y:S01]  /*1f610*/  ISETP.GE.AND P3, PT, R145, R218, PT ;  /* 0x000000da9100720c */ /* 0x000fe20003f66270 */
[----:B------:R-:W-:Y:S01]  /*1f620*/  FFMA.FTZ R30, -R217, R15, R30 ;  /* 0x0000000fd91e7223 */ /* 0x000fe2000001011e */
[----:B------:R-:W-:Y:S02]  /*1f630*/  ISETP.GE.OR P4, PT, R147, R216, !P4 ;  /* 0x000000d89300720c */ /* 0x000fe40006786670 */
[----:B------:R-:W-:Y:S02]  /*1f640*/  ISETP.GE.OR P0, PT, R149, R220, !P0 ;  /* 0x000000dc9500720c */ /* 0x000fe40004706670 */
[----:B------:R-:W-:Y:S02]  /*1f650*/  ISETP.GE.AND P6, PT, R3, R221, PT ;  /* 0x000000dd0300720c */ /* 0x000fe40003fc6270 */
[----:B------:R-:W-:Y:S02]  /*1f660*/  FMNMX.FTZ R4, R171, R4, !PT ;  /* 0x00000004ab047209 */ /* 0x000fe40007810000 */
[----:B------:R-:W-:Y:S02]  /*1f670*/  FSEL R147, R26, -INF , !P5 ;  /* 0xff8000001a937808 */ /* 0x000fe40006800000 */
[----:B------:R-:W-:Y:S02]  /*1f680*/  FMNMX.FTZ R10, R229, R10, !PT ;  /* 0x0000000ae50a7209 */ /* 0x000fe40007810000 */
[----:B------:R-:W-:Y:S02]  /*1f690*/  IABS R8, R8 ;  /* 0x0000000800087213 */ /* 0x000fe40000000000 */
[----:B------:R-:W-:Y:S02]  /*1f6a0*/  FSEL R155, R32, -INF , !P0 ;  /* 0xff800000209b7808 */ /* 0x000fe40004000000 */
[----:B------:R-:W-:Y:S02]  /*1f6b0*/  ISETP.GE.OR P3, PT, R145, R216, !P3 ;  /* 0x000000d89100720c */ /* 0x000fe40005f66670 */
[----:B------:R-:W-:Y:S02]  /*1f6c0*/  ISETP.GE.OR P6, PT, R3, R220, !P6 ;  /* 0x000000dc0300720c */ /* 0x000fe400077c6670 */
[----:B------:R-:W-:Y:S02]  /*1f6d0*/  FMNMX.FTZ R4, R169, R4, !PT ;  /* 0x00000004a9047209 */ /* 0x000fe40007810000 */
[----:B------:R-:W-:Y:S02]  /*1f6e0*/  FSEL R145, R27, -INF , !P4 ;  /* 0xff8000001b917808 */ /* 0x000fe40006000000 */
[----:B------:R-:W-:Y:S01]  /*1f6f0*/  FMNMX.FTZ R10, R147, R10, !PT ;  /* 0x0000000a930a7209 */ /* 0x000fe20007810000 */
[----:B------:R-:W-:Y:S01]  /*1f700*/  LDSM.16.MT88.4 R24, [R197+0xc000] ;  /* 0x00c00000c518783b */ /* 0x000fe20000004200 */
[----:B------:R-:W-:Y:S02]  /*1f710*/  ISETP.GE.AND P2, PT, R151, R218, PT ;  /* 0x000000da9700720c */ /* 0x000fe40003f46270 */
[----:B------:R-:W-:Y:S02]  /*1f720*/  I2FP.F32.S32 R8, R8 ;  /* 0x0000000800087245 */ /* 0x000fe40000201400 */
[----:B------:R-:W-:Y:S02]  /*1f730*/  IABS R6, R6 ;  /* 0x0000000600067213 */ /* 0x000fe40000000000 */
[----:B------:R-:W-:Y:S01]  /*1f740*/  FSEL R150, R33, -INF , !P6 ;  /* 0xff80000021967808 */ /* 0x000fe20007000000 */
[----:B------:R-:W-:Y:S01]  /*1f750*/  FFMA.FTZ R34, -R217, R8, R34 ;  /* 0x00000008d9227223 */ /* 0x000fe20000010122 */
[----:B------:R-:W-:Y:S02]  /*1f760*/  FMNMX.FTZ R15, R155, R4, !PT ;  /* 0x000000049b0f7209 */ /* 0x000fe40007810000 */
[----:B------:R-:W-:Y:S02]  /*1f770*/  FSEL R153, R30, -INF , !P3 ;  /* 0xff8000001e997808 */ /* 0x000fe40005800000 */
[----:B------:R-:W-:Y:S02]  /*1f780*/  FMNMX.FTZ R10, R145, R10, !PT ;  /* 0x0000000a910a7209 */ /* 0x000fe40007810000 */
[----:B------:R-:W-:Y:S02]  /*1f790*/  ISETP.GE.OR P2, PT, R151, R216, !P2 ;  /* 0x000000d89700720c */ /* 0x000fe40005746670 */
[----:B------:R-:W-:Y:S02]  /*1f7a0*/  ISETP.GE.AND P1, PT, R149, R218, PT ;  /* 0x000000da9500720c */ /* 0x000fe40003f26270 */
[----:B------:R-:W-:Y:S02]  /*1f7b0*/  I2FP.F32.S32 R6, R6 ;  /* 0x0000000600067245 */ /* 0x000fe40000201400 */
[----:B------:R-:W-:Y:S02]  /*1f7c0*/  FMNMX.FTZ R4, R150, R15, !PT ;  /* 0x0000000f96047209 */ /* 0x000fe40007810000 */
[----:B------:R-:W-:Y:S01]  /*1f7d0*/  FSEL R151, R31, -INF , !P2 ;  /* 0xff8000001f977808 */ /* 0x000fe20005000000 */
[----:B------:R-:W-:Y:S01]  /*1f7e0*/  FFMA.FTZ R35, -R217, R6, R35 ;  /* 0x00000006d9237223 */ /* 0x000fe20000010123 */
[----:B------:R-:W-:Y:S01]  /*1f7f0*/  FMNMX.FTZ R10, R153, R10, !PT ;  /* 0x0000000a990a7209 */ /* 0x000fe20007810000 */
[----:B------:R-:W1:Y:S01]  /*1f800*/  SHFL.BFLY PT, R15, R4, 0x2, 0x1f ;  /* 0x0c401f00040f7f89 */ /* 0x000e6200000e0000 */
[----:B------:R-:W-:Y:S02]  /*1f810*/  ISETP.GE.OR P1, PT, R149, R216, !P1 ;  /* 0x000000d89500720c */ /* 0x000fe40004f26670 */
[----:B------:R-:W-:Y:S05]  /*1f820*/  ISETP.GE.AND P0, PT, R3, R218, PT ;  /* 0x000000da0300720c */ /* 0x000fea0003f06270 */
[----:B------:R-:W-:Y:S01]  /*1f830*/  LDSM.16.MT88.4 R28, [R196+0xc000] ;  /* 0x00c00000c41c783b */ /* 0x000fe20000004200 */
[----:B------:R-:W-:Y:S02]  /*1f840*/  FSEL R149, R34, -INF , !P1 ;  /* 0xff80000022957808 */ /* 0x000fe40004800000 */
        /* <DEDUP_REMOVED lines=18> */
[-CC-:B------:R-:W-:Y:S01]  /*1f970*/  FFMA.FTZ R157, R9, R133.reuse, -R152.reuse ;  /* 0x00000085099d7223 */ /* 0x180fe20000010898 */
[----:B------:R-:W-:Y:S01]  /*1f980*/  FFMA.FTZ R164, R243, R133, -R152 ;  /* 0x00000085f3a47223 */ /* 0x000fe20000010898 */
[----:B------:R-:W-:Y:S01]  /*1f990*/  FADD.FTZ R0, -R5, R0 ;  /* 0x0000000005007221 */ /* 0x000fe20000010100 */
[----:B--2---:R-:W-:Y:S01]  /*1f9a0*/  FMNMX.FTZ R3, R4, R3, !PT ;  /* 0x0000000304037209 */ /* 0x004fe20007810000 */
[----:B------:R-:W-:Y:S01]  /*1f9b0*/  MUFU.EX2 R163, R163 ;  /* 0x000000a300a37308 */ /* 0x000fe20000000800 */
[--C-:B------:R-:W-:Y:S01]  /*1f9c0*/  FFMA.FTZ R167, R167, R133, -R152.reuse ;  /* 0x00000085a7a77223 */ /* 0x100fe20000010898 */
[----:B------:R-:W-:Y:S01]  /*1f9d0*/  FMUL.FTZ R6, R133, R0 ;  /* 0x0000000085067220 */ /* 0x000fe20000410000 */
[----:B------:R-:W-:Y:S01]  /*1f9e0*/  FSETP.NEU.FTZ.AND P0, PT, R3, -INF , PT ;  /* 0xff8000000300780b */ /* 0x000fe20003f1d000 */
[----:B------:R-:W-:Y:S01]  /*1f9f0*/  FMUL.FTZ R148, R133, R3 ;  /* 0x0000000385947220 */ /* 0x000fe20000410000 */
[-CC-:B------:R-:W-:Y:S01]  /*1fa00*/  FFMA.FTZ R166, R241, R133.reuse, -R152.reuse ;  /* 0x00000085f1a67223 */ /* 0x180fe20000010898 */
[-CC-:B------:R-:W-:Y:S01]  /*1fa10*/  FFMA.FTZ R173, R173, R133.reuse, -R152.reuse ;  /* 0x00000085adad7223 */ /* 0x180fe20000010898 */
[----:B------:R-:W-:Y:S03]  /*1fa20*/  FSEL R5, R3, RZ, P0 ;  /* 0x000000ff03057208 */ /* 0x000fe60000000000 */
[----:B------:R-:W1:Y:S01]  /*1fa30*/  MUFU.EX2 R159, R159 ;  /* 0x0000009f009f7308 */ /* 0x000e620000000800 */
[----:B------:R-:W-:Y:S01]  /*1fa40*/  FSEL R148, R148, RZ, P0 ;  /* 0x000000ff94947208 */ /* 0x000fe20000000000 */
[-CC-:B------:R-:W-:Y:S01]  /*1fa50*/  FFMA.FTZ R172, R239, R133.reuse, -R152.reuse ;  /* 0x00000085efac7223 */ /* 0x180fe20000010898 */
        /* <DEDUP_REMOVED lines=13> */
[--C-:B------:R-:W-:Y:S01]  /*1fb30*/  FFMA.FTZ R234, R149, R133, -R148.reuse ;  /* 0x0000008595ea7223 */ /* 0x100fe20000010894 */
[----:B-1----:R-:W-:Y:S01]  /*1fb40*/  F2FP.BF16.F32.PACK_AB R136, R159, R163 ;  /* 0x000000a39f88723e */ /* 0x002fe200000010ff */
[-CC-:B------:R-:W-:Y:S03]  /*1fb50*/  FFMA.FTZ R168, R227, R133.reuse, -R148.reuse ;  /* 0x00000085e3a87223 */ /* 0x180fe60000010894 */
[----:B------:R-:W1:Y:S01]  /*1fb60*/  MUFU.EX2 R157, R157 ;  /* 0x0000009d009d7308 */ /* 0x000e620000000800 */
[-CC-:B------:R-:W-:Y:S01]  /*1fb70*/  FFMA.FTZ R227, R143, R133.reuse, -R148.reuse ;  /* 0x000000858fe37223 */ /* 0x180fe20000010894 */
[-CC-:B------:R-:W-:Y:S01]  /*1fb80*/  FFMA.FTZ R175, R175, R133.reuse, -R148.reuse ;  /* 0x00000085afaf7223 */ /* 0x180fe20000010894 */
[----:B------:R-:W-:Y:S01]  /*1fb90*/  LDSM.16.MT88.4 R140, [R196+0xe800] ;  /* 0x00e80000c48c783b */ /* 0x000fe20000004200 */
[-CC-:B------:R-:W-:Y:S01]  /*1fba0*/  FFMA.FTZ R224, R231, R133.reuse, -R148.reuse ;  /* 0x00000085e7e07223 */ /* 0x180fe20000010894 */
[-C--:B------:R-:W-:Y:S01]  /*1fbb0*/  FFMA.FTZ R231, R145, R133.reuse, -R148 ;  /* 0x0000008591e77223 */ /* 0x080fe20000010894 */
[-C--:B------:R-:W-:Y:S01]  /*1fbc0*/  FFMA.FTZ R233, R233, R133.reuse, -R152 ;  /* 0x00000085e9e97223 */ /* 0x080fe20000010898 */
[-CC-:B------:R-:W-:Y:S03]  /*1fbd0*/  FFMA.FTZ R229, R229, R133.reuse, -R148.reuse ;  /* 0x00000085e5e57223 */ /* 0x180fe60000010894 */
[----:B------:R-:W-:Y:S01]  /*1fbe0*/  MUFU.EX2 R165, R165 ;  /* 0x000000a500a57308 */ /* 0x000fe20000000800 */
[-C--:B------:R-:W-:Y:S01]  /*1fbf0*/  FFMA.FTZ R148, R134, R133.reuse, -R148 ;  /* 0x0000008586947223 */ /* 0x080fe20000010894 */
[-CC-:B------:R-:W-:Y:S01]  /*1fc00*/  FFMA.FTZ R228, R169, R133.reuse, -R152.reuse ;  /* 0x00000085a9e47223 */ /* 0x180fe20000010898 */
[----:B------:R-:W-:Y:S01]  /*1fc10*/  LDSM.16.MT88.4 R144, [R195+0xf000] ;  /* 0x00f00000c390783b */ /* 0x000fe20000004200 */
[-CC-:B------:R-:W-:Y:S01]  /*1fc20*/  FFMA.FTZ R169, R155, R133.reuse, -R152.reuse ;  /* 0x000000859ba97223 */ /* 0x180fe20000010898 */
[-CC-:B------:R-:W-:Y:S01]  /*1fc30*/  FFMA.FTZ R171, R171, R133.reuse, -R152.reuse ;  /* 0x00000085abab7223 */ /* 0x180fe20000010898 */
[----:B------:R-:W-:Y:S01]  /*1fc40*/  FFMA.FTZ R152, R150, R133, -R152 ;  /* 0x0000008596987223 */ /* 0x000fe20000010898 */
[----:B------:R-:W-:Y:S03]  /*1fc50*/  ISETP.GT.AND P0, PT, R214, R203, PT ;  /* 0x000000cbd600720c */ /* 0x000fe60003f04270 */
[----:B------:R-:W2:Y:S01]  /*1fc60*/  MUFU.EX2 R156, R156 ;  /* 0x0000009c009c7308 */ /* 0x000ea20000000800 */
[----:B-1----:R-:W-:Y:S09]  /*1fc70*/  F2FP.BF16.F32.PACK_AB R138, R157, R158 ;  /* 0x0000009e9d8a723e */ /* 0x002ff200000010ff */
[----:B------:R-:W-:Y:S10]  /*1fc80*/  MUFU.EX2 R135, R135 ;  /* 0x0000008700877308 */ /* 0x000ff40000000800 */
[----:B------:R-:W1:Y:S01]  /*1fc90*/  MUFU.EX2 R162, R162 ;  /* 0x000000a200a27308 */ /* 0x000e620000000800 */
[----:B--2---:R-:W-:Y:S09]  /*1fca0*/  F2FP.BF16.F32.PACK_AB R137, R156, R165 ;  /* 0x000000a59c89723e */ /* 0x004ff200000010ff */
[----:B------:R-:W2:Y:S10]  /*1fcb0*/  MUFU.EX2 R2, R6 ;  /* 0x0000000600027308 */ /* 0x000eb40000000800 */
[----:B------:R-:W3:Y:S01]  /*1fcc0*/  MUFU.EX2 R0, R8 ;  /* 0x0000000800007308 */ /* 0x000ee20000000800 */
[----:B-1----:R-:W-:Y:S09]  /*1fcd0*/  F2FP.BF16.F32.PACK_AB R139, R162, R135 ;  /* 0x00000087a28b723e */ /* 0x002ff200000010ff */
        /* <DEDUP_REMOVED lines=308> */
.L_x_7553:
        /* <DEDUP_REMOVED lines=24> */
.L_x_7584:
        /* <DEDUP_REMOVED lines=202> */
[----:B---3--:R-:W-:Y:S02]  /*21e40*/  LEA.HI R21, R11, R11, RZ, 0x1 ;  /* 0x0000000b0b157211 */ /* 0x008fe400078f08ff */
[----:B----4-:R-:W-:Y:S02]  /*21e50*/  SHF.L.U32 R20, R0, 0x6, RZ ;  /* 0x0000000600147819 */ /* 0x010fe400000006ff */
        /* <DEDUP_REMOVED lines=48> */
[----:B------:R-:W-:-:S04]  /*22160*/  IMAD R18, R18, UR8, R209 ;  /* 0x0000000812127c24 */ /* 0x000fc8000f8e02d1 */
[----:B------:R-:W-:-:S04]  /*22170*/  IMAD R5, R18, R17, R210 ;  /* 0x0000001112057224 */ /* 0x000fc800078e02d2 */
[----:B------:R-:W-:Y:S02]  /*22180*/  IMAD R5, R19, R5, R20 ;  /* 0x0000000513057224 */ /* 0x000fe400078e0214 */
[----:B------:R2:W1:Y:S04]  /*22190*/  LDS.128 R20, [R3+0xb000] ;  /* 0x00b0000003147984 */ /* 0x0004680000000c00 */
[----:B------:R2:W1:Y:S01]  /*221a0*/  LDS.128 R16, [R3+0xb800] ;  /* 0x00b8000003107984 */ /* 0x0004620000000c00 */
[----:B---34-:R-:W-:Y:S05]  /*221b0*/  @P0 BRA `(.L_x_7565) ;  /* 0x00000000003c0947 */ /* 0x018fea0003800000 */
        /* <DEDUP_REMOVED lines=15> */
.L_x_7565:
[----:B------:R-:W-:Y:S05]  /*222b0*/  BSYNC B0 ;  /* 0x0000000000007941 */ /* 0x000fea0003800000 */
.L_x_7564:
        /* <DEDUP_REMOVED lines=45> */
.L_x_7567:
[----:B------:R-:W-:Y:S05]  /*22590*/  BSYNC B0 ;  /* 0x0000000000007941 */ /* 0x000fea0003800000 */
.L_x_7566:
        /* <DEDUP_REMOVED lines=16> */
.L_x_7569:
[----:B------:R-:W-:Y:S05]  /*226a0*/  BSYNC B0 ;  /* 0x0000000000007941 */ /* 0x000fea0003800000 */
.L_x_7568:
        /* <DEDUP_REMOVED lines=15> */
.L_x_7571:
[----:B------:R-:W-:Y:S05]  /*227a0*/  BSYNC B0 ;  /* 0x0000000000007941 */ /* 0x000fea0003800000 */
.L_x_7570:
        /* <DEDUP_REMOVED lines=15> */
.L_x_7573:
[----:B------:R-:W-:Y:S05]  /*228a0*/  BSYNC B0 ;  /* 0x0000000000007941 */ /* 0x000fea0003800000 */
.L_x_7572:
        /* <DEDUP_REMOVED lines=15> */
.L_x_7575:
[----:B------:R-:W-:Y:S05]  /*229a0*/  BSYNC B0 ;  /* 0x0000000000007941 */ /* 0x000fea0003800000 */
.L_x_7574:
        /* <DEDUP_REMOVED lines=15> */
.L_x_7577:
[----:B------:R-:W-:Y:S05]  /*22aa0*/  BSYNC B0 ;  /* 0x0000000000007941 */ /* 0x000fea0003800000 */
.L_x_7576:
        /* <DEDUP_REMOVED lines=15> */
.L_x_7579:
[----:B------:R-:W-:Y:S05]  /*22ba0*/  BSYNC B0 ;  /* 0x0000000000007941 */ /* 0x000fea0003800000 */
.L_x_7578:
[----:B------:R-:W-:-:S04]  /*22bb0*/  MOV R207, 0x0 ;  /* 0x0000000000cf7802 */ /* 0x000fc80000000f00 */
[----:B-12345:R-:W-:Y:S05]  /*22bc0*/  @P3 RET.REL.NODEC R206 `(_ZN5flash24flash_fwd_splitkv_kernelI23Flash_fwd_kernel_traitsILi192ELi64ELi64ELi4ELb0ELb0EN7cutlass10bfloat16_tE19Flash_kernel_traitsILi192ELi64ELi64ELi4ES3_EELb0ELb1ELb1ELb0ELb0ELb0ELb1ELb1EEEvNS_16Flash_fwd_paramsE) ;  /* 0xfffffdd4ce0c3950 */ /* 0x03efea0003c3ffff */
        /* <DEDUP_REMOVED lines=11> */
[----:B-1----:R-:W-:Y:S05]  /*22c80*/  @P0 RET.REL.NODEC R206 `(_ZN5flash24flash_fwd_splitkv_kernelI23Flash_fwd_kernel_traitsILi192ELi64ELi64ELi4ELb0ELb0EN7cutlass10bfloat16_tE19Flash_kernel_traitsILi192ELi64ELi64ELi4ES3_EELb0ELb1ELb1ELb0ELb0ELb0ELb1ELb1EEEvNS_16Flash_fwd_paramsE) ;  /* 0xfffffdd0cedc0950 */ /* 0x002fea0003c3ffff */
[----:B------:R-:W-:Y:S01]  /*22c90*/  R2UR UR4, R8 ;  /* 0x00000000080472ca */ /* 0x000fe200000e0000 */
[----:B------:R-:W-:Y:S01]  /*22ca0*/  IMAD.MOV.U32 R207, RZ, RZ, 0x0 ;  /* 0x00000000ffcf7424 */ /* 0x000fe200078e00ff */
[----:B------:R-:W-:-:S13]  /*22cb0*/  R2UR UR5, R9 ;  /* 0x00000000090572ca */ /* 0x000fda00000e0000 */
[----:B------:R1:W-:Y:S02]  /*22cc0*/  ST.E.128 desc[UR4][R12.64+0xaa00], R16 ;  /* 0x00aa00100c007985 */ /* 0x0003e4000c101d04 */
[----:B-1----:R-:W-:Y:S05]  /*22cd0*/  RET.REL.NODEC R206 `(_ZN5flash24flash_fwd_splitkv_kernelI23Flash_fwd_kernel_traitsILi192ELi64ELi64ELi4ELb0ELb0EN7cutlass10bfloat16_tE19Flash_kernel_traitsILi192ELi64ELi64ELi4ES3_EELb0ELb1ELb1ELb0ELb0ELb0ELb1ELb1EEEvNS_16Flash_fwd_paramsE) ;  /* 0xfffffdd0cec87950 */ /* 0x002fea0003c3ffff */
.L_x_7563:
[----:B------:R-:W-:Y:S01]  /*22ce0*/  MOV R12, 0x2 ;  /* 0x00000002000c7802 */ /* 0x000fe20000000f00 */
[----:B------:R-:W-:Y:S01]  /*22cf0*/  IMAD.MOV.U32 R5, RZ, RZ, 0x1f ;  /* 0x0000001fff057424 */ /* 0x000fe200078e00ff */
[----:B------:R-:W-:-:S07]  /*22d00*/  MOV R11, 0xffffffff ;  /* 0xffffffff000b7802 */ /* 0x000fce0000000f00 */
[----:B-1---5:R-:W-:Y:S05]  /*22d10*/  WARPSYNC.COLLECTIVE R11, `(.L_x_7580) ;  /* 0x000000000b087348 */ /* 0x022fea0003c00000 */
[----:B------:R2:W3:Y:S02]  /*22d20*/  SHFL.BFLY P0, R15, R225, R12, R5 ;  /* 0x0c00000ce10f7389 */ /* 0x0004e40000000005 */
[----:B-123-5:R-:W-:Y:S01]  /*22d30*/  ENDCOLLECTIVE ;  /* 0x000000000000791b */ /* 0x02efe20003800000 */
.L_x_7580:
[----:B------:R-:W-:Y:S02]  /*22d40*/  IMAD.MOV.U32 R10, RZ, RZ, R15 ;  /* 0x000000ffff0a7224 */ /* 0x000fe400078e000f */
[----:B------:R-:W-:Y:S02]  /*22d50*/  IMAD.MOV.U32 R12, RZ, RZ, 0x1 ;  /* 0x00000001ff0c7424 */ /* 0x000fe400078e00ff */
[----:B------:R-:W-:-:S05]  /*22d60*/  FADD.FTZ R13, R10, R225 ;  /* 0x000000e10a0d7221 */ /* 0x000fca0000010000 */
[----:B------:R-:W-:-:S07]  /*22d70*/  MOV R225, R13 ;  /* 0x0000000d00e17202 */ /* 0x000fce0000000f00 */
[----:B------:R-:W-:Y:S05]  /*22d80*/  WARPSYNC.COLLECTIVE R11, `(.L_x_7581) ;  /* 0x000000000b087348 */ /* 0x000fea0003c00000 */
[----:B------:R1:W2:Y:S02]  /*22d90*/  SHFL.BFLY P0, R15, R225, R12, R5 ;  /* 0x0c00000ce10f7389 */ /* 0x0002a40000000005 */
[----:B-12---:R-:W-:Y:S01]  /*22da0*/  ENDCOLLECTIVE ;  /* 0x000000000000791b */ /* 0x006fe20003800000 */
.L_x_7581:
[----:B------:R-:W-:Y:S01]  /*22db0*/  MOV R225, R223 ;  /* 0x000000df00e17202 */ /* 0x000fe20000000f00 */
[----:B------:R-:W-:Y:S01]  /*22dc0*/  IMAD.MOV.U32 R12, RZ, RZ, 0x2 ;  /* 0x00000002ff0c7424 */ /* 0x000fe200078e00ff */
[----:B------:R-:W-:-:S07]  /*22dd0*/  MOV R10, R15 ;  /* 0x0000000f000a7202 */ /* 0x000fce0000000f00 */
[----:B------:R-:W-:Y:S05]  /*22de0*/  WARPSYNC.COLLECTIVE R11, `(.L_x_7582) ;  /* 0x000000000b087348 */ /* 0x000fea0003c00000 */
[----:B------:R1:W2:Y:S02]  /*22df0*/  SHFL.BFLY P0, R15, R225, R12, R5 ;  /* 0x0c00000ce10f7389 */ /* 0x0002a40000000005 */
[----:B-12---:R-:W-:Y:S01]  /*22e00*/  ENDCOLLECTIVE ;  /* 0x000000000000791b */ /* 0x006fe20003800000 */
.L_x_7582:
[----:B------:R-:W-:Y:S01]  /*22e10*/  FADD.FTZ R10, R13, R10 ;  /* 0x0000000a0d0a7221 */ /* 0x000fe20000010000 */
[----:B------:R-:W-:Y:S01]  /*22e20*/  FADD.FTZ R14, R15, R223 ;  /* 0x000000df0f0e7221 */ /* 0x000fe20000010000 */
[----:B------:R-:W-:-:S04]  /*22e30*/  MOV R12, 0x1 ;  /* 0x00000001000c7802 */ /* 0x000fc80000000f00 */
[----:B------:R-:W-:-:S07]  /*22e40*/  MOV R225, R14 ;  /* 0x0000000e00e17202 */ /* 0x000fce0000000f00 */
[----:B------:R-:W-:Y:S05]  /*22e50*/  WARPSYNC.COLLECTIVE R11, `(.L_x_7583) ;  /* 0x000000000b087348 */ /* 0x000fea0003c00000 */
[----:B------:R1:W2:Y:S02]  /*22e60*/  SHFL.BFLY P0, R15, R225, R12, R5 ;  /* 0x0c00000ce10f7389 */ /* 0x0002a40000000005 */
[----:B-12---:R-:W-:Y:S01]  /*22e70*/  ENDCOLLECTIVE ;  /* 0x000000000000791b */ /* 0x006fe20003800000 */
.L_x_7583:
[----:B------:R-:W-:Y:S05]  /*22e80*/  BRA `(.L_x_7584) ;  /* 0xffffffe000c47947 */ /* 0x000fea000383ffff */
.L_x_7585:
        /* <DEDUP_REMOVED lines=15> */
.L_x_7916:


//--------------------- .text._ZN5flash24flash_fwd_splitkv_kernelI23Flash_fwd_kernel_traitsILi192ELi64ELi64ELi4ELb0ELb0EN7cutlass10bfloat16_tE19Flash_kernel_traitsILi192ELi64ELi64ELi4ES3_EELb0ELb1ELb1ELb0ELb0ELb1ELb1ELb1EEEvNS_16Flash_fwd_paramsE --------------------------
	.section	.text._ZN5flash24flash_fwd_splitkv_kernelI23Flash_fwd_kernel_traitsILi192ELi64ELi64ELi4ELb0ELb0EN7cutlass10bfloat16_tE19Flash_kernel_traitsILi192ELi64ELi64ELi4ES3_EELb0ELb1ELb1ELb0ELb0ELb1ELb1ELb1EEEvNS_16Flash_fwd_paramsE,"ax",@progbits
	.align	128
        .global         _ZN5flash24flash_fwd_splitkv_kernelI23Flash_fwd_kernel_traitsILi192ELi64ELi64ELi4ELb0ELb0EN7cutlass10bfloat16_tE19Flash_kernel_traitsILi192ELi64ELi64ELi4ES3_EELb0ELb1ELb1ELb0ELb0ELb1ELb1ELb1EEEvNS_16Flash_fwd_paramsE
        .type           _ZN5flash24flash_fwd_splitkv_kernelI23Flash_fwd_kernel_traitsILi192ELi64ELi64ELi4ELb0ELb0EN7cutlass10bfloat16_tE19Flash_kernel_traitsILi192ELi64ELi64ELi4ES3_EELb0ELb1ELb1ELb0ELb0ELb1ELb1ELb1EEEvNS_16Flash_fwd_paramsE,@function
        .size           _ZN5flash24flash_fwd_splitkv_kernelI23Flash_fwd_kernel_traitsILi192ELi64ELi64ELi4ELb0ELb0EN7cutlass10bfloat16_tE19Flash_kernel_traitsILi192ELi64ELi64ELi4ES3_EELb0ELb1ELb1ELb0ELb0ELb1ELb1ELb1EEEvNS_16Flash_fwd_paramsE,(.L_x_7917 - _ZN5flash24flash_fwd_splitkv_kernelI23Flash_fwd_kernel_traitsILi192ELi64ELi64ELi4ELb0ELb0EN7cutlass10bfloat16_tE19Flash_kernel_traitsILi192ELi64ELi64ELi4ES3_EELb0ELb1ELb1ELb0ELb0ELb1ELb1ELb1EEEvNS_16Flash_fwd_paramsE)
        .other          _ZN5flash24flash_fwd_splitkv_kernelI23Flash_fwd_kernel_traitsILi192ELi64ELi64ELi4ELb0ELb0EN7cutlass10bfloat16_tE19Flash_kernel_traitsILi192ELi64ELi64ELi4ES3_EELb0ELb1ELb1ELb0ELb0ELb1ELb1ELb1EEEvNS_16Flash_fwd_paramsE,@"STO_CUDA_ENTRY STV_DEFAULT"
_ZN5flash24flash_fwd_splitkv_kernelI23Flash_fwd_kernel_traitsILi192ELi64ELi64ELi4ELb0ELb0EN7cutlass10bfloat16_tE19Flash_kernel_traitsILi192ELi64ELi64ELi4ES3_EELb0ELb1ELb1ELb0ELb0ELb1ELb1ELb1EEEvNS_16Flash_fwd_paramsE:
.text._ZN5flash24flash_fwd_splitkv_kernelI23Flash_fwd_kernel_traitsILi192ELi64ELi64ELi4ELb0ELb0EN7cutlass10bfloat16_tE19Flash_kernel_traitsILi192ELi64ELi64ELi4ES3_EELb0ELb1ELb1ELb0ELb0ELb1ELb1ELb1EEEvNS_16Flash_fwd_paramsE:
        /* <DEDUP_REMOVED lines=29> */
[----:B------:R-:W-:Y:S05]  /*01d0*/  CALL.REL.NOINC `($_ZN5flash24flash_fwd_splitkv_kernelI23Flash_fwd_kernel_traitsILi192ELi64ELi64ELi4ELb0ELb0EN7cutlass10bfloat16_tE19Flash_kernel_traitsILi192ELi64ELi64ELi4ES3_EELb0ELb1ELb1ELb0ELb0ELb1ELb1ELb1EEEvNS_16Flash_fwd_paramsE$_ZN5flash30compute_attn_1rowblock_splitkvI23Flash_fwd_kernel_traitsILi192ELi64ELi64ELi4ELb0ELb0EN7cutlass10bfloat16_tE19Flash_kernel_traitsILi192ELi64ELi64ELi4ES3_EELb0ELb1ELb1ELb0ELb0ELb1ELb1ELb1ENS_16Flash_fwd_paramsEEEvRKT8_iiiii) ;  /* 0x0000000000087944 */ /* 0x000fea0003c00000 */
[----:B------:R-:W-:Y:S05]  /*01e0*/  BSYNC B4 ;  /* 0x0000000000047941 */ /* 0x000fea0003800000 */
.L_x_7586:
[----:B------:R-:W-:Y:S05]  /*01f0*/  EXIT ;  /* 0x000000000000794d */ /* 0x000fea0003800000 */
        .type           $_ZN5flash24flash_fwd_splitkv_kernelI23Flash_fwd_kernel_traitsILi192ELi64ELi64ELi4ELb0ELb0EN7cutlass10bfloat16_tE19Flash_kernel_traitsILi192ELi64ELi64ELi4ES3_EELb0ELb1ELb1ELb0ELb0ELb1ELb1ELb1EEEvNS_16Flash_fwd_paramsE$_ZN5flash30compute_attn_1rowblock_splitkvI23Flash_fwd_kernel_traitsILi192ELi64ELi64ELi4ELb0ELb0EN7cutlass10bfloat16_tE19Flash_kernel_traitsILi192ELi64ELi64ELi4ES3_EELb0ELb1ELb1ELb0ELb0ELb1ELb1ELb1ENS_16Flash_fwd_paramsEEEvRKT8_iiiii,@function
        .size           $_ZN5flash24flash_fwd_splitkv_kernelI23Flash_fwd_kernel_traitsILi192ELi64ELi64ELi4ELb0ELb0EN7cutlass10bfloat16_tE19Flash_kernel_traitsILi192ELi64ELi64ELi4ES3_EELb0ELb1ELb1ELb0ELb0ELb1ELb1ELb1EEEvNS_16Flash_fwd_paramsE$_ZN5flash30compute_attn_1rowblock_splitkvI23Flash_fwd_kernel_traitsILi192ELi64ELi64ELi4ELb0ELb0EN7cutlass10bfloat16_tE19Flash_kernel_traitsILi192ELi64ELi64ELi4ES3_EELb0ELb1ELb1ELb0ELb0ELb1ELb1ELb1ENS_16Flash_fwd_paramsEEEvRKT8_iiiii,(.L_x_7917 - $_ZN5flash24flash_fwd_splitkv_kernelI23Flash_fwd_kernel_traitsILi192ELi64ELi64ELi4ELb0ELb0EN7cutlass10bfloat16_tE19Flash_kernel_traitsILi192ELi64ELi64ELi4ES3_EELb0ELb1ELb1ELb0ELb0ELb1ELb1ELb1EEEvNS_16Flash_fwd_paramsE$_ZN5flash30compute_attn_1rowblock_splitkvI23Flash_fwd_kernel_traitsILi192ELi64ELi64ELi4ELb0ELb0EN7cutlass10bfloat16_tE19Flash_kernel_traitsILi192ELi64ELi64ELi4ES3_EELb0ELb1ELb1ELb0ELb0ELb1ELb1ELb1ENS_16Flash_fwd_paramsEEEvRKT8_iiiii)
$_ZN5flash24flash_fwd_splitkv_kernelI23Flash_fwd_kernel_traitsILi192ELi64ELi64ELi4ELb0ELb0EN7cutlass10bfloat16_tE19Flash_kernel_traitsILi192ELi64ELi64ELi4ES3_EELb0ELb1ELb1ELb0ELb0ELb1ELb1ELb1EEEvNS_16Flash_fwd_paramsE$_ZN5flash30compute_attn_1rowblock_splitkvI23Flash_fwd_kernel_traitsILi192ELi64ELi64ELi4ELb0ELb0EN7cutlass10bfloat16_tE19Flash_kernel_traitsILi192ELi64ELi64ELi4ES3_EELb0ELb1ELb1ELb0ELb0ELb1ELb1ELb1ENS_16Flash_fwd_paramsEEEvRKT8_iiiii:
        /* <DEDUP_REMOVED lines=27> */
.L_x_7588:
[----:B------:R-:W-:Y:S05]  /*03b0*/  BSYNC B0 ;  /* 0x0000000000007941 */ /* 0x000fea0003800000 */
.L_x_7587:
        /* <DEDUP_REMOVED lines=8> */
.L_x_7590:
[----:B------:R3:W5:Y:S02]  /*0440*/  LD.E R3, desc[UR6][R16.64+0xb8] ;  /* 0x0000b80610037980 */ /* 0x000764000c101900 */
.L_x_7591:
[----:B------:R-:W-:Y:S05]  /*0450*/  BSYNC B0 ;  /* 0x0000000000007941 */ /* 0x000fea0003800000 */
.L_x_7589:
        /* <DEDUP_REMOVED lines=10> */
.L_x_7593:
[----:B------:R-:W2:Y:S01]  /*0500*/  LD.E.64 R2, desc[UR6][R16.64+0x108] ;  /* 0x0001080610027980 */ /* 0x000ea2000c101b00 */
[----:B------:R-:W-:Y:S01]  /*0510*/  BSSY B0, `(.L_x_7595) ;  /* 0x0000006000007945 */ /* 0x000fe20003800000 */
[----:B------:R-:W-:Y:S01]  /*0520*/  IMAD.MOV.U32 R69, RZ, RZ, RZ ;  /* 0x000000ffff457224 */ /* 0x000fe200078e00ff */
[----:B--2---:R-:W-:-:S04]  /*0530*/  ISETP.NE.U32.AND P0, PT, R2, RZ, PT ;  /* 0x000000ff0200720c */ /* 0x004fc80003f05070 */
[----:B------:R-:W-:-:S13]  /*0540*/  ISETP.NE.AND.EX P0, PT, R3, RZ, PT, P0 ;  /* 0x000000ff0300720c */ /* 0x000fda0003f05300 */
[----:B------:R-:W-:Y:S05]  /*0550*/  @!P0 BRA `(.L_x_7596) ;  /* 0x0000000000048947 */ /* 0x000fea0003800000 */
[----:B------:R2:W5:Y:S02]  /*0560*/  LD.E R69, desc[UR6][R16.64+0xbc] ;  /* 0x0000bc0610457980 */ /* 0x000564000c101900 */
.L_x_7596:
[----:B------:R-:W-:Y:S05]  /*0570*/  BSYNC B0 ;  /* 0x0000000000007941 */ /* 0x000fea0003800000 */
.L_x_7595:
[----:B-----5:R-:W-:Y:S02]  /*0580*/  IADD3 R69, R76, R69, RZ ;  /* 0x000000454c457210 */ /* 0x020fe40007ffe0ff */
.L_x_7594:
[----:B------:R-:W-:Y:S05]  /*0590*/  BSYNC B1 ;  /* 0x0000000000017941 */ /* 0x000fea0003800000 */
.L_x_7592:
[----:B------:R-:W-:Y:S01]  /*05a0*/  IMAD.SHL.U32 R73, R215, 0x40, RZ ;  /* 0x00000040d7497824 */ /* 0x000fe200078e00ff */
[----:B------:R-:W-:Y:S01]  /*05b0*/  MOV R2, R214 ;  /* 0x000000d600027202 */ /* 0x000fe20000000f00 */
[----:B------:R-:W-:-:S03]  /*05c0*/  IMAD.MOV.U32 R3, RZ, RZ, 0x0 ;  /* 0x00000000ff037424 */ /* 0x000fc600078e00ff */
[----:B------:R-:W-:-:S13]  /*05d0*/  ISETP.GT.AND P0, PT, R216, R73, PT ;  /* 0x00000049d800720c */ /* 0x000fda0003f04270 */
[----:B-123--:R-:W-:Y:S05]  /*05e0*/  @!P0 RET.REL.NODEC R2 `(_ZN5flash24flash_fwd_splitkv_kernelI23Flash_fwd_kernel_traitsILi192ELi64ELi64ELi4ELb0ELb0EN7cutlass10bfloat16_tE19Flash_kernel_traitsILi192ELi64ELi64ELi4ES3_EELb0ELb1ELb1ELb0ELb0ELb1ELb1ELb1EEEvNS_16Flash_fwd_paramsE) ;  /* 0xfffffff802848950 */ /* 0x00efea0003c3ffff */
        /* <DEDUP_REMOVED lines=102> */
.L_x_7599:
[----:B------:R-:W-:Y:S05]  /*0c50*/  BSYNC B0 ;  /* 0x0000000000007941 */ /* 0x000fea0003800000 */
.L_x_7598:
        /* <DEDUP_REMOVED lines=10> */
.L_x_7601:
[----:B------:R-:W-:Y:S05]  /*0d00*/  BSYNC B0 ;  /* 0x0000000000007941 */ /* 0x000fea0003800000 */
.L_x_7600:
        /* <DEDUP_REMOVED lines=10> */
.L_x_7603:
[----:B------:R-:W-:Y:S05]  /*0db0*/  BSYNC B0 ;  /* 0x0000000000007941 */ /* 0x000fea0003800000 */
.L_x_7602:
        /* <DEDUP_REMOVED lines=10> */
.L_x_7605:
[----:B------:R-:W-:Y:S05]  /*0e60*/  BSYNC B0 ;  /* 0x0000000000007941 */ /* 0x000fea0003800000 */
.L_x_7604:
        /* <DEDUP_REMOVED lines=9> */
.L_x_7607:
[----:B------:R-:W-:Y:S05]  /*0f00*/  BSYNC B0 ;  /* 0x0000000000007941 */ /* 0x000fea0003800000 */
.L_x_7606:
        /* <DEDUP_REMOVED lines=10> */
.L_x_7609:
[----:B------:R-:W-:Y:S05]  /*0fb0*/  BSYNC B0 ;  /* 0x0000000000007941 */ /* 0x000fea0003800000 */
.L_x_7608:
        /* <DEDUP_REMOVED lines=9> */
.L_x_7611:
[----:B------:R-:W-:Y:S05]  /*1050*/  BSYNC B0 ;  /* 0x0000000000007941 */ /* 0x000fea0003800000 */
.L_x_7610:
        /* <DEDUP_REMOVED lines=10> */
.L_x_7613:
[----:B------:R-:W-:Y:S05]  /*1100*/  BSYNC B0 ;  /* 0x0000000000007941 */ /* 0x000fea0003800000 */
.L_x_7612:
        /* <DEDUP_REMOVED lines=17> */
[----:B-1---5:R-:W-:Y:S05]  /*1220*/  @P6 RET.REL.NODEC R214 `(_ZN5flash24flash_fwd_splitkv_kernelI23Flash_fwd_kernel_traitsILi192ELi64ELi64ELi4ELb0ELb0EN7cutlass10bfloat16_tE19Flash_kernel_traitsILi192ELi64ELi64ELi4ES3_EELb0ELb1ELb1ELb0ELb0ELb1ELb1ELb1EEEvNS_16Flash_fwd_paramsE) ;  /* 0xffffffecd6746950 */ /* 0x022fea0003c3ffff */
[----:B------:R-:W-:Y:S02]  /*1230*/  MOV R3, 0xff800000 ;  /* 0xff80000000037802 */ /* 0x000fe40000000f00 */
[----:B------:R-:W-:-:S03]  /*1240*/  MOV R215, 0x0 ;  /* 0x0000000000d77802 */ /* 0x000fc60000000f00 */
[----:B------:R1:W-:Y:S02]  /*1250*/  ST.E desc[UR6][R10.64+0xe0], R3 ;  /* 0x0000e0030a007985 */ /* 0x0003e4000c101906 */
[----:B-1----:R-:W-:Y:S05]  /*1260*/  RET.REL.NODEC R214 `(_ZN5flash24flash_fwd_splitkv_kernelI23Flash_fwd_kernel_traitsILi192ELi64ELi64ELi4ELb0ELb0EN7cutlass10bfloat16_tE19Flash_kernel_traitsILi192ELi64ELi64ELi4ES3_EELb0ELb1ELb1ELb0ELb0ELb1ELb1ELb1EEEvNS_16Flash_fwd_paramsE) ;  /* 0xffffffecd6647950 */ /* 0x002fea0003c3ffff */
.L_x_7597:
        /* <DEDUP_REMOVED lines=105> */
.L_x_7615:
        /* <DEDUP_REMOVED lines=79> */
.L_x_7616:
[----:B------:R-:W-:Y:S05]  /*1df0*/  BSYNC B0 ;  /* 0x0000000000007941 */ /* 0x000fea0003800000 */
.L_x_7614:
        /* <DEDUP_REMOVED lines=275> */
.L_x_7711:
        /* <DEDUP_REMOVED lines=23> */
.L_x_7619:
[----:B------:R-:W-:Y:S05]  /*30a0*/  BSYNC B0 ;  /* 0x0000000000007941 */ /* 0x000fea0003800000 */
.L_x_7618:
        /* <DEDUP_REMOVED lines=15> */
.L_x_7621:
[----:B------:R-:W-:Y:S05]  /*31a0*/  BSYNC B0 ;  /* 0x0000000000007941 */ /* 0x000fea0003800000 */
.L_x_7620:
        /* <DEDUP_REMOVED lines=15> */
.L_x_7623:
[----:B------:R-:W-:Y:S05]  /*32a0*/  BSYNC B0 ;  /* 0x0000000000007941 */ /* 0x000fea0003800000 */
.L_x_7622:
        /* <DEDUP_REMOVED lines=15> */
.L_x_7625:
[----:B------:R-:W-:Y:S05]  /*33a0*/  BSYNC B0 ;  /* 0x0000000000007941 */ /* 0x000fea0003800000 */
.L_x_7624:
        /* <DEDUP_REMOVED lines=66> */
.L_x_7632:
[----:B------:R-:W-:Y:S05]  /*37d0*/  BSYNC B0 ;  /* 0x0000000000007941 */ /* 0x000fea0003800000 */
.L_x_7631:
        /* <DEDUP_REMOVED lines=48> */
.L_x_7634:
[----:B------:R-:W-:Y:S05]  /*3ae0*/  BSYNC B0 ;  /* 0x0000000000007941 */ /* 0x000fea0003800000 */
.L_x_7633:
        /* <DEDUP_REMOVED lines=47> */
.L_x_7630:
[----:B------:R-:W-:Y:S05]  /*3de0*/  BSYNC B1 ;  /* 0x0000000000017941 */ /* 0x000fea0003800000 */
.L_x_7629:
        /* <DEDUP_REMOVED lines=65> */
.L_x_7638:
[----:B------:R-:W-:Y:S05]  /*4200*/  BSYNC B0 ;  /* 0x0000000000007941 */ /* 0x000fea0003800000 */
.L_x_7637:
        /* <DEDUP_REMOVED lines=51> */
.L_x_7640:
[----:B------:R-:W-:Y:S05]  /*4540*/  BSYNC B0 ;  /* 0x0000000000007941 */ /* 0x000fea0003800000 */
.L_x_7639:
        /* <DEDUP_REMOVED lines=50> */
.L_x_7636:
[----:B------:R-:W-:Y:S05]  /*4870*/  BSYNC B1 ;  /* 0x0000000000017941 */ /* 0x000fea0003800000 */
.L_x_7635:
        /* <DEDUP_REMOVED lines=65> */
.L_x_7644:
[----:B------:R-:W-:Y:S05]  /*4c90*/  BSYNC B0 ;  /* 0x0000000000007941 */ /* 0x000fea0003800000 */
.L_x_7643:
        /* <DEDUP_REMOVED lines=51> */
.L_x_7646:
[----:B------:R-:W-:Y:S05]  /*4fd0*/  BSYNC B0 ;  /* 0x0000000000007941 */ /* 0x000fea0003800000 */
.L_x_7645:
        /* <DEDUP_REMOVED lines=50> */
.L_x_7642:
[----:B------:R-:W-:Y:S05]  /*5300*/  BSYNC B1 ;  /* 0x0000000000017941 */ /* 0x000fea0003800000 */
.L_x_7641:
        /* <DEDUP_REMOVED lines=67> */
.L_x_7650:
[----:B------:R-:W-:Y:S05]  /*5740*/  BSYNC B0 ;  /* 0x0000000000007941 */ /* 0x000fea0003800000 */
.L_x_7649:
        /* <DEDUP_REMOVED lines=51> */
.L_x_7652:
[----:B------:R-:W-:Y:S05]  /*5a80*/  BSYNC B0 ;  /* 0x0000000000007941 */ /* 0x000fea0003800000 */
.L_x_7651:
        /* <DEDUP_REMOVED lines=50> */
.L_x_7648:
[----:B------:R-:W-:Y:S05]  /*5db0*/  BSYNC B1 ;  /* 0x0000000000017941 */ /* 0x000fea0003800000 */
.L_x_7647:
[----:B------:R-:W2:Y:S02]  /*5dc0*/  LD.E R3, desc[UR6][R16.64+0xd0] ;  /* 0x0000d00610037980 */ /* 0x000ea4000c101900 */
[----:B--2---:R-:W-:Y:S05]  /*5dd0*/  IMAD.U32 R3, R3, -0x20, RZ ;  /* 0xffffffe003037824 */ /* 0x004fea00078e00ff */
[C---:B------:R-:W-:Y:S02]  /*5de0*/  LEA R18, P1, R3.reuse, R18, 0x1 ;  /* 0x0000001203127211 */ /* 0x040fe400078208ff */
[C---:B------:R-:W-:Y:S02]  /*5df0*/  LEA R58, P0, R3.reuse, R58, 0x1 ;  /* 0x0000003a033a7211 */ /* 0x040fe400078008ff */
[C---:B------:R-:W-:Y:S02]  /*5e00*/  LEA.HI.X.SX32 R19, R3.reuse, R19, 0x1, P1 ;  /* 0x0000001303137211 */ /* 0x040fe400008f0eff */
[----:B------:R-:W-:Y:S01]  /*5e10*/  LEA.HI.X.SX32 R59, R3, R59, 0x1, P0 ;  /* 0x0000003b033b7211 */ /* 0x000fe200000f0eff */
[----:B------:R-:W-:Y:S05]  /*5e20*/  BRA `(.L_x_7653) ;  /* 0x0000004c00a87947 */ /* 0x000fea0003800000 */
.L_x_7628:
        /* <DEDUP_REMOVED lines=89> */
.L_x_7659:
[----:B------:R-:W-:Y:S05]  /*63c0*/  BSYNC B0 ;  /* 0x0000000000007941 */ /* 0x000fea0003800000 */
.L_x_7658:
[----:B-----5:R2:W-:Y:S02]  /*63d0*/  ST.E.128 desc[UR6][R126.64], R48 ;  /* 0x000000307e007985 */ /* 0x0205e4000c101d06 */
.L_x_7657:
[----:B------:R-:W-:Y:S05]  /*63e0*/  BSYNC B1 ;  /* 0x0000000000017941 */ /* 0x000fea0003800000 */
.L_x_7656:
        /* <DEDUP_REMOVED lines=87> */
.L_x_7663:
[----:B------:R-:W-:Y:S05]  /*6960*/  BSYNC B0 ;  /* 0x0000000000007941 */ /* 0x000fea0003800000 */
.L_x_7662:
[----:B-----5:R3:W-:Y:S02]  /*6970*/  ST.E.128 desc[UR6][R126.64+0x80], R48 ;  /* 0x000080307e007985 */ /* 0x0207e4000c101d06 */
.L_x_7661:
[----:B------:R-:W-:Y:S05]  /*6980*/  BSYNC B1 ;  /* 0x0000000000017941 */ /* 0x000fea0003800000 */
.L_x_7660:
        /* <DEDUP_REMOVED lines=86> */
.L_x_7665:
[----:B------:R-:W-:Y:S05]  /*6ef0*/  BSYNC B0 ;  /* 0x0000000000007941 */ /* 0x000fea0003800000 */
.L_x_7664:
[----:B-----5:R4:W-:Y:S02]  /*6f00*/  ST.E.128 desc[UR6][R126.64+0x100], R48 ;  /* 0x000100307e007985 */ /* 0x0209e4000c101d06 */
.L_x_7655:
[----:B------:R-:W-:Y:S05]  /*6f10*/  BSYNC B2 ;  /* 0x0000000000027941 */ /* 0x000fea0003800000 */
.L_x_7654:
        /* <DEDUP_REMOVED lines=99> */
.L_x_7671:
[----:B------:R-:W-:Y:S05]  /*7550*/  BSYNC B0 ;  /* 0x0000000000007941 */ /* 0x000fea0003800000 */
.L_x_7670:
[----:B-----5:R3:W-:Y:S02]  /*7560*/  ST.E.128 desc[UR6][R192.64], R48 ;  /* 0x00000030c0007985 */ /* 0x0207e4000c101d06 */
.L_x_7669:
[----:B------:R-:W-:Y:S05]  /*7570*/  BSYNC B1 ;  /* 0x0000000000017941 */ /* 0x000fea0003800000 */
.L_x_7668:
        /* <DEDUP_REMOVED lines=94> */
.L_x_7675:
[----:B------:R-:W-:Y:S05]  /*7b60*/  BSYNC B0 ;  /* 0x0000000000007941 */ /* 0x000fea0003800000 */
.L_x_7674:
[----:B-----5:R3:W-:Y:S02]  /*7b70*/  ST.E.128 desc[UR6][R192.64], R48 ;  /* 0x00000030c0007985 */ /* 0x0207e4000c101d06 */
.L_x_7673:
[----:B------:R-:W-:Y:S05]  /*7b80*/  BSYNC B1 ;  /* 0x0000000000017941 */ /* 0x000fea0003800000 */
.L_x_7672:
        /* <DEDUP_REMOVED lines=93> */
.L_x_7677:
[----:B------:R-:W-:Y:S05]  /*8160*/  BSYNC B0 ;  /* 0x0000000000007941 */ /* 0x000fea0003800000 */
.L_x_7676:
[----:B-----5:R3:W-:Y:S02]  /*8170*/  ST.E.128 desc[UR6][R192.64], R48 ;  /* 0x00000030c0007985 */ /* 0x0207e4000c101d06 */
.L_x_7667:
[----:B------:R-:W-:Y:S05]  /*8180*/  BSYNC B2 ;  /* 0x0000000000027941 */ /* 0x000fea0003800000 */
.L_x_7666:
        /* <DEDUP_REMOVED lines=99> */
.L_x_7683:
[----:B------:R-:W-:Y:S05]  /*87c0*/  BSYNC B0 ;  /* 0x0000000000007941 */ /* 0x000fea0003800000 */
.L_x_7682:
[----:B-----5:R3:W-:Y:S02]  /*87d0*/  ST.E.128 desc[UR6][R192.64], R48 ;  /* 0x00000030c0007985 */ /* 0x0207e4000c101d06 */
.L_x_7681:
[----:B------:R-:W-:Y:S05]  /*87e0*/  BSYNC B1 ;  /* 0x0000000000017941 */ /* 0x000fea0003800000 */
.L_x_7680:
        /* <DEDUP_REMOVED lines=94> */
.L_x_7687:
[----:B------:R-:W-:Y:S05]  /*8dd0*/  BSYNC B0 ;  /* 0x0000000000007941 */ /* 0x000fea0003800000 */
.L_x_7686:
[----:B-----5:R3:W-:Y:S02]  /*8de0*/  ST.E.128 desc[UR6][R192.64], R48 ;  /* 0x00000030c0007985 */ /* 0x0207e4000c101d06 */
.L_x_7685:
[----:B------:R-:W-:Y:S05]  /*8df0*/  BSYNC B1 ;  /* 0x0000000000017941 */ /* 0x000fea0003800000 */
.L_x_7684:
        /* <DEDUP_REMOVED lines=93> */
.L_x_7689:
[----:B------:R-:W-:Y:S05]  /*93d0*/  BSYNC B0 ;  /* 0x0000000000007941 */ /* 0x000fea0003800000 */
.L_x_7688:
[----:B-----5:R3:W-:Y:S02]  /*93e0*/  ST.E.128 desc[UR6][R192.64], R48 ;  /* 0x00000030c0007985 */ /* 0x0207e4000c101d06 */
.L_x_7679:
[----:B------:R-:W-:Y:S05]  /*93f0*/  BSYNC B2 ;  /* 0x0000000000027941 */ /* 0x000fea0003800000 */
.L_x_7678:
        /* <DEDUP_REMOVED lines=101> */
.L_x_7695:
[----:B------:R-:W-:Y:S05]  /*9a50*/  BSYNC B0 ;  /* 0x0000000000007941 */ /* 0x000fea0003800000 */
.L_x_7694:
[----:B-----5:R3:W-:Y:S02]  /*9a60*/  ST.E.128 desc[UR6][R188.64], R48 ;  /* 0x00000030bc007985 */ /* 0x0207e4000c101d06 */
.L_x_7693:
[----:B------:R-:W-:Y:S05]  /*9a70*/  BSYNC B1 ;  /* 0x0000000000017941 */ /* 0x000fea0003800000 */
.L_x_7692:
        /* <DEDUP_REMOVED lines=94> */
.L_x_7699:
[----:B------:R-:W-:Y:S05]  /*a060*/  BSYNC B0 ;  /* 0x0000000000007941 */ /* 0x000fea0003800000 */
.L_x_7698:
[----:B-----5:R3:W-:Y:S02]  /*a070*/  ST.E.128 desc[UR6][R188.64], R48 ;  /* 0x00000030bc007985 */ /* 0x0207e4000c101d06 */
.L_x_7697:
[----:B------:R-:W-:Y:S05]  /*a080*/  BSYNC B1 ;  /* 0x0000000000017941 */ /* 0x000fea0003800000 */
.L_x_7696:
        /* <DEDUP_REMOVED lines=93> */
.L_x_7701:
[----:B------:R-:W-:Y:S05]  /*a660*/  BSYNC B0 ;  /* 0x0000000000007941 */ /* 0x000fea0003800000 */
.L_x_7700:
[----:B-----5:R3:W-:Y:S02]  /*a670*/  ST.E.128 desc[UR6][R182.64], R48 ;  /* 0x00000030b6007985 */ /* 0x0207e4000c101d06 */
.L_x_7691:
[----:B------:R-:W-:Y:S05]  /*a680*/  BSYNC B2 ;  /* 0x0000000000027941 */ /* 0x000fea0003800000 */
.L_x_7690:
[----:B------:R-:W4:Y:S02]  /*a690*/  LD.E R3, desc[UR6][R16.64+0xd0] ;  /* 0x0000d00610037980 */ /* 0x000f24000c101900 */
[----:B----4-:R-:W-:Y:S05]  /*a6a0*/  IMAD.U32 R3, R3, -0x20, RZ ;  /* 0xffffffe003037824 */ /* 0x010fea00078e00ff */
[C---:B------:R-:W-:Y:S02]  /*a6b0*/  LEA R124, P1, R3.reuse, R124, 0x1 ;  /* 0x0000007c037c7211 */ /* 0x040fe400078208ff */
[C---:B------:R-:W-:Y:S02]  /*a6c0*/  LEA R122, P0, R3.reuse, R122, 0x1 ;  /* 0x0000007a037a7211 */ /* 0x040fe400078008ff */
[C---:B------:R-:W-:Y:S02]  /*a6d0*/  LEA.HI.X.SX32 R125, R3.reuse, R125, 0x1, P1 ;  /* 0x0000007d037d7211 */ /* 0x040fe400008f0eff */
[----:B------:R-:W-:Y:S01]  /*a6e0*/  LEA.HI.X.SX32 R123, R3, R123, 0x1, P0 ;  /* 0x0000007b037b7211 */ /* 0x000fe200000f0eff */
[----:B------:R-:W-:Y:S05]  /*a6f0*/  BRA `(.L_x_7653) ;  /* 0x0000000400747947 */ /* 0x000fea0003800000 */
.L_x_7627:
        /* <DEDUP_REMOVED lines=18> */
.L_x_7703:
[----:B------:R-:W-:Y:S05]  /*a820*/  BSYNC B0 ;  /* 0x0000000000007941 */ /* 0x000fea0003800000 */
.L_x_7702:
        /* <DEDUP_REMOVED lines=24> */
.L_x_7705:
[----:B------:R-:W-:Y:S05]  /*a9b0*/  BSYNC B0 ;  /* 0x0000000000007941 */ /* 0x000fea0003800000 */
.L_x_7704:
        /* <DEDUP_REMOVED lines=24> */
.L_x_7707:
[----:B------:R-:W-:Y:S05]  /*ab40*/  BSYNC B0 ;  /* 0x0000000000007941 */ /* 0x000fea0003800000 */
.L_x_7706:
        /* <DEDUP_REMOVED lines=24> */
.L_x_7653:
[----:B------:R-:W-:Y:S05]  /*acd0*/  BSYNC B3 ;  /* 0x0000000000037941 */ /* 0x000fea0003800000 */
.L_x_7626:
        /* <DEDUP_REMOVED lines=89> */
.L_x_7709:
        /* <DEDUP_REMOVED lines=8> */
.L_x_7710:
[----:B------:R-:W-:Y:S05]  /*b2f0*/  BSYNC B0 ;  /* 0x0000000000007941 */ /* 0x000fea0003800000 */
.L_x_7708:
[----:B------:R-:W-:Y:S04]  /*b300*/  IADD3 R9, R9, -0x1, RZ ;  /* 0xffffffff09097810 */ /* 0x000fe80007ffe0ff */
[----:B------:R-:W-:Y:S11]  /*b310*/  ISETP.GT.AND P0, PT, R9, R96, PT ;  /* 0x000000600900720c */ /* 0x000ff60003f04270 */
[----:B------:R-:W-:Y:S02]  /*b320*/  @!UPT UIADD3 URZ, URZ, URZ, URZ ;  /* 0x0000003f3f3ff290 */ /* 0x000fe4000fffe03f */
[----:B------:R-:W-:Y:S05]  /*b330*/  @P0 BRA `(.L_x_7711) ;  /* 0xffffff7800fc0947 */ /* 0x000fea000383ffff */
.L_x_7617:
        /* <DEDUP_REMOVED lines=110> */
.L_x_7720:
[----:B------:R-:W-:Y:S05]  /*ba20*/  BSYNC B0 ;  /* 0x0000000000007941 */ /* 0x000fea0003800000 */
.L_x_7719:
[----:B-----5:R3:W-:Y:S02]  /*ba30*/  STS.128 [R219], R20 ;  /* 0x00000014db007388 */ /* 0x0207e40000000c00 */
.L_x_7718:
[----:B------:R-:W-:Y:S05]  /*ba40*/  BSYNC B1 ;  /* 0x0000000000017941 */ /* 0x000fea0003800000 */
.L_x_7717:
        /* <DEDUP_REMOVED lines=46> */
.L_x_7724:
[----:B------:R-:W-:Y:S05]  /*bd30*/  BSYNC B0 ;  /* 0x0000000000007941 */ /* 0x000fea0003800000 */
.L_x_7723:
[----:B-----5:R1:W-:Y:S02]  /*bd40*/  STS.128 [R219+0x2000], R20 ;  /* 0x00200014db007388 */ /* 0x0203e40000000c00 */
.L_x_7722:
[----:B------:R-:W-:Y:S05]  /*bd50*/  BSYNC B1 ;  /* 0x0000000000017941 */ /* 0x000fea0003800000 */
.L_x_7721:
        /* <DEDUP_REMOVED lines=45> */
.L_x_7726:
[----:B------:R-:W-:Y:S05]  /*c030*/  BSYNC B0 ;  /* 0x0000000000007941 */ /* 0x000fea0003800000 */
.L_x_7725:
[----:B-----5:R3:W-:Y:S02]  /*c040*/  STS.128 [R219+0x4000], R20 ;  /* 0x00400014db007388 */ /* 0x0207e40000000c00 */
.L_x_7716:
[----:B------:R-:W-:Y:S05]  /*c050*/  BSYNC B2 ;  /* 0x0000000000027941 */ /* 0x000fea0003800000 */
.L_x_7715:
        /* <DEDUP_REMOVED lines=59> */
.L_x_7732:
[----:B------:R-:W-:Y:S05]  /*c410*/  BSYNC B0 ;  /* 0x0000000000007941 */ /* 0x000fea0003800000 */
.L_x_7731:
[----:B-----5:R3:W-:Y:S02]  /*c420*/  STS.128 [R219+0x800], R20 ;  /* 0x00080014db007388 */ /* 0x0207e40000000c00 */
.L_x_7730:
[----:B------:R-:W-:Y:S05]  /*c430*/  BSYNC B1 ;  /* 0x0000000000017941 */ /* 0x000fea0003800000 */
.L_x_7729:
        /* <DEDUP_REMOVED lines=46> */
.L_x_7736:
[----:B------:R-:W-:Y:S05]  /*c720*/  BSYNC B0 ;  /* 0x0000000000007941 */ /* 0x000fea0003800000 */
.L_x_7735:
[----:B-----5:R3:W-:Y:S02]  /*c730*/  STS.128 [R219+0x2800], R20 ;  /* 0x00280014db007388 */ /* 0x0207e40000000c00 */
.L_x_7734:
[----:B------:R-:W-:Y:S05]  /*c740*/  BSYNC B1 ;  /* 0x0000000000017941 */ /* 0x000fea0003800000 */
.L_x_7733:
        /* <DEDUP_REMOVED lines=45> */
.L_x_7738:
[----:B------:R-:W-:Y:S05]  /*ca20*/  BSYNC B0 ;  /* 0x0000000000007941 */ /* 0x000fea0003800000 */
.L_x_7737:
[----:B-----5:R1:W-:Y:S02]  /*ca30*/  STS.128 [R219+0x4800], R44 ;  /* 0x0048002cdb007388 */ /* 0x0203e40000000c00 */
.L_x_7728:
[----:B------:R-:W-:Y:S05]  /*ca40*/  BSYNC B2 ;  /* 0x0000000000027941 */ /* 0x000fea0003800000 */
.L_x_7727:
        /* <DEDUP_REMOVED lines=60> */
.L_x_7744:
[----:B------:R-:W-:Y:S05]  /*ce10*/  BSYNC B0 ;  /* 0x0000000000007941 */ /* 0x000fea0003800000 */
.L_x_7743:
[----:B-----5:R1:W-:Y:S02]  /*ce20*/  STS.128 [R219+0x1000], R20 ;  /* 0x00100014db007388 */ /* 0x0203e40000000c00 */
.L_x_7742:
[----:B------:R-:W-:Y:S05]  /*ce30*/  BSYNC B1 ;  /* 0x0000000000017941 */ /* 0x000fea0003800000 */
.L_x_7741:
        /* <DEDUP_REMOVED lines=46> */
.L_x_7748:
[----:B------:R-:W-:Y:S05]  /*d120*/  BSYNC B0 ;  /* 0x0000000000007941 */ /* 0x000fea0003800000 */
.L_x_7747:
[----:B-----5:R3:W-:Y:S02]  /*d130*/  STS.128 [R219+0x3000], R20 ;  /* 0x00300014db007388 */ /* 0x0207e40000000c00 */
.L_x_7746:
[----:B------:R-:W-:Y:S05]  /*d140*/  BSYNC B1 ;  /* 0x0000000000017941 */ /* 0x000fea0003800000 */
.L_x_7745:
        /* <DEDUP_REMOVED lines=45> */
.L_x_7750:
[----:B------:R-:W-:Y:S05]  /*d420*/  BSYNC B0 ;  /* 0x0000000000007941 */ /* 0x000fea0003800000 */
.L_x_7749:
[----:B-----5:R3:W-:Y:S02]  /*d430*/  STS.128 [R219+0x5000], R20 ;  /* 0x00500014db007388 */ /* 0x0207e40000000c00 */
.L_x_7740:
[----:B------:R-:W-:Y:S05]  /*d440*/  BSYNC B2 ;  /* 0x0000000000027941 */ /* 0x000fea0003800000 */
.L_x_7739:
        /* <DEDUP_REMOVED lines=59> */
.L_x_7755:
[----:B------:R-:W-:Y:S05]  /*d800*/  BSYNC B0 ;  /* 0x0000000000007941 */ /* 0x000fea0003800000 */
.L_x_7754:
[----:B-----5:R3:W-:Y:S02]  /*d810*/  STS.128 [R219+0x1800], R20 ;  /* 0x00180014db007388 */ /* 0x0207e40000000c00 */
.L_x_7753:
[----:B------:R-:W-:Y:S05]  /*d820*/  BSYNC B1 ;  /* 0x0000000000017941 */ /* 0x000fea0003800000 */
.L_x_7752:
        /* <DEDUP_REMOVED lines=46> */
.L_x_7759:
[----:B------:R-:W-:Y:S05]  /*db10*/  BSYNC B0 ;  /* 0x0000000000007941 */ /* 0x000fea0003800000 */
.L_x_7758:
[----:B-----5:R3:W-:Y:S02]  /*db20*/  STS.128 [R219+0x3800], R20 ;  /* 0x00380014db007388 */ /* 0x0207e40000000c00 */
.L_x_7757:
[----:B------:R-:W-:Y:S05]  /*db30*/  BSYNC B1 ;  /* 0x0000000000017941 */ /* 0x000fea0003800000 */
.L_x_7756:
        /* <DEDUP_REMOVED lines=45> */
.L_x_7761:
[----:B------:R-:W-:Y:S05]  /*de10*/  BSYNC B0 ;  /* 0x0000000000007941 */ /* 0x000fea0003800000 */
.L_x_7760:
[----:B-----5:R1:W-:Y:S01]  /*de20*/  STS.128 [R219+0x5800], R40 ;  /* 0x00580028db007388 */ /* 0x0203e20000000c00 */
[----:B------:R-:W-:Y:S05]  /*de30*/  BRA `(.L_x_7751) ;  /* 0x0000004c00707947 */ /* 0x000fea0003800000 */
.L_x_7714:
        /* <DEDUP_REMOVED lines=89> */
.L_x_7767:
[----:B------:R-:W-:Y:S05]  /*e3d0*/  BSYNC B0 ;  /* 0x0000000000007941 */ /* 0x000fea0003800000 */
.L_x_7766:
[----:B-----5:R3:W-:Y:S02]  /*e3e0*/  STS.128 [R219], R32 ;  /* 0x00000020db007388 */ /* 0x0207e40000000c00 */
.L_x_7765:
[----:B------:R-:W-:Y:S05]  /*e3f0*/  BSYNC B1 ;  /* 0x0000000000017941 */ /* 0x000fea0003800000 */
.L_x_7764:
        /* <DEDUP_REMOVED lines=87> */
.L_x_7771:
[----:B------:R-:W-:Y:S05]  /*e970*/  BSYNC B0 ;  /* 0x0000000000007941 */ /* 0x000fea0003800000 */
.L_x_7770:
[----:B-----5:R1:W-:Y:S02]  /*e980*/  STS.128 [R219+0x2000], R32 ;  /* 0x00200020db007388 */ /* 0x0203e40000000c00 */
.L_x_7769:
[----:B------:R-:W-:Y:S05]  /*e990*/  BSYNC B1 ;  /* 0x0000000000017941 */ /* 0x000fea0003800000 */
.L_x_7768:
        /* <DEDUP_REMOVED lines=86> */
.L_x_7773:
[----:B------:R-:W-:Y:S05]  /*ef00*/  BSYNC B0 ;  /* 0x0000000000007941 */ /* 0x000fea0003800000 */
.L_x_7772:
[----:B-----5:R3:W-:Y:S02]  /*ef10*/  STS.128 [R219+0x4000], R32 ;  /* 0x00400020db007388 */ /* 0x0207e40000000c00 */
.L_x_7763:
[----:B------:R-:W-:Y:S05]  /*ef20*/  BSYNC B2 ;  /* 0x0000000000027941 */ /* 0x000fea0003800000 */
.L_x_7762:
        /* <DEDUP_REMOVED lines=94> */
.L_x_7779:
[----:B------:R-:W-:Y:S05]  /*f510*/  BSYNC B0 ;  /* 0x0000000000007941 */ /* 0x000fea0003800000 */
.L_x_7778:
[----:B-----5:R3:W-:Y:S02]  /*f520*/  STS.128 [R219+0x800], R32 ;  /* 0x00080020db007388 */ /* 0x0207e40000000c00 */
.L_x_7777:
[----:B------:R-:W-:Y:S05]  /*f530*/  BSYNC B1 ;  /* 0x0000000000017941 */ /* 0x000fea0003800000 */
.L_x_7776:
        /* <DEDUP_REMOVED lines=90> */
.L_x_7783:
[----:B------:R-:W-:Y:S05]  /*fae0*/  BSYNC B0 ;  /* 0x0000000000007941 */ /* 0x000fea0003800000 */
.L_x_7782:
[----:B-----5:R3:W-:Y:S02]  /*faf0*/  STS.128 [R219+0x2800], R32 ;  /* 0x00280020db007388 */ /* 0x0207e40000000c00 */
.L_x_7781:
[----:B------:R-:W-:Y:S05]  /*fb00*/  BSYNC B1 ;  /* 0x0000000000017941 */ /* 0x000fea0003800000 */
.L_x_7780:
        /* <DEDUP_REMOVED lines=90> */
.L_x_7785:
[----:B------:R-:W-:Y:S05]  /*100b0*/  BSYNC B0 ;  /* 0x0000000000007941 */ /* 0x000fea0003800000 */
.L_x_7784:
[----:B-----5:R1:W-:Y:S02]  /*100c0*/  STS.128 [R219+0x4800], R20 ;  /* 0x00480014db007388 */ /* 0x0203e40000000c00 */
.L_x_7775:
[----:B------:R-:W-:Y:S05]  /*100d0*/  BSYNC B2 ;  /* 0x0000000000027941 */ /* 0x000fea0003800000 */
.L_x_7774:
        /* <DEDUP_REMOVED lines=95> */
.L_x_7791:
[----:B------:R-:W-:Y:S05]  /*106d0*/  BSYNC B0 ;  /* 0x0000000000007941 */ /* 0x000fea0003800000 */
.L_x_7790:
[----:B-----5:R3:W-:Y:S02]  /*106e0*/  STS.128 [R219+0x1000], R32 ;  /* 0x00100020db007388 */ /* 0x0207e40000000c00 */
.L_x_7789:
[----:B------:R-:W-:Y:S05]  /*106f0*/  BSYNC B1 ;  /* 0x0000000000017941 */ /* 0x000fea0003800000 */
.L_x_7788:
        /* <DEDUP_REMOVED lines=90> */
.L_x_7795:
[----:B------:R-:W-:Y:S05]  /*10ca0*/  BSYNC B0 ;  /* 0x0000000000007941 */ /* 0x000fea0003800000 */
.L_x_7794:
[----:B-----5:R3:W-:Y:S02]  /*10cb0*/  STS.128 [R219+0x3000], R32 ;  /* 0x00300020db007388 */ /* 0x0207e40000000c00 */
.L_x_7793:
[----:B------:R-:W-:Y:S05]  /*10cc0*/  BSYNC B1 ;  /* 0x0000000000017941 */ /* 0x000fea0003800000 */
.L_x_7792:
        /* <DEDUP_REMOVED lines=89> */
.L_x_7797:
[----:B------:R-:W-:Y:S05]  /*11260*/  BSYNC B0 ;  /* 0x0000000000007941 */ /* 0x000fea0003800000 */
.L_x_7796:
[----:B-----5:R3:W-:Y:S02]  /*11270*/  STS.128 [R219+0x5000], R32 ;  /* 0x00500020db007388 */ /* 0x0207e40000000c00 */
.L_x_7787:
[----:B------:R-:W-:Y:S05]  /*11280*/  BSYNC B2 ;  /* 0x0000000000027941 */ /* 0x000fea0003800000 */
.L_x_7786:
        /* <DEDUP_REMOVED lines=94> */
.L_x_7801:
[----:B------:R-:W-:Y:S05]  /*11870*/  BSYNC B0 ;  /* 0x0000000000007941 */ /* 0x000fea0003800000 */
.L_x_7800:
[----:B-----5:R1:W-:Y:S02]  /*11880*/  STS.128 [R219+0x1800], R20 ;  /* 0x00180014db007388 */ /* 0x0203e40000000c00 */
.L_x_7799:
[----:B------:R-:W-:Y:S05]  /*11890*/  BSYNC B1 ;  /* 0x0000000000017941 */ /* 0x000fea0003800000 */
.L_x_7798:
        /* <DEDUP_REMOVED lines=92> */
.L_x_7805:
[----:B------:R-:W-:Y:S05]  /*11e60*/  BSYNC B0 ;  /* 0x0000000000007941 */ /* 0x000fea0003800000 */
.L_x_7804:
[----:B-----5:R1:W-:Y:S02]  /*11e70*/  STS.128 [R219+0x3800], R20 ;  /* 0x00380014db007388 */ /* 0x0203e40000000c00 */
.L_x_7803:
[----:B------:R-:W-:Y:S05]  /*11e80*/  BSYNC B1 ;  /* 0x0000000000017941 */ /* 0x000fea0003800000 */
.L_x_7802:
        /* <DEDUP_REMOVED lines=92> */
.L_x_7807:
[----:B------:R-:W-:Y:S05]  /*12450*/  BSYNC B0 ;  /* 0x0000000000007941 */ /* 0x000fea0003800000 */
.L_x_7806:
[----:B-----5:R1:W-:Y:S01]  /*12460*/  STS.128 [R219+0x5800], R20 ;  /* 0x00580014db007388 */ /* 0x0203e20000000c00 */
[----:B------:R-:W-:Y:S05]  /*12470*/  BRA `(.L_x_7751) ;  /* 0x0000000400e07947 */ /* 0x000fea0003800000 */
.L_x_7713:
        /* <DEDUP_REMOVED lines=35> */
.L_x_7809:
[----:B------:R-:W-:Y:S05]  /*126b0*/  BSYNC B0 ;  /* 0x0000000000007941 */ /* 0x000fea0003800000 */
.L_x_7808:
        /* <DEDUP_REMOVED lines=27> */
.L_x_7811:
[----:B------:R-:W-:Y:S05]  /*12870*/  BSYNC B0 ;  /* 0x0000000000007941 */ /* 0x000fea0003800000 */
.L_x_7810:
        /* <DEDUP_REMOVED lines=27> */
.L_x_7813:
[----:B------:R-:W-:Y:S05]  /*12a30*/  BSYNC B0 ;  /* 0x0000000000007941 */ /* 0x000fea0003800000 */
.L_x_7812:
        /* <DEDUP_REMOVED lines=28> */
.L_x_7751:
[----:B------:R-:W-:Y:S05]  /*12c00*/  BSYNC B3 ;  /* 0x0000000000037941 */ /* 0x000fea0003800000 */
.L_x_7712:
        /* <DEDUP_REMOVED lines=28> */
.L_x_7816:
[----:B------:R4:W-:Y:S02]  /*12dd0*/  STS.128 [R219+0xa000], RZ ;  /* 0x00a000ffdb007388 */ /* 0x0009e40000000c00 */
.L_x_7815:
[----:B------:R-:W-:Y:S05]  /*12de0*/  BSYNC B0 ;  /* 0x0000000000007941 */ /* 0x000fea0003800000 */
.L_x_7814:
        /* <DEDUP_REMOVED lines=31> */
.L_x_7819:
[----:B------:R3:W-:Y:S02]  /*12fe0*/  STS.128 [R219+0xa800], RZ ;  /* 0x00a800ffdb007388 */ /* 0x0007e40000000c00 */
.L_x_7818:
[----:B------:R-:W-:Y:S05]  /*12ff0*/  BSYNC B0 ;  /* 0x0000000000007941 */ /* 0x000fea0003800000 */
.L_x_7817:
        /* <DEDUP_REMOVED lines=33> */
.L_x_7822:
[----:B------:R3:W-:Y:S02]  /*13210*/  STS.128 [R219+0xb000], RZ ;  /* 0x00b000ffdb007388 */ /* 0x0007e40000000c00 */
.L_x_7821:
[----:B------:R-:W-:Y:S05]  /*13220*/  BSYNC B0 ;  /* 0x0000000000007941 */ /* 0x000fea0003800000 */
.L_x_7820:
        /* <DEDUP_REMOVED lines=33> */
.L_x_7824:
[----:B------:R-:W-:Y:S05]  /*13440*/  BSYNC B0 ;  /* 0x0000000000007941 */ /* 0x000fea0003800000 */
.L_x_7823:
        /* <DEDUP_REMOVED lines=50> */
.L_x_7827:
[----:B------:R3:W-:Y:S02]  /*13770*/  STS.128 [R219+0x10000], RZ ;  /* 0x010000ffdb007388 */ /* 0x0007e40000000c00 */
.L_x_7826:
[----:B------:R-:W-:Y:S05]  /*13780*/  BSYNC B0 ;  /* 0x0000000000007941 */ /* 0x000fea0003800000 */
.L_x_7825:
        /* <DEDUP_REMOVED lines=32> */
.L_x_7830:
[----:B------:R1:W-:Y:S02]  /*13990*/  STS.128 [R219+0x10800], RZ ;  /* 0x010800ffdb007388 */ /* 0x0003e40000000c00 */
.L_x_7829:
[----:B------:R-:W-:Y:S05]  /*139a0*/  BSYNC B0 ;  /* 0x0000000000007941 */ /* 0x000fea0003800000 */
.L_x_7828:
        /* <DEDUP_REMOVED lines=34> */
.L_x_7833:
[----:B------:R1:W-:Y:S02]  /*13bd0*/  STS.128 [R219+0x11000], RZ ;  /* 0x011000ffdb007388 */ /* 0x0003e40000000c00 */
.L_x_7832:
[----:B------:R-:W-:Y:S05]  /*13be0*/  BSYNC B0 ;  /* 0x0000000000007941 */ /* 0x000fea0003800000 */
.L_x_7831:
        /* <DEDUP_REMOVED lines=35> */
.L_x_7836:
[----:B------:R1:W-:Y:S02]  /*13e20*/  STS.128 [R219+0x11800], RZ ;  /* 0x011800ffdb007388 */ /* 0x0003e40000000c00 */
.L_x_7835:
[----:B------:R-:W-:Y:S05]  /*13e30*/  BSYNC B0 ;  /* 0x0000000000007941 */ /* 0x000fea0003800000 */
.L_x_7834:
        /* <DEDUP_REMOVED lines=173> */
[----:B------:R-:W-:Y:S01]  /*14910*/  IMAD R52, R71, 0x10, R52 ;  /* 0x0000001047347824 */ /* 0x000fe200078e0234 */
[----:B------:R-:W-:Y:S01]  /*14920*/  IADD3 R227, R69, -R216, RZ ;  /* 0x800000d845e37210 */ /* 0x000fe20007ffe0ff */
        /* <DEDUP_REMOVED lines=17> */
[----:B------:R-:W-:Y:S01]  /*14a40*/  IADD3 R228, R73, R52, RZ ;  /* 0x0000003449e47210 */ /* 0x000fe20007ffe0ff */
        /* <DEDUP_REMOVED lines=19> */
[----:B------:R-:W-:Y:S01]  /*14b80*/  IMAD.IADD R230, R228, 0x1, R227 ;  /* 0x00000001e4e67824 */ /* 0x000fe200078e02e3 */
[----:B------:R-:W-:-:S02]  /*14b90*/  IADD3 R227, R227, 0x8, R228 ;  /* 0x00000008e3e37810 */ /* 0x000fc40007ffe0e4 */
[-C--:B------:R-:W-:Y:S01]  /*14ba0*/  FMUL.FTZ R67, R100, R19.reuse ;  /* 0x0000001364437220 */ /* 0x080fe20000410000 */
[-C--:B------:R-:W-:Y:S01]  /*14bb0*/  FMUL.FTZ R71, R101, R19.reuse ;  /* 0x0000001365477220 */ /* 0x080fe20000410000 */
[-C--:B------:R-:W-:Y:S01]  /*14bc0*/  FMUL.FTZ R63, R102, R19.reuse ;  /* 0x00000013663f7220 */ /* 0x080fe20000410000 */
[-C--:B------:R-:W-:Y:S01]  /*14bd0*/  FMUL.FTZ R40, R40, R19.reuse ;  /* 0x0000001328287220 */ /* 0x080fe20000410000 */
[-C--:B------:R-:W-:Y:S01]  /*14be0*/  FMUL.FTZ R98, R98, R19.reuse ;  /* 0x0000001362627220 */ /* 0x080fe20000410000 */
[----:B------:R-:W-:Y:S01]  /*14bf0*/  FMUL.FTZ R103, R103, R19 ;  /* 0x0000001367677220 */ /* 0x000fe20000410000 */
[----:B------:R1:W2:Y:S01]  /*14c00*/  MUFU.TANH R65, R61 ;  /* 0x0000003d00417308 */ /* 0x0002a20000002400 */
[-C--:B------:R-:W-:Y:S02]  /*14c10*/  VIADDMNMX R229, R230, -R3.reuse, RZ, !PT ;  /* 0x80000003e6e57246 */ /* 0x080fe400078001ff */
[----:B------:R-:W-:Y:S02]  /*14c20*/  VIADDMNMX R226, R227, -R3, RZ, !PT ;  /* 0x80000003e3e27246 */ /* 0x000fe400078001ff */
[----:B------:R-:W-:-:S03]  /*14c30*/  IADD3 R11, R69, 0x1, -R216 ;  /* 0x00000001450b7810 */ /* 0x000fc60007ffe8d8 */
[----:B------:R-:W3:Y:S01]  /*14c40*/  MUFU.TANH R59, R59 ;  /* 0x0000003b003b7308 */ /* 0x000ee20000002400 */
[----:B------:R-:W-:-:S07]  /*14c50*/  IADD3 R11, R18, R11, RZ ;  /* 0x0000000b120b7210 */ /* 0x000fce0007ffe0ff */
        /* <DEDUP_REMOVED lines=29> */
[C---:B------:R-:W-:Y:S01]  /*14e30*/  IADD3 R0, R11.reuse, 0x8, R228 ;  /* 0x000000080b007810 */ /* 0x040fe20007ffe0e4 */
[----:B------:R-:W-:Y:S01]  /*14e40*/  BSSY B1, `(.L_x_7837) ;  /* 0x00000af000017945 */ /* 0x000fe20003800000 */
[----:B------:R-:W-:Y:S01]  /*14e50*/  VIADDMNMX R228, R11, R228, R69, PT ;  /* 0x000000e40be47246 */ /* 0x000fe20003800145 */
[C---:B------:R-:W-:Y:S01]  /*14e60*/  VIADD R191, R199.reuse, 0x2000 ;  /* 0x00002000c7bf7836 */ /* 0x040fe20000000000 */
[----:B------:R-:W-:Y:S01]  /*14e70*/  VIMNMX R225, R0, R69, PT ;  /* 0x0000004500e17248 */ /* 0x000fe20003fe0100 */
[----:B------:R-:W-:Y:S01]  /*14e80*/  VIADD R187, R199, 0x4000 ;  /* 0x00004000c7bb7836 */ /* 0x000fe20000000000 */
        /* <DEDUP_REMOVED lines=74> */
.L_x_7840:
[----:B------:R-:W2:Y:S02]  /*15330*/  LD.E R0, desc[UR6][R16.64+0x38] ;  /* 0x0000380610007980 */ /* 0x000ea4000c101900 */
[----:B--2---:R-:W-:-:S04]  /*15340*/  LEA R0, -R0, RZ, 0x6 ;  /* 0x000000ff00007211 */ /* 0x004fc800078e31ff */
[----:B------:R-:W-:Y:S02]  /*15350*/  SHF.R.S32.HI R4, RZ, 0x1f, R0 ;  /* 0x0000001fff047819 */ /* 0x000fe40000011400 */
.L_x_7841:
[----:B------:R-:W-:Y:S05]  /*15360*/  BSYNC B0 ;  /* 0x0000000000007941 */ /* 0x000fea0003800000 */
.L_x_7839:
        /* <DEDUP_REMOVED lines=15> */
[C---:B------:R-:W-:Y:S02]  /*15460*/  @P4 LEA.HI.X R69, R19.reuse, R213, R4, 0x1, P2 ;  /* 0x000000d513454211 */ /* 0x040fe400010f0c04 */
[C---:B------:R-:W-:Y:S01]  /*15470*/  @P3 LEA R18, P1, R19.reuse, R212, 0x1 ;  /* 0x000000d413123211 */ /* 0x040fe200078208ff */
[----:B------:R-:W-:Y:S01]  /*15480*/  @!PT LDS RZ, [RZ] ;  /* 0x00000000fffff984 */ /* 0x000fe20000000800 */
[----:B------:R-:W-:Y:S01]  /*15490*/  @!PT LDS RZ, [RZ] ;  /* 0x00000000fffff984 */ /* 0x000fe20000000800 */
[----:B------:R-:W-:Y:S01]  /*154a0*/  @!PT LDS RZ, [RZ] ;  /* 0x00000000fffff984 */ /* 0x000fe20000000800 */
[----:B------:R1:W-:Y:S01]  /*154b0*/  @P4 LDGSTS.E.BYPASS.LTC128B.128 [R219+0x8000], desc[UR6][R76.64+0x80] ;  /* 0x080000804cdb4fae */ /* 0x0003e2000b901d46 */
[----:B------:R-:W-:-:S02]  /*154c0*/  IADD3 R11, P2, R19, R209, RZ ;  /* 0x000000d1130b7210 */ /* 0x000fc40007f5e0ff */
[-C--:B------:R-:W-:Y:S01]  /*154d0*/  @P3 LEA.HI.X R19, R19, R213.reuse, R4, 0x1, P1 ;  /* 0x000000d513133211 */ /* 0x080fe200008f0c04 */
[----:B------:R1:W-:Y:S01]  /*154e0*/  @!P4 STS.128 [R219+0x8000], RZ ;  /* 0x008000ffdb00c388 */ /* 0x0003e20000000c00 */
[CC--:B------:R-:W-:Y:S01]  /*154f0*/  @P6 LEA R82, P1, R11.reuse, R212.reuse, 0x1 ;  /* 0x000000d40b526211 */ /* 0x0c0fe200078208ff */
[----:B------:R-:W-:Y:S01]  /*15500*/  IMAD.X R4, R4, 0x1, R210, P2 ;  /* 0x0000000104047824 */ /* 0x000fe200010e06d2 */
[C---:B------:R-:W-:Y:S01]  /*15510*/  @P4 LEA R78, P2, R11.reuse, R212, 0x1 ;  /* 0x000000d40b4e4211 */ /* 0x040fe200078408ff */
[----:B------:R-:W-:Y:S01]  /*15520*/  @!PT LDS RZ, [RZ] ;  /* 0x00000000fffff984 */ /* 0x000fe20000000800 */
[----:B------:R-:W-:Y:S01]  /*15530*/  @!PT LDS RZ, [RZ] ;  /* 0x00000000fffff984 */ /* 0x000fe20000000800 */
[----:B------:R-:W-:Y:S01]  /*15540*/  @!PT LDS RZ, [RZ] ;  /* 0x00000000fffff984 */ /* 0x000fe20000000800 */
[----:B------:R1:W-:Y:S03]  /*15550*/  @P3 LDGSTS.E.BYPASS.LTC128B.128 [R219+0xa000], desc[UR6][R76.64+0x100] ;  /* 0x0a0001004cdb3fae */ /* 0x0003e6000b901d46 */
[CCC-:B------:R-:W-:Y:S01]  /*15560*/  @P6 LEA.HI.X R83, R11.reuse, R213.reuse, R4.reuse, 0x1, P1 ;  /* 0x000000d50b536211 */ /* 0x1c0fe200008f0c04 */
[----:B------:R1:W-:Y:S01]  /*15570*/  @!P3 STS.128 [R219+0xa000], RZ ;  /* 0x00a000ffdb00b388 */ /* 0x0003e20000000c00 */
[----:B------:R-:W-:-:S02]  /*15580*/  @P4 LEA.HI.X R79, R11, R213, R4, 0x1, P2 ;  /* 0x000000d50b4f4211 */ /* 0x000fc400010f0c04 */
[CC--:B------:R-:W-:Y:S01]  /*15590*/  @P3 LEA R10, P1, R11.reuse, R212.reuse, 0x1 ;  /* 0x000000d40b0a3211 */ /* 0x0c0fe200078208ff */
[----:B------:R-:W-:Y:S01]  /*155a0*/  @!PT LDS RZ, [RZ] ;  /* 0x00000000fffff984 */ /* 0x000fe20000000800 */
[----:B------:R-:W-:Y:S01]  /*155b0*/  @!PT LDS RZ, [RZ] ;  /* 0x00000000fffff984 */ /* 0x000fe20000000800 */
[----:B------:R-:W-:Y:S01]  /*155c0*/  @!PT LDS RZ, [RZ] ;  /* 0x00000000fffff984 */ /* 0x000fe20000000800 */
[----:B------:R1:W-:Y:S01]  /*155d0*/  @P6 LDGSTS.E.BYPASS.LTC128B.128 [R219+0x6800], desc[UR6][R72.64] ;  /* 0x0680000048db6fae */ /* 0x0003e2000b901d46 */
[C---:B------:R-:W-:Y:S02]  /*155e0*/  IADD3 R0, P2, R11.reuse, R209, RZ ;  /* 0x000000d10b007210 */ /* 0x040fe40007f5e0ff */
[-C--:B------:R-:W-:Y:S01]  /*155f0*/  @P3 LEA.HI.X R11, R11, R213.reuse, R4, 0x1, P1 ;  /* 0x000000d50b0b3211 */ /* 0x080fe200008f0c04 */
[----:B------:R1:W-:Y:S01]  /*15600*/  @!P6 STS.128 [R219+0x6800], RZ ;  /* 0x006800ffdb00e388 */ /* 0x0003e20000000c00 */
[-C--:B------:R-:W-:Y:S01]  /*15610*/  @P6 LEA R88, P1, R0, R212.reuse, 0x1 ;  /* 0x000000d400586211 */ /* 0x080fe200078208ff */
[----:B------:R-:W-:Y:S01]  /*15620*/  IMAD.X R4, R4, 0x1, R210, P2 ;  /* 0x0000000104047824 */ /* 0x000fe200010e06d2 */
[CC--:B------:R-:W-:Y:S01]  /*15630*/  @P4 LEA R86, P2, R0.reuse, R212.reuse, 0x1 ;  /* 0x000000d400564211 */ /* 0x0c0fe200078408ff */
[----:B------:R-:W-:Y:S01]  /*15640*/  @!PT LDS RZ, [RZ] ;  /* 0x00000000fffff984 */ /* 0x000fe20000000800 */
[----:B------:R-:W-:Y:S01]  /*15650*/  @!PT LDS RZ, [RZ] ;  /* 0x00000000fffff984 */ /* 0x000fe20000000800 */
[----:B------:R-:W-:Y:S01]  /*15660*/  @!PT LDS RZ, [RZ] ;  /* 0x00000000fffff984 */ /* 0x000fe20000000800 */
[----:B------:R1:W-:Y:S03]  /*15670*/  @P4 LDGSTS.E.BYPASS.LTC128B.128 [R219+0x8800], desc[UR6][R68.64+0x80] ;  /* 0x0880008044db4fae */ /* 0x0003e6000b901d46 */
[CC--:B------:R-:W-:Y:S01]  /*15680*/  @P6 LEA.HI.X R89, R0.reuse, R213.reuse, R4, 0x1, P1 ;  /* 0x000000d500596211 */ /* 0x0c0fe200008f0c04 */
[----:B------:R1:W-:Y:S01]  /*15690*/  @!P4 STS.128 [R219+0x8800], RZ ;  /* 0x008800ffdb00c388 */ /* 0x0003e20000000c00 */
[C---:B------:R-:W-:Y:S01]  /*156a0*/  @P3 LEA R90, P1, R0.reuse, R212, 0x1 ;  /* 0x000000d4005a3211 */ /* 0x040fe200078208ff */
[----:B------:R-:W-:Y:S01]  /*156b0*/  IMAD.MOV.U32 R212, RZ, RZ, R76 ;  /* 0x000000ffffd47224 */ /* 0x000fe200078e004c */
[CCC-:B------:R-:W-:Y:S01]  /*156c0*/  @P4 LEA.HI.X R87, R0.reuse, R213.reuse, R4.reuse, 0x1, P2 ;  /* 0x000000d500574211 */ /* 0x1c0fe200010f0c04 */
[----:B------:R-:W-:Y:S01]  /*156d0*/  @!PT LDS RZ, [RZ] ;  /* 0x00000000fffff984 */ /* 0x000fe20000000800 */
[----:B------:R-:W-:Y:S01]  /*156e0*/  @!PT LDS RZ, [RZ] ;  /* 0x00000000fffff984 */ /* 0x000fe20000000800 */
[----:B------:R-:W-:Y:S01]  /*156f0*/  @!PT LDS RZ, [RZ] ;  /* 0x00000000fffff984 */ /* 0x000fe20000000800 */
[----:B------:R1:W-:Y:S01]  /*15700*/  @P3 LDGSTS.E.BYPASS.LTC128B.128 [R219+0xa800], desc[UR6][R18.64+0x100] ;  /* 0x0a80010012db3fae */ /* 0x0003e2000b901d46 */
[----:B------:R-:W-:Y:S01]  /*15710*/  @P3 LEA.HI.X R91, R0, R213, R4, 0x1, P1 ;  /* 0x000000d5005b3211 */ /* 0x000fe200008f0c04 */
[----:B------:R-:W-:-:S02]  /*15720*/  IMAD.MOV.U32 R213, RZ, RZ, R77 ;  /* 0x000000ffffd57224 */ /* 0x000fc400078e004d */
        /* <DEDUP_REMOVED lines=32> */
.L_x_7838:
[----:B------:R-:W-:Y:S05]  /*15930*/  BSYNC B1 ;  /* 0x0000000000017941 */ /* 0x000fea0003800000 */
.L_x_7837:
[----:B------:R2:W3:Y:S01]  /*15940*/  LD.E R165, desc[UR6][R16.64+0xdc] ;  /* 0x0000dc0610a57980 */ /* 0x0004e2000c101900 */
[----:B------:R-:W-:-:S04]  /*15950*/  IMAD.IADD R0, R2, 0x1, R133 ;  /* 0x0000000102007824 */ /* 0x000fc800078e0285 */
[----:B------:R-:W-:Y:S02]  /*15960*/  IMAD.IADD R2, R227, 0x1, -R0 ;  /* 0x00000001e3027824 */ /* 0x000fe400078e0a00 */
[C---:B------:R-:W-:Y:S02]  /*15970*/  VIADD R24, R0.reuse, 0x8 ;  /* 0x0000000800187836 */ /* 0x040fe40000000000 */
[----:B-1----:R-:W-:Y:S01]  /*15980*/  VIADD R11, R0, 0x9 ;  /* 0x00000009000b7836 */ /* 0x002fe20000000000 */
[----:B------:R-:W-:Y:S01]  /*15990*/  IABS R2, R2 ;  /* 0x0000000200027213 */ /* 0x000fe20000000000 */
[C---:B------:R-:W-:Y:S02]  /*159a0*/  IMAD.IADD R30, R230.reuse, 0x1, -R24 ;  /* 0x00000001e61e7824 */ /* 0x040fe400078e0a18 */
[----:B------:R-:W-:Y:S01]  /*159b0*/  IMAD.IADD R6, R230, 0x1, -R11 ;  /* 0x00000001e6067824 */ /* 0x000fe200078e0a0b */
[----:B------:R-:W-:Y:S01]  /*159c0*/  I2FP.F32.S32 R2, R2 ;  /* 0x0000000200027245 */ /* 0x000fe20000201400 */
[----:B------:R-:W-:Y:S01]  /*159d0*/  VIADD R8, R0, 0x11 ;  /* 0x0000001100087836 */ /* 0x000fe20000000000 */
[----:B------:R-:W-:Y:S01]  /*159e0*/  IABS R30, R30 ;  /* 0x0000001e001e7213 */ /* 0x000fe20000000000 */
[----:B------:R-:W-:Y:S01]  /*159f0*/  IMAD.IADD R4, R230, 0x1, -R0 ;  /* 0x00000001e6047824 */ /* 0x000fe200078e0a00 */
[----:B------:R-:W-:Y:S01]  /*15a00*/  IABS R6, R6 ;  /* 0x0000000600067213 */ /* 0x000fe20000000000 */
[----:B------:R-:W-:Y:S01]  /*15a10*/  FFMA.FTZ R85, -R224, R2, R85 ;  /* 0x00000002e0557223 */ /* 0x000fe20000010155 */
[----:B------:R-:W-:Y:S01]  /*15a20*/  I2FP.F32.S32 R30, R30 ;  /* 0x0000001e001e7245 */ /* 0x000fe20000201400 */
[----:B------:R-:W-:Y:S01]  /*15a30*/  VIADD R26, R0, 0x1 ;  /* 0x00000001001a7836 */ /* 0x000fe20000000000 */
[----:B------:R-:W-:Y:S01]  /*15a40*/  I2FP.F32.S32 R6, R6 ;  /* 0x0000000600067245 */ /* 0x000fe20000201400 */
[----:B------:R-:W-:Y:S01]  /*15a50*/  IMAD.IADD R2, R230, 0x1, -R8 ;  /* 0x00000001e6027824 */ /* 0x000fe200078e0a08 */
[----:B------:R-:W-:Y:S01]  /*15a60*/  IABS R4, R4 ;  /* 0x0000000400047213 */ /* 0x000fe20000000000 */
[----:B------:R-:W-:-:S02]  /*15a70*/  VIADD R22, R0, 0x18 ;  /* 0x0000001800167836 */ /* 0x000fc40000000000 */
[----:B------:R-:W-:Y:S02]  /*15a80*/  VIADD R20, R0, 0x19 ;  /* 0x0000001900147836 */ /* 0x000fe40000000000 */
[----:B------:R-:W-:Y:S01]  /*15a90*/  FFMA.FTZ R30, -R224, R30, R45 ;  /* 0x0000001ee01e7223 */ /* 0x000fe2000001012d */
[----:B------:R-:W-:Y:S02]  /*15aa0*/  IMAD.IADD R12, R230, 0x1, -R26 ;  /* 0x00000001e60c7824 */ /* 0x000fe400078e0a1a */
[----:B------:R-:W-:Y:S01]  /*15ab0*/  FFMA.FTZ R45, -R224, R6, R81 ;  /* 0x00000006e02d7223 */ /* 0x000fe20000010151 */
[----:B------:R-:W-:Y:S01]  /*15ac0*/  IMAD.IADD R28, R230, 0x1, -R22 ;  /* 0x00000001e61c7824 */ /* 0x000fe200078e0a16 */
[----:B------:R-:W-:Y:S01]  /*15ad0*/  IABS R2, R2 ;  /* 0x0000000200027213 */ /* 0x000fe20000000000 */
[----:B------:R-:W-:Y:S01]  /*15ae0*/  VIADD R6, R0, 0x20 ;  /* 0x0000002000067836 */ /* 0x000fe20000000000 */
[----:B------:R-:W-:Y:S01]  /*15af0*/  I2FP.F32.S32 R4, R4 ;  /* 0x0000000400047245 */ /* 0x000fe20000201400 */
[C---:B------:R-:W-:Y:S01]  /*15b00*/  IMAD.IADD R18, R230.reuse, 0x1, -R20 ;  /* 0x00000001e6127824 */ /* 0x040fe200078e0a14 */
[----:B------:R-:W-:Y:S01]  /*15b10*/  IABS R12, R12 ;  /* 0x0000000c000c7213 */ /* 0x000fe20000000000 */
[----:B--2---:R-:W-:Y:S01]  /*15b20*/  IMAD.IADD R16, R230, 0x1, -R6 ;  /* 0x00000001e6107824 */ /* 0x004fe200078e0a06 */
[----:B------:R-:W-:-:S02]  /*15b30*/  I2FP.F32.S32 R2, R2 ;  /* 0x0000000200027245 */ /* 0x000fc40000201400 */
[----:B------:R-:W-:Y:S01]  /*15b40*/  IABS R28, R28 ;  /* 0x0000001c001c7213 */ /* 0x000fe20000000000 */
[----:B------:R-:W-:Y:S01]  /*15b50*/  VIADD R10, R0, 0x10 ;  /* 0x00000010000a7836 */ /* 0x000fe20000000000 */
[----:B------:R-:W-:Y:S01]  /*15b60*/  IABS R18, R18 ;  /* 0x0000001200127213 */ /* 0x000fe20000000000 */
[C---:B------:R-:W-:Y:S01]  /*15b70*/  FFMA.FTZ R53, -R224.reuse, R4, R53 ;  /* 0x00000004e0357223 */ /* 0x040fe20000010135 */
[----:B------:R-:W-:Y:S01]  /*15b80*/  I2FP.F32.S32 R12, R12 ;  /* 0x0000000c000c7245 */ /* 0x000fe20000201400 */
[----:B------:R-:W-:Y:S01]  /*15b90*/  FFMA.FTZ R17, -R224, R2, R49 ;  /* 0x00000002e0117223 */ /* 0x000fe20000010131 */
[----:B------:R-:W-:Y:S01]  /*15ba0*/  I2FP.F32.S32 R28, R28 ;  /* 0x0000001c001c7245 */ /* 0x000fe20000201400 */
[----:B------:R-:W-:Y:S01]  /*15bb0*/  IMAD.IADD R4, R230, 0x1, -R10 ;  /* 0x00000001e6047824 */ /* 0x000fe200078e0a0a */
[----:B------:R-:W-:Y:S01]  /*15bc0*/  IABS R16, R16 ;  /* 0x0000001000107213 */ /* 0x000fe20000000000 */
[----:B------:R-:W-:Y:S01]  /*15bd0*/  VIADD R2, R0, 0x28 ;  /* 0x0000002800027836 */ /* 0x000fe20000000000 */
[----:B------:R-:W-:Y:S01]  /*15be0*/  I2FP.F32.S32 R18, R18 ;  /* 0x0000001200127245 */ /* 0x000fe20000201400 */
[C---:B------:R-:W-:Y:S01]  /*15bf0*/  FFMA.FTZ R59, -R224.reuse, R12, R59 ;  /* 0x0000000ce03b7223 */ /* 0x040fe2000001013b */
[----:B------:R-:W-:Y:S01]  /*15c00*/  I2FP.F32.S32 R16, R16 ;  /* 0x0000001000107245 */ /* 0x000fe20000201400 */
[----:B------:R-:W-:Y:S01]  /*15c10*/  FFMA.FTZ R28, -R224, R28, R13 ;  /* 0x0000001ce01c7223 */ /* 0x000fe2000001010d */
[----:B------:R-:W-:-:S02]  /*15c20*/  IMAD.IADD R12, R230, 0x1, -R2 ;  /* 0x00000001e60c7824 */ /* 0x000fc400078e0a02 */
[----:B------:R-:W-:Y:S01]  /*15c30*/  FFMA.FTZ R13, -R224, R18, R51 ;  /* 0x00000012e00d7223 */ /* 0x000fe20000010133 */
[----:B------:R-:W-:Y:S01]  /*15c40*/  IABS R4, R4 ;  /* 0x0000000400047213 */ /* 0x000fe20000000000 */
[----:B------:R-:W-:Y:S01]  /*15c50*/  VIADD R18, R0, 0x29 ;  /* 0x0000002900127836 */ /* 0x000fe20000000000 */
[----:B------:R-:W-:Y:S01]  /*15c60*/  ISETP.GE.AND P3, PT, R24, R229, PT ;  /* 0x000000e51800720c */ /* 0x000fe20003f66270 */
[----:B------:R-:W-:Y:S01]  /*15c70*/  FFMA.FTZ R239, -R224, R16, R15 ;  /* 0x00000010e0ef7223 */ /* 0x000fe2000001010f */
[----:B------:R-:W-:Y:S01]  /*15c80*/  I2FP.F32.S32 R4, R4 ;  /* 0x0000000400047245 */ /* 0x000fe20000201400 */
[----:B------:R-:W-:Y:S01]  /*15c90*/  IMAD.IADD R15, R230, 0x1, -R18 ;  /* 0x00000001e60f7824 */ /* 0x000fe200078e0a12 */
[----:B------:R-:W-:Y:S02]  /*15ca0*/  IABS R12, R12 ;  /* 0x0000000c000c7213 */ /* 0x000fe40000000000 */
[----:B------:R-:W-:Y:S01]  /*15cb0*/  ISETP.GE.OR P3, PT, R24, R228, !P3 ;  /* 0x000000e41800720c */ /* 0x000fe20005f66670 */
[----:B------:R-:W-:Y:S01]  /*15cc0*/  FFMA.FTZ R19, -R224, R4, R47 ;  /* 0x00000004e0137223 */ /* 0x000fe2000001012f */
[----:B------:R-:W-:-:S02]  /*15cd0*/  I2FP.F32.S32 R12, R12 ;  /* 0x0000000c000c7245 */ /* 0x000fc40000201400 */
[----:B------:R-:W-:Y:S01]  /*15ce0*/  IABS R15, R15 ;  /* 0x0000000f000f7213 */ /* 0x000fe20000000000 */
[----:B------:R-:W-:Y:S01]  /*15cf0*/  VIADD R4, R0, 0x21 ;  /* 0x0000002100047836 */ /* 0x000fe20000000000 */
[----:B------:R-:W-:Y:S02]  /*15d00*/  FSEL R47, R30, -INF , !P3 ;  /* 0xff8000001e2f7808 */ /* 0x000fe40005800000 */
[----:B------:R-:W-:Y:S01]  /*15d10*/  ISETP.GE.AND P3, PT, R22, R229, PT ;  /* 0x000000e51600720c */ /* 0x000fe20003f66270 */
[----:B------:R-:W-:Y:S01]  /*15d20*/  FFMA.FTZ R27, -R224, R12, R27 ;  /* 0x0000000ce01b7223 */ /* 0x000fe2000001011b */
[----:B------:R-:W-:Y:S01]  /*15d30*/  I2FP.F32.S32 R15, R15 ;  /* 0x0000000f000f7245 */ /* 0x000fe20000201400 */
[----:B------:R-:W-:Y:S01]  /*15d40*/  VIADD R12, R0, 0x38 ;  /* 0x00000038000c7836 */ /* 0x000fe20000000000 */
[----:B------:R-:W-:Y:S01]  /*15d50*/  ISETP.GE.OR P3, PT, R22, R228, !P3 ;  /* 0x000000e41600720c */ /* 0x000fe20005f66670 */
[----:B------:R-:W-:Y:S01]  /*15d60*/  IMAD.IADD R14, R230, 0x1, -R4 ;  /* 0x00000001e60e7824 */ /* 0x000fe200078e0a04 */
[----:B------:R-:W-:Y:S01]  /*15d70*/  ISETP.GE.AND P2, PT, R0, R229, PT ;  /* 0x000000e50000720c */ /* 0x000fe20003f46270 */
[----:B------:R-:W-:-:S02]  /*15d80*/  IMAD.IADD R34, R230, 0x1, -R12 ;  /* 0x00000001e6227824 */ /* 0x000fc400078e0a0c */
[----:B------:R-:W-:Y:S01]  /*15d90*/  FFMA.FTZ R65, -R224, R15, R65 ;  /* 0x0000000fe0417223 */ /* 0x000fe20000010141 */
[-C--:B------:R-:W-:Y:S02]  /*15da0*/  ISETP.GE.AND P4, PT, R26, R229.reuse, PT ;  /* 0x000000e51a00720c */ /* 0x080fe40003f86270 */
[----:B------:R-:W-:Y:S02]  /*15db0*/  FSEL R15, R28, -INF , !P3 ;  /* 0xff8000001c0f7808 */ /* 0x000fe40005800000 */
[----:B------:R-:W-:Y:S02]  /*15dc0*/  IABS R14, R14 ;  /* 0x0000000e000e7213 */ /* 0x000fe40000000000 */
[----:B------:R-:W-:Y:S02]  /*15dd0*/  ISETP.GE.AND P3, PT, R2, R229, PT ;  /* 0x000000e50200720c */ /* 0x000fe40003f66270 */
[-C--:B------:R-:W-:Y:S02]  /*15de0*/  ISETP.GE.OR P2, PT, R0, R228.reuse, !P2 ;  /* 0x000000e40000720c */ /* 0x080fe40005746670 */
[----:B------:R-:W-:-:S02]  /*15df0*/  ISETP.GE.OR P4, PT, R26, R228, !P4 ;  /* 0x000000e41a00720c */ /* 0x000fc40006786670 */
[----:B------:R-:W-:Y:S02]  /*15e00*/  IABS R34, R34 ;  /* 0x0000002200227213 */ /* 0x000fe40000000000 */
[-C--:B------:R-:W-:Y:S02]  /*15e10*/  ISETP.GE.AND P6, PT, R11, R229.reuse, PT ;  /* 0x000000e50b00720c */ /* 0x080fe40003fc6270 */
[----:B------:R-:W-:Y:S02]  /*15e20*/  I2FP.F32.S32 R14, R14 ;  /* 0x0000000e000e7245 */ /* 0x000fe40000201400 */
[----:B------:R-:W-:Y:S02]  /*15e30*/  ISETP.GE.OR P3, PT, R2, R228, !P3 ;  /* 0x000000e40200720c */ /* 0x000fe40005f66670 */
[----:B------:R-:W-:Y:S02]  /*15e40*/  FSEL R51, R53, -INF , !P2 ;  /* 0xff80000035337808 */ /* 0x000fe40005000000 */
[----:B------:R-:W-:-:S02]  /*15e50*/  ISETP.GE.AND P2, PT, R10, R229, PT ;  /* 0x000000e50a00720c */ /* 0x000fc40003f46270 */
[----:B------:R-:W-:Y:S02]  /*15e60*/  FSEL R49, R59, -INF , !P4 ;  /* 0xff8000003b317808 */ /* 0x000fe40006000000 */
[----:B------:R-:W-:Y:S02]  /*15e70*/  I2FP.F32.S32 R34, R34 ;  /* 0x0000002200227245 */ /* 0x000fe40000201400 */
[-C--:B------:R-:W-:Y:S02]  /*15e80*/  ISETP.GE.AND P4, PT, R8, R229.reuse, PT ;  /* 0x000000e50800720c */ /* 0x080fe40003f86270 */
[----:B------:R-:W-:Y:S01]  /*15e90*/  ISETP.GE.OR P6, PT, R11, R228, !P6 ;  /* 0x000000e40b00720c */ /* 0x000fe200077c6670 */
[----:B------:R-:W-:Y:S01]  /*15ea0*/  FFMA.FTZ R37, -R224, R14, R37 ;  /* 0x0000000ee0257223 */ /* 0x000fe20000010125 */
[----:B------:R-:W-:Y:S01]  /*15eb0*/  FSEL R237, R27, -INF , !P3 ;  /* 0xff8000001bed7808 */ /* 0x000fe20005800000 */
[----:B------:R-:W-:Y:S01]  /*15ec0*/  VIADD R16, R0, 0x30 ;  /* 0x0000003000107836 */ /* 0x000fe20000000000 */
[----:B------:R-:W-:Y:S01]  /*15ed0*/  ISETP.GE.AND P3, PT, R12, R229, PT ;  /* 0x000000e50c00720c */ /* 0x000fe20003f66270 */
[----:B------:R-:W-:Y:S01]  /*15ee0*/  VIADD R14, R0, 0x31 ;  /* 0x00000031000e7836 */ /* 0x000fe20000000000 */
[----:B------:R-:W-:Y:S01]  /*15ef0*/  ISETP.GE.OR P2, PT, R10, R228, !P2 ;  /* 0x000000e40a00720c */ /* 0x000fe20005746670 */
[----:B------:R-:W-:Y:S01]  /*15f00*/  FFMA.FTZ R67, -R224, R34, R67 ;  /* 0x00000022e0437223 */ /* 0x000fe20000010143 */
[----:B------:R-:W-:-:S02]  /*15f10*/  FSEL R45, R45, -INF , !P6 ;  /* 0xff8000002d2d7808 */ /* 0x000fc40007000000 */
[----:B------:R-:W-:Y:S01]  /*15f20*/  ISETP.GE.OR P4, PT, R8, R228, !P4 ;  /* 0x000000e40800720c */ /* 0x000fe20006786670 */
[----:B------:R-:W-:Y:S01]  /*15f30*/  IMAD.IADD R38, R230, 0x1, -R16 ;  /* 0x00000001e6267824 */ /* 0x000fe200078e0a10 */
[-C--:B------:R-:W-:Y:S01]  /*15f40*/  ISETP.GE.AND P6, PT, R20, R229.reuse, PT ;  /* 0x000000e51400720c */ /* 0x080fe20003fc6270 */
[----:B------:R-:W-:Y:S01]  /*15f50*/  IMAD.IADD R36, R230, 0x1, -R14 ;  /* 0x00000001e6247824 */ /* 0x000fe200078e0a0e */
[----:B------:R-:W-:Y:S02]  /*15f60*/  ISETP.GE.AND P1, PT, R0, R226, PT ;  /* 0x000000e20000720c */ /* 0x000fe40003f26270 */
[----:B------:R-:W-:Y:S02]  /*15f70*/  ISETP.GE.OR P3, PT, R12, R228, !P3 ;  /* 0x000000e40c00720c */ /* 0x000fe40005f66670 */
[----:B------:R-:W-:Y:S02]  /*15f80*/  FSEL R19, R19, -INF , !P2 ;  /* 0xff80000013137808 */ /* 0x000fe40005000000 */
[----:B------:R-:W-:-:S02]  /*15f90*/  ISETP.GE.AND P2, PT, R6, R229, PT ;  /* 0x000000e50600720c */ /* 0x000fc40003f46270 */
[----:B------:R-:W-:Y:S02]  /*15fa0*/  FSEL R17, R17, -INF , !P4 ;  /* 0xff80000011117808 */ /* 0x000fe40006000000 */
[----:B------:R-:W-:Y:S02]  /*15fb0*/  ISETP.GE.AND P4, PT, R4, R229, PT ;  /* 0x000000e50400720c */ /* 0x000fe40003f86270 */
[----:B------:R-:W-:Y:S02]  /*15fc0*/  ISETP.GE.OR P6, PT, R20, R228, !P6 ;  /* 0x000000e41400720c */ /* 0x000fe400077c6670 */
[C---:B------:R-:W-:Y:S01]  /*15fd0*/  ISETP.GE.OR P1, PT, R0.reuse, R225, !P1 ;  /* 0x000000e10000720c */ /* 0x040fe20004f26670 */
[----:B------:R-:W-:Y:S01]  /*15fe0*/  VIADD R0, R0, 0x39 ;  /* 0x0000003900007836 */ /* 0x000fe20000000000 */
[----:B------:R-:W-:Y:S02]  /*15ff0*/  FSEL R181, R67, -INF , !P3 ;  /* 0xff80000043b57808 */ /* 0x000fe40005800000 */
[----:B------:R-:W-:-:S02]  /*16000*/  IABS R38, R38 ;  /* 0x0000002600267213 */ /* 0x000fc40000000000 */
[----:B------:R-:W-:Y:S02]  /*16010*/  ISETP.GE.AND P3, PT, R11, R226, PT ;  /* 0x000000e20b00720c */ /* 0x000fe40003f66270 */
[----:B------:R-:W-:Y:S02]  /*16020*/  IABS R36, R36 ;  /* 0x0000002400247213 */ /* 0x000fe40000000000 */
[-C--:B------:R-:W-:Y:S02]  /*16030*/  ISETP.GE.OR P2, PT, R6, R228.reuse, !P2 ;  /* 0x000000e40600720c */ /* 0x080fe40005746670 */
[----:B------:R-:W-:Y:S02]  /*16040*/  FSEL R13, R13, -INF , !P6 ;  /* 0xff8000000d0d7808 */ /* 0x000fe40007000000 */
[----:B------:R-:W-:Y:S01]  /*16050*/  ISETP.GE.OR P4, PT, R4, R228, !P4 ;  /* 0x000000e40400720c */ /* 0x000fe20006786670 */
[----:B------:R-:W-:Y:S01]  /*16060*/  IMAD.IADD R32, R230, 0x1, -R0 ;  /* 0x00000001e6207824 */ /* 0x000fe200078e0a00 */
[----:B------:R-:W-:-:S02]  /*16070*/  ISETP.GE.AND P6, PT, R18, R229, PT ;  /* 0x000000e51200720c */ /* 0x000fc40003fc6270 */
[----:B------:R-:W-:Y:S02]  /*16080*/  I2FP.F32.S32 R38, R38 ;  /* 0x0000002600267245 */ /* 0x000fe40000201400 */
[----:B------:R-:W-:Y:S01]  /*16090*/  ISETP.GE.OR P3, PT, R11, R225, !P3 ;  /* 0x000000e10b00720c */ /* 0x000fe20005f66670 */
[----:B------:R-:W-:Y:S01]  /*160a0*/  IMAD.IADD R11, R227, 0x1, -R11 ;  /* 0x00000001e30b7824 */ /* 0x000fe200078e0a0b */
[----:B------:R-:W-:Y:S02]  /*160b0*/  I2FP.F32.S32 R36, R36 ;  /* 0x0000002400247245 */ /* 0x000fe40000201400 */
[----:B------:R-:W-:Y:S02]  /*160c0*/  FSEL R239, R239, -INF , !P2 ;  /* 0xff800000efef7808 */ /* 0x000fe40005000000 */
[----:B------:R-:W-:Y:S02]  /*160d0*/  ISETP.GE.AND P2, PT, R16, R229, PT ;  /* 0x000000e51000720c */ /* 0x000fe40003f46270 */
[----:B------:R-:W-:-:S02]  /*160e0*/  FSEL R161, R37, -INF , !P4 ;  /* 0xff80000025a17808 */ /* 0x000fc40006000000 */
[----:B------:R-:W-:Y:S02]  /*160f0*/  ISETP.GE.AND P4, PT, R14, R229, PT ;  /* 0x000000e50e00720c */ /* 0x000fe40003f86270 */
[----:B------:R-:W-:Y:S01]  /*16100*/  ISETP.GE.OR P6, PT, R18, R228, !P6 ;  /* 0x000000e41200720c */ /* 0x000fe200077c6670 */
[C---:B------:R-:W-:Y:S01]  /*16110*/  FFMA.FTZ R7, -R224.reuse, R38, R7 ;  /* 0x00000026e0077223 */ /* 0x040fe20000010107 */
[----:B------:R-:W-:Y:S01]  /*16120*/  IABS R32, R32 ;  /* 0x0000002000207213 */ /* 0x000fe20000000000 */
[----:B------:R-:W-:Y:S01]  /*16130*/  FFMA.FTZ R9, -R224, R36, R9 ;  /* 0x00000024e0097223 */ /* 0x000fe20000010109 */
[-C--:B------:R-:W-:Y:S02]  /*16140*/  ISETP.GE.OR P2, PT, R16, R228.reuse, !P2 ;  /* 0x000000e41000720c */ /* 0x080fe40005746670 */
[----:B------:R-:W-:Y:S02]  /*16150*/  IABS R11, R11 ;  /* 0x0000000b000b7213 */ /* 0x000fe40000000000 */
[----:B------:R-:W-:-:S02]  /*16160*/  ISETP.GE.OR P4, PT, R14, R228, !P4 ;  /* 0x000000e40e00720c */ /* 0x000fc40006786670 */
[----:B------:R-:W-:Y:S02]  /*16170*/  FSEL R163, R65, -INF , !P6 ;  /* 0xff80000041a37808 */ /* 0x000fe40007000000 */
[----:B------:R-:W-:Y:S02]  /*16180*/  ISETP.GE.AND P6, PT, R26, R226, PT ;  /* 0x000000e21a00720c */ /* 0x000fe40003fc6270 */
[----:B------:R-:W-:Y:S02]  /*16190*/  I2FP.F32.S32 R32, R32 ;  /* 0x0000002000207245 */ /* 0x000fe40000201400 */
[----:B------:R-:W-:Y:S02]  /*161a0*/  FSEL R231, R7, -INF , !P2 ;  /* 0xff80000007e77808 */ /* 0x000fe40005000000 */
[----:B------:R-:W-:Y:S02]  /*161b0*/  I2FP.F32.S32 R28, R11 ;  /* 0x0000000b001c7245 */ /* 0x000fe40000201400 */
[----:B------:R-:W-:-:S02]  /*161c0*/  ISETP.GE.AND P2, PT, R0, R229, PT ;  /* 0x000000e50000720c */ /* 0x000fc40003f46270 */
[----:B------:R-:W-:Y:S02]  /*161d0*/  FSEL R183, R9, -INF , !P4 ;  /* 0xff80000009b77808 */ /* 0x000fe40006000000 */
[----:B------:R-:W-:Y:S02]  /*161e0*/  ISETP.GE.AND P4, PT, R24, R226, PT ;  /* 0x000000e21800720c */ /* 0x000fe40003f86270 */
[----:B------:R-:W-:Y:S01]  /*161f0*/  ISETP.GE.OR P6, PT, R26, R225, !P6 ;  /* 0x000000e11a00720c */ /* 0x000fe200077c6670 */
[----:B------:R-:W-:Y:S01]  /*16200*/  IMAD.IADD R26, R227, 0x1, -R26 ;  /* 0x00000001e31a7824 */ /* 0x000fe200078e0a1a */
[----:B------:R-:W-:Y:S01]  /*16210*/  FSEL R37, R85, -INF , !P1 ;  /* 0xff80000055257808 */ /* 0x000fe20004800000 */
[----:B------:R-:W-:Y:S01]  /*16220*/  FFMA.FTZ R71, -R224, R32, R71 ;  /* 0x00000020e0477223 */ /* 0x000fe20000010147 */
[----:B------:R-:W-:Y:S01]  /*16230*/  ISETP.GE.AND P1, PT, R8, R226, PT ;  /* 0x000000e20800720c */ /* 0x000fe20003f26270 */
[----:B------:R-:W-:Y:S01]  /*16240*/  FFMA.FTZ R27, -R224, R28, R31 ;  /* 0x0000001ce01b7223 */ /* 0x000fe2000001011f */
[----:B------:R-:W-:-:S02]  /*16250*/  ISETP.GE.OR P2, PT, R0, R228, !P2 ;  /* 0x000000e40000720c */ /* 0x000fc40005746670 */
[-C--:B------:R-:W-:Y:S01]  /*16260*/  ISETP.GE.OR P4, PT, R24, R225.reuse, !P4 ;  /* 0x000000e11800720c */ /* 0x080fe20006786670 */
[C---:B------:R-:W-:Y:S01]  /*16270*/  IMAD.IADD R24, R227.reuse, 0x1, -R24 ;  /* 0x00000001e3187824 */ /* 0x040fe200078e0a18 */
[----:B------:R-:W-:Y:S01]  /*16280*/  ISETP.GE.OR P1, PT, R8, R225, !P1 ;  /* 0x000000e10800720c */ /* 0x000fe20004f26670 */
[----:B------:R-:W-:Y:S01]  /*16290*/  IMAD.IADD R8, R227, 0x1, -R8 ;  /* 0x00000001e3087824 */ /* 0x000fe200078e0a08 */
[----:B------:R-:W-:Y:S02]  /*162a0*/  IABS R26, R26 ;  /* 0x0000001a001a7213 */ /* 0x000fe40000000000 */
[----:B------:R-:W-:Y:S02]  /*162b0*/  FSEL R179, R71, -INF , !P2 ;  /* 0xff80000047b37808 */ /* 0x000fe40005000000 */
[----:B------:R-:W-:Y:S02]  /*162c0*/  ISETP.GE.AND P2, PT, R10, R226, PT ;  /* 0x000000e20a00720c */ /* 0x000fe40003f46270 */
[----:B------:R-:W-:-:S02]  /*162d0*/  FSEL R27, R27, -INF , !P3 ;  /* 0xff8000001b1b7808 */ /* 0x000fc40005800000 */
[----:B------:R-:W-:Y:S02]  /*162e0*/  ISETP.GE.AND P3, PT, R6, R226, PT ;  /* 0x000000e20600720c */ /* 0x000fe40003f66270 */
[----:B------:R-:W-:Y:S02]  /*162f0*/  IABS R24, R24 ;  /* 0x0000001800187213 */ /* 0x000fe40000000000 */
[----:B------:R-:W-:Y:S02]  /*16300*/  I2FP.F32.S32 R26, R26 ;  /* 0x0000001a001a7245 */ /* 0x000fe40000201400 */
[-C--:B------:R-:W-:Y:S01]  /*16310*/  ISETP.GE.OR P2, PT, R10, R225.reuse, !P2 ;  /* 0x000000e10a00720c */ /* 0x080fe20005746670 */
[C---:B------:R-:W-:Y:S01]  /*16320*/  IMAD.IADD R10, R227.reuse, 0x1, -R10 ;  /* 0x00000001e30a7824 */ /* 0x040fe200078e0a0a */
[----:B------:R-:W-:Y:S02]  /*16330*/  IABS R8, R8 ;  /* 0x0000000800087213 */ /* 0x000fe40000000000 */
[----:B------:R-:W-:Y:S01]  /*16340*/  ISETP.GE.OR P3, PT, R6, R225, !P3 ;  /* 0x000000e10600720c */ /* 0x000fe20005f66670 */
[----:B------:R-:W-:Y:S01]  /*16350*/  IMAD.IADD R6, R227, 0x1, -R6 ;  /* 0x00000001e3067824 */ /* 0x000fe200078e0a06 */
[----:B------:R-:W-:Y:S01]  /*16360*/  I2FP.F32.S32 R24, R24 ;  /* 0x0000001800187245 */ /* 0x000fe20000201400 */
[----:B------:R-:W-:Y:S01]  /*16370*/  FFMA.FTZ R26, -R224, R26, R75 ;  /* 0x0000001ae01a7223 */ /* 0x000fe2000001014b */
[----:B------:R-:W-:-:S02]  /*16380*/  I2FP.F32.S32 R8, R8 ;  /* 0x0000000800087245 */ /* 0x000fc40000201400 */
[----:B------:R-:W-:Y:S01]  /*16390*/  IABS R10, R10 ;  /* 0x0000000a000a7213 */ /* 0x000fe20000000000 */
[C---:B------:R-:W-:Y:S01]  /*163a0*/  FFMA.FTZ R29, -R224.reuse, R24, R29 ;  /* 0x00000018e01d7223 */ /* 0x040fe2000001011d */
[----:B------:R-:W-:Y:S01]  /*163b0*/  IABS R6, R6 ;  /* 0x0000000600067213 */ /* 0x000fe20000000000 */
[----:B------:R-:W-:Y:S01]  /*163c0*/  FFMA.FTZ R9, -R224, R8, R43 ;  /* 0x00000008e0097223 */ /* 0x000fe2000001012b */
[----:B------:R-:W-:Y:S02]  /*163d0*/  FSEL R31, R26, -INF , !P6 ;  /* 0xff8000001a1f7808 */ /* 0x000fe40007000000 */
[----:B------:R-:W-:Y:S02]  /*163e0*/  ISETP.GE.AND P6, PT, R22, R226, PT ;  /* 0x000000e21600720c */ /* 0x000fe40003fc6270 */
[----:B------:R-:W-:Y:S02]  /*163f0*/  I2FP.F32.S32 R10, R10 ;  /* 0x0000000a000a7245 */ /* 0x000fe40000201400 */
[----:B------:R-:W-:-:S02]  /*16400*/  FMNMX.FTZ R8, R51, R49, !PT ;  /* 0x0000003133087209 */ /* 0x000fc40007810000 */
[----:B------:R-:W-:Y:S02]  /*16410*/  I2FP.F32.S32 R6, R6 ;  /* 0x0000000600067245 */ /* 0x000fe40000201400 */
[----:B------:R-:W-:Y:S02]  /*16420*/  FSEL R29, R29, -INF , !P4 ;  /* 0xff8000001d1d7808 */ /* 0x000fe40006000000 */
[----:B------:R-:W-:Y:S02]  /*16430*/  ISETP.GE.AND P4, PT, R20, R226, PT ;  /* 0x000000e21400720c */ /* 0x000fe40003f86270 */
[-C--:B------:R-:W-:Y:S01]  /*16440*/  ISETP.GE.OR P6, PT, R22, R225.reuse, !P6 ;  /* 0x000000e11600720c */ /* 0x080fe200077c6670 */
[----:B------:R-:W-:Y:S01]  /*16450*/  IMAD.IADD R22, R227, 0x1, -R22 ;  /* 0x00000001e3167824 */ /* 0x000fe200078e0a16 */
[----:B------:R-:W-:Y:S01]  /*16460*/  FMNMX.FTZ R8, R47, R8, !PT ;  /* 0x000000082f087209 */ /* 0x000fe20007810000 */
[C---:B------:R-:W-:Y:S01]  /*16470*/  FFMA.FTZ R10, -R224.reuse, R10, R41 ;  /* 0x0000000ae00a7223 */ /* 0x040fe20000010129 */
[----:B------:R-:W-:Y:S01]  /*16480*/  FSEL R9, R9, -INF , !P1 ;  /* 0xff80000009097808 */ /* 0x000fe20004800000 */
[----:B------:R-:W-:Y:S01]  /*16490*/  FFMA.FTZ R6, -R224, R6, R35 ;  /* 0x00000006e0067223 */ /* 0x000fe20000010123 */
[----:B------:R-:W-:Y:S01]  /*164a0*/  ISETP.GE.OR P4, PT, R20, R225, !P4 ;  /* 0x000000e11400720c */ /* 0x000fe20006786670 */
[----:B------:R-:W-:Y:S01]  /*164b0*/  IMAD.IADD R20, R227, 0x1, -R20 ;  /* 0x00000001e3147824 */ /* 0x000fe200078e0a14 */
[----:B------:R-:W-:-:S02]  /*164c0*/  ISETP.GE.AND P1, PT, R2, R226, PT ;  /* 0x000000e20200720c */ /* 0x000fc40003f26270 */
[----:B------:R-:W-:Y:S02]  /*164d0*/  FMNMX.FTZ R8, R45, R8, !PT ;  /* 0x000000082d087209 */ /* 0x000fe40007810000 */
[----:B------:R-:W-:Y:S02]  /*164e0*/  IABS R22, R22 ;  /* 0x0000001600167213 */ /* 0x000fe40000000000 */
[----:B------:R-:W-:Y:S02]  /*164f0*/  FSEL R11, R10, -INF , !P2 ;  /* 0xff8000000a0b7808 */ /* 0x000fe40005000000 */
[----:B------:R-:W-:Y:S02]  /*16500*/  ISETP.GE.AND P2, PT, R4, R226, PT ;  /* 0x000000e20400720c */ /* 0x000fe40003f46270 */
[----:B------:R-:W-:Y:S01]  /*16510*/  ISETP.GE.OR P1, PT, R2, R225, !P1 ;  /* 0x000000e10200720c */ /* 0x000fe20004f26670 */
[----:B------:R-:W-:Y:S01]  /*16520*/  IMAD.IADD R2, R227, 0x1, -R2 ;  /* 0x00000001e3027824 */ /* 0x000fe200078e0a02 */
[----:B------:R-:W-:-:S02]  /*16530*/  FSEL R235, R6, -INF , !P3 ;  /* 0xff80000006eb7808 */ /* 0x000fc40005800000 */
        /* <DEDUP_REMOVED lines=8> */
[C---:B------:R-:W-:Y:S01]  /*165c0*/  FFMA.FTZ R7, -R224.reuse, R22, R33 ;  /* 0x00000016e0077223 */ /* 0x040fe20000010121 */
[----:B------:R-:W-:Y:S02]  /*165d0*/  IABS R2, R2 ;  /* 0x0000000200027213 */ /* 0x000fe40000000000 */
[----:B------:R-:W-:Y:S02]  /*165e0*/  I2FP.F32.S32 R20, R20 ;  /* 0x0000001400147245 */ /* 0x000fe40000201400 */
[----:B------:R-:W-:Y:S02]  /*165f0*/  FMNMX.FTZ R8, R15, R8, !PT ;  /* 0x000000080f087209 */ /* 0x000fe40007810000 */
[----:B------:R-:W-:Y:S01]  /*16600*/  FMNMX.FTZ R6, R27, R6, !PT ;  /* 0x000000061b067209 */ /* 0x000fe20007810000 */
[----:B------:R-:W-:Y:S01]  /*16610*/  FFMA.FTZ R20, -R224, R20, R21 ;  /* 0x00000014e0147223 */ /* 0x000fe20000010115 */
[----:B------:R-:W-:-:S02]  /*16620*/  IABS R4, R4 ;  /* 0x0000000400047213 */ /* 0x000fc40000000000 */
[----:B------:R-:W-:Y:S02]  /*16630*/  I2FP.F32.S32 R2, R2 ;  /* 0x0000000200027245 */ /* 0x000fe40000201400 */
[----:B------:R-:W-:Y:S02]  /*16640*/  FSEL R7, R7, -INF , !P6 ;  /* 0xff80000007077808 */ /* 0x000fe40007000000 */
[----:B------:R-:W-:Y:S02]  /*16650*/  ISETP.GE.AND P6, PT, R18, R226, PT ;  /* 0x000000e21200720c */ /* 0x000fe40003fc6270 */
[----:B------:R-:W-:Y:S02]  /*16660*/  FMNMX.FTZ R8, R13, R8, !PT ;  /* 0x000000080d087209 */ /* 0x000fe40007810000 */
[----:B------:R-:W-:Y:S01]  /*16670*/  FMNMX.FTZ R6, R11, R6, !PT ;  /* 0x000000060b067209 */ /* 0x000fe20007810000 */
[----:B------:R-:W-:Y:S01]  /*16680*/  FFMA.FTZ R2, -R224, R2, R5 ;  /* 0x00000002e0027223 */ /* 0x000fe20000010105 */
[----:B------:R-:W-:-:S02]  /*16690*/  I2FP.F32.S32 R4, R4 ;  /* 0x0000000400047245 */ /* 0x000fc40000201400 */
[----:B------:R-:W-:Y:S02]  /*166a0*/  FSEL R5, R20, -INF , !P4 ;  /* 0xff80000014057808 */ /* 0x000fe40006000000 */
[----:B------:R-:W-:Y:S02]  /*166b0*/  ISETP.GE.AND P4, PT, R16, R226, PT ;  /* 0x000000e21000720c */ /* 0x000fe40003f86270 */
[-C--:B------:R-:W-:Y:S01]  /*166c0*/  ISETP.GE.OR P6, PT, R18, R225.reuse, !P6 ;  /* 0x000000e11200720c */ /* 0x080fe200077c6670 */
[----:B------:R-:W-:Y:S01]  /*166d0*/  IMAD.IADD R18, R227, 0x1, -R18 ;  /* 0x00000001e3127824 */ /* 0x000fe200078e0a12 */
[----:B------:R-:W-:Y:S02]  /*166e0*/  FMNMX.FTZ R8, R239, R8, !PT ;  /* 0x00000008ef087209 */ /* 0x000fe40007810000 */
[----:B------:R-:W-:Y:S01]  /*166f0*/  FMNMX.FTZ R6, R9, R6, !PT ;  /* 0x0000000609067209 */ /* 0x000fe20007810000 */
[----:B------:R-:W-:Y:S01]  /*16700*/  FFMA.FTZ R4, -R224, R4, R23 ;  /* 0x00000004e0047223 */ /* 0x000fe20000010117 */
[----:B------:R-:W-:Y:S01]  /*16710*/  ISETP.GE.OR P4, PT, R16, R225, !P4 ;  /* 0x000000e11000720c */ /* 0x000fe20006786670 */
[----:B------:R-:W-:Y:S01]  /*16720*/  IMAD.IADD R16, R227, 0x1, -R16 ;  /* 0x00000001e3107824 */ /* 0x000fe200078e0a10 */
[----:B------:R-:W-:-:S02]  /*16730*/  ISETP.GE.AND P3, PT, R14, R226, PT ;  /* 0x000000e20e00720c */ /* 0x000fc40003f66270 */
[----:B------:R-:W-:Y:S02]  /*16740*/  FMNMX.FTZ R8, R161, R8, !PT ;  /* 0x00000008a1087209 */ /* 0x000fe40007810000 */
[----:B------:R-:W-:Y:S02]  /*16750*/  FMNMX.FTZ R6, R7, R6, !PT ;  /* 0x0000000607067209 */ /* 0x000fe40007810000 */
[----:B------:R-:W-:Y:S02]  /*16760*/  IABS R18, R18 ;  /* 0x0000001200127213 */ /* 0x000fe40000000000 */
[----:B------:R-:W-:Y:S02]  /*16770*/  FSEL R169, R4, -INF , !P2 ;  /* 0xff80000004a97808 */ /* 0x000fe40005000000 */
[----:B------:R-:W-:Y:S01]  /*16780*/  ISETP.GE.OR P3, PT, R14, R225, !P3 ;  /* 0x000000e10e00720c */ /* 0x000fe20005f66670 */
[----:B------:R-:W-:Y:S01]  /*16790*/  IMAD.IADD R14, R227, 0x1, -R14 ;  /* 0x00000001e30e7824 */ /* 0x000fe200078e0a0e */
[----:B------:R-:W-:-:S02]  /*167a0*/  FMNMX.FTZ R4, R237, R8, !PT ;  /* 0x00000008ed047209 */ /* 0x000fc40007810000 */
[----:B------:R-:W-:Y:S02]  /*167b0*/  FMNMX.FTZ R6, R5, R6, !PT ;  /* 0x0000000605067209 */ /* 0x000fe40007810000 */
[----:B------:R-:W-:Y:S02]  /*167c0*/  IABS R16, R16 ;  /* 0x0000001000107213 */ /* 0x000fe40000000000 */
[----:B------:R-:W-:Y:S01]  /*167d0*/  I2FP.F32.S32 R18, R18 ;  /* 0x0000001200127245 */ /* 0x000fe20000201400 */
[----:B------:R-:W-:Y:S01]  /*167e0*/  IMAD.IADD R8, R227, 0x1, -R12 ;  /* 0x00000001e3087824 */ /* 0x000fe200078e0a0c */
[----:B------:R-:W-:Y:S02]  /*167f0*/  FMNMX.FTZ R4, R163, R4, !PT ;  /* 0x00000004a3047209 */ /* 0x000fe40007810000 */
[----:B------:R-:W-:Y:S01]  /*16800*/  FMNMX.FTZ R6, R235, R6, !PT ;  /* 0x00000006eb067209 */ /* 0x000fe20007810000 */
[----:B------:R-:W-:Y:S01]  /*16810*/  FFMA.FTZ R18, -R224, R18, R25 ;  /* 0x00000012e0127223 */ /* 0x000fe20000010119 */
[----:B------:R-:W-:-:S02]  /*16820*/  IABS R14, R14 ;  /* 0x0000000e000e7213 */ /* 0x000fc40000000000 */
[----:B------:R-:W-:Y:S02]  /*16830*/  I2FP.F32.S32 R16, R16 ;  /* 0x0000001000107245 */ /* 0x000fe40000201400 */
[----:B------:R-:W-:Y:S02]  /*16840*/  FSEL R233, R2, -INF , !P1 ;  /* 0xff80000002e97808 */ /* 0x000fe40004800000 */
[----:B------:R-:W-:Y:S01]  /*16850*/  FMNMX.FTZ R2, R231, R4, !PT ;  /* 0x00000004e7027209 */ /* 0x000fe20007810000 */
[----:B------:R-:W-:Y:S01]  /*16860*/  IMAD.IADD R4, R227, 0x1, -R0 ;  /* 0x00000001e3047824 */ /* 0x000fe200078e0a00 */
[----:B------:R-:W-:Y:S01]  /*16870*/  FMNMX.FTZ R6, R169, R6, !PT ;  /* 0x00000006a9067209 */ /* 0x000fe20007810000 */
[----:B------:R-:W-:Y:S01]  /*16880*/  FFMA.FTZ R16, -R224, R16, R61 ;  /* 0x00000010e0107223 */ /* 0x000fe2000001013d */
[----:B------:R-:W-:Y:S02]  /*16890*/  I2FP.F32.S32 R14, R14 ;  /* 0x0000000e000e7245 */ /* 0x000fe40000201400 */
[----:B------:R-:W-:-:S02]  /*168a0*/  IABS R8, R8 ;  /* 0x0000000800087213 */ /* 0x000fc40000000000 */
[----:B------:R-:W-:Y:S02]  /*168b0*/  FSEL R175, R18, -INF , !P6 ;  /* 0xff80000012af7808 */ /* 0x000fe40007000000 */
[----:B------:R-:W-:Y:S01]  /*168c0*/  FMNMX.FTZ R6, R233, R6, !PT ;  /* 0x00000006e9067209 */ /* 0x000fe20007810000 */
[----:B------:R-:W-:Y:S01]  /*168d0*/  FFMA.FTZ R39, -R224, R14, R39 ;  /* 0x0000000ee0277223 */ /* 0x000fe20000010127 */
[----:B------:R-:W-:Y:S02]  /*168e0*/  IABS R4, R4 ;  /* 0x0000000400047213 */ /* 0x000fe40000000000 */
[----:B------:R-:W-:Y:S02]  /*168f0*/  I2FP.F32.S32 R8, R8 ;  /* 0x0000000800087245 */ /* 0x000fe40000201400 */
        /* <DEDUP_REMOVED lines=369> */
.L_x_7844:
[----:B--2---:R-:W-:Y:S02]  /*18010*/  R2UR UR4, R180 ;  /* 0x00000000b40472ca */ /* 0x004fe400000e0000 */
[----:B------:R-:W-:-:S13]  /*18020*/  R2UR UR5, R181 ;  /* 0x00000000b50572ca */ /* 0x000fda00000e0000 */
[----:B-1----:R-:W2:Y:S02]  /*18030*/  LD.E R4, desc[UR4][R182.64+0x40] ;  /* 0x00004004b6047980 */ /* 0x002ea4000c101900 */
[----:B--2---:R-:W-:-:S05]  /*18040*/  IMAD.U32 R4, R4, -0x40, RZ ;  /* 0xffffffc004047824 */ /* 0x004fca00078e00ff */
[----:B------:R-:W-:Y:S02]  /*18050*/  SHF.R.S32.HI R0, RZ, 0x1f, R4 ;  /* 0x0000001fff007819 */ /* 0x000fe40000011404 */
.L_x_7845:
[----:B------:R-:W-:Y:S05]  /*18060*/  BSYNC B0 ;  /* 0x0000000000007941 */ /* 0x000fea0003800000 */
.L_x_7843:
        /* <DEDUP_REMOVED lines=259> */
[C---:B------:R-:W-:Y:S06]  /*190a0*/  HMMA.16816.F32.BF16 R152, R176.reuse, R168, R152 ;  /* 0x000000a8b098723c */ /* 0x040fec0000041898 */
[C---:B------:R-:W-:Y:S01]  /*190b0*/  HMMA.16816.F32.BF16 R148, R176.reuse, R170, R148 ;  /* 0x000000aab094723c */ /* 0x040fe20000041894 */
[----:B------:R-:W-:Y:S05]  /*190c0*/  LDSM.16.M88.4 R168, [R192+0x5800] ;  /* 0x00580000c0a8783b */ /* 0x000fea0000000200 */
[----:B------:R-:W-:Y:S01]  /*190d0*/  HMMA.16816.F32.BF16 R164, R176, R166, R140 ;  /* 0x000000a6b0a4723c */ /* 0x000fe2000004188c */
[----:B------:R-:W1:Y:S01]  /*190e0*/  LDSM.16.M88.4 R140, [R192+0x4800] ;  /* 0x00480000c08c783b */ /* 0x000e620000000200 */
[C---:B------:R-:W-:Y:S01]  /*190f0*/  VIADD R2, R133.reuse, 0x1 ;  /* 0x0000000185027836 */ /* 0x040fe20000000000 */
[----:B------:R-:W-:Y:S01]  /*19100*/  ISETP.GE.AND P2, PT, R133, R229, PT ;  /* 0x000000e58500720c */ /* 0x000fe20003f46270 */
[----:B------:R-:W-:-:S04]  /*19110*/  DEPBAR.LE SB0, 0x0 ;  /* 0x000080000000791a */ /* 0x000fc80000000000 */
[C---:B---3--:R-:W-:Y:S06]  /*19120*/  HMMA.16816.F32.BF16 R16, R8.reuse, R4, R16 ;  /* 0x000000040810723c */ /* 0x048fec0000041810 */
[----:B------:R-:W-:Y:S06]  /*19130*/  HMMA.16816.F32.BF16 R12, R8, R6, R12 ;  /* 0x00000006080c723c */ /* 0x000fec000004180c */
[C---:B------:R-:W-:Y:S06]  /*19140*/  HMMA.16816.F32.BF16 R160, R136.reuse, R28, R160 ;  /* 0x0000001c88a0723c */ /* 0x040fec00000418a0 */
[C---:B------:R-:W-:Y:S06]  /*19150*/  HMMA.16816.F32.BF16 R156, R136.reuse, R30, R156 ;  /* 0x0000001e889c723c */ /* 0x040fec000004189c */
[----:B------:R-:W-:Y:S01]  /*19160*/  HMMA.16816.F32.BF16 R152, R136, R24, R152 ;  /* 0x000000188898723c */ /* 0x000fe20000041898 */
[-C--:B--2---:R-:W-:Y:S01]  /*19170*/  FMUL.FTZ R5, R16, R0.reuse ;  /* 0x0000000010057220 */ /* 0x084fe20000410000 */
[----:B------:R-:W-:-:S04]  /*19180*/  FMUL.FTZ R7, R17, R0 ;  /* 0x0000000011077220 */ /* 0x000fc80000410000 */
[C---:B------:R-:W-:Y:S06]  /*19190*/  HMMA.16816.F32.BF16 R148, R136.reuse, R26, R148 ;  /* 0x0000001a8894723c */ /* 0x040fec0000041894 */
[C---:B------:R-:W-:Y:S06]  /*191a0*/  HMMA.16816.F32.BF16 R144, R136.reuse, R20, R144 ;  /* 0x000000148890723c */ /* 0x040fec0000041890 */
[----:B------:R-:W-:Y:S01]  /*191b0*/  HMMA.16816.F32.BF16 R164, R136, R22, R164 ;  /* 0x0000001688a4723c */ /* 0x000fe200000418a4 */
[----:B------:R-:W2:Y:S01]  /*191c0*/  MUFU.TANH R5, R5 ;  /* 0x0000000500057308 */ /* 0x000ea20000002400 */
[----:B------:R-:W-:-:S02]  /*191d0*/  IMAD.IADD R6, R230, 0x1, -R133 ;  /* 0x00000001e6067824 */ /* 0x000fc400078e0a85 */
[----:B------:R-:W-:-:S05]  /*191e0*/  IMAD.IADD R4, R230, 0x1, -R2 ;  /* 0x00000001e6047824 */ /* 0x000fca00078e0a02 */
[----:B------:R-:W3:Y:S01]  /*191f0*/  MUFU.TANH R7, R7 ;  /* 0x0000000700077308 */ /* 0x000ee20000002400 */
[----:B------:R-:W-:Y:S02]  /*19200*/  IABS R6, R6 ;  /* 0x0000000600067213 */ /* 0x000fe40000000000 */
[----:B------:R-:W-:Y:S02]  /*19210*/  IABS R4, R4 ;  /* 0x0000000400047213 */ /* 0x000fe40000000000 */
[----:B------:R-:W-:Y:S01]  /*19220*/  I2FP.F32.S32 R6, R6 ;  /* 0x0000000600067245 */ /* 0x000fe20000201400 */
[----:B------:R-:W-:Y:S01]  /*19230*/  FMUL.FTZ R13, R13, R0 ;  /* 0x000000000d0d7220 */ /* 0x000fe20000410000 */
[----:B------:R-:W-:Y:S01]  /*19240*/  I2FP.F32.S32 R4, R4 ;  /* 0x0000000400047245 */ /* 0x000fe20000201400 */
[----:B------:R-:W-:Y:S01]  /*19250*/  FMUL.FTZ R12, R12, R0 ;  /* 0x000000000c0c7220 */ /* 0x000fe20000410000 */
[C---:B-1----:R-:W-:Y:S01]  /*19260*/  HMMA.16816.F32.BF16 R160, R8.reuse, R140, R160 ;  /* 0x0000008c08a0723c */ /* 0x042fe200000418a0 */
[C---:B--2---:R-:W-:Y:S01]  /*19270*/  FFMA.FTZ R5, -R224.reuse, R6, R5 ;  /* 0x00000006e0057223 */ /* 0x044fe20000010105 */
[C---:B------:R-:W-:Y:S01]  /*19280*/  VIADD R6, R133.reuse, 0x8 ;  /* 0x0000000885067836 */ /* 0x040fe20000000000 */
[C---:B------:R-:W-:Y:S01]  /*19290*/  ISETP.GE.OR P2, PT, R133.reuse, R228, !P2 ;  /* 0x000000e48500720c */ /* 0x040fe20005746670 */
[----:B------:R-:W-:Y:S02]  /*192a0*/  MUFU.TANH R13, R13 ;  /* 0x0000000d000d7308 */ /* 0x000fe40000002400 */
[----:B------:R-:W-:Y:S01]  /*192b0*/  HMMA.16816.F32.BF16 R156, R8, R142, R156 ;  /* 0x0000008e089c723c */ /* 0x000fe2000004189c */
[----:B---3--:R-:W-:Y:S01]  /*192c0*/  FFMA.FTZ R7, -R224, R4, R7 ;  /* 0x00000004e0077223 */ /* 0x008fe20000010107 */
[----:B------:R-:W-:-:S04]  /*192d0*/  VIADD R4, R133, 0x9 ;  /* 0x0000000985047836 */ /* 0x000fc80000000000 */
[----:B------:R-:W-:Y:S01]  /*192e0*/  HMMA.16816.F32.BF16 R152, R8, R172, R152 ;  /* 0x000000ac0898723c */ /* 0x000fe20000041898 */
[-C--:B------:R-:W-:Y:S01]  /*192f0*/  FMUL.FTZ R18, R18, R0.reuse ;  /* 0x0000000012127220 */ /* 0x080fe20000410000 */
[----:B------:R-:W-:-:S04]  /*19300*/  FMUL.FTZ R19, R19, R0 ;  /* 0x0000000013137220 */ /* 0x000fc80000410000 */
[----:B------:R-:W-:Y:S01]  /*19310*/  HMMA.16816.F32.BF16 R148, R8, R174, R148 ;  /* 0x000000ae0894723c */ /* 0x000fe20000041894 */
[----:B------:R-:W-:-:S05]  /*19320*/  FSEL R16, R5, -INF , !P2 ;  /* 0xff80000005107808 */ /* 0x000fca0005000000 */
[----:B------:R-:W-:Y:S01]  /*19330*/  HMMA.16816.F32.BF16 R144, R8, R168, R144 ;  /* 0x000000a80890723c */ /* 0x000fe20000041890 */
[----:B------:R-:W-:-:S05]  /*19340*/  IMAD.IADD R5, R230, 0x1, -R4 ;  /* 0x00000001e6057824 */ /* 0x000fca00078e0a04 */
[----:B------:R-:W-:Y:S01]  /*19350*/  HMMA.16816.F32.BF16 R164, R8, R170, R164 ;  /* 0x000000aa08a4723c */ /* 0x000fe200000418a4 */
[----:B------:R-:W1:Y:S01]  /*19360*/  MUFU.TANH R9, R12 ;  /* 0x0000000c00097308 */ /* 0x000e620000002400 */
[----:B------:R-:W-:-:S05]  /*19370*/  ISETP.GE.AND P5, PT, R2, R229, PT ;  /* 0x000000e50200720c */ /* 0x000fca0003fa6270 */
[----:B------:R-:W-:Y:S01]  /*19380*/  IMAD.IADD R10, R230, 0x1, -R6 ;  /* 0x00000001e60a7824 */ /* 0x000fe200078e0a06 */
[----:B------:R-:W-:Y:S01]  /*19390*/  ISETP.GE.AND P1, PT, R2, R226, PT ;  /* 0x000000e20200720c */ /* 0x000fe20003f26270 */
[----:B------:R-:W2:Y:S01]  /*193a0*/  MUFU.TANH R11, R18 ;  /* 0x00000012000b7308 */ /* 0x000ea20000002400 */
[----:B------:R-:W-:Y:S01]  /*193b0*/  FMUL.FTZ R14, R14, R0 ;  /* 0x000000000e0e7220 */ /* 0x000fe20000410000 */
[----:B------:R-:W-:Y:S02]  /*193c0*/  IABS R5, R5 ;  /* 0x0000000500057213 */ /* 0x000fe40000000000 */
[----:B------:R-:W-:Y:S01]  /*193d0*/  IABS R10, R10 ;  /* 0x0000000a000a7213 */ /* 0x000fe20000000000 */
[C---:B------:R-:W-:Y:S01]  /*193e0*/  IMAD.IADD R8, R227.reuse, 0x1, -R133 ;  /* 0x00000001e3087824 */ /* 0x040fe200078e0a85 */
[C---:B------:R-:W-:Y:S02]  /*193f0*/  ISETP.GE.OR P5, PT, R2.reuse, R228, !P5 ;  /* 0x000000e40200720c */ /* 0x040fe40006fa6670 */
[----:B------:R-:W3:Y:S01]  /*19400*/  MUFU.TANH R19, R19 ;  /* 0x0000001300137308 */ /* 0x000ee20000002400 */
[----:B------:R-:W-:Y:S01]  /*19410*/  ISETP.GE.OR P1, PT, R2, R225, !P1 ;  /* 0x000000e10200720c */ /* 0x000fe20004f26670 */
[----:B------:R-:W-:Y:S01]  /*19420*/  IMAD.IADD R2, R227, 0x1, -R2 ;  /* 0x00000001e3027824 */ /* 0x000fe200078e0a02 */
[----:B------:R-:W-:-:S02]  /*19430*/  I2FP.F32.S32 R10, R10 ;  /* 0x0000000a000a7245 */ /* 0x000fc40000201400 */
[----:B------:R-:W-:Y:S02]  /*19440*/  I2FP.F32.S32 R5, R5 ;  /* 0x0000000500057245 */ /* 0x000fe40000201400 */
[C---:B------:R-:W-:Y:S01]  /*19450*/  ISETP.GE.AND P6, PT, R6.reuse, R229, PT ;  /* 0x000000e50600720c */ /* 0x040fe20003fc6270 */
[----:B------:R4:W5:Y:S01]  /*19460*/  MUFU.TANH R17, R14 ;  /* 0x0000000e00117308 */ /* 0x0009620000002400 */
[----:B------:R-:W-:Y:S02]  /*19470*/  ISETP.GE.AND P2, PT, R6, R226, PT ;  /* 0x000000e20600720c */ /* 0x000fe40003f46270 */
[----:B------:R-:W-:Y:S01]  /*19480*/  IABS R8, R8 ;  /* 0x0000000800087213 */ /* 0x000fe20000000000 */
[C---:B-1----:R-:W-:Y:S01]  /*19490*/  FFMA.FTZ R9, -R224.reuse, R10, R9 ;  /* 0x0000000ae0097223 */ /* 0x042fe20000010109 */
[----:B------:R-:W-:Y:S01]  /*194a0*/  IABS R2, R2 ;  /* 0x0000000200027213 */ /* 0x000fe20000000000 */
[----:B------:R-:W-:Y:S01]  /*194b0*/  FFMA.FTZ R5, -R224, R5, R13 ;  /* 0x00000005e0057223 */ /* 0x000fe2000001010d */
[----:B------:R-:W-:-:S02]  /*194c0*/  ISETP.GE.OR P6, PT, R6, R228, !P6 ;  /* 0x000000e40600720c */ /* 0x000fc400077c6670 */
[----:B------:R-:W-:Y:S01]  /*194d0*/  ISETP.GE.OR P2, PT, R6, R225, !P2 ;  /* 0x000000e10600720c */ /* 0x000fe20005746670 */
[----:B------:R-:W-:Y:S01]  /*194e0*/  IMAD.IADD R6, R227, 0x1, -R6 ;  /* 0x00000001e3067824 */ /* 0x000fe200078e0a06 */
[----:B------:R-:W-:Y:S02]  /*194f0*/  I2FP.F32.S32 R8, R8 ;  /* 0x0000000800087245 */ /* 0x000fe40000201400 */
[----:B----4-:R-:W-:Y:S02]  /*19500*/  FSEL R14, R7, -INF , !P5 ;  /* 0xff800000070e7808 */ /* 0x010fe40006800000 */
[----:B------:R-:W-:Y:S01]  /*19510*/  ISETP.GE.AND P5, PT, R4, R229, PT ;  /* 0x000000e50400720c */ /* 0x000fe20003fa6270 */
[-C--:B------:R-:W-:Y:S01]  /*19520*/  FMUL.FTZ R15, R15, R0.reuse ;  /* 0x000000000f0f7220 */ /* 0x080fe20000410000 */
[----:B------:R-:W-:Y:S02]  /*19530*/  FMUL.FTZ R160, R160, R0 ;  /* 0x00000000a0a07220 */ /* 0x000fe40000410000 */
[----:B------:R-:W-:-:S02]  /*19540*/  ISETP.GE.OR P5, PT, R4, R228, !P5 ;  /* 0x000000e40400720c */ /* 0x000fc40006fa6670 */
[----:B------:R-:W-:Y:S01]  /*19550*/  I2FP.F32.S32 R2, R2 ;  /* 0x0000000200027245 */ /* 0x000fe20000201400 */
[----:B------:R-:W-:Y:S01]  /*19560*/  FMUL.FTZ R161, R161, R0 ;  /* 0x00000000a1a17220 */ /* 0x000fe20000410000 */
[----:B------:R-:W-:Y:S01]  /*19570*/  FSEL R12, R9, -INF , !P6 ;  /* 0xff800000090c7808 */ /* 0x000fe20007000000 */
[----:B--2---:R-:W-:Y:S01]  /*19580*/  FFMA.FTZ R8, -R224, R8, R11 ;  /* 0x00000008e0087223 */ /* 0x004fe2000001010b */
[C---:B------:R-:W-:Y:S01]  /*19590*/  ISETP.GE.AND P6, PT, R133.reuse, R226, PT ;  /* 0x000000e28500720c */ /* 0x040fe20003fc6270 */
[----:B------:R-:W-:Y:S01]  /*195a0*/  VIADD R9, R133, 0x10 ;  /* 0x0000001085097836 */ /* 0x000fe20000000000 */
[----:B------:R-:W-:Y:S01]  /*195b0*/  FSEL R10, R5, -INF , !P5 ;  /* 0xff800000050a7808 */ /* 0x000fe20006800000 */
[----:B------:R-:W1:Y:S01]  /*195c0*/  MUFU.TANH R11, R160 ;  /* 0x000000a0000b7308 */ /* 0x000e620000002400 */
[----:B------:R-:W-:Y:S02]  /*195d0*/  IABS R6, R6 ;  /* 0x0000000600067213 */ /* 0x000fe40000000000 */
[----:B------:R-:W-:Y:S01]  /*195e0*/  ISETP.GE.AND P5, PT, R4, R226, PT ;  /* 0x000000e20400720c */ /* 0x000fe20003fa6270 */
[----:B---3--:R-:W-:Y:S01]  /*195f0*/  FFMA.FTZ R2, -R224, R2, R19 ;  /* 0x00000002e0027223 */ /* 0x008fe20000010113 */
[C---:B------:R-:W-:Y:S01]  /*19600*/  ISETP.GE.OR P6, PT, R133.reuse, R225, !P6 ;  /* 0x000000e18500720c */ /* 0x040fe200077c6670 */
[----:B------:R-:W-:-:S02]  /*19610*/  VIADD R7, R133, 0x11 ;  /* 0x0000001185077836 */ /* 0x000fc40000000000 */
[----:B------:R-:W2:Y:S01]  /*19620*/  MUFU.TANH R15, R15 ;  /* 0x0000000f000f7308 */ /* 0x000ea20000002400 */
[----:B------:R-:W-:Y:S01]  /*19630*/  I2FP.F32.S32 R6, R6 ;  /* 0x0000000600067245 */ /* 0x000fe20000201400 */
[----:B------:R-:W-:Y:S01]  /*19640*/  IMAD.IADD R13, R230, 0x1, -R9 ;  /* 0x00000001e60d7824 */ /* 0x000fe200078e0a09 */
[----:B------:R-:W-:Y:S01]  /*19650*/  ISETP.GE.OR P5, PT, R4, R225, !P5 ;  /* 0x000000e10400720c */ /* 0x000fe20006fa6670 */
[----:B------:R-:W-:Y:S02]  /*19660*/  IMAD.IADD R4, R227, 0x1, -R4 ;  /* 0x00000001e3047824 */ /* 0x000fe400078e0a04 */
[-C--:B------:R-:W-:Y:S01]  /*19670*/  FMUL.FTZ R162, R162, R0.reuse ;  /* 0x00000000a2a27220 */ /* 0x080fe20000410000 */
[----:B------:R-:W-:Y:S01]  /*19680*/  FMUL.FTZ R156, R156, R0 ;  /* 0x000000009c9c7220 */ /* 0x000fe20000410000 */
[----:B------:R-:W3:Y:S01]  /*19690*/  MUFU.TANH R161, R161 ;  /* 0x000000a100a17308 */ /* 0x000ee20000002400 */
[----:B------:R-:W-:Y:S01]  /*196a0*/  FSEL R8, R8, -INF , !P6 ;  /* 0xff80000008087808 */ /* 0x000fe20007000000 */
[----:B------:R-:W-:Y:S01]  /*196b0*/  IMAD.IADD R19, R230, 0x1, -R7 ;  /* 0x00000001e6137824 */ /* 0x000fe200078e0a07 */
[----:B------:R-:W-:Y:S01]  /*196c0*/  FSEL R2, R2, -INF , !P1 ;  /* 0xff80000002027808 */ /* 0x000fe20004800000 */
[----:B-----5:R-:W-:Y:S01]  /*196d0*/  FFMA.FTZ R6, -R224, R6, R17 ;  /* 0x00000006e0067223 */ /* 0x020fe20000010111 */
[----:B------:R-:W-:Y:S01]  /*196e0*/  ISETP.GE.AND P6, PT, R9, R229, PT ;  /* 0x000000e50900720c */ /* 0x000fe20003fc6270 */
[----:B------:R-:W-:Y:S01]  /*196f0*/  VIADD R5, R133, 0x18 ;  /* 0x0000001885057836 */ /* 0x000fe20000000000 */
[----:B------:R-:W-:Y:S01]  /*19700*/  ISETP.GE.AND P1, PT, R9, R226, PT ;  /* 0x000000e20900720c */ /* 0x000fe20003f26270 */
[----:B------:R-:W4:Y:S01]  /*19710*/  MUFU.TANH R17, R156 ;  /* 0x0000009c00117308 */ /* 0x000f220000002400 */
[----:B------:R-:W-:-:S02]  /*19720*/  IABS R13, R13 ;  /* 0x0000000d000d7213 */ /* 0x000fc40000000000 */
[----:B------:R-:W-:Y:S01]  /*19730*/  IABS R4, R4 ;  /* 0x0000000400047213 */ /* 0x000fe20000000000 */
[----:B------:R-:W-:Y:S01]  /*19740*/  IMAD.IADD R18, R230, 0x1, -R5 ;  /* 0x00000001e6127824 */ /* 0x000fe200078e0a05 */
[----:B------:R-:W-:-:S03]  /*19750*/  ISETP.GE.OR P6, PT, R9, R228, !P6 ;  /* 0x000000e40900720c */ /* 0x000fc600077c6670 */
[----:B------:R-:W5:Y:S01]  /*19760*/  MUFU.TANH R21, R162 ;  /* 0x000000a200157308 */ /* 0x000f620000002400 */
[----:B------:R-:W-:Y:S01]  /*19770*/  ISETP.GE.OR P1, PT, R9, R225, !P1 ;  /* 0x000000e10900720c */ /* 0x000fe20004f26670 */
[----:B------:R-:W-:Y:S01]  /*19780*/  IMAD.IADD R9, R227, 0x1, -R9 ;  /* 0x00000001e3097824 */ /* 0x000fe200078e0a09 */
[----:B------:R-:W-:Y:S02]  /*19790*/  IABS R19, R19 ;  /* 0x0000001300137213 */ /* 0x000fe40000000000 */
[----:B------:R-:W-:Y:S02]  /*197a0*/  I2FP.F32.S32 R20, R13 ;  /* 0x0000000d00147245 */ /* 0x000fe40000201400 */
[----:B------:R-:W-:Y:S02]  /*197b0*/  I2FP.F32.S32 R4, R4 ;  /* 0x0000000400047245 */ /* 0x000fe40000201400 */
[----:B------:R-:W-:Y:S01]  /*197c0*/  I2FP.F32.S32 R22, R19 ;  /* 0x0000001300167245 */ /* 0x000fe20000201400 */
[C---:B-1----:R-:W-:Y:S01]  /*197d0*/  FFMA.FTZ R11, -R224.reuse, R20, R11 ;  /* 0x00000014e00b7223 */ /* 0x042fe2000001010b */
[----:B------:R-:W-:Y:S01]  /*197e0*/  IABS R9, R9 ;  /* 0x0000000900097213 */ /* 0x000fe20000000000 */
[----:B--2---:R-:W-:Y:S01]  /*197f0*/  FFMA.FTZ R4, -R224, R4, R15 ;  /* 0x00000004e0047223 */ /* 0x004fe2000001010f */
[----:B------:R-:W-:-:S02]  /*19800*/  IABS R18, R18 ;  /* 0x0000001200127213 */ /* 0x000fc40000000000 */
[----:B------:R-:W-:Y:S02]  /*19810*/  FSEL R6, R6, -INF , !P2 ;  /* 0xff80000006067808 */ /* 0x000fe40005000000 */
[----:B------:R-:W-:Y:S01]  /*19820*/  ISETP.GE.AND P2, PT, R7, R229, PT ;  /* 0x000000e50700720c */ /* 0x000fe20003f46270 */
[----:B---3--:R-:W-:Y:S01]  /*19830*/  FFMA.FTZ R22, -R224, R22, R161 ;  /* 0x00000016e0167223 */ /* 0x008fe200000101a1 */
[----:B------:R-:W-:Y:S02]  /*19840*/  I2FP.F32.S32 R18, R18 ;  /* 0x0000001200127245 */ /* 0x000fe40000201400 */
[----:B------:R-:W-:Y:S01]  /*19850*/  I2FP.F32.S32 R24, R9 ;  /* 0x0000000900187245 */ /* 0x000fe20000201400 */
[----:B------:R-:W-:Y:S01]  /*19860*/  FMUL.FTZ R163, R163, R0 ;  /* 0x00000000a3a37220 */ /* 0x000fe20000410000 */
[----:B------:R-:W-:Y:S02]  /*19870*/  ISETP.GE.OR P2, PT, R7, R228, !P2 ;  /* 0x000000e40700720c */ /* 0x000fe40005746670 */
[----:B------:R-:W-:-:S02]  /*19880*/  FSEL R242, R11, -INF , !P6 ;  /* 0xff8000000bf27808 */ /* 0x000fc40007000000 */
[----:B------:R-:W-:Y:S02]  /*19890*/  FSEL R4, R4, -INF , !P5 ;  /* 0xff80000004047808 */ /* 0x000fe40006800000 */
[----:B------:R-:W-:Y:S01]  /*198a0*/  ISETP.GE.AND P6, PT, R5, R229, PT ;  /* 0x000000e50500720c */ /* 0x000fe20003fc6270 */
[----:B------:R-:W-:Y:S01]  /*198b0*/  FMUL.FTZ R158, R158, R0 ;  /* 0x000000009e9e7220 */ /* 0x000fe20000410000 */
[----:B------:R-:W-:Y:S01]  /*198c0*/  ISETP.GE.AND P5, PT, R7, R226, PT ;  /* 0x000000e20700720c */ /* 0x000fe20003fa6270 */
[C---:B----4-:R-:W-:Y:S01]  /*198d0*/  FFMA.FTZ R17, -R224.reuse, R18, R17 ;  /* 0x00000012e0117223 */ /* 0x050fe20000010111 */
[----:B-----5:R-:W-:Y:S01]  /*198e0*/  FFMA.FTZ R21, -R224, R24, R21 ;  /* 0x00000018e0157223 */ /* 0x020fe20000010115 */
[----:B------:R-:W-:Y:S01]  /*198f0*/  FSEL R176, R22, -INF , !P2 ;  /* 0xff80000016b07808 */ /* 0x000fe20005000000 */
[----:B------:R-:W-:Y:S01]  /*19900*/  VIADD R9, R133, 0x19 ;  /* 0x0000001985097836 */ /* 0x000fe20000000000 */
[----:B------:R-:W-:Y:S01]  /*19910*/  ISETP.GE.AND P2, PT, R5, R226, PT ;  /* 0x000000e20500720c */ /* 0x000fe20003f46270 */
[----:B------:R-:W-:Y:S01]  /*19920*/  IMAD.IADD R11, R227, 0x1, -R7 ;  /* 0x00000001e30b7824 */ /* 0x000fe200078e0a07 */
[----:B------:R-:W-:Y:S01]  /*19930*/  ISETP.GE.OR P6, PT, R5, R228, !P6 ;  /* 0x000000e40500720c */ /* 0x000fe200077c6670 */
[----:B------:R-:W1:Y:S01]  /*19940*/  MUFU.TANH R163, R163 ;  /* 0x000000a300a37308 */ /* 0x000e620000002400 */
[----:B------:R-:W-:-:S02]  /*19950*/  ISETP.GE.OR P5, PT, R7, R225, !P5 ;  /* 0x000000e10700720c */ /* 0x000fc40006fa6670 */
[----:B------:R-:W-:Y:S01]  /*19960*/  ISETP.GE.OR P2, PT, R5, R225, !P2 ;  /* 0x000000e10500720c */ /* 0x000fe20005746670 */
[----:B------:R-:W-:Y:S01]  /*19970*/  IMAD.IADD R5, R227, 0x1, -R5 ;  /* 0x00000001e3057824 */ /* 0x000fe200078e0a05 */
[----:B------:R-:W-:-:S03]  /*19980*/  FSEL R136, R17, -INF , !P6 ;  /* 0xff80000011887808 */ /* 0x000fc60007000000 */
[----:B------:R-:W2:Y:S01]  /*19990*/  MUFU.TANH R7, R158 ;  /* 0x0000009e00077308 */ /* 0x000ea20000002400 */
[----:B------:R-:W-:Y:S02]  /*199a0*/  FSEL R178, R21, -INF , !P1 ;  /* 0xff80000015b27808 */ /* 0x000fe40004800000 */
[C---:B------:R-:W-:Y:S02]  /*199b0*/  ISETP.GE.AND P6, PT, R9.reuse, R229, PT ;  /* 0x000000e50900720c */ /* 0x040fe40003fc6270 */
[C---:B------:R-:W-:Y:S01]  /*199c0*/  ISETP.GE.AND P1, PT, R9.reuse, R226, PT ;  /* 0x000000e20900720c */ /* 0x040fe20003f26270 */
[--C-:B------:R-:W-:Y:S01]  /*199d0*/  IMAD.IADD R20, R230, 0x1, -R9.reuse ;  /* 0x00000001e6147824 */ /* 0x100fe200078e0a09 */
[----:B------:R-:W-:Y:S01]  /*199e0*/  ISETP.GE.OR P6, PT, R9, R228, !P6 ;  /* 0x000000e40900720c */ /* 0x000fe200077c6670 */
[----:B------:R-:W-:Y:S01]  /*199f0*/  IMAD.IADD R13, R227, 0x1, -R9 ;  /* 0x00000001e30d7824 */ /* 0x000fe200078e0a09 */
[----:B------:R-:W-:Y:S01]  /*19a00*/  ISETP.GE.OR P1, PT, R9, R225, !P1 ;  /* 0x000000e10900720c */ /* 0x000fe20004f26670 */
[-C--:B------:R-:W-:Y:S01]  /*19a10*/  FMUL.FTZ R157, R157, R0.reuse ;  /* 0x000000009d9d7220 */ /* 0x080fe20000410000 */
[----:B------:R-:W-:Y:S01]  /*19a20*/  FMUL.FTZ R159, R159, R0 ;  /* 0x000000009f9f7220 */ /* 0x000fe20000410000 */
[----:B------:R-:W-:-:S02]  /*19a30*/  IABS R9, R11 ;  /* 0x0000000b00097213 */ /* 0x000fc40000000000 */
[----:B------:R-:W-:Y:S02]  /*19a40*/  IABS R18, R5 ;  /* 0x0000000500127213 */ /* 0x000fe40000000000 */
[----:B------:R-:W-:Y:S02]  /*19a50*/  I2FP.F32.S32 R9, R9 ;  /* 0x0000000900097245 */ /* 0x000fe40000201400 */
[----:B------:R-:W-:Y:S01]  /*19a60*/  I2FP.F32.S32 R18, R18 ;  /* 0x0000001200127245 */ /* 0x000fe20000201400 */
[----:B------:R-:W3:Y:S02]  /*19a70*/  MUFU.TANH R157, R157 ;  /* 0x0000009d009d7308 */ /* 0x000ee40000002400 */
[C---:B-1----:R-:W-:Y:S02]  /*19a80*/  FFMA.FTZ R163, -R224.reuse, R9, R163 ;  /* 0x00000009e0a37223 */ /* 0x042fe400000101a3 */
[----:B--2---:R-:W-:-:S04]  /*19a90*/  FFMA.FTZ R7, -R224, R18, R7 ;  /* 0x00000012e0077223 */ /* 0x004fc80000010107 */
[----:B------:R-:W1:Y:S01]  /*19aa0*/  MUFU.TANH R159, R159 ;  /* 0x0000009f009f7308 */ /* 0x000e620000002400 */
[----:B------:R-:W-:Y:S02]  /*19ab0*/  VIADD R18, R133, 0x20 ;  /* 0x0000002085127836 */ /* 0x000fe40000000000 */
[-C--:B------:R-:W-:Y:S01]  /*19ac0*/  FMUL.FTZ R152, R152, R0.reuse ;  /* 0x0000000098987220 */ /* 0x080fe20000410000 */
[----:B------:R-:W-:Y:S01]  /*19ad0*/  FMUL.FTZ R154, R154, R0 ;  /* 0x000000009a9a7220 */ /* 0x000fe20000410000 */
[----:B------:R-:W-:Y:S02]  /*19ae0*/  IABS R20, R20 ;  /* 0x0000001400147213 */ /* 0x000fe40000000000 */
[----:B------:R-:W-:Y:S02]  /*19af0*/  IABS R5, R13 ;  /* 0x0000000d00057213 */ /* 0x000fe40000000000 */
[----:B------:R-:W-:Y:S02]  /*19b00*/  FSEL R240, R163, -INF , !P5 ;  /* 0xff800000a3f07808 */ /* 0x000fe40006800000 */
[----:B------:R-:W-:-:S02]  /*19b10*/  FSEL R238, R7, -INF , !P2 ;  /* 0xff80000007ee7808 */ /* 0x000fc40005000000 */
[C---:B------:R-:W-:Y:S02]  /*19b20*/  ISETP.GE.AND P5, PT, R18.reuse, R229, PT ;  /* 0x000000e51200720c */ /* 0x040fe40003fa6270 */
[----:B------:R-:W-:Y:S01]  /*19b30*/  ISETP.GE.AND P2, PT, R18, R226, PT ;  /* 0x000000e21200720c */ /* 0x000fe20003f46270 */
[----:B------:R-:W2:Y:S01]  /*19b40*/  MUFU.TANH R9, R152 ;  /* 0x0000009800097308 */ /* 0x000ea20000002400 */
[----:B------:R-:W-:Y:S01]  /*19b50*/  I2FP.F32.S32 R20, R20 ;  /* 0x0000001400147245 */ /* 0x000fe20000201400 */
[----:B------:R-:W-:Y:S01]  /*19b60*/  IMAD.IADD R15, R230, 0x1, -R18 ;  /* 0x00000001e60f7824 */ /* 0x000fe200078e0a12 */
[----:B------:R-:W-:Y:S02]  /*19b70*/  I2FP.F32.S32 R22, R5 ;  /* 0x0000000500167245 */ /* 0x000fe40000201400 */
[----:B------:R-:W-:-:S03]  /*19b80*/  ISETP.GE.OR P5, PT, R18, R228, !P5 ;  /* 0x000000e41200720c */ /* 0x000fc60006fa6670 */
[----:B------:R-:W4:Y:S01]  /*19b90*/  MUFU.TANH R11, R154 ;  /* 0x0000009a000b7308 */ /* 0x000f220000002400 */
[----:B------:R-:W-:Y:S01]  /*19ba0*/  ISETP.GE.OR P2, PT, R18, R225, !P2 ;  /* 0x000000e11200720c */ /* 0x000fe20005746670 */
[----:B------:R-:W-:Y:S02]  /*19bb0*/  IMAD.IADD R18, R227, 0x1, -R18 ;  /* 0x00000001e3127824 */ /* 0x000fe400078e0a12 */
[C---:B---3--:R-:W-:Y:S01]  /*19bc0*/  FFMA.FTZ R20, -R224.reuse, R20, R157 ;  /* 0x00000014e0147223 */ /* 0x048fe2000001019d */
[----:B-1----:R-:W-:Y:S01]  /*19bd0*/  FFMA.FTZ R159, -R224, R22, R159 ;  /* 0x00000016e09f7223 */ /* 0x002fe2000001019f */
[----:B------:R-:W-:Y:S02]  /*19be0*/  VIADD R13, R133, 0x21 ;  /* 0x00000021850d7836 */ /* 0x000fe40000000000 */
[-C--:B------:R-:W-:Y:S01]  /*19bf0*/  FMUL.FTZ R153, R153, R0.reuse ;  /* 0x0000000099997220 */ /* 0x080fe20000410000 */
[----:B------:R-:W-:Y:S01]  /*19c00*/  FMUL.FTZ R155, R155, R0 ;  /* 0x000000009b9b7220 */ /* 0x000fe20000410000 */
[----:B------:R-:W-:-:S02]  /*19c10*/  IABS R15, R15 ;  /* 0x0000000f000f7213 */ /* 0x000fc40000000000 */
[----:B------:R-:W-:Y:S02]  /*19c20*/  IABS R18, R18 ;  /* 0x0000001200127213 */ /* 0x000fe40000000000 */
[----:B------:R-:W-:Y:S02]  /*19c30*/  FSEL R138, R20, -INF , !P6 ;  /* 0xff800000148a7808 */ /* 0x000fe40007000000 */
[----:B------:R-:W-:Y:S02]  /*19c40*/  FSEL R232, R159, -INF , !P1 ;  /* 0xff8000009fe87808 */ /* 0x000fe40004800000 */
[C---:B------:R-:W-:Y:S02]  /*19c50*/  ISETP.GE.AND P6, PT, R13.reuse, R229, PT ;  /* 0x000000e50d00720c */ /* 0x040fe40003fc6270 */
[----:B------:R-:W-:Y:S02]  /*19c60*/  ISETP.GE.AND P1, PT, R13, R226, PT ;  /* 0x000000e20d00720c */ /* 0x000fe40003f26270 */
[----:B------:R-:W-:-:S02]  /*19c70*/  I2FP.F32.S32 R15, R15 ;  /* 0x0000000f000f7245 */ /* 0x000fc40000201400 */
[----:B------:R-:W-:Y:S01]  /*19c80*/  I2FP.F32.S32 R18, R18 ;  /* 0x0000001200127245 */ /* 0x000fe20000201400 */
[----:B------:R-:W1:Y:S01]  /*19c90*/  MUFU.TANH R153, R153 ;  /* 0x0000009900997308 */ /* 0x000e620000002400 */
[----:B------:R-:W-:Y:S01]  /*19ca0*/  IMAD.IADD R20, R230, 0x1, -R13 ;  /* 0x00000001e6147824 */ /* 0x000fe200078e0a0d */
[C---:B------:R-:W-:Y:S01]  /*19cb0*/  ISETP.GE.OR P6, PT, R13.reuse, R228, !P6 ;  /* 0x000000e40d00720c */ /* 0x040fe200077c6670 */
[----:B--2---:R-:W-:Y:S01]  /*19cc0*/  FFMA.FTZ R15, -R224, R15, R9 ;  /* 0x0000000fe00f7223 */ /* 0x004fe20000010109 */
[----:B------:R-:W-:Y:S01]  /*19cd0*/  ISETP.GE.OR P1, PT, R13, R225, !P1 ;  /* 0x000000e10d00720c */ /* 0x000fe20004f26670 */
[----:B------:R-:W-:-:S03]  /*19ce0*/  IMAD.IADD R13, R227, 0x1, -R13 ;  /* 0x00000001e30d7824 */ /* 0x000fc600078e0a0d */
[----:B------:R-:W2:Y:S01]  /*19cf0*/  MUFU.TANH R155, R155 ;  /* 0x0000009b009b7308 */ /* 0x000ea20000002400 */
[----:B----4-:R-:W-:Y:S01]  /*19d00*/  FFMA.FTZ R11, -R224, R18, R11 ;  /* 0x00000012e00b7223 */ /* 0x010fe2000001010b */
[----:B------:R-:W-:Y:S02]  /*19d10*/  VIADD R18, R133, 0x28 ;  /* 0x0000002885127836 */ /* 0x000fe40000000000 */
[-C--:B------:R-:W-:Y:S01]  /*19d20*/  FMUL.FTZ R148, R148, R0.reuse ;  /* 0x0000000094947220 */ /* 0x080fe20000410000 */
[-C--:B------:R-:W-:Y:S01]  /*19d30*/  FMUL.FTZ R150, R150, R0.reuse ;  /* 0x0000000096967220 */ /* 0x080fe20000410000 */
[----:B------:R-:W-:Y:S01]  /*19d40*/  FMUL.FTZ R5, R146, R0 ;  /* 0x0000000092057220 */ /* 0x000fe20000410000 */
[----:B------:R-:W-:Y:S02]  /*19d50*/  IABS R20, R20 ;  /* 0x0000001400147213 */ /* 0x000fe40000000000 */
[----:B------:R-:W-:Y:S02]  /*19d60*/  IABS R13, R13 ;  /* 0x0000000d000d7213 */ /* 0x000fe40000000000 */
[----:B------:R-:W-:-:S02]  /*19d70*/  FSEL R236, R15, -INF , !P5 ;  /* 0xff8000000fec7808 */ /* 0x000fc40006800000 */
[----:B------:R-:W-:Y:S02]  /*19d80*/  FSEL R146, R11, -INF , !P2 ;  /* 0xff8000000b927808 */ /* 0x000fe40005000000 */
[C---:B------:R-:W-:Y:S02]  /*19d90*/  ISETP.GE.AND P5, PT, R18.reuse, R229, PT ;  /* 0x000000e51200720c */ /* 0x040fe40003fa6270 */
[----:B------:R-:W-:Y:S01]  /*19da0*/  ISETP.GE.AND P2, PT, R18, R226, PT ;  /* 0x000000e21200720c */ /* 0x000fe20003f46270 */
[----:B------:R-:W-:Y:S01]  /*19db0*/  FMUL.FTZ R7, R144, R0 ;  /* 0x0000000090077220 */ /* 0x000fe20000410000 */
[----:B------:R-:W3:Y:S01]  /*19dc0*/  MUFU.TANH R9, R148 ;  /* 0x0000009400097308 */ /* 0x000ee20000002400 */
[----:B------:R-:W-:Y:S01]  /*19dd0*/  I2FP.F32.S32 R20, R20 ;  /* 0x0000001400147245 */ /* 0x000fe20000201400 */
[----:B------:R-:W-:Y:S01]  /*19de0*/  IMAD.IADD R15, R230, 0x1, -R18 ;  /* 0x00000001e60f7824 */ /* 0x000fe200078e0a12 */
[----:B------:R-:W-:Y:S02]  /*19df0*/  I2FP.F32.S32 R144, R13 ;  /* 0x0000000d00907245 */ /* 0x000fe40000201400 */
[----:B------:R-:W-:-:S03]  /*19e00*/  ISETP.GE.OR P5, PT, R18, R228, !P5 ;  /* 0x000000e41200720c */ /* 0x000fc60006fa6670 */
[----:B------:R-:W4:Y:S01]  /*19e10*/  MUFU.TANH R11, R150 ;  /* 0x00000096000b7308 */ /* 0x000f220000002400 */
[----:B------:R-:W-:Y:S01]  /*19e20*/  ISETP.GE.OR P2, PT, R18, R225, !P2 ;  /* 0x000000e11200720c */ /* 0x000fe20005746670 */
[----:B------:R-:W-:Y:S02]  /*19e30*/  IMAD.IADD R18, R227, 0x1, -R18 ;  /* 0x00000001e3127824 */ /* 0x000fe400078e0a12 */
[C---:B-1----:R-:W-:Y:S01]  /*19e40*/  FFMA.FTZ R20, -R224.reuse, R20, R153 ;  /* 0x00000014e0147223 */ /* 0x042fe20000010199 */
[----:B--2---:R-:W-:Y:S01]  /*19e50*/  FFMA.FTZ R144, -R224, R144, R155 ;  /* 0x00000090e0907223 */ /* 0x004fe2000001019b */
[----:B------:R-:W-:Y:S02]  /*19e60*/  VIADD R13, R133, 0x29 ;  /* 0x00000029850d7836 */ /* 0x000fe40000000000 */
[----:B------:R-:W-:Y:S01]  /*19e70*/  FMUL.FTZ R149, R149, R0 ;  /* 0x0000000095957220 */ /* 0x000fe20000410000 */
[----:B------:R-:W-:Y:S02]  /*19e80*/  IABS R15, R15 ;  /* 0x0000000f000f7213 */ /* 0x000fe40000000000 */
[----:B------:R-:W-:Y:S01]  /*19e90*/  IABS R18, R18 ;  /* 0x0000001200127213 */ /* 0x000fe20000000000 */
[----:B------:R-:W-:Y:S01]  /*19ea0*/  FMUL.FTZ R151, R151, R0 ;  /* 0x0000000097977220 */ /* 0x000fe20000410000 */
[----:B------:R-:W-:-:S02]  /*19eb0*/  FSEL R234, R20, -INF , !P6 ;  /* 0xff80000014ea7808 */ /* 0x000fc40007000000 */
[----:B------:R-:W-:Y:S02]  /*19ec0*/  FSEL R144, R144, -INF , !P1 ;  /* 0xff80000090907808 */ /* 0x000fe40004800000 */
[C---:B------:R-:W-:Y:S02]  /*19ed0*/  ISETP.GE.AND P6, PT, R13.reuse, R229, PT ;  /* 0x000000e50d00720c */ /* 0x040fe40003fc6270 */
[C---:B------:R-:W-:Y:S02]  /*19ee0*/  ISETP.GE.AND P1, PT, R13.reuse, R226, PT ;  /* 0x000000e20d00720c */ /* 0x040fe40003f26270 */
[----:B------:R-:W-:Y:S02]  /*19ef0*/  I2FP.F32.S32 R15, R15 ;  /* 0x0000000f000f7245 */ /* 0x000fe40000201400 */
[----:B------:R-:W-:Y:S01]  /*19f00*/  I2FP.F32.S32 R18, R18 ;  /* 0x0000001200127245 */ /* 0x000fe20000201400 */
[----:B------:R-:W1:Y:S01]  /*19f10*/  MUFU.TANH R149, R149 ;  /* 0x0000009500957308 */ /* 0x000e620000002400 */
[----:B------:R-:W-:Y:S01]  /*19f20*/  IMAD.IADD R20, R230, 0x1, -R13 ;  /* 0x00000001e6147824 */ /* 0x000fe200078e0a0d */
[C---:B------:R-:W-:Y:S01]  /*19f30*/  ISETP.GE.OR P6, PT, R13.reuse, R228, !P6 ;  /* 0x000000e40d00720c */ /* 0x040fe200077c6670 */
[----:B---3--:R-:W-:Y:S01]  /*19f40*/  FFMA.FTZ R9, -R224, R15, R9 ;  /* 0x0000000fe0097223 */ /* 0x008fe20000010109 */
[----:B------:R-:W-:Y:S01]  /*19f50*/  ISETP.GE.OR P1, PT, R13, R225, !P1 ;  /* 0x000000e10d00720c */ /* 0x000fe20004f26670 */
[----:B------:R-:W-:-:S03]  /*19f60*/  IMAD.IADD R13, R227, 0x1, -R13 ;  /* 0x00000001e30d7824 */ /* 0x000fc600078e0a0d */
[----:B------:R-:W2:Y:S01]  /*19f70*/  MUFU.TANH R22, R151 ;  /* 0x0000009700167308 */ /* 0x000ea20000002400 */
[----:B----4-:R-:W-:Y:S01]  /*19f80*/  FFMA.FTZ R11, -R224, R18, R11 ;  /* 0x00000012e00b7223 */ /* 0x010fe2000001010b */
[----:B------:R-:W-:Y:S01]  /*19f90*/  VIADD R17, R133, 0x30 ;  /* 0x0000003085117836 */ /* 0x000fe20000000000 */
[----:B------:R-:W-:Y:S02]  /*19fa0*/  IABS R20, R20 ;  /* 0x0000001400147213 */ /* 0x000fe40000000000 */
[----:B------:R-:W-:Y:S02]  /*19fb0*/  IABS R13, R13 ;  /* 0x0000000d000d7213 */ /* 0x000fe40000000000 */
[----:B------:R-:W-:Y:S01]  /*19fc0*/  FSEL R150, R9, -INF , !P5 ;  /* 0xff80000009967808 */ /* 0x000fe20006800000 */
[----:B------:R-:W-:Y:S01]  /*19fd0*/  IMAD.IADD R9, R230, 0x1, -R17 ;  /* 0x00000001e6097824 */ /* 0x000fe200078e0a11 */
[----:B------:R-:W-:Y:S02]  /*19fe0*/  FSEL R142, R11, -INF , !P2 ;  /* 0xff8000000b8e7808 */ /* 0x000fe40005000000 */
[----:B------:R-:W-:-:S02]  /*19ff0*/  ISETP.GE.AND P5, PT, R17, R229, PT ;  /* 0x000000e51100720c */ /* 0x000fc40003fa6270 */
[C---:B------:R-:W-:Y:S01]  /*1a000*/  ISETP.GE.AND P2, PT, R17.reuse, R226, PT ;  /* 0x000000e21100720c */ /* 0x040fe20003f46270 */
[----:B------:R-:W3:Y:S01]  /*1a010*/  MUFU.TANH R7, R7 ;  /* 0x0000000700077308 */ /* 0x000ee20000002400 */
[----:B------:R-:W-:Y:S02]  /*1a020*/  I2FP.F32.S32 R20, R20 ;  /* 0x0000001400147245 */ /* 0x000fe40000201400 */
[----:B------:R-:W-:Y:S02]  /*1a030*/  I2FP.F32.S32 R13, R13 ;  /* 0x0000000d000d7245 */ /* 0x000fe40000201400 */
[----:B------:R-:W-:-:S03]  /*1a040*/  ISETP.GE.OR P5, PT, R17, R228, !P5 ;  /* 0x000000e41100720c */ /* 0x000fc60006fa6670 */
[----:B------:R-:W4:Y:S01]  /*1a050*/  MUFU.TANH R5, R5 ;  /* 0x0000000500057308 */ /* 0x000f220000002400 */
[----:B------:R-:W-:Y:S01]  /*1a060*/  ISETP.GE.OR P2, PT, R17, R225, !P2 ;  /* 0x000000e11100720c */ /* 0x000fe20005746670 */
[----:B------:R-:W-:Y:S01]  /*1a070*/  IMAD.IADD R17, R227, 0x1, -R17 ;  /* 0x00000001e3117824 */ /* 0x000fe200078e0a11 */
[----:B------:R-:W-:Y:S01]  /*1a080*/  IABS R9, R9 ;  /* 0x0000000900097213 */ /* 0x000fe20000000000 */
[----:B------:R-:W-:Y:S01]  /*1a090*/  FMUL.FTZ R164, R164, R0 ;  /* 0x00000000a4a47220 */ /* 0x000fe20000410000 */
[C---:B-1----:R-:W-:Y:S01]  /*1a0a0*/  FFMA.FTZ R20, -R224.reuse, R20, R149 ;  /* 0x00000014e0147223 */ /* 0x042fe20000010195 */
[----:B--2---:R-:W-:Y:S01]  /*1a0b0*/  FFMA.FTZ R13, -R224, R13, R22 ;  /* 0x0000000de00d7223 */ /* 0x004fe20000010116 */
[-C--:B------:R-:W-:Y:S01]  /*1a0c0*/  FMUL.FTZ R145, R145, R0.reuse ;  /* 0x0000000091917220 */ /* 0x080fe20000410000 */
[-C--:B------:R-:W-:Y:S01]  /*1a0d0*/  FMUL.FTZ R147, R147, R0.reuse ;  /* 0x0000000093937220 */ /* 0x080fe20000410000 */
[-C--:B------:R-:W-:Y:S01]  /*1a0e0*/  FMUL.FTZ R165, R165, R0.reuse ;  /* 0x00000000a5a57220 */ /* 0x080fe20000410000 */
[-C--:B------:R-:W-:Y:S01]  /*1a0f0*/  FMUL.FTZ R166, R166, R0.reuse ;  /* 0x00000000a6a67220 */ /* 0x080fe20000410000 */
[----:B------:R-:W-:Y:S01]  /*1a100*/  FMUL.FTZ R167, R167, R0 ;  /* 0x00000000a7a77220 */ /* 0x000fe20000410000 */
[C---:B------:R-:W-:Y:S01]  /*1a110*/  VIADD R0, R133.reuse, 0x38 ;  /* 0x0000003885007836 */ /* 0x040fe20000000000 */
[----:B------:R-:W-:Y:S01]  /*1a120*/  IABS R17, R17 ;  /* 0x0000001100117213 */ /* 0x000fe20000000000 */
[----:B------:R-:W-:Y:S01]  /*1a130*/  VIADD R15, R133, 0x31 ;  /* 0x00000031850f7836 */ /* 0x000fe20000000000 */
[----:B------:R-:W-:-:S02]  /*1a140*/  I2FP.F32.S32 R18, R9 ;  /* 0x0000000900127245 */ /* 0x000fc40000201400 */
[----:B------:R-:W1:Y:S01]  /*1a150*/  MUFU.TANH R9, R164 ;  /* 0x000000a400097308 */ /* 0x000e620000002400 */
[----:B------:R-:W-:Y:S02]  /*1a160*/  FSEL R148, R20, -INF , !P6 ;  /* 0xff80000014947808 */ /* 0x000fe40007000000 */
[----:B------:R-:W-:Y:S01]  /*1a170*/  FSEL R140, R13, -INF , !P1 ;  /* 0xff8000000d8c7808 */ /* 0x000fe20004800000 */
[----:B------:R-:W-:Y:S01]  /*1a180*/  IMAD.IADD R13, R230, 0x1, -R0 ;  /* 0x00000001e60d7824 */ /* 0x000fe200078e0a00 */
[----:B------:R-:W-:Y:S02]  /*1a190*/  I2FP.F32.S32 R20, R17 ;  /* 0x0000001100147245 */ /* 0x000fe40000201400 */
[C---:B------:R-:W-:Y:S02]  /*1a1a0*/  ISETP.GE.AND P6, PT, R15.reuse, R229, PT ;  /* 0x000000e50f00720c */ /* 0x040fe40003fc6270 */
[C---:B------:R-:W-:Y:S01]  /*1a1b0*/  ISETP.GE.AND P1, PT, R15.reuse, R226, PT ;  /* 0x000000e20f00720c */ /* 0x040fe20003f26270 */
[----:B------:R-:W2:Y:S01]  /*1a1c0*/  MUFU.TANH R145, R145 ;  /* 0x0000009100917308 */ /* 0x000ea20000002400 */
[----:B------:R-:W-:Y:S01]  /*1a1d0*/  IABS R13, R13 ;  /* 0x0000000d000d7213 */ /* 0x000fe20000000000 */
[C---:B---3--:R-:W-:Y:S01]  /*1a1e0*/  FFMA.FTZ R7, -R224.reuse, R18, R7 ;  /* 0x00000012e0077223 */ /* 0x048fe20000010107 */
[----:B----4-:R-:W-:Y:S01]  /*1a1f0*/  FFMA.FTZ R5, -R224, R20, R5 ;  /* 0x00000014e0057223 */ /* 0x010fe20000010105 */
[----:B------:R-:W-:Y:S01]  /*1a200*/  IMAD.IADD R11, R230, 0x1, -R15 ;  /* 0x00000001e60b7824 */ /* 0x000fe200078e0a0f */
[----:B------:R-:W-:-:S03]  /*1a210*/  ISETP.GE.OR P6, PT, R15, R228, !P6 ;  /* 0x000000e40f00720c */ /* 0x000fc600077c6670 */
[----:B------:R-:W3:Y:S01]  /*1a220*/  MUFU.TANH R147, R147 ;  /* 0x0000009300937308 */ /* 0x000ee20000002400 */
[----:B------:R-:W-:Y:S01]  /*1a230*/  ISETP.GE.OR P1, PT, R15, R225, !P1 ;  /* 0x000000e10f00720c */ /* 0x000fe20004f26670 */
[----:B------:R-:W-:Y:S01]  /*1a240*/  IMAD.IADD R15, R227, 0x1, -R15 ;  /* 0x00000001e30f7824 */ /* 0x000fe200078e0a0f */
[----:B------:R-:W-:Y:S02]  /*1a250*/  I2FP.F32.S32 R13, R13 ;  /* 0x0000000d000d7245 */ /* 0x000fe40000201400 */
[----:B------:R-:W-:Y:S02]  /*1a260*/  FSEL R174, R7, -INF , !P5 ;  /* 0xff80000007ae7808 */ /* 0x000fe40006800000 */
[----:B------:R-:W-:Y:S01]  /*1a270*/  FSEL R168, R5, -INF , !P2 ;  /* 0xff80000005a87808 */ /* 0x000fe20005000000 */
[----:B------:R-:W-:Y:S01]  /*1a280*/  VIADD R133, R133, 0x39 ;  /* 0x0000003985857836 */ /* 0x000fe20000000000 */
[----:B------:R-:W-:Y:S02]  /*1a290*/  IABS R11, R11 ;  /* 0x0000000b000b7213 */ /* 0x000fe40000000000 */
[----:B------:R-:W-:-:S02]  /*1a2a0*/  ISETP.GE.AND P5, PT, R0, R229, PT ;  /* 0x000000e50000720c */ /* 0x000fc40003fa6270 */
[----:B------:R-:W-:Y:S01]  /*1a2b0*/  ISETP.GE.AND P2, PT, R0, R226, PT ;  /* 0x000000e20000720c */ /* 0x000fe20003f46270 */
[----:B------:R-:W-:Y:S01]  /*1a2c0*/  MUFU.TANH R165, R165 ;  /* 0x000000a500a57308 */ /* 0x000fe20000002400 */
[----:B------:R-:W-:Y:S01]  /*1a2d0*/  IABS R15, R15 ;  /* 0x0000000f000f7213 */ /* 0x000fe20000000000 */
[----:B-1----:R-:W-:Y:S01]  /*1a2e0*/  FFMA.FTZ R9, -R224, R13, R9 ;  /* 0x0000000de0097223 */ /* 0x002fe20000010109 */
[----:B------:R-:W-:Y:S01]  /*1a2f0*/  I2FP.F32.S32 R22, R11 ;  /* 0x0000000b00167245 */ /* 0x000fe20000201400 */
[----:B------:R-:W-:Y:S01]  /*1a300*/  IMAD.IADD R7, R227, 0x1, -R0 ;  /* 0x00000001e3077824 */ /* 0x000fe200078e0a00 */
[----:B------:R-:W-:-:S03]  /*1a310*/  ISETP.GE.OR P5, PT, R0, R228, !P5 ;  /* 0x000000e40000720c */ /* 0x000fc60006fa6670 */
[----:B------:R1:W4:Y:S01]  /*1a320*/  MUFU.TANH R5, R166 ;  /* 0x000000a600057308 */ /* 0x0003220000002400 */
[----:B------:R-:W-:Y:S01]  /*1a330*/  ISETP.GE.OR P2, PT, R0, R225, !P2 ;  /* 0x000000e10000720c */ /* 0x000fe20005746670 */
[--C-:B------:R-:W-:Y:S01]  /*1a340*/  IMAD.IADD R11, R230, 0x1, -R133.reuse ;  /* 0x00000001e60b7824 */ /* 0x100fe200078e0a85 */
[----:B------:R-:W-:Y:S01]  /*1a350*/  I2FP.F32.S32 R24, R15 ;  /* 0x0000000f00187245 */ /* 0x000fe20000201400 */
[----:B------:R-:W-:-:S04]  /*1a360*/  IMAD.IADD R0, R227, 0x1, -R133 ;  /* 0x00000001e3007824 */ /* 0x000fc800078e0a85 */
[----:B------:R-:W5:Y:S01]  /*1a370*/  MUFU.TANH R167, R167 ;  /* 0x000000a700a77308 */ /* 0x000f620000002400 */
[----:B------:R-:W-:Y:S01]  /*1a380*/  FSEL R170, R9, -INF , !P5 ;  /* 0xff80000009aa7808 */ /* 0x000fe20006800000 */
[----:B--2---:R-:W-:Y:S01]  /*1a390*/  FFMA.FTZ R22, -R224, R22, R145 ;  /* 0x00000016e0167223 */ /* 0x004fe20000010191 */
[----:B------:R-:W-:Y:S01]  /*1a3a0*/  ISETP.GT.AND P5, PT, R222, R211, PT ;  /* 0x000000d3de00720c */ /* 0x000fe20003fa4270 */
[----:B---3--:R-:W-:Y:S01]  /*1a3b0*/  FFMA.FTZ R24, -R224, R24, R147 ;  /* 0x00000018e0187223 */ /* 0x008fe20000010193 */
[----:B------:R-:W-:Y:S02]  /*1a3c0*/  IABS R7, R7 ;  /* 0x0000000700077213 */ /* 0x000fe40000000000 */
[----:B------:R-:W-:Y:S02]  /*1a3d0*/  IABS R11, R11 ;  /* 0x0000000b000b7213 */ /* 0x000fe40000000000 */
[----:B------:R-:W-:Y:S02]  /*1a3e0*/  IABS R0, R0 ;  /* 0x0000000000007213 */ /* 0x000fe40000000000 */
[----:B------:R-:W-:-:S02]  /*1a3f0*/  I2FP.F32.S32 R7, R7 ;  /* 0x0000000700077245 */ /* 0x000fc40000201400 */
[----:B------:R-:W-:Y:S02]  /*1a400*/  I2FP.F32.S32 R18, R11 ;  /* 0x0000000b00127245 */ /* 0x000fe40000201400 */
[----:B------:R-:W-:Y:S02]  /*1a410*/  I2FP.F32.S32 R0, R0 ;  /* 0x0000000000007245 */ /* 0x000fe40000201400 */
[----:B------:R-:W-:Y:S02]  /*1a420*/  FSEL R172, R22, -INF , !P6 ;  /* 0xff80000016ac7808 */ /* 0x000fe40007000000 */
[----:B-1----:R-:W-:Y:S02]  /*1a430*/  FSEL R166, R24, -INF , !P1 ;  /* 0xff80000018a67808 */ /* 0x002fe40004800000 */
[C---:B------:R-:W-:Y:S02]  /*1a440*/  ISETP.GE.AND P6, PT, R133.reuse, R229, PT ;  /* 0x000000e58500720c */ /* 0x040fe40003fc6270 */
[C---:B------:R-:W-:Y:S01]  /*1a450*/  ISETP.GE.AND P1, PT, R133.reuse, R226, PT ;  /* 0x000000e28500720c */ /* 0x040fe20003f26270 */
[C---:B----4-:R-:W-:Y:S01]  /*1a460*/  FFMA.FTZ R5, -R224.reuse, R7, R5 ;  /* 0x00000007e0057223 */ /* 0x050fe20000010105 */
[C---:B------:R-:W-:Y:S01]  /*1a470*/  FFMA.FTZ R18, -R224.reuse, R18, R165 ;  /* 0x00000012e0127223 */ /* 0x040fe200000101a5 */
[----:B-----5:R-:W-:Y:S01]  /*1a480*/  FFMA.FTZ R0, -R224, R0, R167 ;  /* 0x00000000e0007223 */ /* 0x020fe200000101a7 */
        /* <DEDUP_REMOVED lines=80> */
.L_x_7849:
[----:B------:R-:W-:Y:S02]  /*1a990*/  R2UR UR4, R180 ;  /* 0x00000000b40472ca */ /* 0x000fe400000e0000 */
[----:B------:R-:W-:-:S13]  /*1a9a0*/  R2UR UR5, R181 ;  /* 0x00000000b50572ca */ /* 0x000fda00000e0000 */
[----:B------:R-:W2:Y:S02]  /*1a9b0*/  LD.E R20, desc[UR4][R182.64+0x38] ;  /* 0x00003804b6147980 */ /* 0x000ea4000c101900 */
[----:B--2---:R-:W-:-:S05]  /*1a9c0*/  IMAD.U32 R20, R20, -0x40, RZ ;  /* 0xffffffc014147824 */ /* 0x004fca00078e00ff */
[----:B------:R-:W-:Y:S02]  /*1a9d0*/  SHF.R.S32.HI R9, RZ, 0x1f, R20 ;  /* 0x0000001fff097819 */ /* 0x000fe40000011414 */
.L_x_7850:
[----:B------:R-:W-:Y:S05]  /*1a9e0*/  BSYNC B0 ;  /* 0x0000000000007941 */ /* 0x000fea0003800000 */
.L_x_7848:
        /* <DEDUP_REMOVED lines=123> */
.L_x_7847:
[----:B------:R-:W-:Y:S05]  /*1b1a0*/  BSYNC B1 ;  /* 0x0000000000017941 */ /* 0x000fea0003800000 */
.L_x_7846:
        /* <DEDUP_REMOVED lines=412> */
.L_x_7842:
[----:B------:R-:W-:Y:S05]  /*1cb70*/  @!P5 BRA `(.L_x_7851) ;  /* 0x00000050002cd947 */ /* 0x000fea0003800000 */
[----:B------:R-:W-:Y:S02]  /*1cb80*/  MOV R2, R3 ;  /* 0x0000000300027202 */ /* 0x000fe40000000f00 */
[----:B------:R-:W-:-:S07]  /*1cb90*/  MOV R0, R132 ;  /* 0x0000008400007202 */ /* 0x000fce0000000f00 */
.L_x_7860:
        /* <DEDUP_REMOVED lines=82> */
.L_x_7853:
[----:B-1----:R-:W-:Y:S02]  /*1d0c0*/  R2UR UR4, R134 ;  /* 0x00000000860472ca */ /* 0x002fe400000e0000 */
[----:B------:R-:W-:Y:S11]  /*1d0d0*/  R2UR UR5, R135 ;  /* 0x00000000870572ca */ /* 0x000ff600000e0000 */
[----:B------:R-:W-:Y:S02]  /*1d0e0*/  @!UPT UIADD3 URZ, URZ, URZ, URZ ;  /* 0x0000003f3f3ff290 */ /* 0x000fe4000fffe03f */
[----:B--2---:R-:W2:Y:S02]  /*1d0f0*/  LD.E R10, desc[UR4][R132.64+0x40] ;  /* 0x00004004840a7980 */ /* 0x004ea4000c101900 */
[----:B--2---:R-:W-:Y:S05]  /*1d100*/  IMAD.U32 R10, R10, -0x40, RZ ;  /* 0xffffffc00a0a7824 */ /* 0x004fea00078e00ff */
[----:B------:R-:W-:Y:S02]  /*1d110*/  SHF.R.S32.HI R5, RZ, 0x1f, R10 ;  /* 0x0000001fff057819 */ /* 0x000fe4000001140a */
.L_x_7854:
[----:B------:R-:W-:Y:S05]  /*1d120*/  BSYNC B0 ;  /* 0x0000000000007941 */ /* 0x000fea0003800000 */
.L_x_7852:
        /* <DEDUP_REMOVED lines=309> */
[-C--:B------:R-:W-:Y:S09]  /*1e480*/  FMUL.FTZ R23, R26, R3.reuse ;  /* 0x000000031a177220 */ /* 0x080ff20000410000 */
[----:B------:R1:W1:Y:S10]  /*1e490*/  MUFU.TANH R181, R14 ;  /* 0x0000000e00b57308 */ /* 0x0002740000002400 */
[----:B------:R-:W1:Y:S01]  /*1e4a0*/  MUFU.TANH R15, R15 ;  /* 0x0000000f000f7308 */ /* 0x000e620000002400 */
[C---:B-----5:R-:W-:Y:S06]  /*1e4b0*/  HMMA.16816.F32.BF16 R28, R176.reuse, R8, R28 ;  /* 0x00000008b01c723c */ /* 0x060fec000004181c */
[----:B------:R-:W-:Y:S03]  /*1e4c0*/  HMMA.16816.F32.BF16 R32, R176, R10, R32 ;  /* 0x0000000ab020723c */ /* 0x000fe60000041820 */
[----:B------:R1:W1:Y:S02]  /*1e4d0*/  MUFU.TANH R183, R16 ;  /* 0x0000001000b77308 */ /* 0x0002640000002400 */
[-C--:B------:R-:W-:Y:S08]  /*1e4e0*/  FMUL.FTZ R9, R27, R3.reuse ;  /* 0x000000031b097220 */ /* 0x080ff00000410000 */
        /* <DEDUP_REMOVED lines=22> */
[----:B------:R1:W1:Y:S10]  /*1e650*/  MUFU.TANH R179, R31 ;  /* 0x0000001f00b37308 */ /* 0x0002740000002400 */
[----:B------:R1:W1:Y:S10]  /*1e660*/  MUFU.TANH R251, R32 ;  /* 0x0000002000fb7308 */ /* 0x0002740000002400 */
[----:B------:R1:W1:Y:S10]  /*1e670*/  MUFU.TANH R247, R33 ;  /* 0x0000002100f77308 */ /* 0x0002740000002400 */
        /* <DEDUP_REMOVED lines=79> */
.L_x_7858:
[----:B------:R-:W-:Y:S02]  /*1eb70*/  R2UR UR4, R134 ;  /* 0x00000000860472ca */ /* 0x000fe400000e0000 */
[----:B------:R-:W-:Y:S11]  /*1eb80*/  R2UR UR5, R135 ;  /* 0x00000000870572ca */ /* 0x000ff600000e0000 */
[----:B------:R-:W-:Y:S02]  /*1eb90*/  @!UPT UIADD3 URZ, URZ, URZ, URZ ;  /* 0x0000003f3f3ff290 */ /* 0x000fe4000fffe03f */
[----:B-1----:R-:W2:Y:S02]  /*1eba0*/  LD.E R32, desc[UR4][R132.64+0x38] ;  /* 0x0000380484207980 */ /* 0x002ea4000c101900 */
[----:B--2---:R-:W-:Y:S05]  /*1ebb0*/  IMAD.U32 R32, R32, -0x40, RZ ;  /* 0xffffffc020207824 */ /* 0x004fea00078e00ff */
[----:B------:R-:W-:Y:S02]  /*1ebc0*/  SHF.R.S32.HI R27, RZ, 0x1f, R32 ;  /* 0x0000001fff1b7819 */ /* 0x000fe40000011420 */
.L_x_7859:
[----:B------:R-:W-:Y:S05]  /*1ebd0*/  BSYNC B0 ;  /* 0x0000000000007941 */ /* 0x000fea0003800000 */
.L_x_7857:
        /* <DEDUP_REMOVED lines=62> */
[--C-:B------:R-:W-:Y:S02]  /*1efc0*/  @P3 LEA.HI.X R139, R27, R213, R6.reuse, 0x1, P1 ;  /* 0x000000d51b8b3211 */ /* 0x100fe400008f0c06 */
[----:B------:R-:W-:Y:S01]  /*1efd0*/  @P2 R2UR UR15, R135 ;  /* 0x00000000870f22ca */ /* 0x000fe200000e0000 */
[----:B------:R-:W-:Y:S01]  /*1efe0*/  @!PT LDS RZ, [RZ] ;  /* 0x00000000fffff984 */ /* 0x000fe20000000800 */
[----:B------:R-:W-:Y:S01]  /*1eff0*/  @!PT LDS RZ, [RZ] ;  /* 0x00000000fffff984 */ /* 0x000fe20000000800 */
[----:B------:R-:W-:Y:S01]  /*1f000*/  @!PT LDS RZ, [RZ] ;  /* 0x00000000fffff984 */ /* 0x000fe20000000800 */
[----:B------:R2:W-:Y:S01]  /*1f010*/  @P4 LDGSTS.E.BYPASS.LTC128B.128 [R219+0x7000], desc[UR4][R140.64] ;  /* 0x070000008cdb4fae */ /* 0x0005e2000b901d44 */
[-C--:B------:R-:W-:Y:S02]  /*1f020*/  @P2 LEA R26, P0, R27, R212.reuse, 0x1 ;  /* 0x000000d41b1a2211 */ /* 0x080fe400078008ff */
        /* <DEDUP_REMOVED lines=44> */
.L_x_7856:
[----:B------:R-:W-:Y:S05]  /*1f2f0*/  BSYNC B1 ;  /* 0x0000000000017941 */ /* 0x000fea0003800000 */
.L_x_7855:
[----:B------:R-:W-:Y:S01]  /*1f300*/  R2UR UR4, R134 ;  /* 0x00000000860472ca */ /* 0x000fe200000e0000 */
[----:B--2---:R-:W2:Y:S01]  /*1f310*/  S2R R27, SR_TID.X ;  /* 0x00000000001b7919 */ /* 0x004ea20000002100 */
[----:B------:R-:W-:Y:S11]  /*1f320*/  R2UR UR5, R135 ;  /* 0x00000000870572ca */ /* 0x000ff600000e0000 */
[----:B------:R-:W-:Y:S02]  /*1f330*/  @!UPT UIADD3 URZ, URZ, URZ, URZ ;  /* 0x0000003f3f3ff290 */ /* 0x000fe4000fffe03f */
[----:B------:R3:W4:Y:S01]  /*1f340*/  LD.E R133, desc[UR4][R132.64+0xdc] ;  /* 0x0000dc0484857980 */ /* 0x000722000c101900 */
[----:B--2---:R-:W-:Y:S05]  /*1f350*/  IMAD.SHL.U32 R27, R27, 0x2, RZ ;  /* 0x000000021b1b7824 */ /* 0x004fea00078e00ff */
[----:B------:R-:W-:Y:S05]  /*1f360*/  LOP3.LUT R27, R27, 0x6, RZ, 0xc0, !PT ;  /* 0x000000061b1b7812 */ /* 0x000fea00078ec0ff */
[----:B------:R-:W-:Y:S04]  /*1f370*/  IMAD R4, R222, 0x40, R27 ;  /* 0x00000040de047824 */ /* 0x000fe800078e021b */
[----:B------:R-:W-:Y:S01]  /*1f380*/  IMAD.IADD R6, R230, 0x1, -R4 ;  /* 0x00000001e6067824 */ /* 0x000fe200078e0a04 */
[C---:B------:R-:W-:Y:S01]  /*1f390*/  IADD3 R22, R227.reuse, -R4, RZ ;  /* 0x80000004e3167210 */ /* 0x040fe20007ffe0ff */
[C---:B------:R-:W-:Y:S01]  /*1f3a0*/  VIADD R8, R4.reuse, 0x9 ;  /* 0x0000000904087836 */ /* 0x040fe20000000000 */
[CC--:B------:R-:W-:Y:S01]  /*1f3b0*/  ISETP.GE.AND P0, PT, R4.reuse, R229.reuse, PT ;  /* 0x000000e50400720c */ /* 0x0c0fe20003f06270 */
[----:B-1----:R-:W-:Y:S01]  /*1f3c0*/  VIADD R12, R4, 0x1 ;  /* 0x00000001040c7836 */ /* 0x002fe20000000000 */
[----:B------:R-:W-:Y:S01]  /*1f3d0*/  IABS R6, R6 ;  /* 0x0000000600067213 */ /* 0x000fe20000000000 */
[C---:B------:R-:W-:Y:S01]  /*1f3e0*/  IMAD.IADD R16, R230.reuse, 0x1, -R8 ;  /* 0x00000001e6107824 */ /* 0x040fe200078e0a08 */
[----:B------:R-:W-:Y:S01]  /*1f3f0*/  IABS R22, R22 ;  /* 0x0000001600167213 */ /* 0x000fe20000000000 */
[----:B------:R-:W-:Y:S01]  /*1f400*/  IMAD.IADD R20, R230, 0x1, -R12 ;  /* 0x00000001e6147824 */ /* 0x000fe200078e0a0c */
[----:B------:R-:W-:Y:S01]  /*1f410*/  I2FP.F32.S32 R6, R6 ;  /* 0x0000000600067245 */ /* 0x000fe20000201400 */
[----:B------:R-:W-:Y:S01]  /*1f420*/  VIADD R10, R4, 0x8 ;  /* 0x00000008040a7836 */ /* 0x000fe20000000000 */
[----:B------:R-:W-:Y:S02]  /*1f430*/  IABS R16, R16 ;  /* 0x0000001000107213 */ /* 0x000fe40000000000 */
[----:B------:R-:W-:Y:S01]  /*1f440*/  IABS R20, R20 ;  /* 0x0000001400147213 */ /* 0x000fe20000000000 */
[----:B------:R-:W-:Y:S01]  /*1f450*/  FFMA.FTZ R159, -R224, R6, R159 ;  /* 0x00000006e09f7223 */ /* 0x000fe2000001019f */
[----:B------:R-:W-:Y:S01]  /*1f460*/  IADD3 R6, R4, 0x10, RZ ;  /* 0x0000001004067810 */ /* 0x000fe20007ffe0ff */
[C---:B------:R-:W-:Y:S01]  /*1f470*/  IMAD.IADD R18, R230.reuse, 0x1, -R10 ;  /* 0x00000001e6127824 */ /* 0x040fe200078e0a0a */
[----:B------:R-:W-:Y:S02]  /*1f480*/  I2FP.F32.S32 R16, R16 ;  /* 0x0000001000107245 */ /* 0x000fe40000201400 */
[----:B------:R-:W-:Y:S02]  /*1f490*/  IADD3 R14, R230, -R6, RZ ;  /* 0x80000006e60e7210 */ /* 0x000fe40007ffe0ff */
[----:B------:R-:W-:Y:S01]  /*1f4a0*/  I2FP.F32.S32 R20, R20 ;  /* 0x0000001400147245 */ /* 0x000fe20000201400 */
[----:B------:R-:W-:Y:S01]  /*1f4b0*/  FFMA.FTZ R169, -R224, R16, R169 ;  /* 0x00000010e0a97223 */ /* 0x000fe200000101a9 */
[----:B------:R-:W-:Y:S01]  /*1f4c0*/  IABS R14, R14 ;  /* 0x0000000e000e7213 */ /* 0x000fe20000000000 */
[----:B------:R-:W-:Y:S01]  /*1f4d0*/  VIADD R16, R4, 0x18 ;  /* 0x0000001804107836 */ /* 0x000fe20000000000 */
[----:B------:R-:W-:Y:S01]  /*1f4e0*/  IABS R18, R18 ;  /* 0x0000001200127213 */ /* 0x000fe20000000000 */
[----:B------:R-:W-:Y:S01]  /*1f4f0*/  FFMA.FTZ R161, -R224, R20, R161 ;  /* 0x00000014e0a17223 */ /* 0x000fe200000101a1 */
[----:B------:R-:W-:Y:S01]  /*1f500*/  I2FP.F32.S32 R14, R14 ;  /* 0x0000000e000e7245 */ /* 0x000fe20000201400 */
[----:B------:R-:W-:Y:S01]  /*1f510*/  IMAD.IADD R20, R230, 0x1, -R16 ;  /* 0x00000001e6147824 */ /* 0x000fe200078e0a10 */
[----:B------:R-:W-:Y:S02]  /*1f520*/  I2FP.F32.S32 R22, R22 ;  /* 0x0000001600167245 */ /* 0x000fe40000201400 */
[----:B------:R-:W-:Y:S01]  /*1f530*/  ISETP.GE.AND P5, PT, R12, R226, PT ;  /* 0x000000e20c00720c */ /* 0x000fe20003fa6270 */
[----:B------:R-:W-:Y:S01]  /*1f540*/  FFMA.FTZ R175, -R224, R14, R175 ;  /* 0x0000000ee0af7223 */ /* 0x000fe200000101af */
[----:B------:R-:W-:Y:S01]  /*1f550*/  VIADD R14, R4, 0x19 ;  /* 0x00000019040e7836 */ /* 0x000fe20000000000 */
[-C--:B------:R-:W-:Y:S01]  /*1f560*/  ISETP.GE.AND P2, PT, R12, R229.reuse, PT ;  /* 0x000000e50c00720c */ /* 0x080fe20003f46270 */
[----:B------:R-:W-:Y:S01]  /*1f570*/  FFMA.FTZ R163, -R224, R22, R163 ;  /* 0x00000016e0a37223 */ /* 0x000fe200000101a3 */
[----:B------:R-:W-:Y:S02]  /*1f580*/  I2FP.F32.S32 R18, R18 ;  /* 0x0000001200127245 */ /* 0x000fe40000201400 */
[----:B------:R-:W-:Y:S02]  /*1f590*/  ISETP.GE.AND P4, PT, R10, R229, PT ;  /* 0x000000e50a00720c */ /* 0x000fe40003f86270 */
[----:B------:R-:W-:Y:S01]  /*1f5a0*/  IABS R20, R20 ;  /* 0x0000001400147213 */ /* 0x000fe20000000000 */
[----:B------:R-:W-:Y:S01]  /*1f5b0*/  FFMA.FTZ R167, -R224, R18, R167 ;  /* 0x00000012e0a77223 */ /* 0x000fe200000101a7 */
[-C--:B------:R-:W-:Y:S01]  /*1f5c0*/  ISETP.GE.AND P6, PT, R10, R226.reuse, PT ;  /* 0x000000e20a00720c */ /* 0x080fe20003fc6270 */
[C---:B------:R-:W-:Y:S01]  /*1f5d0*/  VIADD R18, R4.reuse, 0x11 ;  /* 0x0000001104127836 */ /* 0x040fe20000000000 */
[C---:B------:R-:W-:Y:S02]  /*1f5e0*/  ISETP.GE.AND P1, PT, R4.reuse, R226, PT ;  /* 0x000000e20400720c */ /* 0x040fe40003f26270 */
[-C--:B------:R-:W-:Y:S01]  /*1f5f0*/  ISETP.GE.OR P0, PT, R4, R228.reuse, !P0 ;  /* 0x000000e40400720c */ /* 0x080fe20004706670 */
[----:B------:R-:W-:Y:S01]  /*1f600*/  IMAD.IADD R24, R230, 0x1, -R18 ;  /* 0x00000001e6187824 */ /* 0x000fe200078e0a12 */
[----:B------:R-:W-:Y:S02]  /*1f610*/  ISETP.GE.OR P5, PT, R12, R225, !P5 ;  /* 0x000000e10c00720c */ /* 0x000fe40006fa6670 */
[----:B------:R-:W-:Y:S02]  /*1f620*/  ISETP.GE.AND P3, PT, R8, R229, PT ;  /* 0x000000e50800720c */ /* 0x000fe40003f66270 */
[----:B------:R-:W-:Y:S02]  /*1f630*/  ISETP.GE.OR P2, PT, R12, R228, !P2 ;  /* 0x000000e40c00720c */ /* 0x000fe40005746670 */
[C---:B------:R-:W-:Y:S02]  /*1f640*/  IADD3 R22, R227.reuse, -R12, RZ ;  /* 0x8000000ce3167210 */ /* 0x040fe40007ffe0ff */
[----:B------:R-:W-:Y:S02]  /*1f650*/  IADD3 R12, R230, -R14, RZ ;  /* 0x8000000ee60c7210 */ /* 0x000fe40007ffe0ff */
[C---:B------:R-:W-:Y:S02]  /*1f660*/  ISETP.GE.OR P4, PT, R10.reuse, R228, !P4 ;  /* 0x000000e40a00720c */ /* 0x040fe40006786670 */
[----:B------:R-:W-:Y:S02]  /*1f670*/  I2FP.F32.S32 R20, R20 ;  /* 0x0000001400147245 */ /* 0x000fe40000201400 */
[-C--:B------:R-:W-:Y:S01]  /*1f680*/  ISETP.GE.OR P6, PT, R10, R225.reuse, !P6 ;  /* 0x000000e10a00720c */ /* 0x080fe200077c6670 */
[----:B------:R-:W-:Y:S01]  /*1f690*/  IMAD.IADD R10, R227, 0x1, -R10 ;  /* 0x00000001e30a7824 */ /* 0x000fe200078e0a0a */
[-C--:B------:R-:W-:Y:S01]  /*1f6a0*/  ISETP.GE.OR P1, PT, R4, R225.reuse, !P1 ;  /* 0x000000e10400720c */ /* 0x080fe20004f26670 */
[----:B------:R-:W-:Y:S01]  /*1f6b0*/  FFMA.FTZ R183, -R224, R20, R183 ;  /* 0x00000014e0b77223 */ /* 0x000fe200000101b7 */
[----:B------:R-:W-:Y:S02]  /*1f6c0*/  FSEL R159, R159, -INF , !P0 ;  /* 0xff8000009f9f7808 */ /* 0x000fe40004000000 */
[C---:B------:R-:W-:Y:S02]  /*1f6d0*/  ISETP.GE.OR P3, PT, R8.reuse, R228, !P3 ;  /* 0x000000e40800720c */ /* 0x040fe40005f66670 */
[C---:B------:R-:W-:Y:S02]  /*1f6e0*/  ISETP.GE.AND P0, PT, R8.reuse, R226, PT ;  /* 0x000000e20800720c */ /* 0x040fe40003f06270 */
[----:B------:R-:W-:Y:S02]  /*1f6f0*/  IABS R12, R12 ;  /* 0x0000000c000c7213 */ /* 0x000fe40000000000 */
[----:B------:R-:W-:Y:S02]  /*1f700*/  FSEL R27, R163, -INF , !P1 ;  /* 0xff800000a31b7808 */ /* 0x000fe40004800000 */
[----:B------:R-:W-:Y:S02]  /*1f710*/  FSEL R161, R161, -INF , !P2 ;  /* 0xff800000a1a17808 */ /* 0x000fe40005000000 */
[----:B------:R-:W-:Y:S02]  /*1f720*/  FSEL R31, R169, -INF , !P3 ;  /* 0xff800000a91f7808 */ /* 0x000fe40005800000 */
[----:B------:R-:W-:Y:S02]  /*1f730*/  FSEL R33, R167, -INF , !P4 ;  /* 0xff800000a7217808 */ /* 0x000fe40006000000 */
[----:B------:R-:W-:Y:S02]  /*1f740*/  ISETP.GE.OR P0, PT, R8, R225, !P0 ;  /* 0x000000e10800720c */ /* 0x000fe40004706670 */
[C---:B------:R-:W-:Y:S02]  /*1f750*/  ISETP.GE.AND P2, PT, R6.reuse, R226, PT ;  /* 0x000000e20600720c */ /* 0x040fe40003f46270 */
[----:B------:R-:W-:Y:S02]  /*1f760*/  IABS R10, R10 ;  /* 0x0000000a000a7213 */ /* 0x000fe40000000000 */
[-C--:B------:R-:W-:Y:S02]  /*1f770*/  ISETP.GE.AND P1, PT, R6, R229.reuse, PT ;  /* 0x000000e50600720c */ /* 0x080fe40003f26270 */
[C---:B------:R-:W-:Y:S01]  /*1f780*/  IADD3 R20, R227.reuse, -R8, RZ ;  /* 0x80000008e3147210 */ /* 0x040fe20007ffe0ff */
[C---:B------:R-:W-:Y:S01]  /*1f790*/  IMAD.IADD R8, R227.reuse, 0x1, -R6 ;  /* 0x00000001e3087824 */ /* 0x040fe200078e0a06 */
[----:B------:R-:W-:Y:S02]  /*1f7a0*/  IABS R22, R22 ;  /* 0x0000001600167213 */ /* 0x000fe40000000000 */
[----:B------:R-:W-:Y:S02]  /*1f7b0*/  I2FP.F32.S32 R12, R12 ;  /* 0x0000000c000c7245 */ /* 0x000fe40000201400 */
[C---:B------:R-:W-:Y:S02]  /*1f7c0*/  ISETP.GE.AND P3, PT, R18.reuse, R226, PT ;  /* 0x000000e21200720c */ /* 0x040fe40003f66270 */
[----:B------:R-:W-:Y:S01]  /*1f7d0*/  ISETP.GE.AND P4, PT, R18, R229, PT ;  /* 0x000000e51200720c */ /* 0x000fe20003f86270 */
[----:B------:R-:W-:Y:S01]  /*1f7e0*/  FFMA.FTZ R237, -R224, R12, R237 ;  /* 0x0000000ce0ed7223 */ /* 0x000fe200000101ed */
[-C--:B------:R-:W-:Y:S01]  /*1f7f0*/  ISETP.GE.OR P2, PT, R6, R225.reuse, !P2 ;  /* 0x000000e10600720c */ /* 0x080fe20005746670 */
[----:B------:R-:W-:Y:S01]  /*1f800*/  VIADD R12, R4, 0x20 ;  /* 0x00000020040c7836 */ /* 0x000fe20000000000 */
[----:B------:R-:W-:Y:S02]  /*1f810*/  I2FP.F32.S32 R10, R10 ;  /* 0x0000000a000a7245 */ /* 0x000fe40000201400 */
[----:B------:R-:W-:Y:S02]  /*1f820*/  ISETP.GE.OR P1, PT, R6, R228, !P1 ;  /* 0x000000e40600720c */ /* 0x000fe40004f26670 */
[----:B------:R-:W-:Y:S01]  /*1f830*/  IABS R24, R24 ;  /* 0x0000001800187213 */ /* 0x000fe20000000000 */
[----:B------:R-:W-:Y:S01]  /*1f840*/  FFMA.FTZ R171, -R224, R10, R171 ;  /* 0x0000000ae0ab7223 */ /* 0x000fe200000101ab */
[----:B------:R-:W-:Y:S01]  /*1f850*/  I2FP.F32.S32 R22, R22 ;  /* 0x0000001600167245 */ /* 0x000fe20000201400 */
[----:B------:R-:W-:Y:S01]  /*1f860*/  VIADD R10, R4, 0x21 ;  /* 0x00000021040a7836 */ /* 0x000fe20000000000 */
[C---:B------:R-:W-:Y:S02]  /*1f870*/  ISETP.GE.OR P3, PT, R18.reuse, R225, !P3 ;  /* 0x000000e11200720c */ /* 0x040fe40005f66670 */
[----:B------:R-:W-:Y:S01]  /*1f880*/  ISETP.GE.OR P4, PT, R18, R228, !P4 ;  /* 0x000000e41200720c */ /* 0x000fe20006786670 */
[----:B------:R-:W-:Y:S01]  /*1f890*/  FFMA.FTZ R165, -R224, R22, R165 ;  /* 0x00000016e0a57223 */ /* 0x000fe200000101a5 */
[----:B------:R-:W-:Y:S01]  /*1f8a0*/  IADD3 R6, R227, -R18, RZ ;  /* 0x80000012e3067210 */ /* 0x000fe20007ffe0ff */
[----:B------:R-:W-:Y:S01]  /*1f8b0*/  IMAD.IADD R22, R230, 0x1, -R12 ;  /* 0x00000001e6167824 */ /* 0x000fe200078e0a0c */
[----:B------:R-:W-:Y:S02]  /*1f8c0*/  IABS R18, R8 ;  /* 0x0000000800127213 */ /* 0x000fe40000000000 */
[----:B------:R-:W-:Y:S02]  /*1f8d0*/  FSEL R243, R175, -INF , !P1 ;  /* 0xff800000aff37808 */ /* 0x000fe40004800000 */
[----:B------:R-:W-:Y:S02]  /*1f8e0*/  I2FP.F32.S32 R24, R24 ;  /* 0x0000001800187245 */ /* 0x000fe40000201400 */
[-C--:B------:R-:W-:Y:S02]  /*1f8f0*/  ISETP.GE.AND P1, PT, R16, R229.reuse, PT ;  /* 0x000000e51000720c */ /* 0x080fe40003f26270 */
[----:B------:R-:W-:Y:S01]  /*1f900*/  I2FP.F32.S32 R18, R18 ;  /* 0x0000001200127245 */ /* 0x000fe20000201400 */
[----:B------:R-:W-:Y:S01]  /*1f910*/  FFMA.FTZ R13, -R224, R24, R13 ;  /* 0x00000018e00d7223 */ /* 0x000fe2000001010d */
[----:B------:R-:W-:Y:S01]  /*1f920*/  IABS R6, R6 ;  /* 0x0000000600067213 */ /* 0x000fe20000000000 */
[----:B------:R-:W-:Y:S01]  /*1f930*/  IMAD.IADD R24, R230, 0x1, -R10 ;  /* 0x00000001e6187824 */ /* 0x000fe200078e0a0a */
[----:B------:R-:W-:Y:S01]  /*1f940*/  ISETP.GE.OR P1, PT, R16, R228, !P1 ;  /* 0x000000e41000720c */ /* 0x000fe20004f26670 */
[----:B------:R-:W-:Y:S01]  /*1f950*/  FFMA.FTZ R181, -R224, R18, R181 ;  /* 0x00000012e0b57223 */ /* 0x000fe200000101b5 */
[----:B------:R-:W-:Y:S01]  /*1f960*/  I2FP.F32.S32 R6, R6 ;  /* 0x0000000600067245 */ /* 0x000fe20000201400 */
[----:B------:R-:W-:Y:S01]  /*1f970*/  VIADD R18, R4, 0x28 ;  /* 0x0000002804127836 */ /* 0x000fe20000000000 */
[----:B------:R-:W-:Y:S02]  /*1f980*/  IABS R22, R22 ;  /* 0x0000001600167213 */ /* 0x000fe40000000000 */
[----:B------:R-:W-:Y:S01]  /*1f990*/  FSEL R35, R165, -INF , !P5 ;  /* 0xff800000a5237808 */ /* 0x000fe20006800000 */
[----:B------:R-:W-:Y:S01]  /*1f9a0*/  FFMA.FTZ R15, -R224, R6, R15 ;  /* 0x00000006e00f7223 */ /* 0x000fe2000001010f */
[----:B------:R-:W-:Y:S01]  /*1f9b0*/  FSEL R241, R183, -INF , !P1 ;  /* 0xff800000b7f17808 */ /* 0x000fe20004800000 */
[----:B------:R-:W-:Y:S01]  /*1f9c0*/  VIADD R6, R4, 0x30 ;  /* 0x0000003004067836 */ /* 0x000fe20000000000 */
[C---:B------:R-:W-:Y:S02]  /*1f9d0*/  ISETP.GE.AND P1, PT, R14.reuse, R226, PT ;  /* 0x000000e20e00720c */ /* 0x040fe40003f26270 */
[----:B------:R-:W-:Y:S02]  /*1f9e0*/  ISETP.GE.AND P5, PT, R14, R229, PT ;  /* 0x000000e50e00720c */ /* 0x000fe40003fa6270 */
[----:B------:R-:W-:Y:S01]  /*1f9f0*/  IABS R8, R24 ;  /* 0x0000001800087213 */ /* 0x000fe20000000000 */
[----:B------:R-:W-:Y:S01]  /*1fa00*/  IMAD.IADD R24, R227, 0x1, -R16 ;  /* 0x00000001e3187824 */ /* 0x000fe200078e0a10 */
[----:B------:R-:W-:Y:S02]  /*1fa10*/  I2FP.F32.S32 R22, R22 ;  /* 0x0000001600167245 */ /* 0x000fe40000201400 */
[----:B------:R-:W-:Y:S02]  /*1fa20*/  FSEL R167, R13, -INF , !P4 ;  /* 0xff8000000da77808 */ /* 0x000fe40006000000 */
[----:B------:R-:W-:Y:S01]  /*1fa30*/  IABS R20, R20 ;  /* 0x0000001400147213 */ /* 0x000fe20000000000 */
[----:B------:R-:W-:Y:S01]  /*1fa40*/  FFMA.FTZ R239, -R224, R22, R239 ;  /* 0x00000016e0ef7223 */ /* 0x000fe200000101ef */
[----:B------:R-:W-:Y:S02]  /*1fa50*/  IADD3 R13, R230, -R18, RZ ;  /* 0x80000012e60d7210 */ /* 0x000fe40007ffe0ff */
[C---:B------:R-:W-:Y:S02]  /*1fa60*/  ISETP.GE.OR P1, PT, R14.reuse, R225, !P1 ;  /* 0x000000e10e00720c */ /* 0x040fe40004f26670 */
[----:B------:R-:W-:Y:S01]  /*1fa70*/  ISETP.GE.OR P5, PT, R14, R228, !P5 ;  /* 0x000000e40e00720c */ /* 0x000fe20006fa6670 */
[----:B------:R-:W-:Y:S01]  /*1fa80*/  IMAD.IADD R14, R227, 0x1, -R14 ;  /* 0x00000001e30e7824 */ /* 0x000fe200078e0a0e */
[----:B------:R-:W-:Y:S02]  /*1fa90*/  I2FP.F32.S32 R8, R8 ;  /* 0x0000000800087245 */ /* 0x000fe40000201400 */
[----:B------:R-:W-:Y:S02]  /*1faa0*/  I2FP.F32.S32 R20, R20 ;  /* 0x0000001400147245 */ /* 0x000fe40000201400 */
[----:B------:R-:W-:Y:S01]  /*1fab0*/  IABS R13, R13 ;  /* 0x0000000d000d7213 */ /* 0x000fe20000000000 */
[----:B------:R-:W-:Y:S01]  /*1fac0*/  FFMA.FTZ R21, -R224, R8, R21 ;  /* 0x00000008e0157223 */ /* 0x000fe20000010115 */
[----:B------:R-:W-:Y:S01]  /*1fad0*/  IADD3 R22, R230, -R6, RZ ;  /* 0x80000006e6167210 */ /* 0x000fe20007ffe0ff */
[----:B------:R-:W-:Y:S01]  /*1fae0*/  FFMA.FTZ R20, -R224, R20, R173 ;  /* 0x00000014e0147223 */ /* 0x000fe200000101ad */
[----:B------:R-:W-:Y:S02]  /*1faf0*/  FSEL R135, R171, -INF , !P6 ;  /* 0xff800000ab877808 */ /* 0x000fe40007000000 */
[----:B------:R-:W-:Y:S02]  /*1fb00*/  IABS R14, R14 ;  /* 0x0000000e000e7213 */ /* 0x000fe40000000000 */
[----:B------:R-:W-:Y:S02]  /*1fb10*/  ISETP.GE.AND P6, PT, R12, R229, PT ;  /* 0x000000e50c00720c */ /* 0x000fe40003fc6270 */
[----:B------:R-:W-:Y:S02]  /*1fb20*/  IADD3 R8, R4, 0x29, RZ ;  /* 0x0000002904087810 */ /* 0x000fe40007ffe0ff */
[----:B------:R-:W-:Y:S02]  /*1fb30*/  ISETP.GE.AND P4, PT, R16, R226, PT ;  /* 0x000000e21000720c */ /* 0x000fe40003f86270 */
[----:B------:R-:W-:Y:S02]  /*1fb40*/  I2FP.F32.S32 R13, R13 ;  /* 0x0000000d000d7245 */ /* 0x000fe40000201400 */
[----:B------:R-:W-:Y:S02]  /*1fb50*/  FSEL R173, R237, -INF , !P5 ;  /* 0xff800000edad7808 */ /* 0x000fe40006800000 */
[----:B------:R-:W-:Y:S01]  /*1fb60*/  IABS R22, R22 ;  /* 0x0000001600167213 */ /* 0x000fe20000000000 */
[----:B------:R-:W-:Y:S01]  /*1fb70*/  FFMA.FTZ R245, -R224, R13, R245 ;  /* 0x0000000de0f57223 */ /* 0x000fe200000101f5 */
[----:B------:R-:W-:Y:S02]  /*1fb80*/  ISETP.GE.AND P5, PT, R10, R229, PT ;  /* 0x000000e50a00720c */ /* 0x000fe40003fa6270 */
[----:B------:R-:W-:Y:S02]  /*1fb90*/  I2FP.F32.S32 R14, R14 ;  /* 0x0000000e000e7245 */ /* 0x000fe40000201400 */
[----:B------:R-:W-:Y:S02]  /*1fba0*/  IABS R24, R24 ;  /* 0x0000001800187213 */ /* 0x000fe40000000000 */
[----:B------:R-:W-:Y:S01]  /*1fbb0*/  ISETP.GE.OR P6, PT, R12, R228, !P6 ;  /* 0x000000e40c00720c */ /* 0x000fe200077c6670 */
[----:B------:R-:W-:Y:S01]  /*1fbc0*/  FFMA.FTZ R17, -R224, R14, R17 ;  /* 0x0000000ee0117223 */ /* 0x000fe20000010111 */
[-C--:B------:R-:W-:Y:S01]  /*1fbd0*/  ISETP.GE.OR P4, PT, R16, R225.reuse, !P4 ;  /* 0x000000e11000720c */ /* 0x080fe20006786670 */
[----:B------:R-:W-:Y:S01]  /*1fbe0*/  IMAD.IADD R16, R230, 0x1, -R8 ;  /* 0x00000001e6107824 */ /* 0x000fe200078e0a08 */
[----:B------:R-:W-:Y:S01]  /*1fbf0*/  I2FP.F32.S32 R22, R22 ;  /* 0x0000001600167245 */ /* 0x000fe20000201400 */
[----:B------:R-:W-:Y:S01]  /*1fc00*/  VIADD R14, R4, 0x38 ;  /* 0x00000038040e7836 */ /* 0x000fe20000000000 */
[----:B------:R-:W-:Y:S02]  /*1fc10*/  FSEL R13, R20, -INF , !P0 ;  /* 0xff800000140d7808 */ /* 0x000fe40004000000 */
[----:B------:R-:W-:Y:S01]  /*1fc20*/  ISETP.GE.OR P5, PT, R10, R228, !P5 ;  /* 0x000000e40a00720c */ /* 0x000fe20006fa6670 */
[----:B------:R-:W-:Y:S01]  /*1fc30*/  FFMA.FTZ R22, -R224, R22, R177 ;  /* 0x00000016e0167223 */ /* 0x000fe200000101b1 */
[----:B------:R-:W-:Y:S02]  /*1fc40*/  I2FP.F32.S32 R24, R24 ;  /* 0x0000001800187245 */ /* 0x000fe40000201400 */
[----:B------:R-:W-:Y:S02]  /*1fc50*/  ISETP.GE.AND P0, PT, R12, R226, PT ;  /* 0x000000e20c00720c */ /* 0x000fe40003f06270 */
[----:B------:R-:W-:Y:S01]  /*1fc60*/  FSEL R239, R239, -INF , !P6 ;  /* 0xff800000efef7808 */ /* 0x000fe20007000000 */
[----:B------:R-:W-:Y:S01]  /*1fc70*/  FFMA.FTZ R5, -R224, R24, R5 ;  /* 0x00000018e0057223 */ /* 0x000fe20000010105 */
[----:B------:R-:W-:Y:S01]  /*1fc80*/  ISETP.GE.AND P6, PT, R10, R226, PT ;  /* 0x000000e20a00720c */ /* 0x000fe20003fc6270 */
[----:B------:R-:W-:Y:S01]  /*1fc90*/  IMAD.IADD R24, R230, 0x1, -R14 ;  /* 0x00000001e6187824 */ /* 0x000fe200078e0a0e */
[----:B------:R-:W-:Y:S02]  /*1fca0*/  IABS R16, R16 ;  /* 0x0000001000107213 */ /* 0x000fe40000000000 */
[----:B------:R-:W-:Y:S02]  /*1fcb0*/  FSEL R237, R21, -INF , !P5 ;  /* 0xff80000015ed7808 */ /* 0x000fe40006800000 */
[----:B------:R-:W-:Y:S02]  /*1fcc0*/  FSEL R177, R181, -INF , !P2 ;  /* 0xff800000b5b17808 */ /* 0x000fe40005000000 */
[-C--:B------:R-:W-:Y:S02]  /*1fcd0*/  ISETP.GE.OR P0, PT, R12, R225.reuse, !P0 ;  /* 0x000000e10c00720c */ /* 0x080fe40004706670 */
[C---:B------:R-:W-:Y:S01]  /*1fce0*/  IADD3 R21, R227.reuse, -R12, RZ ;  /* 0x8000000ce3157210 */ /* 0x040fe20007ffe0ff */
[C---:B------:R-:W-:Y:S01]  /*1fcf0*/  IMAD.IADD R12, R227.reuse, 0x1, -R10 ;  /* 0x00000001e30c7824 */ /* 0x040fe200078e0a0a */
[----:B------:R-:W-:Y:S02]  /*1fd00*/  ISETP.GE.OR P6, PT, R10, R225, !P6 ;  /* 0x000000e10a00720c */ /* 0x000fe400077c6670 */
[C---:B------:R-:W-:Y:S02]  /*1fd10*/  ISETP.GE.AND P2, PT, R18.reuse, R229, PT ;  /* 0x000000e51200720c */ /* 0x040fe40003f46270 */
[C---:B------:R-:W-:Y:S02]  /*1fd20*/  ISETP.GE.AND P5, PT, R18.reuse, R226, PT ;  /* 0x000000e21200720c */ /* 0x040fe40003fa6270 */
[----:B------:R-:W-:Y:S02]  /*1fd30*/  IADD3 R10, R227, -R18, RZ ;  /* 0x80000012e30a7210 */ /* 0x000fe40007ffe0ff */
[----:B------:R-:W-:Y:S02]  /*1fd40*/  I2FP.F32.S32 R16, R16 ;  /* 0x0000001000107245 */ /* 0x000fe40000201400 */
[----:B------:R-:W-:Y:S02]  /*1fd50*/  FSEL R175, R15, -INF , !P3 ;  /* 0xff8000000faf7808 */ /* 0x000fe40005800000 */
[----:B------:R-:W-:Y:S01]  /*1fd60*/  ISETP.GE.OR P5, PT, R18, R225, !P5 ;  /* 0x000000e11200720c */ /* 0x000fe20006fa6670 */
[----:B------:R-:W-:Y:S01]  /*1fd70*/  FFMA.FTZ R25, -R224, R16, R25 ;  /* 0x00000010e0197223 */ /* 0x000fe20000010119 */
[----:B------:R-:W-:Y:S01]  /*1fd80*/  ISETP.GE.OR P2, PT, R18, R228, !P2 ;  /* 0x000000e41200720c */ /* 0x000fe20005746670 */
[----:B------:R-:W-:Y:S01]  /*1fd90*/  VIADD R16, R4, 0x31 ;  /* 0x0000003104107836 */ /* 0x000fe20000000000 */
[-C--:B------:R-:W-:Y:S01]  /*1fda0*/  ISETP.GE.AND P3, PT, R8, R229.reuse, PT ;  /* 0x000000e50800720c */ /* 0x080fe20003f66270 */
[----:B------:R-:W-:Y:S01]  /*1fdb0*/  VIADD R4, R4, 0x39 ;  /* 0x0000003904047836 */ /* 0x000fe20000000000 */
[----:B------:R-:W-:Y:S01]  /*1fdc0*/  IABS R18, R12 ;  /* 0x0000000c00127213 */ /* 0x000fe20000000000 */
[----:B------:R-:W-:Y:S01]  /*1fdd0*/  IMAD.IADD R20, R230, 0x1, -R16 ;  /* 0x00000001e6147824 */ /* 0x000fe200078e0a10 */
[----:B------:R-:W-:Y:S02]  /*1fde0*/  IABS R10, R10 ;  /* 0x0000000a000a7213 */ /* 0x000fe40000000000 */
[----:B------:R-:W-:Y:S02]  /*1fdf0*/  IABS R12, R24 ;  /* 0x00000018000c7213 */ /* 0x000fe40000000000 */
[----:B------:R-:W-:Y:S02]  /*1fe00*/  ISETP.GE.OR P3, PT, R8, R228, !P3 ;  /* 0x000000e40800720c */ /* 0x000fe40005f66670 */
[----:B------:R-:W-:Y:S02]  /*1fe10*/  I2FP.F32.S32 R10, R10 ;  /* 0x0000000a000a7245 */ /* 0x000fe40000201400 */
[----:B------:R-:W-:Y:S02]  /*1fe20*/  I2FP.F32.S32 R12, R12 ;  /* 0x0000000c000c7245 */ /* 0x000fe40000201400 */
[----:B------:R-:W-:Y:S01]  /*1fe30*/  FSEL R143, R5, -INF , !P4 ;  /* 0xff800000058f7808 */ /* 0x000fe20006000000 */
[C---:B------:R-:W-:Y:S01]  /*1fe40*/  FFMA.FTZ R23, -R224.reuse, R10, R23 ;  /* 0x0000000ae0177223 */ /* 0x040fe20000010117 */
[----:B------:R-:W-:Y:S01]  /*1fe50*/  FSEL R183, R25, -INF , !P3 ;  /* 0xff80000019b77808 */ /* 0x000fe20005800000 */
[----:B------:R-:W-:Y:S01]  /*1fe60*/  FFMA.FTZ R251, -R224, R12, R251 ;  /* 0x0000000ce0fb7223 */ /* 0x000fe200000101fb */
[----:B------:R-:W-:Y:S01]  /*1fe70*/  FSEL R235, R245, -INF , !P2 ;  /* 0xff800000f5eb7808 */ /* 0x000fe20005000000 */
[----:B------:R-:W-:Y:S01]  /*1fe80*/  IMAD.IADD R5, R230, 0x1, -R4 ;  /* 0x00000001e6057824 */ /* 0x000fe200078e0a04 */
[-C--:B------:R-:W-:Y:S02]  /*1fe90*/  ISETP.GE.AND P4, PT, R8, R226.reuse, PT ;  /* 0x000000e20800720c */ /* 0x080fe40003f86270 */
[C---:B------:R-:W-:Y:S02]  /*1fea0*/  ISETP.GE.AND P2, PT, R6.reuse, R229, PT ;  /* 0x000000e50600720c */ /* 0x040fe40003f46270 */
[----:B------:R-:W-:Y:S02]  /*1feb0*/  ISETP.GE.AND P3, PT, R6, R226, PT ;  /* 0x000000e20600720c */ /* 0x000fe40003f66270 */
[----:B------:R-:W-:Y:S02]  /*1fec0*/  FMNMX.FTZ R10, R159, R0, !PT ;  /* 0x000000009f0a7209 */ /* 0x000fe40007810000 */
[-C--:B------:R-:W-:Y:S02]  /*1fed0*/  ISETP.GE.OR P4, PT, R8, R225.reuse, !P4 ;  /* 0x000000e10800720c */ /* 0x080fe40006786670 */
[C---:B------:R-:W-:Y:S01]  /*1fee0*/  IADD3 R12, R227.reuse, -R8, RZ ;  /* 0x80000008e30c7210 */ /* 0x040fe20007ffe0ff */
[C---:B------:R-:W-:Y:S01]  /*1fef0*/  IMAD.IADD R8, R227.reuse, 0x1, -R6 ;  /* 0x00000001e3087824 */ /* 0x040fe200078e0a06 */
[C---:B------:R-:W-:Y:S02]  /*1ff00*/  ISETP.GE.OR P2, PT, R6.reuse, R228, !P2 ;  /* 0x000000e40600720c */ /* 0x040fe40005746670 */
[----:B------:R-:W-:Y:S02]  /*1ff10*/  ISETP.GE.OR P3, PT, R6, R225, !P3 ;  /* 0x000000e10600720c */ /* 0x000fe40005f66670 */
[----:B------:R-:W-:Y:S02]  /*1ff20*/  IADD3 R6, R227, -R16, RZ ;  /* 0x80000010e3067210 */ /* 0x000fe40007ffe0ff */
[----:B------:R-:W-:Y:S02]  /*1ff30*/  FMNMX.FTZ R10, R161, R10, !PT ;  /* 0x0000000aa10a7209 */ /* 0x000fe40007810000 */
[----:B------:R-:W-:Y:S02]  /*1ff40*/  IABS R6, R6 ;  /* 0x0000000600067213 */ /* 0x000fe40000000000 */
[----:B------:R-:W-:Y:S02]  /*1ff50*/  FMNMX.FTZ R10, R33, R10, !PT ;  /* 0x0000000a210a7209 */ /* 0x000fe40007810000 */
[----:B------:R-:W-:Y:S02]  /*1ff60*/  I2FP.F32.S32 R6, R6 ;  /* 0x0000000600067245 */ /* 0x000fe40000201400 */
[----:B------:R-:W-:Y:S02]  /*1ff70*/  FMNMX.FTZ R10, R31, R10, !PT ;  /* 0x0000000a1f0a7209 */ /* 0x000fe40007810000 */
[----:B------:R-:W-:Y:S01]  /*1ff80*/  IABS R8, R8 ;  /* 0x0000000800087213 */ /* 0x000fe20000000000 */
[C---:B------:R-:W-:Y:S01]  /*1ff90*/  FFMA.FTZ R151, -R224.reuse, R6, R179 ;  /* 0x00000006e0977223 */ /* 0x040fe200000101b3 */
[----:B------:R-:W-:Y:S02]  /*1ffa0*/  FMNMX.FTZ R10, R243, R10, !PT ;  /* 0x0000000af30a7209 */ /* 0x000fe40007810000 */
[----:B------:R-:W-:Y:S02]  /*1ffb0*/  FMNMX.FTZ R6, R27, R2, !PT ;  /* 0x000000021b067209 */ /* 0x000fe40007810000 */
[----:B------:R-:W-:Y:S02]  /*1ffc0*/  FMNMX.FTZ R10, R167, R10, !PT ;  /* 0x0000000aa70a7209 */ /* 0x000fe40007810000 */
[----:B------:R-:W-:Y:S02]  /*1ffd0*/  FMNMX.FTZ R6, R35, R6, !PT ;  /* 0x0000000623067209 */ /* 0x000fe40007810000 */
[----:B------:R-:W-:Y:S02]  /*1ffe0*/  I2FP.F32.S32 R8, R8 ;  /* 0x0000000800087245 */ /* 0x000fe40000201400 */
[----:B------:R-:W-:Y:S02]  /*1fff0*/  FMNMX.FTZ R10, R241, R10, !PT ;  /* 0x0000000af10a7209 */ /* 0x000fe40007810000 */
[----:B------:R-:W-:Y:S01]  /*20000*/  FMNMX.FTZ R6, R135, R6, !PT ;  /* 0x0000000687067209 */ /* 0x000fe20007810000 */
[C---:B------:R-:W-:Y:S01]  /*20010*/  FFMA.FTZ R29, -R224.reuse, R8, R29 ;  /* 0x00000008e01d7223 */ /* 0x040fe2000001011d */
[----:B------:R-:W-:Y:S02]  /*20020*/  FMNMX.FTZ R8, R173, R10, !PT ;  /* 0x0000000aad087209 */ /* 0x000fe40007810000 */
[----:B------:R-:W-:Y:S02]  /*20030*/  FMNMX.FTZ R6, R13, R6, !PT ;  /* 0x000000060d067209 */ /* 0x000fe40007810000 */
[----:B------:R-:W-:Y:S02]  /*20040*/  IABS R21, R21 ;  /* 0x0000001500157213 */ /* 0x000fe40000000000 */
[----:B------:R-:W-:Y:S02]  /*20050*/  FMNMX.FTZ R8, R239, R8, !PT ;  /* 0x00000008ef087209 */ /* 0x000fe40007810000 */
[----:B------:R-:W-:Y:S02]  /*20060*/  FMNMX.FTZ R6, R177, R6, !PT ;  /* 0x00000006b1067209 */ /* 0x000fe40007810000 */
[----:B------:R-:W-:Y:S02]  /*20070*/  I2FP.F32.S32 R21, R21 ;  /* 0x0000001500157245 */ /* 0x000fe40000201400 */
[----:B------:R-:W-:Y:S02]  /*20080*/  FMNMX.FTZ R10, R237, R8, !PT ;  /* 0x00000008ed0a7209 */ /* 0x000fe40007810000 */
[----:B------:R-:W-:Y:S01]  /*20090*/  FMNMX.FTZ R8, R175, R6, !PT ;  /* 0x00000006af087209 */ /* 0x000fe20007810000 */
[C---:B------:R-:W-:Y:S01]  /*200a0*/  FFMA.FTZ R7, -R224.reuse, R21, R7 ;  /* 0x00000015e0077223 */ /* 0x040fe20000010107 */
[----:B------:R-:W-:Y:S01]  /*200b0*/  IABS R20, R20 ;  /* 0x0000001400147213 */ /* 0x000fe20000000000 */
[----:B------:R-:W-:Y:S01]  /*200c0*/  IMAD.IADD R6, R227, 0x1, -R4 ;  /* 0x00000001e3067824 */ /* 0x000fe200078e0a04 */
[----:B------:R-:W-:Y:S02]  /*200d0*/  I2FP.F32.S32 R18, R18 ;  /* 0x0000001200127245 */ /* 0x000fe40000201400 */
[----:B------:R-:W-:Y:S02]  /*200e0*/  FSEL R141, R17, -INF , !P1 ;  /* 0xff800000118d7808 */ /* 0x000fe40004800000 */
[----:B------:R-:W-:Y:S01]  /*200f0*/  FMNMX.FTZ R8, R143, R8, !PT ;  /* 0x000000088f087209 */ /* 0x000fe20007810000 */
[----:B------:R-:W-:Y:S01]  /*20100*/  FFMA.FTZ R19, -R224, R18, R19 ;  /* 0x00000012e0137223 */ /* 0x000fe20000010113 */
[----:B------:R-:W-:Y:S02]  /*20110*/  I2FP.F32.S32 R20, R20 ;  /* 0x0000001400147245 */ /* 0x000fe40000201400 */
[----:B------:R-:W-:Y:S02]  /*20120*/  IABS R12, R12 ;  /* 0x0000000c000c7213 */ /* 0x000fe40000000000 */
[-C--:B------:R-:W-:Y:S01]  /*20130*/  ISETP.GE.AND P1, PT, R16, R229.reuse, PT ;  /* 0x000000e51000720c */ /* 0x080fe20003f26270 */
[----:B------:R-:W-:Y:S01]  /*20140*/  FFMA.FTZ R249, -R224, R20, R249 ;  /* 0x00000014e0f97223 */ /* 0x000fe200000101f9 */
[----:B------:R-:W-:Y:S02]  /*20150*/  FMNMX.FTZ R10, R235, R10, !PT ;  /* 0x0000000aeb0a7209 */ /* 0x000fe40007810000 */
[----:B------:R-:W-:Y:S02]  /*20160*/  FMNMX.FTZ R8, R141, R8, !PT ;  /* 0x000000088d087209 */ /* 0x000fe40007810000 */
[----:B------:R-:W-:Y:S01]  /*20170*/  FSEL R181, R7, -INF , !P0 ;  /* 0xff80000007b57808 */ /* 0x000fe20004000000 */
[----:B------:R-:W-:Y:S01]  /*20180*/  IMAD.IADD R7, R227, 0x1, -R14 ;  /* 0x00000001e3077824 */ /* 0x000fe200078e0a0e */
[----:B------:R-:W-:Y:S02]  /*20190*/  I2FP.F32.S32 R12, R12 ;  /* 0x0000000c000c7245 */ /* 0x000fe40000201400 */
[----:B------:R-:W-:Y:S02]  /*201a0*/  ISETP.GE.OR P1, PT, R16, R228, !P1 ;  /* 0x000000e41000720c */ /* 0x000fe40004f26670 */
[----:B------:R-:W-:Y:S01]  /*201b0*/  FSEL R171, R22, -INF , !P2 ;  /* 0xff80000016ab7808 */ /* 0x000fe20005000000 */
[----:B------:R-:W-:Y:S01]  /*201c0*/  FFMA.FTZ R9, -R224, R12, R9 ;  /* 0x0000000ce0097223 */ /* 0x000fe20000010109 */
[C---:B------:R-:W-:Y:S02]  /*201d0*/  ISETP.GE.AND P0, PT, R14.reuse, R229, PT ;  /* 0x000000e50e00720c */ /* 0x040fe40003f06270 */
[----:B------:R-:W-:Y:S02]  /*201e0*/  FMNMX.FTZ R10, R183, R10, !PT ;  /* 0x0000000ab70a7209 */ /* 0x000fe40007810000 */
[----:B------:R-:W-:Y:S02]  /*201f0*/  FSEL R179, R19, -INF , !P6 ;  /* 0xff80000013b37808 */ /* 0x000fe40007000000 */
[----:B------:R-:W-:Y:S02]  /*20200*/  FMNMX.FTZ R8, R181, R8, !PT ;  /* 0x00000008b5087209 */ /* 0x000fe40007810000 */
[----:B------:R-:W-:Y:S02]  /*20210*/  FSEL R169, R249, -INF , !P1 ;  /* 0xff800000f9a97808 */ /* 0x000fe40004800000 */
[----:B------:R-:W-:Y:S02]  /*20220*/  ISETP.GE.OR P0, PT, R14, R228, !P0 ;  /* 0x000000e40e00720c */ /* 0x000fe40004706670 */
[----:B------:R-:W-:Y:S02]  /*20230*/  FMNMX.FTZ R10, R171, R10, !PT ;  /* 0x0000000aab0a7209 */ /* 0x000fe40007810000 */
[----:B------:R-:W-:Y:S02]  /*20240*/  FSEL R147, R23, -INF , !P5 ;  /* 0xff80000017937808 */ /* 0x000fe40006800000 */
[----:B------:R-:W-:Y:S02]  /*20250*/  FMNMX.FTZ R8, R179, R8, !PT ;  /* 0x00000008b3087209 */ /* 0x000fe40007810000 */
[----:B------:R-:W-:Y:S02]  /*20260*/  IABS R5, R5 ;  /* 0x0000000500057213 */ /* 0x000fe40000000000 */
[----:B------:R-:W-:Y:S02]  /*20270*/  IABS R7, R7 ;  /* 0x0000000700077213 */ /* 0x000fe40000000000 */
[----:B------:R-:W-:Y:S02]  /*20280*/  FSEL R155, R251, -INF , !P0 ;  /* 0xff800000fb9b7808 */ /* 0x000fe40004000000 */
[----:B------:R-:W-:Y:S02]  /*20290*/  FMNMX.FTZ R10, R169, R10, !PT ;  /* 0x0000000aa90a7209 */ /* 0x000fe40007810000 */
[----:B------:R-:W-:Y:S02]  /*202a0*/  ISETP.GE.AND P2, PT, R16, R226, PT ;  /* 0x000000e21000720c */ /* 0x000fe40003f46270 */
[----:B------:R-:W-:Y:S02]  /*202b0*/  FSEL R145, R9, -INF , !P4 ;  /* 0xff80000009917808 */ /* 0x000fe40006000000 */
[----:B------:R-:W-:Y:S02]  /*202c0*/  FMNMX.FTZ R8, R147, R8, !PT ;  /* 0x0000000893087209 */ /* 0x000fe40007810000 */
[----:B------:R-:W-:Y:S02]  /*202d0*/  I2FP.F32.S32 R5, R5 ;  /* 0x0000000500057245 */ /* 0x000fe40000201400 */
[----:B------:R-:W-:Y:S02]  /*202e0*/  IABS R6, R6 ;  /* 0x0000000600067213 */ /* 0x000fe40000000000 */
[----:B------:R-:W-:Y:S01]  /*202f0*/  I2FP.F32.S32 R7, R7 ;  /* 0x0000000700077245 */ /* 0x000fe20000201400 */
[----:B------:R-:W-:Y:S01]  /*20300*/  FFMA.FTZ R247, -R224, R5, R247 ;  /* 0x00000005e0f77223 */ /* 0x000fe200000101f7 */
[----:B------:R-:W-:Y:S02]  /*20310*/  ISETP.GE.AND P6, PT, R4, R229, PT ;  /* 0x000000e50400720c */ /* 0x000fe40003fc6270 */
[----:B------:R-:W-:Y:S01]  /*20320*/  FMNMX.FTZ R15, R155, R10, !PT ;  /* 0x0000000a9b0f7209 */ /* 0x000fe20007810000 */
[----:B------:R-:W-:Y:S01]  /*20330*/  FFMA.FTZ R11, -R224, R7, R11 ;  /* 0x00000007e00b7223 */ /* 0x000fe2000001010b */
[-C--:B------:R-:W-:Y:S02]  /*20340*/  ISETP.GE.OR P2, PT, R16, R225.reuse, !P2 ;  /* 0x000000e11000720c */ /* 0x080fe40005746670 */
[----:B------:R-:W-:Y:S01]  /*20350*/  FSEL R153, R29, -INF , !P3 ;  /* 0xff8000001d997808 */ /* 0x000fe20005800000 */
[----:B------:R-:W-:Y:S01]  /*20360*/  LDSM.16.MT88.4 R16, [R206+0xc000] ;  /* 0x00c00000ce10783b */ /* 0x000fe20000004200 */
[----:B------:R-:W-:Y:S02]  /*20370*/  FMNMX.FTZ R10, R145, R8, !PT ;  /* 0x00000008910a7209 */ /* 0x000fe40007810000 */
[----:B------:R-:W-:Y:S02]  /*20380*/  ISETP.GE.AND P1, PT, R14, R226, PT ;  /* 0x000000e20e00720c */ /* 0x000fe40003f26270 */
[----:B------:R-:W-:Y:S02]  /*20390*/  I2FP.F32.S32 R6, R6 ;  /* 0x0000000600067245 */ /* 0x000fe40000201400 */
[C---:B------:R-:W-:Y:S02]  /*203a0*/  ISETP.GE.OR P6, PT, R4.reuse, R228, !P6 ;  /* 0x000000e40400720c */ /* 0x040fe400077c6670 */
[----:B------:R-:W-:Y:S01]  /*203b0*/  ISETP.GE.AND P0, PT, R4, R226, PT ;  /* 0x000000e20400720c */ /* 0x000fe20003f06270 */
[----:B------:R-:W-:Y:S01]  /*203c0*/  FFMA.FTZ R3, -R224, R6, R3 ;  /* 0x00000006e0037223 */ /* 0x000fe20000010103 */
[----:B------:R-:W-:Y:S02]  /*203d0*/  FSEL R151, R151, -INF , !P2 ;  /* 0xff80000097977808 */ /* 0x000fe40005000000 */
[----:B------:R-:W-:Y:S02]  /*203e0*/  FMNMX.FTZ R10, R153, R10, !PT ;  /* 0x0000000a990a7209 */ /* 0x000fe40007810000 */
[-C--:B------:R-:W-:Y:S02]  /*203f0*/  ISETP.GE.OR P1, PT, R14, R225.reuse, !P1 ;  /* 0x000000e10e00720c */ /* 0x080fe40004f26670 */
[----:B------:R-:W-:Y:S02]  /*20400*/  FSEL R150, R247, -INF , !P6 ;  /* 0xff800000f7967808 */ /* 0x000fe40007000000 */
[----:B------:R-:W-:Y:S02]  /*20410*/  ISETP.GE.OR P0, PT, R4, R225, !P0 ;  /* 0x000000e10400720c */ /* 0x000fe40004706670 */
[----:B------:R-:W-:Y:S02]  /*20420*/  FSEL R149, R11, -INF , !P1 ;  /* 0xff8000000b957808 */ /* 0x000fe40004800000 */
[----:B------:R-:W-:Y:S02]  /*20430*/  FMNMX.FTZ R10, R151, R10, !PT ;  /* 0x0000000a970a7209 */ /* 0x000fe40007810000 */
[----:B------:R-:W-:Y:S02]  /*20440*/  FMNMX.FTZ R5, R150, R15, !PT ;  /* 0x0000000f96057209 */ /* 0x000fe40007810000 */
[----:B------:R-:W-:Y:S02]  /*20450*/  FSEL R134, R3, -INF , !P0 ;  /* 0xff80000003867808 */ /* 0x000fe40004000000 */
[----:B------:R-:W-:Y:S01]  /*20460*/  FMNMX.FTZ R3, R149, R10, !PT ;  /* 0x0000000a95037209 */ /* 0x000fe20007810000 */
[----:B------:R-:W1:Y:S03]  /*20470*/  SHFL.BFLY PT, R8, R5, 0x2, 0x1f ;  /* 0x0c401f0005087f89 */ /* 0x000e6600000e0000 */
[----:B------:R-:W-:Y:S05]  /*20480*/  FMNMX.FTZ R6, R134, R3, !PT ;  /* 0x0000000386067209 */ /* 0x000fea0007810000 */
[----:B------:R-:W2:Y:S01]  /*20490*/  SHFL.BFLY PT, R3, R6, 0x2, 0x1f ;  /* 0x0c401f0006037f89 */ /* 0x000ea200000e0000 */
[----:B-1----:R-:W-:Y:S07]  /*204a0*/  FMNMX.FTZ R5, R5, R8, !PT ;  /* 0x0000000805057209 */ /* 0x002fee0007810000 */
[----:B---3--:R-:W1:Y:S01]  /*204b0*/  SHFL.BFLY PT, R132, R5, 0x1, 0x1f ;  /* 0x0c201f0005847f89 */ /* 0x008e6200000e0000 */
[----:B--2---:R-:W-:Y:S07]  /*204c0*/  FMNMX.FTZ R4, R6, R3, !PT ;  /* 0x0000000306047209 */ /* 0x004fee0007810000 */
[----:B------:R-:W2:Y:S01]  /*204d0*/  SHFL.BFLY PT, R3, R4, 0x1, 0x1f ;  /* 0x0c201f0004037f89 */ /* 0x000ea200000e0000 */
[----:B-1----:R-:W-:Y:S04]  /*204e0*/  FMNMX.FTZ R132, R5, R132, !PT ;  /* 0x0000008405847209 */ /* 0x002fe80007810000 */
[----:B------:R-:W-:Y:S01]  /*204f0*/  FSETP.NEU.FTZ.AND P1, PT, R132, -INF , PT ;  /* 0xff8000008400780b */ /* 0x000fe20003f3d000 */
[----:B----4-:R-:W-:Y:S01]  /*20500*/  FMUL.FTZ R152, R133, R132 ;  /* 0x0000008485987220 */ /* 0x010fe20000410000 */
[----:B--2---:R-:W-:Y:S02]  /*20510*/  FMNMX.FTZ R3, R4, R3, !PT ;  /* 0x0000000304037209 */ /* 0x004fe40007810000 */
[----:B------:R-:W-:Y:S02]  /*20520*/  FSEL R5, R132, RZ, P1 ;  /* 0x000000ff84057208 */ /* 0x000fe40000800000 */
[----:B------:R-:W-:Y:S01]  /*20530*/  FSETP.NEU.FTZ.AND P0, PT, R3, -INF , PT ;  /* 0xff8000000300780b */ /* 0x000fe20003f1d000 */
[----:B------:R-:W-:Y:S01]  /*20540*/  FMUL.FTZ R148, R133, R3 ;  /* 0x0000000385947220 */ /* 0x000fe20000410000 */
[----:B------:R-:W-:Y:S01]  /*20550*/  FSEL R152, R152, RZ, P1 ;  /* 0x000000ff98987208 */ /* 0x000fe20000800000 */
[----:B------:R-:W-:Y:S01]  /*20560*/  FADD.FTZ R0, -R5, R0 ;  /* 0x0000000005007221 */ /* 0x000fe20000010100 */
[----:B------:R-:W-:Y:S02]  /*20570*/  FSEL R5, R3, RZ, P0 ;  /* 0x000000ff03057208 */ /* 0x000fe40000000000 */
[----:B------:R-:W-:Y:S01]  /*20580*/  FSEL R148, R148, RZ, P0 ;  /* 0x000000ff94947208 */ /* 0x000fe20000000000 */
[----:B------:R-:W-:Y:S01]  /*20590*/  FMUL.FTZ R6, R133, R0 ;  /* 0x0000000085067220 */ /* 0x000fe20000410000 */
[-C--:B------:R-:W-:Y:S01]  /*205a0*/  FFMA.FTZ R163, R159, R133.reuse, -R152 ;  /* 0x000000859fa37223 */ /* 0x080fe20000010898 */
[----:B------:R-:W-:Y:S01]  /*205b0*/  FADD.FTZ R0, -R5, R2 ;  /* 0x0000000205007221 */ /* 0x000fe20000010100 */
[-C--:B------:R-:W-:Y:S01]  /*205c0*/  FFMA.FTZ R159, R31, R133.reuse, -R152 ;  /* 0x000000851f9f7223 */ /* 0x080fe20000010898 */
[-C--:B------:R-:W-:Y:S01]  /*205d0*/  FFMA.FTZ R165, R27, R133.reuse, -R148 ;  /* 0x000000851ba57223 */ /* 0x080fe20000010894 */
[-CC-:B------:R-:W-:Y:S01]  /*205e0*/  FFMA.FTZ R161, R161, R133.reuse, -R152.reuse ;  /* 0x00000085a1a17223 */ /* 0x180fe20000010898 */
[-C--:B------:R-:W-:Y:S01]  /*205f0*/  FFMA.FTZ R160, R33, R133.reuse, -R152 ;  /* 0x0000008521a07223 */ /* 0x080fe20000010898 */
[-CC-:B------:R-:W-:Y:S01]  /*20600*/  FFMA.FTZ R158, R35, R133.reuse, -R148.reuse ;  /* 0x00000085239e7223 */ /* 0x180fe20000010894 */
[-CC-:B------:R-:W-:Y:S01]  /*20610*/  FFMA.FTZ R135, R135, R133.reuse, -R148.reuse ;  /* 0x0000008587877223 */ /* 0x180fe20000010894 */
[-CC-:B------:R-:W-:Y:S01]  /*20620*/  FFMA.FTZ R162, R13, R133.reuse, -R148.reuse ;  /* 0x000000850da27223 */ /* 0x180fe20000010894 */
[----:B------:R-:W-:Y:S01]  /*20630*/  FMUL.FTZ R8, R133, R0 ;  /* 0x0000000085087220 */ /* 0x000fe20000410000 */
[----:B------:R-:W1:Y:S01]  /*20640*/  LDSM.16.MT88.4 R24, [R205+0xc000] ;  /* 0x00c00000cd18783b */ /* 0x000e620000004200 */
[----:B------:R-:W-:Y:S01]  /*20650*/  MUFU.EX2 R163, R163 ;  /* 0x000000a300a37308 */ /* 0x000fe20000000800 */
[-CC-:B------:R-:W-:Y:S01]  /*20660*/  FFMA.FTZ R170, R141, R133.reuse, -R148.reuse ;  /* 0x000000858daa7223 */ /* 0x180fe20000010894 */
[-CC-:B------:R-:W-:Y:S01]  /*20670*/  FFMA.FTZ R178, R147, R133.reuse, -R148.reuse ;  /* 0x0000008593b27223 */ /* 0x180fe20000010894 */
[-CC-:B------:R-:W-:Y:S01]  /*20680*/  FFMA.FTZ R232, R153, R133.reuse, -R148.reuse ;  /* 0x0000008599e87223 */ /* 0x180fe20000010894 */
[-CC-:B------:R-:W-:Y:S01]  /*20690*/  FFMA.FTZ R234, R149, R133.reuse, -R148.reuse ;  /* 0x0000008595ea7223 */ /* 0x180fe20000010894 */
[-CC-:B------:R-:W-:Y:S01]  /*206a0*/  FFMA.FTZ R168, R177, R133.reuse, -R148.reuse ;  /* 0x00000085b1a87223 */ /* 0x180fe20000010894 */
[-C--:B------:R-:W-:Y:S01]  /*206b0*/  FFMA.FTZ R177, R143, R133.reuse, -R148 ;  /* 0x000000858fb17223 */ /* 0x080fe20000010894 */
[----:B------:R-:W2:Y:S03]  /*206c0*/  LDSM.16.MT88.4 R28, [R204+0xc000] ;  /* 0x00c00000cc1c783b */ /* 0x000ea60000004200 */
[----:B------:R-:W3:Y:S01]  /*206d0*/  MUFU.EX2 R161, R161 ;  /* 0x000000a100a17308 */ /* 0x000ee20000000800 */
[-CC-:B------:R-:W-:Y:S01]  /*206e0*/  FFMA.FTZ R164, R243, R133.reuse, -R152.reuse ;  /* 0x00000085f3a47223 */ /* 0x180fe20000010898 */
[-CC-:B------:R-:W-:Y:S01]  /*206f0*/  FFMA.FTZ R167, R167, R133.reuse, -R152.reuse ;  /* 0x00000085a7a77223 */ /* 0x180fe20000010898 */
[-CC-:B------:R-:W-:Y:S01]  /*20700*/  FFMA.FTZ R166, R241, R133.reuse, -R152.reuse ;  /* 0x00000085f1a67223 */ /* 0x180fe20000010898 */
[-C--:B------:R-:W-:Y:S01]  /*20710*/  FFMA.FTZ R173, R173, R133.reuse, -R152 ;  /* 0x00000085adad7223 */ /* 0x080fe20000010898 */
[-CC-:B------:R-:W-:Y:S01]  /*20720*/  FFMA.FTZ R175, R175, R133.reuse, -R148.reuse ;  /* 0x00000085afaf7223 */ /* 0x180fe20000010894 */
[-CC-:B------:R-:W-:Y:S01]  /*20730*/  FFMA.FTZ R176, R181, R133.reuse, -R148.reuse ;  /* 0x00000085b5b07223 */ /* 0x180fe20000010894 */
[----:B------:R-:W-:Y:S03]  /*20740*/  LDSM.16.MT88.4 R140, [R204+0xe800] ;  /* 0x00e80000cc8c783b */ /* 0x000fe60000004200 */
[----:B------:R-:W-:Y:S01]  /*20750*/  MUFU.EX2 R160, R160 ;  /* 0x000000a000a07308 */ /* 0x000fe20000000800 */
[-C--:B------:R-:W-:Y:S01]  /*20760*/  FFMA.FTZ R181, R145, R133.reuse, -R148 ;  /* 0x0000008591b57223 */ /* 0x080fe20000010894 */
[-CC-:B------:R-:W-:Y:S01]  /*20770*/  FFMA.FTZ R172, R239, R133.reuse, -R152.reuse ;  /* 0x00000085efac7223 */ /* 0x180fe20000010898 */
[-CC-:B------:R-:W-:Y:S01]  /*20780*/  FFMA.FTZ R237, R237, R133.reuse, -R152.reuse ;  /* 0x00000085eded7223 */ /* 0x180fe20000010898 */
[-C--:B------:R-:W-:Y:S01]  /*20790*/  FFMA.FTZ R174, R235, R133.reuse, -R152 ;  /* 0x00000085ebae7223 */ /* 0x080fe20000010898 */
[-C--:B------:R-:W-:Y:S01]  /*207a0*/  FFMA.FTZ R235, R151, R133.reuse, -R148 ;  /* 0x0000008597eb7223 */ /* 0x080fe20000010894 */
[----:B------:R-:W-:Y:S01]  /*207b0*/  FFMA.FTZ R183, R183, R133, -R152 ;  /* 0x00000085b7b77223 */ /* 0x000fe20000010898 */
[----:B------:R-:W-:Y:S03]  /*207c0*/  LDSM.16.MT88.4 R144, [R203+0xf000] ;  /* 0x00f00000cb90783b */ /* 0x000fe60000004200 */
[----:B------:R-:W4:Y:S01]  /*207d0*/  MUFU.EX2 R159, R159 ;  /* 0x0000009f009f7308 */ /* 0x000f220000000800 */
[----:B---3--:R-:W-:Y:S01]  /*207e0*/  F2FP.BF16.F32.PACK_AB R136, R161, R163 ;  /* 0x000000a3a188723e */ /* 0x008fe200000010ff */
[-CC-:B------:R-:W-:Y:S01]  /*207f0*/  FFMA.FTZ R179, R179, R133.reuse, -R148.reuse ;  /* 0x00000085b3b37223 */ /* 0x180fe20000010894 */
[-C--:B------:R-:W-:Y:S01]  /*20800*/  FFMA.FTZ R148, R134, R133.reuse, -R148 ;  /* 0x0000008586947223 */ /* 0x080fe20000010894 */
[-CC-:B------:R-:W-:Y:S01]  /*20810*/  FFMA.FTZ R180, R169, R133.reuse, -R152.reuse ;  /* 0x00000085a9b47223 */ /* 0x180fe20000010898 */
[-CC-:B------:R-:W-:Y:S01]  /*20820*/  FFMA.FTZ R169, R155, R133.reuse, -R152.reuse ;  /* 0x000000859ba97223 */ /* 0x180fe20000010898 */
[-CC-:B------:R-:W-:Y:S01]  /*20830*/  FFMA.FTZ R171, R171, R133.reuse, -R152.reuse ;  /* 0x00000085abab7223 */ /* 0x180fe20000010898 */
[----:B------:R-:W-:Y:S03]  /*20840*/  FFMA.FTZ R152, R150, R133, -R152 ;  /* 0x0000008596987223 */ /* 0x000fe60000010898 */
[----:B------:R-:W-:Y:S01]  /*20850*/  MUFU.EX2 R165, R165 ;  /* 0x000000a500a57308 */ /* 0x000fe20000000800 */
[----:B------:R-:W-:Y:S09]  /*20860*/  ISETP.GT.AND P0, PT, R222, R211, PT ;  /* 0x000000d3de00720c */ /* 0x000ff20003f04270 */
[----:B------:R-:W3:Y:S01]  /*20870*/  MUFU.EX2 R158, R158 ;  /* 0x0000009e009e7308 */ /* 0x000ee20000000800 */
[----:B----4-:R-:W-:Y:S09]  /*20880*/  F2FP.BF16.F32.PACK_AB R138, R159, R160 ;  /* 0x000000a09f8a723e */ /* 0x010ff200000010ff */
[----:B------:R-:W-:Y:S10]  /*20890*/  MUFU.EX2 R135, R135 ;  /* 0x0000008700877308 */ /* 0x000ff40000000800 */
[----:B------:R-:W4:Y:S01]  /*208a0*/  MUFU.EX2 R162, R162 ;  /* 0x000000a200a27308 */ /* 0x000f220000000800 */
[----:B---3--:R-:W-:Y:S09]  /*208b0*/  F2FP.BF16.F32.PACK_AB R137, R158, R165 ;  /* 0x000000a59e89723e */ /* 0x008ff200000010ff */
[----:B------:R-:W3:Y:S10]  /*208c0*/  MUFU.EX2 R2, R6 ;  /* 0x0000000600027308 */ /* 0x000ef40000000800 */
[----:B------:R-:W5:Y:S01]  /*208d0*/  MUFU.EX2 R0, R8 ;  /* 0x0000000800007308 */ /* 0x000f620000000800 */
[----:B----4-:R-:W-:Y:S09]  /*208e0*/  F2FP.BF16.F32.PACK_AB R139, R162, R135 ;  /* 0x00000087a28b723e */ /* 0x010ff200000010ff */
[----:B------:R-:W-:Y:S01]  /*208f0*/  MUFU.EX2 R182, R152 ;  /* 0x0000009800b67308 */ /* 0x000fe20000000800 */
[C---:B---3--:R-:W-:Y:S01]  /*20900*/  FMUL.FTZ R4, R2.reuse, R128 ;  /* 0x0000008002047220 */ /* 0x048fe20000410000 */
[C---:B------:R-:W-:Y:S01]  /*20910*/  FMUL.FTZ R5, R2.reuse, R129 ;  /* 0x0000008102057220 */ /* 0x040fe20000410000 */
[C---:B------:R-:W-:Y:S01]  /*20920*/  FMUL.FTZ R9, R2.reuse, R125 ;  /* 0x0000007d02097220 */ /* 0x040fe20000410000 */
[C---:B------:R-:W-:Y:S01]  /*20930*/  FMUL.FTZ R12, R2.reuse, R120 ;  /* 0x00000078020c7220 */ /* 0x040fe20000410000 */
[C---:B------:R-:W-:Y:S01]  /*20940*/  FMUL.FTZ R13, R2.reuse, R121 ;  /* 0x00000079020d7220 */ /* 0x040fe20000410000 */
[C---:B------:R-:W-:Y:S01]  /*20950*/  FMUL.FTZ R20, R2.reuse, R112 ;  /* 0x0000007002147220 */ /* 0x040fe20000410000 */
[C---:B------:R-:W-:Y:S01]  /*20960*/  FMUL.FTZ R21, R2.reuse, R113 ;  /* 0x0000007102157220 */ /* 0x040fe20000410000 */
[----:B------:R-:W-:Y:S01]  /*20970*/  FMUL.FTZ R32, R2, R100 ;  /* 0x0000006402207220 */ /* 0x000fe20000410000 */
[C---:B-----5:R-:W-:Y:S01]  /*20980*/  FMUL.FTZ R6, R0.reuse, R130 ;  /* 0x0000008200067220 */ /* 0x060fe20000410000 */
        /* <DEDUP_REMOVED lines=9> */
[----:B------:R-:W4:Y:S01]  /*20a20*/  LDSM.16.MT88.4 R120, [R203+0xc000] ;  /* 0x00c00000cb78783b */ /* 0x000f220000004200 */
[C---:B------:R-:W-:Y:S05]  /*20a30*/  HMMA.16816.F32.BF16 R8, R136.reuse, R18, R8 ;  /* 0x000000128808723c */ /* 0x040fea0000041808 */
[----:B------:R-:W-:Y:S01]  /*20a40*/  MUFU.EX2 R164, R164 ;  /* 0x000000a400a47308 */ /* 0x000fe20000000800 */
[C---:B------:R-:W-:Y:S01]  /*20a50*/  FMUL.FTZ R16, R2.reuse, R116 ;  /* 0x0000007402107220 */ /* 0x040fe20000410000 */
[C---:B-1----:R-:W-:Y:S01]  /*20a60*/  HMMA.16816.F32.BF16 R12, R136.reuse, R24, R12 ;  /* 0x00000018880c723c */ /* 0x042fe2000004180c */
[----:B------:R-:W1:Y:S03]  /*20a70*/  LDSM.16.MT88.4 R124, [R206+0xe000] ;  /* 0x00e00000ce7c783b */ /* 0x000e660000004200 */
[----:B------:R-:W-:Y:S01]  /*20a80*/  FMUL.FTZ R17, R2, R117 ;  /* 0x0000007502117220 */ /* 0x000fe20000410000 */
[C---:B------:R-:W-:Y:S01]  /*20a90*/  FMUL.FTZ R18, R0.reuse, R118 ;  /* 0x0000007600127220 */ /* 0x040fe20000410000 */
[C---:B------:R-:W-:Y:S01]  /*20aa0*/  FMUL.FTZ R19, R0.reuse, R119 ;  /* 0x0000007700137220 */ /* 0x040fe20000410000 */
[C---:B------:R-:W-:Y:S02]  /*20ab0*/  FMUL.FTZ R22, R0.reuse, R114 ;  /* 0x0000007200167220 */ /* 0x040fe40000410000 */
[----:B------:R-:W-:Y:S01]  /*20ac0*/  LDSM.16.MT88.4 R116, [R204+0xc800] ;  /* 0x00c80000cc74783b */ /* 0x000fe20000004200 */
[----:B------:R-:W5:Y:S01]  /*20ad0*/  MUFU.EX2 R167, R167 ;  /* 0x000000a700a77308 */ /* 0x000f620000000800 */
[----:B------:R-:W-:Y:S01]  /*20ae0*/  FMUL.FTZ R23, R0, R115 ;  /* 0x0000007300177220 */ /* 0x000fe20000410000 */
[C---:B------:R-:W-:Y:S01]  /*20af0*/  FMUL.FTZ R24, R2.reuse, R108 ;  /* 0x0000006c02187220 */ /* 0x040fe20000410000 */
[C---:B------:R-:W-:Y:S01]  /*20b00*/  FMUL.FTZ R25, R2.reuse, R109 ;  /* 0x0000006d02197220 */ /* 0x040fe20000410000 */
[C---:B------:R-:W-:Y:S03]  /*20b10*/  HMMA.16816.F32.BF16 R16, R136.reuse, R26, R16 ;  /* 0x0000001a8810723c */ /* 0x040fe60000041810 */
[----:B------:R-:W-:Y:S01]  /*20b20*/  LDSM.16.MT88.4 R112, [R205+0x10000] ;  /* 0x01000000cd70783b */ /* 0x000fe20000004200 */
[----:B------:R-:W-:Y:S01]  /*20b30*/  FMUL.FTZ R33, R2, R101 ;  /* 0x0000006502217220 */ /* 0x000fe20000410000 */
[C---:B------:R-:W-:Y:S01]  /*20b40*/  FMUL.FTZ R34, R0.reuse, R102 ;  /* 0x0000006600227220 */ /* 0x040fe20000410000 */
[C---:B--2---:R-:W-:Y:S01]  /*20b50*/  HMMA.16816.F32.BF16 R20, R136.reuse, R28, R20 ;  /* 0x0000001c8814723c */ /* 0x044fe20000041814 */
[----:B------:R-:W-:Y:S04]  /*20b60*/  MUFU.EX2 R166, R166 ;  /* 0x000000a600a67308 */ /* 0x000fe80000000800 */
[C---:B------:R-:W-:Y:S01]  /*20b70*/  FMUL.FTZ R26, R0.reuse, R110 ;  /* 0x0000006e001a7220 */ /* 0x040fe20000410000 */
[----:B------:R-:W-:Y:S01]  /*20b80*/  FMUL.FTZ R27, R0, R111 ;  /* 0x0000006f001b7220 */ /* 0x000fe20000410000 */
[----:B---3--:R-:W-:Y:S01]  /*20b90*/  LDSM.16.MT88.4 R148, [R206+0xf800] ;  /* 0x00f80000ce94783b */ /* 0x008fe20000004200 */
[C---:B------:R-:W-:Y:S03]  /*20ba0*/  FMUL.FTZ R28, R2.reuse, R104 ;  /* 0x00000068021c7220 */ /* 0x040fe60000410000 */
[----:B------:R-:W2:Y:S01]  /*20bb0*/  MUFU.EX2 R173, R173 ;  /* 0x000000ad00ad7308 */ /* 0x000ea20000000800 */
[----:B------:R-:W-:Y:S01]  /*20bc0*/  FMUL.FTZ R29, R2, R105 ;  /* 0x00000069021d7220 */ /* 0x000fe20000410000 */
[----:B------:R-:W-:Y:S01]  /*20bd0*/  FMUL.FTZ R35, R0, R103 ;  /* 0x0000006700237220 */ /* 0x000fe20000410000 */
[C---:B------:R-:W-:Y:S01]  /*20be0*/  HMMA.16816.F32.BF16 R24, R136.reuse, R30, R24 ;  /* 0x0000001e8818723c */ /* 0x040fe20000041818 */
[----:B------:R-:W3:Y:S02]  /*20bf0*/  LDSM.16.MT88.4 R108, [R205+0xe000] ;  /* 0x00e00000cd6c783b */ /* 0x000ee40000004200 */
[C---:B------:R-:W-:Y:S01]  /*20c00*/  FMUL.FTZ R36, R2.reuse, R36 ;  /* 0x0000002402247220 */ /* 0x040fe20000410000 */
[----:B------:R-:W-:Y:S01]  /*20c10*/  FMUL.FTZ R37, R2, R37 ;  /* 0x0000002502257220 */ /* 0x000fe20000410000 */
[C---:B------:R-:W-:Y:S01]  /*20c20*/  FMUL.FTZ R38, R0.reuse, R38 ;  /* 0x0000002600267220 */ /* 0x040fe20000410000 */
[C---:B------:R-:W-:Y:S01]  /*20c30*/  FMUL.FTZ R39, R0.reuse, R39 ;  /* 0x0000002700277220 */ /* 0x040fe20000410000 */
[C---:B------:R-:W-:Y:S01]  /*20c40*/  FMUL.FTZ R30, R0.reuse, R106 ;  /* 0x0000006a001e7220 */ /* 0x040fe20000410000 */
[----:B------:R-:W-:Y:S01]  /*20c50*/  FMUL.FTZ R31, R0, R107 ;  /* 0x0000006b001f7220 */ /* 0x000fe20000410000 */
[----:B------:R-:W-:Y:S01]  /*20c60*/  MUFU.EX2 R168, R168 ;  /* 0x000000a800a87308 */ /* 0x000fe20000000800 */
[----:B------:R-:W5:Y:S01]  /*20c70*/  LDSM.16.MT88.4 R104, [R204+0xe000] ;  /* 0x00e00000cc68783b */ /* 0x000f620000004200 */
[C---:B------:R-:W-:Y:S01]  /*20c80*/  FMUL.FTZ R40, R2.reuse, R40 ;  /* 0x0000002802287220 */ /* 0x040fe20000410000 */
[----:B------:R-:W-:Y:S01]  /*20c90*/  FMUL.FTZ R41, R2, R41 ;  /* 0x0000002902297220 */ /* 0x000fe20000410000 */
[C---:B------:R-:W-:Y:S01]  /*20ca0*/  FMUL.FTZ R42, R0.reuse, R42 ;  /* 0x0000002a002a7220 */ /* 0x040fe20000410000 */
[----:B------:R-:W-:Y:S01]  /*20cb0*/  FMUL.FTZ R43, R0, R43 ;  /* 0x0000002b002b7220 */ /* 0x000fe20000410000 */
[C---:B----4-:R-:W-:Y:S04]  /*20cc0*/  HMMA.16816.F32.BF16 R28, R136.reuse, R120, R28 ;  /* 0x00000078881c723c */ /* 0x050fe8000004181c */
[----:B------:R-:W4:Y:S01]  /*20cd0*/  MUFU.EX2 R175, R175 ;  /* 0x000000af00af7308 */ /* 0x000f220000000800 */
[----:B------:R-:W2:Y:S01]  /*20ce0*/  LDSM.16.MT88.4 R100, [R203+0xe000] ;  /* 0x00e00000cb64783b */ /* 0x000ea20000004200 */
[C---:B------:R-:W-:Y:S01]  /*20cf0*/  FMUL.FTZ R44, R2.reuse, R44 ;  /* 0x0000002c022c7220 */ /* 0x040fe20000410000 */
[----:B------:R-:W-:Y:S01]  /*20d00*/  FMUL.FTZ R45, R2, R45 ;  /* 0x0000002d022d7220 */ /* 0x000fe20000410000 */
[C---:B------:R-:W-:Y:S06]  /*20d10*/  HMMA.16816.F32.BF16 R32, R136.reuse, R122, R32 ;  /* 0x0000007a8820723c */ /* 0x040fec0000041820 */
[----:B------:R-:W-:Y:S01]  /*20d20*/  MUFU.EX2 R177, R177 ;  /* 0x000000b100b17308 */ /* 0x000fe20000000800 */
[----:B------:R-:W-:Y:S01]  /*20d30*/  LDSM.16.MT88.4 R120, [R203+0xc800] ;  /* 0x00c80000cb78783b */ /* 0x000fe20000004200 */
[C---:B-1----:R-:W-:Y:S03]  /*20d40*/  HMMA.16816.F32.BF16 R36, R136.reuse, R124, R36 ;  /* 0x0000007c8824723c */ /* 0x042fe60000041824 */
[C---:B------:R-:W-:Y:S03]  /*20d50*/  FMUL.FTZ R46, R0.reuse, R46 ;  /* 0x0000002e002e7220 */ /* 0x040fe60000410000 */
[C---:B------:R-:W-:Y:S01]  /*20d60*/  HMMA.16816.F32.BF16 R40, R136.reuse, R126, R40 ;  /* 0x0000007e8828723c */ /* 0x040fe20000041828 */
[----:B------:R-:W-:Y:S01]  /*20d70*/  LDSM.16.MT88.4 R124, [R206+0xe800] ;  /* 0x00e80000ce7c783b */ /* 0x000fe20000004200 */
[----:B------:R-:W1:Y:S03]  /*20d80*/  MUFU.EX2 R170, R170 ;  /* 0x000000aa00aa7308 */ /* 0x000e660000000800 */
[----:B------:R-:W-:Y:S01]  /*20d90*/  FMUL.FTZ R47, R0, R47 ;  /* 0x0000002f002f7220 */ /* 0x000fe20000410000 */
[C---:B------:R-:W-:Y:S01]  /*20da0*/  FMUL.FTZ R48, R2.reuse, R48 ;  /* 0x0000003002307220 */ /* 0x040fe20000410000 */
[----:B------:R-:W-:Y:S01]  /*20db0*/  FMUL.FTZ R49, R2, R49 ;  /* 0x0000003102317220 */ /* 0x000fe20000410000 */
[C---:B------:R-:W-:Y:S01]  /*20dc0*/  FMUL.FTZ R50, R0.reuse, R50 ;  /* 0x0000003200327220 */ /* 0x040fe20000410000 */
[----:B------:R-:W-:Y:S03]  /*20dd0*/  LDSM.16.MT88.4 R152, [R205+0xf800] ;  /* 0x00f80000cd98783b */ /* 0x000fe60000004200 */
[----:B------:R-:W-:Y:S01]  /*20de0*/  MUFU.EX2 R172, R172 ;  /* 0x000000ac00ac7308 */ /* 0x000fe20000000800 */
[----:B------:R-:W-:Y:S01]  /*20df0*/  FMUL.FTZ R51, R0, R51 ;  /* 0x0000003300337220 */ /* 0x000fe20000410000 */
[C---:B---3--:R-:W-:Y:S03]  /*20e00*/  HMMA.16816.F32.BF16 R44, R136.reuse, R108, R44 ;  /* 0x0000006c882c723c */ /* 0x048fe6000004182c */
[C---:B------:R-:W-:Y:S01]  /*20e10*/  FMUL.FTZ R52, R2.reuse, R52 ;  /* 0x0000003402347220 */ /* 0x040fe20000410000 */
[----:B------:R-:W-:Y:S01]  /*20e20*/  FMUL.FTZ R53, R2, R53 ;  /* 0x0000003502357220 */ /* 0x000fe20000410000 */
[C---:B------:R-:W-:Y:S01]  /*20e30*/  FMUL.FTZ R54, R0.reuse, R54 ;  /* 0x0000003600367220 */ /* 0x040fe20000410000 */
[C---:B------:R-:W-:Y:S01]  /*20e40*/  HMMA.16816.F32.BF16 R48, R136.reuse, R110, R48 ;  /* 0x0000006e8830723c */ /* 0x040fe20000041830 */
[----:B------:R-:W3:Y:S01]  /*20e50*/  LDSM.16.MT88.4 R108, [R206+0x10000] ;  /* 0x01000000ce6c783b */ /* 0x000ee20000004200 */
[----:B------:R-:W1:Y:S03]  /*20e60*/  MUFU.EX2 R237, R237 ;  /* 0x000000ed00ed7308 */ /* 0x000e660000000800 */
        /* <DEDUP_REMOVED lines=12> */
[----:B------:R-:W1:Y:S03]  /*20f30*/  MUFU.EX2 R183, R183 ;  /* 0x000000b700b77308 */ /* 0x000e660000000800 */
        /* <DEDUP_REMOVED lines=10> */
[C---:B------:R-:W-:Y:S01]  /*20fe0*/  HMMA.16816.F32.BF16 R64, R136.reuse, R102, R64 ;  /* 0x000000668840723c */ /* 0x040fe20000041840 */
[----:B------:R-:W2:Y:S01]  /*20ff0*/  LDSM.16.MT88.4 R100, [R203+0x10000] ;  /* 0x01000000cb64783b */ /* 0x000ea20000004200 */
[----:B------:R-:W1:Y:S03]  /*21000*/  MUFU.EX2 R179, R179 ;  /* 0x000000b300b37308 */ /* 0x000e660000000800 */
        /* <DEDUP_REMOVED lines=12> */
[----:B------:R-:W3:Y:S03]  /*210d0*/  MUFU.EX2 R181, R181 ;  /* 0x000000b500b57308 */ /* 0x000ee60000000800 */
        /* <DEDUP_REMOVED lines=17> */
[----:B------:R-:W3:Y:S01]  /*211f0*/  MUFU.EX2 R169, R169 ;  /* 0x000000a900a97308 */ /* 0x000ee20000000800 */
[----:B------:R-:W-:Y:S01]  /*21200*/  FMUL.FTZ R91, R0, R91 ;  /* 0x0000005b005b7220 */ /* 0x000fe20000410000 */
[C---:B-----5:R-:W-:Y:S03]  /*21210*/  HMMA.16816.F32.BF16 R84, R136.reuse, R104, R84 ;  /* 0x000000688854723c */ /* 0x060fe60000041854 */
        /* <DEDUP_REMOVED lines=9> */
[----:B------:R-:W5:Y:S01]  /*212b0*/  MUFU.EX2 R235, R235 ;  /* 0x000000eb00eb7308 */ /* 0x000f620000000800 */
[----:B------:R-:W-:Y:S01]  /*212c0*/  FMUL.FTZ R99, R0, R99 ;  /* 0x0000006300637220 */ /* 0x000fe20000410000 */
[C---:B--2---:R-:W-:Y:S03]  /*212d0*/  HMMA.16816.F32.BF16 R92, R136.reuse, R100, R92 ;  /* 0x00000064885c723c */ /* 0x044fe6000004185c */
[----:B------:R-:W-:Y:S01]  /*212e0*/  F2FP.BF16.F32.PACK_AB R104, R167, R164 ;  /* 0x000000a4a768723e */ /* 0x000fe200000010ff */
[----:B------:R-:W-:Y:S01]  /*212f0*/  FFMA.FTZ R163, R2, R233, R163 ;  /* 0x000000e902a37223 */ /* 0x000fe200000100a3 */
[----:B------:R-:W-:Y:S01]  /*21300*/  F2FP.BF16.F32.PACK_AB R106, R173, R166 ;  /* 0x000000a6ad6a723e */ /* 0x000fe200000010ff */
[----:B------:R-:W-:Y:S01]  /*21310*/  HMMA.16816.F32.BF16 R96, R136, R102, R96 ;  /* 0x000000668860723c */ /* 0x000fe20000041860 */
[----:B------:R-:W2:Y:S01]  /*21320*/  LDSM.16.MT88.4 R100, [R203+0xe800] ;  /* 0x00e80000cb64783b */ /* 0x000ea20000004200 */
[----:B------:R-:W5:Y:S03]  /*21330*/  MUFU.EX2 R234, R234 ;  /* 0x000000ea00ea7308 */ /* 0x000f660000000800 */
[----:B----4-:R-:W-:Y:S01]  /*21340*/  F2FP.BF16.F32.PACK_AB R105, R175, R168 ;  /* 0x000000a8af69723e */ /* 0x010fe200000010ff */
[----:B------:R-:W-:Y:S01]  /*21350*/  FFMA.FTZ R165, R0, R231, R165 ;  /* 0x000000e700a57223 */ /* 0x000fe200000100a5 */
[----:B-1----:R-:W-:Y:S01]  /*21360*/  F2FP.BF16.F32.PACK_AB R107, R170, R177 ;  /* 0x000000b1aa6b723e */ /* 0x002fe200000010ff */
[----:B------:R-:W-:Y:S01]  /*21370*/  IMAD.MOV.U32 R0, RZ, RZ, R132 ;  /* 0x000000ffff007224 */ /* 0x000fe200078e0084 */
[----:B------:R-:W-:Y:S02]  /*21380*/  LDSM.16.MT88.4 R136, [R203+0xd000] ;  /* 0x00d00000cb88783b */ /* 0x000fe40000004200 */
[----:B------:R-:W-:Y:S01]  /*21390*/  MOV R2, R3 ;  /* 0x0000000300027202 */ /* 0x000fe20000000f00 */
[----:B------:R-:W-:Y:S01]  /*213a0*/  FADD.FTZ R163, R161, R163 ;  /* 0x000000a3a1a37221 */ /* 0x000fe20000010000 */
[----:B------:R-:W-:Y:S01]  /*213b0*/  FADD.FTZ R158, R158, R165 ;  /* 0x000000a59e9e7221 */ /* 0x000fe20000010000 */
        /* <DEDUP_REMOVED lines=30> */
[C---:B------:R-:W-:Y:S06]  /*215a0*/  HMMA.16816.F32.BF16 R52, R104.reuse, R140, R52 ;  /* 0x0000008c6834723c */ /* 0x040fec0000041834 */
[C---:B------:R-:W-:Y:S01]  /*215b0*/  HMMA.16816.F32.BF16 R56, R104.reuse, R142, R56 ;  /* 0x0000008e6838723c */ /* 0x040fe20000041838 */
[----:B------:R-:W-:Y:S05]  /*215c0*/  LDSM.16.MT88.4 R140, [R205+0xf000] ;  /* 0x00f00000cd8c783b */ /* 0x000fea0000004200 */
[C---:B--2---:R-:W-:Y:S06]  /*215d0*/  HMMA.16816.F32.BF16 R60, R104.reuse, R100, R60 ;  /* 0x00000064683c723c */ /* 0x044fec000004183c */
[C---:B------:R-:W-:Y:S05]  /*215e0*/  HMMA.16816.F32.BF16 R64, R104.reuse, R102, R64 ;  /* 0x000000666840723c */ /* 0x040fea0000041840 */
[----:B------:R-:W-:Y:S01]  /*215f0*/  F2FP.BF16.F32.PACK_AB R100, R237, R172 ;  /* 0x000000aced64723e */ /* 0x000fe200000010ff */
[C---:B-1----:R-:W-:Y:S05]  /*21600*/  HMMA.16816.F32.BF16 R68, R104.reuse, R108, R68 ;  /* 0x0000006c6844723c */ /* 0x042fea0000041844 */
        /* <DEDUP_REMOVED lines=9> */
[C---:B----4-:R-:W-:Y:S05]  /*216a0*/  HMMA.16816.F32.BF16 R84, R104.reuse, R116, R84 ;  /* 0x000000746854723c */ /* 0x050fea0000041854 */
[----:B------:R-:W-:Y:S01]  /*216b0*/  FADD.FTZ R176, R176, R177 ;  /* 0x000000b1b0b07221 */ /* 0x000fe20000010000 */
[C---:B------:R-:W-:Y:S01]  /*216c0*/  HMMA.16816.F32.BF16 R88, R104.reuse, R118, R88 ;  /* 0x000000766858723c */ /* 0x040fe20000041858 */
[----:B------:R-:W3:Y:S04]  /*216d0*/  LDSM.16.MT88.4 R116, [R204+0xf000] ;  /* 0x00f00000cc74783b */ /* 0x000ee80000004200 */
[----:B------:R-:W-:Y:S01]  /*216e0*/  FADD.FTZ R237, R237, R172 ;  /* 0x000000aceded7221 */ /* 0x000fe20000010000 */
[C---:B-----5:R-:W-:Y:S05]  /*216f0*/  HMMA.16816.F32.BF16 R92, R104.reuse, R120, R92 ;  /* 0x00000078685c723c */ /* 0x060fea000004185c */
        /* <DEDUP_REMOVED lines=83> */
.L_x_7851:
        /* <DEDUP_REMOVED lines=24> */
.L_x_7882:
        /* <DEDUP_REMOVED lines=273> */
.L_x_7863:
[----:B------:R-:W-:Y:S05]  /*22ec0*/  BSYNC B0 ;  /* 0x0000000000007941 */ /* 0x000fea0003800000 */
.L_x_7862:
        /* <DEDUP_REMOVED lines=45> */
.L_x_7865:
[----:B------:R-:W-:Y:S05]  /*231a0*/  BSYNC B0 ;  /* 0x0000000000007941 */ /* 0x000fea0003800000 */
.L_x_7864:
        /* <DEDUP_REMOVED lines=16> */
.L_x_7867:
[----:B------:R-:W-:Y:S05]  /*232b0*/  BSYNC B0 ;  /* 0x0000000000007941 */ /* 0x000fea0003800000 */
.L_x_7866:
        /* <DEDUP_REMOVED lines=15> */
.L_x_7869:
[----:B------:R-:W-:Y:S05]  /*233b0*/  BSYNC B0 ;  /* 0x0000000000007941 */ /* 0x000fea0003800000 */
.L_x_7868:
        /* <DEDUP_REMOVED lines=15> */
.L_x_7871:
[----:B------:R-:W-:Y:S05]  /*234b0*/  BSYNC B0 ;  /* 0x0000000000007941 */ /* 0x000fea0003800000 */
.L_x_7870:
        /* <DEDUP_REMOVED lines=15> */
.L_x_7873:
[----:B------:R-:W-:Y:S05]  /*235b0*/  BSYNC B0 ;  /* 0x0000000000007941 */ /* 0x000fea0003800000 */
.L_x_7872:
        /* <DEDUP_REMOVED lines=15> */
.L_x_7875:
[----:B------:R-:W-:Y:S05]  /*236b0*/  BSYNC B0 ;  /* 0x0000000000007941 */ /* 0x000fea0003800000 */
.L_x_7874:
        /* <DEDUP_REMOVED lines=15> */
.L_x_7877:
[----:B------:R-:W-:Y:S05]  /*237b0*/  BSYNC B0 ;  /* 0x0000000000007941 */ /* 0x000fea0003800000 */
.L_x_7876:
[----:B------:R-:W-:-:S04]  /*237c0*/  MOV R215, 0x0 ;  /* 0x0000000000d77802 */ /* 0x000fc80000000f00 */
[----:B-12345:R-:W-:Y:S05]  /*237d0*/  @P3 RET.REL.NODEC R214 `(_ZN5flash24flash_fwd_splitkv_kernelI23Flash_fwd_kernel_traitsILi192ELi64ELi64ELi4ELb0ELb0EN7cutlass10bfloat16_tE19Flash_kernel_traitsILi192ELi64ELi64ELi4ES3_EELb0ELb1ELb1ELb0ELb0ELb1ELb1ELb1EEEvNS_16Flash_fwd_paramsE) ;  /* 0xfffffdc8d6083950 */ /* 0x03efea0003c3ffff */
        /* <DEDUP_REMOVED lines=11> */
[----:B-1----:R-:W-:Y:S05]  /*23890*/  @P0 RET.REL.NODEC R214 `(_ZN5flash24flash_fwd_splitkv_kernelI23Flash_fwd_kernel_traitsILi192ELi64ELi64ELi4ELb0ELb0EN7cutlass10bfloat16_tE19Flash_kernel_traitsILi192ELi64ELi64ELi4ES3_EELb0ELb1ELb1ELb0ELb0ELb1ELb1ELb1EEEvNS_16Flash_fwd_paramsE) ;  /* 0xfffffdc4d6d80950 */ /* 0x002fea0003c3ffff */
[----:B------:R-:W-:Y:S01]  /*238a0*/  R2UR UR4, R8 ;  /* 0x00000000080472ca */ /* 0x000fe200000e0000 */
[----:B------:R-:W-:Y:S01]  /*238b0*/  IMAD.MOV.U32 R215, RZ, RZ, 0x0 ;  /* 0x00000000ffd77424 */ /* 0x000fe200078e00ff */
[----:B------:R-:W-:-:S13]  /*238c0*/  R2UR UR5, R9 ;  /* 0x00000000090572ca */ /* 0x000fda00000e0000 */
[----:B------:R1:W-:Y:S02]  /*238d0*/  ST.E.128 desc[UR4][R12.64+0xaa00], R16 ;  /* 0x00aa00100c007985 */ /* 0x0003e4000c101d04 */
[----:B-1----:R-:W-:Y:S05]  /*238e0*/  RET.REL.NODEC R214 `(_ZN5flash24flash_fwd_splitkv_kernelI23Flash_fwd_kernel_traitsILi192ELi64ELi64ELi4ELb0ELb0EN7cutlass10bfloat16_tE19Flash_kernel_traitsILi192ELi64ELi64ELi4ES3_EELb0ELb1ELb1ELb0ELb0ELb1ELb1ELb1EEEvNS_16Flash_fwd_paramsE) ;  /* 0xfffffdc4d6c47950 */ /* 0x002fea0003c3ffff */
.L_x_7861:
[----:B------:R-:W-:Y:S01]  /*238f0*/  MOV R12, 0x2 ;  /* 0x00000002000c7802 */ /* 0x000fe20000000f00 */
[----:B------:R-:W-:Y:S01]  /*23900*/  IMAD.MOV.U32 R5, RZ, RZ, 0x1f ;  /* 0x0000001fff057424 */ /* 0x000fe200078e00ff */
[----:B------:R-:W-:-:S07]  /*23910*/  MOV R11, 0xffffffff ;  /* 0xffffffff000b7802 */ /* 0x000fce0000000f00 */
[----:B-1---5:R-:W-:Y:S05]  /*23920*/  WARPSYNC.COLLECTIVE R11, `(.L_x_7878) ;  /* 0x000000000b087348 */ /* 0x022fea0003c00000 */
[----:B------:R2:W3:Y:S02]  /*23930*/  SHFL.BFLY P0, R15, R233, R12, R5 ;  /* 0x0c00000ce90f7389 */ /* 0x0004e40000000005 */
[----:B-123-5:R-:W-:Y:S01]  /*23940*/  ENDCOLLECTIVE ;  /* 0x000000000000791b */ /* 0x02efe20003800000 */
.L_x_7878:
[----:B------:R-:W-:Y:S02]  /*23950*/  IMAD.MOV.U32 R10, RZ, RZ, R15 ;  /* 0x000000ffff0a7224 */ /* 0x000fe400078e000f */
[----:B------:R-:W-:Y:S02]  /*23960*/  IMAD.MOV.U32 R12, RZ, RZ, 0x1 ;  /* 0x00000001ff0c7424 */ /* 0x000fe400078e00ff */
[----:B------:R-:W-:-:S05]  /*23970*/  FADD.FTZ R13, R10, R233 ;  /* 0x000000e90a0d7221 */ /* 0x000fca0000010000 */
[----:B------:R-:W-:-:S07]  /*23980*/  MOV R233, R13 ;  /* 0x0000000d00e97202 */ /* 0x000fce0000000f00 */
[----:B------:R-:W-:Y:S05]  /*23990*/  WARPSYNC.COLLECTIVE R11, `(.L_x_7879) ;  /* 0x000000000b087348 */ /* 0x000fea0003c00000 */
[----:B------:R1:W2:Y:S02]  /*239a0*/  SHFL.BFLY P0, R15, R233, R12, R5 ;  /* 0x0c00000ce90f7389 */ /* 0x0002a40000000005 */
[----:B-12---:R-:W-:Y:S01]  /*239b0*/  ENDCOLLECTIVE ;  /* 0x000000000000791b */ /* 0x006fe20003800000 */
.L_x_7879:
[----:B------:R-:W-:Y:S01]  /*239c0*/  MOV R233, R231 ;  /* 0x000000e700e97202 */ /* 0x000fe20000000f00 */
[----:B------:R-:W-:Y:S01]  /*239d0*/  IMAD.MOV.U32 R12, RZ, RZ, 0x2 ;  /* 0x00000002ff0c7424 */ /* 0x000fe200078e00ff */
[----:B------:R-:W-:-:S07]  /*239e0*/  MOV R10, R15 ;  /* 0x0000000f000a7202 */ /* 0x000fce0000000f00 */
[----:B------:R-:W-:Y:S05]  /*239f0*/  WARPSYNC.COLLECTIVE R11, `(.L_x_7880) ;  /* 0x000000000b087348 */ /* 0x000fea0003c00000 */
[----:B------:R1:W2:Y:S02]  /*23a00*/  SHFL.BFLY P0, R15, R233, R12, R5 ;  /* 0x0c00000ce90f7389 */ /* 0x0002a40000000005 */
[----:B-12---:R-:W-:Y:S01]  /*23a10*/  ENDCOLLECTIVE ;  /* 0x000000000000791b */ /* 0x006fe20003800000 */
.L_x_7880:
[----:B------:R-:W-:Y:S01]  /*23a20*/  FADD.FTZ R10, R13, R10 ;  /* 0x0000000a0d0a7221 */ /* 0x000fe20000010000 */
[----:B------:R-:W-:Y:S01]  /*23a30*/  FADD.FTZ R14, R15, R231 ;  /* 0x000000e70f0e7221 */ /* 0x000fe20000010000 */
[----:B------:R-:W-:-:S04]  /*23a40*/  MOV R12, 0x1 ;  /* 0x00000001000c7802 */ /* 0x000fc80000000f00 */
[----:B------:R-:W-:-:S07]  /*23a50*/  MOV R233, R14 ;  /* 0x0000000e00e97202 */ /* 0x000fce0000000f00 */
[----:B------:R-:W-:Y:S05]  /*23a60*/  WARPSYNC.COLLECTIVE R11, `(.L_x_7881) ;  /* 0x000000000b087348 */ /* 0x000fea0003c00000 */
[----:B------:R1:W2:Y:S02]  /*23a70*/  SHFL.BFLY P0, R15, R233, R12, R5 ;  /* 0x0c00000ce90f7389 */ /* 0x0002a40000000005 */
[----:B-12---:R-:W-:Y:S01]  /*23a80*/  ENDCOLLECTIVE ;  /* 0x000000000000791b */ /* 0x006fe20003800000 */
.L_x_7881:
[----:B------:R-:W-:Y:S05]  /*23a90*/  BRA `(.L_x_7882) ;  /* 0xffffffe000c47947 */ /* 0x000fea000383ffff */
.L_x_7883:
        /* <DEDUP_REMOVED lines=14> */
.L_x_7917:


//--------------------- .nv.shared._ZN5flash32flash_fwd_splitkv_combine_kernelI23Flash_fwd_kernel_traitsILi192ELi64ELi64ELi4ELb0ELb0EN7cutlass10bfloat16_tE19Flash_kernel_traitsILi192ELi64ELi64ELi4ES3_EELi8ELi7ELb0EEEvNS_16Flash_fwd_paramsE --------------------------
	.section	.nv.shared._ZN5flash32flash_fwd_splitkv_combine_kernelI23Flash_fwd_kernel_traitsILi192ELi64ELi64ELi4ELb0ELb0EN7cutlass10bfloat16_tE19Flash_kernel_traitsILi192ELi64ELi64ELi4ES3_EELi8ELi7ELb0EEEvNS_16Flash_fwd_paramsE,"aw",@nobits
	.sectionflags	@""
	.align	16
.nv.shared._ZN5flash32flash_fwd_splitkv_combine_kernelI23Flash_fwd_kernel_traitsILi192ELi64ELi64ELi4ELb0ELb0EN7cutlass10bfloat16_tE19Flash_kernel_traitsILi192ELi64ELi64ELi4ES3_EELi8ELi7ELb0EEEvNS_16Flash_fwd_paramsE:
	.zero		5632


//--------------------- .nv.shared.reserved.0     --------------------------
	.section	.nv.shared.reserved.0,"aw",@nobits
	.weak		__nv_reservedSMEM_offset_0_alias
	.size		__nv_reservedSMEM_offset_0_alias, 0, 0
	.other		__nv_reservedSMEM_offset_0_alias,@"STO_CUDA_RESERVED_SHARED STV_DEFAULT"
__nv_reservedSMEM_offset_0_alias:
	.zero		0


//--------------------- .nv.global                --------------------------
	.section	.nv.global,"aw",@nobits
.nv.global:
	.type		_ZN73_INTERNAL_70f211c6_36_flash_fwd_split_hdim192_bf16_sm80_cu_8761d306_194584cute1_E,@object
	.size		_ZN73_INTERNAL_70f211c6_36_flash_fwd_split_hdim192_bf16_sm80_cu_8761d306_194584cute1_E,(_ZN73_INTERNAL_70f211c6_36_flash_fwd_split_hdim192_bf16_sm80_cu_8761d306_194584cuda3std3__45__cpo6cbeginE - _ZN73_INTERNAL_70f211c6_36_flash_fwd_split_hdim192_bf16_sm80_cu_8761d306_194584cute1_E)
_ZN73_INTERNAL_70f211c6_36_flash_fwd_split_hdim192_bf16_sm80_cu_8761d306_194584cute1_E:
	.zero		1
	.type		_ZN73_INTERNAL_70f211c6_36_flash_fwd_split_hdim192_bf16_sm80_cu_8761d306_194584cuda3std3__45__cpo6cbeginE,@object
	.size		_ZN73_INTERNAL_70f211c6_36_flash_fwd_split_hdim192_bf16_sm80_cu_8761d306_194584cuda3std3__45__cpo6cbeginE,(_ZN73_INTERNAL_70f211c6_36_flash_fwd_split_hdim192_bf16_sm80_cu_8761d306_194584cuda3std3__48in_placeE - _ZN73_INTERNAL_70f211c6_36_flash_fwd_split_hdim192_bf16_sm80_cu_8761d306_194584cuda3std3__45__cpo6cbeginE)
_ZN73_INTERNAL_70f211c6_36_flash_fwd_split_hdim192_bf16_sm80_cu_8761d306_194584cuda3std3__45__cpo6cbeginE:
	.zero		1
	.type		_ZN73_INTERNAL_70f211c6_36_flash_fwd_split_hdim192_bf16_sm80_cu_8761d306_194584cuda3std3__48in_placeE,@object
	.size		_ZN73_INTERNAL_70f211c6_36_flash_fwd_split_hdim192_bf16_sm80_cu_8761d306_194584cuda3std3__48in_placeE,(_ZN73_INTERNAL_70f211c6_36_flash_fwd_split_hdim192_bf16_sm80_cu_8761d306_194584cuda3std6ranges3__45__cpo9iter_moveE - _ZN73_INTERNAL_70f211c6_36_flash_fwd_split_hdim192_bf16_sm80_cu_8761d306_194584cuda3std3__48in_placeE)
_ZN73_INTERNAL_70f211c6_36_flash_fwd_split_hdim192_bf16_sm80_cu_8761d306_194584cuda3std3__48in_placeE:
	.zero		1
	.type		_ZN73_INTERNAL_70f211c6_36_flash_fwd_split_hdim192_bf16_sm80_cu_8761d306_194584cuda3std6ranges3__45__cpo9iter_moveE,@object
	.size		_ZN73_INTERNAL_70f211c6_36_flash_fwd_split_hdim192_bf16_sm80_cu_8761d306_194584cuda3std6ranges3__45__cpo9iter_moveE,(_ZN73_INTERNAL_70f211c6_36_flash_fwd_split_hdim192_bf16_sm80_cu_8761d306_194584cuda3std3__45__cpo5beginE - _ZN73_INTERNAL_70f211c6_36_flash_fwd_split_hdim192_bf16_sm80_cu_8761d306_194584cuda3std6ranges3__45__cpo9iter_moveE)
_ZN73_INTERNAL_70f211c6_36_flash_fwd_split_hdim192_bf16_sm80_cu_8761d306_194584cuda3std6ranges3__45__cpo9iter_moveE:
	.zero		1
	.type		_ZN73_INTERNAL_70f211c6_36_flash_fwd_split_hdim192_bf16_sm80_cu_8761d306_194584cuda3std3__45__cpo5beginE,@object
	.size		_ZN73_INTERNAL_70f211c6_36_flash_fwd_split_hdim192_bf16_sm80_cu_8761d306_194584cuda3std3__45__cpo5beginE,(_ZN73_INTERNAL_70f211c6_36_flash_fwd_split_hdim192_bf16_sm80_cu_8761d306_194584cuda3std3__475_GLOBAL__N__70f211c6_36_flash_fwd_split_hdim192_bf16_sm80_cu_8761d306_194586ignoreE - _ZN73_INTERNAL_70f211c6_36_flash_fwd_split_hdim192_bf16_sm80_cu_8761d306_194584cuda3std3__45__cpo5beginE)
_ZN73_INTERNAL_70f211c6_36_flash_fwd_split_hdim192_bf16_sm80_cu_8761d306_194584cuda3std3__45__cpo5beginE:
	.zero		1
	.type		_ZN73_INTERNAL_70f211c6_36_flash_fwd_split_hdim192_bf16_sm80_cu_8761d306_194584cuda3std3__475_GLOBAL__N__70f211c6_36_flash_fwd_split_hdim192_bf16_sm80_cu_8761d306_194586ignoreE,@object
	.size		_ZN73_INTERNAL_70f211c6_36_flash_fwd_split_hdim192_bf16_sm80_cu_8761d306_194584cuda3std3__475_GLOBAL__N__70f211c6_36_flash_fwd_split_hdim192_bf16_sm80_cu_8761d306_194586ignoreE,(_ZN73_INTERNAL_70f211c6_36_flash_fwd_split_hdim192_bf16_sm80_cu_8761d306_194584cute7productE - _ZN73_INTERNAL_70f211c6_36_flash_fwd_split_hdim192_bf16_sm80_cu_8761d306_194584cuda3std3__475_GLOBAL__N__70f211c6_36_flash_fwd_split_hdim192_bf16_sm80_cu_8761d306_194586ignoreE)
_ZN73_INTERNAL_70f211c6_36_flash_fwd_split_hdim192_bf16_sm80_cu_8761d306_194584cuda3std3__475_GLOBAL__N__70f211c6_36_flash_fwd_split_hdim192_bf16_sm80_cu_8761d306_194586ignoreE:
	.zero		1
	.type		_ZN73_INTERNAL_70f211c6_36_flash_fwd_split_hdim192_bf16_sm80_cu_8761d306_194584cute7productE,@object
	.size		_ZN73_INTERNAL_70f211c6_36_flash_fwd_split_hdim192_bf16_sm80_cu_8761d306_194584cute7productE,(_ZN73_INTERNAL_70f211c6_36_flash_fwd_split_hdim192_bf16_sm80_cu_8761d306_194584cuda3std3__45__cpo3endE - _ZN73_INTERNAL_70f211c6_36_flash_fwd_split_hdim192_bf16_sm80_cu_8761d306_194584cute7productE)
_ZN73_INTERNAL_70f211c6_36_flash_fwd_split_hdim192_bf16_sm80_cu_8761d306_194584cute7productE:
	.zero		1
	.type		_ZN73_INTERNAL_70f211c6_36_flash_fwd_split_hdim192_bf16_sm80_cu_8761d306_194584cuda3std3__45__cpo3endE,@object
	.size		_ZN73_INTERNAL_70f211c6_36_flash_fwd_split_hdim192_bf16_sm80_cu_8761d306_194584cuda3std3__45__cpo3endE,(_ZN73_INTERNAL_70f211c6_36_flash_fwd_split_hdim192_bf16_sm80_cu_8761d306_194584cuda3std3__419piecewise_constructE - _ZN73_INTERNAL_70f211c6_36_flash_fwd_split_hdim192_bf16_sm80_cu_8761d306_194584cuda3std3__45__cpo3endE)
_ZN73_INTERNAL_70f211c6_36_flash_fwd_split_hdim192_bf16_sm80_cu_8761d306_194584cuda3std3__45__cpo3endE:
	.zero		1
	.type		_ZN73_INTERNAL_70f211c6_36_flash_fwd_split_hdim192_bf16_sm80_cu_8761d306_194584cuda3std3__419piecewise_constructE,@object
	.size		_ZN73_INTERNAL_70f211c6_36_flash_fwd_split_hdim192_bf16_sm80_cu_8761d306_194584cuda3std3__419piecewise_constructE,(_ZN73_INTERNAL_70f211c6_36_flash_fwd_split_hdim192_bf16_sm80_cu_8761d306_194584cuda3std3__45__cpo4cendE - _ZN73_INTERNAL_70f211c6_36_flash_fwd_split_hdim192_bf16_sm80_cu_8761d306_194584cuda3std3__419piecewise_constructE)
_ZN73_INTERNAL_70f211c6_36_flash_fwd_split_hdim192_bf16_sm80_cu_8761d306_194584cuda3std3__419piecewise_constructE:
	.zero		1
	.type		_ZN73_INTERNAL_70f211c6_36_flash_fwd_split_hdim192_bf16_sm80_cu_8761d306_194584cuda3std3__45__cpo4cendE,@object
	.size		_ZN73_INTERNAL_70f211c6_36_flash_fwd_split_hdim192_bf16_sm80_cu_8761d306_194584cuda3std3__45__cpo4cendE,(_ZN73_INTERNAL_70f211c6_36_flash_fwd_split_hdim192_bf16_sm80_cu_8761d306_194584cuda3std6ranges3__45__cpo4swapE - _ZN73_INTERNAL_70f211c6_36_flash_fwd_split_hdim192_bf16_sm80_cu_8761d306_194584cuda3std3__45__cpo4cendE)
_ZN73_INTERNAL_70f211c6_36_flash_fwd_split_hdim192_bf16_sm80_cu_8761d306_194584cuda3std3__45__cpo4cendE:
	.zero		1
	.type		_ZN73_INTERNAL_70f211c6_36_flash_fwd_split_hdim192_bf16_sm80_cu_8761d306_194584cuda3std6ranges3__45__cpo4swapE,@object
	.size		_ZN73_INTERNAL_70f211c6_36_flash_fwd_split_hdim192_bf16_sm80_cu_8761d306_194584cuda3std6ranges3__45__cpo4swapE,(.L_7 - _ZN73_INTERNAL_70f211c6_36_flash_fwd_split_hdim192_bf16_sm80_cu_8761d306_194584cuda3std6ranges3__45__cpo4swapE)
_ZN73_INTERNAL_70f211c6_36_flash_fwd_split_hdim192_bf16_sm80_cu_8761d306_194584cuda3std6ranges3__45__cpo4swapE:
	.zero		1
.L_7:


//--------------------- .nv.shared._ZN5flash32flash_fwd_splitkv_combine_kernelI23Flash_fwd_kernel_traitsILi192ELi64ELi64ELi4ELb0ELb0EN7cutlass10bfloat16_tE19Flash_kernel_traitsILi192ELi64ELi64ELi4ES3_EELi8ELi6ELb0EEEvNS_16Flash_fwd_paramsE --------------------------
	.section	.nv.shared._ZN5flash32flash_fwd_splitkv_combine_kernelI23Flash_fwd_kernel_traitsILi192ELi64ELi64ELi4ELb0ELb0EN7cutlass10bfloat16_tE19Flash_kernel_traitsILi192ELi64ELi64ELi4ES3_EELi8ELi6ELb0EEEvNS_16Flash_fwd_paramsE,"aw",@nobits
	.sectionflags	@""
	.align	16
.nv.shared._ZN5flash32flash_fwd_splitkv_combine_kernelI23Flash_fwd_kernel_traitsILi192ELi64ELi64ELi4ELb0ELb0EN7cutlass10bfloat16_tE19Flash_kernel_traitsILi192ELi64ELi64ELi4ES3_EELi8ELi6ELb0EEEvNS_16Flash_fwd_paramsE:
	.zero		3328


//--------------------- .nv.shared._ZN5flash32flash_fwd_splitkv_combine_kernelI23Flash_fwd_kernel_traitsILi192ELi64ELi64ELi4ELb0ELb0EN7cutlass10bfloat16_tE19Flash_kernel_traitsILi192ELi64ELi64ELi4ES3_EELi8ELi5ELb0EEEvNS_16Flash_fwd_paramsE --------------------------
	.section	.nv.shared._ZN5flash32flash_fwd_splitkv_combine_kernelI23Flash_fwd_kernel_traitsILi192ELi64ELi64ELi4ELb0ELb0EN7cutlass10bfloat16_tE19Flash_kernel_traitsILi192ELi64ELi64ELi4ES3_EELi8ELi5ELb0EEEvNS_16Flash_fwd_paramsE,"aw",@nobits
	.sectionflags	@""
	.align	16
.nv.shared._ZN5flash32flash_fwd_splitkv_combine_kernelI23Flash_fwd_kernel_traitsILi192ELi64ELi64ELi4ELb0ELb0EN7cutlass10bfloat16_tE19Flash_kernel_traitsILi192ELi64ELi64ELi4ES3_EELi8ELi5ELb0EEEvNS_16Flash_fwd_paramsE:
	.zero		2176


//--------------------- .nv.shared._ZN5flash32flash_fwd_splitkv_combine_kernelI23Flash_fwd_kernel_traitsILi192ELi64ELi64ELi4ELb0ELb0EN7cutlass10bfloat16_tE19Flash_kernel_traitsILi192ELi64ELi64ELi4ES3_EELi8ELi4ELb0EEEvNS_16Flash_fwd_paramsE --------------------------
	.section	.nv.shared._ZN5flash32flash_fwd_splitkv_combine_kernelI23Flash_fwd_kernel_traitsILi192ELi64ELi64ELi4ELb0ELb0EN7cutlass10bfloat16_tE19Flash_kernel_traitsILi192ELi64ELi64ELi4ES3_EELi8ELi4ELb0EEEvNS_16Flash_fwd_paramsE,"aw",@nobits
	.sectionflags	@""
	.align	16
.nv.shared._ZN5flash32flash_fwd_splitkv_combine_kernelI23Flash_fwd_kernel_traitsILi192ELi64ELi64ELi4ELb0ELb0EN7cutlass10bfloat16_tE19Flash_kernel_traitsILi192ELi64ELi64ELi4ES3_EELi8ELi4ELb0EEEvNS_16Flash_fwd_paramsE:
	.zero		1600


//--------------------- .nv.shared._ZN5flash32flash_fwd_splitkv_combine_kernelI23Flash_fwd_kernel_traitsILi192ELi64ELi64ELi4ELb0ELb0EN7cutlass10bfloat16_tE19Flash_kernel_traitsILi192ELi64ELi64ELi4ES3_EELi8ELi3ELb0EEEvNS_16Flash_fwd_paramsE --------------------------
	.section	.nv.shared._ZN5flash32flash_fwd_splitkv_combine_kernelI23Flash_fwd_kernel_traitsILi192ELi64ELi64ELi4ELb0ELb0EN7cutlass10bfloat16_tE19Flash_kernel_traitsILi192ELi64ELi64ELi4ES3_EELi8ELi3ELb0EEEvNS_16Flash_fwd_paramsE,"aw",@nobits
	.sectionflags	@""
	.align	16
.nv.shared._ZN5flash32flash_fwd_splitkv_combine_kernelI23Flash_fwd_kernel_traitsILi192ELi64ELi64ELi4ELb0ELb0EN7cutlass10bfloat16_tE19Flash_kernel_traitsILi192ELi64ELi64ELi4ES3_EELi8ELi3ELb0EEEvNS_16Flash_fwd_paramsE:
	.zero		1312


//--------------------- .nv.shared._ZN5flash32flash_fwd_splitkv_combine_kernelI23Flash_fwd_kernel_traitsILi192ELi64ELi64ELi4ELb0ELb0EN7cutlass10bfloat16_tE19Flash_kernel_traitsILi192ELi64ELi64ELi4ES3_EELi8ELi2ELb0EEEvNS_16Flash_fwd_paramsE --------------------------
	.section	.nv.shared._ZN5flash32flash_fwd_splitkv_combine_kernelI23Flash_fwd_kernel_traitsILi192ELi64ELi64ELi4ELb0ELb0EN7cutlass10bfloat16_tE19Flash_kernel_traitsILi192ELi64ELi64ELi4ES3_EELi8ELi2ELb0EEEvNS_16Flash_fwd_paramsE,"aw",@nobits
	.sectionflags	@""
	.align	16
.nv.shared._ZN5flash32flash_fwd_splitkv_combine_kernelI23Flash_fwd_kernel_traitsILi192ELi64ELi64ELi4ELb0ELb0EN7cutlass10bfloat16_tE19Flash_kernel_traitsILi192ELi64ELi64ELi4ES3_EELi8ELi2ELb0EEEvNS_16Flash_fwd_paramsE:
	.zero		1168


//--------------------- .nv.shared._ZN5flash32flash_fwd_splitkv_combine_kernelI23Flash_fwd_kernel_traitsILi192ELi64ELi64ELi4ELb0ELb0EN7cutlass10bfloat16_tE19Flash_kernel_traitsILi192ELi64ELi64ELi4ES3_EELi8ELi1ELb0EEEvNS_16Flash_fwd_paramsE --------------------------
	.section	.nv.shared._ZN5flash32flash_fwd_splitkv_combine_kernelI23Flash_fwd_kernel_traitsILi192ELi64ELi64ELi4ELb0ELb0EN7cutlass10bfloat16_tE19Flash_kernel_traitsILi192ELi64ELi64ELi4ES3_EELi8ELi1ELb0EEEvNS_16Flash_fwd_paramsE,"aw",@nobits
	.sectionflags	@""
	.align	16
.nv.shared._ZN5flash32flash_fwd_splitkv_combine_kernelI23Flash_fwd_kernel_traitsILi192ELi64ELi64ELi4ELb0ELb0EN7cutlass10bfloat16_tE19Flash_kernel_traitsILi192ELi64ELi64ELi4ES3_EELi8ELi1ELb0EEEvNS_16Flash_fwd_paramsE:
	.zero		1104


//--------------------- .nv.shared._ZN5flash32flash_fwd_splitkv_combine_kernelI23Flash_fwd_kernel_traitsILi192ELi64ELi64ELi4ELb0ELb0EN7cutlass10bfloat16_tE19Flash_kernel_traitsILi192ELi64ELi64ELi4ES3_EELi8ELi7ELb1EEEvNS_16Flash_fwd_paramsE --------------------------
	.section	.nv.shared._ZN5flash32flash_fwd_splitkv_combine_kernelI23Flash_fwd_kernel_traitsILi192ELi64ELi64ELi4ELb0ELb0EN7cutlass10bfloat16_tE19Flash_kernel_traitsILi192ELi64ELi64ELi4ES3_EELi8ELi7ELb1EEEvNS_16Flash_fwd_paramsE,"aw",@nobits
	.sectionflags	@""
	.align	16
.nv.shared._ZN5flash32flash_fwd_splitkv_combine_kernelI23Flash_fwd_kernel_traitsILi192ELi64ELi64ELi4ELb0ELb0EN7cutlass10bfloat16_tE19Flash_kernel_traitsILi192ELi64ELi64ELi4ES3_EELi8ELi7ELb1EEEvNS_16Flash_fwd_paramsE:
	.zero		5632


//--------------------- .nv.shared._ZN5flash32flash_fwd_splitkv_combine_kernelI23Flash_fwd_kernel_traitsILi192ELi64ELi64ELi4ELb0ELb0EN7cutlass10bfloat16_tE19Flash_kernel_traitsILi192ELi64ELi64ELi4ES3_EELi8ELi6ELb1EEEvNS_16Flash_fwd_paramsE --------------------------
	.section	.nv.shared._ZN5flash32flash_fwd_splitkv_combine_kernelI23Flash_fwd_kernel_traitsILi192ELi64ELi64ELi4ELb0ELb0EN7cutlass10bfloat16_tE19Flash_kernel_traitsILi192ELi64ELi64ELi4ES3_EELi8ELi6ELb1EEEvNS_16Flash_fwd_paramsE,"aw",@nobits
	.sectionflags	@""
	.align	16
.nv.shared._ZN5flash32flash_fwd_splitkv_combine_kernelI23Flash_fwd_kernel_traitsILi192ELi64ELi64ELi4ELb0ELb0EN7cutlass10bfloat16_tE19Flash_kernel_traitsILi192ELi64ELi64ELi4ES3_EELi8ELi6ELb1EEEvNS_16Flash_fwd_paramsE:
	.zero		3328


//--------------------- .nv.shared._ZN5flash32flash_fwd_splitkv_combine_kernelI23Flash_fwd_kernel_traitsILi192ELi64ELi64ELi4ELb0ELb0EN7cutlass10bfloat16_tE19Flash_kernel_traitsILi192ELi64ELi64ELi4ES3_EELi8ELi5ELb1EEEvNS_16Flash_fwd_paramsE --------------------------
	.section	.nv.shared._ZN5flash32flash_fwd_splitkv_combine_kernelI23Flash_fwd_kernel_traitsILi192ELi64ELi64ELi4ELb0ELb0EN7cutlass10bfloat16_tE19Flash_kernel_traitsILi192ELi64ELi64ELi4ES3_EELi8ELi5ELb1EEEvNS_16Flash_fwd_paramsE,"aw",@nobits
	.sectionflags	@""
	.align	16
.nv.shared._ZN5flash32flash_fwd_splitkv_combine_kernelI23Flash_fwd_kernel_traitsILi192ELi64ELi64ELi4ELb0ELb0EN7cutlass10bfloat16_tE19Flash_kernel_traitsILi192ELi64ELi64ELi4ES3_EELi8ELi5ELb1EEEvNS_16Flash_fwd_paramsE:
	.zero		2176


//--------------------- .nv.shared._ZN5flash32flash_fwd_splitkv_combine_kernelI23Flash_fwd_kernel_traitsILi192ELi64ELi64ELi4ELb0ELb0EN7cutlass10bfloat16_tE19Flash_kernel_traitsILi192ELi64ELi64ELi4ES3_EELi8ELi4ELb1EEEvNS_16Flash_fwd_paramsE --------------------------
	.section	.nv.shared._ZN5flash32flash_fwd_splitkv_combine_kernelI23Flash_fwd_kernel_traitsILi192ELi64ELi64ELi4ELb0ELb0EN7cutlass10bfloat16_tE19Flash_kernel_traitsILi192ELi64ELi64ELi4ES3_EELi8ELi4ELb1EEEvNS_16Flash_fwd_paramsE,"aw",@nobits
	.sectionflags	@""
	.align	16
.nv.shared._ZN5flash32flash_fwd_splitkv_combine_kernelI23Flash_fwd_kernel_traitsILi192ELi64ELi64ELi4ELb0ELb0EN7cutlass10bfloat16_tE19Flash_kernel_traitsILi192ELi64ELi64ELi4ES3_EELi8ELi4ELb1EEEvNS_16Flash_fwd_paramsE:
	.zero		1600


//--------------------- .nv.shared._ZN5flash32flash_fwd_splitkv_combine_kernelI23Flash_fwd_kernel_traitsILi192ELi64ELi64ELi4ELb0ELb0EN7cutlass10bfloat16_tE19Flash_kernel_traitsILi192ELi64ELi64ELi4ES3_EELi8ELi3ELb1EEEvNS_16Flash_fwd_paramsE --------------------------
	.section	.nv.shared._ZN5flash32flash_fwd_splitkv_combine_kernelI23Flash_fwd_kernel_traitsILi192ELi64ELi64ELi4ELb0ELb0EN7cutlass10bfloat16_tE19Flash_kernel_traitsILi192ELi64ELi64ELi4ES3_EELi8ELi3ELb1EEEvNS_16Flash_fwd_paramsE,"aw",@nobits
	.sectionflags	@""
	.align	16
.nv.shared._ZN5flash32flash_fwd_splitkv_combine_kernelI23Flash_fwd_kernel_traitsILi192ELi64ELi64ELi4ELb0ELb0EN7cutlass10bfloat16_tE19Flash_kernel_traitsILi192ELi64ELi64ELi4ES3_EELi8ELi3ELb1EEEvNS_16Flash_fwd_paramsE:
	.zero		1312


//--------------------- .nv.shared._ZN5flash32flash_fwd_splitkv_combine_kernelI23Flash_fwd_kernel_traitsILi192ELi64ELi64ELi4ELb0ELb0EN7cutlass10bfloat16_tE19Flash_kernel_traitsILi192ELi64ELi64ELi4ES3_EELi8ELi2ELb1EEEvNS_16Flash_fwd_paramsE --------------------------
	.section	.nv.shared._ZN5flash32flash_fwd_splitkv_combine_kernelI23Flash_fwd_kernel_traitsILi192ELi64ELi64ELi4ELb0ELb0EN7cutlass10bfloat16_tE19Flash_kernel_traitsILi192ELi64ELi64ELi4ES3_EELi8ELi2ELb1EEEvNS_16Flash_fwd_paramsE,"aw",@nobits
	.sectionflags	@""
	.align	16
.nv.shared._ZN5flash32flash_fwd_splitkv_combine_kernelI23Flash_fwd_kernel_traitsILi192ELi64ELi64ELi4ELb0ELb0EN7cutlass10bfloat16_tE19Flash_kernel_traitsILi192ELi64ELi64ELi4ES3_EELi8ELi2ELb1EEEvNS_16Flash_fwd_paramsE:
	.zero		1168


//--------------------- .nv.shared._ZN5flash32flash_fwd_splitkv_combine_kernelI23Flash_fwd_kernel_traitsILi192ELi64ELi64ELi4ELb0ELb0EN7cutlass10bfloat16_tE19Flash_kernel_traitsILi192ELi64ELi64ELi4ES3_EELi8ELi1ELb1EEEvNS_16Flash_fwd_paramsE --------------------------
	.section	.nv.shared._ZN5flash32flash_fwd_splitkv_combine_kernelI23Flash_fwd_kernel_traitsILi192ELi64ELi64ELi4ELb0ELb0EN7cutlass10bfloat16_tE19Flash_kernel_traitsILi192ELi64ELi64ELi4ES3_EELi8ELi1ELb1EEEvNS_16Flash_fwd_paramsE,"aw",@nobits
	.sectionflags	@""
	.align	16
.nv.shared._ZN5flash32flash_fwd_splitkv_combine_kernelI23Flash_fwd_kernel_traitsILi192ELi64ELi64ELi4ELb0ELb0EN7cutlass10bfloat16_tE19Flash_kernel_traitsILi192ELi64ELi64ELi4ES3_EELi8ELi1ELb1EEEvNS_16Flash_fwd_paramsE:
	.zero		1104


//--------------------- .nv.shared._ZN5flash24flash_fwd_splitkv_kernelI23Flash_fwd_kernel_traitsILi192ELi64ELi64ELi4ELb0ELb0EN7cutlass10bfloat16_tE19Flash_kernel_traitsILi192ELi64ELi64ELi4ES3_EELb0ELb0ELb0ELb0ELb0ELb0ELb0ELb0EEEvNS_16Flash_fwd_paramsE --------------------------
	.section	.nv.shared._ZN5flash24flash_fwd_splitkv_kernelI23Flash_fwd_kernel_traitsILi192ELi64ELi64ELi4ELb0ELb0EN7cutlass10bfloat16_tE19Flash_kernel_traitsILi192ELi64ELi64ELi4ES3_EELb0ELb0ELb0ELb0ELb0ELb0ELb0ELb0EEEvNS_16Flash_fwd_paramsE,"aw",@nobits
	.sectionflags	@""
	.align	16
	.zero		1024


//--------------------- .nv.shared._ZN5flash24flash_fwd_splitkv_kernelI23Flash_fwd_kernel_traitsILi192ELi64ELi64ELi4ELb0ELb0EN7cutlass10bfloat16_tE19Flash_kernel_traitsILi192ELi64ELi64ELi4ES3_EELb0ELb0ELb0ELb0ELb0ELb1ELb0ELb0EEEvNS_16Flash_fwd_paramsE --------------------------
	.section	.nv.shared._ZN5flash24flash_fwd_splitkv_kernelI23Flash_fwd_kernel_traitsILi192ELi64ELi64ELi4ELb0ELb0EN7cutlass10bfloat16_tE19Flash_kernel_traitsILi192ELi64ELi64ELi4ES3_EELb0ELb0ELb0ELb0ELb0ELb1ELb0ELb0EEEvNS_16Flash_fwd_paramsE,"aw",@nobits
	.sectionflags	@""
	.align	16
	.zero		1024


//--------------------- .nv.shared._ZN5flash24flash_fwd_splitkv_kernelI23Flash_fwd_kernel_traitsILi192ELi64ELi64ELi4ELb0ELb0EN7cutlass10bfloat16_tE19Flash_kernel_traitsILi192ELi64ELi64ELi4ES3_EELb0ELb0ELb0ELb0ELb0ELb0ELb0ELb1EEEvNS_16Flash_fwd_paramsE --------------------------
	.section	.nv.shared._ZN5flash24flash_fwd_splitkv_kernelI23Flash_fwd_kernel_traitsILi192ELi64ELi64ELi4ELb0ELb0EN7cutlass10bfloat16_tE19Flash_kernel_traitsILi192ELi64ELi64ELi4ES3_EELb0ELb0ELb0ELb0ELb0ELb0ELb0ELb1EEEvNS_16Flash_fwd_paramsE,"aw",@nobits
	.sectionflags	@""
	.align	16
	.zero		1024


//--------------------- .nv.shared._ZN5flash24flash_fwd_splitkv_kernelI23Flash_fwd_kernel_traitsILi192ELi64ELi64ELi4ELb0ELb0EN7cutlass10bfloat16_tE19Flash_kernel_traitsILi192ELi64ELi64ELi4ES3_EELb0ELb0ELb0ELb0ELb0ELb1ELb0ELb1EEEvNS_16Flash_fwd_paramsE --------------------------
	.section	.nv.shared._ZN5flash24flash_fwd_splitkv_kernelI23Flash_fwd_kernel_traitsILi192ELi64ELi64ELi4ELb0ELb0EN7cutlass10bfloat16_tE19Flash_kernel_traitsILi192ELi64ELi64ELi4ES3_EELb0ELb0ELb0ELb0ELb0ELb1ELb0ELb1EEEvNS_16Flash_fwd_paramsE,"aw",@nobits
	.sectionflags	@""
	.align	16
	.zero		1024


//--------------------- .nv.shared._ZN5flash24flash_fwd_splitkv_kernelI23Flash_fwd_kernel_traitsILi192ELi64ELi64ELi4ELb0ELb0EN7cutlass10bfloat16_tE19Flash_kernel_traitsILi192ELi64ELi64ELi4ES3_EELb0ELb0ELb0ELb0ELb0ELb0ELb1ELb0EEEvNS_16Flash_fwd_paramsE --------------------------
	.section	.nv.shared._ZN5flash24flash_fwd_splitkv_kernelI23Flash_fwd_kernel_traitsILi192ELi64ELi64ELi4ELb0ELb0EN7cutlass10bfloat16_tE19Flash_kernel_traitsILi192ELi64ELi64ELi4ES3_EELb0ELb0ELb0ELb0ELb0ELb0ELb1ELb0EEEvNS_16Flash_fwd_paramsE,"aw",@nobits
	.sectionflags	@""
	.align	16
	.zero		1024


//--------------------- .nv.shared._ZN5flash24flash_fwd_splitkv_kernelI23Flash_fwd_kernel_traitsILi192ELi64ELi64ELi4ELb0ELb0EN7cutlass10bfloat16_tE19Flash_kernel_traitsILi192ELi64ELi64ELi4ES3_EELb0ELb0ELb0ELb0ELb0ELb1ELb1ELb0EEEvNS_16Flash_fwd_paramsE --------------------------
	.section	.nv.shared._ZN5flash24flash_fwd_splitkv_kernelI23Flash_fwd_kernel_traitsILi192ELi64ELi64ELi4ELb0ELb0EN7cutlass10bfloat16_tE19Flash_kernel_traitsILi192ELi64ELi64ELi4ES3_EELb0ELb0ELb0ELb0ELb0ELb1ELb1ELb0EEEvNS_16Flash_fwd_paramsE,"aw",@nobits
	.sectionflags	@""
	.align	16
	.zero		1024


//--------------------- .nv.shared._ZN5flash24flash_fwd_splitkv_kernelI23Flash_fwd_kernel_traitsILi192ELi64ELi64ELi4ELb0ELb0EN7cutlass10bfloat16_tE19Flash_kernel_traitsILi192ELi64ELi64ELi4ES3_EELb0ELb0ELb0ELb0ELb0ELb0ELb1ELb1EEEvNS_16Flash_fwd_paramsE --------------------------
	.section	.nv.shared._ZN5flash24flash_fwd_splitkv_kernelI23Flash_fwd_kernel_traitsILi192ELi64ELi64ELi4ELb0ELb0EN7cutlass10bfloat16_tE19Flash_kernel_traitsILi192ELi64ELi64ELi4ES3_EELb0ELb0ELb0ELb0ELb0ELb0ELb1ELb1EEEvNS_16Flash_fwd_paramsE,"aw",@nobits
	.sectionflags	@""
	.align	16
	.zero		1024


//--------------------- .nv.shared._ZN5flash24flash_fwd_splitkv_kernelI23Flash_fwd_kernel_traitsILi192ELi64ELi64ELi4ELb0ELb0EN7cutlass10bfloat16_tE19Flash_kernel_traitsILi192ELi64ELi64ELi4ES3_EELb0ELb0ELb0ELb0ELb0ELb1ELb1ELb1EEEvNS_16Flash_fwd_paramsE --------------------------
	.section	.nv.shared._ZN5flash24flash_fwd_splitkv_kernelI23Flash_fwd_kernel_traitsILi192ELi64ELi64ELi4ELb0ELb0EN7cutlass10bfloat16_tE19Flash_kernel_traitsILi192ELi64ELi64ELi4ES3_EELb0ELb0ELb0ELb0ELb0ELb1ELb1ELb1EEEvNS_16Flash_fwd_paramsE,"aw",@nobits
	.sectionflags	@""
	.align	16
	.zero		1024


//--------------------- .nv.shared._ZN5flash24flash_fwd_splitkv_kernelI23Flash_fwd_kernel_traitsILi192ELi64ELi64ELi4ELb0ELb0EN7cutlass10bfloat16_tE19Flash_kernel_traitsILi192ELi64ELi64ELi4ES3_EELb0ELb1ELb0ELb0ELb0ELb0ELb0ELb0EEEvNS_16Flash_fwd_paramsE --------------------------
	.section	.nv.shared._ZN5flash24flash_fwd_splitkv_kernelI23Flash_fwd_kernel_traitsILi192ELi64ELi64ELi4ELb0ELb0EN7cutlass10bfloat16_tE19Flash_kernel_traitsILi192ELi64ELi64ELi4ES3_EELb0ELb1ELb0ELb0ELb0ELb0ELb0ELb0EEEvNS_16Flash_fwd_paramsE,"aw",@nobits
	.sectionflags	@""
	.align	16
	.zero		1024


//--------------------- .nv.shared._ZN5flash24flash_fwd_splitkv_kernelI23Flash_fwd_kernel_traitsILi192ELi64ELi64ELi4ELb0ELb0EN7cutlass10bfloat16_tE19Flash_kernel_traitsILi192ELi64ELi64ELi4ES3_EELb0ELb1ELb0ELb0ELb0ELb1ELb0ELb0EEEvNS_16Flash_fwd_paramsE --------------------------
	.section	.nv.shared._ZN5flash24flash_fwd_splitkv_kernelI23Flash_fwd_kernel_traitsILi192ELi64ELi64ELi4ELb0ELb0EN7cutlass10bfloat16_tE19Flash_kernel_traitsILi192ELi64ELi64ELi4ES3_EELb0ELb1ELb0ELb0ELb0ELb1ELb0ELb0EEEvNS_16Flash_fwd_paramsE,"aw",@nobits
	.sectionflags	@""
	.align	16
	.zero		1024


//--------------------- .nv.shared._ZN5flash24flash_fwd_splitkv_kernelI23Flash_fwd_kernel_traitsILi192ELi64ELi64ELi4ELb0ELb0EN7cutlass10bfloat16_tE19Flash_kernel_traitsILi192ELi64ELi64ELi4ES3_EELb0ELb1ELb0ELb0ELb0ELb0ELb0ELb1EEEvNS_16Flash_fwd_paramsE --------------------------
	.section	.nv.shared._ZN5flash24flash_fwd_splitkv_kernelI23Flash_fwd_kernel_traitsILi192ELi64ELi64ELi4ELb0ELb0EN7cutlass10bfloat16_tE19Flash_kernel_traitsILi192ELi64ELi64ELi4ES3_EELb0ELb1ELb0ELb0ELb0ELb0ELb0ELb1EEEvNS_16Flash_fwd_paramsE,"aw",@nobits
	.sectionflags	@""
	.align	16
	.zero		1024


//--------------------- .nv.shared._ZN5flash24flash_fwd_splitkv_kernelI23Flash_fwd_kernel_traitsILi192ELi64ELi64ELi4ELb0ELb0EN7cutlass10bfloat16_tE19Flash_kernel_traitsILi192ELi64ELi64ELi4ES3_EELb0ELb1ELb0ELb0ELb0ELb1ELb0ELb1EEEvNS_16Flash_fwd_paramsE --------------------------
	.section	.nv.shared._ZN5flash24flash_fwd_splitkv_kernelI23Flash_fwd_kernel_traitsILi192ELi64ELi64ELi4ELb0ELb0EN7cutlass10bfloat16_tE19Flash_kernel_traitsILi192ELi64ELi64ELi4ES3_EELb0ELb1ELb0ELb0ELb0ELb1ELb0ELb1EEEvNS_16Flash_fwd_paramsE,"aw",@nobits
	.sectionflags	@""
	.align	16
	.zero		1024


//--------------------- .nv.shared._ZN5flash24flash_fwd_splitkv_kernelI23Flash_fwd_kernel_traitsILi192ELi64ELi64ELi4ELb0ELb0EN7cutlass10bfloat16_tE19Flash_kernel_traitsILi192ELi64ELi64ELi4ES3_EELb0ELb1ELb0ELb0ELb0ELb0ELb1ELb0EEEvNS_16Flash_fwd_paramsE --------------------------
	.section	.nv.shared._ZN5flash24flash_fwd_splitkv_kernelI23Flash_fwd_kernel_traitsILi192ELi64ELi64ELi4ELb0ELb0EN7cutlass10bfloat16_tE19Flash_kernel_traitsILi192ELi64ELi64ELi4ES3_EELb0ELb1ELb0ELb0ELb0ELb0ELb1ELb0EEEvNS_16Flash_fwd_paramsE,"aw",@nobits
	.sectionflags	@""
	.align	16
	.zero		1024


//--------------------- .nv.shared._ZN5flash24flash_fwd_splitkv_kernelI23Flash_fwd_kernel_traitsILi192ELi64ELi64ELi4ELb0ELb0EN7cutlass10bfloat16_tE19Flash_kernel_traitsILi192ELi64ELi64ELi4ES3_EELb0ELb1ELb0ELb0ELb0ELb1ELb1ELb0EEEvNS_16Flash_fwd_paramsE --------------------------
	.section	.nv.shared._ZN5flash24flash_fwd_splitkv_kernelI23Flash_fwd_kernel_traitsILi192ELi64ELi64ELi4ELb0ELb0EN7cutlass10bfloat16_tE19Flash_kernel_traitsILi192ELi64ELi64ELi4ES3_EELb0ELb1ELb0ELb0ELb0ELb1ELb1ELb0EEEvNS_16Flash_fwd_paramsE,"aw",@nobits
	.sectionflags	@""
	.align	16
	.zero		1024


//--------------------- .nv.shared._ZN5flash24flash_fwd_splitkv_kernelI23Flash_fwd_kernel_traitsILi192ELi64ELi64ELi4ELb0ELb0EN7cutlass10bfloat16_tE19Flash_kernel_traitsILi192ELi64ELi64ELi4ES3_EELb0ELb1ELb0ELb0ELb0ELb0ELb1ELb1EEEvNS_16Flash_fwd_paramsE --------------------------
	.section	.nv.shared._ZN5flash24flash_fwd_splitkv_kernelI23Flash_fwd_kernel_traitsILi192ELi64ELi64ELi4ELb0ELb0EN7cutlass10bfloat16_tE19Flash_kernel_traitsILi192ELi64ELi64ELi4ES3_EELb0ELb1ELb0ELb0ELb0ELb0ELb1ELb1EEEvNS_16Flash_fwd_paramsE,"aw",@nobits
	.sectionflags	@""
	.align	16
	.zero		1024


//--------------------- .nv.shared._ZN5flash24flash_fwd_splitkv_kernelI23Flash_fwd_kernel_traitsILi192ELi64ELi64ELi4ELb0ELb0EN7cutlass10bfloat16_tE19Flash_kernel_traitsILi192ELi64ELi64ELi4ES3_EELb0ELb1ELb0ELb0ELb0ELb1ELb1ELb1EEEvNS_16Flash_fwd_paramsE --------------------------
	.section	.nv.shared._ZN5flash24flash_fwd_splitkv_kernelI23Flash_fwd_kernel_traitsILi192ELi64ELi64ELi4ELb0ELb0EN7cutlass10bfloat16_tE19Flash_kernel_traitsILi192ELi64ELi64ELi4ES3_EELb0ELb1ELb0ELb0ELb0ELb1ELb1ELb1EEEvNS_16Flash_fwd_paramsE,"aw",@nobits
	.sectionflags	@""
	.align	16
	.zero		1024


//--------------------- .nv.shared._ZN5flash24flash_fwd_splitkv_kernelI23Flash_fwd_kernel_traitsILi192ELi64ELi64ELi4ELb0ELb0EN7cutlass10bfloat16_tE19Flash_kernel_traitsILi192ELi64ELi64ELi4ES3_EELb0ELb0ELb0ELb0ELb1ELb0ELb0ELb0EEEvNS_16Flash_fwd_paramsE --------------------------
	.section	.nv.shared._ZN5flash24flash_fwd_splitkv_kernelI23Flash_fwd_kernel_traitsILi192ELi64ELi64ELi4ELb0ELb0EN7cutlass10bfloat16_tE19Flash_kernel_traitsILi192ELi64ELi64ELi4ES3_EELb0ELb0ELb0ELb0ELb1ELb0ELb0ELb0EEEvNS_16Flash_fwd_paramsE,"aw",@nobits
	.sectionflags	@""
	.align	16
	.zero		1024


//--------------------- .nv.shared._ZN5flash24flash_fwd_splitkv_kernelI23Flash_fwd_kernel_traitsILi192ELi64ELi64ELi4ELb0ELb0EN7cutlass10bfloat16_tE19Flash_kernel_traitsILi192ELi64ELi64ELi4ES3_EELb0ELb0ELb0ELb0ELb1ELb1ELb0ELb0EEEvNS_16Flash_fwd_paramsE --------------------------
	.section	.nv.shared._ZN5flash24flash_fwd_splitkv_kernelI23Flash_fwd_kernel_traitsILi192ELi64ELi64ELi4ELb0ELb0EN7cutlass10bfloat16_tE19Flash_kernel_traitsILi192ELi64ELi64ELi4ES3_EELb0ELb0ELb0ELb0ELb1ELb1ELb0ELb0EEEvNS_16Flash_fwd_paramsE,"aw",@nobits
	.sectionflags	@""
	.align	16
	.zero		1024


//--------------------- .nv.shared._ZN5flash24flash_fwd_splitkv_kernelI23Flash_fwd_kernel_traitsILi192ELi64ELi64ELi4ELb0ELb0EN7cutlass10bfloat16_tE19Flash_kernel_traitsILi192ELi64ELi64ELi4ES3_EELb0ELb0ELb1ELb0ELb0ELb0ELb0ELb0EEEvNS_16Flash_fwd_paramsE --------------------------
	.section	.nv.shared._ZN5flash24flash_fwd_splitkv_kernelI23Flash_fwd_kernel_traitsILi192ELi64ELi64ELi4ELb0ELb0EN7cutlass10bfloat16_tE19Flash_kernel_traitsILi192ELi64ELi64ELi4ES3_EELb0ELb0ELb1ELb0ELb0ELb0ELb0ELb0EEEvNS_16Flash_fwd_paramsE,"aw",@nobits
	.sectionflags	@""
	.align	16
	.zero		1024


//--------------------- .nv.shared._ZN5flash24flash_fwd_splitkv_kernelI23Flash_fwd_kernel_traitsILi192ELi64ELi64ELi4ELb0ELb0EN7cutlass10bfloat16_tE19Flash_kernel_traitsILi192ELi64ELi64ELi4ES3_EELb0ELb0ELb1ELb0ELb0ELb1ELb0ELb0EEEvNS_16Flash_fwd_paramsE --------------------------
	.section	.nv.shared._ZN5flash24flash_fwd_splitkv_kernelI23Flash_fwd_kernel_traitsILi192ELi64ELi64ELi4ELb0ELb0EN7cutlass10bfloat16_tE19Flash_kernel_traitsILi192ELi64ELi64ELi4ES3_EELb0ELb0ELb1ELb0ELb0ELb1ELb0ELb0EEEvNS_16Flash_fwd_paramsE,"aw",@nobits
	.sectionflags	@""
	.align	16
	.zero		1024


//--------------------- .nv.shared._ZN5flash24flash_fwd_splitkv_kernelI23Flash_fwd_kernel_traitsILi192ELi64ELi64ELi4ELb0ELb0EN7cutlass10bfloat16_tE19Flash_kernel_traitsILi192ELi64ELi64ELi4ES3_EELb0ELb0ELb0ELb0ELb1ELb0ELb0ELb1EEEvNS_16Flash_fwd_paramsE --------------------------
	.section	.nv.shared._ZN5flash24flash_fwd_splitkv_kernelI23Flash_fwd_kernel_traitsILi192ELi64ELi64ELi4ELb0ELb0EN7cutlass10bfloat16_tE19Flash_kernel_traitsILi192ELi64ELi64ELi4ES3_EELb0ELb0ELb0ELb0ELb1ELb0ELb0ELb1EEEvNS_16Flash_fwd_paramsE,"aw",@nobits
	.sectionflags	@""
	.align	16
	.zero		1024


//--------------------- .nv.shared._ZN5flash24flash_fwd_splitkv_kernelI23Flash_fwd_kernel_traitsILi192ELi64ELi64ELi4ELb0ELb0EN7cutlass10bfloat16_tE19Flash_kernel_traitsILi192ELi64ELi64ELi4ES3_EELb0ELb0ELb0ELb0ELb1ELb1ELb0ELb1EEEvNS_16Flash_fwd_paramsE --------------------------
	.section	.nv.shared._ZN5flash24flash_fwd_splitkv_kernelI23Flash_fwd_kernel_traitsILi192ELi64ELi64ELi4ELb0ELb0EN7cutlass10bfloat16_tE19Flash_kernel_traitsILi192ELi64ELi64ELi4ES3_EELb0ELb0ELb0ELb0ELb1ELb1ELb0ELb1EEEvNS_16Flash_fwd_paramsE,"aw",@nobits
	.sectionflags	@""
	.align	16
	.zero		1024


//--------------------- .nv.shared._ZN5flash24flash_fwd_splitkv_kernelI23Flash_fwd_kernel_traitsILi192ELi64ELi64ELi4ELb0ELb0EN7cutlass10bfloat16_tE19Flash_kernel_traitsILi192ELi64ELi64ELi4ES3_EELb0ELb0ELb1ELb0ELb0ELb0ELb0ELb1EEEvNS_16Flash_fwd_paramsE --------------------------
	.section	.nv.shared._ZN5flash24flash_fwd_splitkv_kernelI23Flash_fwd_kernel_traitsILi192ELi64ELi64ELi4ELb0ELb0EN7cutlass10bfloat16_tE19Flash_kernel_traitsILi192ELi64ELi64ELi4ES3_EELb0ELb0ELb1ELb0ELb0ELb0ELb0ELb1EEEvNS_16Flash_fwd_paramsE,"aw",@nobits
	.sectionflags	@""
	.align	16
	.zero		1024


//--------------------- .nv.shared._ZN5flash24flash_fwd_splitkv_kernelI23Flash_fwd_kernel_traitsILi192ELi64ELi64ELi4ELb0ELb0EN7cutlass10bfloat16_tE19Flash_kernel_traitsILi192ELi64ELi64ELi4ES3_EELb0ELb0ELb1ELb0ELb0ELb1ELb0ELb1EEEvNS_16Flash_fwd_paramsE --------------------------
	.section	.nv.shared._ZN5flash24flash_fwd_splitkv_kernelI23Flash_fwd_kernel_traitsILi192ELi64ELi64ELi4ELb0ELb0EN7cutlass10bfloat16_tE19Flash_kernel_traitsILi192ELi64ELi64ELi4ES3_EELb0ELb0ELb1ELb0ELb0ELb1ELb0ELb1EEEvNS_16Flash_fwd_paramsE,"aw",@nobits
	.sectionflags	@""
	.align	16
	.zero		1024


//--------------------- .nv.shared._ZN5flash24flash_fwd_splitkv_kernelI23Flash_fwd_kernel_traitsILi192ELi64ELi64ELi4ELb0ELb0EN7cutlass10bfloat16_tE19Flash_kernel_traitsILi192ELi64ELi64ELi4ES3_EELb0ELb0ELb0ELb0ELb1ELb0ELb1ELb0EEEvNS_16Flash_fwd_paramsE --------------------------
	.section	.nv.shared._ZN5flash24flash_fwd_splitkv_kernelI23Flash_fwd_kernel_traitsILi192ELi64ELi64ELi4ELb0ELb0EN7cutlass10bfloat16_tE19Flash_kernel_traitsILi192ELi64ELi64ELi4ES3_EELb0ELb0ELb0ELb0ELb1ELb0ELb1ELb0EEEvNS_16Flash_fwd_paramsE,"aw",@nobits
	.sectionflags	@""
	.align	16
	.zero		1024


//--------------------- .nv.shared._ZN5flash24flash_fwd_splitkv_kernelI23Flash_fwd_kernel_traitsILi192ELi64ELi64ELi4ELb0ELb0EN7cutlass10bfloat16_tE19Flash_kernel_traitsILi192ELi64ELi64ELi4ES3_EELb0ELb0ELb0ELb0ELb1ELb1ELb1ELb0EEEvNS_16Flash_fwd_paramsE --------------------------
	.section	.nv.shared._ZN5flash24flash_fwd_splitkv_kernelI23Flash_fwd_kernel_traitsILi192ELi64ELi64ELi4ELb0ELb0EN7cutlass10bfloat16_tE19Flash_kernel_traitsILi192ELi64ELi64ELi4ES3_EELb0ELb0ELb0ELb0ELb1ELb1ELb1ELb0EEEvNS_16Flash_fwd_paramsE,"aw",@nobits
	.sectionflags	@""
	.align	16
	.zero		1024


//--------------------- .nv.shared._ZN5flash24flash_fwd_splitkv_kernelI23Flash_fwd_kernel_traitsILi192ELi64ELi64ELi4ELb0ELb0EN7cutlass10bfloat16_tE19Flash_kernel_traitsILi192ELi64ELi64ELi4ES3_EELb0ELb0ELb1ELb0ELb0ELb0ELb1ELb0EEEvNS_16Flash_fwd_paramsE --------------------------
	.section	.nv.shared._ZN5flash24flash_fwd_splitkv_kernelI23Flash_fwd_kernel_traitsILi192ELi64ELi64ELi4ELb0ELb0EN7cutlass10bfloat16_tE19Flash_kernel_traitsILi192ELi64ELi64ELi4ES3_EELb0ELb0ELb1ELb0ELb0ELb0ELb1ELb0EEEvNS_16Flash_fwd_paramsE,"aw",@nobits
	.sectionflags	@""
	.align	16
	.zero		1024


//--------------------- .nv.shared._ZN5flash24flash_fwd_splitkv_kernelI23Flash_fwd_kernel_traitsILi192ELi64ELi64ELi4ELb0ELb0EN7cutlass10bfloat16_tE19Flash_kernel_traitsILi192ELi64ELi64ELi4ES3_EELb0ELb0ELb1ELb0ELb0ELb1ELb1ELb0EEEvNS_16Flash_fwd_paramsE --------------------------
	.section	.nv.shared._ZN5flash24flash_fwd_splitkv_kernelI23Flash_fwd_kernel_traitsILi192ELi64ELi64ELi4ELb0ELb0EN7cutlass10bfloat16_tE19Flash_kernel_traitsILi192ELi64ELi64ELi4ES3_EELb0ELb0ELb1ELb0ELb0ELb1ELb1ELb0EEEvNS_16Flash_fwd_paramsE,"aw",@nobits
	.sectionflags	@""
	.align	16
	.zero		1024


//--------------------- .nv.shared._ZN5flash24flash_fwd_splitkv_kernelI23Flash_fwd_kernel_traitsILi192ELi64ELi64ELi4ELb0ELb0EN7cutlass10bfloat16_tE19Flash_kernel_traitsILi192ELi64ELi64ELi4ES3_EELb0ELb0ELb0ELb0ELb1ELb0ELb1ELb1EEEvNS_16Flash_fwd_paramsE --------------------------
	.section	.nv.shared._ZN5flash24flash_fwd_splitkv_kernelI23Flash_fwd_kernel_traitsILi192ELi64ELi64ELi4ELb0ELb0EN7cutlass10bfloat16_tE19Flash_kernel_traitsILi192ELi64ELi64ELi4ES3_EELb0ELb0ELb0ELb0ELb1ELb0ELb1ELb1EEEvNS_16Flash_fwd_paramsE,"aw",@nobits
	.sectionflags	@""
	.align	16
	.zero		1024


//--------------------- .nv.shared._ZN5flash24flash_fwd_splitkv_kernelI23Flash_fwd_kernel_traitsILi192ELi64ELi64ELi4ELb0ELb0EN7cutlass10bfloat16_tE19Flash_kernel_traitsILi192ELi64ELi64ELi4ES3_EELb0ELb0ELb0ELb0ELb1ELb1ELb1ELb1EEEvNS_16Flash_fwd_paramsE --------------------------
	.section	.nv.shared._ZN5flash24flash_fwd_splitkv_kernelI23Flash_fwd_kernel_traitsILi192ELi64ELi64ELi4ELb0ELb0EN7cutlass10bfloat16_tE19Flash_kernel_traitsILi192ELi64ELi64ELi4ES3_EELb0ELb0ELb0ELb0ELb1ELb1ELb1ELb1EEEvNS_16Flash_fwd_paramsE,"aw",@nobits
	.sectionflags	@""
	.align	16
	.zero		1024


//--------------------- .nv.shared._ZN5flash24flash_fwd_splitkv_kernelI23Flash_fwd_kernel_traitsILi192ELi64ELi64ELi4ELb0ELb0EN7cutlass10bfloat16_tE19Flash_kernel_traitsILi192ELi64ELi64ELi4ES3_EELb0ELb0ELb1ELb0ELb0ELb0ELb1ELb1EEEvNS_16Flash_fwd_paramsE --------------------------
	.section	.nv.shared._ZN5flash24flash_fwd_splitkv_kernelI23Flash_fwd_kernel_traitsILi192ELi64ELi64ELi4ELb0ELb0EN7cutlass10bfloat16_tE19Flash_kernel_traitsILi192ELi64ELi64ELi4ES3_EELb0ELb0ELb1ELb0ELb0ELb0ELb1ELb1EEEvNS_16Flash_fwd_paramsE,"aw",@nobits
	.sectionflags	@""
	.align	16
	.zero		1024


//--------------------- .nv.shared._ZN5flash24flash_fwd_splitkv_kernelI23Flash_fwd_kernel_traitsILi192ELi64ELi64ELi4ELb0ELb0EN7cutlass10bfloat16_tE19Flash_kernel_traitsILi192ELi64ELi64ELi4ES3_EELb0ELb0ELb1ELb0ELb0ELb1ELb1ELb1EEEvNS_16Flash_fwd_paramsE --------------------------
	.section	.nv.shared._ZN5flash24flash_fwd_splitkv_kernelI23Flash_fwd_kernel_traitsILi192ELi64ELi64ELi4ELb0ELb0EN7cutlass10bfloat16_tE19Flash_kernel_traitsILi192ELi64ELi64ELi4ES3_EELb0ELb0ELb1ELb0ELb0ELb1ELb1ELb1EEEvNS_16Flash_fwd_paramsE,"aw",@nobits
	.sectionflags	@""
	.align	16
	.zero		1024


//--------------------- .nv.shared._ZN5flash24flash_fwd_splitkv_kernelI23Flash_fwd_kernel_traitsILi192ELi64ELi64ELi4ELb0ELb0EN7cutlass10bfloat16_tE19Flash_kernel_traitsILi192ELi64ELi64ELi4ES3_EELb0ELb1ELb0ELb0ELb1ELb0ELb0ELb0EEEvNS_16Flash_fwd_paramsE --------------------------
	.section	.nv.shared._ZN5flash24flash_fwd_splitkv_kernelI23Flash_fwd_kernel_traitsILi192ELi64ELi64ELi4ELb0ELb0EN7cutlass10bfloat16_tE19Flash_kernel_traitsILi192ELi64ELi64ELi4ES3_EELb0ELb1ELb0ELb0ELb1ELb0ELb0ELb0EEEvNS_16Flash_fwd_paramsE,"aw",@nobits
	.sectionflags	@""
	.align	16
	.zero		1024


//--------------------- .nv.shared._ZN5flash24flash_fwd_splitkv_kernelI23Flash_fwd_kernel_traitsILi192ELi64ELi64ELi4ELb0ELb0EN7cutlass10bfloat16_tE19Flash_kernel_traitsILi192ELi64ELi64ELi4ES3_EELb0ELb1ELb0ELb0ELb1ELb1ELb0ELb0EEEvNS_16Flash_fwd_paramsE --------------------------
	.section	.nv.shared._ZN5flash24flash_fwd_splitkv_kernelI23Flash_fwd_kernel_traitsILi192ELi64ELi64ELi4ELb0ELb0EN7cutlass10bfloat16_tE19Flash_kernel_traitsILi192ELi64ELi64ELi4ES3_EELb0ELb1ELb0ELb0ELb1ELb1ELb0ELb0EEEvNS_16Flash_fwd_paramsE,"aw",@nobits
	.sectionflags	@""
	.align	16
	.zero		1024


//--------------------- .nv.shared._ZN5flash24flash_fwd_splitkv_kernelI23Flash_fwd_kernel_traitsILi192ELi64ELi64ELi4ELb0ELb0EN7cutlass10bfloat16_tE19Flash_kernel_traitsILi192ELi64ELi64ELi4ES3_EELb0ELb1ELb1ELb0ELb0ELb0ELb0ELb0EEEvNS_16Flash_fwd_paramsE --------------------------
	.section	.nv.shared._ZN5flash24flash_fwd_splitkv_kernelI23Flash_fwd_kernel_traitsILi192ELi64ELi64ELi4ELb0ELb0EN7cutlass10bfloat16_tE19Flash_kernel_traitsILi192ELi64ELi64ELi4ES3_EELb0ELb1ELb1ELb0ELb0ELb0ELb0ELb0EEEvNS_16Flash_fwd_paramsE,"aw",@nobits
	.sectionflags	@""
	.align	16
	.zero		1024


//--------------------- .nv.shared._ZN5flash24flash_fwd_splitkv_kernelI23Flash_fwd_kernel_traitsILi192ELi64ELi64ELi4ELb0ELb0EN7cutlass10bfloat16_tE19Flash_kernel_traitsILi192ELi64ELi64ELi4ES3_EELb0ELb1ELb1ELb0ELb0ELb1ELb0ELb0EEEvNS_16Flash_fwd_paramsE --------------------------
	.section	.nv.shared._ZN5flash24flash_fwd_splitkv_kernelI23Flash_fwd_kernel_traitsILi192ELi64ELi64ELi4ELb0ELb0EN7cutlass10bfloat16_tE19Flash_kernel_traitsILi192ELi64ELi64ELi4ES3_EELb0ELb1ELb1ELb0ELb0ELb1ELb0ELb0EEEvNS_16Flash_fwd_paramsE,"aw",@nobits
	.sectionflags	@""
	.align	16
	.zero		1024


//--------------------- .nv.shared._ZN5flash24flash_fwd_splitkv_kernelI23Flash_fwd_kernel_traitsILi192ELi64ELi64ELi4ELb0ELb0EN7cutlass10bfloat16_tE19Flash_kernel_traitsILi192ELi64ELi64ELi4ES3_EELb0ELb1ELb0ELb0ELb1ELb0ELb0ELb1EEEvNS_16Flash_fwd_paramsE --------------------------
	.section	.nv.shared._ZN5flash24flash_fwd_splitkv_kernelI23Flash_fwd_kernel_traitsILi192ELi64ELi64ELi4ELb0ELb0EN7cutlass10bfloat16_tE19Flash_kernel_traitsILi192ELi64ELi64ELi4ES3_EELb0ELb1ELb0ELb0ELb1ELb0ELb0ELb1EEEvNS_16Flash_fwd_paramsE,"aw",@nobits
	.sectionflags	@""
	.align	16
	.zero		1024


//--------------------- .nv.shared._ZN5flash24flash_fwd_splitkv_kernelI23Flash_fwd_kernel_traitsILi192ELi64ELi64ELi4ELb0ELb0EN7cutlass10bfloat16_tE19Flash_kernel_traitsILi192ELi64ELi64ELi4ES3_EELb0ELb1ELb0ELb0ELb1ELb1ELb0ELb1EEEvNS_16Flash_fwd_paramsE --------------------------
	.section	.nv.shared._ZN5flash24flash_fwd_splitkv_kernelI23Flash_fwd_kernel_traitsILi192ELi64ELi64ELi4ELb0ELb0EN7cutlass10bfloat16_tE19Flash_kernel_traitsILi192ELi64ELi64ELi4ES3_EELb0ELb1ELb0ELb0ELb1ELb1ELb0ELb1EEEvNS_16Flash_fwd_paramsE,"aw",@nobits
	.sectionflags	@""
	.align	16
	.zero		1024


//--------------------- .nv.shared._ZN5flash24flash_fwd_splitkv_kernelI23Flash_fwd_kernel_traitsILi192ELi64ELi64ELi4ELb0ELb0EN7cutlass10bfloat16_tE19Flash_kernel_traitsILi192ELi64ELi64ELi4ES3_EELb0ELb1ELb1ELb0ELb0ELb0ELb0ELb1EEEvNS_16Flash_fwd_paramsE --------------------------
	.section	.nv.shared._ZN5flash24flash_fwd_splitkv_kernelI23Flash_fwd_kernel_traitsILi192ELi64ELi64ELi4ELb0ELb0EN7cutlass10bfloat16_tE19Flash_kernel_traitsILi192ELi64ELi64ELi4ES3_EELb0ELb1ELb1ELb0ELb0ELb0ELb0ELb1EEEvNS_16Flash_fwd_paramsE,"aw",@nobits
	.sectionflags	@""
	.align	16
	.zero		1024


//--------------------- .nv.shared._ZN5flash24flash_fwd_splitkv_kernelI23Flash_fwd_kernel_traitsILi192ELi64ELi64ELi4ELb0ELb0EN7cutlass10bfloat16_tE19Flash_kernel_traitsILi192ELi64ELi64ELi4ES3_EELb0ELb1ELb1ELb0ELb0ELb1ELb0ELb1EEEvNS_16Flash_fwd_paramsE --------------------------
	.section	.nv.shared._ZN5flash24flash_fwd_splitkv_kernelI23Flash_fwd_kernel_traitsILi192ELi64ELi64ELi4ELb0ELb0EN7cutlass10bfloat16_tE19Flash_kernel_traitsILi192ELi64ELi64ELi4ES3_EELb0ELb1ELb1ELb0ELb0ELb1ELb0ELb1EEEvNS_16Flash_fwd_paramsE,"aw",@nobits
	.sectionflags	@""
	.align	16
	.zero		1024


//--------------------- .nv.shared._ZN5flash24flash_fwd_splitkv_kernelI23Flash_fwd_kernel_traitsILi192ELi64ELi64ELi4ELb0ELb0EN7cutlass10bfloat16_tE19Flash_kernel_traitsILi192ELi64ELi64ELi4ES3_EELb0ELb1ELb0ELb0ELb1ELb0ELb1ELb0EEEvNS_16Flash_fwd_paramsE --------------------------
	.section	.nv.shared._ZN5flash24flash_fwd_splitkv_kernelI23Flash_fwd_kernel_traitsILi192ELi64ELi64ELi4ELb0ELb0EN7cutlass10bfloat16_tE19Flash_kernel_traitsILi192ELi64ELi64ELi4ES3_EELb0ELb1ELb0ELb0ELb1ELb0ELb1ELb0EEEvNS_16Flash_fwd_paramsE,"aw",@nobits
	.sectionflags	@""
	.align	16
	.zero		1024


//--------------------- .nv.shared._ZN5flash24flash_fwd_splitkv_kernelI23Flash_fwd_kernel_traitsILi192ELi64ELi64ELi4ELb0ELb0EN7cutlass10bfloat16_tE19Flash_kernel_traitsILi192ELi64ELi64ELi4ES3_EELb0ELb1ELb0ELb0ELb1ELb1ELb1ELb0EEEvNS_16Flash_fwd_paramsE --------------------------
	.section	.nv.shared._ZN5flash24flash_fwd_splitkv_kernelI23Flash_fwd_kernel_traitsILi192ELi64ELi64ELi4ELb0ELb0EN7cutlass10bfloat16_tE19Flash_kernel_traitsILi192ELi64ELi64ELi4ES3_EELb0ELb1ELb0ELb0ELb1ELb1ELb1ELb0EEEvNS_16Flash_fwd_paramsE,"aw",@nobits
	.sectionflags	@""
	.align	16
	.zero		1024


//--------------------- .nv.shared._ZN5flash24flash_fwd_splitkv_kernelI23Flash_fwd_kernel_traitsILi192ELi64ELi64ELi4ELb0ELb0EN7cutlass10bfloat16_tE19Flash_kernel_traitsILi192ELi64ELi64ELi4ES3_EELb0ELb1ELb1ELb0ELb0ELb0ELb1ELb0EEEvNS_16Flash_fwd_paramsE --------------------------
	.section	.nv.shared._ZN5flash24flash_fwd_splitkv_kernelI23Flash_fwd_kernel_traitsILi192ELi64ELi64ELi4ELb0ELb0EN7cutlass10bfloat16_tE19Flash_kernel_traitsILi192ELi64ELi64ELi4ES3_EELb0ELb1ELb1ELb0ELb0ELb0ELb1ELb0EEEvNS_16Flash_fwd_paramsE,"aw",@nobits
	.sectionflags	@""
	.align	16
	.zero		1024


//--------------------- .nv.shared._ZN5flash24flash_fwd_splitkv_kernelI23Flash_fwd_kernel_traitsILi192ELi64ELi64ELi4ELb0ELb0EN7cutlass10bfloat16_tE19Flash_kernel_traitsILi192ELi64ELi64ELi4ES3_EELb0ELb1ELb1ELb0ELb0ELb1ELb1ELb0EEEvNS_16Flash_fwd_paramsE --------------------------
	.section	.nv.shared._ZN5flash24flash_fwd_splitkv_kernelI23Flash_fwd_kernel_traitsILi192ELi64ELi64ELi4ELb0ELb0EN7cutlass10bfloat16_tE19Flash_kernel_traitsILi192ELi64ELi64ELi4ES3_EELb0ELb1ELb1ELb0ELb0ELb1ELb1ELb0EEEvNS_16Flash_fwd_paramsE,"aw",@nobits
	.sectionflags	@""
	.align	16
	.zero		1024


//--------------------- .nv.shared._ZN5flash24flash_fwd_splitkv_kernelI23Flash_fwd_kernel_traitsILi192ELi64ELi64ELi4ELb0ELb0EN7cutlass10bfloat16_tE19Flash_kernel_traitsILi192ELi64ELi64ELi4ES3_EELb0ELb1ELb0ELb0ELb1ELb0ELb1ELb1EEEvNS_16Flash_fwd_paramsE --------------------------
	.section	.nv.shared._ZN5flash24flash_fwd_splitkv_kernelI23Flash_fwd_kernel_traitsILi192ELi64ELi64ELi4ELb0ELb0EN7cutlass10bfloat16_tE19Flash_kernel_traitsILi192ELi64ELi64ELi4ES3_EELb0ELb1ELb0ELb0ELb1ELb0ELb1ELb1EEEvNS_16Flash_fwd_paramsE,"aw",@nobits
	.sectionflags	@""
	.align	16
	.zero		1024


//--------------------- .nv.shared._ZN5flash24flash_fwd_splitkv_kernelI23Flash_fwd_kernel_traitsILi192ELi64ELi64ELi4ELb0ELb0EN7cutlass10bfloat16_tE19Flash_kernel_traitsILi192ELi64ELi64ELi4ES3_EELb0ELb1ELb0ELb0ELb1ELb1ELb1ELb1EEEvNS_16Flash_fwd_paramsE --------------------------
	.section	.nv.shared._ZN5flash24flash_fwd_splitkv_kernelI23Flash_fwd_kernel_traitsILi192ELi64ELi64ELi4ELb0ELb0EN7cutlass10bfloat16_tE19Flash_kernel_traitsILi192ELi64ELi64ELi4ES3_EELb0ELb1ELb0ELb0ELb1ELb1ELb1ELb1EEEvNS_16Flash_fwd_paramsE,"aw",@nobits
	.sectionflags	@""
	.align	16
	.zero		1024


//--------------------- .nv.shared._ZN5flash24flash_fwd_splitkv_kernelI23Flash_fwd_kernel_traitsILi192ELi64ELi64ELi4ELb0ELb0EN7cutlass10bfloat16_tE19Flash_kernel_traitsILi192ELi64ELi64ELi4ES3_EELb0ELb1ELb1ELb0ELb0ELb0ELb1ELb1EEEvNS_16Flash_fwd_paramsE --------------------------
	.section	.nv.shared._ZN5flash24flash_fwd_splitkv_kernelI23Flash_fwd_kernel_traitsILi192ELi64ELi64ELi4ELb0ELb0EN7cutlass10bfloat16_tE19Flash_kernel_traitsILi192ELi64ELi64ELi4ES3_EELb0ELb1ELb1ELb0ELb0ELb0ELb1ELb1EEEvNS_16Flash_fwd_paramsE,"aw",@nobits
	.sectionflags	@""
	.align	16
	.zero		1024


//--------------------- .nv.shared._ZN5flash24flash_fwd_splitkv_kernelI23Flash_fwd_kernel_traitsILi192ELi64ELi64ELi4ELb0ELb0EN7cutlass10bfloat16_tE19Flash_kernel_traitsILi192ELi64ELi64ELi4ES3_EELb0ELb1ELb1ELb0ELb0ELb1ELb1ELb1EEEvNS_16Flash_fwd_paramsE --------------------------
	.section	.nv.shared._ZN5flash24flash_fwd_splitkv_kernelI23Flash_fwd_kernel_traitsILi192ELi64ELi64ELi4ELb0ELb0EN7cutlass10bfloat16_tE19Flash_kernel_traitsILi192ELi64ELi64ELi4ES3_EELb0ELb1ELb1ELb0ELb0ELb1ELb1ELb1EEEvNS_16Flash_fwd_paramsE,"aw",@nobits
	.sectionflags	@""
	.align	16
	.zero		1024


//--------------------- .nv.constant0._ZN5flash32flash_fwd_splitkv_combine_kernelI23Flash_fwd_kernel_traitsILi192ELi64ELi64ELi4ELb0ELb0EN7cutlass10bfloat16_tE19Flash_kernel_traitsILi192ELi64ELi64ELi4ES3_EELi8ELi7ELb0EEEvNS_16Flash_fwd_paramsE --------------------------
	.section	.nv.constant0._ZN5flash32flash_fwd_splitkv_combine_kernelI23Flash_fwd_kernel_traitsILi192ELi64ELi64ELi4ELb0ELb0EN7cutlass10bfloat16_tE19Flash_kernel_traitsILi192ELi64ELi64ELi4ES3_EELi8ELi7ELb0EEEvNS_16Flash_fwd_paramsE,"a",@progbits
	.sectionflags	@""
	.align	4
.nv.constant0._ZN5flash32flash_fwd_splitkv_combine_kernelI23Flash_fwd_kernel_traitsILi192ELi64ELi64ELi4ELb0ELb0EN7cutlass10bfloat16_tE19Flash_kernel_traitsILi192ELi64ELi64ELi4ES3_EELi8ELi7ELb0EEEvNS_16Flash_fwd_paramsE:
	.zero		992


//--------------------- .nv.constant0._ZN5flash32flash_fwd_splitkv_combine_kernelI23Flash_fwd_kernel_traitsILi192ELi64ELi64ELi4ELb0ELb0EN7cutlass10bfloat16_tE19Flash_kernel_traitsILi192ELi64ELi64ELi4ES3_EELi8ELi6ELb0EEEvNS_16Flash_fwd_paramsE --------------------------
	.section	.nv.constant0._ZN5flash32flash_fwd_splitkv_combine_kernelI23Flash_fwd_kernel_traitsILi192ELi64ELi64ELi4ELb0ELb0EN7cutlass10bfloat16_tE19Flash_kernel_traitsILi192ELi64ELi64ELi4ES3_EELi8ELi6ELb0EEEvNS_16Flash_fwd_paramsE,"a",@progbits
	.sectionflags	@""
	.align	4
.nv.constant0._ZN5flash32flash_fwd_splitkv_combine_kernelI23Flash_fwd_kernel_traitsILi192ELi64ELi64ELi4ELb0ELb0EN7cutlass10bfloat16_tE19Flash_kernel_traitsILi192ELi64ELi64ELi4ES3_EELi8ELi6ELb0EEEvNS_16Flash_fwd_paramsE:
	.zero		992


//--------------------- .nv.constant0._ZN5flash32flash_fwd_splitkv_combine_kernelI23Flash_fwd_kernel_traitsILi192ELi64ELi64ELi4ELb0ELb0EN7cutlass10bfloat16_tE19Flash_kernel_traitsILi192ELi64ELi64ELi4ES3_EELi8ELi5ELb0EEEvNS_16Flash_fwd_paramsE --------------------------
	.section	.nv.constant0._ZN5flash32flash_fwd_splitkv_combine_kernelI23Flash_fwd_kernel_traitsILi192ELi64ELi64ELi4ELb0ELb0EN7cutlass10bfloat16_tE19Flash_kernel_traitsILi192ELi64ELi64ELi4ES3_EELi8ELi5ELb0EEEvNS_16Flash_fwd_paramsE,"a",@progbits
	.sectionflags	@""
	.align	4
.nv.constant0._ZN5flash32flash_fwd_splitkv_combine_kernelI23Flash_fwd_kernel_traitsILi192ELi64ELi64ELi4ELb0ELb0EN7cutlass10bfloat16_tE19Flash_kernel_traitsILi192ELi64ELi64ELi4ES3_EELi8ELi5ELb0EEEvNS_16Flash_fwd_paramsE:
	.zero		992


//--------------------- .nv.constant0._ZN5flash32flash_fwd_splitkv_combine_kernelI23Flash_fwd_kernel_traitsILi192ELi64ELi64ELi4ELb0ELb0EN7cutlass10bfloat16_tE19Flash_kernel_traitsILi192ELi64ELi64ELi4ES3_EELi8ELi4ELb0EEEvNS_16Flash_fwd_paramsE --------------------------
	.section	.nv.constant0._ZN5flash32flash_fwd_splitkv_combine_kernelI23Flash_fwd_kernel_traitsILi192ELi64ELi64ELi4ELb0ELb0EN7cutlass10bfloat16_tE19Flash_kernel_traitsILi192ELi64ELi64ELi4ES3_EELi8ELi4ELb0EEEvNS_16Flash_fwd_paramsE,"a",@progbits
	.sectionflags	@""
	.align	4
.nv.constant0._ZN5flash32flash_fwd_splitkv_combine_kernelI23Flash_fwd_kernel_traitsILi192ELi64ELi64ELi4ELb0ELb0EN7cutlass10bfloat16_tE19Flash_kernel_traitsILi192ELi64ELi64ELi4ES3_EELi8ELi4ELb0EEEvNS_16Flash_fwd_paramsE:
	.zero		992


//--------------------- .nv.constant0._ZN5flash32flash_fwd_splitkv_combine_kernelI23Flash_fwd_kernel_traitsILi192ELi64ELi64ELi4ELb0ELb0EN7cutlass10bfloat16_tE19Flash_kernel_traitsILi192ELi64ELi64ELi4ES3_EELi8ELi3ELb0EEEvNS_16Flash_fwd_paramsE --------------------------
	.section	.nv.constant0._ZN5flash32flash_fwd_splitkv_combine_kernelI23Flash_fwd_kernel_traitsILi192ELi64ELi64ELi4ELb0ELb0EN7cutlass10bfloat16_tE19Flash_kernel_traitsILi192ELi64ELi64ELi4ES3_EELi8ELi3ELb0EEEvNS_16Flash_fwd_paramsE,"a",@progbits
	.sectionflags	@""
	.align	4
.nv.constant0._ZN5flash32flash_fwd_splitkv_combine_kernelI23Flash_fwd_kernel_traitsILi192ELi64ELi64ELi4ELb0ELb0EN7cutlass10bfloat16_tE19Flash_kernel_traitsILi192ELi64ELi64ELi4ES3_EELi8ELi3ELb0EEEvNS_16Flash_fwd_paramsE:
	.zero		992


//--------------------- .nv.constant0._ZN5flash32flash_fwd_splitkv_combine_kernelI23Flash_fwd_kernel_traitsILi192ELi64ELi64ELi4ELb0ELb0EN7cutlass10bfloat16_tE19Flash_kernel_traitsILi192ELi64ELi64ELi4ES3_EELi8ELi2ELb0EEEvNS_16Flash_fwd_paramsE --------------------------
	.section	.nv.constant0._ZN5flash32flash_fwd_splitkv_combine_kernelI23Flash_fwd_kernel_traitsILi192ELi64ELi64ELi4ELb0ELb0EN7cutlass10bfloat16_tE19Flash_kernel_traitsILi192ELi64ELi64ELi4ES3_EELi8ELi2ELb0EEEvNS_16Flash_fwd_paramsE,"a",@progbits
	.sectionflags	@""
	.align	4
.nv.constant0._ZN5flash32flash_fwd_splitkv_combine_kernelI23Flash_fwd_kernel_traitsILi192ELi64ELi64ELi4ELb0ELb0EN7cutlass10bfloat16_tE19Flash_kernel_traitsILi192ELi64ELi64ELi4ES3_EELi8ELi2ELb0EEEvNS_16Flash_fwd_paramsE:
	.zero		992


//--------------------- .nv.constant0._ZN5flash32flash_fwd_splitkv_combine_kernelI23Flash_fwd_kernel_traitsILi192ELi64ELi64ELi4ELb0ELb0EN7cutlass10bfloat16_tE19Flash_kernel_traitsILi192ELi64ELi64ELi4ES3_EELi8ELi1ELb0EEEvNS_16Flash_fwd_paramsE --------------------------
	.section	.nv.constant0._ZN5flash32flash_fwd_splitkv_combine_kernelI23Flash_fwd_kernel_traitsILi192ELi64ELi64ELi4ELb0ELb0EN7cutlass10bfloat16_tE19Flash_kernel_traitsILi192ELi64ELi64ELi4ES3_EELi8ELi1ELb0EEEvNS_16Flash_fwd_paramsE,"a",@progbits
	.sectionflags	@""
	.align	4
.nv.constant0._ZN5flash32flash_fwd_splitkv_combine_kernelI23Flash_fwd_kernel_traitsILi192ELi64ELi64ELi4ELb0ELb0EN7cutlass10bfloat16_tE19Flash_kernel_traitsILi192ELi64ELi64ELi4ES3_EELi8ELi1ELb0EEEvNS_16Flash_fwd_paramsE:
	.zero		992


//--------------------- .nv.constant0._ZN5flash32flash_fwd_splitkv_combine_kernelI23Flash_fwd_kernel_traitsILi192ELi64ELi64ELi4ELb0ELb0EN7cutlass10bfloat16_tE19Flash_kernel_traitsILi192ELi64ELi64ELi4ES3_EELi8ELi7ELb1EEEvNS_16Flash_fwd_paramsE --------------------------
	.section	.nv.constant0._ZN5flash32flash_fwd_splitkv_combine_kernelI23Flash_fwd_kernel_traitsILi192ELi64ELi64ELi4ELb0ELb0EN7cutlass10bfloat16_tE19Flash_kernel_traitsILi192ELi64ELi64ELi4ES3_EELi8ELi7ELb1EEEvNS_16Flash_fwd_paramsE,"a",@progbits
	.sectionflags	@""
	.align	4
.nv.constant0._ZN5flash32flash_fwd_splitkv_combine_kernelI23Flash_fwd_kernel_traitsILi192ELi64ELi64ELi4ELb0ELb0EN7cutlass10bfloat16_tE19Flash_kernel_traitsILi192ELi64ELi64ELi4ES3_EELi8ELi7ELb1EEEvNS_16Flash_fwd_paramsE:
	.zero		992


//--------------------- .nv.constant0._ZN5flash32flash_fwd_splitkv_combine_kernelI23Flash_fwd_kernel_traitsILi192ELi64ELi64ELi4ELb0ELb0EN7cutlass10bfloat16_tE19Flash_kernel_traitsILi192ELi64ELi64ELi4ES3_EELi8ELi6ELb1EEEvNS_16Flash_fwd_paramsE --------------------------
	.section	.nv.constant0._ZN5flash32flash_fwd_splitkv_combine_kernelI23Flash_fwd_kernel_traitsILi192ELi64ELi64ELi4ELb0ELb0EN7cutlass10bfloat16_tE19Flash_kernel_traitsILi192ELi64ELi64ELi4ES3_EELi8ELi6ELb1EEEvNS_16Flash_fwd_paramsE,"a",@progbits
	.sectionflags	@""
	.align	4
.nv.constant0._ZN5flash32flash_fwd_splitkv_combine_kernelI23Flash_fwd_kernel_traitsILi192ELi64ELi64ELi4ELb0ELb0EN7cutlass10bfloat16_tE19Flash_kernel_traitsILi192ELi64ELi64ELi4ES3_EELi8ELi6ELb1EEEvNS_16Flash_fwd_paramsE:
	.zero		992


//--------------------- .nv.constant0._ZN5flash32flash_fwd_splitkv_combine_kernelI23Flash_fwd_kernel_traitsILi192ELi64ELi64ELi4ELb0ELb0EN7cutlass10bfloat16_tE19Flash_kernel_traitsILi192ELi64ELi64ELi4ES3_EELi8ELi5ELb1EEEvNS_16Flash_fwd_paramsE --------------------------
	.section	.nv.constant0._ZN5flash32flash_fwd_splitkv_combine_kernelI23Flash_fwd_kernel_traitsILi192ELi64ELi64ELi4ELb0ELb0EN7cutlass10bfloat16_tE19Flash_kernel_traitsILi192ELi64ELi64ELi4ES3_EELi8ELi5ELb1EEEvNS_16Flash_fwd_paramsE,"a",@progbits
	.sectionflags	@""
	.align	4
.nv.constant0._ZN5flash32flash_fwd_splitkv_combine_kernelI23Flash_fwd_kernel_traitsILi192ELi64ELi64ELi4ELb0ELb0EN7cutlass10bfloat16_tE19Flash_kernel_traitsILi192ELi64ELi64ELi4ES3_EELi8ELi5ELb1EEEvNS_16Flash_fwd_paramsE:
	.zero		992


//--------------------- .nv.constant0._ZN5flash32flash_fwd_splitkv_combine_kernelI23Flash_fwd_kernel_traitsILi192ELi64ELi64ELi4ELb0ELb0EN7cutlass10bfloat16_tE19Flash_kernel_traitsILi192ELi64ELi64ELi4ES3_EELi8ELi4ELb1EEEvNS_16Flash_fwd_paramsE --------------------------
	.section	.nv.constant0._ZN5flash32flash_fwd_splitkv_combine_kernelI23Flash_fwd_kernel_traitsILi192ELi64ELi64ELi4ELb0ELb0EN7cutlass10bfloat16_tE19Flash_kernel_traitsILi192ELi64ELi64ELi4ES3_EELi8ELi4ELb1EEEvNS_16Flash_fwd_paramsE,"a",@progbits
	.sectionflags	@""
	.align	4
.nv.constant0._ZN5flash32flash_fwd_splitkv_combine_kernelI23Flash_fwd_kernel_traitsILi192ELi64ELi64ELi4ELb0ELb0EN7cutlass10bfloat16_tE19Flash_kernel_traitsILi192ELi64ELi64ELi4ES3_EELi8ELi4ELb1EEEvNS_16Flash_fwd_paramsE:
	.zero		992


//--------------------- .nv.constant0._ZN5flash32flash_fwd_splitkv_combine_kernelI23Flash_fwd_kernel_traitsILi192ELi64ELi64ELi4ELb0ELb0EN7cutlass10bfloat16_tE19Flash_kernel_traitsILi192ELi64ELi64ELi4ES3_EELi8ELi3ELb1EEEvNS_16Flash_fwd_paramsE --------------------------
	.section	.nv.constant0._ZN5flash32flash_fwd_splitkv_combine_kernelI23Flash_fwd_kernel_traitsILi192ELi64ELi64ELi4ELb0ELb0EN7cutlass10bfloat16_tE19Flash_kernel_traitsILi192ELi64ELi64ELi4ES3_EELi8ELi3ELb1EEEvNS_16Flash_fwd_paramsE,"a",@progbits
	.sectionflags	@""
	.align	4
.nv.constant0._ZN5flash32flash_fwd_splitkv_combine_kernelI23Flash_fwd_kernel_traitsILi192ELi64ELi64ELi4ELb0ELb0EN7cutlass10bfloat16_tE19Flash_kernel_traitsILi192ELi64ELi64ELi4ES3_EELi8ELi3ELb1EEEvNS_16Flash_fwd_paramsE:
	.zero		992


//--------------------- .nv.constant0._ZN5flash32flash_fwd_splitkv_combine_kernelI23Flash_fwd_kernel_traitsILi192ELi64ELi64ELi4ELb0ELb0EN7cutlass10bfloat16_tE19Flash_kernel_traitsILi192ELi64ELi64ELi4ES3_EELi8ELi2ELb1EEEvNS_16Flash_fwd_paramsE --------------------------
	.section	.nv.constant0._ZN5flash32flash_fwd_splitkv_combine_kernelI23Flash_fwd_kernel_traitsILi192ELi64ELi64ELi4ELb0ELb0EN7cutlass10bfloat16_tE19Flash_kernel_traitsILi192ELi64ELi64ELi4ES3_EELi8ELi2ELb1EEEvNS_16Flash_fwd_paramsE,"a",@progbits
	.sectionflags	@""
	.align	4
.nv.constant0._ZN5flash32flash_fwd_splitkv_combine_kernelI23Flash_fwd_kernel_traitsILi192ELi64ELi64ELi4ELb0ELb0EN7cutlass10bfloat16_tE19Flash_kernel_traitsILi192ELi64ELi64ELi4ES3_EELi8ELi2ELb1EEEvNS_16Flash_fwd_paramsE:
	.zero		992


//--------------------- .nv.constant0._ZN5flash32flash_fwd_splitkv_combine_kernelI23Flash_fwd_kernel_traitsILi192ELi64ELi64ELi4ELb0ELb0EN7cutlass10bfloat16_tE19Flash_kernel_traitsILi192ELi64ELi64ELi4ES3_EELi8ELi1ELb1EEEvNS_16Flash_fwd_paramsE --------------------------
	.section	.nv.constant0._ZN5flash32flash_fwd_splitkv_combine_kernelI23Flash_fwd_kernel_traitsILi192ELi64ELi64ELi4ELb0ELb0EN7cutlass10bfloat16_tE19Flash_kernel_traitsILi192ELi64ELi64ELi4ES3_EELi8ELi1ELb1EEEvNS_16Flash_fwd_paramsE,"a",@progbits
	.sectionflags	@""
	.align	4
.nv.constant0._ZN5flash32flash_fwd_splitkv_combine_kernelI23Flash_fwd_kernel_traitsILi192ELi64ELi64ELi4ELb0ELb0EN7cutlass10bfloat16_tE19Flash_kernel_traitsILi192ELi64ELi64ELi4ES3_EELi8ELi1ELb1EEEvNS_16Flash_fwd_paramsE:
	.zero		992


//--------------------- .nv.constant0._ZN5flash24flash_fwd_splitkv_kernelI23Flash_fwd_kernel_traitsILi192ELi64ELi64ELi4ELb0ELb0EN7cutlass10bfloat16_tE19Flash_kernel_traitsILi192ELi64ELi64ELi4ES3_EELb0ELb0ELb0ELb0ELb0ELb0ELb0ELb0EEEvNS_16Flash_fwd_paramsE --------------------------
	.section	.nv.constant0._ZN5flash24flash_fwd_splitkv_kernelI23Flash_fwd_kernel_traitsILi192ELi64ELi64ELi4ELb0ELb0EN7cutlass10bfloat16_tE19Flash_kernel_traitsILi192ELi64ELi64ELi4ES3_EELb0ELb0ELb0ELb0ELb0ELb0ELb0ELb0EEEvNS_16Flash_fwd_paramsE,"a",@progbits
	.sectionflags	@""
	.align	4
.nv.constant0._ZN5flash24flash_fwd_splitkv_kernelI23Flash_fwd_kernel_traitsILi192ELi64ELi64ELi4ELb0ELb0EN7cutlass10bfloat16_tE19Flash_kernel_traitsILi192ELi64ELi64ELi4ES3_EELb0ELb0ELb0ELb0ELb0ELb0ELb0ELb0EEEvNS_16Flash_fwd_paramsE:
	.zero		992


//--------------------- .nv.constant0._ZN5flash24flash_fwd_splitkv_kernelI23Flash_fwd_kernel_traitsILi192ELi64ELi64ELi4ELb0ELb0EN7cutlass10bfloat16_tE19Flash_kernel_traitsILi192ELi64ELi64ELi4ES3_EELb0ELb0ELb0ELb0ELb0ELb1ELb0ELb0EEEvNS_16Flash_fwd_paramsE --------------------------
	.section	.nv.constant0._ZN5flash24flash_fwd_splitkv_kernelI23Flash_fwd_kernel_traitsILi192ELi64ELi64ELi4ELb0ELb0EN7cutlass10bfloat16_tE19Flash_kernel_traitsILi192ELi64ELi64ELi4ES3_EELb0ELb0ELb0ELb0ELb0ELb1ELb0ELb0EEEvNS_16Flash_fwd_paramsE,"a",@progbits
	.sectionflags	@""
	.align	4
.nv.constant0._ZN5flash24flash_fwd_splitkv_kernelI23Flash_fwd_kernel_traitsILi192ELi64ELi64ELi4ELb0ELb0EN7cutlass10bfloat16_tE19Flash_kernel_traitsILi192ELi64ELi64ELi4ES3_EELb0ELb0ELb0ELb0ELb0ELb1ELb0ELb0EEEvNS_16Flash_fwd_paramsE:
	.zero		992


//--------------------- .nv.constant0._ZN5flash24flash_fwd_splitkv_kernelI23Flash_fwd_kernel_traitsILi192ELi64ELi64ELi4ELb0ELb0EN7cutlass10bfloat16_tE19Flash_kernel_traitsILi192ELi64ELi64ELi4ES3_EELb0ELb0ELb0ELb0ELb0ELb0ELb0ELb1EEEvNS_16Flash_fwd_paramsE --------------------------
	.section	.nv.constant0._ZN5flash24flash_fwd_splitkv_kernelI23Flash_fwd_kernel_traitsILi192ELi64ELi64ELi4ELb0ELb0EN7cutlass10bfloat16_tE19Flash_kernel_traitsILi192ELi64ELi64ELi4ES3_EELb0ELb0ELb0ELb0ELb0ELb0ELb0ELb1EEEvNS_16Flash_fwd_paramsE,"a",@progbits
	.sectionflags	@""
	.align	4
.nv.constant0._ZN5flash24flash_fwd_splitkv_kernelI23Flash_fwd_kernel_traitsILi192ELi64ELi64ELi4ELb0ELb0EN7cutlass10bfloat16_tE19Flash_kernel_traitsILi192ELi64ELi64ELi4ES3_EELb0ELb0ELb0ELb0ELb0ELb0ELb0ELb1EEEvNS_16Flash_fwd_paramsE:
	.zero		992


//--------------------- .nv.constant0._ZN5flash24flash_fwd_splitkv_kernelI23Flash_fwd_kernel_traitsILi192ELi64ELi64ELi4ELb0ELb0EN7cutlass10bfloat16_tE19Flash_kernel_traitsILi192ELi64ELi64ELi4ES3_EELb0ELb0ELb0ELb0ELb0ELb1ELb0ELb1EEEvNS_16Flash_fwd_paramsE --------------------------
	.section	.nv.constant0._ZN5flash24flash_fwd_splitkv_kernelI23Flash_fwd_kernel_traitsILi192ELi64ELi64ELi4ELb0ELb0EN7cutlass10bfloat16_tE19Flash_kernel_traitsILi192ELi64ELi64ELi4ES3_EELb0ELb0ELb0ELb0ELb0ELb1ELb0ELb1EEEvNS_16Flash_fwd_paramsE,"a",@progbits
	.sectionflags	@""
	.align	4
.nv.constant0._ZN5flash24flash_fwd_splitkv_kernelI23Flash_fwd_kernel_traitsILi192ELi64ELi64ELi4ELb0ELb0EN7cutlass10bfloat16_tE19Flash_kernel_traitsILi192ELi64ELi64ELi4ES3_EELb0ELb0ELb0ELb0ELb0ELb1ELb0ELb1EEEvNS_16Flash_fwd_paramsE:
	.zero		992


//--------------------- .nv.constant0._ZN5flash24flash_fwd_splitkv_kernelI23Flash_fwd_kernel_traitsILi192ELi64ELi64ELi4ELb0ELb0EN7cutlass10bfloat16_tE19Flash_kernel_traitsILi192ELi64ELi64ELi4ES3_EELb0ELb0ELb0ELb0ELb0ELb0ELb1ELb0EEEvNS_16Flash_fwd_paramsE --------------------------
	.section	.nv.constant0._ZN5flash24flash_fwd_splitkv_kernelI23Flash_fwd_kernel_traitsILi192ELi64ELi64ELi4ELb0ELb0EN7cutlass10bfloat16_tE19Flash_kernel_traitsILi192ELi64ELi64ELi4ES3_EELb0ELb0ELb0ELb0ELb0ELb0ELb1ELb0EEEvNS_16Flash_fwd_paramsE,"a",@progbits
	.sectionflags	@""
	.align	4
.nv.constant0._ZN5flash24flash_fwd_splitkv_kernelI23Flash_fwd_kernel_traitsILi192ELi64ELi64ELi4ELb0ELb0EN7cutlass10bfloat16_tE19Flash_kernel_traitsILi192ELi64ELi64ELi4ES3_EELb0ELb0ELb0ELb0ELb0ELb0ELb1ELb0EEEvNS_16Flash_fwd_paramsE:
	.zero		992


//--------------------- .nv.constant0._ZN5flash24flash_fwd_splitkv_kernelI23Flash_fwd_kernel_traitsILi192ELi64ELi64ELi4ELb0ELb0EN7cutlass10bfloat16_tE19Flash_kernel_traitsILi192ELi64ELi64ELi4ES3_EELb0ELb0ELb0ELb0ELb0ELb1ELb1ELb0EEEvNS_16Flash_fwd_paramsE --------------------------
	.section	.nv.constant0._ZN5flash24flash_fwd_splitkv_kernelI23Flash_fwd_kernel_traitsILi192ELi64ELi64ELi4ELb0ELb0EN7cutlass10bfloat16_tE19Flash_kernel_traitsILi192ELi64ELi64ELi4ES3_EELb0ELb0ELb0ELb0ELb0ELb1ELb1ELb0EEEvNS_16Flash_fwd_paramsE,"a",@progbits
	.sectionflags	@""
	.align	4
.nv.constant0._ZN5flash24flash_fwd_splitkv_kernelI23Flash_fwd_kernel_traitsILi192ELi64ELi64ELi4ELb0ELb0EN7cutlass10bfloat16_tE19Flash_kernel_traitsILi192ELi64ELi64ELi4ES3_EELb0ELb0ELb0ELb0ELb0ELb1ELb1ELb0EEEvNS_16Flash_fwd_paramsE:
	.zero		992


//--------------------- .nv.constant0._ZN5flash24flash_fwd_splitkv_kernelI23Flash_fwd_kernel_traitsILi192ELi64ELi64ELi4ELb0ELb0EN7cutlass10bfloat16_tE19Flash_kernel_traitsILi192ELi64ELi64ELi4ES3_EELb0ELb0ELb0ELb0ELb0ELb0ELb1ELb1EEEvNS_16Flash_fwd_paramsE --------------------------
	.section	.nv.constant0._ZN5flash24flash_fwd_splitkv_kernelI23Flash_fwd_kernel_traitsILi192ELi64ELi64ELi4ELb0ELb0EN7cutlass10bfloat16_tE19Flash_kernel_traitsILi192ELi64ELi64ELi4ES3_EELb0ELb0ELb0ELb0ELb0ELb0ELb1ELb1EEEvNS_16Flash_fwd_paramsE,"a",@progbits
	.sectionflags	@""
	.align	4
.nv.constant0._ZN5flash24flash_fwd_splitkv_kernelI23Flash_fwd_kernel_traitsILi192ELi64ELi64ELi4ELb0ELb0EN7cutlass10bfloat16_tE19Flash_kernel_traitsILi192ELi64ELi64ELi4ES3_EELb0ELb0ELb0ELb0ELb0ELb0ELb1ELb1EEEvNS_16Flash_fwd_paramsE:
	.zero		992


//--------------------- .nv.constant0._ZN5flash24flash_fwd_splitkv_kernelI23Flash_fwd_kernel_traitsILi192ELi64ELi64ELi4ELb0ELb0EN7cutlass10bfloat16_tE19Flash_kernel_traitsILi192ELi64ELi64ELi4ES3_EELb0ELb0ELb0ELb0ELb0ELb1ELb1ELb1EEEvNS_16Flash_fwd_paramsE --------------------------
	.section	.nv.constant0._ZN5flash24flash_fwd_splitkv_kernelI23Flash_fwd_kernel_traitsILi192ELi64ELi64ELi4ELb0ELb0EN7cutlass10bfloat16_tE19Flash_kernel_traitsILi192ELi64ELi64ELi4ES3_EELb0ELb0ELb0ELb0ELb0ELb1ELb1ELb1EEEvNS_16Flash_fwd_paramsE,"a",@progbits
	.sectionflags	@""
	.align	4
.nv.constant0._ZN5flash24flash_fwd_splitkv_kernelI23Flash_fwd_kernel_traitsILi192ELi64ELi64ELi4ELb0ELb0EN7cutlass10bfloat16_tE19Flash_kernel_traitsILi192ELi64ELi64ELi4ES3_EELb0ELb0ELb0ELb0ELb0ELb1ELb1ELb1EEEvNS_16Flash_fwd_paramsE:
	.zero		992


//--------------------- .nv.constant0._ZN5flash24flash_fwd_splitkv_kernelI23Flash_fwd_kernel_traitsILi192ELi64ELi64ELi4ELb0ELb0EN7cutlass10bfloat16_tE19Flash_kernel_traitsILi192ELi64ELi64ELi4ES3_EELb0ELb1ELb0ELb0ELb0ELb0ELb0ELb0EEEvNS_16Flash_fwd_paramsE --------------------------
	.section	.nv.constant0._ZN5flash24flash_fwd_splitkv_kernelI23Flash_fwd_kernel_traitsILi192ELi64ELi64ELi4ELb0ELb0EN7cutlass10bfloat16_tE19Flash_kernel_traitsILi192ELi64ELi64ELi4ES3_EELb0ELb1ELb0ELb0ELb0ELb0ELb0ELb0EEEvNS_16Flash_fwd_paramsE,"a",@progbits
	.sectionflags	@""
	.align	4
.nv.constant0._ZN5flash24flash_fwd_splitkv_kernelI23Flash_fwd_kernel_traitsILi192ELi64ELi64ELi4ELb0ELb0EN7cutlass10bfloat16_tE19Flash_kernel_traitsILi192ELi64ELi64ELi4ES3_EELb0ELb1ELb0ELb0ELb0ELb0ELb0ELb0EEEvNS_16Flash_fwd_paramsE:
	.zero		992


//--------------------- .nv.constant0._ZN5flash24flash_fwd_splitkv_kernelI23Flash_fwd_kernel_traitsILi192ELi64ELi64ELi4ELb0ELb0EN7cutlass10bfloat16_tE19Flash_kernel_traitsILi192ELi64ELi64ELi4ES3_EELb0ELb1ELb0ELb0ELb0ELb1ELb0ELb0EEEvNS_16Flash_fwd_paramsE --------------------------
	.section	.nv.constant0._ZN5flash24flash_fwd_splitkv_kernelI23Flash_fwd_kernel_traitsILi192ELi64ELi64ELi4ELb0ELb0EN7cutlass10bfloat16_tE19Flash_kernel_traitsILi192ELi64ELi64ELi4ES3_EELb0ELb1ELb0ELb0ELb0ELb1ELb0ELb0EEEvNS_16Flash_fwd_paramsE,"a",@progbits
	.sectionflags	@""
	.align	4
.nv.constant0._ZN5flash24flash_fwd_splitkv_kernelI23Flash_fwd_kernel_traitsILi192ELi64ELi64ELi4ELb0ELb0EN7cutlass10bfloat16_tE19Flash_kernel_traitsILi192ELi64ELi64ELi4ES3_EELb0ELb1ELb0ELb0ELb0ELb1ELb0ELb0EEEvNS_16Flash_fwd_paramsE:
	.zero		992


//--------------------- .nv.constant0._ZN5flash24flash_fwd_splitkv_kernelI23Flash_fwd_kernel_traitsILi192ELi64ELi64ELi4ELb0ELb0EN7cutlass10bfloat16_tE19Flash_kernel_traitsILi192ELi64ELi64ELi4ES3_EELb0ELb1ELb0ELb0ELb0ELb0ELb0ELb1EEEvNS_16Flash_fwd_paramsE --------------------------
	.section	.nv.constant0._ZN5flash24flash_fwd_splitkv_kernelI23Flash_fwd_kernel_traitsILi192ELi64ELi64ELi4ELb0ELb0EN7cutlass10bfloat16_tE19Flash_kernel_traitsILi192ELi64ELi64ELi4ES3_EELb0ELb1ELb0ELb0ELb0ELb0ELb0ELb1EEEvNS_16Flash_fwd_paramsE,"a",@progbits
	.sectionflags	@""
	.align	4
.nv.constant0._ZN5flash24flash_fwd_splitkv_kernelI23Flash_fwd_kernel_traitsILi192ELi64ELi64ELi4ELb0ELb0EN7cutlass10bfloat16_tE19Flash_kernel_traitsILi192ELi64ELi64ELi4ES3_EELb0ELb1ELb0ELb0ELb0ELb0ELb0ELb1EEEvNS_16Flash_fwd_paramsE:
	.zero		992


//--------------------- .nv.constant0._ZN5flash24flash_fwd_splitkv_kernelI23Flash_fwd_kernel_traitsILi192ELi64ELi64ELi4ELb0ELb0EN7cutlass10bfloat16_tE19Flash_kernel_traitsILi192ELi64ELi64ELi4ES3_EELb0ELb1ELb0ELb0ELb0ELb1ELb0ELb1EEEvNS_16Flash_fwd_paramsE --------------------------
	.section	.nv.constant0._ZN5flash24flash_fwd_splitkv_kernelI23Flash_fwd_kernel_traitsILi192ELi64ELi64ELi4ELb0ELb0EN7cutlass10bfloat16_tE19Flash_kernel_traitsILi192ELi64ELi64ELi4ES3_EELb0ELb1ELb0ELb0ELb0ELb1ELb0ELb1EEEvNS_16Flash_fwd_paramsE,"a",@progbits
	.sectionflags	@""
	.align	4
.nv.constant0._ZN5flash24flash_fwd_splitkv_kernelI23Flash_fwd_kernel_traitsILi192ELi64ELi64ELi4ELb0ELb0EN7cutlass10bfloat16_tE19Flash_kernel_traitsILi192ELi64ELi64ELi4ES3_EELb0ELb1ELb0ELb0ELb0ELb1ELb0ELb1EEEvNS_16Flash_fwd_paramsE:
	.zero		992


//--------------------- .nv.constant0._ZN5flash24flash_fwd_splitkv_kernelI23Flash_fwd_kernel_traitsILi192ELi64ELi64ELi4ELb0ELb0EN7cutlass10bfloat16_tE19Flash_kernel_traitsILi192ELi64ELi64ELi4ES3_EELb0ELb1ELb0ELb0ELb0ELb0ELb1ELb0EEEvNS_16Flash_fwd_paramsE --------------------------
	.section	.nv.constant0._ZN5flash24flash_fwd_splitkv_kernelI23Flash_fwd_kernel_traitsILi192ELi64ELi64ELi4ELb0ELb0EN7cutlass10bfloat16_tE19Flash_kernel_traitsILi192ELi64ELi64ELi4ES3_EELb0ELb1ELb0ELb0ELb0ELb0ELb1ELb0EEEvNS_16Flash_fwd_paramsE,"a",@progbits
	.sectionflags	@""
	.align	4
.nv.constant0._ZN5flash24flash_fwd_splitkv_kernelI23Flash_fwd_kernel_traitsILi192ELi64ELi64ELi4ELb0ELb0EN7cutlass10bfloat16_tE19Flash_kernel_traitsILi192ELi64ELi64ELi4ES3_EELb0ELb1ELb0ELb0ELb0ELb0ELb1ELb0EEEvNS_16Flash_fwd_paramsE:
	.zero		992


//--------------------- .nv.constant0._ZN5flash24flash_fwd_splitkv_kernelI23Flash_fwd_kernel_traitsILi192ELi64ELi64ELi4ELb0ELb0EN7cutlass10bfloat16_tE19Flash_kernel_traitsILi192ELi64ELi64ELi4ES3_EELb0ELb1ELb0ELb0ELb0ELb1ELb1ELb0EEEvNS_16Flash_fwd_paramsE --------------------------
	.section	.nv.constant0._ZN5flash24flash_fwd_splitkv_kernelI23Flash_fwd_kernel_traitsILi192ELi64ELi64ELi4ELb0ELb0EN7cutlass10bfloat16_tE19Flash_kernel_traitsILi192ELi64ELi64ELi4ES3_EELb0ELb1ELb0ELb0ELb0ELb1ELb1ELb0EEEvNS_16Flash_fwd_paramsE,"a",@progbits
	.sectionflags	@""
	.align	4
.nv.constant0._ZN5flash24flash_fwd_splitkv_kernelI23Flash_fwd_kernel_traitsILi192ELi64ELi64ELi4ELb0ELb0EN7cutlass10bfloat16_tE19Flash_kernel_traitsILi192ELi64ELi64ELi4ES3_EELb0ELb1ELb0ELb0ELb0ELb1ELb1ELb0EEEvNS_16Flash_fwd_paramsE:
	.zero		992


//--------------------- .nv.constant0._ZN5flash24flash_fwd_splitkv_kernelI23Flash_fwd_kernel_traitsILi192ELi64ELi64ELi4ELb0ELb0EN7cutlass10bfloat16_tE19Flash_kernel_traitsILi192ELi64ELi64ELi4ES3_EELb0ELb1ELb0ELb0ELb0ELb0ELb1ELb1EEEvNS_16Flash_fwd_paramsE --------------------------
	.section	.nv.constant0._ZN5flash24flash_fwd_splitkv_kernelI23Flash_fwd_kernel_traitsILi192ELi64ELi64ELi4ELb0ELb0EN7cutlass10bfloat16_tE19Flash_kernel_traitsILi192ELi64ELi64ELi4ES3_EELb0ELb1ELb0ELb0ELb0ELb0ELb1ELb1EEEvNS_16Flash_fwd_paramsE,"a",@progbits
	.sectionflags	@""
	.align	4
.nv.constant0._ZN5flash24flash_fwd_splitkv_kernelI23Flash_fwd_kernel_traitsILi192ELi64ELi64ELi4ELb0ELb0EN7cutlass10bfloat16_tE19Flash_kernel_traitsILi192ELi64ELi64ELi4ES3_EELb0ELb1ELb0ELb0ELb0ELb0ELb1ELb1EEEvNS_16Flash_fwd_paramsE:
	.zero		992


//--------------------- .nv.constant0._ZN5flash24flash_fwd_splitkv_kernelI23Flash_fwd_kernel_traitsILi192ELi64ELi64ELi4ELb0ELb0EN7cutlass10bfloat16_tE19Flash_kernel_traitsILi192ELi64ELi64ELi4ES3_EELb0ELb1ELb0ELb0ELb0ELb1ELb1ELb1EEEvNS_16Flash_fwd_paramsE --------------------------
	.section	.nv.constant0._ZN5flash24flash_fwd_splitkv_kernelI23Flash_fwd_kernel_traitsILi192ELi64ELi64ELi4ELb0ELb0EN7cutlass10bfloat16_tE19Flash_kernel_traitsILi192ELi64ELi64ELi4ES3_EELb0ELb1ELb0ELb0ELb0ELb1ELb1ELb1EEEvNS_16Flash_fwd_paramsE,"a",@progbits
	.sectionflags	@""
	.align	4
.nv.constant0._ZN5flash24flash_fwd_splitkv_kernelI23Flash_fwd_kernel_traitsILi192ELi64ELi64ELi4ELb0ELb0EN7cutlass10bfloat16_tE19Flash_kernel_traitsILi192ELi64ELi64ELi4ES3_EELb0ELb1ELb0ELb0ELb0ELb1ELb1ELb1EEEvNS_16Flash_fwd_paramsE:
	.zero		992


//--------------------- .nv.constant0._ZN5flash24flash_fwd_splitkv_kernelI23Flash_fwd_kernel_traitsILi192ELi64ELi64ELi4ELb0ELb0EN7cutlass10bfloat16_tE19Flash_kernel_traitsILi192ELi64ELi64ELi4ES3_EELb0ELb0ELb0ELb0ELb1ELb0ELb0ELb0EEEvNS_16Flash_fwd_paramsE --------------------------
	.section	.nv.constant0._ZN5flash24flash_fwd_splitkv_kernelI23Flash_fwd_kernel_traitsILi192ELi64ELi64ELi4ELb0ELb0EN7cutlass10bfloat16_tE19Flash_kernel_traitsILi192ELi64ELi64ELi4ES3_EELb0ELb0ELb0ELb0ELb1ELb0ELb0ELb0EEEvNS_16Flash_fwd_paramsE,"a",@progbits
	.sectionflags	@""
	.align	4
.nv.constant0._ZN5flash24flash_fwd_splitkv_kernelI23Flash_fwd_kernel_traitsILi192ELi64ELi64ELi4ELb0ELb0EN7cutlass10bfloat16_tE19Flash_kernel_traitsILi192ELi64ELi64ELi4ES3_EELb0ELb0ELb0ELb0ELb1ELb0ELb0ELb0EEEvNS_16Flash_fwd_paramsE:
	.zero		992


//--------------------- .nv.constant0._ZN5flash24flash_fwd_splitkv_kernelI23Flash_fwd_kernel_traitsILi192ELi64ELi64ELi4ELb0ELb0EN7cutlass10bfloat16_tE19Flash_kernel_traitsILi192ELi64ELi64ELi4ES3_EELb0ELb0ELb0ELb0ELb1ELb1ELb0ELb0EEEvNS_16Flash_fwd_paramsE --------------------------
	.section	.nv.constant0._ZN5flash24flash_fwd_splitkv_kernelI23Flash_fwd_kernel_traitsILi192ELi64ELi64ELi4ELb0ELb0EN7cutlass10bfloat16_tE19Flash_kernel_traitsILi192ELi64ELi64ELi4ES3_EELb0ELb0ELb0ELb0ELb1ELb1ELb0ELb0EEEvNS_16Flash_fwd_paramsE,"a",@progbits
	.sectionflags	@""
	.align	4
.nv.constant0._ZN5flash24flash_fwd_splitkv_kernelI23Flash_fwd_kernel_traitsILi192ELi64ELi64ELi4ELb0ELb0EN7cutlass10bfloat16_tE19Flash_kernel_traitsILi192ELi64ELi64ELi4ES3_EELb0ELb0ELb0ELb0ELb1ELb1ELb0ELb0EEEvNS_16Flash_fwd_paramsE:
	.zero		992


//--------------------- .nv.constant0._ZN5flash24flash_fwd_splitkv_kernelI23Flash_fwd_kernel_traitsILi192ELi64ELi64ELi4ELb0ELb0EN7cutlass10bfloat16_tE19Flash_kernel_traitsILi192ELi64ELi64ELi4ES3_EELb0ELb0ELb1ELb0ELb0ELb0ELb0ELb0EEEvNS_16Flash_fwd_paramsE --------------------------
	.section	.nv.constant0._ZN5flash24flash_fwd_splitkv_kernelI23Flash_fwd_kernel_traitsILi192ELi64ELi64ELi4ELb0ELb0EN7cutlass10bfloat16_tE19Flash_kernel_traitsILi192ELi64ELi64ELi4ES3_EELb0ELb0ELb1ELb0ELb0ELb0ELb0ELb0EEEvNS_16Flash_fwd_paramsE,"a",@progbits
	.sectionflags	@""
	.align	4
.nv.constant0._ZN5flash24flash_fwd_splitkv_kernelI23Flash_fwd_kernel_traitsILi192ELi64ELi64ELi4ELb0ELb0EN7cutlass10bfloat16_tE19Flash_kernel_traitsILi192ELi64ELi64ELi4ES3_EELb0ELb0ELb1ELb0ELb0ELb0ELb0ELb0EEEvNS_16Flash_fwd_paramsE:
	.zero		992


//--------------------- .nv.constant0._ZN5flash24flash_fwd_splitkv_kernelI23Flash_fwd_kernel_traitsILi192ELi64ELi64ELi4ELb0ELb0EN7cutlass10bfloat16_tE19Flash_kernel_traitsILi192ELi64ELi64ELi4ES3_EELb0ELb0ELb1ELb0ELb0ELb1ELb0ELb0EEEvNS_16Flash_fwd_paramsE --------------------------
	.section	.nv.constant0._ZN5flash24flash_fwd_splitkv_kernelI23Flash_fwd_kernel_traitsILi192ELi64ELi64ELi4ELb0ELb0EN7cutlass10bfloat16_tE19Flash_kernel_traitsILi192ELi64ELi64ELi4ES3_EELb0ELb0ELb1ELb0ELb0ELb1ELb0ELb0EEEvNS_16Flash_fwd_paramsE,"a",@progbits
	.sectionflags	@""
	.align	4
.nv.constant0._ZN5flash24flash_fwd_splitkv_kernelI23Flash_fwd_kernel_traitsILi192ELi64ELi64ELi4ELb0ELb0EN7cutlass10bfloat16_tE19Flash_kernel_traitsILi192ELi64ELi64ELi4ES3_EELb0ELb0ELb1ELb0ELb0ELb1ELb0ELb0EEEvNS_16Flash_fwd_paramsE:
	.zero		992


//--------------------- .nv.constant0._ZN5flash24flash_fwd_splitkv_kernelI23Flash_fwd_kernel_traitsILi192ELi64ELi64ELi4ELb0ELb0EN7cutlass10bfloat16_tE19Flash_kernel_traitsILi192ELi64ELi64ELi4ES3_EELb0ELb0ELb0ELb0ELb1ELb0ELb0ELb1EEEvNS_16Flash_fwd_paramsE --------------------------
	.section	.nv.constant0._ZN5flash24flash_fwd_splitkv_kernelI23Flash_fwd_kernel_traitsILi192ELi64ELi64ELi4ELb0ELb0EN7cutlass10bfloat16_tE19Flash_kernel_traitsILi192ELi64ELi64ELi4ES3_EELb0ELb0ELb0ELb0ELb1ELb0ELb0ELb1EEEvNS_16Flash_fwd_paramsE,"a",@progbits
	.sectionflags	@""
	.align	4
.nv.constant0._ZN5flash24flash_fwd_splitkv_kernelI23Flash_fwd_kernel_traitsILi192ELi64ELi64ELi4ELb0ELb0EN7cutlass10bfloat16_tE19Flash_kernel_traitsILi192ELi64ELi64ELi4ES3_EELb0ELb0ELb0ELb0ELb1ELb0ELb0ELb1EEEvNS_16Flash_fwd_paramsE:
	.zero		992


//--------------------- .nv.constant0._ZN5flash24flash_fwd_splitkv_kernelI23Flash_fwd_kernel_traitsILi192ELi64ELi64ELi4ELb0ELb0EN7cutlass10bfloat16_tE19Flash_kernel_traitsILi192ELi64ELi64ELi4ES3_EELb0ELb0ELb0ELb0ELb1ELb1ELb0ELb1EEEvNS_16Flash_fwd_paramsE --------------------------
	.section	.nv.constant0._ZN5flash24flash_fwd_splitkv_kernelI23Flash_fwd_kernel_traitsILi192ELi64ELi64ELi4ELb0ELb0EN7cutlass10bfloat16_tE19Flash_kernel_traitsILi192ELi64ELi64ELi4ES3_EELb0ELb0ELb0ELb0ELb1ELb1ELb0ELb1EEEvNS_16Flash_fwd_paramsE,"a",@progbits
	.sectionflags	@""
	.align	4
.nv.constant0._ZN5flash24flash_fwd_splitkv_kernelI23Flash_fwd_kernel_traitsILi192ELi64ELi64ELi4ELb0ELb0EN7cutlass10bfloat16_tE19Flash_kernel_traitsILi192ELi64ELi64ELi4ES3_EELb0ELb0ELb0ELb0ELb1ELb1ELb0ELb1EEEvNS_16Flash_fwd_paramsE:
	.zero		992


//--------------------- .nv.constant0._ZN5flash24flash_fwd_splitkv_kernelI23Flash_fwd_kernel_traitsILi192ELi64ELi64ELi4ELb0ELb0EN7cutlass10bfloat16_tE19Flash_kernel_traitsILi192ELi64ELi64ELi4ES3_EELb0ELb0ELb1ELb0ELb0ELb0ELb0ELb1EEEvNS_16Flash_fwd_paramsE --------------------------
	.section	.nv.constant0._ZN5flash24flash_fwd_splitkv_kernelI23Flash_fwd_kernel_traitsILi192ELi64ELi64ELi4ELb0ELb0EN7cutlass10bfloat16_tE19Flash_kernel_traitsILi192ELi64ELi64ELi4ES3_EELb0ELb0ELb1ELb0ELb0ELb0ELb0ELb1EEEvNS_16Flash_fwd_paramsE,"a",@progbits
	.sectionflags	@""
	.align	4
.nv.constant0._ZN5flash24flash_fwd_splitkv_kernelI23Flash_fwd_kernel_traitsILi192ELi64ELi64ELi4ELb0ELb0EN7cutlass10bfloat16_tE19Flash_kernel_traitsILi192ELi64ELi64ELi4ES3_EELb0ELb0ELb1ELb0ELb0ELb0ELb0ELb1EEEvNS_16Flash_fwd_paramsE:
	.zero		992


//--------------------- .nv.constant0._ZN5flash24flash_fwd_splitkv_kernelI23Flash_fwd_kernel_traitsILi192ELi64ELi64ELi4ELb0ELb0EN7cutlass10bfloat16_tE19Flash_kernel_traitsILi192ELi64ELi64ELi4ES3_EELb0ELb0ELb1ELb0ELb0ELb1ELb0ELb1EEEvNS_16Flash_fwd_paramsE --------------------------
	.section	.nv.constant0._ZN5flash24flash_fwd_splitkv_kernelI23Flash_fwd_kernel_traitsILi192ELi64ELi64ELi4ELb0ELb0EN7cutlass10bfloat16_tE19Flash_kernel_traitsILi192ELi64ELi64ELi4ES3_EELb0ELb0ELb1ELb0ELb0ELb1ELb0ELb1EEEvNS_16Flash_fwd_paramsE,"a",@progbits
	.sectionflags	@""
	.align	4
.nv.constant0._ZN5flash24flash_fwd_splitkv_kernelI23Flash_fwd_kernel_traitsILi192ELi64ELi64ELi4ELb0ELb0EN7cutlass10bfloat16_tE19Flash_kernel_traitsILi192ELi64ELi64ELi4ES3_EELb0ELb0ELb1ELb0ELb0ELb1ELb0ELb1EEEvNS_16Flash_fwd_paramsE:
	.zero		992


//--------------------- .nv.constant0._ZN5flash24flash_fwd_splitkv_kernelI23Flash_fwd_kernel_traitsILi192ELi64ELi64ELi4ELb0ELb0EN7cutlass10bfloat16_tE19Flash_kernel_traitsILi192ELi64ELi64ELi4ES3_EELb0ELb0ELb0ELb0ELb1ELb0ELb1ELb0EEEvNS_16Flash_fwd_paramsE --------------------------
	.section	.nv.constant0._ZN5flash24flash_fwd_splitkv_kernelI23Flash_fwd_kernel_traitsILi192ELi64ELi64ELi4ELb0ELb0EN7cutlass10bfloat16_tE19Flash_kernel_traitsILi192ELi64ELi64ELi4ES3_EELb0ELb0ELb0ELb0ELb1ELb0ELb1ELb0EEEvNS_16Flash_fwd_paramsE,"a",@progbits
	.sectionflags	@""
	.align	4
.nv.constant0._ZN5flash24flash_fwd_splitkv_kernelI23Flash_fwd_kernel_traitsILi192ELi64ELi64ELi4ELb0ELb0EN7cutlass10bfloat16_tE19Flash_kernel_traitsILi192ELi64ELi64ELi4ES3_EELb0ELb0ELb0ELb0ELb1ELb0ELb1ELb0EEEvNS_16Flash_fwd_paramsE:
	.zero		992


//--------------------- .nv.constant0._ZN5flash24flash_fwd_splitkv_kernelI23Flash_fwd_kernel_traitsILi192ELi64ELi64ELi4ELb0ELb0EN7cutlass10bfloat16_tE19Flash_kernel_traitsILi192ELi64ELi64ELi4ES3_EELb0ELb0ELb0ELb0ELb1ELb1ELb1ELb0EEEvNS_16Flash_fwd_paramsE --------------------------
	.section	.nv.constant0._ZN5flash24flash_fwd_splitkv_kernelI23Flash_fwd_kernel_traitsILi192ELi64ELi64ELi4ELb0ELb0EN7cutlass10bfloat16_tE19Flash_kernel_traitsILi192ELi64ELi64ELi4ES3_EELb0ELb0ELb0ELb0ELb1ELb1ELb1ELb0EEEvNS_16Flash_fwd_paramsE,"a",@progbits
	.sectionflags	@""
	.align	4
.nv.constant0._ZN5flash24flash_fwd_splitkv_kernelI23Flash_fwd_kernel_traitsILi192ELi64ELi64ELi4ELb0ELb0EN7cutlass10bfloat16_tE19Flash_kernel_traitsILi192ELi64ELi64ELi4ES3_EELb0ELb0ELb0ELb0ELb1ELb1ELb1ELb0EEEvNS_16Flash_fwd_paramsE:
	.zero		992


//--------------------- .nv.constant0._ZN5flash24flash_fwd_splitkv_kernelI23Flash_fwd_kernel_traitsILi192ELi64ELi64ELi4ELb0ELb0EN7cutlass10bfloat16_tE19Flash_kernel_traitsILi192ELi64ELi64ELi4ES3_EELb0ELb0ELb1ELb0ELb0ELb0ELb1ELb0EEEvNS_16Flash_fwd_paramsE --------------------------
	.section	.nv.constant0._ZN5flash24flash_fwd_splitkv_kernelI23Flash_fwd_kernel_traitsILi192ELi64ELi64ELi4ELb0ELb0EN7cutlass10bfloat16_tE19Flash_kernel_traitsILi192ELi64ELi64ELi4ES3_EELb0ELb0ELb1ELb0ELb0ELb0ELb1ELb0EEEvNS_16Flash_fwd_paramsE,"a",@progbits
	.sectionflags	@""
	.align	4
.nv.constant0._ZN5flash24flash_fwd_splitkv_kernelI23Flash_fwd_kernel_traitsILi192ELi64ELi64ELi4ELb0ELb0EN7cutlass10bfloat16_tE19Flash_kernel_traitsILi192ELi64ELi64ELi4ES3_EELb0ELb0ELb1ELb0ELb0ELb0ELb1ELb0EEEvNS_16Flash_fwd_paramsE:
	.zero		992


//--------------------- .nv.constant0._ZN5flash24flash_fwd_splitkv_kernelI23Flash_fwd_kernel_traitsILi192ELi64ELi64ELi4ELb0ELb0EN7cutlass10bfloat16_tE19Flash_kernel_traitsILi192ELi64ELi64ELi4ES3_EELb0ELb0ELb1ELb0ELb0ELb1ELb1ELb0EEEvNS_16Flash_fwd_paramsE --------------------------
	.section	.nv.constant0._ZN5flash24flash_fwd_splitkv_kernelI23Flash_fwd_kernel_traitsILi192ELi64ELi64ELi4ELb0ELb0EN7cutlass10bfloat16_tE19Flash_kernel_traitsILi192ELi64ELi64ELi4ES3_EELb0ELb0ELb1ELb0ELb0ELb1ELb1ELb0EEEvNS_16Flash_fwd_paramsE,"a",@progbits
	.sectionflags	@""
	.align	4
.nv.constant0._ZN5flash24flash_fwd_splitkv_kernelI23Flash_fwd_kernel_traitsILi192ELi64ELi64ELi4ELb0ELb0EN7cutlass10bfloat16_tE19Flash_kernel_traitsILi192ELi64ELi64ELi4ES3_EELb0ELb0ELb1ELb0ELb0ELb1ELb1ELb0EEEvNS_16Flash_fwd_paramsE:
	.zero		992


//--------------------- .nv.constant0._ZN5flash24flash_fwd_splitkv_kernelI23Flash_fwd_kernel_traitsILi192ELi64ELi64ELi4ELb0ELb0EN7cutlass10bfloat16_tE19Flash_kernel_traitsILi192ELi64ELi64ELi4ES3_EELb0ELb0ELb0ELb0ELb1ELb0ELb1ELb1EEEvNS_16Flash_fwd_paramsE --------------------------
	.section	.nv.constant0._ZN5flash24flash_fwd_splitkv_kernelI23Flash_fwd_kernel_traitsILi192ELi64ELi64ELi4ELb0ELb0EN7cutlass10bfloat16_tE19Flash_kernel_traitsILi192ELi64ELi64ELi4ES3_EELb0ELb0ELb0ELb0ELb1ELb0ELb1ELb1EEEvNS_16Flash_fwd_paramsE,"a",@progbits
	.sectionflags	@""
	.align	4
.nv.constant0._ZN5flash24flash_fwd_splitkv_kernelI23Flash_fwd_kernel_traitsILi192ELi64ELi64ELi4ELb0ELb0EN7cutlass10bfloat16_tE19Flash_kernel_traitsILi192ELi64ELi64ELi4ES3_EELb0ELb0ELb0ELb0ELb1ELb0ELb1ELb1EEEvNS_16Flash_fwd_paramsE:
	.zero		992


//--------------------- .nv.constant0._ZN5flash24flash_fwd_splitkv_kernelI23Flash_fwd_kernel_traitsILi192ELi64ELi64ELi4ELb0ELb0EN7cutlass10bfloat16_tE19Flash_kernel_traitsILi192ELi64ELi64ELi4ES3_EELb0ELb0ELb0ELb0ELb1ELb1ELb1ELb1EEEvNS_16Flash_fwd_paramsE --------------------------
	.section	.nv.constant0._ZN5flash24flash_fwd_splitkv_kernelI23Flash_fwd_kernel_traitsILi192ELi64ELi64ELi4ELb0ELb0EN7cutlass10bfloat16_tE19Flash_kernel_traitsILi192ELi64ELi64ELi4ES3_EELb0ELb0ELb0ELb0ELb1ELb1ELb1ELb1EEEvNS_16Flash_fwd_paramsE,"a",@progbits
	.sectionflags	@""
	.align	4
.nv.constant0._ZN5flash24flash_fwd_splitkv_kernelI23Flash_fwd_kernel_traitsILi192ELi64ELi64ELi4ELb0ELb0EN7cutlass10bfloat16_tE19Flash_kernel_traitsILi192ELi64ELi64ELi4ES3_EELb0ELb0ELb0ELb0ELb1ELb1ELb1ELb1EEEvNS_16Flash_fwd_paramsE:
	.zero		992


//--------------------- .nv.constant0._ZN5flash24flash_fwd_splitkv_kernelI23Flash_fwd_kernel_traitsILi192ELi64ELi64ELi4ELb0ELb0EN7cutlass10bfloat16_tE19Flash_kernel_traitsILi192ELi64ELi64ELi4ES3_EELb0ELb0ELb1ELb0ELb0ELb0ELb1ELb1EEEvNS_16Flash_fwd_paramsE --------------------------
	.section	.nv.constant0._ZN5flash24flash_fwd_splitkv_kernelI23Flash_fwd_kernel_traitsILi192ELi64ELi64ELi4ELb0ELb0EN7cutlass10bfloat16_tE19Flash_kernel_traitsILi192ELi64ELi64ELi4ES3_EELb0ELb0ELb1ELb0ELb0ELb0ELb1ELb1EEEvNS_16Flash_fwd_paramsE,"a",@progbits
	.sectionflags	@""
	.align	4
.nv.constant0._ZN5flash24flash_fwd_splitkv_kernelI23Flash_fwd_kernel_traitsILi192ELi64ELi64ELi4ELb0ELb0EN7cutlass10bfloat16_tE19Flash_kernel_traitsILi192ELi64ELi64ELi4ES3_EELb0ELb0ELb1ELb0ELb0ELb0ELb1ELb1EEEvNS_16Flash_fwd_paramsE:
	.zero		992


//--------------------- .nv.constant0._ZN5flash24flash_fwd_splitkv_kernelI23Flash_fwd_kernel_traitsILi192ELi64ELi64ELi4ELb0ELb0EN7cutlass10bfloat16_tE19Flash_kernel_traitsILi192ELi64ELi64ELi4ES3_EELb0ELb0ELb1ELb0ELb0ELb1ELb1ELb1EEEvNS_16Flash_fwd_paramsE --------------------------
	.section	.nv.constant0._ZN5flash24flash_fwd_splitkv_kernelI23Flash_fwd_kernel_traitsILi192ELi64ELi64ELi4ELb0ELb0EN7cutlass10bfloat16_tE19Flash_kernel_traitsILi192ELi64ELi64ELi4ES3_EELb0ELb0ELb1ELb0ELb0ELb1ELb1ELb1EEEvNS_16Flash_fwd_paramsE,"a",@progbits
	.sectionflags	@""
	.align	4
.nv.constant0._ZN5flash24flash_fwd_splitkv_kernelI23Flash_fwd_kernel_traitsILi192ELi64ELi64ELi4ELb0ELb0EN7cutlass10bfloat16_tE19Flash_kernel_traitsILi192ELi64ELi64ELi4ES3_EELb0ELb0ELb1ELb0ELb0ELb1ELb1ELb1EEEvNS_16Flash_fwd_paramsE:
	.zero		992


//--------------------- .nv.constant0._ZN5flash24flash_fwd_splitkv_kernelI23Flash_fwd_kernel_traitsILi192ELi64ELi64ELi4ELb0ELb0EN7cutlass10bfloat16_tE19Flash_kernel_traitsILi192ELi64ELi64ELi4ES3_EELb0ELb1ELb0ELb0ELb1ELb0ELb0ELb0EEEvNS_16Flash_fwd_paramsE --------------------------
	.section	.nv.constant0._ZN5flash24flash_fwd_splitkv_kernelI23Flash_fwd_kernel_traitsILi192ELi64ELi64ELi4ELb0ELb0EN7cutlass10bfloat16_tE19Flash_kernel_traitsILi192ELi64ELi64ELi4ES3_EELb0ELb1ELb0ELb0ELb1ELb0ELb0ELb0EEEvNS_16Flash_fwd_paramsE,"a",@progbits
	.sectionflags	@""
	.align	4
.nv.constant0._ZN5flash24flash_fwd_splitkv_kernelI23Flash_fwd_kernel_traitsILi192ELi64ELi64ELi4ELb0ELb0EN7cutlass10bfloat16_tE19Flash_kernel_traitsILi192ELi64ELi64ELi4ES3_EELb0ELb1ELb0ELb0ELb1ELb0ELb0ELb0EEEvNS_16Flash_fwd_paramsE:
	.zero		992


//--------------------- .nv.constant0._ZN5flash24flash_fwd_splitkv_kernelI23Flash_fwd_kernel_traitsILi192ELi64ELi64ELi4ELb0ELb0EN7cutlass10bfloat16_tE19Flash_kernel_traitsILi192ELi64ELi64ELi4ES3_EELb0ELb1ELb0ELb0ELb1ELb1ELb0ELb0EEEvNS_16Flash_fwd_paramsE --------------------------
	.section	.nv.constant0._ZN5flash24flash_fwd_splitkv_kernelI23Flash_fwd_kernel_traitsILi192ELi64ELi64ELi4ELb0ELb0EN7cutlass10bfloat16_tE19Flash_kernel_traitsILi192ELi64ELi64ELi4ES3_EELb0ELb1ELb0ELb0ELb1ELb1ELb0ELb0EEEvNS_16Flash_fwd_paramsE,"a",@progbits
	.sectionflags	@""
	.align	4
.nv.constant0._ZN5flash24flash_fwd_splitkv_kernelI23Flash_fwd_kernel_traitsILi192ELi64ELi64ELi4ELb0ELb0EN7cutlass10bfloat16_tE19Flash_kernel_traitsILi192ELi64ELi64ELi4ES3_EELb0ELb1ELb0ELb0ELb1ELb1ELb0ELb0EEEvNS_16Flash_fwd_paramsE:
	.zero		992


//--------------------- .nv.constant0._ZN5flash24flash_fwd_splitkv_kernelI23Flash_fwd_kernel_traitsILi192ELi64ELi64ELi4ELb0ELb0EN7cutlass10bfloat16_tE19Flash_kernel_traitsILi192ELi64ELi64ELi4ES3_EELb0ELb1ELb1ELb0ELb0ELb0ELb0ELb0EEEvNS_16Flash_fwd_paramsE --------------------------
	.section	.nv.constant0._ZN5flash24flash_fwd_splitkv_kernelI23Flash_fwd_kernel_traitsILi192ELi64ELi64ELi4ELb0ELb0EN7cutlass10bfloat16_tE19Flash_kernel_traitsILi192ELi64ELi64ELi4ES3_EELb0ELb1ELb1ELb0ELb0ELb0ELb0ELb0EEEvNS_16Flash_fwd_paramsE,"a",@progbits
	.sectionflags	@""
	.align	4
.nv.constant0._ZN5flash24flash_fwd_splitkv_kernelI23Flash_fwd_kernel_traitsILi192ELi64ELi64ELi4ELb0ELb0EN7cutlass10bfloat16_tE19Flash_kernel_traitsILi192ELi64ELi64ELi4ES3_EELb0ELb1ELb1ELb0ELb0ELb0ELb0ELb0EEEvNS_16Flash_fwd_paramsE:
	.zero		992


//--------------------- .nv.constant0._ZN5flash24flash_fwd_splitkv_kernelI23Flash_fwd_kernel_traitsILi192ELi64ELi64ELi4ELb0ELb0EN7cutlass10bfloat16_tE19Flash_kernel_traitsILi192ELi64ELi64ELi4ES3_EELb0ELb1ELb1ELb0ELb0ELb1ELb0ELb0EEEvNS_16Flash_fwd_paramsE --------------------------
	.section	.nv.constant0._ZN5flash24flash_fwd_splitkv_kernelI23Flash_fwd_kernel_traitsILi192ELi64ELi64ELi4ELb0ELb0EN7cutlass10bfloat16_tE19Flash_kernel_traitsILi192ELi64ELi64ELi4ES3_EELb0ELb1ELb1ELb0ELb0ELb1ELb0ELb0EEEvNS_16Flash_fwd_paramsE,"a",@progbits
	.sectionflags	@""
	.align	4
.nv.constant0._ZN5flash24flash_fwd_splitkv_kernelI23Flash_fwd_kernel_traitsILi192ELi64ELi64ELi4ELb0ELb0EN7cutlass10bfloat16_tE19Flash_kernel_traitsILi192ELi64ELi64ELi4ES3_EELb0ELb1ELb1ELb0ELb0ELb1ELb0ELb0EEEvNS_16Flash_fwd_paramsE:
	.zero		992


//--------------------- .nv.constant0._ZN5flash24flash_fwd_splitkv_kernelI23Flash_fwd_kernel_traitsILi192ELi64ELi64ELi4ELb0ELb0EN7cutlass10bfloat16_tE19Flash_kernel_traitsILi192ELi64ELi64ELi4ES3_EELb0ELb1ELb0ELb0ELb1ELb0ELb0ELb1EEEvNS_16Flash_fwd_paramsE --------------------------
	.section	.nv.constant0._ZN5flash24flash_fwd_splitkv_kernelI23Flash_fwd_kernel_traitsILi192ELi64ELi64ELi4ELb0ELb0EN7cutlass10bfloat16_tE19Flash_kernel_traitsILi192ELi64ELi64ELi4ES3_EELb0ELb1ELb0ELb0ELb1ELb0ELb0ELb1EEEvNS_16Flash_fwd_paramsE,"a",@progbits
	.sectionflags	@""
	.align	4
.nv.constant0._ZN5flash24flash_fwd_splitkv_kernelI23Flash_fwd_kernel_traitsILi192ELi64ELi64ELi4ELb0ELb0EN7cutlass10bfloat16_tE19Flash_kernel_traitsILi192ELi64ELi64ELi4ES3_EELb0ELb1ELb0ELb0ELb1ELb0ELb0ELb1EEEvNS_16Flash_fwd_paramsE:
	.zero		992


//--------------------- .nv.constant0._ZN5flash24flash_fwd_splitkv_kernelI23Flash_fwd_kernel_traitsILi192ELi64ELi64ELi4ELb0ELb0EN7cutlass10bfloat16_tE19Flash_kernel_traitsILi192ELi64ELi64ELi4ES3_EELb0ELb1ELb0ELb0ELb1ELb1ELb0ELb1EEEvNS_16Flash_fwd_paramsE --------------------------
	.section	.nv.constant0._ZN5flash24flash_fwd_splitkv_kernelI23Flash_fwd_kernel_traitsILi192ELi64ELi64ELi4ELb0ELb0EN7cutlass10bfloat16_tE19Flash_kernel_traitsILi192ELi64ELi64ELi4ES3_EELb0ELb1ELb0ELb0ELb1ELb1ELb0ELb1EEEvNS_16Flash_fwd_paramsE,"a",@progbits
	.sectionflags	@""
	.align	4
.nv.constant0._ZN5flash24flash_fwd_splitkv_kernelI23Flash_fwd_kernel_traitsILi192ELi64ELi64ELi4ELb0ELb0EN7cutlass10bfloat16_tE19Flash_kernel_traitsILi192ELi64ELi64ELi4ES3_EELb0ELb1ELb0ELb0ELb1ELb1ELb0ELb1EEEvNS_16Flash_fwd_paramsE:
	.zero		992


//--------------------- .nv.constant0._ZN5flash24flash_fwd_splitkv_kernelI23Flash_fwd_kernel_traitsILi192ELi64ELi64ELi4ELb0ELb0EN7cutlass10bfloat16_tE19Flash_kernel_traitsILi192ELi64ELi64ELi4ES3_EELb0ELb1ELb1ELb0ELb0ELb0ELb0ELb1EEEvNS_16Flash_fwd_paramsE --------------------------
	.section	.nv.constant0._ZN5flash24flash_fwd_splitkv_kernelI23Flash_fwd_kernel_traitsILi192ELi64ELi64ELi4ELb0ELb0EN7cutlass10bfloat16_tE19Flash_kernel_traitsILi192ELi64ELi64ELi4ES3_EELb0ELb1ELb1ELb0ELb0ELb0ELb0ELb1EEEvNS_16Flash_fwd_paramsE,"a",@progbits
	.sectionflags	@""
	.align	4
.nv.constant0._ZN5flash24flash_fwd_splitkv_kernelI23Flash_fwd_kernel_traitsILi192ELi64ELi64ELi4ELb0ELb0EN7cutlass10bfloat16_tE19Flash_kernel_traitsILi192ELi64ELi64ELi4ES3_EELb0ELb1ELb1ELb0ELb0ELb0ELb0ELb1EEEvNS_16Flash_fwd_paramsE:
	.zero		992


//--------------------- .nv.constant0._ZN5flash24flash_fwd_splitkv_kernelI23Flash_fwd_kernel_traitsILi192ELi64ELi64ELi4ELb0ELb0EN7cutlass10bfloat16_tE19Flash_kernel_traitsILi192ELi64ELi64ELi4ES3_EELb0ELb1ELb1ELb0ELb0ELb1ELb0ELb1EEEvNS_16Flash_fwd_paramsE --------------------------
	.section	.nv.constant0._ZN5flash24flash_fwd_splitkv_kernelI23Flash_fwd_kernel_traitsILi192ELi64ELi64ELi4ELb0ELb0EN7cutlass10bfloat16_tE19Flash_kernel_traitsILi192ELi64ELi64ELi4ES3_EELb0ELb1ELb1ELb0ELb0ELb1ELb0ELb1EEEvNS_16Flash_fwd_paramsE,"a",@progbits
	.sectionflags	@""
	.align	4
.nv.constant0._ZN5flash24flash_fwd_splitkv_kernelI23Flash_fwd_kernel_traitsILi192ELi64ELi64ELi4ELb0ELb0EN7cutlass10bfloat16_tE19Flash_kernel_traitsILi192ELi64ELi64ELi4ES3_EELb0ELb1ELb1ELb0ELb0ELb1ELb0ELb1EEEvNS_16Flash_fwd_paramsE:
	.zero		992


//--------------------- .nv.constant0._ZN5flash24flash_fwd_splitkv_kernelI23Flash_fwd_kernel_traitsILi192ELi64ELi64ELi4ELb0ELb0EN7cutlass10bfloat16_tE19Flash_kernel_traitsILi192ELi64ELi64ELi4ES3_EELb0ELb1ELb0ELb0ELb1ELb0ELb1ELb0EEEvNS_16Flash_fwd_paramsE --------------------------
	.section	.nv.constant0._ZN5flash24flash_fwd_splitkv_kernelI23Flash_fwd_kernel_traitsILi192ELi64ELi64ELi4ELb0ELb0EN7cutlass10bfloat16_tE19Flash_kernel_traitsILi192ELi64ELi64ELi4ES3_EELb0ELb1ELb0ELb0ELb1ELb0ELb1ELb0EEEvNS_16Flash_fwd_paramsE,"a",@progbits
	.sectionflags	@""
	.align	4
.nv.constant0._ZN5flash24flash_fwd_splitkv_kernelI23Flash_fwd_kernel_traitsILi192ELi64ELi64ELi4ELb0ELb0EN7cutlass10bfloat16_tE19Flash_kernel_traitsILi192ELi64ELi64ELi4ES3_EELb0ELb1ELb0ELb0ELb1ELb0ELb1ELb0EEEvNS_16Flash_fwd_paramsE:
	.zero		992


//--------------------- .nv.constant0._ZN5flash24flash_fwd_splitkv_kernelI23Flash_fwd_kernel_traitsILi192ELi64ELi64ELi4ELb0ELb0EN7cutlass10bfloat16_tE19Flash_kernel_traitsILi192ELi64ELi64ELi4ES3_EELb0ELb1ELb0ELb0ELb1ELb1ELb1ELb0EEEvNS_16Flash_fwd_paramsE --------------------------
	.section	.nv.constant0._ZN5flash24flash_fwd_splitkv_kernelI23Flash_fwd_kernel_traitsILi192ELi64ELi64ELi4ELb0ELb0EN7cutlass10bfloat16_tE19Flash_kernel_traitsILi192ELi64ELi64ELi4ES3_EELb0ELb1ELb0ELb0ELb1ELb1ELb1ELb0EEEvNS_16Flash_fwd_paramsE,"a",@progbits
	.sectionflags	@""
	.align	4
.nv.constant0._ZN5flash24flash_fwd_splitkv_kernelI23Flash_fwd_kernel_traitsILi192ELi64ELi64ELi4ELb0ELb0EN7cutlass10bfloat16_tE19Flash_kernel_traitsILi192ELi64ELi64ELi4ES3_EELb0ELb1ELb0ELb0ELb1ELb1ELb1ELb0EEEvNS_16Flash_fwd_paramsE:
	.zero		992


//--------------------- .nv.constant0._ZN5flash24flash_fwd_splitkv_kernelI23Flash_fwd_kernel_traitsILi192ELi64ELi64ELi4ELb0ELb0EN7cutlass10bfloat16_tE19Flash_kernel_traitsILi192ELi64ELi64ELi4ES3_EELb0ELb1ELb1ELb0ELb0ELb0ELb1ELb0EEEvNS_16Flash_fwd_paramsE --------------------------
	.section	.nv.constant0._ZN5flash24flash_fwd_splitkv_kernelI23Flash_fwd_kernel_traitsILi192ELi64ELi64ELi4ELb0ELb0EN7cutlass10bfloat16_tE19Flash_kernel_traitsILi192ELi64ELi64ELi4ES3_EELb0ELb1ELb1ELb0ELb0ELb0ELb1ELb0EEEvNS_16Flash_fwd_paramsE,"a",@progbits
	.sectionflags	@""
	.align	4
.nv.constant0._ZN5flash24flash_fwd_splitkv_kernelI23Flash_fwd_kernel_traitsILi192ELi64ELi64ELi4ELb0ELb0EN7cutlass10bfloat16_tE19Flash_kernel_traitsILi192ELi64ELi64ELi4ES3_EELb0ELb1ELb1ELb0ELb0ELb0ELb1ELb0EEEvNS_16Flash_fwd_paramsE:
	.zero		992


//--------------------- .nv.constant0._ZN5flash24flash_fwd_splitkv_kernelI23Flash_fwd_kernel_traitsILi192ELi64ELi64ELi4ELb0ELb0EN7cutlass10bfloat16_tE19Flash_kernel_traitsILi192ELi64ELi64ELi4ES3_EELb0ELb1ELb1ELb0ELb0ELb1ELb1ELb0EEEvNS_16Flash_fwd_paramsE --------------------------
	.section	.nv.constant0._ZN5flash24flash_fwd_splitkv_kernelI23Flash_fwd_kernel_traitsILi192ELi64ELi64ELi4ELb0ELb0EN7cutlass10bfloat16_tE19Flash_kernel_traitsILi192ELi64ELi64ELi4ES3_EELb0ELb1ELb1ELb0ELb0ELb1ELb1ELb0EEEvNS_16Flash_fwd_paramsE,"a",@progbits
	.sectionflags	@""
	.align	4
.nv.constant0._ZN5flash24flash_fwd_splitkv_kernelI23Flash_fwd_kernel_traitsILi192ELi64ELi64ELi4ELb0ELb0EN7cutlass10bfloat16_tE19Flash_kernel_traitsILi192ELi64ELi64ELi4ES3_EELb0ELb1ELb1ELb0ELb0ELb1ELb1ELb0EEEvNS_16Flash_fwd_paramsE:
	.zero		992


//--------------------- .nv.constant0._ZN5flash24flash_fwd_splitkv_kernelI23Flash_fwd_kernel_traitsILi192ELi64ELi64ELi4ELb0ELb0EN7cutlass10bfloat16_tE19Flash_kernel_traitsILi192ELi64ELi64ELi4ES3_EELb0ELb1ELb0ELb0ELb1ELb0ELb1ELb1EEEvNS_16Flash_fwd_paramsE --------------------------
	.section	.nv.constant0._ZN5flash24flash_fwd_splitkv_kernelI23Flash_fwd_kernel_traitsILi192ELi64ELi64ELi4ELb0ELb0EN7cutlass10bfloat16_tE19Flash_kernel_traitsILi192ELi64ELi64ELi4ES3_EELb0ELb1ELb0ELb0ELb1ELb0ELb1ELb1EEEvNS_16Flash_fwd_paramsE,"a",@progbits
	.sectionflags	@""
	.align	4
.nv.constant0._ZN5flash24flash_fwd_splitkv_kernelI23Flash_fwd_kernel_traitsILi192ELi64ELi64ELi4ELb0ELb0EN7cutlass10bfloat16_tE19Flash_kernel_traitsILi192ELi64ELi64ELi4ES3_EELb0ELb1ELb0ELb0ELb1ELb0ELb1ELb1EEEvNS_16Flash_fwd_paramsE:
	.zero		992


//--------------------- .nv.constant0._ZN5flash24flash_fwd_splitkv_kernelI23Flash_fwd_kernel_traitsILi192ELi64ELi64ELi4ELb0ELb0EN7cutlass10bfloat16_tE19Flash_kernel_traitsILi192ELi64ELi64ELi4ES3_EELb0ELb1ELb0ELb0ELb1ELb1ELb1ELb1EEEvNS_16Flash_fwd_paramsE --------------------------
	.section	.nv.constant0._ZN5flash24flash_fwd_splitkv_kernelI23Flash_fwd_kernel_traitsILi192ELi64ELi64ELi4ELb0ELb0EN7cutlass10bfloat16_tE19Flash_kernel_traitsILi192ELi64ELi64ELi4ES3_EELb0ELb1ELb0ELb0ELb1ELb1ELb1ELb1EEEvNS_16Flash_fwd_paramsE,"a",@progbits
	.sectionflags	@""
	.align	4
.nv.constant0._ZN5flash24flash_fwd_splitkv_kernelI23Flash_fwd_kernel_traitsILi192ELi64ELi64ELi4ELb0ELb0EN7cutlass10bfloat16_tE19Flash_kernel_traitsILi192ELi64ELi64ELi4ES3_EELb0ELb1ELb0ELb0ELb1ELb1ELb1ELb1EEEvNS_16Flash_fwd_paramsE:
	.zero		992


//--------------------- .nv.constant0._ZN5flash24flash_fwd_splitkv_kernelI23Flash_fwd_kernel_traitsILi192ELi64ELi64ELi4ELb0ELb0EN7cutlass10bfloat16_tE19Flash_kernel_traitsILi192ELi64ELi64ELi4ES3_EELb0ELb1ELb1ELb0ELb0ELb0ELb1ELb1EEEvNS_16Flash_fwd_paramsE --------------------------
	.section	.nv.constant0._ZN5flash24flash_fwd_splitkv_kernelI23Flash_fwd_kernel_traitsILi192ELi64ELi64ELi4ELb0ELb0EN7cutlass10bfloat16_tE19Flash_kernel_traitsILi192ELi64ELi64ELi4ES3_EELb0ELb1ELb1ELb0ELb0ELb0ELb1ELb1EEEvNS_16Flash_fwd_paramsE,"a",@progbits
	.sectionflags	@""
	.align	4
.nv.constant0._ZN5flash24flash_fwd_splitkv_kernelI23Flash_fwd_kernel_traitsILi192ELi64ELi64ELi4ELb0ELb0EN7cutlass10bfloat16_tE19Flash_kernel_traitsILi192ELi64ELi64ELi4ES3_EELb0ELb1ELb1ELb0ELb0ELb0ELb1ELb1EEEvNS_16Flash_fwd_paramsE:
	.zero		992


//--------------------- .nv.constant0._ZN5flash24flash_fwd_splitkv_kernelI23Flash_fwd_kernel_traitsILi192ELi64ELi64ELi4ELb0ELb0EN7cutlass10bfloat16_tE19Flash_kernel_traitsILi192ELi64ELi64ELi4ES3_EELb0ELb1ELb1ELb0ELb0ELb1ELb1ELb1EEEvNS_16Flash_fwd_paramsE --------------------------
	.section	.nv.constant0._ZN5flash24flash_fwd_splitkv_kernelI23Flash_fwd_kernel_traitsILi192ELi64ELi64ELi4ELb0ELb0EN7cutlass10bfloat16_tE19Flash_kernel_traitsILi192ELi64ELi64ELi4ES3_EELb0ELb1ELb1ELb0ELb0ELb1ELb1ELb1EEEvNS_16Flash_fwd_paramsE,"a",@progbits
	.sectionflags	@""
	.align	4
.nv.constant0._ZN5flash24flash_fwd_splitkv_kernelI23Flash_fwd_kernel_traitsILi192ELi64ELi64ELi4ELb0ELb0EN7cutlass10bfloat16_tE19Flash_kernel_traitsILi192ELi64ELi64ELi4ES3_EELb0ELb1ELb1ELb0ELb0ELb1ELb1ELb1EEEvNS_16Flash_fwd_paramsE:
	.zero		992


//--------------------- SYMBOLS --------------------------

	.type		.nv.reservedSmem.offset0,@object
	.size		.nv.reservedSmem.offset0,0x4
